	.target	sm_90

	.elftype	@"ET_EXEC"


//--------------------- .note.nv.tkinfo           --------------------------
	.section	.note.nv.tkinfo,"",@"SHT_NOTE"
	.sectionflags	@"SHF_NOTE_NV_TKINFO"
	.tkinfo
        /*0018*/ 	.word	0x00000002
        /*0030*/ 	.string	""
        /*0030*/ 	.string	"ptxas"
        /*0030*/ 	.string	"Cuda compilation tools, release 13.0, V13.0.88"
        /*0030*/ 	.string	"Build cuda_13.0.r13.0/compiler.36424714_0"
        /*0030*/ 	.string	"-arch sm_90 -m 64 "



//--------------------- .note.nv.cuinfo           --------------------------
	.section	.note.nv.cuinfo,"",@"SHT_NOTE"
	.sectionflags	@"SHF_NOTE_NV_CUINFO"
        /*0018*/ 	.short	0x0002
        /*001a*/ 	.short	0x005a
        /*001c*/ 	.short	0x0082
	.zero		2


//--------------------- .nv.info                  --------------------------
	.section	.nv.info,"",@"SHT_CUDA_INFO"
	.align	4


	//----- nvinfo : EIATTR_REGCOUNT
	.align		4
        /*0000*/ 	.byte	0x04, 0x2f
        /*0002*/ 	.short	(.L_29 - .L_28)
	.align		4
.L_28:
        /*0004*/ 	.word	index@(_Z23gemm_half_q_half_kernelILi1ELb0ELb0EEvPK6__halfPKjS4_S2_PS0_iiiiPKtS7_iiiiiibS2_i)
        /*0008*/ 	.word	0x00000030


	//----- nvinfo : EIATTR_FRAME_SIZE
	.align		4
.L_29:
        /*000c*/ 	.byte	0x04, 0x11
        /*000e*/ 	.short	(.L_31 - .L_30)
	.align		4
.L_30:
        /*0010*/ 	.word	index@(_Z23gemm_half_q_half_kernelILi1ELb0ELb0EEvPK6__halfPKjS4_S2_PS0_iiiiPKtS7_iiiiiibS2_i)
        /*0014*/ 	.word	0x00000010


	//----- nvinfo : EIATTR_REGCOUNT
	.align		4
.L_31:
        /*0018*/ 	.byte	0x04, 0x2f
        /*001a*/ 	.short	(.L_33 - .L_32)
	.align		4
.L_32:
        /*001c*/ 	.word	index@(_Z23gemm_half_q_half_kernelILi2ELb0ELb0EEvPK6__halfPKjS4_S2_PS0_iiiiPKtS7_iiiiiibS2_i)
        /*0020*/ 	.word	0x0000003f


	//----- nvinfo : EIATTR_FRAME_SIZE
	.align		4
.L_33:
        /*0024*/ 	.byte	0x04, 0x11
        /*0026*/ 	.short	(.L_35 - .L_34)
	.align		4
.L_34:
        /*0028*/ 	.word	index@(_Z23gemm_half_q_half_kernelILi2ELb0ELb0EEvPK6__halfPKjS4_S2_PS0_iiiiPKtS7_iiiiiibS2_i)
        /*002c*/ 	.word	0x00000010


	//----- nvinfo : EIATTR_REGCOUNT
	.align		4
.L_35:
        /*0030*/ 	.byte	0x04, 0x2f
        /*0032*/ 	.short	(.L_37 - .L_36)
	.align		4
.L_36:
        /*0034*/ 	.word	index@(_Z23gemm_half_q_half_kernelILi3ELb0ELb0EEvPK6__halfPKjS4_S2_PS0_iiiiPKtS7_iiiiiibS2_i)
        /*0038*/ 	.word	0x0000005e


	//----- nvinfo : EIATTR_FRAME_SIZE
	.align		4
.L_37:
        /*003c*/ 	.byte	0x04, 0x11
        /*003e*/ 	.short	(.L_39 - .L_38)
	.align		4
.L_38:
        /*0040*/ 	.word	index@(_Z23gemm_half_q_half_kernelILi3ELb0ELb0EEvPK6__halfPKjS4_S2_PS0_iiiiPKtS7_iiiiiibS2_i)
        /*0044*/ 	.word	0x00000010


	//----- nvinfo : EIATTR_REGCOUNT
	.align		4
.L_39:
        /*0048*/ 	.byte	0x04, 0x2f
        /*004a*/ 	.short	(.L_41 - .L_40)
	.align		4
.L_40:
        /*004c*/ 	.word	index@(_Z23gemm_half_q_half_kernelILi4ELb0ELb0EEvPK6__halfPKjS4_S2_PS0_iiiiPKtS7_iiiiiibS2_i)
        /*0050*/ 	.word	0x0000007b


	//----- nvinfo : EIATTR_FRAME_SIZE
	.align		4
.L_41:
        /*0054*/ 	.byte	0x04, 0x11
        /*0056*/ 	.short	(.L_43 - .L_42)
	.align		4
.L_42:
        /*0058*/ 	.word	index@(_Z23gemm_half_q_half_kernelILi4ELb0ELb0EEvPK6__halfPKjS4_S2_PS0_iiiiPKtS7_iiiiiibS2_i)
        /*005c*/ 	.word	0x00000010


	//----- nvinfo : EIATTR_REGCOUNT
	.align		4
.L_43:
        /*0060*/ 	.byte	0x04, 0x2f
        /*0062*/ 	.short	(.L_45 - .L_44)
	.align		4
.L_44:
        /*0064*/ 	.word	index@(_Z23gemm_half_q_half_kernelILi5ELb0ELb0EEvPK6__halfPKjS4_S2_PS0_iiiiPKtS7_iiiiiibS2_i)
        /*0068*/ 	.word	0x00000080


	//----- nvinfo : EIATTR_FRAME_SIZE
	.align		4
.L_45:
        /*006c*/ 	.byte	0x04, 0x11
        /*006e*/ 	.short	(.L_47 - .L_46)
	.align		4
.L_46:
        /*0070*/ 	.word	index@(_Z23gemm_half_q_half_kernelILi5ELb0ELb0EEvPK6__halfPKjS4_S2_PS0_iiiiPKtS7_iiiiiibS2_i)
        /*0074*/ 	.word	0x00000010


	//----- nvinfo : EIATTR_REGCOUNT
	.align		4
.L_47:
        /*0078*/ 	.byte	0x04, 0x2f
        /*007a*/ 	.short	(.L_49 - .L_48)
	.align		4
.L_48:
        /*007c*/ 	.word	index@(_Z23gemm_half_q_half_kernelILi6ELb0ELb0EEvPK6__halfPKjS4_S2_PS0_iiiiPKtS7_iiiiiibS2_i)
        /*0080*/ 	.word	0x00000089


	//----- nvinfo : EIATTR_FRAME_SIZE
	.align		4
.L_49:
        /*0084*/ 	.byte	0x04, 0x11
        /*0086*/ 	.short	(.L_51 - .L_50)
	.align		4
.L_50:
        /*0088*/ 	.word	index@(_Z23gemm_half_q_half_kernelILi6ELb0ELb0EEvPK6__halfPKjS4_S2_PS0_iiiiPKtS7_iiiiiibS2_i)
        /*008c*/ 	.word	0x00000010


	//----- nvinfo : EIATTR_REGCOUNT
	.align		4
.L_51:
        /*0090*/ 	.byte	0x04, 0x2f
        /*0092*/ 	.short	(.L_53 - .L_52)
	.align		4
.L_52:
        /*0094*/ 	.word	index@(_Z23gemm_half_q_half_kernelILi7ELb0ELb0EEvPK6__halfPKjS4_S2_PS0_iiiiPKtS7_iiiiiibS2_i)
        /*0098*/ 	.word	0x0000008d


	//----- nvinfo : EIATTR_FRAME_SIZE
	.align		4
.L_53:
        /*009c*/ 	.byte	0x04, 0x11
        /*009e*/ 	.short	(.L_55 - .L_54)
	.align		4
.L_54:
        /*00a0*/ 	.word	index@(_Z23gemm_half_q_half_kernelILi7ELb0ELb0EEvPK6__halfPKjS4_S2_PS0_iiiiPKtS7_iiiiiibS2_i)
        /*00a4*/ 	.word	0x00000010


	//----- nvinfo : EIATTR_REGCOUNT
	.align		4
.L_55:
        /*00a8*/ 	.byte	0x04, 0x2f
        /*00aa*/ 	.short	(.L_57 - .L_56)
	.align		4
.L_56:
        /*00ac*/ 	.word	index@(_Z23gemm_half_q_half_kernelILi8ELb0ELb0EEvPK6__halfPKjS4_S2_PS0_iiiiPKtS7_iiiiiibS2_i)
        /*00b0*/ 	.word	0x0000008e


	//----- nvinfo : EIATTR_FRAME_SIZE
	.align		4
.L_57:
        /*00b4*/ 	.byte	0x04, 0x11
        /*00b6*/ 	.short	(.L_59 - .L_58)
	.align		4
.L_58:
        /*00b8*/ 	.word	index@(_Z23gemm_half_q_half_kernelILi8ELb0ELb0EEvPK6__halfPKjS4_S2_PS0_iiiiPKtS7_iiiiiibS2_i)
        /*00bc*/ 	.word	0x00000010


	//----- nvinfo : EIATTR_REGCOUNT
	.align		4
.L_59:
        /*00c0*/ 	.byte	0x04, 0x2f
        /*00c2*/ 	.short	(.L_61 - .L_60)
	.align		4
.L_60:
        /*00c4*/ 	.word	index@(_Z23gemm_half_q_half_kernelILi1ELb0ELb1EEvPK6__halfPKjS4_S2_PS0_iiiiPKtS7_iiiiiibS2_i)
        /*00c8*/ 	.word	0x00000030


	//----- nvinfo : EIATTR_FRAME_SIZE
	.align		4
.L_61:
        /*00cc*/ 	.byte	0x04, 0x11
        /*00ce*/ 	.short	(.L_63 - .L_62)
	.align		4
.L_62:
        /*00d0*/ 	.word	index@(_Z23gemm_half_q_half_kernelILi1ELb0ELb1EEvPK6__halfPKjS4_S2_PS0_iiiiPKtS7_iiiiiibS2_i)
        /*00d4*/ 	.word	0x00000010


	//----- nvinfo : EIATTR_REGCOUNT
	.align		4
.L_63:
        /*00d8*/ 	.byte	0x04, 0x2f
        /*00da*/ 	.short	(.L_65 - .L_64)
	.align		4
.L_64:
        /*00dc*/ 	.word	index@(_Z23gemm_half_q_half_kernelILi2ELb0ELb1EEvPK6__halfPKjS4_S2_PS0_iiiiPKtS7_iiiiiibS2_i)
        /*00e0*/ 	.word	0x0000003f


	//----- nvinfo : EIATTR_FRAME_SIZE
	.align		4
.L_65:
        /*00e4*/ 	.byte	0x04, 0x11
        /*00e6*/ 	.short	(.L_67 - .L_66)
	.align		4
.L_66:
        /*00e8*/ 	.word	index@(_Z23gemm_half_q_half_kernelILi2ELb0ELb1EEvPK6__halfPKjS4_S2_PS0_iiiiPKtS7_iiiiiibS2_i)
        /*00ec*/ 	.word	0x00000010


	//----- nvinfo : EIATTR_REGCOUNT
	.align		4
.L_67:
        /*00f0*/ 	.byte	0x04, 0x2f
        /*00f2*/ 	.short	(.L_69 - .L_68)
	.align		4
.L_68:
        /*00f4*/ 	.word	index@(_Z23gemm_half_q_half_kernelILi3ELb0ELb1EEvPK6__halfPKjS4_S2_PS0_iiiiPKtS7_iiiiiibS2_i)
        /*00f8*/ 	.word	0x0000005e


	//----- nvinfo : EIATTR_FRAME_SIZE
	.align		4
.L_69:
        /*00fc*/ 	.byte	0x04, 0x11
        /*00fe*/ 	.short	(.L_71 - .L_70)
	.align		4
.L_70:
        /*0100*/ 	.word	index@(_Z23gemm_half_q_half_kernelILi3ELb0ELb1EEvPK6__halfPKjS4_S2_PS0_iiiiPKtS7_iiiiiibS2_i)
        /*0104*/ 	.word	0x00000010


	//----- nvinfo : EIATTR_REGCOUNT
	.align		4
.L_71:
        /*0108*/ 	.byte	0x04, 0x2f
        /*010a*/ 	.short	(.L_73 - .L_72)
	.align		4
.L_72:
        /*010c*/ 	.word	index@(_Z23gemm_half_q_half_kernelILi4ELb0ELb1EEvPK6__halfPKjS4_S2_PS0_iiiiPKtS7_iiiiiibS2_i)
        /*0110*/ 	.word	0x0000007b


	//----- nvinfo : EIATTR_FRAME_SIZE
	.align		4
.L_73:
        /*0114*/ 	.byte	0x04, 0x11
        /*0116*/ 	.short	(.L_75 - .L_74)
	.align		4
.L_74:
        /*0118*/ 	.word	index@(_Z23gemm_half_q_half_kernelILi4ELb0ELb1EEvPK6__halfPKjS4_S2_PS0_iiiiPKtS7_iiiiiibS2_i)
        /*011c*/ 	.word	0x00000010


	//----- nvinfo : EIATTR_REGCOUNT
	.align		4
.L_75:
        /*0120*/ 	.byte	0x04, 0x2f
        /*0122*/ 	.short	(.L_77 - .L_76)
	.align		4
.L_76:
        /*0124*/ 	.word	index@(_Z23gemm_half_q_half_kernelILi5ELb0ELb1EEvPK6__halfPKjS4_S2_PS0_iiiiPKtS7_iiiiiibS2_i)
        /*0128*/ 	.word	0x00000080


	//----- nvinfo : EIATTR_FRAME_SIZE
	.align		4
.L_77:
        /*012c*/ 	.byte	0x04, 0x11
        /*012e*/ 	.short	(.L_79 - .L_78)
	.align		4
.L_78:
        /*0130*/ 	.word	index@(_Z23gemm_half_q_half_kernelILi5ELb0ELb1EEvPK6__halfPKjS4_S2_PS0_iiiiPKtS7_iiiiiibS2_i)
        /*0134*/ 	.word	0x00000010


	//----- nvinfo : EIATTR_REGCOUNT
	.align		4
.L_79:
        /*0138*/ 	.byte	0x04, 0x2f
        /*013a*/ 	.short	(.L_81 - .L_80)
	.align		4
.L_80:
        /*013c*/ 	.word	index@(_Z23gemm_half_q_half_kernelILi6ELb0ELb1EEvPK6__halfPKjS4_S2_PS0_iiiiPKtS7_iiiiiibS2_i)
        /*0140*/ 	.word	0x00000089


	//----- nvinfo : EIATTR_FRAME_SIZE
	.align		4
.L_81:
        /*0144*/ 	.byte	0x04, 0x11
        /*0146*/ 	.short	(.L_83 - .L_82)
	.align		4
.L_82:
        /*0148*/ 	.word	index@(_Z23gemm_half_q_half_kernelILi6ELb0ELb1EEvPK6__halfPKjS4_S2_PS0_iiiiPKtS7_iiiiiibS2_i)
        /*014c*/ 	.word	0x00000010


	//----- nvinfo : EIATTR_REGCOUNT
	.align		4
.L_83:
        /*0150*/ 	.byte	0x04, 0x2f
        /*0152*/ 	.short	(.L_85 - .L_84)
	.align		4
.L_84:
        /*0154*/ 	.word	index@(_Z23gemm_half_q_half_kernelILi7ELb0ELb1EEvPK6__halfPKjS4_S2_PS0_iiiiPKtS7_iiiiiibS2_i)
        /*0158*/ 	.word	0x0000008d


	//----- nvinfo : EIATTR_FRAME_SIZE
	.align		4
.L_85:
        /*015c*/ 	.byte	0x04, 0x11
        /*015e*/ 	.short	(.L_87 - .L_86)
	.align		4
.L_86:
        /*0160*/ 	.word	index@(_Z23gemm_half_q_half_kernelILi7ELb0ELb1EEvPK6__halfPKjS4_S2_PS0_iiiiPKtS7_iiiiiibS2_i)
        /*0164*/ 	.word	0x00000010


	//----- nvinfo : EIATTR_REGCOUNT
	.align		4
.L_87:
        /*0168*/ 	.byte	0x04, 0x2f
        /*016a*/ 	.short	(.L_89 - .L_88)
	.align		4
.L_88:
        /*016c*/ 	.word	index@(_Z23gemm_half_q_half_kernelILi8ELb0ELb1EEvPK6__halfPKjS4_S2_PS0_iiiiPKtS7_iiiiiibS2_i)
        /*0170*/ 	.word	0x0000008e


	//----- nvinfo : EIATTR_FRAME_SIZE
	.align		4
.L_89:
        /*0174*/ 	.byte	0x04, 0x11
        /*0176*/ 	.short	(.L_91 - .L_90)
	.align		4
.L_90:
        /*0178*/ 	.word	index@(_Z23gemm_half_q_half_kernelILi8ELb0ELb1EEvPK6__halfPKjS4_S2_PS0_iiiiPKtS7_iiiiiibS2_i)
        /*017c*/ 	.word	0x00000010


	//----- nvinfo : EIATTR_REGCOUNT
	.align		4
.L_91:
        /*0180*/ 	.byte	0x04, 0x2f
        /*0182*/ 	.short	(.L_93 - .L_92)
	.align		4
.L_92:
        /*0184*/ 	.word	index@(_Z23gemm_half_q_half_kernelILi1ELb1ELb0EEvPK6__halfPKjS4_S2_PS0_iiiiPKtS7_iiiiiibS2_i)
        /*0188*/ 	.word	0x00000030


	//----- nvinfo : EIATTR_FRAME_SIZE
	.align		4
.L_93:
        /*018c*/ 	.byte	0x04, 0x11
        /*018e*/ 	.short	(.L_95 - .L_94)
	.align		4
.L_94:
        /*0190*/ 	.word	index@(_Z23gemm_half_q_half_kernelILi1ELb1ELb0EEvPK6__halfPKjS4_S2_PS0_iiiiPKtS7_iiiiiibS2_i)
        /*0194*/ 	.word	0x00000010


	//----- nvinfo : EIATTR_REGCOUNT
	.align		4
.L_95:
        /*0198*/ 	.byte	0x04, 0x2f
        /*019a*/ 	.short	(.L_97 - .L_96)
	.align		4
.L_96:
        /*019c*/ 	.word	index@(_Z23gemm_half_q_half_kernelILi2ELb1ELb0EEvPK6__halfPKjS4_S2_PS0_iiiiPKtS7_iiiiiibS2_i)
        /*01a0*/ 	.word	0x0000007c


	//----- nvinfo : EIATTR_FRAME_SIZE
	.align		4
.L_97:
        /*01a4*/ 	.byte	0x04, 0x11
        /*01a6*/ 	.short	(.L_99 - .L_98)
	.align		4
.L_98:
        /*01a8*/ 	.word	index@(_Z23gemm_half_q_half_kernelILi2ELb1ELb0EEvPK6__halfPKjS4_S2_PS0_iiiiPKtS7_iiiiiibS2_i)
        /*01ac*/ 	.word	0x00000010


	//----- nvinfo : EIATTR_REGCOUNT
	.align		4
.L_99:
        /*01b0*/ 	.byte	0x04, 0x2f
        /*01b2*/ 	.short	(.L_101 - .L_100)
	.align		4
.L_100:
        /*01b4*/ 	.word	index@(_Z23gemm_half_q_half_kernelILi3ELb1ELb0EEvPK6__halfPKjS4_S2_PS0_iiiiPKtS7_iiiiiibS2_i)
        /*01b8*/ 	.word	0x0000007c


	//----- nvinfo : EIATTR_FRAME_SIZE
	.align		4
.L_101:
        /*01bc*/ 	.byte	0x04, 0x11
        /*01be*/ 	.short	(.L_103 - .L_102)
	.align		4
.L_102:
        /*01c0*/ 	.word	index@(_Z23gemm_half_q_half_kernelILi3ELb1ELb0EEvPK6__halfPKjS4_S2_PS0_iiiiPKtS7_iiiiiibS2_i)
        /*01c4*/ 	.word	0x00000010


	//----- nvinfo : EIATTR_REGCOUNT
	.align		4
.L_103:
        /*01c8*/ 	.byte	0x04, 0x2f
        /*01ca*/ 	.short	(.L_105 - .L_104)
	.align		4
.L_104:
        /*01cc*/ 	.word	index@(_Z23gemm_half_q_half_kernelILi4ELb1ELb0EEvPK6__halfPKjS4_S2_PS0_iiiiPKtS7_iiiiiibS2_i)
        /*01d0*/ 	.word	0x00000080


	//----- nvinfo : EIATTR_FRAME_SIZE
	.align		4
.L_105:
        /*01d4*/ 	.byte	0x04, 0x11
        /*01d6*/ 	.short	(.L_107 - .L_106)
	.align		4
.L_106:
        /*01d8*/ 	.word	index@(_Z23gemm_half_q_half_kernelILi4ELb1ELb0EEvPK6__halfPKjS4_S2_PS0_iiiiPKtS7_iiiiiibS2_i)
        /*01dc*/ 	.word	0x00000010


	//----- nvinfo : EIATTR_REGCOUNT
	.align		4
.L_107:
        /*01e0*/ 	.byte	0x04, 0x2f
        /*01e2*/ 	.short	(.L_109 - .L_108)
	.align		4
.L_108:
        /*01e4*/ 	.word	index@(_Z23gemm_half_q_half_kernelILi5ELb1ELb0EEvPK6__halfPKjS4_S2_PS0_iiiiPKtS7_iiiiiibS2_i)
        /*01e8*/ 	.word	0x0000007f


	//----- nvinfo : EIATTR_FRAME_SIZE
	.align		4
.L_109:
        /*01ec*/ 	.byte	0x04, 0x11
        /*01ee*/ 	.short	(.L_111 - .L_110)
	.align		4
.L_110:
        /*01f0*/ 	.word	index@(_Z23gemm_half_q_half_kernelILi5ELb1ELb0EEvPK6__halfPKjS4_S2_PS0_iiiiPKtS7_iiiiiibS2_i)
        /*01f4*/ 	.word	0x00000010


	//----- nvinfo : EIATTR_REGCOUNT
	.align		4
.L_111:
        /*01f8*/ 	.byte	0x04, 0x2f
        /*01fa*/ 	.short	(.L_113 - .L_112)
	.align		4
.L_112:
        /*01fc*/ 	.word	index@(_Z23gemm_half_q_half_kernelILi6ELb1ELb0EEvPK6__halfPKjS4_S2_PS0_iiiiPKtS7_iiiiiibS2_i)
        /*0200*/ 	.word	0x00000082


	//----- nvinfo : EIATTR_FRAME_SIZE
	.align		4
.L_113:
        /*0204*/ 	.byte	0x04, 0x11
        /*0206*/ 	.short	(.L_115 - .L_114)
	.align		4
.L_114:
        /*0208*/ 	.word	index@(_Z23gemm_half_q_half_kernelILi6ELb1ELb0EEvPK6__halfPKjS4_S2_PS0_iiiiPKtS7_iiiiiibS2_i)
        /*020c*/ 	.word	0x00000010


	//----- nvinfo : EIATTR_REGCOUNT
	.align		4
.L_115:
        /*0210*/ 	.byte	0x04, 0x2f
        /*0212*/ 	.short	(.L_117 - .L_116)
	.align		4
.L_116:
        /*0214*/ 	.word	index@(_Z23gemm_half_q_half_kernelILi7ELb1ELb0EEvPK6__halfPKjS4_S2_PS0_iiiiPKtS7_iiiiiibS2_i)
        /*0218*/ 	.word	0x00000080


	//----- nvinfo : EIATTR_FRAME_SIZE
	.align		4
.L_117:
        /*021c*/ 	.byte	0x04, 0x11
        /*021e*/ 	.short	(.L_119 - .L_118)
	.align		4
.L_118:
        /*0220*/ 	.word	index@(_Z23gemm_half_q_half_kernelILi7ELb1ELb0EEvPK6__halfPKjS4_S2_PS0_iiiiPKtS7_iiiiiibS2_i)
        /*0224*/ 	.word	0x00000010


	//----- nvinfo : EIATTR_REGCOUNT
	.align		4
.L_119:
        /*0228*/ 	.byte	0x04, 0x2f
        /*022a*/ 	.short	(.L_121 - .L_120)
	.align		4
.L_120:
        /*022c*/ 	.word	index@(_Z23gemm_half_q_half_kernelILi8ELb1ELb0EEvPK6__halfPKjS4_S2_PS0_iiiiPKtS7_iiiiiibS2_i)
        /*0230*/ 	.word	0x00000081


	//----- nvinfo : EIATTR_FRAME_SIZE
	.align		4
.L_121:
        /*0234*/ 	.byte	0x04, 0x11
        /*0236*/ 	.short	(.L_123 - .L_122)
	.align		4
.L_122:
        /*0238*/ 	.word	index@(_Z23gemm_half_q_half_kernelILi8ELb1ELb0EEvPK6__halfPKjS4_S2_PS0_iiiiPKtS7_iiiiiibS2_i)
        /*023c*/ 	.word	0x00000010


	//----- nvinfo : EIATTR_REGCOUNT
	.align		4
.L_123:
        /*0240*/ 	.byte	0x04, 0x2f
        /*0242*/ 	.short	(.L_125 - .L_124)
	.align		4
.L_124:
        /*0244*/ 	.word	index@(_Z23gemm_half_q_half_kernelILi1ELb1ELb1EEvPK6__halfPKjS4_S2_PS0_iiiiPKtS7_iiiiiibS2_i)
        /*0248*/ 	.word	0x00000032


	//----- nvinfo : EIATTR_FRAME_SIZE
	.align		4
.L_125:
        /*024c*/ 	.byte	0x04, 0x11
        /*024e*/ 	.short	(.L_127 - .L_126)
	.align		4
.L_126:
        /*0250*/ 	.word	index@(_Z23gemm_half_q_half_kernelILi1ELb1ELb1EEvPK6__halfPKjS4_S2_PS0_iiiiPKtS7_iiiiiibS2_i)
        /*0254*/ 	.word	0x00000010


	//----- nvinfo : EIATTR_REGCOUNT
	.align		4
.L_127:
        /*0258*/ 	.byte	0x04, 0x2f
        /*025a*/ 	.short	(.L_129 - .L_128)
	.align		4
.L_128:
        /*025c*/ 	.word	index@(_Z23gemm_half_q_half_kernelILi2ELb1ELb1EEvPK6__halfPKjS4_S2_PS0_iiiiPKtS7_iiiiiibS2_i)
        /*0260*/ 	.word	0x0000007c


	//----- nvinfo : EIATTR_FRAME_SIZE
	.align		4
.L_129:
        /*0264*/ 	.byte	0x04, 0x11
        /*0266*/ 	.short	(.L_131 - .L_130)
	.align		4
.L_130:
        /*0268*/ 	.word	index@(_Z23gemm_half_q_half_kernelILi2ELb1ELb1EEvPK6__halfPKjS4_S2_PS0_iiiiPKtS7_iiiiiibS2_i)
        /*026c*/ 	.word	0x00000010


	//----- nvinfo : EIATTR_REGCOUNT
	.align		4
.L_131:
        /*0270*/ 	.byte	0x04, 0x2f
        /*0272*/ 	.short	(.L_133 - .L_132)
	.align		4
.L_132:
        /*0274*/ 	.word	index@(_Z23gemm_half_q_half_kernelILi3ELb1ELb1EEvPK6__halfPKjS4_S2_PS0_iiiiPKtS7_iiiiiibS2_i)
        /*0278*/ 	.word	0x0000007c


	//----- nvinfo : EIATTR_FRAME_SIZE
	.align		4
.L_133:
        /*027c*/ 	.byte	0x04, 0x11
        /*027e*/ 	.short	(.L_135 - .L_134)
	.align		4
.L_134:
        /*0280*/ 	.word	index@(_Z23gemm_half_q_half_kernelILi3ELb1ELb1EEvPK6__halfPKjS4_S2_PS0_iiiiPKtS7_iiiiiibS2_i)
        /*0284*/ 	.word	0x00000010


	//----- nvinfo : EIATTR_REGCOUNT
	.align		4
.L_135:
        /*0288*/ 	.byte	0x04, 0x2f
        /*028a*/ 	.short	(.L_137 - .L_136)
	.align		4
.L_136:
        /*028c*/ 	.word	index@(_Z23gemm_half_q_half_kernelILi4ELb1ELb1EEvPK6__halfPKjS4_S2_PS0_iiiiPKtS7_iiiiiibS2_i)
        /*0290*/ 	.word	0x00000080


	//----- nvinfo : EIATTR_FRAME_SIZE
	.align		4
.L_137:
        /*0294*/ 	.byte	0x04, 0x11
        /*0296*/ 	.short	(.L_139 - .L_138)
	.align		4
.L_138:
        /*0298*/ 	.word	index@(_Z23gemm_half_q_half_kernelILi4ELb1ELb1EEvPK6__halfPKjS4_S2_PS0_iiiiPKtS7_iiiiiibS2_i)
        /*029c*/ 	.word	0x00000010


	//----- nvinfo : EIATTR_REGCOUNT
	.align		4
.L_139:
        /*02a0*/ 	.byte	0x04, 0x2f
        /*02a2*/ 	.short	(.L_141 - .L_140)
	.align		4
.L_140:
        /*02a4*/ 	.word	index@(_Z23gemm_half_q_half_kernelILi5ELb1ELb1EEvPK6__halfPKjS4_S2_PS0_iiiiPKtS7_iiiiiibS2_i)
        /*02a8*/ 	.word	0x0000007f


	//----- nvinfo : EIATTR_FRAME_SIZE
	.align		4
.L_141:
        /*02ac*/ 	.byte	0x04, 0x11
        /*02ae*/ 	.short	(.L_143 - .L_142)
	.align		4
.L_142:
        /*02b0*/ 	.word	index@(_Z23gemm_half_q_half_kernelILi5ELb1ELb1EEvPK6__halfPKjS4_S2_PS0_iiiiPKtS7_iiiiiibS2_i)
        /*02b4*/ 	.word	0x00000010


	//----- nvinfo : EIATTR_REGCOUNT
	.align		4
.L_143:
        /*02b8*/ 	.byte	0x04, 0x2f
        /*02ba*/ 	.short	(.L_145 - .L_144)
	.align		4
.L_144:
        /*02bc*/ 	.word	index@(_Z23gemm_half_q_half_kernelILi6ELb1ELb1EEvPK6__halfPKjS4_S2_PS0_iiiiPKtS7_iiiiiibS2_i)
        /*02c0*/ 	.word	0x00000082


	//----- nvinfo : EIATTR_FRAME_SIZE
	.align		4
.L_145:
        /*02c4*/ 	.byte	0x04, 0x11
        /*02c6*/ 	.short	(.L_147 - .L_146)
	.align		4
.L_146:
        /*02c8*/ 	.word	index@(_Z23gemm_half_q_half_kernelILi6ELb1ELb1EEvPK6__halfPKjS4_S2_PS0_iiiiPKtS7_iiiiiibS2_i)
        /*02cc*/ 	.word	0x00000010


	//----- nvinfo : EIATTR_REGCOUNT
	.align		4
.L_147:
        /*02d0*/ 	.byte	0x04, 0x2f
        /*02d2*/ 	.short	(.L_149 - .L_148)
	.align		4
.L_148:
        /*02d4*/ 	.word	index@(_Z23gemm_half_q_half_kernelILi7ELb1ELb1EEvPK6__halfPKjS4_S2_PS0_iiiiPKtS7_iiiiiibS2_i)
        /*02d8*/ 	.word	0x00000080


	//----- nvinfo : EIATTR_FRAME_SIZE
	.align		4
.L_149:
        /*02dc*/ 	.byte	0x04, 0x11
        /*02de*/ 	.short	(.L_151 - .L_150)
	.align		4
.L_150:
        /*02e0*/ 	.word	index@(_Z23gemm_half_q_half_kernelILi7ELb1ELb1EEvPK6__halfPKjS4_S2_PS0_iiiiPKtS7_iiiiiibS2_i)
        /*02e4*/ 	.word	0x00000010


	//----- nvinfo : EIATTR_REGCOUNT
	.align		4
.L_151:
        /*02e8*/ 	.byte	0x04, 0x2f
        /*02ea*/ 	.short	(.L_153 - .L_152)
	.align		4
.L_152:
        /*02ec*/ 	.word	index@(_Z23gemm_half_q_half_kernelILi8ELb1ELb1EEvPK6__halfPKjS4_S2_PS0_iiiiPKtS7_iiiiiibS2_i)
        /*02f0*/ 	.word	0x00000081


	//----- nvinfo : EIATTR_FRAME_SIZE
	.align		4
.L_153:
        /*02f4*/ 	.byte	0x04, 0x11
        /*02f6*/ 	.short	(.L_155 - .L_154)
	.align		4
.L_154:
        /*02f8*/ 	.word	index@(_Z23gemm_half_q_half_kernelILi8ELb1ELb1EEvPK6__halfPKjS4_S2_PS0_iiiiPKtS7_iiiiiibS2_i)
        /*02fc*/ 	.word	0x00000010


	//----- nvinfo : EIATTR_REGCOUNT
	.align		4
.L_155:
        /*0300*/ 	.byte	0x04, 0x2f
        /*0302*/ 	.short	(.L_157 - .L_156)
	.align		4
.L_156:
        /*0304*/ 	.word	index@(_Z28gemm_half_q_half_gptq_kernelILi1ELb0ELb0EEvPK6__halfPKjS4_S2_PS0_iiiiiPKtibS2_i)
        /*0308*/ 	.word	0x00000028


	//----- nvinfo : EIATTR_FRAME_SIZE
	.align		4
.L_157:
        /*030c*/ 	.byte	0x04, 0x11
        /*030e*/ 	.short	(.L_159 - .L_158)
	.align		4
.L_158:
        /*0310*/ 	.word	index@(_Z28gemm_half_q_half_gptq_kernelILi1ELb0ELb0EEvPK6__halfPKjS4_S2_PS0_iiiiiPKtibS2_i)
        /*0314*/ 	.word	0x00000000


	//----- nvinfo : EIATTR_REGCOUNT
	.align		4
.L_159:
        /*0318*/ 	.byte	0x04, 0x2f
        /*031a*/ 	.short	(.L_161 - .L_160)
	.align		4
.L_160:
        /*031c*/ 	.word	index@(_Z28gemm_half_q_half_gptq_kernelILi2ELb0ELb0EEvPK6__halfPKjS4_S2_PS0_iiiiiPKtibS2_i)
        /*0320*/ 	.word	0x00000034


	//----- nvinfo : EIATTR_FRAME_SIZE
	.align		4
.L_161:
        /*0324*/ 	.byte	0x04, 0x11
        /*0326*/ 	.short	(.L_163 - .L_162)
	.align		4
.L_162:
        /*0328*/ 	.word	index@(_Z28gemm_half_q_half_gptq_kernelILi2ELb0ELb0EEvPK6__halfPKjS4_S2_PS0_iiiiiPKtibS2_i)
        /*032c*/ 	.word	0x00000000


	//----- nvinfo : EIATTR_REGCOUNT
	.align		4
.L_163:
        /*0330*/ 	.byte	0x04, 0x2f
        /*0332*/ 	.short	(.L_165 - .L_164)
	.align		4
.L_164:
        /*0334*/ 	.word	index@(_Z28gemm_half_q_half_gptq_kernelILi3ELb0ELb0EEvPK6__halfPKjS4_S2_PS0_iiiiiPKtibS2_i)
        /*0338*/ 	.word	0x00000048


	//----- nvinfo : EIATTR_FRAME_SIZE
	.align		4
.L_165:
        /*033c*/ 	.byte	0x04, 0x11
        /*033e*/ 	.short	(.L_167 - .L_166)
	.align		4
.L_166:
        /*0340*/ 	.word	index@(_Z28gemm_half_q_half_gptq_kernelILi3ELb0ELb0EEvPK6__halfPKjS4_S2_PS0_iiiiiPKtibS2_i)
        /*0344*/ 	.word	0x00000000


	//----- nvinfo : EIATTR_REGCOUNT
	.align		4
.L_167:
        /*0348*/ 	.byte	0x04, 0x2f
        /*034a*/ 	.short	(.L_169 - .L_168)
	.align		4
.L_168:
        /*034c*/ 	.word	index@(_Z28gemm_half_q_half_gptq_kernelILi4ELb0ELb0EEvPK6__halfPKjS4_S2_PS0_iiiiiPKtibS2_i)
        /*0350*/ 	.word	0x00000048


	//----- nvinfo : EIATTR_FRAME_SIZE
	.align		4
.L_169:
        /*0354*/ 	.byte	0x04, 0x11
        /*0356*/ 	.short	(.L_171 - .L_170)
	.align		4
.L_170:
        /*0358*/ 	.word	index@(_Z28gemm_half_q_half_gptq_kernelILi4ELb0ELb0EEvPK6__halfPKjS4_S2_PS0_iiiiiPKtibS2_i)
        /*035c*/ 	.word	0x00000000


	//----- nvinfo : EIATTR_REGCOUNT
	.align		4
.L_171:
        /*0360*/ 	.byte	0x04, 0x2f
        /*0362*/ 	.short	(.L_173 - .L_172)
	.align		4
.L_172:
        /*0364*/ 	.word	index@(_Z28gemm_half_q_half_gptq_kernelILi5ELb0ELb0EEvPK6__halfPKjS4_S2_PS0_iiiiiPKtibS2_i)
        /*0368*/ 	.word	0x0000004e


	//----- nvinfo : EIATTR_FRAME_SIZE
	.align		4
.L_173:
        /*036c*/ 	.byte	0x04, 0x11
        /*036e*/ 	.short	(.L_175 - .L_174)
	.align		4
.L_174:
        /*0370*/ 	.word	index@(_Z28gemm_half_q_half_gptq_kernelILi5ELb0ELb0EEvPK6__halfPKjS4_S2_PS0_iiiiiPKtibS2_i)
        /*0374*/ 	.word	0x00000000


	//----- nvinfo : EIATTR_REGCOUNT
	.align		4
.L_175:
        /*0378*/ 	.byte	0x04, 0x2f
        /*037a*/ 	.short	(.L_177 - .L_176)
	.align		4
.L_176:
        /*037c*/ 	.word	index@(_Z28gemm_half_q_half_gptq_kernelILi6ELb0ELb0EEvPK6__halfPKjS4_S2_PS0_iiiiiPKtibS2_i)
        /*0380*/ 	.word	0x00000050


	//----- nvinfo : EIATTR_FRAME_SIZE
	.align		4
.L_177:
        /*0384*/ 	.byte	0x04, 0x11
        /*0386*/ 	.short	(.L_179 - .L_178)
	.align		4
.L_178:
        /*0388*/ 	.word	index@(_Z28gemm_half_q_half_gptq_kernelILi6ELb0ELb0EEvPK6__halfPKjS4_S2_PS0_iiiiiPKtibS2_i)
        /*038c*/ 	.word	0x00000000


	//----- nvinfo : EIATTR_REGCOUNT
	.align		4
.L_179:
        /*0390*/ 	.byte	0x04, 0x2f
        /*0392*/ 	.short	(.L_181 - .L_180)
	.align		4
.L_180:
        /*0394*/ 	.word	index@(_Z28gemm_half_q_half_gptq_kernelILi7ELb0ELb0EEvPK6__halfPKjS4_S2_PS0_iiiiiPKtibS2_i)
        /*0398*/ 	.word	0x00000065


	//----- nvinfo : EIATTR_FRAME_SIZE
	.align		4
.L_181:
        /*039c*/ 	.byte	0x04, 0x11
        /*039e*/ 	.short	(.L_183 - .L_182)
	.align		4
.L_182:
        /*03a0*/ 	.word	index@(_Z28gemm_half_q_half_gptq_kernelILi7ELb0ELb0EEvPK6__halfPKjS4_S2_PS0_iiiiiPKtibS2_i)
        /*03a4*/ 	.word	0x00000000


	//----- nvinfo : EIATTR_REGCOUNT
	.align		4
.L_183:
        /*03a8*/ 	.byte	0x04, 0x2f
        /*03aa*/ 	.short	(.L_185 - .L_184)
	.align		4
.L_184:
        /*03ac*/ 	.word	index@(_Z28gemm_half_q_half_gptq_kernelILi8ELb0ELb0EEvPK6__halfPKjS4_S2_PS0_iiiiiPKtibS2_i)
        /*03b0*/ 	.word	0x00000060


	//----- nvinfo : EIATTR_FRAME_SIZE
	.align		4
.L_185:
        /*03b4*/ 	.byte	0x04, 0x11
        /*03b6*/ 	.short	(.L_187 - .L_186)
	.align		4
.L_186:
        /*03b8*/ 	.word	index@(_Z28gemm_half_q_half_gptq_kernelILi8ELb0ELb0EEvPK6__halfPKjS4_S2_PS0_iiiiiPKtibS2_i)
        /*03bc*/ 	.word	0x00000000


	//----- nvinfo : EIATTR_REGCOUNT
	.align		4
.L_187:
        /*03c0*/ 	.byte	0x04, 0x2f
        /*03c2*/ 	.short	(.L_189 - .L_188)
	.align		4
.L_188:
        /*03c4*/ 	.word	index@(_Z28gemm_half_q_half_gptq_kernelILi1ELb0ELb1EEvPK6__halfPKjS4_S2_PS0_iiiiiPKtibS2_i)
        /*03c8*/ 	.word	0x00000028


	//----- nvinfo : EIATTR_FRAME_SIZE
	.align		4
.L_189:
        /*03cc*/ 	.byte	0x04, 0x11
        /*03ce*/ 	.short	(.L_191 - .L_190)
	.align		4
.L_190:
        /*03d0*/ 	.word	index@(_Z28gemm_half_q_half_gptq_kernelILi1ELb0ELb1EEvPK6__halfPKjS4_S2_PS0_iiiiiPKtibS2_i)
        /*03d4*/ 	.word	0x00000000


	//----- nvinfo : EIATTR_REGCOUNT
	.align		4
.L_191:
        /*03d8*/ 	.byte	0x04, 0x2f
        /*03da*/ 	.short	(.L_193 - .L_192)
	.align		4
.L_192:
        /*03dc*/ 	.word	index@(_Z28gemm_half_q_half_gptq_kernelILi2ELb0ELb1EEvPK6__halfPKjS4_S2_PS0_iiiiiPKtibS2_i)
        /*03e0*/ 	.word	0x0000003b


	//----- nvinfo : EIATTR_FRAME_SIZE
	.align		4
.L_193:
        /*03e4*/ 	.byte	0x04, 0x11
        /*03e6*/ 	.short	(.L_195 - .L_194)
	.align		4
.L_194:
        /*03e8*/ 	.word	index@(_Z28gemm_half_q_half_gptq_kernelILi2ELb0ELb1EEvPK6__halfPKjS4_S2_PS0_iiiiiPKtibS2_i)
        /*03ec*/ 	.word	0x00000000


	//----- nvinfo : EIATTR_REGCOUNT
	.align		4
.L_195:
        /*03f0*/ 	.byte	0x04, 0x2f
        /*03f2*/ 	.short	(.L_197 - .L_196)
	.align		4
.L_196:
        /*03f4*/ 	.word	index@(_Z28gemm_half_q_half_gptq_kernelILi3ELb0ELb1EEvPK6__halfPKjS4_S2_PS0_iiiiiPKtibS2_i)
        /*03f8*/ 	.word	0x00000048


	//----- nvinfo : EIATTR_FRAME_SIZE
	.align		4
.L_197:
        /*03fc*/ 	.byte	0x04, 0x11
        /*03fe*/ 	.short	(.L_199 - .L_198)
	.align		4
.L_198:
        /*0400*/ 	.word	index@(_Z28gemm_half_q_half_gptq_kernelILi3ELb0ELb1EEvPK6__halfPKjS4_S2_PS0_iiiiiPKtibS2_i)
        /*0404*/ 	.word	0x00000000


	//----- nvinfo : EIATTR_REGCOUNT
	.align		4
.L_199:
        /*0408*/ 	.byte	0x04, 0x2f
        /*040a*/ 	.short	(.L_201 - .L_200)
	.align		4
.L_200:
        /*040c*/ 	.word	index@(_Z28gemm_half_q_half_gptq_kernelILi4ELb0ELb1EEvPK6__halfPKjS4_S2_PS0_iiiiiPKtibS2_i)
        /*0410*/ 	.word	0x00000048


	//----- nvinfo : EIATTR_FRAME_SIZE
	.align		4
.L_201:
        /*0414*/ 	.byte	0x04, 0x11
        /*0416*/ 	.short	(.L_203 - .L_202)
	.align		4
.L_202:
        /*0418*/ 	.word	index@(_Z28gemm_half_q_half_gptq_kernelILi4ELb0ELb1EEvPK6__halfPKjS4_S2_PS0_iiiiiPKtibS2_i)
        /*041c*/ 	.word	0x00000000


	//----- nvinfo : EIATTR_REGCOUNT
	.align		4
.L_203:
        /*0420*/ 	.byte	0x04, 0x2f
        /*0422*/ 	.short	(.L_205 - .L_204)
	.align		4
.L_204:
        /*0424*/ 	.word	index@(_Z28gemm_half_q_half_gptq_kernelILi5ELb0ELb1EEvPK6__halfPKjS4_S2_PS0_iiiiiPKtibS2_i)
        /*0428*/ 	.word	0x0000004e


	//----- nvinfo : EIATTR_FRAME_SIZE
	.align		4
.L_205:
        /*042c*/ 	.byte	0x04, 0x11
        /*042e*/ 	.short	(.L_207 - .L_206)
	.align		4
.L_206:
        /*0430*/ 	.word	index@(_Z28gemm_half_q_half_gptq_kernelILi5ELb0ELb1EEvPK6__halfPKjS4_S2_PS0_iiiiiPKtibS2_i)
        /*0434*/ 	.word	0x00000000


	//----- nvinfo : EIATTR_REGCOUNT
	.align		4
.L_207:
        /*0438*/ 	.byte	0x04, 0x2f
        /*043a*/ 	.short	(.L_209 - .L_208)
	.align		4
.L_208:
        /*043c*/ 	.word	index@(_Z28gemm_half_q_half_gptq_kernelILi6ELb0ELb1EEvPK6__halfPKjS4_S2_PS0_iiiiiPKtibS2_i)
        /*0440*/ 	.word	0x00000050


	//----- nvinfo : EIATTR_FRAME_SIZE
	.align		4
.L_209:
        /*0444*/ 	.byte	0x04, 0x11
        /*0446*/ 	.short	(.L_211 - .L_210)
	.align		4
.L_210:
        /*0448*/ 	.word	index@(_Z28gemm_half_q_half_gptq_kernelILi6ELb0ELb1EEvPK6__halfPKjS4_S2_PS0_iiiiiPKtibS2_i)
        /*044c*/ 	.word	0x00000000


	//----- nvinfo : EIATTR_REGCOUNT
	.align		4
.L_211:
        /*0450*/ 	.byte	0x04, 0x2f
        /*0452*/ 	.short	(.L_213 - .L_212)
	.align		4
.L_212:
        /*0454*/ 	.word	index@(_Z28gemm_half_q_half_gptq_kernelILi7ELb0ELb1EEvPK6__halfPKjS4_S2_PS0_iiiiiPKtibS2_i)
        /*0458*/ 	.word	0x00000065


	//----- nvinfo : EIATTR_FRAME_SIZE
	.align		4
.L_213:
        /*045c*/ 	.byte	0x04, 0x11
        /*045e*/ 	.short	(.L_215 - .L_214)
	.align		4
.L_214:
        /*0460*/ 	.word	index@(_Z28gemm_half_q_half_gptq_kernelILi7ELb0ELb1EEvPK6__halfPKjS4_S2_PS0_iiiiiPKtibS2_i)
        /*0464*/ 	.word	0x00000000


	//----- nvinfo : EIATTR_REGCOUNT
	.align		4
.L_215:
        /*0468*/ 	.byte	0x04, 0x2f
        /*046a*/ 	.short	(.L_217 - .L_216)
	.align		4
.L_216:
        /*046c*/ 	.word	index@(_Z28gemm_half_q_half_gptq_kernelILi8ELb0ELb1EEvPK6__halfPKjS4_S2_PS0_iiiiiPKtibS2_i)
        /*0470*/ 	.word	0x00000060


	//----- nvinfo : EIATTR_FRAME_SIZE
	.align		4
.L_217:
        /*0474*/ 	.byte	0x04, 0x11
        /*0476*/ 	.short	(.L_219 - .L_218)
	.align		4
.L_218:
        /*0478*/ 	.word	index@(_Z28gemm_half_q_half_gptq_kernelILi8ELb0ELb1EEvPK6__halfPKjS4_S2_PS0_iiiiiPKtibS2_i)
        /*047c*/ 	.word	0x00000000


	//----- nvinfo : EIATTR_REGCOUNT
	.align		4
.L_219:
        /*0480*/ 	.byte	0x04, 0x2f
        /*0482*/ 	.short	(.L_221 - .L_220)
	.align		4
.L_220:
        /*0484*/ 	.word	index@(_Z28gemm_half_q_half_gptq_kernelILi1ELb1ELb0EEvPK6__halfPKjS4_S2_PS0_iiiiiPKtibS2_i)
        /*0488*/ 	.word	0x00000028


	//----- nvinfo : EIATTR_FRAME_SIZE
	.align		4
.L_221:
        /*048c*/ 	.byte	0x04, 0x11
        /*048e*/ 	.short	(.L_223 - .L_222)
	.align		4
.L_222:
        /*0490*/ 	.word	index@(_Z28gemm_half_q_half_gptq_kernelILi1ELb1ELb0EEvPK6__halfPKjS4_S2_PS0_iiiiiPKtibS2_i)
        /*0494*/ 	.word	0x00000000


	//----- nvinfo : EIATTR_REGCOUNT
	.align		4
.L_223:
        /*0498*/ 	.byte	0x04, 0x2f
        /*049a*/ 	.short	(.L_225 - .L_224)
	.align		4
.L_224:
        /*049c*/ 	.word	index@(_Z28gemm_half_q_half_gptq_kernelILi2ELb1ELb0EEvPK6__halfPKjS4_S2_PS0_iiiiiPKtibS2_i)
        /*04a0*/ 	.word	0x00000036


	//----- nvinfo : EIATTR_FRAME_SIZE
	.align		4
.L_225:
        /*04a4*/ 	.byte	0x04, 0x11
        /*04a6*/ 	.short	(.L_227 - .L_226)
	.align		4
.L_226:
        /*04a8*/ 	.word	index@(_Z28gemm_half_q_half_gptq_kernelILi2ELb1ELb0EEvPK6__halfPKjS4_S2_PS0_iiiiiPKtibS2_i)
        /*04ac*/ 	.word	0x00000000


	//----- nvinfo : EIATTR_REGCOUNT
	.align		4
.L_227:
        /*04b0*/ 	.byte	0x04, 0x2f
        /*04b2*/ 	.short	(.L_229 - .L_228)
	.align		4
.L_228:
        /*04b4*/ 	.word	index@(_Z28gemm_half_q_half_gptq_kernelILi3ELb1ELb0EEvPK6__halfPKjS4_S2_PS0_iiiiiPKtibS2_i)
        /*04b8*/ 	.word	0x0000003c


	//----- nvinfo : EIATTR_FRAME_SIZE
	.align		4
.L_229:
        /*04bc*/ 	.byte	0x04, 0x11
        /*04be*/ 	.short	(.L_231 - .L_230)
	.align		4
.L_230:
        /*04c0*/ 	.word	index@(_Z28gemm_half_q_half_gptq_kernelILi3ELb1ELb0EEvPK6__halfPKjS4_S2_PS0_iiiiiPKtibS2_i)
        /*04c4*/ 	.word	0x00000000


	//----- nvinfo : EIATTR_REGCOUNT
	.align		4
.L_231:
        /*04c8*/ 	.byte	0x04, 0x2f
        /*04ca*/ 	.short	(.L_233 - .L_232)
	.align		4
.L_232:
        /*04cc*/ 	.word	index@(_Z28gemm_half_q_half_gptq_kernelILi4ELb1ELb0EEvPK6__halfPKjS4_S2_PS0_iiiiiPKtibS2_i)
        /*04d0*/ 	.word	0x00000040


	//----- nvinfo : EIATTR_FRAME_SIZE
	.align		4
.L_233:
        /*04d4*/ 	.byte	0x04, 0x11
        /*04d6*/ 	.short	(.L_235 - .L_234)
	.align		4
.L_234:
        /*04d8*/ 	.word	index@(_Z28gemm_half_q_half_gptq_kernelILi4ELb1ELb0EEvPK6__halfPKjS4_S2_PS0_iiiiiPKtibS2_i)
        /*04dc*/ 	.word	0x00000000


	//----- nvinfo : EIATTR_REGCOUNT
	.align		4
.L_235:
        /*04e0*/ 	.byte	0x04, 0x2f
        /*04e2*/ 	.short	(.L_237 - .L_236)
	.align		4
.L_236:
        /*04e4*/ 	.word	index@(_Z28gemm_half_q_half_gptq_kernelILi5ELb1ELb0EEvPK6__halfPKjS4_S2_PS0_iiiiiPKtibS2_i)
        /*04e8*/ 	.word	0x00000048


	//----- nvinfo : EIATTR_FRAME_SIZE
	.align		4
.L_237:
        /*04ec*/ 	.byte	0x04, 0x11
        /*04ee*/ 	.short	(.L_239 - .L_238)
	.align		4
.L_238:
        /*04f0*/ 	.word	index@(_Z28gemm_half_q_half_gptq_kernelILi5ELb1ELb0EEvPK6__halfPKjS4_S2_PS0_iiiiiPKtibS2_i)
        /*04f4*/ 	.word	0x00000000


	//----- nvinfo : EIATTR_REGCOUNT
	.align		4
.L_239:
        /*04f8*/ 	.byte	0x04, 0x2f
        /*04fa*/ 	.short	(.L_241 - .L_240)
	.align		4
.L_240:
        /*04fc*/ 	.word	index@(_Z28gemm_half_q_half_gptq_kernelILi6ELb1ELb0EEvPK6__halfPKjS4_S2_PS0_iiiiiPKtibS2_i)
        /*0500*/ 	.word	0x0000004f


	//----- nvinfo : EIATTR_FRAME_SIZE
	.align		4
.L_241:
        /*0504*/ 	.byte	0x04, 0x11
        /*0506*/ 	.short	(.L_243 - .L_242)
	.align		4
.L_242:
        /*0508*/ 	.word	index@(_Z28gemm_half_q_half_gptq_kernelILi6ELb1ELb0EEvPK6__halfPKjS4_S2_PS0_iiiiiPKtibS2_i)
        /*050c*/ 	.word	0x00000000


	//----- nvinfo : EIATTR_REGCOUNT
	.align		4
.L_243:
        /*0510*/ 	.byte	0x04, 0x2f
        /*0512*/ 	.short	(.L_245 - .L_244)
	.align		4
.L_244:
        /*0514*/ 	.word	index@(_Z28gemm_half_q_half_gptq_kernelILi7ELb1ELb0EEvPK6__halfPKjS4_S2_PS0_iiiiiPKtibS2_i)
        /*0518*/ 	.word	0x00000062


	//----- nvinfo : EIATTR_FRAME_SIZE
	.align		4
.L_245:
        /*051c*/ 	.byte	0x04, 0x11
        /*051e*/ 	.short	(.L_247 - .L_246)
	.align		4
.L_246:
        /*0520*/ 	.word	index@(_Z28gemm_half_q_half_gptq_kernelILi7ELb1ELb0EEvPK6__halfPKjS4_S2_PS0_iiiiiPKtibS2_i)
        /*0524*/ 	.word	0x00000000


	//----- nvinfo : EIATTR_REGCOUNT
	.align		4
.L_247:
        /*0528*/ 	.byte	0x04, 0x2f
        /*052a*/ 	.short	(.L_249 - .L_248)
	.align		4
.L_248:
        /*052c*/ 	.word	index@(_Z28gemm_half_q_half_gptq_kernelILi8ELb1ELb0EEvPK6__halfPKjS4_S2_PS0_iiiiiPKtibS2_i)
        /*0530*/ 	.word	0x0000005f


	//----- nvinfo : EIATTR_FRAME_SIZE
	.align		4
.L_249:
        /*0534*/ 	.byte	0x04, 0x11
        /*0536*/ 	.short	(.L_251 - .L_250)
	.align		4
.L_250:
        /*0538*/ 	.word	index@(_Z28gemm_half_q_half_gptq_kernelILi8ELb1ELb0EEvPK6__halfPKjS4_S2_PS0_iiiiiPKtibS2_i)
        /*053c*/ 	.word	0x00000000


	//----- nvinfo : EIATTR_REGCOUNT
	.align		4
.L_251:
        /*0540*/ 	.byte	0x04, 0x2f
        /*0542*/ 	.short	(.L_253 - .L_252)
	.align		4
.L_252:
        /*0544*/ 	.word	index@(_Z28gemm_half_q_half_gptq_kernelILi1ELb1ELb1EEvPK6__halfPKjS4_S2_PS0_iiiiiPKtibS2_i)
        /*0548*/ 	.word	0x00000028


	//----- nvinfo : EIATTR_FRAME_SIZE
	.align		4
.L_253:
        /*054c*/ 	.byte	0x04, 0x11
        /*054e*/ 	.short	(.L_255 - .L_254)
	.align		4
.L_254:
        /*0550*/ 	.word	index@(_Z28gemm_half_q_half_gptq_kernelILi1ELb1ELb1EEvPK6__halfPKjS4_S2_PS0_iiiiiPKtibS2_i)
        /*0554*/ 	.word	0x00000000


	//----- nvinfo : EIATTR_REGCOUNT
	.align		4
.L_255:
        /*0558*/ 	.byte	0x04, 0x2f
        /*055a*/ 	.short	(.L_257 - .L_256)
	.align		4
.L_256:
        /*055c*/ 	.word	index@(_Z28gemm_half_q_half_gptq_kernelILi2ELb1ELb1EEvPK6__halfPKjS4_S2_PS0_iiiiiPKtibS2_i)
        /*0560*/ 	.word	0x00000036


	//----- nvinfo : EIATTR_FRAME_SIZE
	.align		4
.L_257:
        /*0564*/ 	.byte	0x04, 0x11
        /*0566*/ 	.short	(.L_259 - .L_258)
	.align		4
.L_258:
        /*0568*/ 	.word	index@(_Z28gemm_half_q_half_gptq_kernelILi2ELb1ELb1EEvPK6__halfPKjS4_S2_PS0_iiiiiPKtibS2_i)
        /*056c*/ 	.word	0x00000000


	//----- nvinfo : EIATTR_REGCOUNT
	.align		4
.L_259:
        /*0570*/ 	.byte	0x04, 0x2f
        /*0572*/ 	.short	(.L_261 - .L_260)
	.align		4
.L_260:
        /*0574*/ 	.word	index@(_Z28gemm_half_q_half_gptq_kernelILi3ELb1ELb1EEvPK6__halfPKjS4_S2_PS0_iiiiiPKtibS2_i)
        /*0578*/ 	.word	0x0000003c


	//----- nvinfo : EIATTR_FRAME_SIZE
	.align		4
.L_261:
        /*057c*/ 	.byte	0x04, 0x11
        /*057e*/ 	.short	(.L_263 - .L_262)
	.align		4
.L_262:
        /*0580*/ 	.word	index@(_Z28gemm_half_q_half_gptq_kernelILi3ELb1ELb1EEvPK6__halfPKjS4_S2_PS0_iiiiiPKtibS2_i)
        /*0584*/ 	.word	0x00000000


	//----- nvinfo : EIATTR_REGCOUNT
	.align		4
.L_263:
        /*0588*/ 	.byte	0x04, 0x2f
        /*058a*/ 	.short	(.L_265 - .L_264)
	.align		4
.L_264:
        /*058c*/ 	.word	index@(_Z28gemm_half_q_half_gptq_kernelILi4ELb1ELb1EEvPK6__halfPKjS4_S2_PS0_iiiiiPKtibS2_i)
        /*0590*/ 	.word	0x00000040


	//----- nvinfo : EIATTR_FRAME_SIZE
	.align		4
.L_265:
        /*0594*/ 	.byte	0x04, 0x11
        /*0596*/ 	.short	(.L_267 - .L_266)
	.align		4
.L_266:
        /*0598*/ 	.word	index@(_Z28gemm_half_q_half_gptq_kernelILi4ELb1ELb1EEvPK6__halfPKjS4_S2_PS0_iiiiiPKtibS2_i)
        /*059c*/ 	.word	0x00000000


	//----- nvinfo : EIATTR_REGCOUNT
	.align		4
.L_267:
        /*05a0*/ 	.byte	0x04, 0x2f
        /*05a2*/ 	.short	(.L_269 - .L_268)
	.align		4
.L_268:
        /*05a4*/ 	.word	index@(_Z28gemm_half_q_half_gptq_kernelILi5ELb1ELb1EEvPK6__halfPKjS4_S2_PS0_iiiiiPKtibS2_i)
        /*05a8*/ 	.word	0x00000048


	//----- nvinfo : EIATTR_FRAME_SIZE
	.align		4
.L_269:
        /*05ac*/ 	.byte	0x04, 0x11
        /*05ae*/ 	.short	(.L_271 - .L_270)
	.align		4
.L_270:
        /*05b0*/ 	.word	index@(_Z28gemm_half_q_half_gptq_kernelILi5ELb1ELb1EEvPK6__halfPKjS4_S2_PS0_iiiiiPKtibS2_i)
        /*05b4*/ 	.word	0x00000000


	//----- nvinfo : EIATTR_REGCOUNT
	.align		4
.L_271:
        /*05b8*/ 	.byte	0x04, 0x2f
        /*05ba*/ 	.short	(.L_273 - .L_272)
	.align		4
.L_272:
        /*05bc*/ 	.word	index@(_Z28gemm_half_q_half_gptq_kernelILi6ELb1ELb1EEvPK6__halfPKjS4_S2_PS0_iiiiiPKtibS2_i)
        /*05c0*/ 	.word	0x0000004f


	//----- nvinfo : EIATTR_FRAME_SIZE
	.align		4
.L_273:
        /*05c4*/ 	.byte	0x04, 0x11
        /*05c6*/ 	.short	(.L_275 - .L_274)
	.align		4
.L_274:
        /*05c8*/ 	.word	index@(_Z28gemm_half_q_half_gptq_kernelILi6ELb1ELb1EEvPK6__halfPKjS4_S2_PS0_iiiiiPKtibS2_i)
        /*05cc*/ 	.word	0x00000000


	//----- nvinfo : EIATTR_REGCOUNT
	.align		4
.L_275:
        /*05d0*/ 	.byte	0x04, 0x2f
        /*05d2*/ 	.short	(.L_277 - .L_276)
	.align		4
.L_276:
        /*05d4*/ 	.word	index@(_Z28gemm_half_q_half_gptq_kernelILi7ELb1ELb1EEvPK6__halfPKjS4_S2_PS0_iiiiiPKtibS2_i)
        /*05d8*/ 	.word	0x00000062


	//----- nvinfo : EIATTR_FRAME_SIZE
	.align		4
.L_277:
        /*05dc*/ 	.byte	0x04, 0x11
        /*05de*/ 	.short	(.L_279 - .L_278)
	.align		4
.L_278:
        /*05e0*/ 	.word	index@(_Z28gemm_half_q_half_gptq_kernelILi7ELb1ELb1EEvPK6__halfPKjS4_S2_PS0_iiiiiPKtibS2_i)
        /*05e4*/ 	.word	0x00000000


	//----- nvinfo : EIATTR_REGCOUNT
	.align		4
.L_279:
        /*05e8*/ 	.byte	0x04, 0x2f
        /*05ea*/ 	.short	(.L_281 - .L_280)
	.align		4
.L_280:
        /*05ec*/ 	.word	index@(_Z28gemm_half_q_half_gptq_kernelILi8ELb1ELb1EEvPK6__halfPKjS4_S2_PS0_iiiiiPKtibS2_i)
        /*05f0*/ 	.word	0x0000005f


	//----- nvinfo : EIATTR_FRAME_SIZE
	.align		4
.L_281:
        /*05f4*/ 	.byte	0x04, 0x11
        /*05f6*/ 	.short	(.L_283 - .L_282)
	.align		4
.L_282:
        /*05f8*/ 	.word	index@(_Z28gemm_half_q_half_gptq_kernelILi8ELb1ELb1EEvPK6__halfPKjS4_S2_PS0_iiiiiPKtibS2_i)
        /*05fc*/ 	.word	0x00000000


	//----- nvinfo : EIATTR_REGCOUNT
	.align		4
.L_283:
        /*0600*/ 	.byte	0x04, 0x2f
        /*0602*/ 	.short	(.L_285 - .L_284)
	.align		4
.L_284:
        /*0604*/ 	.word	index@(_Z12clear_kernelP6__halfii)
        /*0608*/ 	.word	0x00000006


	//----- nvinfo : EIATTR_FRAME_SIZE
	.align		4
.L_285:
        /*060c*/ 	.byte	0x04, 0x11
        /*060e*/ 	.short	(.L_287 - .L_286)
	.align		4
.L_286:
        /*0610*/ 	.word	index@(_Z12clear_kernelP6__halfii)
        /*0614*/ 	.word	0x00000000


	//----- nvinfo : EIATTR_MIN_STACK_SIZE
	.align		4
.L_287:
        /*0618*/ 	.byte	0x04, 0x12
        /*061a*/ 	.short	(.L_289 - .L_288)
	.align		4
.L_288:
        /*061c*/ 	.word	index@(_Z12clear_kernelP6__halfii)
        /*0620*/ 	.word	0x00000000


	//----- nvinfo : EIATTR_MIN_STACK_SIZE
	.align		4
.L_289:
        /*0624*/ 	.byte	0x04, 0x12
        /*0626*/ 	.short	(.L_291 - .L_290)
	.align		4
.L_290:
        /*0628*/ 	.word	index@(_Z28gemm_half_q_half_gptq_kernelILi8ELb1ELb1EEvPK6__halfPKjS4_S2_PS0_iiiiiPKtibS2_i)
        /*062c*/ 	.word	0x00000000


	//----- nvinfo : EIATTR_MIN_STACK_SIZE
	.align		4
.L_291:
        /*0630*/ 	.byte	0x04, 0x12
        /*0632*/ 	.short	(.L_293 - .L_292)
	.align		4
.L_292:
        /*0634*/ 	.word	index@(_Z28gemm_half_q_half_gptq_kernelILi7ELb1ELb1EEvPK6__halfPKjS4_S2_PS0_iiiiiPKtibS2_i)
        /*0638*/ 	.word	0x00000000


	//----- nvinfo : EIATTR_MIN_STACK_SIZE
	.align		4
.L_293:
        /*063c*/ 	.byte	0x04, 0x12
        /*063e*/ 	.short	(.L_295 - .L_294)
	.align		4
.L_294:
        /*0640*/ 	.word	index@(_Z28gemm_half_q_half_gptq_kernelILi6ELb1ELb1EEvPK6__halfPKjS4_S2_PS0_iiiiiPKtibS2_i)
        /*0644*/ 	.word	0x00000000


	//----- nvinfo : EIATTR_MIN_STACK_SIZE
	.align		4
.L_295:
        /*0648*/ 	.byte	0x04, 0x12
        /*064a*/ 	.short	(.L_297 - .L_296)
	.align		4
.L_296:
        /*064c*/ 	.word	index@(_Z28gemm_half_q_half_gptq_kernelILi5ELb1ELb1EEvPK6__halfPKjS4_S2_PS0_iiiiiPKtibS2_i)
        /*0650*/ 	.word	0x00000000


	//----- nvinfo : EIATTR_MIN_STACK_SIZE
	.align		4
.L_297:
        /*0654*/ 	.byte	0x04, 0x12
        /*0656*/ 	.short	(.L_299 - .L_298)
	.align		4
.L_298:
        /*0658*/ 	.word	index@(_Z28gemm_half_q_half_gptq_kernelILi4ELb1ELb1EEvPK6__halfPKjS4_S2_PS0_iiiiiPKtibS2_i)
        /*065c*/ 	.word	0x00000000


	//----- nvinfo : EIATTR_MIN_STACK_SIZE
	.align		4
.L_299:
        /*0660*/ 	.byte	0x04, 0x12
        /*0662*/ 	.short	(.L_301 - .L_300)
	.align		4
.L_300:
        /*0664*/ 	.word	index@(_Z28gemm_half_q_half_gptq_kernelILi3ELb1ELb1EEvPK6__halfPKjS4_S2_PS0_iiiiiPKtibS2_i)
        /*0668*/ 	.word	0x00000000


	//----- nvinfo : EIATTR_MIN_STACK_SIZE
	.align		4
.L_301:
        /*066c*/ 	.byte	0x04, 0x12
        /*066e*/ 	.short	(.L_303 - .L_302)
	.align		4
.L_302:
        /*0670*/ 	.word	index@(_Z28gemm_half_q_half_gptq_kernelILi2ELb1ELb1EEvPK6__halfPKjS4_S2_PS0_iiiiiPKtibS2_i)
        /*0674*/ 	.word	0x00000000


	//----- nvinfo : EIATTR_MIN_STACK_SIZE
	.align		4
.L_303:
        /*0678*/ 	.byte	0x04, 0x12
        /*067a*/ 	.short	(.L_305 - .L_304)
	.align		4
.L_304:
        /*067c*/ 	.word	index@(_Z28gemm_half_q_half_gptq_kernelILi1ELb1ELb1EEvPK6__halfPKjS4_S2_PS0_iiiiiPKtibS2_i)
        /*0680*/ 	.word	0x00000000


	//----- nvinfo : EIATTR_MIN_STACK_SIZE
	.align		4
.L_305:
        /*0684*/ 	.byte	0x04, 0x12
        /*0686*/ 	.short	(.L_307 - .L_306)
	.align		4
.L_306:
        /*0688*/ 	.word	index@(_Z28gemm_half_q_half_gptq_kernelILi8ELb1ELb0EEvPK6__halfPKjS4_S2_PS0_iiiiiPKtibS2_i)
        /*068c*/ 	.word	0x00000000


	//----- nvinfo : EIATTR_MIN_STACK_SIZE
	.align		4
.L_307:
        /*0690*/ 	.byte	0x04, 0x12
        /*0692*/ 	.short	(.L_309 - .L_308)
	.align		4
.L_308:
        /*0694*/ 	.word	index@(_Z28gemm_half_q_half_gptq_kernelILi7ELb1ELb0EEvPK6__halfPKjS4_S2_PS0_iiiiiPKtibS2_i)
        /*0698*/ 	.word	0x00000000


	//----- nvinfo : EIATTR_MIN_STACK_SIZE
	.align		4
.L_309:
        /*069c*/ 	.byte	0x04, 0x12
        /*069e*/ 	.short	(.L_311 - .L_310)
	.align		4
.L_310:
        /*06a0*/ 	.word	index@(_Z28gemm_half_q_half_gptq_kernelILi6ELb1ELb0EEvPK6__halfPKjS4_S2_PS0_iiiiiPKtibS2_i)
        /*06a4*/ 	.word	0x00000000


	//----- nvinfo : EIATTR_MIN_STACK_SIZE
	.align		4
.L_311:
        /*06a8*/ 	.byte	0x04, 0x12
        /*06aa*/ 	.short	(.L_313 - .L_312)
	.align		4
.L_312:
        /*06ac*/ 	.word	index@(_Z28gemm_half_q_half_gptq_kernelILi5ELb1ELb0EEvPK6__halfPKjS4_S2_PS0_iiiiiPKtibS2_i)
        /*06b0*/ 	.word	0x00000000


	//----- nvinfo : EIATTR_MIN_STACK_SIZE
	.align		4
.L_313:
        /*06b4*/ 	.byte	0x04, 0x12
        /*06b6*/ 	.short	(.L_315 - .L_314)
	.align		4
.L_314:
        /*06b8*/ 	.word	index@(_Z28gemm_half_q_half_gptq_kernelILi4ELb1ELb0EEvPK6__halfPKjS4_S2_PS0_iiiiiPKtibS2_i)
        /*06bc*/ 	.word	0x00000000


	//----- nvinfo : EIATTR_MIN_STACK_SIZE
	.align		4
.L_315:
        /*06c0*/ 	.byte	0x04, 0x12
        /*06c2*/ 	.short	(.L_317 - .L_316)
	.align		4
.L_316:
        /*06c4*/ 	.word	index@(_Z28gemm_half_q_half_gptq_kernelILi3ELb1ELb0EEvPK6__halfPKjS4_S2_PS0_iiiiiPKtibS2_i)
        /*06c8*/ 	.word	0x00000000


	//----- nvinfo : EIATTR_MIN_STACK_SIZE
	.align		4
.L_317:
        /*06cc*/ 	.byte	0x04, 0x12
        /*06ce*/ 	.short	(.L_319 - .L_318)
	.align		4
.L_318:
        /*06d0*/ 	.word	index@(_Z28gemm_half_q_half_gptq_kernelILi2ELb1ELb0EEvPK6__halfPKjS4_S2_PS0_iiiiiPKtibS2_i)
        /*06d4*/ 	.word	0x00000000


	//----- nvinfo : EIATTR_MIN_STACK_SIZE
	.align		4
.L_319:
        /*06d8*/ 	.byte	0x04, 0x12
        /*06da*/ 	.short	(.L_321 - .L_320)
	.align		4
.L_320:
        /*06dc*/ 	.word	index@(_Z28gemm_half_q_half_gptq_kernelILi1ELb1ELb0EEvPK6__halfPKjS4_S2_PS0_iiiiiPKtibS2_i)
        /*06e0*/ 	.word	0x00000000


	//----- nvinfo : EIATTR_MIN_STACK_SIZE
	.align		4
.L_321:
        /*06e4*/ 	.byte	0x04, 0x12
        /*06e6*/ 	.short	(.L_323 - .L_322)
	.align		4
.L_322:
        /*06e8*/ 	.word	index@(_Z28gemm_half_q_half_gptq_kernelILi8ELb0ELb1EEvPK6__halfPKjS4_S2_PS0_iiiiiPKtibS2_i)
        /*06ec*/ 	.word	0x00000000


	//----- nvinfo : EIATTR_MIN_STACK_SIZE
	.align		4
.L_323:
        /*06f0*/ 	.byte	0x04, 0x12
        /*06f2*/ 	.short	(.L_325 - .L_324)
	.align		4
.L_324:
        /*06f4*/ 	.word	index@(_Z28gemm_half_q_half_gptq_kernelILi7ELb0ELb1EEvPK6__halfPKjS4_S2_PS0_iiiiiPKtibS2_i)
        /*06f8*/ 	.word	0x00000000


	//----- nvinfo : EIATTR_MIN_STACK_SIZE
	.align		4
.L_325:
        /*06fc*/ 	.byte	0x04, 0x12
        /*06fe*/ 	.short	(.L_327 - .L_326)
	.align		4
.L_326:
        /*0700*/ 	.word	index@(_Z28gemm_half_q_half_gptq_kernelILi6ELb0ELb1EEvPK6__halfPKjS4_S2_PS0_iiiiiPKtibS2_i)
        /*0704*/ 	.word	0x00000000


	//----- nvinfo : EIATTR_MIN_STACK_SIZE
	.align		4
.L_327:
        /*0708*/ 	.byte	0x04, 0x12
        /*070a*/ 	.short	(.L_329 - .L_328)
	.align		4
.L_328:
        /*070c*/ 	.word	index@(_Z28gemm_half_q_half_gptq_kernelILi5ELb0ELb1EEvPK6__halfPKjS4_S2_PS0_iiiiiPKtibS2_i)
        /*0710*/ 	.word	0x00000000


	//----- nvinfo : EIATTR_MIN_STACK_SIZE
	.align		4
.L_329:
        /*0714*/ 	.byte	0x04, 0x12
        /*0716*/ 	.short	(.L_331 - .L_330)
	.align		4
.L_330:
        /*0718*/ 	.word	index@(_Z28gemm_half_q_half_gptq_kernelILi4ELb0ELb1EEvPK6__halfPKjS4_S2_PS0_iiiiiPKtibS2_i)
        /*071c*/ 	.word	0x00000000


	//----- nvinfo : EIATTR_MIN_STACK_SIZE
	.align		4
.L_331:
        /*0720*/ 	.byte	0x04, 0x12
        /*0722*/ 	.short	(.L_333 - .L_332)
	.align		4
.L_332:
        /*0724*/ 	.word	index@(_Z28gemm_half_q_half_gptq_kernelILi3ELb0ELb1EEvPK6__halfPKjS4_S2_PS0_iiiiiPKtibS2_i)
        /*0728*/ 	.word	0x00000000


	//----- nvinfo : EIATTR_MIN_STACK_SIZE
	.align		4
.L_333:
        /*072c*/ 	.byte	0x04, 0x12
        /*072e*/ 	.short	(.L_335 - .L_334)
	.align		4
.L_334:
        /*0730*/ 	.word	index@(_Z28gemm_half_q_half_gptq_kernelILi2ELb0ELb1EEvPK6__halfPKjS4_S2_PS0_iiiiiPKtibS2_i)
        /*0734*/ 	.word	0x00000000


	//----- nvinfo : EIATTR_MIN_STACK_SIZE
	.align		4
.L_335:
        /*0738*/ 	.byte	0x04, 0x12
        /*073a*/ 	.short	(.L_337 - .L_336)
	.align		4
.L_336:
        /*073c*/ 	.word	index@(_Z28gemm_half_q_half_gptq_kernelILi1ELb0ELb1EEvPK6__halfPKjS4_S2_PS0_iiiiiPKtibS2_i)
        /*0740*/ 	.word	0x00000000


	//----- nvinfo : EIATTR_MIN_STACK_SIZE
	.align		4
.L_337:
        /*0744*/ 	.byte	0x04, 0x12
        /*0746*/ 	.short	(.L_339 - .L_338)
	.align		4
.L_338:
        /*0748*/ 	.word	index@(_Z28gemm_half_q_half_gptq_kernelILi8ELb0ELb0EEvPK6__halfPKjS4_S2_PS0_iiiiiPKtibS2_i)
        /*074c*/ 	.word	0x00000000


	//----- nvinfo : EIATTR_MIN_STACK_SIZE
	.align		4
.L_339:
        /*0750*/ 	.byte	0x04, 0x12
        /*0752*/ 	.short	(.L_341 - .L_340)
	.align		4
.L_340:
        /*0754*/ 	.word	index@(_Z28gemm_half_q_half_gptq_kernelILi7ELb0ELb0EEvPK6__halfPKjS4_S2_PS0_iiiiiPKtibS2_i)
        /*0758*/ 	.word	0x00000000


	//----- nvinfo : EIATTR_MIN_STACK_SIZE
	.align		4
.L_341:
        /*075c*/ 	.byte	0x04, 0x12
        /*075e*/ 	.short	(.L_343 - .L_342)
	.align		4
.L_342:
        /*0760*/ 	.word	index@(_Z28gemm_half_q_half_gptq_kernelILi6ELb0ELb0EEvPK6__halfPKjS4_S2_PS0_iiiiiPKtibS2_i)
        /*0764*/ 	.word	0x00000000


	//----- nvinfo : EIATTR_MIN_STACK_SIZE
	.align		4
.L_343:
        /*0768*/ 	.byte	0x04, 0x12
        /*076a*/ 	.short	(.L_345 - .L_344)
	.align		4
.L_344:
        /*076c*/ 	.word	index@(_Z28gemm_half_q_half_gptq_kernelILi5ELb0ELb0EEvPK6__halfPKjS4_S2_PS0_iiiiiPKtibS2_i)
        /*0770*/ 	.word	0x00000000


	//----- nvinfo : EIATTR_MIN_STACK_SIZE
	.align		4
.L_345:
        /*0774*/ 	.byte	0x04, 0x12
        /*0776*/ 	.short	(.L_347 - .L_346)
	.align		4
.L_346:
        /*0778*/ 	.word	index@(_Z28gemm_half_q_half_gptq_kernelILi4ELb0ELb0EEvPK6__halfPKjS4_S2_PS0_iiiiiPKtibS2_i)
        /*077c*/ 	.word	0x00000000


	//----- nvinfo : EIATTR_MIN_STACK_SIZE
	.align		4
.L_347:
        /*0780*/ 	.byte	0x04, 0x12
        /*0782*/ 	.short	(.L_349 - .L_348)
	.align		4
.L_348:
        /*0784*/ 	.word	index@(_Z28gemm_half_q_half_gptq_kernelILi3ELb0ELb0EEvPK6__halfPKjS4_S2_PS0_iiiiiPKtibS2_i)
        /*0788*/ 	.word	0x00000000


	//----- nvinfo : EIATTR_MIN_STACK_SIZE
	.align		4
.L_349:
        /*078c*/ 	.byte	0x04, 0x12
        /*078e*/ 	.short	(.L_351 - .L_350)
	.align		4
.L_350:
        /*0790*/ 	.word	index@(_Z28gemm_half_q_half_gptq_kernelILi2ELb0ELb0EEvPK6__halfPKjS4_S2_PS0_iiiiiPKtibS2_i)
        /*0794*/ 	.word	0x00000000


	//----- nvinfo : EIATTR_MIN_STACK_SIZE
	.align		4
.L_351:
        /*0798*/ 	.byte	0x04, 0x12
        /*079a*/ 	.short	(.L_353 - .L_352)
	.align		4
.L_352:
        /*079c*/ 	.word	index@(_Z28gemm_half_q_half_gptq_kernelILi1ELb0ELb0EEvPK6__halfPKjS4_S2_PS0_iiiiiPKtibS2_i)
        /*07a0*/ 	.word	0x00000000


	//----- nvinfo : EIATTR_MIN_STACK_SIZE
	.align		4
.L_353:
        /*07a4*/ 	.byte	0x04, 0x12
        /*07a6*/ 	.short	(.L_355 - .L_354)
	.align		4
.L_354:
        /*07a8*/ 	.word	index@(_Z23gemm_half_q_half_kernelILi8ELb1ELb1EEvPK6__halfPKjS4_S2_PS0_iiiiPKtS7_iiiiiibS2_i)
        /*07ac*/ 	.word	0x00000010


	//----- nvinfo : EIATTR_MIN_STACK_SIZE
	.align		4
.L_355:
        /*07b0*/ 	.byte	0x04, 0x12
        /*07b2*/ 	.short	(.L_357 - .L_356)
	.align		4
.L_356:
        /*07b4*/ 	.word	index@(_Z23gemm_half_q_half_kernelILi7ELb1ELb1EEvPK6__halfPKjS4_S2_PS0_iiiiPKtS7_iiiiiibS2_i)
        /*07b8*/ 	.word	0x00000010


	//----- nvinfo : EIATTR_MIN_STACK_SIZE
	.align		4
.L_357:
        /*07bc*/ 	.byte	0x04, 0x12
        /*07be*/ 	.short	(.L_359 - .L_358)
	.align		4
.L_358:
        /*07c0*/ 	.word	index@(_Z23gemm_half_q_half_kernelILi6ELb1ELb1EEvPK6__halfPKjS4_S2_PS0_iiiiPKtS7_iiiiiibS2_i)
        /*07c4*/ 	.word	0x00000010


	//----- nvinfo : EIATTR_MIN_STACK_SIZE
	.align		4
.L_359:
        /*07c8*/ 	.byte	0x04, 0x12
        /*07ca*/ 	.short	(.L_361 - .L_360)
	.align		4
.L_360:
        /*07cc*/ 	.word	index@(_Z23gemm_half_q_half_kernelILi5ELb1ELb1EEvPK6__halfPKjS4_S2_PS0_iiiiPKtS7_iiiiiibS2_i)
        /*07d0*/ 	.word	0x00000010


	//----- nvinfo : EIATTR_MIN_STACK_SIZE
	.align		4
.L_361:
        /*07d4*/ 	.byte	0x04, 0x12
        /*07d6*/ 	.short	(.L_363 - .L_362)
	.align		4
.L_362:
        /*07d8*/ 	.word	index@(_Z23gemm_half_q_half_kernelILi4ELb1ELb1EEvPK6__halfPKjS4_S2_PS0_iiiiPKtS7_iiiiiibS2_i)
        /*07dc*/ 	.word	0x00000010


	//----- nvinfo : EIATTR_MIN_STACK_SIZE
	.align		4
.L_363:
        /*07e0*/ 	.byte	0x04, 0x12
        /*07e2*/ 	.short	(.L_365 - .L_364)
	.align		4
.L_364:
        /*07e4*/ 	.word	index@(_Z23gemm_half_q_half_kernelILi3ELb1ELb1EEvPK6__halfPKjS4_S2_PS0_iiiiPKtS7_iiiiiibS2_i)
        /*07e8*/ 	.word	0x00000010


	//----- nvinfo : EIATTR_MIN_STACK_SIZE
	.align		4
.L_365:
        /*07ec*/ 	.byte	0x04, 0x12
        /*07ee*/ 	.short	(.L_367 - .L_366)
	.align		4
.L_366:
        /*07f0*/ 	.word	index@(_Z23gemm_half_q_half_kernelILi2ELb1ELb1EEvPK6__halfPKjS4_S2_PS0_iiiiPKtS7_iiiiiibS2_i)
        /*07f4*/ 	.word	0x00000010


	//----- nvinfo : EIATTR_MIN_STACK_SIZE
	.align		4
.L_367:
        /*07f8*/ 	.byte	0x04, 0x12
        /*07fa*/ 	.short	(.L_369 - .L_368)
	.align		4
.L_368:
        /*07fc*/ 	.word	index@(_Z23gemm_half_q_half_kernelILi1ELb1ELb1EEvPK6__halfPKjS4_S2_PS0_iiiiPKtS7_iiiiiibS2_i)
        /*0800*/ 	.word	0x00000010


	//----- nvinfo : EIATTR_MIN_STACK_SIZE
	.align		4
.L_369:
        /*0804*/ 	.byte	0x04, 0x12
        /*0806*/ 	.short	(.L_371 - .L_370)
	.align		4
.L_370:
        /*0808*/ 	.word	index@(_Z23gemm_half_q_half_kernelILi8ELb1ELb0EEvPK6__halfPKjS4_S2_PS0_iiiiPKtS7_iiiiiibS2_i)
        /*080c*/ 	.word	0x00000010


	//----- nvinfo : EIATTR_MIN_STACK_SIZE
	.align		4
.L_371:
        /*0810*/ 	.byte	0x04, 0x12
        /*0812*/ 	.short	(.L_373 - .L_372)
	.align		4
.L_372:
        /*0814*/ 	.word	index@(_Z23gemm_half_q_half_kernelILi7ELb1ELb0EEvPK6__halfPKjS4_S2_PS0_iiiiPKtS7_iiiiiibS2_i)
        /*0818*/ 	.word	0x00000010


	//----- nvinfo : EIATTR_MIN_STACK_SIZE
	.align		4
.L_373:
        /*081c*/ 	.byte	0x04, 0x12
        /*081e*/ 	.short	(.L_375 - .L_374)
	.align		4
.L_374:
        /*0820*/ 	.word	index@(_Z23gemm_half_q_half_kernelILi6ELb1ELb0EEvPK6__halfPKjS4_S2_PS0_iiiiPKtS7_iiiiiibS2_i)
        /*0824*/ 	.word	0x00000010


	//----- nvinfo : EIATTR_MIN_STACK_SIZE
	.align		4
.L_375:
        /*0828*/ 	.byte	0x04, 0x12
        /*082a*/ 	.short	(.L_377 - .L_376)
	.align		4
.L_376:
        /*082c*/ 	.word	index@(_Z23gemm_half_q_half_kernelILi5ELb1ELb0EEvPK6__halfPKjS4_S2_PS0_iiiiPKtS7_iiiiiibS2_i)
        /*0830*/ 	.word	0x00000010


	//----- nvinfo : EIATTR_MIN_STACK_SIZE
	.align		4
.L_377:
        /*0834*/ 	.byte	0x04, 0x12
        /*0836*/ 	.short	(.L_379 - .L_378)
	.align		4
.L_378:
        /*0838*/ 	.word	index@(_Z23gemm_half_q_half_kernelILi4ELb1ELb0EEvPK6__halfPKjS4_S2_PS0_iiiiPKtS7_iiiiiibS2_i)
        /*083c*/ 	.word	0x00000010


	//----- nvinfo : EIATTR_MIN_STACK_SIZE
	.align		4
.L_379:
        /*0840*/ 	.byte	0x04, 0x12
        /*0842*/ 	.short	(.L_381 - .L_380)
	.align		4
.L_380:
        /*0844*/ 	.word	index@(_Z23gemm_half_q_half_kernelILi3ELb1ELb0EEvPK6__halfPKjS4_S2_PS0_iiiiPKtS7_iiiiiibS2_i)
        /*0848*/ 	.word	0x00000010


	//----- nvinfo : EIATTR_MIN_STACK_SIZE
	.align		4
.L_381:
        /*084c*/ 	.byte	0x04, 0x12
        /*084e*/ 	.short	(.L_383 - .L_382)
	.align		4
.L_382:
        /*0850*/ 	.word	index@(_Z23gemm_half_q_half_kernelILi2ELb1ELb0EEvPK6__halfPKjS4_S2_PS0_iiiiPKtS7_iiiiiibS2_i)
        /*0854*/ 	.word	0x00000010


	//----- nvinfo : EIATTR_MIN_STACK_SIZE
	.align		4
.L_383:
        /*0858*/ 	.byte	0x04, 0x12
        /*085a*/ 	.short	(.L_385 - .L_384)
	.align		4
.L_384:
        /*085c*/ 	.word	index@(_Z23gemm_half_q_half_kernelILi1ELb1ELb0EEvPK6__halfPKjS4_S2_PS0_iiiiPKtS7_iiiiiibS2_i)
        /*0860*/ 	.word	0x00000010


	//----- nvinfo : EIATTR_MIN_STACK_SIZE
	.align		4
.L_385:
        /*0864*/ 	.byte	0x04, 0x12
        /*0866*/ 	.short	(.L_387 - .L_386)
	.align		4
.L_386:
        /*0868*/ 	.word	index@(_Z23gemm_half_q_half_kernelILi8ELb0ELb1EEvPK6__halfPKjS4_S2_PS0_iiiiPKtS7_iiiiiibS2_i)
        /*086c*/ 	.word	0x00000010


	//----- nvinfo : EIATTR_MIN_STACK_SIZE
	.align		4
.L_387:
        /*0870*/ 	.byte	0x04, 0x12
        /*0872*/ 	.short	(.L_389 - .L_388)
	.align		4
.L_388:
        /*0874*/ 	.word	index@(_Z23gemm_half_q_half_kernelILi7ELb0ELb1EEvPK6__halfPKjS4_S2_PS0_iiiiPKtS7_iiiiiibS2_i)
        /*0878*/ 	.word	0x00000010


	//----- nvinfo : EIATTR_MIN_STACK_SIZE
	.align		4
.L_389:
        /*087c*/ 	.byte	0x04, 0x12
        /*087e*/ 	.short	(.L_391 - .L_390)
	.align		4
.L_390:
        /*0880*/ 	.word	index@(_Z23gemm_half_q_half_kernelILi6ELb0ELb1EEvPK6__halfPKjS4_S2_PS0_iiiiPKtS7_iiiiiibS2_i)
        /*0884*/ 	.word	0x00000010


	//----- nvinfo : EIATTR_MIN_STACK_SIZE
	.align		4
.L_391:
        /*0888*/ 	.byte	0x04, 0x12
        /*088a*/ 	.short	(.L_393 - .L_392)
	.align		4
.L_392:
        /*088c*/ 	.word	index@(_Z23gemm_half_q_half_kernelILi5ELb0ELb1EEvPK6__halfPKjS4_S2_PS0_iiiiPKtS7_iiiiiibS2_i)
        /*0890*/ 	.word	0x00000010


	//----- nvinfo : EIATTR_MIN_STACK_SIZE
	.align		4
.L_393:
        /*0894*/ 	.byte	0x04, 0x12
        /*0896*/ 	.short	(.L_395 - .L_394)
	.align		4
.L_394:
        /*0898*/ 	.word	index@(_Z23gemm_half_q_half_kernelILi4ELb0ELb1EEvPK6__halfPKjS4_S2_PS0_iiiiPKtS7_iiiiiibS2_i)
        /*089c*/ 	.word	0x00000010


	//----- nvinfo : EIATTR_MIN_STACK_SIZE
	.align		4
.L_395:
        /*08a0*/ 	.byte	0x04, 0x12
        /*08a2*/ 	.short	(.L_397 - .L_396)
	.align		4
.L_396:
        /*08a4*/ 	.word	index@(_Z23gemm_half_q_half_kernelILi3ELb0ELb1EEvPK6__halfPKjS4_S2_PS0_iiiiPKtS7_iiiiiibS2_i)
        /*08a8*/ 	.word	0x00000010


	//----- nvinfo : EIATTR_MIN_STACK_SIZE
	.align		4
.L_397:
        /*08ac*/ 	.byte	0x04, 0x12
        /*08ae*/ 	.short	(.L_399 - .L_398)
	.align		4
.L_398:
        /*08b0*/ 	.word	index@(_Z23gemm_half_q_half_kernelILi2ELb0ELb1EEvPK6__halfPKjS4_S2_PS0_iiiiPKtS7_iiiiiibS2_i)
        /*08b4*/ 	.word	0x00000010


	//----- nvinfo : EIATTR_MIN_STACK_SIZE
	.align		4
.L_399:
        /*08b8*/ 	.byte	0x04, 0x12
        /*08ba*/ 	.short	(.L_401 - .L_400)
	.align		4
.L_400:
        /*08bc*/ 	.word	index@(_Z23gemm_half_q_half_kernelILi1ELb0ELb1EEvPK6__halfPKjS4_S2_PS0_iiiiPKtS7_iiiiiibS2_i)
        /*08c0*/ 	.word	0x00000010


	//----- nvinfo : EIATTR_MIN_STACK_SIZE
	.align		4
.L_401:
        /*08c4*/ 	.byte	0x04, 0x12
        /*08c6*/ 	.short	(.L_403 - .L_402)
	.align		4
.L_402:
        /*08c8*/ 	.word	index@(_Z23gemm_half_q_half_kernelILi8ELb0ELb0EEvPK6__halfPKjS4_S2_PS0_iiiiPKtS7_iiiiiibS2_i)
        /*08cc*/ 	.word	0x00000010


	//----- nvinfo : EIATTR_MIN_STACK_SIZE
	.align		4
.L_403:
        /*08d0*/ 	.byte	0x04, 0x12
        /*08d2*/ 	.short	(.L_405 - .L_404)
	.align		4
.L_404:
        /*08d4*/ 	.word	index@(_Z23gemm_half_q_half_kernelILi7ELb0ELb0EEvPK6__halfPKjS4_S2_PS0_iiiiPKtS7_iiiiiibS2_i)
        /*08d8*/ 	.word	0x00000010


	//----- nvinfo : EIATTR_MIN_STACK_SIZE
	.align		4
.L_405:
        /*08dc*/ 	.byte	0x04, 0x12
        /*08de*/ 	.short	(.L_407 - .L_406)
	.align		4
.L_406:
        /*08e0*/ 	.word	index@(_Z23gemm_half_q_half_kernelILi6ELb0ELb0EEvPK6__halfPKjS4_S2_PS0_iiiiPKtS7_iiiiiibS2_i)
        /*08e4*/ 	.word	0x00000010


	//----- nvinfo : EIATTR_MIN_STACK_SIZE
	.align		4
.L_407:
        /*08e8*/ 	.byte	0x04, 0x12
        /*08ea*/ 	.short	(.L_409 - .L_408)
	.align		4
.L_408:
        /*08ec*/ 	.word	index@(_Z23gemm_half_q_half_kernelILi5ELb0ELb0EEvPK6__halfPKjS4_S2_PS0_iiiiPKtS7_iiiiiibS2_i)
        /*08f0*/ 	.word	0x00000010


	//----- nvinfo : EIATTR_MIN_STACK_SIZE
	.align		4
.L_409:
        /*08f4*/ 	.byte	0x04, 0x12
        /*08f6*/ 	.short	(.L_411 - .L_410)
	.align		4
.L_410:
        /*08f8*/ 	.word	index@(_Z23gemm_half_q_half_kernelILi4ELb0ELb0EEvPK6__halfPKjS4_S2_PS0_iiiiPKtS7_iiiiiibS2_i)
        /*08fc*/ 	.word	0x00000010


	//----- nvinfo : EIATTR_MIN_STACK_SIZE
	.align		4
.L_411:
        /*0900*/ 	.byte	0x04, 0x12
        /*0902*/ 	.short	(.L_413 - .L_412)
	.align		4
.L_412:
        /*0904*/ 	.word	index@(_Z23gemm_half_q_half_kernelILi3ELb0ELb0EEvPK6__halfPKjS4_S2_PS0_iiiiPKtS7_iiiiiibS2_i)
        /*0908*/ 	.word	0x00000010


	//----- nvinfo : EIATTR_MIN_STACK_SIZE
	.align		4
.L_413:
        /*090c*/ 	.byte	0x04, 0x12
        /*090e*/ 	.short	(.L_415 - .L_414)
	.align		4
.L_414:
        /*0910*/ 	.word	index@(_Z23gemm_half_q_half_kernelILi2ELb0ELb0EEvPK6__halfPKjS4_S2_PS0_iiiiPKtS7_iiiiiibS2_i)
        /*0914*/ 	.word	0x00000010


	//----- nvinfo : EIATTR_MIN_STACK_SIZE
	.align		4
.L_415:
        /*0918*/ 	.byte	0x04, 0x12
        /*091a*/ 	.short	(.L_417 - .L_416)
	.align		4
.L_416:
        /*091c*/ 	.word	index@(_Z23gemm_half_q_half_kernelILi1ELb0ELb0EEvPK6__halfPKjS4_S2_PS0_iiiiPKtS7_iiiiiibS2_i)
        /*0920*/ 	.word	0x00000010
.L_417:


//--------------------- .nv.compat                --------------------------
	.section	.nv.compat,"",@"SHT_CUDA_COMPAT_INFO"
	.align	4
        /*0000*/ 	.byte	0x02, 0x09, 0x00, 0x00, 0x02, 0x02, 0x01, 0x00, 0x02, 0x05, 0x05, 0x00, 0x03, 0x07, 0x01, 0x01
        /*0010*/ 	.byte	0x02, 0x03, 0x00, 0x00, 0x02, 0x06, 0x01, 0x00, 0x04, 0x0b, 0x08, 0x00, 0x00, 0x00, 0x00, 0x00
        /*0020*/ 	.byte	0x00, 0x00, 0x00, 0x00


//--------------------- .nv.info._Z12clear_kernelP6__halfii --------------------------
	.section	.nv.info._Z12clear_kernelP6__halfii,"",@"SHT_CUDA_INFO"
	.sectionflags	@""
	.align	4


	//----- nvinfo : EIATTR_CUDA_API_VERSION
	.align		4
        /*0000*/ 	.byte	0x04, 0x37
        /*0002*/ 	.short	(.L_419 - .L_418)
.L_418:
        /*0004*/ 	.word	0x00000082


	//----- nvinfo : EIATTR_KPARAM_INFO
	.align		4
.L_419:
        /*0008*/ 	.byte	0x04, 0x17
        /*000a*/ 	.short	(.L_421 - .L_420)
.L_420:
        /*000c*/ 	.word	0x00000000
        /*0010*/ 	.short	0x0002
        /*0012*/ 	.short	0x000c
        /*0014*/ 	.byte	0x00, 0xf0, 0x11, 0x00


	//----- nvinfo : EIATTR_KPARAM_INFO
	.align		4
.L_421:
        /*0018*/ 	.byte	0x04, 0x17
        /*001a*/ 	.short	(.L_423 - .L_422)
.L_422:
        /*001c*/ 	.word	0x00000000
        /*0020*/ 	.short	0x0001
        /*0022*/ 	.short	0x0008
        /*0024*/ 	.byte	0x00, 0xf0, 0x11, 0x00


	//----- nvinfo : EIATTR_KPARAM_INFO
	.align		4
.L_423:
        /*0028*/ 	.byte	0x04, 0x17
        /*002a*/ 	.short	(.L_425 - .L_424)
.L_424:
        /*002c*/ 	.word	0x00000000
        /*0030*/ 	.short	0x0000
        /*0032*/ 	.short	0x0000
        /*0034*/ 	.byte	0x00, 0xf0, 0x21, 0x00


	//----- nvinfo : EIATTR_SPARSE_MMA_MASK
	.align		4
.L_425:
        /*0038*/ 	.byte	0x03, 0x50
        /*003a*/ 	.short	0x0000


	//----- nvinfo : EIATTR_MAXREG_COUNT
	.align		4
        /*003c*/ 	.byte	0x03, 0x1b
        /*003e*/ 	.short	0x00ff


	//----- nvinfo : EIATTR_MERCURY_ISA_VERSION
	.align		4
        /*0040*/ 	.byte	0x03, 0x5f
        /*0042*/ 	.short	0x0101


	//----- nvinfo : EIATTR_EXIT_INSTR_OFFSETS
	.align		4
        /*0044*/ 	.byte	0x04, 0x1c
        /*0046*/ 	.short	(.L_427 - .L_426)


	//   ....[0]....
.L_426:
        /*0048*/ 	.word	0x00000070


	//   ....[1]....
        /*004c*/ 	.word	0x00000120


	//----- nvinfo : EIATTR_CBANK_PARAM_SIZE
	.align		4
.L_427:
        /*0050*/ 	.byte	0x03, 0x19
        /*0052*/ 	.short	0x0010


	//----- nvinfo : EIATTR_PARAM_CBANK
	.align		4
        /*0054*/ 	.byte	0x04, 0x0a
        /*0056*/ 	.short	(.L_429 - .L_428)
	.align		4
.L_428:
        /*0058*/ 	.word	index@(.nv.constant0._Z12clear_kernelP6__halfii)
        /*005c*/ 	.short	0x0210
        /*005e*/ 	.short	0x0010


	//----- nvinfo : EIATTR_SW_WAR
	.align		4
.L_429:
        /*0060*/ 	.byte	0x04, 0x36
        /*0062*/ 	.short	(.L_431 - .L_430)
.L_430:
        /*0064*/ 	.word	0x00000008
.L_431:


//--------------------- .nv.info._Z28gemm_half_q_half_gptq_kernelILi8ELb1ELb1EEvPK6__halfPKjS4_S2_PS0_iiiiiPKtibS2_i --------------------------
	.section	.nv.info._Z28gemm_half_q_half_gptq_kernelILi8ELb1ELb1EEvPK6__halfPKjS4_S2_PS0_iiiiiPKtibS2_i,"",@"SHT_CUDA_INFO"
	.sectionflags	@""
	.align	4


	//----- nvinfo : EIATTR_CUDA_API_VERSION
	.align		4
        /*0000*/ 	.byte	0x04, 0x37
        /*0002*/ 	.short	(.L_433 - .L_432)
.L_432:
        /*0004*/ 	.word	0x00000082


	//----- nvinfo : EIATTR_KPARAM_INFO
	.align		4
.L_433:
        /*0008*/ 	.byte	0x04, 0x17
        /*000a*/ 	.short	(.L_435 - .L_434)
.L_434:
        /*000c*/ 	.word	0x00000000
        /*0010*/ 	.short	0x000e
        /*0012*/ 	.short	0x0058
        /*0014*/ 	.byte	0x00, 0xf0, 0x11, 0x00


	//----- nvinfo : EIATTR_KPARAM_INFO
	.align		4
.L_435:
        /*0018*/ 	.byte	0x04, 0x17
        /*001a*/ 	.short	(.L_437 - .L_436)
.L_436:
        /*001c*/ 	.word	0x00000000
        /*0020*/ 	.short	0x000d
        /*0022*/ 	.short	0x0050
        /*0024*/ 	.byte	0x00, 0xf0, 0x21, 0x00


	//----- nvinfo : EIATTR_KPARAM_INFO
	.align		4
.L_437:
        /*0028*/ 	.byte	0x04, 0x17
        /*002a*/ 	.short	(.L_439 - .L_438)
.L_438:
        /*002c*/ 	.word	0x00000000
        /*0030*/ 	.short	0x000c
        /*0032*/ 	.short	0x004c
        /*0034*/ 	.byte	0x00, 0xf0, 0x05, 0x00


	//----- nvinfo : EIATTR_KPARAM_INFO
	.align		4
.L_439:
        /*0038*/ 	.byte	0x04, 0x17
        /*003a*/ 	.short	(.L_441 - .L_440)
.L_440:
        /*003c*/ 	.word	0x00000000
        /*0040*/ 	.short	0x000b
        /*0042*/ 	.short	0x0048
        /*0044*/ 	.byte	0x00, 0xf0, 0x11, 0x00


	//----- nvinfo : EIATTR_KPARAM_INFO
	.align		4
.L_441:
        /*0048*/ 	.byte	0x04, 0x17
        /*004a*/ 	.short	(.L_443 - .L_442)
.L_442:
        /*004c*/ 	.word	0x00000000
        /*0050*/ 	.short	0x000a
        /*0052*/ 	.short	0x0040
        /*0054*/ 	.byte	0x00, 0xf0, 0x21, 0x00


	//----- nvinfo : EIATTR_KPARAM_INFO
	.align		4
.L_443:
        /*0058*/ 	.byte	0x04, 0x17
        /*005a*/ 	.short	(.L_445 - .L_444)
.L_444:
        /*005c*/ 	.word	0x00000000
        /*0060*/ 	.short	0x0009
        /*0062*/ 	.short	0x0038
        /*0064*/ 	.byte	0x00, 0xf0, 0x11, 0x00


	//----- nvinfo : EIATTR_KPARAM_INFO
	.align		4
.L_445:
        /*0068*/ 	.byte	0x04, 0x17
        /*006a*/ 	.short	(.L_447 - .L_446)
.L_446:
        /*006c*/ 	.word	0x00000000
        /*0070*/ 	.short	0x0008
        /*0072*/ 	.short	0x0034
        /*0074*/ 	.byte	0x00, 0xf0, 0x11, 0x00


	//----- nvinfo : EIATTR_KPARAM_INFO
	.align		4
.L_447:
        /*0078*/ 	.byte	0x04, 0x17
        /*007a*/ 	.short	(.L_449 - .L_448)
.L_448:
        /*007c*/ 	.word	0x00000000
        /*0080*/ 	.short	0x0007
        /*0082*/ 	.short	0x0030
        /*0084*/ 	.byte	0x00, 0xf0, 0x11, 0x00


	//----- nvinfo : EIATTR_KPARAM_INFO
	.align		4
.L_449:
        /*0088*/ 	.byte	0x04, 0x17
        /*008a*/ 	.short	(.L_451 - .L_450)
.L_450:
        /*008c*/ 	.word	0x00000000
        /*0090*/ 	.short	0x0006
        /*0092*/ 	.short	0x002c
        /*0094*/ 	.byte	0x00, 0xf0, 0x11, 0x00


	//----- nvinfo : EIATTR_KPARAM_INFO
	.align		4
.L_451:
        /*0098*/ 	.byte	0x04, 0x17
        /*009a*/ 	.short	(.L_453 - .L_452)
.L_452:
        /*009c*/ 	.word	0x00000000
        /*00a0*/ 	.short	0x0005
        /*00a2*/ 	.short	0x0028
        /*00a4*/ 	.byte	0x00, 0xf0, 0x11, 0x00


	//----- nvinfo : EIATTR_KPARAM_INFO
	.align		4
.L_453:
        /*00a8*/ 	.byte	0x04, 0x17
        /*00aa*/ 	.short	(.L_455 - .L_454)
.L_454:
        /*00ac*/ 	.word	0x00000000
        /*00b0*/ 	.short	0x0004
        /*00b2*/ 	.short	0x0020
        /*00b4*/ 	.byte	0x00, 0xf0, 0x21, 0x00


	//----- nvinfo : EIATTR_KPARAM_INFO
	.align		4
.L_455:
        /*00b8*/ 	.byte	0x04, 0x17
        /*00ba*/ 	.short	(.L_457 - .L_456)
.L_456:
        /*00bc*/ 	.word	0x00000000
        /*00c0*/ 	.short	0x0003
        /*00c2*/ 	.short	0x0018
        /*00c4*/ 	.byte	0x00, 0xf0, 0x21, 0x00


	//----- nvinfo : EIATTR_KPARAM_INFO
	.align		4
.L_457:
        /*00c8*/ 	.byte	0x04, 0x17
        /*00ca*/ 	.short	(.L_459 - .L_458)
.L_458:
        /*00cc*/ 	.word	0x00000000
        /*00d0*/ 	.short	0x0002
        /*00d2*/ 	.short	0x0010
        /*00d4*/ 	.byte	0x00, 0xf0, 0x21, 0x00


	//----- nvinfo : EIATTR_KPARAM_INFO
	.align		4
.L_459:
        /*00d8*/ 	.byte	0x04, 0x17
        /*00da*/ 	.short	(.L_461 - .L_460)
.L_460:
        /*00dc*/ 	.word	0x00000000
        /*00e0*/ 	.short	0x0001
        /*00e2*/ 	.short	0x0008
        /*00e4*/ 	.byte	0x00, 0xf0, 0x21, 0x00


	//----- nvinfo : EIATTR_KPARAM_INFO
	.align		4
.L_461:
        /*00e8*/ 	.byte	0x04, 0x17
        /*00ea*/ 	.short	(.L_463 - .L_462)
.L_462:
        /*00ec*/ 	.word	0x00000000
        /*00f0*/ 	.short	0x0000
        /*00f2*/ 	.short	0x0000
        /*00f4*/ 	.byte	0x00, 0xf0, 0x21, 0x00


	//----- nvinfo : EIATTR_SPARSE_MMA_MASK
	.align		4
.L_463:
        /*00f8*/ 	.byte	0x03, 0x50
        /*00fa*/ 	.short	0x0000


	//----- nvinfo : EIATTR_MAXREG_COUNT
	.align		4
        /*00fc*/ 	.byte	0x03, 0x1b
        /*00fe*/ 	.short	0x00ff


	//----- nvinfo : EIATTR_NUM_BARRIERS
	.align		4
        /*0100*/ 	.byte	0x02, 0x4c
        /*0102*/ 	.byte	0x01
	.zero		1


	//----- nvinfo : EIATTR_MERCURY_ISA_VERSION
	.align		4
        /*0104*/ 	.byte	0x03, 0x5f
        /*0106*/ 	.short	0x0101


	//----- nvinfo : EIATTR_EXIT_INSTR_OFFSETS
	.align		4
        /*0108*/ 	.byte	0x04, 0x1c
        /*010a*/ 	.short	(.L_465 - .L_464)


	//   ....[0]....
.L_464:
        /*010c*/ 	.word	0x000001b0


	//   ....[1]....
        /*0110*/ 	.word	0x00000740


	//   ....[2]....
        /*0114*/ 	.word	0x00006290


	//   ....[3]....
        /*0118*/ 	.word	0x00006320


	//   ....[4]....
        /*011c*/ 	.word	0x00006360


	//----- nvinfo : EIATTR_CRS_STACK_SIZE
	.align		4
.L_465:
        /*0120*/ 	.byte	0x04, 0x1e
        /*0122*/ 	.short	(.L_467 - .L_466)
.L_466:
        /*0124*/ 	.word	0x00000000


	//----- nvinfo : EIATTR_CBANK_PARAM_SIZE
	.align		4
.L_467:
        /*0128*/ 	.byte	0x03, 0x19
        /*012a*/ 	.short	0x005c


	//----- nvinfo : EIATTR_PARAM_CBANK
	.align		4
        /*012c*/ 	.byte	0x04, 0x0a
        /*012e*/ 	.short	(.L_469 - .L_468)
	.align		4
.L_468:
        /*0130*/ 	.word	index@(.nv.constant0._Z28gemm_half_q_half_gptq_kernelILi8ELb1ELb1EEvPK6__halfPKjS4_S2_PS0_iiiiiPKtibS2_i)
        /*0134*/ 	.short	0x0210
        /*0136*/ 	.short	0x005c


	//----- nvinfo : EIATTR_SW_WAR
	.align		4
.L_469:
        /*0138*/ 	.byte	0x04, 0x36
        /*013a*/ 	.short	(.L_471 - .L_470)
.L_470:
        /*013c*/ 	.word	0x00000008
.L_471:


//--------------------- .nv.info._Z28gemm_half_q_half_gptq_kernelILi7ELb1ELb1EEvPK6__halfPKjS4_S2_PS0_iiiiiPKtibS2_i --------------------------
	.section	.nv.info._Z28gemm_half_q_half_gptq_kernelILi7ELb1ELb1EEvPK6__halfPKjS4_S2_PS0_iiiiiPKtibS2_i,"",@"SHT_CUDA_INFO"
	.sectionflags	@""
	.align	4


	//----- nvinfo : EIATTR_CUDA_API_VERSION
	.align		4
        /*0000*/ 	.byte	0x04, 0x37
        /*0002*/ 	.short	(.L_473 - .L_472)
.L_472:
        /*0004*/ 	.word	0x00000082


	//----- nvinfo : EIATTR_KPARAM_INFO
	.align		4
.L_473:
        /*0008*/ 	.byte	0x04, 0x17
        /*000a*/ 	.short	(.L_475 - .L_474)
.L_474:
        /*000c*/ 	.word	0x00000000
        /*0010*/ 	.short	0x000e
        /*0012*/ 	.short	0x0058
        /*0014*/ 	.byte	0x00, 0xf0, 0x11, 0x00


	//----- nvinfo : EIATTR_KPARAM_INFO
	.align		4
.L_475:
        /*0018*/ 	.byte	0x04, 0x17
        /*001a*/ 	.short	(.L_477 - .L_476)
.L_476:
        /*001c*/ 	.word	0x00000000
        /*0020*/ 	.short	0x000d
        /*0022*/ 	.short	0x0050
        /*0024*/ 	.byte	0x00, 0xf0, 0x21, 0x00


	//----- nvinfo : EIATTR_KPARAM_INFO
	.align		4
.L_477:
        /*0028*/ 	.byte	0x04, 0x17
        /*002a*/ 	.short	(.L_479 - .L_478)
.L_478:
        /*002c*/ 	.word	0x00000000
        /*0030*/ 	.short	0x000c
        /*0032*/ 	.short	0x004c
        /*0034*/ 	.byte	0x00, 0xf0, 0x05, 0x00


	//----- nvinfo : EIATTR_KPARAM_INFO
	.align		4
.L_479:
        /*0038*/ 	.byte	0x04, 0x17
        /*003a*/ 	.short	(.L_481 - .L_480)
.L_480:
        /*003c*/ 	.word	0x00000000
        /*0040*/ 	.short	0x000b
        /*0042*/ 	.short	0x0048
        /*0044*/ 	.byte	0x00, 0xf0, 0x11, 0x00


	//----- nvinfo : EIATTR_KPARAM_INFO
	.align		4
.L_481:
        /*0048*/ 	.byte	0x04, 0x17
        /*004a*/ 	.short	(.L_483 - .L_482)
.L_482:
        /*004c*/ 	.word	0x00000000
        /*0050*/ 	.short	0x000a
        /*0052*/ 	.short	0x0040
        /*0054*/ 	.byte	0x00, 0xf0, 0x21, 0x00


	//----- nvinfo : EIATTR_KPARAM_INFO
	.align		4
.L_483:
        /*0058*/ 	.byte	0x04, 0x17
        /*005a*/ 	.short	(.L_485 - .L_484)
.L_484:
        /*005c*/ 	.word	0x00000000
        /*0060*/ 	.short	0x0009
        /*0062*/ 	.short	0x0038
        /*0064*/ 	.byte	0x00, 0xf0, 0x11, 0x00


	//----- nvinfo : EIATTR_KPARAM_INFO
	.align		4
.L_485:
        /*0068*/ 	.byte	0x04, 0x17
        /*006a*/ 	.short	(.L_487 - .L_486)
.L_486:
        /*006c*/ 	.word	0x00000000
        /*0070*/ 	.short	0x0008
        /*0072*/ 	.short	0x0034
        /*0074*/ 	.byte	0x00, 0xf0, 0x11, 0x00


	//----- nvinfo : EIATTR_KPARAM_INFO
	.align		4
.L_487:
        /*0078*/ 	.byte	0x04, 0x17
        /*007a*/ 	.short	(.L_489 - .L_488)
.L_488:
        /*007c*/ 	.word	0x00000000
        /*0080*/ 	.short	0x0007
        /*0082*/ 	.short	0x0030
        /*0084*/ 	.byte	0x00, 0xf0, 0x11, 0x00


	//----- nvinfo : EIATTR_KPARAM_INFO
	.align		4
.L_489:
        /*0088*/ 	.byte	0x04, 0x17
        /*008a*/ 	.short	(.L_491 - .L_490)
.L_490:
        /*008c*/ 	.word	0x00000000
        /*0090*/ 	.short	0x0006
        /*0092*/ 	.short	0x002c
        /*0094*/ 	.byte	0x00, 0xf0, 0x11, 0x00


	//----- nvinfo : EIATTR_KPARAM_INFO
	.align		4
.L_491:
        /*0098*/ 	.byte	0x04, 0x17
        /*009a*/ 	.short	(.L_493 - .L_492)
.L_492:
        /*009c*/ 	.word	0x00000000
        /*00a0*/ 	.short	0x0005
        /*00a2*/ 	.short	0x0028
        /*00a4*/ 	.byte	0x00, 0xf0, 0x11, 0x00


	//----- nvinfo : EIATTR_KPARAM_INFO
	.align		4
.L_493:
        /*00a8*/ 	.byte	0x04, 0x17
        /*00aa*/ 	.short	(.L_495 - .L_494)
.L_494:
        /*00ac*/ 	.word	0x00000000
        /*00b0*/ 	.short	0x0004
        /*00b2*/ 	.short	0x0020
        /*00b4*/ 	.byte	0x00, 0xf0, 0x21, 0x00


	//----- nvinfo : EIATTR_KPARAM_INFO
	.align		4
.L_495:
        /*00b8*/ 	.byte	0x04, 0x17
        /*00ba*/ 	.short	(.L_497 - .L_496)
.L_496:
        /*00bc*/ 	.word	0x00000000
        /*00c0*/ 	.short	0x0003
        /*00c2*/ 	.short	0x0018
        /*00c4*/ 	.byte	0x00, 0xf0, 0x21, 0x00


	//----- nvinfo : EIATTR_KPARAM_INFO
	.align		4
.L_497:
        /*00c8*/ 	.byte	0x04, 0x17
        /*00ca*/ 	.short	(.L_499 - .L_498)
.L_498:
        /*00cc*/ 	.word	0x00000000
        /*00d0*/ 	.short	0x0002
        /*00d2*/ 	.short	0x0010
        /*00d4*/ 	.byte	0x00, 0xf0, 0x21, 0x00


	//----- nvinfo : EIATTR_KPARAM_INFO
	.align		4
.L_499:
        /*00d8*/ 	.byte	0x04, 0x17
        /*00da*/ 	.short	(.L_501 - .L_500)
.L_500:
        /*00dc*/ 	.word	0x00000000
        /*00e0*/ 	.short	0x0001
        /*00e2*/ 	.short	0x0008
        /*00e4*/ 	.byte	0x00, 0xf0, 0x21, 0x00


	//----- nvinfo : EIATTR_KPARAM_INFO
	.align		4
.L_501:
        /*00e8*/ 	.byte	0x04, 0x17
        /*00ea*/ 	.short	(.L_503 - .L_502)
.L_502:
        /*00ec*/ 	.word	0x00000000
        /*00f0*/ 	.short	0x0000
        /*00f2*/ 	.short	0x0000
        /*00f4*/ 	.byte	0x00, 0xf0, 0x21, 0x00


	//----- nvinfo : EIATTR_SPARSE_MMA_MASK
	.align		4
.L_503:
        /*00f8*/ 	.byte	0x03, 0x50
        /*00fa*/ 	.short	0x0000


	//----- nvinfo : EIATTR_MAXREG_COUNT
	.align		4
        /*00fc*/ 	.byte	0x03, 0x1b
        /*00fe*/ 	.short	0x00ff


	//----- nvinfo : EIATTR_NUM_BARRIERS
	.align		4
        /*0100*/ 	.byte	0x02, 0x4c
        /*0102*/ 	.byte	0x01
	.zero		1


	//----- nvinfo : EIATTR_MERCURY_ISA_VERSION
	.align		4
        /*0104*/ 	.byte	0x03, 0x5f
        /*0106*/ 	.short	0x0101


	//----- nvinfo : EIATTR_EXIT_INSTR_OFFSETS
	.align		4
        /*0108*/ 	.byte	0x04, 0x1c
        /*010a*/ 	.short	(.L_505 - .L_504)


	//   ....[0]....
.L_504:
        /*010c*/ 	.word	0x00000180


	//   ....[1]....
        /*0110*/ 	.word	0x000006b0


	//   ....[2]....
        /*0114*/ 	.word	0x000059e0


	//   ....[3]....
        /*0118*/ 	.word	0x00005a70


	//   ....[4]....
        /*011c*/ 	.word	0x00005ab0


	//----- nvinfo : EIATTR_CRS_STACK_SIZE
	.align		4
.L_505:
        /*0120*/ 	.byte	0x04, 0x1e
        /*0122*/ 	.short	(.L_507 - .L_506)
.L_506:
        /*0124*/ 	.word	0x00000000


	//----- nvinfo : EIATTR_CBANK_PARAM_SIZE
	.align		4
.L_507:
        /*0128*/ 	.byte	0x03, 0x19
        /*012a*/ 	.short	0x005c


	//----- nvinfo : EIATTR_PARAM_CBANK
	.align		4
        /*012c*/ 	.byte	0x04, 0x0a
        /*012e*/ 	.short	(.L_509 - .L_508)
	.align		4
.L_508:
        /*0130*/ 	.word	index@(.nv.constant0._Z28gemm_half_q_half_gptq_kernelILi7ELb1ELb1EEvPK6__halfPKjS4_S2_PS0_iiiiiPKtibS2_i)
        /*0134*/ 	.short	0x0210
        /*0136*/ 	.short	0x005c


	//----- nvinfo : EIATTR_SW_WAR
	.align		4
.L_509:
        /*0138*/ 	.byte	0x04, 0x36
        /*013a*/ 	.short	(.L_511 - .L_510)
.L_510:
        /*013c*/ 	.word	0x00000008
.L_511:


//--------------------- .nv.info._Z28gemm_half_q_half_gptq_kernelILi6ELb1ELb1EEvPK6__halfPKjS4_S2_PS0_iiiiiPKtibS2_i --------------------------
	.section	.nv.info._Z28gemm_half_q_half_gptq_kernelILi6ELb1ELb1EEvPK6__halfPKjS4_S2_PS0_iiiiiPKtibS2_i,"",@"SHT_CUDA_INFO"
	.sectionflags	@""
	.align	4


	//----- nvinfo : EIATTR_CUDA_API_VERSION
	.align		4
        /*0000*/ 	.byte	0x04, 0x37
        /*0002*/ 	.short	(.L_513 - .L_512)
.L_512:
        /*0004*/ 	.word	0x00000082


	//----- nvinfo : EIATTR_KPARAM_INFO
	.align		4
.L_513:
        /*0008*/ 	.byte	0x04, 0x17
        /*000a*/ 	.short	(.L_515 - .L_514)
.L_514:
        /*000c*/ 	.word	0x00000000
        /*0010*/ 	.short	0x000e
        /*0012*/ 	.short	0x0058
        /*0014*/ 	.byte	0x00, 0xf0, 0x11, 0x00


	//----- nvinfo : EIATTR_KPARAM_INFO
	.align		4
.L_515:
        /*0018*/ 	.byte	0x04, 0x17
        /*001a*/ 	.short	(.L_517 - .L_516)
.L_516:
        /*001c*/ 	.word	0x00000000
        /*0020*/ 	.short	0x000d
        /*0022*/ 	.short	0x0050
        /*0024*/ 	.byte	0x00, 0xf0, 0x21, 0x00


	//----- nvinfo : EIATTR_KPARAM_INFO
	.align		4
.L_517:
        /*0028*/ 	.byte	0x04, 0x17
        /*002a*/ 	.short	(.L_519 - .L_518)
.L_518:
        /*002c*/ 	.word	0x00000000
        /*0030*/ 	.short	0x000c
        /*0032*/ 	.short	0x004c
        /*0034*/ 	.byte	0x00, 0xf0, 0x05, 0x00


	//----- nvinfo : EIATTR_KPARAM_INFO
	.align		4
.L_519:
        /*0038*/ 	.byte	0x04, 0x17
        /*003a*/ 	.short	(.L_521 - .L_520)
.L_520:
        /*003c*/ 	.word	0x00000000
        /*0040*/ 	.short	0x000b
        /*0042*/ 	.short	0x0048
        /*0044*/ 	.byte	0x00, 0xf0, 0x11, 0x00


	//----- nvinfo : EIATTR_KPARAM_INFO
	.align		4
.L_521:
        /*0048*/ 	.byte	0x04, 0x17
        /*004a*/ 	.short	(.L_523 - .L_522)
.L_522:
        /*004c*/ 	.word	0x00000000
        /*0050*/ 	.short	0x000a
        /*0052*/ 	.short	0x0040
        /*0054*/ 	.byte	0x00, 0xf0, 0x21, 0x00


	//----- nvinfo : EIATTR_KPARAM_INFO
	.align		4
.L_523:
        /*0058*/ 	.byte	0x04, 0x17
        /*005a*/ 	.short	(.L_525 - .L_524)
.L_524:
        /*005c*/ 	.word	0x00000000
        /*0060*/ 	.short	0x0009
        /*0062*/ 	.short	0x0038
        /*0064*/ 	.byte	0x00, 0xf0, 0x11, 0x00


	//----- nvinfo : EIATTR_KPARAM_INFO
	.align		4
.L_525:
        /*0068*/ 	.byte	0x04, 0x17
        /*006a*/ 	.short	(.L_527 - .L_526)
.L_526:
        /*006c*/ 	.word	0x00000000
        /*0070*/ 	.short	0x0008
        /*0072*/ 	.short	0x0034
        /*0074*/ 	.byte	0x00, 0xf0, 0x11, 0x00


	//----- nvinfo : EIATTR_KPARAM_INFO
	.align		4
.L_527:
        /*0078*/ 	.byte	0x04, 0x17
        /*007a*/ 	.short	(.L_529 - .L_528)
.L_528:
        /*007c*/ 	.word	0x00000000
        /*0080*/ 	.short	0x0007
        /*0082*/ 	.short	0x0030
        /*0084*/ 	.byte	0x00, 0xf0, 0x11, 0x00


	//----- nvinfo : EIATTR_KPARAM_INFO
	.align		4
.L_529:
        /*0088*/ 	.byte	0x04, 0x17
        /*008a*/ 	.short	(.L_531 - .L_530)
.L_530:
        /*008c*/ 	.word	0x00000000
        /*0090*/ 	.short	0x0006
        /*0092*/ 	.short	0x002c
        /*0094*/ 	.byte	0x00, 0xf0, 0x11, 0x00


	//----- nvinfo : EIATTR_KPARAM_INFO
	.align		4
.L_531:
        /*0098*/ 	.byte	0x04, 0x17
        /*009a*/ 	.short	(.L_533 - .L_532)
.L_532:
        /*009c*/ 	.word	0x00000000
        /*00a0*/ 	.short	0x0005
        /*00a2*/ 	.short	0x0028
        /*00a4*/ 	.byte	0x00, 0xf0, 0x11, 0x00


	//----- nvinfo : EIATTR_KPARAM_INFO
	.align		4
.L_533:
        /*00a8*/ 	.byte	0x04, 0x17
        /*00aa*/ 	.short	(.L_535 - .L_534)
.L_534:
        /*00ac*/ 	.word	0x00000000
        /*00b0*/ 	.short	0x0004
        /*00b2*/ 	.short	0x0020
        /*00b4*/ 	.byte	0x00, 0xf0, 0x21, 0x00


	//----- nvinfo : EIATTR_KPARAM_INFO
	.align		4
.L_535:
        /*00b8*/ 	.byte	0x04, 0x17
        /*00ba*/ 	.short	(.L_537 - .L_536)
.L_536:
        /*00bc*/ 	.word	0x00000000
        /*00c0*/ 	.short	0x0003
        /*00c2*/ 	.short	0x0018
        /*00c4*/ 	.byte	0x00, 0xf0, 0x21, 0x00


	//----- nvinfo : EIATTR_KPARAM_INFO
	.align		4
.L_537:
        /*00c8*/ 	.byte	0x04, 0x17
        /*00ca*/ 	.short	(.L_539 - .L_538)
.L_538:
        /*00cc*/ 	.word	0x00000000
        /*00d0*/ 	.short	0x0002
        /*00d2*/ 	.short	0x0010
        /*00d4*/ 	.byte	0x00, 0xf0, 0x21, 0x00


	//----- nvinfo : EIATTR_KPARAM_INFO
	.align		4
.L_539:
        /*00d8*/ 	.byte	0x04, 0x17
        /*00da*/ 	.short	(.L_541 - .L_540)
.L_540:
        /*00dc*/ 	.word	0x00000000
        /*00e0*/ 	.short	0x0001
        /*00e2*/ 	.short	0x0008
        /*00e4*/ 	.byte	0x00, 0xf0, 0x21, 0x00


	//----- nvinfo : EIATTR_KPARAM_INFO
	.align		4
.L_541:
        /*00e8*/ 	.byte	0x04, 0x17
        /*00ea*/ 	.short	(.L_543 - .L_542)
.L_542:
        /*00ec*/ 	.word	0x00000000
        /*00f0*/ 	.short	0x0000
        /*00f2*/ 	.short	0x0000
        /*00f4*/ 	.byte	0x00, 0xf0, 0x21, 0x00


	//----- nvinfo : EIATTR_SPARSE_MMA_MASK
	.align		4
.L_543:
        /*00f8*/ 	.byte	0x03, 0x50
        /*00fa*/ 	.short	0x0000


	//----- nvinfo : EIATTR_MAXREG_COUNT
	.align		4
        /*00fc*/ 	.byte	0x03, 0x1b
        /*00fe*/ 	.short	0x00ff


	//----- nvinfo : EIATTR_NUM_BARRIERS
	.align		4
        /*0100*/ 	.byte	0x02, 0x4c
        /*0102*/ 	.byte	0x01
	.zero		1


	//----- nvinfo : EIATTR_MERCURY_ISA_VERSION
	.align		4
        /*0104*/ 	.byte	0x03, 0x5f
        /*0106*/ 	.short	0x0101


	//----- nvinfo : EIATTR_EXIT_INSTR_OFFSETS
	.align		4
        /*0108*/ 	.byte	0x04, 0x1c
        /*010a*/ 	.short	(.L_545 - .L_544)


	//   ....[0]....
.L_544:
        /*010c*/ 	.word	0x00000160


	//   ....[1]....
        /*0110*/ 	.word	0x00000640


	//   ....[2]....
        /*0114*/ 	.word	0x00005040


	//   ....[3]....
        /*0118*/ 	.word	0x000050d0


	//   ....[4]....
        /*011c*/ 	.word	0x00005110


	//----- nvinfo : EIATTR_CRS_STACK_SIZE
	.align		4
.L_545:
        /*0120*/ 	.byte	0x04, 0x1e
        /*0122*/ 	.short	(.L_547 - .L_546)
.L_546:
        /*0124*/ 	.word	0x00000000


	//----- nvinfo : EIATTR_CBANK_PARAM_SIZE
	.align		4
.L_547:
        /*0128*/ 	.byte	0x03, 0x19
        /*012a*/ 	.short	0x005c


	//----- nvinfo : EIATTR_PARAM_CBANK
	.align		4
        /*012c*/ 	.byte	0x04, 0x0a
        /*012e*/ 	.short	(.L_549 - .L_548)
	.align		4
.L_548:
        /*0130*/ 	.word	index@(.nv.constant0._Z28gemm_half_q_half_gptq_kernelILi6ELb1ELb1EEvPK6__halfPKjS4_S2_PS0_iiiiiPKtibS2_i)
        /*0134*/ 	.short	0x0210
        /*0136*/ 	.short	0x005c


	//----- nvinfo : EIATTR_SW_WAR
	.align		4
.L_549:
        /*0138*/ 	.byte	0x04, 0x36
        /*013a*/ 	.short	(.L_551 - .L_550)
.L_550:
        /*013c*/ 	.word	0x00000008
.L_551:


//--------------------- .nv.info._Z28gemm_half_q_half_gptq_kernelILi5ELb1ELb1EEvPK6__halfPKjS4_S2_PS0_iiiiiPKtibS2_i --------------------------
	.section	.nv.info._Z28gemm_half_q_half_gptq_kernelILi5ELb1ELb1EEvPK6__halfPKjS4_S2_PS0_iiiiiPKtibS2_i,"",@"SHT_CUDA_INFO"
	.sectionflags	@""
	.align	4


	//----- nvinfo : EIATTR_CUDA_API_VERSION
	.align		4
        /*0000*/ 	.byte	0x04, 0x37
        /*0002*/ 	.short	(.L_553 - .L_552)
.L_552:
        /*0004*/ 	.word	0x00000082


	//----- nvinfo : EIATTR_KPARAM_INFO
	.align		4
.L_553:
        /*0008*/ 	.byte	0x04, 0x17
        /*000a*/ 	.short	(.L_555 - .L_554)
.L_554:
        /*000c*/ 	.word	0x00000000
        /*0010*/ 	.short	0x000e
        /*0012*/ 	.short	0x0058
        /*0014*/ 	.byte	0x00, 0xf0, 0x11, 0x00


	//----- nvinfo : EIATTR_KPARAM_INFO
	.align		4
.L_555:
        /*0018*/ 	.byte	0x04, 0x17
        /*001a*/ 	.short	(.L_557 - .L_556)
.L_556:
        /*001c*/ 	.word	0x00000000
        /*0020*/ 	.short	0x000d
        /*0022*/ 	.short	0x0050
        /*0024*/ 	.byte	0x00, 0xf0, 0x21, 0x00


	//----- nvinfo : EIATTR_KPARAM_INFO
	.align		4
.L_557:
        /*0028*/ 	.byte	0x04, 0x17
        /*002a*/ 	.short	(.L_559 - .L_558)
.L_558:
        /*002c*/ 	.word	0x00000000
        /*0030*/ 	.short	0x000c
        /*0032*/ 	.short	0x004c
        /*0034*/ 	.byte	0x00, 0xf0, 0x05, 0x00


	//----- nvinfo : EIATTR_KPARAM_INFO
	.align		4
.L_559:
        /*0038*/ 	.byte	0x04, 0x17
        /*003a*/ 	.short	(.L_561 - .L_560)
.L_560:
        /*003c*/ 	.word	0x00000000
        /*0040*/ 	.short	0x000b
        /*0042*/ 	.short	0x0048
        /*0044*/ 	.byte	0x00, 0xf0, 0x11, 0x00


	//----- nvinfo : EIATTR_KPARAM_INFO
	.align		4
.L_561:
        /*0048*/ 	.byte	0x04, 0x17
        /*004a*/ 	.short	(.L_563 - .L_562)
.L_562:
        /*004c*/ 	.word	0x00000000
        /*0050*/ 	.short	0x000a
        /*0052*/ 	.short	0x0040
        /*0054*/ 	.byte	0x00, 0xf0, 0x21, 0x00


	//----- nvinfo : EIATTR_KPARAM_INFO
	.align		4
.L_563:
        /*0058*/ 	.byte	0x04, 0x17
        /*005a*/ 	.short	(.L_565 - .L_564)
.L_564:
        /*005c*/ 	.word	0x00000000
        /*0060*/ 	.short	0x0009
        /*0062*/ 	.short	0x0038
        /*0064*/ 	.byte	0x00, 0xf0, 0x11, 0x00


	//----- nvinfo : EIATTR_KPARAM_INFO
	.align		4
.L_565:
        /*0068*/ 	.byte	0x04, 0x17
        /*006a*/ 	.short	(.L_567 - .L_566)
.L_566:
        /*006c*/ 	.word	0x00000000
        /*0070*/ 	.short	0x0008
        /*0072*/ 	.short	0x0034
        /*0074*/ 	.byte	0x00, 0xf0, 0x11, 0x00


	//----- nvinfo : EIATTR_KPARAM_INFO
	.align		4
.L_567:
        /*0078*/ 	.byte	0x04, 0x17
        /*007a*/ 	.short	(.L_569 - .L_568)
.L_568:
        /*007c*/ 	.word	0x00000000
        /*0080*/ 	.short	0x0007
        /*0082*/ 	.short	0x0030
        /*0084*/ 	.byte	0x00, 0xf0, 0x11, 0x00


	//----- nvinfo : EIATTR_KPARAM_INFO
	.align		4
.L_569:
        /*0088*/ 	.byte	0x04, 0x17
        /*008a*/ 	.short	(.L_571 - .L_570)
.L_570:
        /*008c*/ 	.word	0x00000000
        /*0090*/ 	.short	0x0006
        /*0092*/ 	.short	0x002c
        /*0094*/ 	.byte	0x00, 0xf0, 0x11, 0x00


	//----- nvinfo : EIATTR_KPARAM_INFO
	.align		4
.L_571:
        /*0098*/ 	.byte	0x04, 0x17
        /*009a*/ 	.short	(.L_573 - .L_572)
.L_572:
        /*009c*/ 	.word	0x00000000
        /*00a0*/ 	.short	0x0005
        /*00a2*/ 	.short	0x0028
        /*00a4*/ 	.byte	0x00, 0xf0, 0x11, 0x00


	//----- nvinfo : EIATTR_KPARAM_INFO
	.align		4
.L_573:
        /*00a8*/ 	.byte	0x04, 0x17
        /*00aa*/ 	.short	(.L_575 - .L_574)
.L_574:
        /*00ac*/ 	.word	0x00000000
        /*00b0*/ 	.short	0x0004
        /*00b2*/ 	.short	0x0020
        /*00b4*/ 	.byte	0x00, 0xf0, 0x21, 0x00


	//----- nvinfo : EIATTR_KPARAM_INFO
	.align		4
.L_575:
        /*00b8*/ 	.byte	0x04, 0x17
        /*00ba*/ 	.short	(.L_577 - .L_576)
.L_576:
        /*00bc*/ 	.word	0x00000000
        /*00c0*/ 	.short	0x0003
        /*00c2*/ 	.short	0x0018
        /*00c4*/ 	.byte	0x00, 0xf0, 0x21, 0x00


	//----- nvinfo : EIATTR_KPARAM_INFO
	.align		4
.L_577:
        /*00c8*/ 	.byte	0x04, 0x17
        /*00ca*/ 	.short	(.L_579 - .L_578)
.L_578:
        /*00cc*/ 	.word	0x00000000
        /*00d0*/ 	.short	0x0002
        /*00d2*/ 	.short	0x0010
        /*00d4*/ 	.byte	0x00, 0xf0, 0x21, 0x00


	//----- nvinfo : EIATTR_KPARAM_INFO
	.align		4
.L_579:
        /*00d8*/ 	.byte	0x04, 0x17
        /*00da*/ 	.short	(.L_581 - .L_580)
.L_580:
        /*00dc*/ 	.word	0x00000000
        /*00e0*/ 	.short	0x0001
        /*00e2*/ 	.short	0x0008
        /*00e4*/ 	.byte	0x00, 0xf0, 0x21, 0x00


	//----- nvinfo : EIATTR_KPARAM_INFO
	.align		4
.L_581:
        /*00e8*/ 	.byte	0x04, 0x17
        /*00ea*/ 	.short	(.L_583 - .L_582)
.L_582:
        /*00ec*/ 	.word	0x00000000
        /*00f0*/ 	.short	0x0000
        /*00f2*/ 	.short	0x0000
        /*00f4*/ 	.byte	0x00, 0xf0, 0x21, 0x00


	//----- nvinfo : EIATTR_SPARSE_MMA_MASK
	.align		4
.L_583:
        /*00f8*/ 	.byte	0x03, 0x50
        /*00fa*/ 	.short	0x0000


	//----- nvinfo : EIATTR_MAXREG_COUNT
	.align		4
        /*00fc*/ 	.byte	0x03, 0x1b
        /*00fe*/ 	.short	0x00ff


	//----- nvinfo : EIATTR_NUM_BARRIERS
	.align		4
        /*0100*/ 	.byte	0x02, 0x4c
        /*0102*/ 	.byte	0x01
	.zero		1


	//----- nvinfo : EIATTR_MERCURY_ISA_VERSION
	.align		4
        /*0104*/ 	.byte	0x03, 0x5f
        /*0106*/ 	.short	0x0101


	//----- nvinfo : EIATTR_EXIT_INSTR_OFFSETS
	.align		4
        /*0108*/ 	.byte	0x04, 0x1c
        /*010a*/ 	.short	(.L_585 - .L_584)


	//   ....[0]....
.L_584:
        /*010c*/ 	.word	0x00000130


	//   ....[1]....
        /*0110*/ 	.word	0x000005a0


	//   ....[2]....
        /*0114*/ 	.word	0x00004800


	//   ....[3]....
        /*0118*/ 	.word	0x00004890


	//   ....[4]....
        /*011c*/ 	.word	0x000048d0


	//----- nvinfo : EIATTR_CRS_STACK_SIZE
	.align		4
.L_585:
        /*0120*/ 	.byte	0x04, 0x1e
        /*0122*/ 	.short	(.L_587 - .L_586)
.L_586:
        /*0124*/ 	.word	0x00000000


	//----- nvinfo : EIATTR_CBANK_PARAM_SIZE
	.align		4
.L_587:
        /*0128*/ 	.byte	0x03, 0x19
        /*012a*/ 	.short	0x005c


	//----- nvinfo : EIATTR_PARAM_CBANK
	.align		4
        /*012c*/ 	.byte	0x04, 0x0a
        /*012e*/ 	.short	(.L_589 - .L_588)
	.align		4
.L_588:
        /*0130*/ 	.word	index@(.nv.constant0._Z28gemm_half_q_half_gptq_kernelILi5ELb1ELb1EEvPK6__halfPKjS4_S2_PS0_iiiiiPKtibS2_i)
        /*0134*/ 	.short	0x0210
        /*0136*/ 	.short	0x005c


	//----- nvinfo : EIATTR_SW_WAR
	.align		4
.L_589:
        /*0138*/ 	.byte	0x04, 0x36
        /*013a*/ 	.short	(.L_591 - .L_590)
.L_590:
        /*013c*/ 	.word	0x00000008
.L_591:


//--------------------- .nv.info._Z28gemm_half_q_half_gptq_kernelILi4ELb1ELb1EEvPK6__halfPKjS4_S2_PS0_iiiiiPKtibS2_i --------------------------
	.section	.nv.info._Z28gemm_half_q_half_gptq_kernelILi4ELb1ELb1EEvPK6__halfPKjS4_S2_PS0_iiiiiPKtibS2_i,"",@"SHT_CUDA_INFO"
	.sectionflags	@""
	.align	4


	//----- nvinfo : EIATTR_CUDA_API_VERSION
	.align		4
        /*0000*/ 	.byte	0x04, 0x37
        /*0002*/ 	.short	(.L_593 - .L_592)
.L_592:
        /*0004*/ 	.word	0x00000082


	//----- nvinfo : EIATTR_KPARAM_INFO
	.align		4
.L_593:
        /*0008*/ 	.byte	0x04, 0x17
        /*000a*/ 	.short	(.L_595 - .L_594)
.L_594:
        /*000c*/ 	.word	0x00000000
        /*0010*/ 	.short	0x000e
        /*0012*/ 	.short	0x0058
        /*0014*/ 	.byte	0x00, 0xf0, 0x11, 0x00


	//----- nvinfo : EIATTR_KPARAM_INFO
	.align		4
.L_595:
        /*0018*/ 	.byte	0x04, 0x17
        /*001a*/ 	.short	(.L_597 - .L_596)
.L_596:
        /*001c*/ 	.word	0x00000000
        /*0020*/ 	.short	0x000d
        /*0022*/ 	.short	0x0050
        /*0024*/ 	.byte	0x00, 0xf0, 0x21, 0x00


	//----- nvinfo : EIATTR_KPARAM_INFO
	.align		4
.L_597:
        /*0028*/ 	.byte	0x04, 0x17
        /*002a*/ 	.short	(.L_599 - .L_598)
.L_598:
        /*002c*/ 	.word	0x00000000
        /*0030*/ 	.short	0x000c
        /*0032*/ 	.short	0x004c
        /*0034*/ 	.byte	0x00, 0xf0, 0x05, 0x00


	//----- nvinfo : EIATTR_KPARAM_INFO
	.align		4
.L_599:
        /*0038*/ 	.byte	0x04, 0x17
        /*003a*/ 	.short	(.L_601 - .L_600)
.L_600:
        /*003c*/ 	.word	0x00000000
        /*0040*/ 	.short	0x000b
        /*0042*/ 	.short	0x0048
        /*0044*/ 	.byte	0x00, 0xf0, 0x11, 0x00


	//----- nvinfo : EIATTR_KPARAM_INFO
	.align		4
.L_601:
        /*0048*/ 	.byte	0x04, 0x17
        /*004a*/ 	.short	(.L_603 - .L_602)
.L_602:
        /*004c*/ 	.word	0x00000000
        /*0050*/ 	.short	0x000a
        /*0052*/ 	.short	0x0040
        /*0054*/ 	.byte	0x00, 0xf0, 0x21, 0x00


	//----- nvinfo : EIATTR_KPARAM_INFO
	.align		4
.L_603:
        /*0058*/ 	.byte	0x04, 0x17
        /*005a*/ 	.short	(.L_605 - .L_604)
.L_604:
        /*005c*/ 	.word	0x00000000
        /*0060*/ 	.short	0x0009
        /*0062*/ 	.short	0x0038
        /*0064*/ 	.byte	0x00, 0xf0, 0x11, 0x00


	//----- nvinfo : EIATTR_KPARAM_INFO
	.align		4
.L_605:
        /*0068*/ 	.byte	0x04, 0x17
        /*006a*/ 	.short	(.L_607 - .L_606)
.L_606:
        /*006c*/ 	.word	0x00000000
        /*0070*/ 	.short	0x0008
        /*0072*/ 	.short	0x0034
        /*0074*/ 	.byte	0x00, 0xf0, 0x11, 0x00


	//----- nvinfo : EIATTR_KPARAM_INFO
	.align		4
.L_607:
        /*0078*/ 	.byte	0x04, 0x17
        /*007a*/ 	.short	(.L_609 - .L_608)
.L_608:
        /*007c*/ 	.word	0x00000000
        /*0080*/ 	.short	0x0007
        /*0082*/ 	.short	0x0030
        /*0084*/ 	.byte	0x00, 0xf0, 0x11, 0x00


	//----- nvinfo : EIATTR_KPARAM_INFO
	.align		4
.L_609:
        /*0088*/ 	.byte	0x04, 0x17
        /*008a*/ 	.short	(.L_611 - .L_610)
.L_610:
        /*008c*/ 	.word	0x00000000
        /*0090*/ 	.short	0x0006
        /*0092*/ 	.short	0x002c
        /*0094*/ 	.byte	0x00, 0xf0, 0x11, 0x00


	//----- nvinfo : EIATTR_KPARAM_INFO
	.align		4
.L_611:
        /*0098*/ 	.byte	0x04, 0x17
        /*009a*/ 	.short	(.L_613 - .L_612)
.L_612:
        /*009c*/ 	.word	0x00000000
        /*00a0*/ 	.short	0x0005
        /*00a2*/ 	.short	0x0028
        /*00a4*/ 	.byte	0x00, 0xf0, 0x11, 0x00


	//----- nvinfo : EIATTR_KPARAM_INFO
	.align		4
.L_613:
        /*00a8*/ 	.byte	0x04, 0x17
        /*00aa*/ 	.short	(.L_615 - .L_614)
.L_614:
        /*00ac*/ 	.word	0x00000000
        /*00b0*/ 	.short	0x0004
        /*00b2*/ 	.short	0x0020
        /*00b4*/ 	.byte	0x00, 0xf0, 0x21, 0x00


	//----- nvinfo : EIATTR_KPARAM_INFO
	.align		4
.L_615:
        /*00b8*/ 	.byte	0x04, 0x17
        /*00ba*/ 	.short	(.L_617 - .L_616)
.L_616:
        /*00bc*/ 	.word	0x00000000
        /*00c0*/ 	.short	0x0003
        /*00c2*/ 	.short	0x0018
        /*00c4*/ 	.byte	0x00, 0xf0, 0x21, 0x00


	//----- nvinfo : EIATTR_KPARAM_INFO
	.align		4
.L_617:
        /*00c8*/ 	.byte	0x04, 0x17
        /*00ca*/ 	.short	(.L_619 - .L_618)
.L_618:
        /*00cc*/ 	.word	0x00000000
        /*00d0*/ 	.short	0x0002
        /*00d2*/ 	.short	0x0010
        /*00d4*/ 	.byte	0x00, 0xf0, 0x21, 0x00


	//----- nvinfo : EIATTR_KPARAM_INFO
	.align		4
.L_619:
        /*00d8*/ 	.byte	0x04, 0x17
        /*00da*/ 	.short	(.L_621 - .L_620)
.L_620:
        /*00dc*/ 	.word	0x00000000
        /*00e0*/ 	.short	0x0001
        /*00e2*/ 	.short	0x0008
        /*00e4*/ 	.byte	0x00, 0xf0, 0x21, 0x00


	//----- nvinfo : EIATTR_KPARAM_INFO
	.align		4
.L_621:
        /*00e8*/ 	.byte	0x04, 0x17
        /*00ea*/ 	.short	(.L_623 - .L_622)
.L_622:
        /*00ec*/ 	.word	0x00000000
        /*00f0*/ 	.short	0x0000
        /*00f2*/ 	.short	0x0000
        /*00f4*/ 	.byte	0x00, 0xf0, 0x21, 0x00


	//----- nvinfo : EIATTR_SPARSE_MMA_MASK
	.align		4
.L_623:
        /*00f8*/ 	.byte	0x03, 0x50
        /*00fa*/ 	.short	0x0000


	//----- nvinfo : EIATTR_MAXREG_COUNT
	.align		4
        /*00fc*/ 	.byte	0x03, 0x1b
        /*00fe*/ 	.short	0x00ff


	//----- nvinfo : EIATTR_NUM_BARRIERS
	.align		4
        /*0100*/ 	.byte	0x02, 0x4c
        /*0102*/ 	.byte	0x01
	.zero		1


	//----- nvinfo : EIATTR_MERCURY_ISA_VERSION
	.align		4
        /*0104*/ 	.byte	0x03, 0x5f
        /*0106*/ 	.short	0x0101


	//----- nvinfo : EIATTR_EXIT_INSTR_OFFSETS
	.align		4
        /*0108*/ 	.byte	0x04, 0x1c
        /*010a*/ 	.short	(.L_625 - .L_624)


	//   ....[0]....
.L_624:
        /*010c*/ 	.word	0x00000110


	//   ....[1]....
        /*0110*/ 	.word	0x00000520


	//   ....[2]....
        /*0114*/ 	.word	0x00003f40


	//   ....[3]....
        /*0118*/ 	.word	0x00003fd0


	//   ....[4]....
        /*011c*/ 	.word	0x00004010


	//----- nvinfo : EIATTR_CRS_STACK_SIZE
	.align		4
.L_625:
        /*0120*/ 	.byte	0x04, 0x1e
        /*0122*/ 	.short	(.L_627 - .L_626)
.L_626:
        /*0124*/ 	.word	0x00000000


	//----- nvinfo : EIATTR_CBANK_PARAM_SIZE
	.align		4
.L_627:
        /*0128*/ 	.byte	0x03, 0x19
        /*012a*/ 	.short	0x005c


	//----- nvinfo : EIATTR_PARAM_CBANK
	.align		4
        /*012c*/ 	.byte	0x04, 0x0a
        /*012e*/ 	.short	(.L_629 - .L_628)
	.align		4
.L_628:
        /*0130*/ 	.word	index@(.nv.constant0._Z28gemm_half_q_half_gptq_kernelILi4ELb1ELb1EEvPK6__halfPKjS4_S2_PS0_iiiiiPKtibS2_i)
        /*0134*/ 	.short	0x0210
        /*0136*/ 	.short	0x005c


	//----- nvinfo : EIATTR_SW_WAR
	.align		4
.L_629:
        /*0138*/ 	.byte	0x04, 0x36
        /*013a*/ 	.short	(.L_631 - .L_630)
.L_630:
        /*013c*/ 	.word	0x00000008
.L_631:


//--------------------- .nv.info._Z28gemm_half_q_half_gptq_kernelILi3ELb1ELb1EEvPK6__halfPKjS4_S2_PS0_iiiiiPKtibS2_i --------------------------
	.section	.nv.info._Z28gemm_half_q_half_gptq_kernelILi3ELb1ELb1EEvPK6__halfPKjS4_S2_PS0_iiiiiPKtibS2_i,"",@"SHT_CUDA_INFO"
	.sectionflags	@""
	.align	4


	//----- nvinfo : EIATTR_CUDA_API_VERSION
	.align		4
        /*0000*/ 	.byte	0x04, 0x37
        /*0002*/ 	.short	(.L_633 - .L_632)
.L_632:
        /*0004*/ 	.word	0x00000082


	//----- nvinfo : EIATTR_KPARAM_INFO
	.align		4
.L_633:
        /*0008*/ 	.byte	0x04, 0x17
        /*000a*/ 	.short	(.L_635 - .L_634)
.L_634:
        /*000c*/ 	.word	0x00000000
        /*0010*/ 	.short	0x000e
        /*0012*/ 	.short	0x0058
        /*0014*/ 	.byte	0x00, 0xf0, 0x11, 0x00


	//----- nvinfo : EIATTR_KPARAM_INFO
	.align		4
.L_635:
        /*0018*/ 	.byte	0x04, 0x17
        /*001a*/ 	.short	(.L_637 - .L_636)
.L_636:
        /*001c*/ 	.word	0x00000000
        /*0020*/ 	.short	0x000d
        /*0022*/ 	.short	0x0050
        /*0024*/ 	.byte	0x00, 0xf0, 0x21, 0x00


	//----- nvinfo : EIATTR_KPARAM_INFO
	.align		4
.L_637:
        /*0028*/ 	.byte	0x04, 0x17
        /*002a*/ 	.short	(.L_639 - .L_638)
.L_638:
        /*002c*/ 	.word	0x00000000
        /*0030*/ 	.short	0x000c
        /*0032*/ 	.short	0x004c
        /*0034*/ 	.byte	0x00, 0xf0, 0x05, 0x00


	//----- nvinfo : EIATTR_KPARAM_INFO
	.align		4
.L_639:
        /*0038*/ 	.byte	0x04, 0x17
        /*003a*/ 	.short	(.L_641 - .L_640)
.L_640:
        /*003c*/ 	.word	0x00000000
        /*0040*/ 	.short	0x000b
        /*0042*/ 	.short	0x0048
        /*0044*/ 	.byte	0x00, 0xf0, 0x11, 0x00


	//----- nvinfo : EIATTR_KPARAM_INFO
	.align		4
.L_641:
        /*0048*/ 	.byte	0x04, 0x17
        /*004a*/ 	.short	(.L_643 - .L_642)
.L_642:
        /*004c*/ 	.word	0x00000000
        /*0050*/ 	.short	0x000a
        /*0052*/ 	.short	0x0040
        /*0054*/ 	.byte	0x00, 0xf0, 0x21, 0x00


	//----- nvinfo : EIATTR_KPARAM_INFO
	.align		4
.L_643:
        /*0058*/ 	.byte	0x04, 0x17
        /*005a*/ 	.short	(.L_645 - .L_644)
.L_644:
        /*005c*/ 	.word	0x00000000
        /*0060*/ 	.short	0x0009
        /*0062*/ 	.short	0x0038
        /*0064*/ 	.byte	0x00, 0xf0, 0x11, 0x00


	//----- nvinfo : EIATTR_KPARAM_INFO
	.align		4
.L_645:
        /*0068*/ 	.byte	0x04, 0x17
        /*006a*/ 	.short	(.L_647 - .L_646)
.L_646:
        /*006c*/ 	.word	0x00000000
        /*0070*/ 	.short	0x0008
        /*0072*/ 	.short	0x0034
        /*0074*/ 	.byte	0x00, 0xf0, 0x11, 0x00


	//----- nvinfo : EIATTR_KPARAM_INFO
	.align		4
.L_647:
        /*0078*/ 	.byte	0x04, 0x17
        /*007a*/ 	.short	(.L_649 - .L_648)
.L_648:
        /*007c*/ 	.word	0x00000000
        /*0080*/ 	.short	0x0007
        /*0082*/ 	.short	0x0030
        /*0084*/ 	.byte	0x00, 0xf0, 0x11, 0x00


	//----- nvinfo : EIATTR_KPARAM_INFO
	.align		4
.L_649:
        /*0088*/ 	.byte	0x04, 0x17
        /*008a*/ 	.short	(.L_651 - .L_650)
.L_650:
        /*008c*/ 	.word	0x00000000
        /*0090*/ 	.short	0x0006
        /*0092*/ 	.short	0x002c
        /*0094*/ 	.byte	0x00, 0xf0, 0x11, 0x00


	//----- nvinfo : EIATTR_KPARAM_INFO
	.align		4
.L_651:
        /*0098*/ 	.byte	0x04, 0x17
        /*009a*/ 	.short	(.L_653 - .L_652)
.L_652:
        /*009c*/ 	.word	0x00000000
        /*00a0*/ 	.short	0x0005
        /*00a2*/ 	.short	0x0028
        /*00a4*/ 	.byte	0x00, 0xf0, 0x11, 0x00


	//----- nvinfo : EIATTR_KPARAM_INFO
	.align		4
.L_653:
        /*00a8*/ 	.byte	0x04, 0x17
        /*00aa*/ 	.short	(.L_655 - .L_654)
.L_654:
        /*00ac*/ 	.word	0x00000000
        /*00b0*/ 	.short	0x0004
        /*00b2*/ 	.short	0x0020
        /*00b4*/ 	.byte	0x00, 0xf0, 0x21, 0x00


	//----- nvinfo : EIATTR_KPARAM_INFO
	.align		4
.L_655:
        /*00b8*/ 	.byte	0x04, 0x17
        /*00ba*/ 	.short	(.L_657 - .L_656)
.L_656:
        /*00bc*/ 	.word	0x00000000
        /*00c0*/ 	.short	0x0003
        /*00c2*/ 	.short	0x0018
        /*00c4*/ 	.byte	0x00, 0xf0, 0x21, 0x00


	//----- nvinfo : EIATTR_KPARAM_INFO
	.align		4
.L_657:
        /*00c8*/ 	.byte	0x04, 0x17
        /*00ca*/ 	.short	(.L_659 - .L_658)
.L_658:
        /*00cc*/ 	.word	0x00000000
        /*00d0*/ 	.short	0x0002
        /*00d2*/ 	.short	0x0010
        /*00d4*/ 	.byte	0x00, 0xf0, 0x21, 0x00


	//----- nvinfo : EIATTR_KPARAM_INFO
	.align		4
.L_659:
        /*00d8*/ 	.byte	0x04, 0x17
        /*00da*/ 	.short	(.L_661 - .L_660)
.L_660:
        /*00dc*/ 	.word	0x00000000
        /*00e0*/ 	.short	0x0001
        /*00e2*/ 	.short	0x0008
        /*00e4*/ 	.byte	0x00, 0xf0, 0x21, 0x00


	//----- nvinfo : EIATTR_KPARAM_INFO
	.align		4
.L_661:
        /*00e8*/ 	.byte	0x04, 0x17
        /*00ea*/ 	.short	(.L_663 - .L_662)
.L_662:
        /*00ec*/ 	.word	0x00000000
        /*00f0*/ 	.short	0x0000
        /*00f2*/ 	.short	0x0000
        /*00f4*/ 	.byte	0x00, 0xf0, 0x21, 0x00


	//----- nvinfo : EIATTR_SPARSE_MMA_MASK
	.align		4
.L_663:
        /*00f8*/ 	.byte	0x03, 0x50
        /*00fa*/ 	.short	0x0000


	//----- nvinfo : EIATTR_MAXREG_COUNT
	.align		4
        /*00fc*/ 	.byte	0x03, 0x1b
        /*00fe*/ 	.short	0x00ff


	//----- nvinfo : EIATTR_NUM_BARRIERS
	.align		4
        /*0100*/ 	.byte	0x02, 0x4c
        /*0102*/ 	.byte	0x01
	.zero		1


	//----- nvinfo : EIATTR_MERCURY_ISA_VERSION
	.align		4
        /*0104*/ 	.byte	0x03, 0x5f
        /*0106*/ 	.short	0x0101


	//----- nvinfo : EIATTR_EXIT_INSTR_OFFSETS
	.align		4
        /*0108*/ 	.byte	0x04, 0x1c
        /*010a*/ 	.short	(.L_665 - .L_664)


	//   ....[0]....
.L_664:
        /*010c*/ 	.word	0x000000f0


	//   ....[1]....
        /*0110*/ 	.word	0x00000460


	//   ....[2]....
        /*0114*/ 	.word	0x000035b0


	//   ....[3]....
        /*0118*/ 	.word	0x00003650


	//   ....[4]....
        /*011c*/ 	.word	0x00003690


	//----- nvinfo : EIATTR_CRS_STACK_SIZE
	.align		4
.L_665:
        /*0120*/ 	.byte	0x04, 0x1e
        /*0122*/ 	.short	(.L_667 - .L_666)
.L_666:
        /*0124*/ 	.word	0x00000000


	//----- nvinfo : EIATTR_CBANK_PARAM_SIZE
	.align		4
.L_667:
        /*0128*/ 	.byte	0x03, 0x19
        /*012a*/ 	.short	0x005c


	//----- nvinfo : EIATTR_PARAM_CBANK
	.align		4
        /*012c*/ 	.byte	0x04, 0x0a
        /*012e*/ 	.short	(.L_669 - .L_668)
	.align		4
.L_668:
        /*0130*/ 	.word	index@(.nv.constant0._Z28gemm_half_q_half_gptq_kernelILi3ELb1ELb1EEvPK6__halfPKjS4_S2_PS0_iiiiiPKtibS2_i)
        /*0134*/ 	.short	0x0210
        /*0136*/ 	.short	0x005c


	//----- nvinfo : EIATTR_SW_WAR
	.align		4
.L_669:
        /*0138*/ 	.byte	0x04, 0x36
        /*013a*/ 	.short	(.L_671 - .L_670)
.L_670:
        /*013c*/ 	.word	0x00000008
.L_671:


//--------------------- .nv.info._Z28gemm_half_q_half_gptq_kernelILi2ELb1ELb1EEvPK6__halfPKjS4_S2_PS0_iiiiiPKtibS2_i --------------------------
	.section	.nv.info._Z28gemm_half_q_half_gptq_kernelILi2ELb1ELb1EEvPK6__halfPKjS4_S2_PS0_iiiiiPKtibS2_i,"",@"SHT_CUDA_INFO"
	.sectionflags	@""
	.align	4


	//----- nvinfo : EIATTR_CUDA_API_VERSION
	.align		4
        /*0000*/ 	.byte	0x04, 0x37
        /*0002*/ 	.short	(.L_673 - .L_672)
.L_672:
        /*0004*/ 	.word	0x00000082


	//----- nvinfo : EIATTR_KPARAM_INFO
	.align		4
.L_673:
        /*0008*/ 	.byte	0x04, 0x17
        /*000a*/ 	.short	(.L_675 - .L_674)
.L_674:
        /*000c*/ 	.word	0x00000000
        /*0010*/ 	.short	0x000e
        /*0012*/ 	.short	0x0058
        /*0014*/ 	.byte	0x00, 0xf0, 0x11, 0x00


	//----- nvinfo : EIATTR_KPARAM_INFO
	.align		4
.L_675:
        /*0018*/ 	.byte	0x04, 0x17
        /*001a*/ 	.short	(.L_677 - .L_676)
.L_676:
        /*001c*/ 	.word	0x00000000
        /*0020*/ 	.short	0x000d
        /*0022*/ 	.short	0x0050
        /*0024*/ 	.byte	0x00, 0xf0, 0x21, 0x00


	//----- nvinfo : EIATTR_KPARAM_INFO
	.align		4
.L_677:
        /*0028*/ 	.byte	0x04, 0x17
        /*002a*/ 	.short	(.L_679 - .L_678)
.L_678:
        /*002c*/ 	.word	0x00000000
        /*0030*/ 	.short	0x000c
        /*0032*/ 	.short	0x004c
        /*0034*/ 	.byte	0x00, 0xf0, 0x05, 0x00


	//----- nvinfo : EIATTR_KPARAM_INFO
	.align		4
.L_679:
        /*0038*/ 	.byte	0x04, 0x17
        /*003a*/ 	.short	(.L_681 - .L_680)
.L_680:
        /*003c*/ 	.word	0x00000000
        /*0040*/ 	.short	0x000b
        /*0042*/ 	.short	0x0048
        /*0044*/ 	.byte	0x00, 0xf0, 0x11, 0x00


	//----- nvinfo : EIATTR_KPARAM_INFO
	.align		4
.L_681:
        /*0048*/ 	.byte	0x04, 0x17
        /*004a*/ 	.short	(.L_683 - .L_682)
.L_682:
        /*004c*/ 	.word	0x00000000
        /*0050*/ 	.short	0x000a
        /*0052*/ 	.short	0x0040
        /*0054*/ 	.byte	0x00, 0xf0, 0x21, 0x00


	//----- nvinfo : EIATTR_KPARAM_INFO
	.align		4
.L_683:
        /*0058*/ 	.byte	0x04, 0x17
        /*005a*/ 	.short	(.L_685 - .L_684)
.L_684:
        /*005c*/ 	.word	0x00000000
        /*0060*/ 	.short	0x0009
        /*0062*/ 	.short	0x0038
        /*0064*/ 	.byte	0x00, 0xf0, 0x11, 0x00


	//----- nvinfo : EIATTR_KPARAM_INFO
	.align		4
.L_685:
        /*0068*/ 	.byte	0x04, 0x17
        /*006a*/ 	.short	(.L_687 - .L_686)
.L_686:
        /*006c*/ 	.word	0x00000000
        /*0070*/ 	.short	0x0008
        /*0072*/ 	.short	0x0034
        /*0074*/ 	.byte	0x00, 0xf0, 0x11, 0x00


	//----- nvinfo : EIATTR_KPARAM_INFO
	.align		4
.L_687:
        /*0078*/ 	.byte	0x04, 0x17
        /*007a*/ 	.short	(.L_689 - .L_688)
.L_688:
        /*007c*/ 	.word	0x00000000
        /*0080*/ 	.short	0x0007
        /*0082*/ 	.short	0x0030
        /*0084*/ 	.byte	0x00, 0xf0, 0x11, 0x00


	//----- nvinfo : EIATTR_KPARAM_INFO
	.align		4
.L_689:
        /*0088*/ 	.byte	0x04, 0x17
        /*008a*/ 	.short	(.L_691 - .L_690)
.L_690:
        /*008c*/ 	.word	0x00000000
        /*0090*/ 	.short	0x0006
        /*0092*/ 	.short	0x002c
        /*0094*/ 	.byte	0x00, 0xf0, 0x11, 0x00


	//----- nvinfo : EIATTR_KPARAM_INFO
	.align		4
.L_691:
        /*0098*/ 	.byte	0x04, 0x17
        /*009a*/ 	.short	(.L_693 - .L_692)
.L_692:
        /*009c*/ 	.word	0x00000000
        /*00a0*/ 	.short	0x0005
        /*00a2*/ 	.short	0x0028
        /*00a4*/ 	.byte	0x00, 0xf0, 0x11, 0x00


	//----- nvinfo : EIATTR_KPARAM_INFO
	.align		4
.L_693:
        /*00a8*/ 	.byte	0x04, 0x17
        /*00aa*/ 	.short	(.L_695 - .L_694)
.L_694:
        /*00ac*/ 	.word	0x00000000
        /*00b0*/ 	.short	0x0004
        /*00b2*/ 	.short	0x0020
        /*00b4*/ 	.byte	0x00, 0xf0, 0x21, 0x00


	//----- nvinfo : EIATTR_KPARAM_INFO
	.align		4
.L_695:
        /*00b8*/ 	.byte	0x04, 0x17
        /*00ba*/ 	.short	(.L_697 - .L_696)
.L_696:
        /*00bc*/ 	.word	0x00000000
        /*00c0*/ 	.short	0x0003
        /*00c2*/ 	.short	0x0018
        /*00c4*/ 	.byte	0x00, 0xf0, 0x21, 0x00


	//----- nvinfo : EIATTR_KPARAM_INFO
	.align		4
.L_697:
        /*00c8*/ 	.byte	0x04, 0x17
        /*00ca*/ 	.short	(.L_699 - .L_698)
.L_698:
        /*00cc*/ 	.word	0x00000000
        /*00d0*/ 	.short	0x0002
        /*00d2*/ 	.short	0x0010
        /*00d4*/ 	.byte	0x00, 0xf0, 0x21, 0x00


	//----- nvinfo : EIATTR_KPARAM_INFO
	.align		4
.L_699:
        /*00d8*/ 	.byte	0x04, 0x17
        /*00da*/ 	.short	(.L_701 - .L_700)
.L_700:
        /*00dc*/ 	.word	0x00000000
        /*00e0*/ 	.short	0x0001
        /*00e2*/ 	.short	0x0008
        /*00e4*/ 	.byte	0x00, 0xf0, 0x21, 0x00


	//----- nvinfo : EIATTR_KPARAM_INFO
	.align		4
.L_701:
        /*00e8*/ 	.byte	0x04, 0x17
        /*00ea*/ 	.short	(.L_703 - .L_702)
.L_702:
        /*00ec*/ 	.word	0x00000000
        /*00f0*/ 	.short	0x0000
        /*00f2*/ 	.short	0x0000
        /*00f4*/ 	.byte	0x00, 0xf0, 0x21, 0x00


	//----- nvinfo : EIATTR_SPARSE_MMA_MASK
	.align		4
.L_703:
        /*00f8*/ 	.byte	0x03, 0x50
        /*00fa*/ 	.short	0x0000


	//----- nvinfo : EIATTR_MAXREG_COUNT
	.align		4
        /*00fc*/ 	.byte	0x03, 0x1b
        /*00fe*/ 	.short	0x00ff


	//----- nvinfo : EIATTR_NUM_BARRIERS
	.align		4
        /*0100*/ 	.byte	0x02, 0x4c
        /*0102*/ 	.byte	0x01
	.zero		1


	//----- nvinfo : EIATTR_MERCURY_ISA_VERSION
	.align		4
        /*0104*/ 	.byte	0x03, 0x5f
        /*0106*/ 	.short	0x0101


	//----- nvinfo : EIATTR_EXIT_INSTR_OFFSETS
	.align		4
        /*0108*/ 	.byte	0x04, 0x1c
        /*010a*/ 	.short	(.L_705 - .L_704)


	//   ....[0]....
.L_704:
        /*010c*/ 	.word	0x000000c0


	//   ....[1]....
        /*0110*/ 	.word	0x000004a0


	//   ....[2]....
        /*0114*/ 	.word	0x00002d50


	//   ....[3]....
        /*0118*/ 	.word	0x00002df0


	//   ....[4]....
        /*011c*/ 	.word	0x00002e30


	//----- nvinfo : EIATTR_CRS_STACK_SIZE
	.align		4
.L_705:
        /*0120*/ 	.byte	0x04, 0x1e
        /*0122*/ 	.short	(.L_707 - .L_706)
.L_706:
        /*0124*/ 	.word	0x00000000


	//----- nvinfo : EIATTR_CBANK_PARAM_SIZE
	.align		4
.L_707:
        /*0128*/ 	.byte	0x03, 0x19
        /*012a*/ 	.short	0x005c


	//----- nvinfo : EIATTR_PARAM_CBANK
	.align		4
        /*012c*/ 	.byte	0x04, 0x0a
        /*012e*/ 	.short	(.L_709 - .L_708)
	.align		4
.L_708:
        /*0130*/ 	.word	index@(.nv.constant0._Z28gemm_half_q_half_gptq_kernelILi2ELb1ELb1EEvPK6__halfPKjS4_S2_PS0_iiiiiPKtibS2_i)
        /*0134*/ 	.short	0x0210
        /*0136*/ 	.short	0x005c


	//----- nvinfo : EIATTR_SW_WAR
	.align		4
.L_709:
        /*0138*/ 	.byte	0x04, 0x36
        /*013a*/ 	.short	(.L_711 - .L_710)
.L_710:
        /*013c*/ 	.word	0x00000008
.L_711:


//--------------------- .nv.info._Z28gemm_half_q_half_gptq_kernelILi1ELb1ELb1EEvPK6__halfPKjS4_S2_PS0_iiiiiPKtibS2_i --------------------------
	.section	.nv.info._Z28gemm_half_q_half_gptq_kernelILi1ELb1ELb1EEvPK6__halfPKjS4_S2_PS0_iiiiiPKtibS2_i,"",@"SHT_CUDA_INFO"
	.sectionflags	@""
	.align	4


	//----- nvinfo : EIATTR_CUDA_API_VERSION
	.align		4
        /*0000*/ 	.byte	0x04, 0x37
        /*0002*/ 	.short	(.L_713 - .L_712)
.L_712:
        /*0004*/ 	.word	0x00000082


	//----- nvinfo : EIATTR_KPARAM_INFO
	.align		4
.L_713:
        /*0008*/ 	.byte	0x04, 0x17
        /*000a*/ 	.short	(.L_715 - .L_714)
.L_714:
        /*000c*/ 	.word	0x00000000
        /*0010*/ 	.short	0x000e
        /*0012*/ 	.short	0x0058
        /*0014*/ 	.byte	0x00, 0xf0, 0x11, 0x00


	//----- nvinfo : EIATTR_KPARAM_INFO
	.align		4
.L_715:
        /*0018*/ 	.byte	0x04, 0x17
        /*001a*/ 	.short	(.L_717 - .L_716)
.L_716:
        /*001c*/ 	.word	0x00000000
        /*0020*/ 	.short	0x000d
        /*0022*/ 	.short	0x0050
        /*0024*/ 	.byte	0x00, 0xf0, 0x21, 0x00


	//----- nvinfo : EIATTR_KPARAM_INFO
	.align		4
.L_717:
        /*0028*/ 	.byte	0x04, 0x17
        /*002a*/ 	.short	(.L_719 - .L_718)
.L_718:
        /*002c*/ 	.word	0x00000000
        /*0030*/ 	.short	0x000c
        /*0032*/ 	.short	0x004c
        /*0034*/ 	.byte	0x00, 0xf0, 0x05, 0x00


	//----- nvinfo : EIATTR_KPARAM_INFO
	.align		4
.L_719:
        /*0038*/ 	.byte	0x04, 0x17
        /*003a*/ 	.short	(.L_721 - .L_720)
.L_720:
        /*003c*/ 	.word	0x00000000
        /*0040*/ 	.short	0x000b
        /*0042*/ 	.short	0x0048
        /*0044*/ 	.byte	0x00, 0xf0, 0x11, 0x00


	//----- nvinfo : EIATTR_KPARAM_INFO
	.align		4
.L_721:
        /*0048*/ 	.byte	0x04, 0x17
        /*004a*/ 	.short	(.L_723 - .L_722)
.L_722:
        /*004c*/ 	.word	0x00000000
        /*0050*/ 	.short	0x000a
        /*0052*/ 	.short	0x0040
        /*0054*/ 	.byte	0x00, 0xf0, 0x21, 0x00


	//----- nvinfo : EIATTR_KPARAM_INFO
	.align		4
.L_723:
        /*0058*/ 	.byte	0x04, 0x17
        /*005a*/ 	.short	(.L_725 - .L_724)
.L_724:
        /*005c*/ 	.word	0x00000000
        /*0060*/ 	.short	0x0009
        /*0062*/ 	.short	0x0038
        /*0064*/ 	.byte	0x00, 0xf0, 0x11, 0x00


	//----- nvinfo : EIATTR_KPARAM_INFO
	.align		4
.L_725:
        /*0068*/ 	.byte	0x04, 0x17
        /*006a*/ 	.short	(.L_727 - .L_726)
.L_726:
        /*006c*/ 	.word	0x00000000
        /*0070*/ 	.short	0x0008
        /*0072*/ 	.short	0x0034
        /*0074*/ 	.byte	0x00, 0xf0, 0x11, 0x00


	//----- nvinfo : EIATTR_KPARAM_INFO
	.align		4
.L_727:
        /*0078*/ 	.byte	0x04, 0x17
        /*007a*/ 	.short	(.L_729 - .L_728)
.L_728:
        /*007c*/ 	.word	0x00000000
        /*0080*/ 	.short	0x0007
        /*0082*/ 	.short	0x0030
        /*0084*/ 	.byte	0x00, 0xf0, 0x11, 0x00


	//----- nvinfo : EIATTR_KPARAM_INFO
	.align		4
.L_729:
        /*0088*/ 	.byte	0x04, 0x17
        /*008a*/ 	.short	(.L_731 - .L_730)
.L_730:
        /*008c*/ 	.word	0x00000000
        /*0090*/ 	.short	0x0006
        /*0092*/ 	.short	0x002c
        /*0094*/ 	.byte	0x00, 0xf0, 0x11, 0x00


	//----- nvinfo : EIATTR_KPARAM_INFO
	.align		4
.L_731:
        /*0098*/ 	.byte	0x04, 0x17
        /*009a*/ 	.short	(.L_733 - .L_732)
.L_732:
        /*009c*/ 	.word	0x00000000
        /*00a0*/ 	.short	0x0005
        /*00a2*/ 	.short	0x0028
        /*00a4*/ 	.byte	0x00, 0xf0, 0x11, 0x00


	//----- nvinfo : EIATTR_KPARAM_INFO
	.align		4
.L_733:
        /*00a8*/ 	.byte	0x04, 0x17
        /*00aa*/ 	.short	(.L_735 - .L_734)
.L_734:
        /*00ac*/ 	.word	0x00000000
        /*00b0*/ 	.short	0x0004
        /*00b2*/ 	.short	0x0020
        /*00b4*/ 	.byte	0x00, 0xf0, 0x21, 0x00


	//----- nvinfo : EIATTR_KPARAM_INFO
	.align		4
.L_735:
        /*00b8*/ 	.byte	0x04, 0x17
        /*00ba*/ 	.short	(.L_737 - .L_736)
.L_736:
        /*00bc*/ 	.word	0x00000000
        /*00c0*/ 	.short	0x0003
        /*00c2*/ 	.short	0x0018
        /*00c4*/ 	.byte	0x00, 0xf0, 0x21, 0x00


	//----- nvinfo : EIATTR_KPARAM_INFO
	.align		4
.L_737:
        /*00c8*/ 	.byte	0x04, 0x17
        /*00ca*/ 	.short	(.L_739 - .L_738)
.L_738:
        /*00cc*/ 	.word	0x00000000
        /*00d0*/ 	.short	0x0002
        /*00d2*/ 	.short	0x0010
        /*00d4*/ 	.byte	0x00, 0xf0, 0x21, 0x00


	//----- nvinfo : EIATTR_KPARAM_INFO
	.align		4
.L_739:
        /*00d8*/ 	.byte	0x04, 0x17
        /*00da*/ 	.short	(.L_741 - .L_740)
.L_740:
        /*00dc*/ 	.word	0x00000000
        /*00e0*/ 	.short	0x0001
        /*00e2*/ 	.short	0x0008
        /*00e4*/ 	.byte	0x00, 0xf0, 0x21, 0x00


	//----- nvinfo : EIATTR_KPARAM_INFO
	.align		4
.L_741:
        /*00e8*/ 	.byte	0x04, 0x17
        /*00ea*/ 	.short	(.L_743 - .L_742)
.L_742:
        /*00ec*/ 	.word	0x00000000
        /*00f0*/ 	.short	0x0000
        /*00f2*/ 	.short	0x0000
        /*00f4*/ 	.byte	0x00, 0xf0, 0x21, 0x00


	//----- nvinfo : EIATTR_SPARSE_MMA_MASK
	.align		4
.L_743:
        /*00f8*/ 	.byte	0x03, 0x50
        /*00fa*/ 	.short	0x0000


	//----- nvinfo : EIATTR_MAXREG_COUNT
	.align		4
        /*00fc*/ 	.byte	0x03, 0x1b
        /*00fe*/ 	.short	0x00ff


	//----- nvinfo : EIATTR_NUM_BARRIERS
	.align		4
        /*0100*/ 	.byte	0x02, 0x4c
        /*0102*/ 	.byte	0x01
	.zero		1


	//----- nvinfo : EIATTR_MERCURY_ISA_VERSION
	.align		4
        /*0104*/ 	.byte	0x03, 0x5f
        /*0106*/ 	.short	0x0101


	//----- nvinfo : EIATTR_EXIT_INSTR_OFFSETS
	.align		4
        /*0108*/ 	.byte	0x04, 0x1c
        /*010a*/ 	.short	(.L_745 - .L_744)


	//   ....[0]....
.L_744:
        /*010c*/ 	.word	0x00000060


	//   ....[1]....
        /*0110*/ 	.word	0x00000310


	//   ....[2]....
        /*0114*/ 	.word	0x000021e0


	//   ....[3]....
        /*0118*/ 	.word	0x00002280


	//   ....[4]....
        /*011c*/ 	.word	0x000022c0


	//----- nvinfo : EIATTR_CRS_STACK_SIZE
	.align		4
.L_745:
        /*0120*/ 	.byte	0x04, 0x1e
        /*0122*/ 	.short	(.L_747 - .L_746)
.L_746:
        /*0124*/ 	.word	0x00000000


	//----- nvinfo : EIATTR_CBANK_PARAM_SIZE
	.align		4
.L_747:
        /*0128*/ 	.byte	0x03, 0x19
        /*012a*/ 	.short	0x005c


	//----- nvinfo : EIATTR_PARAM_CBANK
	.align		4
        /*012c*/ 	.byte	0x04, 0x0a
        /*012e*/ 	.short	(.L_749 - .L_748)
	.align		4
.L_748:
        /*0130*/ 	.word	index@(.nv.constant0._Z28gemm_half_q_half_gptq_kernelILi1ELb1ELb1EEvPK6__halfPKjS4_S2_PS0_iiiiiPKtibS2_i)
        /*0134*/ 	.short	0x0210
        /*0136*/ 	.short	0x005c


	//----- nvinfo : EIATTR_SW_WAR
	.align		4
.L_749:
        /*0138*/ 	.byte	0x04, 0x36
        /*013a*/ 	.short	(.L_751 - .L_750)
.L_750:
        /*013c*/ 	.word	0x00000008
.L_751:


//--------------------- .nv.info._Z28gemm_half_q_half_gptq_kernelILi8ELb1ELb0EEvPK6__halfPKjS4_S2_PS0_iiiiiPKtibS2_i --------------------------
	.section	.nv.info._Z28gemm_half_q_half_gptq_kernelILi8ELb1ELb0EEvPK6__halfPKjS4_S2_PS0_iiiiiPKtibS2_i,"",@"SHT_CUDA_INFO"
	.sectionflags	@""
	.align	4


	//----- nvinfo : EIATTR_CUDA_API_VERSION
	.align		4
        /*0000*/ 	.byte	0x04, 0x37
        /*0002*/ 	.short	(.L_753 - .L_752)
.L_752:
        /*0004*/ 	.word	0x00000082


	//----- nvinfo : EIATTR_KPARAM_INFO
	.align		4
.L_753:
        /*0008*/ 	.byte	0x04, 0x17
        /*000a*/ 	.short	(.L_755 - .L_754)
.L_754:
        /*000c*/ 	.word	0x00000000
        /*0010*/ 	.short	0x000e
        /*0012*/ 	.short	0x0058
        /*0014*/ 	.byte	0x00, 0xf0, 0x11, 0x00


	//----- nvinfo : EIATTR_KPARAM_INFO
	.align		4
.L_755:
        /*0018*/ 	.byte	0x04, 0x17
        /*001a*/ 	.short	(.L_757 - .L_756)
.L_756:
        /*001c*/ 	.word	0x00000000
        /*0020*/ 	.short	0x000d
        /*0022*/ 	.short	0x0050
        /*0024*/ 	.byte	0x00, 0xf0, 0x21, 0x00


	//----- nvinfo : EIATTR_KPARAM_INFO
	.align		4
.L_757:
        /*0028*/ 	.byte	0x04, 0x17
        /*002a*/ 	.short	(.L_759 - .L_758)
.L_758:
        /*002c*/ 	.word	0x00000000
        /*0030*/ 	.short	0x000c
        /*0032*/ 	.short	0x004c
        /*0034*/ 	.byte	0x00, 0xf0, 0x05, 0x00


	//----- nvinfo : EIATTR_KPARAM_INFO
	.align		4
.L_759:
        /*0038*/ 	.byte	0x04, 0x17
        /*003a*/ 	.short	(.L_761 - .L_760)
.L_760:
        /*003c*/ 	.word	0x00000000
        /*0040*/ 	.short	0x000b
        /*0042*/ 	.short	0x0048
        /*0044*/ 	.byte	0x00, 0xf0, 0x11, 0x00


	//----- nvinfo : EIATTR_KPARAM_INFO
	.align		4
.L_761:
        /*0048*/ 	.byte	0x04, 0x17
        /*004a*/ 	.short	(.L_763 - .L_762)
.L_762:
        /*004c*/ 	.word	0x00000000
        /*0050*/ 	.short	0x000a
        /*0052*/ 	.short	0x0040
        /*0054*/ 	.byte	0x00, 0xf0, 0x21, 0x00


	//----- nvinfo : EIATTR_KPARAM_INFO
	.align		4
.L_763:
        /*0058*/ 	.byte	0x04, 0x17
        /*005a*/ 	.short	(.L_765 - .L_764)
.L_764:
        /*005c*/ 	.word	0x00000000
        /*0060*/ 	.short	0x0009
        /*0062*/ 	.short	0x0038
        /*0064*/ 	.byte	0x00, 0xf0, 0x11, 0x00


	//----- nvinfo : EIATTR_KPARAM_INFO
	.align		4
.L_765:
        /*0068*/ 	.byte	0x04, 0x17
        /*006a*/ 	.short	(.L_767 - .L_766)
.L_766:
        /*006c*/ 	.word	0x00000000
        /*0070*/ 	.short	0x0008
        /*0072*/ 	.short	0x0034
        /*0074*/ 	.byte	0x00, 0xf0, 0x11, 0x00


	//----- nvinfo : EIATTR_KPARAM_INFO
	.align		4
.L_767:
        /*0078*/ 	.byte	0x04, 0x17
        /*007a*/ 	.short	(.L_769 - .L_768)
.L_768:
        /*007c*/ 	.word	0x00000000
        /*0080*/ 	.short	0x0007
        /*0082*/ 	.short	0x0030
        /*0084*/ 	.byte	0x00, 0xf0, 0x11, 0x00


	//----- nvinfo : EIATTR_KPARAM_INFO
	.align		4
.L_769:
        /*0088*/ 	.byte	0x04, 0x17
        /*008a*/ 	.short	(.L_771 - .L_770)
.L_770:
        /*008c*/ 	.word	0x00000000
        /*0090*/ 	.short	0x0006
        /*0092*/ 	.short	0x002c
        /*0094*/ 	.byte	0x00, 0xf0, 0x11, 0x00


	//----- nvinfo : EIATTR_KPARAM_INFO
	.align		4
.L_771:
        /*0098*/ 	.byte	0x04, 0x17
        /*009a*/ 	.short	(.L_773 - .L_772)
.L_772:
        /*009c*/ 	.word	0x00000000
        /*00a0*/ 	.short	0x0005
        /*00a2*/ 	.short	0x0028
        /*00a4*/ 	.byte	0x00, 0xf0, 0x11, 0x00


	//----- nvinfo : EIATTR_KPARAM_INFO
	.align		4
.L_773:
        /*00a8*/ 	.byte	0x04, 0x17
        /*00aa*/ 	.short	(.L_775 - .L_774)
.L_774:
        /*00ac*/ 	.word	0x00000000
        /*00b0*/ 	.short	0x0004
        /*00b2*/ 	.short	0x0020
        /*00b4*/ 	.byte	0x00, 0xf0, 0x21, 0x00


	//----- nvinfo : EIATTR_KPARAM_INFO
	.align		4
.L_775:
        /*00b8*/ 	.byte	0x04, 0x17
        /*00ba*/ 	.short	(.L_777 - .L_776)
.L_776:
        /*00bc*/ 	.word	0x00000000
        /*00c0*/ 	.short	0x0003
        /*00c2*/ 	.short	0x0018
        /*00c4*/ 	.byte	0x00, 0xf0, 0x21, 0x00


	//----- nvinfo : EIATTR_KPARAM_INFO
	.align		4
.L_777:
        /*00c8*/ 	.byte	0x04, 0x17
        /*00ca*/ 	.short	(.L_779 - .L_778)
.L_778:
        /*00cc*/ 	.word	0x00000000
        /*00d0*/ 	.short	0x0002
        /*00d2*/ 	.short	0x0010
        /*00d4*/ 	.byte	0x00, 0xf0, 0x21, 0x00


	//----- nvinfo : EIATTR_KPARAM_INFO
	.align		4
.L_779:
        /*00d8*/ 	.byte	0x04, 0x17
        /*00da*/ 	.short	(.L_781 - .L_780)
.L_780:
        /*00dc*/ 	.word	0x00000000
        /*00e0*/ 	.short	0x0001
        /*00e2*/ 	.short	0x0008
        /*00e4*/ 	.byte	0x00, 0xf0, 0x21, 0x00


	//----- nvinfo : EIATTR_KPARAM_INFO
	.align		4
.L_781:
        /*00e8*/ 	.byte	0x04, 0x17
        /*00ea*/ 	.short	(.L_783 - .L_782)
.L_782:
        /*00ec*/ 	.word	0x00000000
        /*00f0*/ 	.short	0x0000
        /*00f2*/ 	.short	0x0000
        /*00f4*/ 	.byte	0x00, 0xf0, 0x21, 0x00


	//----- nvinfo : EIATTR_SPARSE_MMA_MASK
	.align		4
.L_783:
        /*00f8*/ 	.byte	0x03, 0x50
        /*00fa*/ 	.short	0x0000


	//----- nvinfo : EIATTR_MAXREG_COUNT
	.align		4
        /*00fc*/ 	.byte	0x03, 0x1b
        /*00fe*/ 	.short	0x00ff


	//----- nvinfo : EIATTR_NUM_BARRIERS
	.align		4
        /*0100*/ 	.byte	0x02, 0x4c
        /*0102*/ 	.byte	0x01
	.zero		1


	//----- nvinfo : EIATTR_MERCURY_ISA_VERSION
	.align		4
        /*0104*/ 	.byte	0x03, 0x5f
        /*0106*/ 	.short	0x0101


	//----- nvinfo : EIATTR_EXIT_INSTR_OFFSETS
	.align		4
        /*0108*/ 	.byte	0x04, 0x1c
        /*010a*/ 	.short	(.L_785 - .L_784)


	//   ....[0]....
.L_784:
        /*010c*/ 	.word	0x000001b0


	//   ....[1]....
        /*0110*/ 	.word	0x00000740


	//   ....[2]....
        /*0114*/ 	.word	0x00006240


	//   ....[3]....
        /*0118*/ 	.word	0x000062e0


	//   ....[4]....
        /*011c*/ 	.word	0x00006320


	//----- nvinfo : EIATTR_CRS_STACK_SIZE
	.align		4
.L_785:
        /*0120*/ 	.byte	0x04, 0x1e
        /*0122*/ 	.short	(.L_787 - .L_786)
.L_786:
        /*0124*/ 	.word	0x00000000


	//----- nvinfo : EIATTR_CBANK_PARAM_SIZE
	.align		4
.L_787:
        /*0128*/ 	.byte	0x03, 0x19
        /*012a*/ 	.short	0x005c


	//----- nvinfo : EIATTR_PARAM_CBANK
	.align		4
        /*012c*/ 	.byte	0x04, 0x0a
        /*012e*/ 	.short	(.L_789 - .L_788)
	.align		4
.L_788:
        /*0130*/ 	.word	index@(.nv.constant0._Z28gemm_half_q_half_gptq_kernelILi8ELb1ELb0EEvPK6__halfPKjS4_S2_PS0_iiiiiPKtibS2_i)
        /*0134*/ 	.short	0x0210
        /*0136*/ 	.short	0x005c


	//----- nvinfo : EIATTR_SW_WAR
	.align		4
.L_789:
        /*0138*/ 	.byte	0x04, 0x36
        /*013a*/ 	.short	(.L_791 - .L_790)
.L_790:
        /*013c*/ 	.word	0x00000008
.L_791:


//--------------------- .nv.info._Z28gemm_half_q_half_gptq_kernelILi7ELb1ELb0EEvPK6__halfPKjS4_S2_PS0_iiiiiPKtibS2_i --------------------------
	.section	.nv.info._Z28gemm_half_q_half_gptq_kernelILi7ELb1ELb0EEvPK6__halfPKjS4_S2_PS0_iiiiiPKtibS2_i,"",@"SHT_CUDA_INFO"
	.sectionflags	@""
	.align	4


	//----- nvinfo : EIATTR_CUDA_API_VERSION
	.align		4
        /*0000*/ 	.byte	0x04, 0x37
        /*0002*/ 	.short	(.L_793 - .L_792)
.L_792:
        /*0004*/ 	.word	0x00000082


	//----- nvinfo : EIATTR_KPARAM_INFO
	.align		4
.L_793:
        /*0008*/ 	.byte	0x04, 0x17
        /*000a*/ 	.short	(.L_795 - .L_794)
.L_794:
        /*000c*/ 	.word	0x00000000
        /*0010*/ 	.short	0x000e
        /*0012*/ 	.short	0x0058
        /*0014*/ 	.byte	0x00, 0xf0, 0x11, 0x00


	//----- nvinfo : EIATTR_KPARAM_INFO
	.align		4
.L_795:
        /*0018*/ 	.byte	0x04, 0x17
        /*001a*/ 	.short	(.L_797 - .L_796)
.L_796:
        /*001c*/ 	.word	0x00000000
        /*0020*/ 	.short	0x000d
        /*0022*/ 	.short	0x0050
        /*0024*/ 	.byte	0x00, 0xf0, 0x21, 0x00


	//----- nvinfo : EIATTR_KPARAM_INFO
	.align		4
.L_797:
        /*0028*/ 	.byte	0x04, 0x17
        /*002a*/ 	.short	(.L_799 - .L_798)
.L_798:
        /*002c*/ 	.word	0x00000000
        /*0030*/ 	.short	0x000c
        /*0032*/ 	.short	0x004c
        /*0034*/ 	.byte	0x00, 0xf0, 0x05, 0x00


	//----- nvinfo : EIATTR_KPARAM_INFO
	.align		4
.L_799:
        /*0038*/ 	.byte	0x04, 0x17
        /*003a*/ 	.short	(.L_801 - .L_800)
.L_800:
        /*003c*/ 	.word	0x00000000
        /*0040*/ 	.short	0x000b
        /*0042*/ 	.short	0x0048
        /*0044*/ 	.byte	0x00, 0xf0, 0x11, 0x00


	//----- nvinfo : EIATTR_KPARAM_INFO
	.align		4
.L_801:
        /*0048*/ 	.byte	0x04, 0x17
        /*004a*/ 	.short	(.L_803 - .L_802)
.L_802:
        /*004c*/ 	.word	0x00000000
        /*0050*/ 	.short	0x000a
        /*0052*/ 	.short	0x0040
        /*0054*/ 	.byte	0x00, 0xf0, 0x21, 0x00


	//----- nvinfo : EIATTR_KPARAM_INFO
	.align		4
.L_803:
        /*0058*/ 	.byte	0x04, 0x17
        /*005a*/ 	.short	(.L_805 - .L_804)
.L_804:
        /*005c*/ 	.word	0x00000000
        /*0060*/ 	.short	0x0009
        /*0062*/ 	.short	0x0038
        /*0064*/ 	.byte	0x00, 0xf0, 0x11, 0x00


	//----- nvinfo : EIATTR_KPARAM_INFO
	.align		4
.L_805:
        /*0068*/ 	.byte	0x04, 0x17
        /*006a*/ 	.short	(.L_807 - .L_806)
.L_806:
        /*006c*/ 	.word	0x00000000
        /*0070*/ 	.short	0x0008
        /*0072*/ 	.short	0x0034
        /*0074*/ 	.byte	0x00, 0xf0, 0x11, 0x00


	//----- nvinfo : EIATTR_KPARAM_INFO
	.align		4
.L_807:
        /*0078*/ 	.byte	0x04, 0x17
        /*007a*/ 	.short	(.L_809 - .L_808)
.L_808:
        /*007c*/ 	.word	0x00000000
        /*0080*/ 	.short	0x0007
        /*0082*/ 	.short	0x0030
        /*0084*/ 	.byte	0x00, 0xf0, 0x11, 0x00


	//----- nvinfo : EIATTR_KPARAM_INFO
	.align		4
.L_809:
        /*0088*/ 	.byte	0x04, 0x17
        /*008a*/ 	.short	(.L_811 - .L_810)
.L_810:
        /*008c*/ 	.word	0x00000000
        /*0090*/ 	.short	0x0006
        /*0092*/ 	.short	0x002c
        /*0094*/ 	.byte	0x00, 0xf0, 0x11, 0x00


	//----- nvinfo : EIATTR_KPARAM_INFO
	.align		4
.L_811:
        /*0098*/ 	.byte	0x04, 0x17
        /*009a*/ 	.short	(.L_813 - .L_812)
.L_812:
        /*009c*/ 	.word	0x00000000
        /*00a0*/ 	.short	0x0005
        /*00a2*/ 	.short	0x0028
        /*00a4*/ 	.byte	0x00, 0xf0, 0x11, 0x00


	//----- nvinfo : EIATTR_KPARAM_INFO
	.align		4
.L_813:
        /*00a8*/ 	.byte	0x04, 0x17
        /*00aa*/ 	.short	(.L_815 - .L_814)
.L_814:
        /*00ac*/ 	.word	0x00000000
        /*00b0*/ 	.short	0x0004
        /*00b2*/ 	.short	0x0020
        /*00b4*/ 	.byte	0x00, 0xf0, 0x21, 0x00


	//----- nvinfo : EIATTR_KPARAM_INFO
	.align		4
.L_815:
        /*00b8*/ 	.byte	0x04, 0x17
        /*00ba*/ 	.short	(.L_817 - .L_816)
.L_816:
        /*00bc*/ 	.word	0x00000000
        /*00c0*/ 	.short	0x0003
        /*00c2*/ 	.short	0x0018
        /*00c4*/ 	.byte	0x00, 0xf0, 0x21, 0x00


	//----- nvinfo : EIATTR_KPARAM_INFO
	.align		4
.L_817:
        /*00c8*/ 	.byte	0x04, 0x17
        /*00ca*/ 	.short	(.L_819 - .L_818)
.L_818:
        /*00cc*/ 	.word	0x00000000
        /*00d0*/ 	.short	0x0002
        /*00d2*/ 	.short	0x0010
        /*00d4*/ 	.byte	0x00, 0xf0, 0x21, 0x00


	//----- nvinfo : EIATTR_KPARAM_INFO
	.align		4
.L_819:
        /*00d8*/ 	.byte	0x04, 0x17
        /*00da*/ 	.short	(.L_821 - .L_820)
.L_820:
        /*00dc*/ 	.word	0x00000000
        /*00e0*/ 	.short	0x0001
        /*00e2*/ 	.short	0x0008
        /*00e4*/ 	.byte	0x00, 0xf0, 0x21, 0x00


	//----- nvinfo : EIATTR_KPARAM_INFO
	.align		4
.L_821:
        /*00e8*/ 	.byte	0x04, 0x17
        /*00ea*/ 	.short	(.L_823 - .L_822)
.L_822:
        /*00ec*/ 	.word	0x00000000
        /*00f0*/ 	.short	0x0000
        /*00f2*/ 	.short	0x0000
        /*00f4*/ 	.byte	0x00, 0xf0, 0x21, 0x00


	//----- nvinfo : EIATTR_SPARSE_MMA_MASK
	.align		4
.L_823:
        /*00f8*/ 	.byte	0x03, 0x50
        /*00fa*/ 	.short	0x0000


	//----- nvinfo : EIATTR_MAXREG_COUNT
	.align		4
        /*00fc*/ 	.byte	0x03, 0x1b
        /*00fe*/ 	.short	0x00ff


	//----- nvinfo : EIATTR_NUM_BARRIERS
	.align		4
        /*0100*/ 	.byte	0x02, 0x4c
        /*0102*/ 	.byte	0x01
	.zero		1


	//----- nvinfo : EIATTR_MERCURY_ISA_VERSION
	.align		4
        /*0104*/ 	.byte	0x03, 0x5f
        /*0106*/ 	.short	0x0101


	//----- nvinfo : EIATTR_EXIT_INSTR_OFFSETS
	.align		4
        /*0108*/ 	.byte	0x04, 0x1c
        /*010a*/ 	.short	(.L_825 - .L_824)


	//   ....[0]....
.L_824:
        /*010c*/ 	.word	0x00000180


	//   ....[1]....
        /*0110*/ 	.word	0x000006b0


	//   ....[2]....
        /*0114*/ 	.word	0x000059a0


	//   ....[3]....
        /*0118*/ 	.word	0x00005a40


	//   ....[4]....
        /*011c*/ 	.word	0x00005a80


	//----- nvinfo : EIATTR_CRS_STACK_SIZE
	.align		4
.L_825:
        /*0120*/ 	.byte	0x04, 0x1e
        /*0122*/ 	.short	(.L_827 - .L_826)
.L_826:
        /*0124*/ 	.word	0x00000000


	//----- nvinfo : EIATTR_CBANK_PARAM_SIZE
	.align		4
.L_827:
        /*0128*/ 	.byte	0x03, 0x19
        /*012a*/ 	.short	0x005c


	//----- nvinfo : EIATTR_PARAM_CBANK
	.align		4
        /*012c*/ 	.byte	0x04, 0x0a
        /*012e*/ 	.short	(.L_829 - .L_828)
	.align		4
.L_828:
        /*0130*/ 	.word	index@(.nv.constant0._Z28gemm_half_q_half_gptq_kernelILi7ELb1ELb0EEvPK6__halfPKjS4_S2_PS0_iiiiiPKtibS2_i)
        /*0134*/ 	.short	0x0210
        /*0136*/ 	.short	0x005c


	//----- nvinfo : EIATTR_SW_WAR
	.align		4
.L_829:
        /*0138*/ 	.byte	0x04, 0x36
        /*013a*/ 	.short	(.L_831 - .L_830)
.L_830:
        /*013c*/ 	.word	0x00000008
.L_831:


//--------------------- .nv.info._Z28gemm_half_q_half_gptq_kernelILi6ELb1ELb0EEvPK6__halfPKjS4_S2_PS0_iiiiiPKtibS2_i --------------------------
	.section	.nv.info._Z28gemm_half_q_half_gptq_kernelILi6ELb1ELb0EEvPK6__halfPKjS4_S2_PS0_iiiiiPKtibS2_i,"",@"SHT_CUDA_INFO"
	.sectionflags	@""
	.align	4


	//----- nvinfo : EIATTR_CUDA_API_VERSION
	.align		4
        /*0000*/ 	.byte	0x04, 0x37
        /*0002*/ 	.short	(.L_833 - .L_832)
.L_832:
        /*0004*/ 	.word	0x00000082


	//----- nvinfo : EIATTR_KPARAM_INFO
	.align		4
.L_833:
        /*0008*/ 	.byte	0x04, 0x17
        /*000a*/ 	.short	(.L_835 - .L_834)
.L_834:
        /*000c*/ 	.word	0x00000000
        /*0010*/ 	.short	0x000e
        /*0012*/ 	.short	0x0058
        /*0014*/ 	.byte	0x00, 0xf0, 0x11, 0x00


	//----- nvinfo : EIATTR_KPARAM_INFO
	.align		4
.L_835:
        /*0018*/ 	.byte	0x04, 0x17
        /*001a*/ 	.short	(.L_837 - .L_836)
.L_836:
        /*001c*/ 	.word	0x00000000
        /*0020*/ 	.short	0x000d
        /*0022*/ 	.short	0x0050
        /*0024*/ 	.byte	0x00, 0xf0, 0x21, 0x00


	//----- nvinfo : EIATTR_KPARAM_INFO
	.align		4
.L_837:
        /*0028*/ 	.byte	0x04, 0x17
        /*002a*/ 	.short	(.L_839 - .L_838)
.L_838:
        /*002c*/ 	.word	0x00000000
        /*0030*/ 	.short	0x000c
        /*0032*/ 	.short	0x004c
        /*0034*/ 	.byte	0x00, 0xf0, 0x05, 0x00


	//----- nvinfo : EIATTR_KPARAM_INFO
	.align		4
.L_839:
        /*0038*/ 	.byte	0x04, 0x17
        /*003a*/ 	.short	(.L_841 - .L_840)
.L_840:
        /*003c*/ 	.word	0x00000000
        /*0040*/ 	.short	0x000b
        /*0042*/ 	.short	0x0048
        /*0044*/ 	.byte	0x00, 0xf0, 0x11, 0x00


	//----- nvinfo : EIATTR_KPARAM_INFO
	.align		4
.L_841:
        /*0048*/ 	.byte	0x04, 0x17
        /*004a*/ 	.short	(.L_843 - .L_842)
.L_842:
        /*004c*/ 	.word	0x00000000
        /*0050*/ 	.short	0x000a
        /*0052*/ 	.short	0x0040
        /*0054*/ 	.byte	0x00, 0xf0, 0x21, 0x00


	//----- nvinfo : EIATTR_KPARAM_INFO
	.align		4
.L_843:
        /*0058*/ 	.byte	0x04, 0x17
        /*005a*/ 	.short	(.L_845 - .L_844)
.L_844:
        /*005c*/ 	.word	0x00000000
        /*0060*/ 	.short	0x0009
        /*0062*/ 	.short	0x0038
        /*0064*/ 	.byte	0x00, 0xf0, 0x11, 0x00


	//----- nvinfo : EIATTR_KPARAM_INFO
	.align		4
.L_845:
        /*0068*/ 	.byte	0x04, 0x17
        /*006a*/ 	.short	(.L_847 - .L_846)
.L_846:
        /*006c*/ 	.word	0x00000000
        /*0070*/ 	.short	0x0008
        /*0072*/ 	.short	0x0034
        /*0074*/ 	.byte	0x00, 0xf0, 0x11, 0x00


	//----- nvinfo : EIATTR_KPARAM_INFO
	.align		4
.L_847:
        /*0078*/ 	.byte	0x04, 0x17
        /*007a*/ 	.short	(.L_849 - .L_848)
.L_848:
        /*007c*/ 	.word	0x00000000
        /*0080*/ 	.short	0x0007
        /*0082*/ 	.short	0x0030
        /*0084*/ 	.byte	0x00, 0xf0, 0x11, 0x00


	//----- nvinfo : EIATTR_KPARAM_INFO
	.align		4
.L_849:
        /*0088*/ 	.byte	0x04, 0x17
        /*008a*/ 	.short	(.L_851 - .L_850)
.L_850:
        /*008c*/ 	.word	0x00000000
        /*0090*/ 	.short	0x0006
        /*0092*/ 	.short	0x002c
        /*0094*/ 	.byte	0x00, 0xf0, 0x11, 0x00


	//----- nvinfo : EIATTR_KPARAM_INFO
	.align		4
.L_851:
        /*0098*/ 	.byte	0x04, 0x17
        /*009a*/ 	.short	(.L_853 - .L_852)
.L_852:
        /*009c*/ 	.word	0x00000000
        /*00a0*/ 	.short	0x0005
        /*00a2*/ 	.short	0x0028
        /*00a4*/ 	.byte	0x00, 0xf0, 0x11, 0x00


	//----- nvinfo : EIATTR_KPARAM_INFO
	.align		4
.L_853:
        /*00a8*/ 	.byte	0x04, 0x17
        /*00aa*/ 	.short	(.L_855 - .L_854)
.L_854:
        /*00ac*/ 	.word	0x00000000
        /*00b0*/ 	.short	0x0004
        /*00b2*/ 	.short	0x0020
        /*00b4*/ 	.byte	0x00, 0xf0, 0x21, 0x00


	//----- nvinfo : EIATTR_KPARAM_INFO
	.align		4
.L_855:
        /*00b8*/ 	.byte	0x04, 0x17
        /*00ba*/ 	.short	(.L_857 - .L_856)
.L_856:
        /*00bc*/ 	.word	0x00000000
        /*00c0*/ 	.short	0x0003
        /*00c2*/ 	.short	0x0018
        /*00c4*/ 	.byte	0x00, 0xf0, 0x21, 0x00


	//----- nvinfo : EIATTR_KPARAM_INFO
	.align		4
.L_857:
        /*00c8*/ 	.byte	0x04, 0x17
        /*00ca*/ 	.short	(.L_859 - .L_858)
.L_858:
        /*00cc*/ 	.word	0x00000000
        /*00d0*/ 	.short	0x0002
        /*00d2*/ 	.short	0x0010
        /*00d4*/ 	.byte	0x00, 0xf0, 0x21, 0x00


	//----- nvinfo : EIATTR_KPARAM_INFO
	.align		4
.L_859:
        /*00d8*/ 	.byte	0x04, 0x17
        /*00da*/ 	.short	(.L_861 - .L_860)
.L_860:
        /*00dc*/ 	.word	0x00000000
        /*00e0*/ 	.short	0x0001
        /*00e2*/ 	.short	0x0008
        /*00e4*/ 	.byte	0x00, 0xf0, 0x21, 0x00


	//----- nvinfo : EIATTR_KPARAM_INFO
	.align		4
.L_861:
        /*00e8*/ 	.byte	0x04, 0x17
        /*00ea*/ 	.short	(.L_863 - .L_862)
.L_862:
        /*00ec*/ 	.word	0x00000000
        /*00f0*/ 	.short	0x0000
        /*00f2*/ 	.short	0x0000
        /*00f4*/ 	.byte	0x00, 0xf0, 0x21, 0x00


	//----- nvinfo : EIATTR_SPARSE_MMA_MASK
	.align		4
.L_863:
        /*00f8*/ 	.byte	0x03, 0x50
        /*00fa*/ 	.short	0x0000


	//----- nvinfo : EIATTR_MAXREG_COUNT
	.align		4
        /*00fc*/ 	.byte	0x03, 0x1b
        /*00fe*/ 	.short	0x00ff


	//----- nvinfo : EIATTR_NUM_BARRIERS
	.align		4
        /*0100*/ 	.byte	0x02, 0x4c
        /*0102*/ 	.byte	0x01
	.zero		1


	//----- nvinfo : EIATTR_MERCURY_ISA_VERSION
	.align		4
        /*0104*/ 	.byte	0x03, 0x5f
        /*0106*/ 	.short	0x0101


	//----- nvinfo : EIATTR_EXIT_INSTR_OFFSETS
	.align		4
        /*0108*/ 	.byte	0x04, 0x1c
        /*010a*/ 	.short	(.L_865 - .L_864)


	//   ....[0]....
.L_864:
        /*010c*/ 	.word	0x00000160


	//   ....[1]....
        /*0110*/ 	.word	0x00000640


	//   ....[2]....
        /*0114*/ 	.word	0x00005030


	//   ....[3]....
        /*0118*/ 	.word	0x000050d0


	//   ....[4]....
        /*011c*/ 	.word	0x00005110


	//----- nvinfo : EIATTR_CRS_STACK_SIZE
	.align		4
.L_865:
        /*0120*/ 	.byte	0x04, 0x1e
        /*0122*/ 	.short	(.L_867 - .L_866)
.L_866:
        /*0124*/ 	.word	0x00000000


	//----- nvinfo : EIATTR_CBANK_PARAM_SIZE
	.align		4
.L_867:
        /*0128*/ 	.byte	0x03, 0x19
        /*012a*/ 	.short	0x005c


	//----- nvinfo : EIATTR_PARAM_CBANK
	.align		4
        /*012c*/ 	.byte	0x04, 0x0a
        /*012e*/ 	.short	(.L_869 - .L_868)
	.align		4
.L_868:
        /*0130*/ 	.word	index@(.nv.constant0._Z28gemm_half_q_half_gptq_kernelILi6ELb1ELb0EEvPK6__halfPKjS4_S2_PS0_iiiiiPKtibS2_i)
        /*0134*/ 	.short	0x0210
        /*0136*/ 	.short	0x005c


	//----- nvinfo : EIATTR_SW_WAR
	.align		4
.L_869:
        /*0138*/ 	.byte	0x04, 0x36
        /*013a*/ 	.short	(.L_871 - .L_870)
.L_870:
        /*013c*/ 	.word	0x00000008
.L_871:


//--------------------- .nv.info._Z28gemm_half_q_half_gptq_kernelILi5ELb1ELb0EEvPK6__halfPKjS4_S2_PS0_iiiiiPKtibS2_i --------------------------
	.section	.nv.info._Z28gemm_half_q_half_gptq_kernelILi5ELb1ELb0EEvPK6__halfPKjS4_S2_PS0_iiiiiPKtibS2_i,"",@"SHT_CUDA_INFO"
	.sectionflags	@""
	.align	4


	//----- nvinfo : EIATTR_CUDA_API_VERSION
	.align		4
        /*0000*/ 	.byte	0x04, 0x37
        /*0002*/ 	.short	(.L_873 - .L_872)
.L_872:
        /*0004*/ 	.word	0x00000082


	//----- nvinfo : EIATTR_KPARAM_INFO
	.align		4
.L_873:
        /*0008*/ 	.byte	0x04, 0x17
        /*000a*/ 	.short	(.L_875 - .L_874)
.L_874:
        /*000c*/ 	.word	0x00000000
        /*0010*/ 	.short	0x000e
        /*0012*/ 	.short	0x0058
        /*0014*/ 	.byte	0x00, 0xf0, 0x11, 0x00


	//----- nvinfo : EIATTR_KPARAM_INFO
	.align		4
.L_875:
        /*0018*/ 	.byte	0x04, 0x17
        /*001a*/ 	.short	(.L_877 - .L_876)
.L_876:
        /*001c*/ 	.word	0x00000000
        /*0020*/ 	.short	0x000d
        /*0022*/ 	.short	0x0050
        /*0024*/ 	.byte	0x00, 0xf0, 0x21, 0x00


	//----- nvinfo : EIATTR_KPARAM_INFO
	.align		4
.L_877:
        /*0028*/ 	.byte	0x04, 0x17
        /*002a*/ 	.short	(.L_879 - .L_878)
.L_878:
        /*002c*/ 	.word	0x00000000
        /*0030*/ 	.short	0x000c
        /*0032*/ 	.short	0x004c
        /*0034*/ 	.byte	0x00, 0xf0, 0x05, 0x00


	//----- nvinfo : EIATTR_KPARAM_INFO
	.align		4
.L_879:
        /*0038*/ 	.byte	0x04, 0x17
        /*003a*/ 	.short	(.L_881 - .L_880)
.L_880:
        /*003c*/ 	.word	0x00000000
        /*0040*/ 	.short	0x000b
        /*0042*/ 	.short	0x0048
        /*0044*/ 	.byte	0x00, 0xf0, 0x11, 0x00


	//----- nvinfo : EIATTR_KPARAM_INFO
	.align		4
.L_881:
        /*0048*/ 	.byte	0x04, 0x17
        /*004a*/ 	.short	(.L_883 - .L_882)
.L_882:
        /*004c*/ 	.word	0x00000000
        /*0050*/ 	.short	0x000a
        /*0052*/ 	.short	0x0040
        /*0054*/ 	.byte	0x00, 0xf0, 0x21, 0x00


	//----- nvinfo : EIATTR_KPARAM_INFO
	.align		4
.L_883:
        /*0058*/ 	.byte	0x04, 0x17
        /*005a*/ 	.short	(.L_885 - .L_884)
.L_884:
        /*005c*/ 	.word	0x00000000
        /*0060*/ 	.short	0x0009
        /*0062*/ 	.short	0x0038
        /*0064*/ 	.byte	0x00, 0xf0, 0x11, 0x00


	//----- nvinfo : EIATTR_KPARAM_INFO
	.align		4
.L_885:
        /*0068*/ 	.byte	0x04, 0x17
        /*006a*/ 	.short	(.L_887 - .L_886)
.L_886:
        /*006c*/ 	.word	0x00000000
        /*0070*/ 	.short	0x0008
        /*0072*/ 	.short	0x0034
        /*0074*/ 	.byte	0x00, 0xf0, 0x11, 0x00


	//----- nvinfo : EIATTR_KPARAM_INFO
	.align		4
.L_887:
        /*0078*/ 	.byte	0x04, 0x17
        /*007a*/ 	.short	(.L_889 - .L_888)
.L_888:
        /*007c*/ 	.word	0x00000000
        /*0080*/ 	.short	0x0007
        /*0082*/ 	.short	0x0030
        /*0084*/ 	.byte	0x00, 0xf0, 0x11, 0x00


	//----- nvinfo : EIATTR_KPARAM_INFO
	.align		4
.L_889:
        /*0088*/ 	.byte	0x04, 0x17
        /*008a*/ 	.short	(.L_891 - .L_890)
.L_890:
        /*008c*/ 	.word	0x00000000
        /*0090*/ 	.short	0x0006
        /*0092*/ 	.short	0x002c
        /*0094*/ 	.byte	0x00, 0xf0, 0x11, 0x00


	//----- nvinfo : EIATTR_KPARAM_INFO
	.align		4
.L_891:
        /*0098*/ 	.byte	0x04, 0x17
        /*009a*/ 	.short	(.L_893 - .L_892)
.L_892:
        /*009c*/ 	.word	0x00000000
        /*00a0*/ 	.short	0x0005
        /*00a2*/ 	.short	0x0028
        /*00a4*/ 	.byte	0x00, 0xf0, 0x11, 0x00


	//----- nvinfo : EIATTR_KPARAM_INFO
	.align		4
.L_893:
        /*00a8*/ 	.byte	0x04, 0x17
        /*00aa*/ 	.short	(.L_895 - .L_894)
.L_894:
        /*00ac*/ 	.word	0x00000000
        /*00b0*/ 	.short	0x0004
        /*00b2*/ 	.short	0x0020
        /*00b4*/ 	.byte	0x00, 0xf0, 0x21, 0x00


	//----- nvinfo : EIATTR_KPARAM_INFO
	.align		4
.L_895:
        /*00b8*/ 	.byte	0x04, 0x17
        /*00ba*/ 	.short	(.L_897 - .L_896)
.L_896:
        /*00bc*/ 	.word	0x00000000
        /*00c0*/ 	.short	0x0003
        /*00c2*/ 	.short	0x0018
        /*00c4*/ 	.byte	0x00, 0xf0, 0x21, 0x00


	//----- nvinfo : EIATTR_KPARAM_INFO
	.align		4
.L_897:
        /*00c8*/ 	.byte	0x04, 0x17
        /*00ca*/ 	.short	(.L_899 - .L_898)
.L_898:
        /*00cc*/ 	.word	0x00000000
        /*00d0*/ 	.short	0x0002
        /*00d2*/ 	.short	0x0010
        /*00d4*/ 	.byte	0x00, 0xf0, 0x21, 0x00


	//----- nvinfo : EIATTR_KPARAM_INFO
	.align		4
.L_899:
        /*00d8*/ 	.byte	0x04, 0x17
        /*00da*/ 	.short	(.L_901 - .L_900)
.L_900:
        /*00dc*/ 	.word	0x00000000
        /*00e0*/ 	.short	0x0001
        /*00e2*/ 	.short	0x0008
        /*00e4*/ 	.byte	0x00, 0xf0, 0x21, 0x00


	//----- nvinfo : EIATTR_KPARAM_INFO
	.align		4
.L_901:
        /*00e8*/ 	.byte	0x04, 0x17
        /*00ea*/ 	.short	(.L_903 - .L_902)
.L_902:
        /*00ec*/ 	.word	0x00000000
        /*00f0*/ 	.short	0x0000
        /*00f2*/ 	.short	0x0000
        /*00f4*/ 	.byte	0x00, 0xf0, 0x21, 0x00


	//----- nvinfo : EIATTR_SPARSE_MMA_MASK
	.align		4
.L_903:
        /*00f8*/ 	.byte	0x03, 0x50
        /*00fa*/ 	.short	0x0000


	//----- nvinfo : EIATTR_MAXREG_COUNT
	.align		4
        /*00fc*/ 	.byte	0x03, 0x1b
        /*00fe*/ 	.short	0x00ff


	//----- nvinfo : EIATTR_NUM_BARRIERS
	.align		4
        /*0100*/ 	.byte	0x02, 0x4c
        /*0102*/ 	.byte	0x01
	.zero		1


	//----- nvinfo : EIATTR_MERCURY_ISA_VERSION
	.align		4
        /*0104*/ 	.byte	0x03, 0x5f
        /*0106*/ 	.short	0x0101


	//----- nvinfo : EIATTR_EXIT_INSTR_OFFSETS
	.align		4
        /*0108*/ 	.byte	0x04, 0x1c
        /*010a*/ 	.short	(.L_905 - .L_904)


	//   ....[0]....
.L_904:
        /*010c*/ 	.word	0x00000130


	//   ....[1]....
        /*0110*/ 	.word	0x000005a0


	//   ....[2]....
        /*0114*/ 	.word	0x000047f0


	//   ....[3]....
        /*0118*/ 	.word	0x00004890


	//   ....[4]....
        /*011c*/ 	.word	0x000048d0


	//----- nvinfo : EIATTR_CRS_STACK_SIZE
	.align		4
.L_905:
        /*0120*/ 	.byte	0x04, 0x1e
        /*0122*/ 	.short	(.L_907 - .L_906)
.L_906:
        /*0124*/ 	.word	0x00000000


	//----- nvinfo : EIATTR_CBANK_PARAM_SIZE
	.align		4
.L_907:
        /*0128*/ 	.byte	0x03, 0x19
        /*012a*/ 	.short	0x005c


	//----- nvinfo : EIATTR_PARAM_CBANK
	.align		4
        /*012c*/ 	.byte	0x04, 0x0a
        /*012e*/ 	.short	(.L_909 - .L_908)
	.align		4
.L_908:
        /*0130*/ 	.word	index@(.nv.constant0._Z28gemm_half_q_half_gptq_kernelILi5ELb1ELb0EEvPK6__halfPKjS4_S2_PS0_iiiiiPKtibS2_i)
        /*0134*/ 	.short	0x0210
        /*0136*/ 	.short	0x005c


	//----- nvinfo : EIATTR_SW_WAR
	.align		4
.L_909:
        /*0138*/ 	.byte	0x04, 0x36
        /*013a*/ 	.short	(.L_911 - .L_910)
.L_910:
        /*013c*/ 	.word	0x00000008
.L_911:


//--------------------- .nv.info._Z28gemm_half_q_half_gptq_kernelILi4ELb1ELb0EEvPK6__halfPKjS4_S2_PS0_iiiiiPKtibS2_i --------------------------
	.section	.nv.info._Z28gemm_half_q_half_gptq_kernelILi4ELb1ELb0EEvPK6__halfPKjS4_S2_PS0_iiiiiPKtibS2_i,"",@"SHT_CUDA_INFO"
	.sectionflags	@""
	.align	4


	//----- nvinfo : EIATTR_CUDA_API_VERSION
	.align		4
        /*0000*/ 	.byte	0x04, 0x37
        /*0002*/ 	.short	(.L_913 - .L_912)
.L_912:
        /*0004*/ 	.word	0x00000082


	//----- nvinfo : EIATTR_KPARAM_INFO
	.align		4
.L_913:
        /*0008*/ 	.byte	0x04, 0x17
        /*000a*/ 	.short	(.L_915 - .L_914)
.L_914:
        /*000c*/ 	.word	0x00000000
        /*0010*/ 	.short	0x000e
        /*0012*/ 	.short	0x0058
        /*0014*/ 	.byte	0x00, 0xf0, 0x11, 0x00


	//----- nvinfo : EIATTR_KPARAM_INFO
	.align		4
.L_915:
        /*0018*/ 	.byte	0x04, 0x17
        /*001a*/ 	.short	(.L_917 - .L_916)
.L_916:
        /*001c*/ 	.word	0x00000000
        /*0020*/ 	.short	0x000d
        /*0022*/ 	.short	0x0050
        /*0024*/ 	.byte	0x00, 0xf0, 0x21, 0x00


	//----- nvinfo : EIATTR_KPARAM_INFO
	.align		4
.L_917:
        /*0028*/ 	.byte	0x04, 0x17
        /*002a*/ 	.short	(.L_919 - .L_918)
.L_918:
        /*002c*/ 	.word	0x00000000
        /*0030*/ 	.short	0x000c
        /*0032*/ 	.short	0x004c
        /*0034*/ 	.byte	0x00, 0xf0, 0x05, 0x00


	//----- nvinfo : EIATTR_KPARAM_INFO
	.align		4
.L_919:
        /*0038*/ 	.byte	0x04, 0x17
        /*003a*/ 	.short	(.L_921 - .L_920)
.L_920:
        /*003c*/ 	.word	0x00000000
        /*0040*/ 	.short	0x000b
        /*0042*/ 	.short	0x0048
        /*0044*/ 	.byte	0x00, 0xf0, 0x11, 0x00


	//----- nvinfo : EIATTR_KPARAM_INFO
	.align		4
.L_921:
        /*0048*/ 	.byte	0x04, 0x17
        /*004a*/ 	.short	(.L_923 - .L_922)
.L_922:
        /*004c*/ 	.word	0x00000000
        /*0050*/ 	.short	0x000a
        /*0052*/ 	.short	0x0040
        /*0054*/ 	.byte	0x00, 0xf0, 0x21, 0x00


	//----- nvinfo : EIATTR_KPARAM_INFO
	.align		4
.L_923:
        /*0058*/ 	.byte	0x04, 0x17
        /*005a*/ 	.short	(.L_925 - .L_924)
.L_924:
        /*005c*/ 	.word	0x00000000
        /*0060*/ 	.short	0x0009
        /*0062*/ 	.short	0x0038
        /*0064*/ 	.byte	0x00, 0xf0, 0x11, 0x00


	//----- nvinfo : EIATTR_KPARAM_INFO
	.align		4
.L_925:
        /*0068*/ 	.byte	0x04, 0x17
        /*006a*/ 	.short	(.L_927 - .L_926)
.L_926:
        /*006c*/ 	.word	0x00000000
        /*0070*/ 	.short	0x0008
        /*0072*/ 	.short	0x0034
        /*0074*/ 	.byte	0x00, 0xf0, 0x11, 0x00


	//----- nvinfo : EIATTR_KPARAM_INFO
	.align		4
.L_927:
        /*0078*/ 	.byte	0x04, 0x17
        /*007a*/ 	.short	(.L_929 - .L_928)
.L_928:
        /*007c*/ 	.word	0x00000000
        /*0080*/ 	.short	0x0007
        /*0082*/ 	.short	0x0030
        /*0084*/ 	.byte	0x00, 0xf0, 0x11, 0x00


	//----- nvinfo : EIATTR_KPARAM_INFO
	.align		4
.L_929:
        /*0088*/ 	.byte	0x04, 0x17
        /*008a*/ 	.short	(.L_931 - .L_930)
.L_930:
        /*008c*/ 	.word	0x00000000
        /*0090*/ 	.short	0x0006
        /*0092*/ 	.short	0x002c
        /*0094*/ 	.byte	0x00, 0xf0, 0x11, 0x00


	//----- nvinfo : EIATTR_KPARAM_INFO
	.align		4
.L_931:
        /*0098*/ 	.byte	0x04, 0x17
        /*009a*/ 	.short	(.L_933 - .L_932)
.L_932:
        /*009c*/ 	.word	0x00000000
        /*00a0*/ 	.short	0x0005
        /*00a2*/ 	.short	0x0028
        /*00a4*/ 	.byte	0x00, 0xf0, 0x11, 0x00


	//----- nvinfo : EIATTR_KPARAM_INFO
	.align		4
.L_933:
        /*00a8*/ 	.byte	0x04, 0x17
        /*00aa*/ 	.short	(.L_935 - .L_934)
.L_934:
        /*00ac*/ 	.word	0x00000000
        /*00b0*/ 	.short	0x0004
        /*00b2*/ 	.short	0x0020
        /*00b4*/ 	.byte	0x00, 0xf0, 0x21, 0x00


	//----- nvinfo : EIATTR_KPARAM_INFO
	.align		4
.L_935:
        /*00b8*/ 	.byte	0x04, 0x17
        /*00ba*/ 	.short	(.L_937 - .L_936)
.L_936:
        /*00bc*/ 	.word	0x00000000
        /*00c0*/ 	.short	0x0003
        /*00c2*/ 	.short	0x0018
        /*00c4*/ 	.byte	0x00, 0xf0, 0x21, 0x00


	//----- nvinfo : EIATTR_KPARAM_INFO
	.align		4
.L_937:
        /*00c8*/ 	.byte	0x04, 0x17
        /*00ca*/ 	.short	(.L_939 - .L_938)
.L_938:
        /*00cc*/ 	.word	0x00000000
        /*00d0*/ 	.short	0x0002
        /*00d2*/ 	.short	0x0010
        /*00d4*/ 	.byte	0x00, 0xf0, 0x21, 0x00


	//----- nvinfo : EIATTR_KPARAM_INFO
	.align		4
.L_939:
        /*00d8*/ 	.byte	0x04, 0x17
        /*00da*/ 	.short	(.L_941 - .L_940)
.L_940:
        /*00dc*/ 	.word	0x00000000
        /*00e0*/ 	.short	0x0001
        /*00e2*/ 	.short	0x0008
        /*00e4*/ 	.byte	0x00, 0xf0, 0x21, 0x00


	//----- nvinfo : EIATTR_KPARAM_INFO
	.align		4
.L_941:
        /*00e8*/ 	.byte	0x04, 0x17
        /*00ea*/ 	.short	(.L_943 - .L_942)
.L_942:
        /*00ec*/ 	.word	0x00000000
        /*00f0*/ 	.short	0x0000
        /*00f2*/ 	.short	0x0000
        /*00f4*/ 	.byte	0x00, 0xf0, 0x21, 0x00


	//----- nvinfo : EIATTR_SPARSE_MMA_MASK
	.align		4
.L_943:
        /*00f8*/ 	.byte	0x03, 0x50
        /*00fa*/ 	.short	0x0000


	//----- nvinfo : EIATTR_MAXREG_COUNT
	.align		4
        /*00fc*/ 	.byte	0x03, 0x1b
        /*00fe*/ 	.short	0x00ff


	//----- nvinfo : EIATTR_NUM_BARRIERS
	.align		4
        /*0100*/ 	.byte	0x02, 0x4c
        /*0102*/ 	.byte	0x01
	.zero		1


	//----- nvinfo : EIATTR_MERCURY_ISA_VERSION
	.align		4
        /*0104*/ 	.byte	0x03, 0x5f
        /*0106*/ 	.short	0x0101


	//----- nvinfo : EIATTR_EXIT_INSTR_OFFSETS
	.align		4
        /*0108*/ 	.byte	0x04, 0x1c
        /*010a*/ 	.short	(.L_945 - .L_944)


	//   ....[0]....
.L_944:
        /*010c*/ 	.word	0x00000110


	//   ....[1]....
        /*0110*/ 	.word	0x00000520


	//   ....[2]....
        /*0114*/ 	.word	0x00003f30


	//   ....[3]....
        /*0118*/ 	.word	0x00003fd0


	//   ....[4]....
        /*011c*/ 	.word	0x00004010


	//----- nvinfo : EIATTR_CRS_STACK_SIZE
	.align		4
.L_945:
        /*0120*/ 	.byte	0x04, 0x1e
        /*0122*/ 	.short	(.L_947 - .L_946)
.L_946:
        /*0124*/ 	.word	0x00000000


	//----- nvinfo : EIATTR_CBANK_PARAM_SIZE
	.align		4
.L_947:
        /*0128*/ 	.byte	0x03, 0x19
        /*012a*/ 	.short	0x005c


	//----- nvinfo : EIATTR_PARAM_CBANK
	.align		4
        /*012c*/ 	.byte	0x04, 0x0a
        /*012e*/ 	.short	(.L_949 - .L_948)
	.align		4
.L_948:
        /*0130*/ 	.word	index@(.nv.constant0._Z28gemm_half_q_half_gptq_kernelILi4ELb1ELb0EEvPK6__halfPKjS4_S2_PS0_iiiiiPKtibS2_i)
        /*0134*/ 	.short	0x0210
        /*0136*/ 	.short	0x005c


	//----- nvinfo : EIATTR_SW_WAR
	.align		4
.L_949:
        /*0138*/ 	.byte	0x04, 0x36
        /*013a*/ 	.short	(.L_951 - .L_950)
.L_950:
        /*013c*/ 	.word	0x00000008
.L_951:


//--------------------- .nv.info._Z28gemm_half_q_half_gptq_kernelILi3ELb1ELb0EEvPK6__halfPKjS4_S2_PS0_iiiiiPKtibS2_i --------------------------
	.section	.nv.info._Z28gemm_half_q_half_gptq_kernelILi3ELb1ELb0EEvPK6__halfPKjS4_S2_PS0_iiiiiPKtibS2_i,"",@"SHT_CUDA_INFO"
	.sectionflags	@""
	.align	4


	//----- nvinfo : EIATTR_CUDA_API_VERSION
	.align		4
        /*0000*/ 	.byte	0x04, 0x37
        /*0002*/ 	.short	(.L_953 - .L_952)
.L_952:
        /*0004*/ 	.word	0x00000082


	//----- nvinfo : EIATTR_KPARAM_INFO
	.align		4
.L_953:
        /*0008*/ 	.byte	0x04, 0x17
        /*000a*/ 	.short	(.L_955 - .L_954)
.L_954:
        /*000c*/ 	.word	0x00000000
        /*0010*/ 	.short	0x000e
        /*0012*/ 	.short	0x0058
        /*0014*/ 	.byte	0x00, 0xf0, 0x11, 0x00


	//----- nvinfo : EIATTR_KPARAM_INFO
	.align		4
.L_955:
        /*0018*/ 	.byte	0x04, 0x17
        /*001a*/ 	.short	(.L_957 - .L_956)
.L_956:
        /*001c*/ 	.word	0x00000000
        /*0020*/ 	.short	0x000d
        /*0022*/ 	.short	0x0050
        /*0024*/ 	.byte	0x00, 0xf0, 0x21, 0x00


	//----- nvinfo : EIATTR_KPARAM_INFO
	.align		4
.L_957:
        /*0028*/ 	.byte	0x04, 0x17
        /*002a*/ 	.short	(.L_959 - .L_958)
.L_958:
        /*002c*/ 	.word	0x00000000
        /*0030*/ 	.short	0x000c
        /*0032*/ 	.short	0x004c
        /*0034*/ 	.byte	0x00, 0xf0, 0x05, 0x00


	//----- nvinfo : EIATTR_KPARAM_INFO
	.align		4
.L_959:
        /*0038*/ 	.byte	0x04, 0x17
        /*003a*/ 	.short	(.L_961 - .L_960)
.L_960:
        /*003c*/ 	.word	0x00000000
        /*0040*/ 	.short	0x000b
        /*0042*/ 	.short	0x0048
        /*0044*/ 	.byte	0x00, 0xf0, 0x11, 0x00


	//----- nvinfo : EIATTR_KPARAM_INFO
	.align		4
.L_961:
        /*0048*/ 	.byte	0x04, 0x17
        /*004a*/ 	.short	(.L_963 - .L_962)
.L_962:
        /*004c*/ 	.word	0x00000000
        /*0050*/ 	.short	0x000a
        /*0052*/ 	.short	0x0040
        /*0054*/ 	.byte	0x00, 0xf0, 0x21, 0x00


	//----- nvinfo : EIATTR_KPARAM_INFO
	.align		4
.L_963:
        /*0058*/ 	.byte	0x04, 0x17
        /*005a*/ 	.short	(.L_965 - .L_964)
.L_964:
        /*005c*/ 	.word	0x00000000
        /*0060*/ 	.short	0x0009
        /*0062*/ 	.short	0x0038
        /*0064*/ 	.byte	0x00, 0xf0, 0x11, 0x00


	//----- nvinfo : EIATTR_KPARAM_INFO
	.align		4
.L_965:
        /*0068*/ 	.byte	0x04, 0x17
        /*006a*/ 	.short	(.L_967 - .L_966)
.L_966:
        /*006c*/ 	.word	0x00000000
        /*0070*/ 	.short	0x0008
        /*0072*/ 	.short	0x0034
        /*0074*/ 	.byte	0x00, 0xf0, 0x11, 0x00


	//----- nvinfo : EIATTR_KPARAM_INFO
	.align		4
.L_967:
        /*0078*/ 	.byte	0x04, 0x17
        /*007a*/ 	.short	(.L_969 - .L_968)
.L_968:
        /*007c*/ 	.word	0x00000000
        /*0080*/ 	.short	0x0007
        /*0082*/ 	.short	0x0030
        /*0084*/ 	.byte	0x00, 0xf0, 0x11, 0x00


	//----- nvinfo : EIATTR_KPARAM_INFO
	.align		4
.L_969:
        /*0088*/ 	.byte	0x04, 0x17
        /*008a*/ 	.short	(.L_971 - .L_970)
.L_970:
        /*008c*/ 	.word	0x00000000
        /*0090*/ 	.short	0x0006
        /*0092*/ 	.short	0x002c
        /*0094*/ 	.byte	0x00, 0xf0, 0x11, 0x00


	//----- nvinfo : EIATTR_KPARAM_INFO
	.align		4
.L_971:
        /*0098*/ 	.byte	0x04, 0x17
        /*009a*/ 	.short	(.L_973 - .L_972)
.L_972:
        /*009c*/ 	.word	0x00000000
        /*00a0*/ 	.short	0x0005
        /*00a2*/ 	.short	0x0028
        /*00a4*/ 	.byte	0x00, 0xf0, 0x11, 0x00


	//----- nvinfo : EIATTR_KPARAM_INFO
	.align		4
.L_973:
        /*00a8*/ 	.byte	0x04, 0x17
        /*00aa*/ 	.short	(.L_975 - .L_974)
.L_974:
        /*00ac*/ 	.word	0x00000000
        /*00b0*/ 	.short	0x0004
        /*00b2*/ 	.short	0x0020
        /*00b4*/ 	.byte	0x00, 0xf0, 0x21, 0x00


	//----- nvinfo : EIATTR_KPARAM_INFO
	.align		4
.L_975:
        /*00b8*/ 	.byte	0x04, 0x17
        /*00ba*/ 	.short	(.L_977 - .L_976)
.L_976:
        /*00bc*/ 	.word	0x00000000
        /*00c0*/ 	.short	0x0003
        /*00c2*/ 	.short	0x0018
        /*00c4*/ 	.byte	0x00, 0xf0, 0x21, 0x00


	//----- nvinfo : EIATTR_KPARAM_INFO
	.align		4
.L_977:
        /*00c8*/ 	.byte	0x04, 0x17
        /*00ca*/ 	.short	(.L_979 - .L_978)
.L_978:
        /*00cc*/ 	.word	0x00000000
        /*00d0*/ 	.short	0x0002
        /*00d2*/ 	.short	0x0010
        /*00d4*/ 	.byte	0x00, 0xf0, 0x21, 0x00


	//----- nvinfo : EIATTR_KPARAM_INFO
	.align		4
.L_979:
        /*00d8*/ 	.byte	0x04, 0x17
        /*00da*/ 	.short	(.L_981 - .L_980)
.L_980:
        /*00dc*/ 	.word	0x00000000
        /*00e0*/ 	.short	0x0001
        /*00e2*/ 	.short	0x0008
        /*00e4*/ 	.byte	0x00, 0xf0, 0x21, 0x00


	//----- nvinfo : EIATTR_KPARAM_INFO
	.align		4
.L_981:
        /*00e8*/ 	.byte	0x04, 0x17
        /*00ea*/ 	.short	(.L_983 - .L_982)
.L_982:
        /*00ec*/ 	.word	0x00000000
        /*00f0*/ 	.short	0x0000
        /*00f2*/ 	.short	0x0000
        /*00f4*/ 	.byte	0x00, 0xf0, 0x21, 0x00


	//----- nvinfo : EIATTR_SPARSE_MMA_MASK
	.align		4
.L_983:
        /*00f8*/ 	.byte	0x03, 0x50
        /*00fa*/ 	.short	0x0000


	//----- nvinfo : EIATTR_MAXREG_COUNT
	.align		4
        /*00fc*/ 	.byte	0x03, 0x1b
        /*00fe*/ 	.short	0x00ff


	//----- nvinfo : EIATTR_NUM_BARRIERS
	.align		4
        /*0100*/ 	.byte	0x02, 0x4c
        /*0102*/ 	.byte	0x01
	.zero		1


	//----- nvinfo : EIATTR_MERCURY_ISA_VERSION
	.align		4
        /*0104*/ 	.byte	0x03, 0x5f
        /*0106*/ 	.short	0x0101


	//----- nvinfo : EIATTR_EXIT_INSTR_OFFSETS
	.align		4
        /*0108*/ 	.byte	0x04, 0x1c
        /*010a*/ 	.short	(.L_985 - .L_984)


	//   ....[0]....
.L_984:
        /*010c*/ 	.word	0x000000f0


	//   ....[1]....
        /*0110*/ 	.word	0x00000460


	//   ....[2]....
        /*0114*/ 	.word	0x000035a0


	//   ....[3]....
        /*0118*/ 	.word	0x00003650


	//   ....[4]....
        /*011c*/ 	.word	0x00003690


	//----- nvinfo : EIATTR_CRS_STACK_SIZE
	.align		4
.L_985:
        /*0120*/ 	.byte	0x04, 0x1e
        /*0122*/ 	.short	(.L_987 - .L_986)
.L_986:
        /*0124*/ 	.word	0x00000000


	//----- nvinfo : EIATTR_CBANK_PARAM_SIZE
	.align		4
.L_987:
        /*0128*/ 	.byte	0x03, 0x19
        /*012a*/ 	.short	0x005c


	//----- nvinfo : EIATTR_PARAM_CBANK
	.align		4
        /*012c*/ 	.byte	0x04, 0x0a
        /*012e*/ 	.short	(.L_989 - .L_988)
	.align		4
.L_988:
        /*0130*/ 	.word	index@(.nv.constant0._Z28gemm_half_q_half_gptq_kernelILi3ELb1ELb0EEvPK6__halfPKjS4_S2_PS0_iiiiiPKtibS2_i)
        /*0134*/ 	.short	0x0210
        /*0136*/ 	.short	0x005c


	//----- nvinfo : EIATTR_SW_WAR
	.align		4
.L_989:
        /*0138*/ 	.byte	0x04, 0x36
        /*013a*/ 	.short	(.L_991 - .L_990)
.L_990:
        /*013c*/ 	.word	0x00000008
.L_991:


//--------------------- .nv.info._Z28gemm_half_q_half_gptq_kernelILi2ELb1ELb0EEvPK6__halfPKjS4_S2_PS0_iiiiiPKtibS2_i --------------------------
	.section	.nv.info._Z28gemm_half_q_half_gptq_kernelILi2ELb1ELb0EEvPK6__halfPKjS4_S2_PS0_iiiiiPKtibS2_i,"",@"SHT_CUDA_INFO"
	.sectionflags	@""
	.align	4


	//----- nvinfo : EIATTR_CUDA_API_VERSION
	.align		4
        /*0000*/ 	.byte	0x04, 0x37
        /*0002*/ 	.short	(.L_993 - .L_992)
.L_992:
        /*0004*/ 	.word	0x00000082


	//----- nvinfo : EIATTR_KPARAM_INFO
	.align		4
.L_993:
        /*0008*/ 	.byte	0x04, 0x17
        /*000a*/ 	.short	(.L_995 - .L_994)
.L_994:
        /*000c*/ 	.word	0x00000000
        /*0010*/ 	.short	0x000e
        /*0012*/ 	.short	0x0058
        /*0014*/ 	.byte	0x00, 0xf0, 0x11, 0x00


	//----- nvinfo : EIATTR_KPARAM_INFO
	.align		4
.L_995:
        /*0018*/ 	.byte	0x04, 0x17
        /*001a*/ 	.short	(.L_997 - .L_996)
.L_996:
        /*001c*/ 	.word	0x00000000
        /*0020*/ 	.short	0x000d
        /*0022*/ 	.short	0x0050
        /*0024*/ 	.byte	0x00, 0xf0, 0x21, 0x00


	//----- nvinfo : EIATTR_KPARAM_INFO
	.align		4
.L_997:
        /*0028*/ 	.byte	0x04, 0x17
        /*002a*/ 	.short	(.L_999 - .L_998)
.L_998:
        /*002c*/ 	.word	0x00000000
        /*0030*/ 	.short	0x000c
        /*0032*/ 	.short	0x004c
        /*0034*/ 	.byte	0x00, 0xf0, 0x05, 0x00


	//----- nvinfo : EIATTR_KPARAM_INFO
	.align		4
.L_999:
        /*0038*/ 	.byte	0x04, 0x17
        /*003a*/ 	.short	(.L_1001 - .L_1000)
.L_1000:
        /*003c*/ 	.word	0x00000000
        /*0040*/ 	.short	0x000b
        /*0042*/ 	.short	0x0048
        /*0044*/ 	.byte	0x00, 0xf0, 0x11, 0x00


	//----- nvinfo : EIATTR_KPARAM_INFO
	.align		4
.L_1001:
        /*0048*/ 	.byte	0x04, 0x17
        /*004a*/ 	.short	(.L_1003 - .L_1002)
.L_1002:
        /*004c*/ 	.word	0x00000000
        /*0050*/ 	.short	0x000a
        /*0052*/ 	.short	0x0040
        /*0054*/ 	.byte	0x00, 0xf0, 0x21, 0x00


	//----- nvinfo : EIATTR_KPARAM_INFO
	.align		4
.L_1003:
        /*0058*/ 	.byte	0x04, 0x17
        /*005a*/ 	.short	(.L_1005 - .L_1004)
.L_1004:
        /*005c*/ 	.word	0x00000000
        /*0060*/ 	.short	0x0009
        /*0062*/ 	.short	0x0038
        /*0064*/ 	.byte	0x00, 0xf0, 0x11, 0x00


	//----- nvinfo : EIATTR_KPARAM_INFO
	.align		4
.L_1005:
        /*0068*/ 	.byte	0x04, 0x17
        /*006a*/ 	.short	(.L_1007 - .L_1006)
.L_1006:
        /*006c*/ 	.word	0x00000000
        /*0070*/ 	.short	0x0008
        /*0072*/ 	.short	0x0034
        /*0074*/ 	.byte	0x00, 0xf0, 0x11, 0x00


	//----- nvinfo : EIATTR_KPARAM_INFO
	.align		4
.L_1007:
        /*0078*/ 	.byte	0x04, 0x17
        /*007a*/ 	.short	(.L_1009 - .L_1008)
.L_1008:
        /*007c*/ 	.word	0x00000000
        /*0080*/ 	.short	0x0007
        /*0082*/ 	.short	0x0030
        /*0084*/ 	.byte	0x00, 0xf0, 0x11, 0x00


	//----- nvinfo : EIATTR_KPARAM_INFO
	.align		4
.L_1009:
        /*0088*/ 	.byte	0x04, 0x17
        /*008a*/ 	.short	(.L_1011 - .L_1010)
.L_1010:
        /*008c*/ 	.word	0x00000000
        /*0090*/ 	.short	0x0006
        /*0092*/ 	.short	0x002c
        /*0094*/ 	.byte	0x00, 0xf0, 0x11, 0x00


	//----- nvinfo : EIATTR_KPARAM_INFO
	.align		4
.L_1011:
        /*0098*/ 	.byte	0x04, 0x17
        /*009a*/ 	.short	(.L_1013 - .L_1012)
.L_1012:
        /*009c*/ 	.word	0x00000000
        /*00a0*/ 	.short	0x0005
        /*00a2*/ 	.short	0x0028
        /*00a4*/ 	.byte	0x00, 0xf0, 0x11, 0x00


	//----- nvinfo : EIATTR_KPARAM_INFO
	.align		4
.L_1013:
        /*00a8*/ 	.byte	0x04, 0x17
        /*00aa*/ 	.short	(.L_1015 - .L_1014)
.L_1014:
        /*00ac*/ 	.word	0x00000000
        /*00b0*/ 	.short	0x0004
        /*00b2*/ 	.short	0x0020
        /*00b4*/ 	.byte	0x00, 0xf0, 0x21, 0x00


	//----- nvinfo : EIATTR_KPARAM_INFO
	.align		4
.L_1015:
        /*00b8*/ 	.byte	0x04, 0x17
        /*00ba*/ 	.short	(.L_1017 - .L_1016)
.L_1016:
        /*00bc*/ 	.word	0x00000000
        /*00c0*/ 	.short	0x0003
        /*00c2*/ 	.short	0x0018
        /*00c4*/ 	.byte	0x00, 0xf0, 0x21, 0x00


	//----- nvinfo : EIATTR_KPARAM_INFO
	.align		4
.L_1017:
        /*00c8*/ 	.byte	0x04, 0x17
        /*00ca*/ 	.short	(.L_1019 - .L_1018)
.L_1018:
        /*00cc*/ 	.word	0x00000000
        /*00d0*/ 	.short	0x0002
        /*00d2*/ 	.short	0x0010
        /*00d4*/ 	.byte	0x00, 0xf0, 0x21, 0x00


	//----- nvinfo : EIATTR_KPARAM_INFO
	.align		4
.L_1019:
        /*00d8*/ 	.byte	0x04, 0x17
        /*00da*/ 	.short	(.L_1021 - .L_1020)
.L_1020:
        /*00dc*/ 	.word	0x00000000
        /*00e0*/ 	.short	0x0001
        /*00e2*/ 	.short	0x0008
        /*00e4*/ 	.byte	0x00, 0xf0, 0x21, 0x00


	//----- nvinfo : EIATTR_KPARAM_INFO
	.align		4
.L_1021:
        /*00e8*/ 	.byte	0x04, 0x17
        /*00ea*/ 	.short	(.L_1023 - .L_1022)
.L_1022:
        /*00ec*/ 	.word	0x00000000
        /*00f0*/ 	.short	0x0000
        /*00f2*/ 	.short	0x0000
        /*00f4*/ 	.byte	0x00, 0xf0, 0x21, 0x00


	//----- nvinfo : EIATTR_SPARSE_MMA_MASK
	.align		4
.L_1023:
        /*00f8*/ 	.byte	0x03, 0x50
        /*00fa*/ 	.short	0x0000


	//----- nvinfo : EIATTR_MAXREG_COUNT
	.align		4
        /*00fc*/ 	.byte	0x03, 0x1b
        /*00fe*/ 	.short	0x00ff


	//----- nvinfo : EIATTR_NUM_BARRIERS
	.align		4
        /*0100*/ 	.byte	0x02, 0x4c
        /*0102*/ 	.byte	0x01
	.zero		1


	//----- nvinfo : EIATTR_MERCURY_ISA_VERSION
	.align		4
        /*0104*/ 	.byte	0x03, 0x5f
        /*0106*/ 	.short	0x0101


	//----- nvinfo : EIATTR_EXIT_INSTR_OFFSETS
	.align		4
        /*0108*/ 	.byte	0x04, 0x1c
        /*010a*/ 	.short	(.L_1025 - .L_1024)


	//   ....[0]....
.L_1024:
        /*010c*/ 	.word	0x000000c0


	//   ....[1]....
        /*0110*/ 	.word	0x000004a0


	//   ....[2]....
        /*0114*/ 	.word	0x00002d40


	//   ....[3]....
        /*0118*/ 	.word	0x00002df0


	//   ....[4]....
        /*011c*/ 	.word	0x00002e30


	//----- nvinfo : EIATTR_CRS_STACK_SIZE
	.align		4
.L_1025:
        /*0120*/ 	.byte	0x04, 0x1e
        /*0122*/ 	.short	(.L_1027 - .L_1026)
.L_1026:
        /*0124*/ 	.word	0x00000000


	//----- nvinfo : EIATTR_CBANK_PARAM_SIZE
	.align		4
.L_1027:
        /*0128*/ 	.byte	0x03, 0x19
        /*012a*/ 	.short	0x005c


	//----- nvinfo : EIATTR_PARAM_CBANK
	.align		4
        /*012c*/ 	.byte	0x04, 0x0a
        /*012e*/ 	.short	(.L_1029 - .L_1028)
	.align		4
.L_1028:
        /*0130*/ 	.word	index@(.nv.constant0._Z28gemm_half_q_half_gptq_kernelILi2ELb1ELb0EEvPK6__halfPKjS4_S2_PS0_iiiiiPKtibS2_i)
        /*0134*/ 	.short	0x0210
        /*0136*/ 	.short	0x005c


	//----- nvinfo : EIATTR_SW_WAR
	.align		4
.L_1029:
        /*0138*/ 	.byte	0x04, 0x36
        /*013a*/ 	.short	(.L_1031 - .L_1030)
.L_1030:
        /*013c*/ 	.word	0x00000008
.L_1031:


//--------------------- .nv.info._Z28gemm_half_q_half_gptq_kernelILi1ELb1ELb0EEvPK6__halfPKjS4_S2_PS0_iiiiiPKtibS2_i --------------------------
	.section	.nv.info._Z28gemm_half_q_half_gptq_kernelILi1ELb1ELb0EEvPK6__halfPKjS4_S2_PS0_iiiiiPKtibS2_i,"",@"SHT_CUDA_INFO"
	.sectionflags	@""
	.align	4


	//----- nvinfo : EIATTR_CUDA_API_VERSION
	.align		4
        /*0000*/ 	.byte	0x04, 0x37
        /*0002*/ 	.short	(.L_1033 - .L_1032)
.L_1032:
        /*0004*/ 	.word	0x00000082


	//----- nvinfo : EIATTR_KPARAM_INFO
	.align		4
.L_1033:
        /*0008*/ 	.byte	0x04, 0x17
        /*000a*/ 	.short	(.L_1035 - .L_1034)
.L_1034:
        /*000c*/ 	.word	0x00000000
        /*0010*/ 	.short	0x000e
        /*0012*/ 	.short	0x0058
        /*0014*/ 	.byte	0x00, 0xf0, 0x11, 0x00


	//----- nvinfo : EIATTR_KPARAM_INFO
	.align		4
.L_1035:
        /*0018*/ 	.byte	0x04, 0x17
        /*001a*/ 	.short	(.L_1037 - .L_1036)
.L_1036:
        /*001c*/ 	.word	0x00000000
        /*0020*/ 	.short	0x000d
        /*0022*/ 	.short	0x0050
        /*0024*/ 	.byte	0x00, 0xf0, 0x21, 0x00


	//----- nvinfo : EIATTR_KPARAM_INFO
	.align		4
.L_1037:
        /*0028*/ 	.byte	0x04, 0x17
        /*002a*/ 	.short	(.L_1039 - .L_1038)
.L_1038:
        /*002c*/ 	.word	0x00000000
        /*0030*/ 	.short	0x000c
        /*0032*/ 	.short	0x004c
        /*0034*/ 	.byte	0x00, 0xf0, 0x05, 0x00


	//----- nvinfo : EIATTR_KPARAM_INFO
	.align		4
.L_1039:
        /*0038*/ 	.byte	0x04, 0x17
        /*003a*/ 	.short	(.L_1041 - .L_1040)
.L_1040:
        /*003c*/ 	.word	0x00000000
        /*0040*/ 	.short	0x000b
        /*0042*/ 	.short	0x0048
        /*0044*/ 	.byte	0x00, 0xf0, 0x11, 0x00


	//----- nvinfo : EIATTR_KPARAM_INFO
	.align		4
.L_1041:
        /*0048*/ 	.byte	0x04, 0x17
        /*004a*/ 	.short	(.L_1043 - .L_1042)
.L_1042:
        /*004c*/ 	.word	0x00000000
        /*0050*/ 	.short	0x000a
        /*0052*/ 	.short	0x0040
        /*0054*/ 	.byte	0x00, 0xf0, 0x21, 0x00


	//----- nvinfo : EIATTR_KPARAM_INFO
	.align		4
.L_1043:
        /*0058*/ 	.byte	0x04, 0x17
        /*005a*/ 	.short	(.L_1045 - .L_1044)
.L_1044:
        /*005c*/ 	.word	0x00000000
        /*0060*/ 	.short	0x0009
        /*0062*/ 	.short	0x0038
        /*0064*/ 	.byte	0x00, 0xf0, 0x11, 0x00


	//----- nvinfo : EIATTR_KPARAM_INFO
	.align		4
.L_1045:
        /*0068*/ 	.byte	0x04, 0x17
        /*006a*/ 	.short	(.L_1047 - .L_1046)
.L_1046:
        /*006c*/ 	.word	0x00000000
        /*0070*/ 	.short	0x0008
        /*0072*/ 	.short	0x0034
        /*0074*/ 	.byte	0x00, 0xf0, 0x11, 0x00


	//----- nvinfo : EIATTR_KPARAM_INFO
	.align		4
.L_1047:
        /*0078*/ 	.byte	0x04, 0x17
        /*007a*/ 	.short	(.L_1049 - .L_1048)
.L_1048:
        /*007c*/ 	.word	0x00000000
        /*0080*/ 	.short	0x0007
        /*0082*/ 	.short	0x0030
        /*0084*/ 	.byte	0x00, 0xf0, 0x11, 0x00


	//----- nvinfo : EIATTR_KPARAM_INFO
	.align		4
.L_1049:
        /*0088*/ 	.byte	0x04, 0x17
        /*008a*/ 	.short	(.L_1051 - .L_1050)
.L_1050:
        /*008c*/ 	.word	0x00000000
        /*0090*/ 	.short	0x0006
        /*0092*/ 	.short	0x002c
        /*0094*/ 	.byte	0x00, 0xf0, 0x11, 0x00


	//----- nvinfo : EIATTR_KPARAM_INFO
	.align		4
.L_1051:
        /*0098*/ 	.byte	0x04, 0x17
        /*009a*/ 	.short	(.L_1053 - .L_1052)
.L_1052:
        /*009c*/ 	.word	0x00000000
        /*00a0*/ 	.short	0x0005
        /*00a2*/ 	.short	0x0028
        /*00a4*/ 	.byte	0x00, 0xf0, 0x11, 0x00


	//----- nvinfo : EIATTR_KPARAM_INFO
	.align		4
.L_1053:
        /*00a8*/ 	.byte	0x04, 0x17
        /*00aa*/ 	.short	(.L_1055 - .L_1054)
.L_1054:
        /*00ac*/ 	.word	0x00000000
        /*00b0*/ 	.short	0x0004
        /*00b2*/ 	.short	0x0020
        /*00b4*/ 	.byte	0x00, 0xf0, 0x21, 0x00


	//----- nvinfo : EIATTR_KPARAM_INFO
	.align		4
.L_1055:
        /*00b8*/ 	.byte	0x04, 0x17
        /*00ba*/ 	.short	(.L_1057 - .L_1056)
.L_1056:
        /*00bc*/ 	.word	0x00000000
        /*00c0*/ 	.short	0x0003
        /*00c2*/ 	.short	0x0018
        /*00c4*/ 	.byte	0x00, 0xf0, 0x21, 0x00


	//----- nvinfo : EIATTR_KPARAM_INFO
	.align		4
.L_1057:
        /*00c8*/ 	.byte	0x04, 0x17
        /*00ca*/ 	.short	(.L_1059 - .L_1058)
.L_1058:
        /*00cc*/ 	.word	0x00000000
        /*00d0*/ 	.short	0x0002
        /*00d2*/ 	.short	0x0010
        /*00d4*/ 	.byte	0x00, 0xf0, 0x21, 0x00


	//----- nvinfo : EIATTR_KPARAM_INFO
	.align		4
.L_1059:
        /*00d8*/ 	.byte	0x04, 0x17
        /*00da*/ 	.short	(.L_1061 - .L_1060)
.L_1060:
        /*00dc*/ 	.word	0x00000000
        /*00e0*/ 	.short	0x0001
        /*00e2*/ 	.short	0x0008
        /*00e4*/ 	.byte	0x00, 0xf0, 0x21, 0x00


	//----- nvinfo : EIATTR_KPARAM_INFO
	.align		4
.L_1061:
        /*00e8*/ 	.byte	0x04, 0x17
        /*00ea*/ 	.short	(.L_1063 - .L_1062)
.L_1062:
        /*00ec*/ 	.word	0x00000000
        /*00f0*/ 	.short	0x0000
        /*00f2*/ 	.short	0x0000
        /*00f4*/ 	.byte	0x00, 0xf0, 0x21, 0x00


	//----- nvinfo : EIATTR_SPARSE_MMA_MASK
	.align		4
.L_1063:
        /*00f8*/ 	.byte	0x03, 0x50
        /*00fa*/ 	.short	0x0000


	//----- nvinfo : EIATTR_MAXREG_COUNT
	.align		4
        /*00fc*/ 	.byte	0x03, 0x1b
        /*00fe*/ 	.short	0x00ff


	//----- nvinfo : EIATTR_NUM_BARRIERS
	.align		4
        /*0100*/ 	.byte	0x02, 0x4c
        /*0102*/ 	.byte	0x01
	.zero		1


	//----- nvinfo : EIATTR_MERCURY_ISA_VERSION
	.align		4
        /*0104*/ 	.byte	0x03, 0x5f
        /*0106*/ 	.short	0x0101


	//----- nvinfo : EIATTR_EXIT_INSTR_OFFSETS
	.align		4
        /*0108*/ 	.byte	0x04, 0x1c
        /*010a*/ 	.short	(.L_1065 - .L_1064)


	//   ....[0]....
.L_1064:
        /*010c*/ 	.word	0x00000060


	//   ....[1]....
        /*0110*/ 	.word	0x00000310


	//   ....[2]....
        /*0114*/ 	.word	0x00002210


	//   ....[3]....
        /*0118*/ 	.word	0x000022c0


	//   ....[4]....
        /*011c*/ 	.word	0x00002300


	//----- nvinfo : EIATTR_CRS_STACK_SIZE
	.align		4
.L_1065:
        /*0120*/ 	.byte	0x04, 0x1e
        /*0122*/ 	.short	(.L_1067 - .L_1066)
.L_1066:
        /*0124*/ 	.word	0x00000000


	//----- nvinfo : EIATTR_CBANK_PARAM_SIZE
	.align		4
.L_1067:
        /*0128*/ 	.byte	0x03, 0x19
        /*012a*/ 	.short	0x005c


	//----- nvinfo : EIATTR_PARAM_CBANK
	.align		4
        /*012c*/ 	.byte	0x04, 0x0a
        /*012e*/ 	.short	(.L_1069 - .L_1068)
	.align		4
.L_1068:
        /*0130*/ 	.word	index@(.nv.constant0._Z28gemm_half_q_half_gptq_kernelILi1ELb1ELb0EEvPK6__halfPKjS4_S2_PS0_iiiiiPKtibS2_i)
        /*0134*/ 	.short	0x0210
        /*0136*/ 	.short	0x005c


	//----- nvinfo : EIATTR_SW_WAR
	.align		4
.L_1069:
        /*0138*/ 	.byte	0x04, 0x36
        /*013a*/ 	.short	(.L_1071 - .L_1070)
.L_1070:
        /*013c*/ 	.word	0x00000008
.L_1071:


//--------------------- .nv.info._Z28gemm_half_q_half_gptq_kernelILi8ELb0ELb1EEvPK6__halfPKjS4_S2_PS0_iiiiiPKtibS2_i --------------------------
	.section	.nv.info._Z28gemm_half_q_half_gptq_kernelILi8ELb0ELb1EEvPK6__halfPKjS4_S2_PS0_iiiiiPKtibS2_i,"",@"SHT_CUDA_INFO"
	.sectionflags	@""
	.align	4


	//----- nvinfo : EIATTR_CUDA_API_VERSION
	.align		4
        /*0000*/ 	.byte	0x04, 0x37
        /*0002*/ 	.short	(.L_1073 - .L_1072)
.L_1072:
        /*0004*/ 	.word	0x00000082


	//----- nvinfo : EIATTR_KPARAM_INFO
	.align		4
.L_1073:
        /*0008*/ 	.byte	0x04, 0x17
        /*000a*/ 	.short	(.L_1075 - .L_1074)
.L_1074:
        /*000c*/ 	.word	0x00000000
        /*0010*/ 	.short	0x000e
        /*0012*/ 	.short	0x0058
        /*0014*/ 	.byte	0x00, 0xf0, 0x11, 0x00


	//----- nvinfo : EIATTR_KPARAM_INFO
	.align		4
.L_1075:
        /*0018*/ 	.byte	0x04, 0x17
        /*001a*/ 	.short	(.L_1077 - .L_1076)
.L_1076:
        /*001c*/ 	.word	0x00000000
        /*0020*/ 	.short	0x000d
        /*0022*/ 	.short	0x0050
        /*0024*/ 	.byte	0x00, 0xf0, 0x21, 0x00


	//----- nvinfo : EIATTR_KPARAM_INFO
	.align		4
.L_1077:
        /*0028*/ 	.byte	0x04, 0x17
        /*002a*/ 	.short	(.L_1079 - .L_1078)
.L_1078:
        /*002c*/ 	.word	0x00000000
        /*0030*/ 	.short	0x000c
        /*0032*/ 	.short	0x004c
        /*0034*/ 	.byte	0x00, 0xf0, 0x05, 0x00


	//----- nvinfo : EIATTR_KPARAM_INFO
	.align		4
.L_1079:
        /*0038*/ 	.byte	0x04, 0x17
        /*003a*/ 	.short	(.L_1081 - .L_1080)
.L_1080:
        /*003c*/ 	.word	0x00000000
        /*0040*/ 	.short	0x000b
        /*0042*/ 	.short	0x0048
        /*0044*/ 	.byte	0x00, 0xf0, 0x11, 0x00


	//----- nvinfo : EIATTR_KPARAM_INFO
	.align		4
.L_1081:
        /*0048*/ 	.byte	0x04, 0x17
        /*004a*/ 	.short	(.L_1083 - .L_1082)
.L_1082:
        /*004c*/ 	.word	0x00000000
        /*0050*/ 	.short	0x000a
        /*0052*/ 	.short	0x0040
        /*0054*/ 	.byte	0x00, 0xf0, 0x21, 0x00


	//----- nvinfo : EIATTR_KPARAM_INFO
	.align		4
.L_1083:
        /*0058*/ 	.byte	0x04, 0x17
        /*005a*/ 	.short	(.L_1085 - .L_1084)
.L_1084:
        /*005c*/ 	.word	0x00000000
        /*0060*/ 	.short	0x0009
        /*0062*/ 	.short	0x0038
        /*0064*/ 	.byte	0x00, 0xf0, 0x11, 0x00


	//----- nvinfo : EIATTR_KPARAM_INFO
	.align		4
.L_1085:
        /*0068*/ 	.byte	0x04, 0x17
        /*006a*/ 	.short	(.L_1087 - .L_1086)
.L_1086:
        /*006c*/ 	.word	0x00000000
        /*0070*/ 	.short	0x0008
        /*0072*/ 	.short	0x0034
        /*0074*/ 	.byte	0x00, 0xf0, 0x11, 0x00


	//----- nvinfo : EIATTR_KPARAM_INFO
	.align		4
.L_1087:
        /*0078*/ 	.byte	0x04, 0x17
        /*007a*/ 	.short	(.L_1089 - .L_1088)
.L_1088:
        /*007c*/ 	.word	0x00000000
        /*0080*/ 	.short	0x0007
        /*0082*/ 	.short	0x0030
        /*0084*/ 	.byte	0x00, 0xf0, 0x11, 0x00


	//----- nvinfo : EIATTR_KPARAM_INFO
	.align		4
.L_1089:
        /*0088*/ 	.byte	0x04, 0x17
        /*008a*/ 	.short	(.L_1091 - .L_1090)
.L_1090:
        /*008c*/ 	.word	0x00000000
        /*0090*/ 	.short	0x0006
        /*0092*/ 	.short	0x002c
        /*0094*/ 	.byte	0x00, 0xf0, 0x11, 0x00


	//----- nvinfo : EIATTR_KPARAM_INFO
	.align		4
.L_1091:
        /*0098*/ 	.byte	0x04, 0x17
        /*009a*/ 	.short	(.L_1093 - .L_1092)
.L_1092:
        /*009c*/ 	.word	0x00000000
        /*00a0*/ 	.short	0x0005
        /*00a2*/ 	.short	0x0028
        /*00a4*/ 	.byte	0x00, 0xf0, 0x11, 0x00


	//----- nvinfo : EIATTR_KPARAM_INFO
	.align		4
.L_1093:
        /*00a8*/ 	.byte	0x04, 0x17
        /*00aa*/ 	.short	(.L_1095 - .L_1094)
.L_1094:
        /*00ac*/ 	.word	0x00000000
        /*00b0*/ 	.short	0x0004
        /*00b2*/ 	.short	0x0020
        /*00b4*/ 	.byte	0x00, 0xf0, 0x21, 0x00


	//----- nvinfo : EIATTR_KPARAM_INFO
	.align		4
.L_1095:
        /*00b8*/ 	.byte	0x04, 0x17
        /*00ba*/ 	.short	(.L_1097 - .L_1096)
.L_1096:
        /*00bc*/ 	.word	0x00000000
        /*00c0*/ 	.short	0x0003
        /*00c2*/ 	.short	0x0018
        /*00c4*/ 	.byte	0x00, 0xf0, 0x21, 0x00


	//----- nvinfo : EIATTR_KPARAM_INFO
	.align		4
.L_1097:
        /*00c8*/ 	.byte	0x04, 0x17
        /*00ca*/ 	.short	(.L_1099 - .L_1098)
.L_1098:
        /*00cc*/ 	.word	0x00000000
        /*00d0*/ 	.short	0x0002
        /*00d2*/ 	.short	0x0010
        /*00d4*/ 	.byte	0x00, 0xf0, 0x21, 0x00


	//----- nvinfo : EIATTR_KPARAM_INFO
	.align		4
.L_1099:
        /*00d8*/ 	.byte	0x04, 0x17
        /*00da*/ 	.short	(.L_1101 - .L_1100)
.L_1100:
        /*00dc*/ 	.word	0x00000000
        /*00e0*/ 	.short	0x0001
        /*00e2*/ 	.short	0x0008
        /*00e4*/ 	.byte	0x00, 0xf0, 0x21, 0x00


	//----- nvinfo : EIATTR_KPARAM_INFO
	.align		4
.L_1101:
        /*00e8*/ 	.byte	0x04, 0x17
        /*00ea*/ 	.short	(.L_1103 - .L_1102)
.L_1102:
        /*00ec*/ 	.word	0x00000000
        /*00f0*/ 	.short	0x0000
        /*00f2*/ 	.short	0x0000
        /*00f4*/ 	.byte	0x00, 0xf0, 0x21, 0x00


	//----- nvinfo : EIATTR_SPARSE_MMA_MASK
	.align		4
.L_1103:
        /*00f8*/ 	.byte	0x03, 0x50
        /*00fa*/ 	.short	0x0000


	//----- nvinfo : EIATTR_MAXREG_COUNT
	.align		4
        /*00fc*/ 	.byte	0x03, 0x1b
        /*00fe*/ 	.short	0x00ff


	//----- nvinfo : EIATTR_NUM_BARRIERS
	.align		4
        /*0100*/ 	.byte	0x02, 0x4c
        /*0102*/ 	.byte	0x01
	.zero		1


	//----- nvinfo : EIATTR_MERCURY_ISA_VERSION
	.align		4
        /*0104*/ 	.byte	0x03, 0x5f
        /*0106*/ 	.short	0x0101


	//----- nvinfo : EIATTR_EXIT_INSTR_OFFSETS
	.align		4
        /*0108*/ 	.byte	0x04, 0x1c
        /*010a*/ 	.short	(.L_1105 - .L_1104)


	//   ....[0]....
.L_1104:
        /*010c*/ 	.word	0x000005f0


	//   ....[1]....
        /*0110*/ 	.word	0x00005f80


	//   ....[2]....
        /*0114*/ 	.word	0x00006010


	//   ....[3]....
        /*0118*/ 	.word	0x00006050


	//----- nvinfo : EIATTR_CRS_STACK_SIZE
	.align		4
.L_1105:
        /*011c*/ 	.byte	0x04, 0x1e
        /*011e*/ 	.short	(.L_1107 - .L_1106)
.L_1106:
        /*0120*/ 	.word	0x00000000


	//----- nvinfo : EIATTR_CBANK_PARAM_SIZE
	.align		4
.L_1107:
        /*0124*/ 	.byte	0x03, 0x19
        /*0126*/ 	.short	0x005c


	//----- nvinfo : EIATTR_PARAM_CBANK
	.align		4
        /*0128*/ 	.byte	0x04, 0x0a
        /*012a*/ 	.short	(.L_1109 - .L_1108)
	.align		4
.L_1108:
        /*012c*/ 	.word	index@(.nv.constant0._Z28gemm_half_q_half_gptq_kernelILi8ELb0ELb1EEvPK6__halfPKjS4_S2_PS0_iiiiiPKtibS2_i)
        /*0130*/ 	.short	0x0210
        /*0132*/ 	.short	0x005c


	//----- nvinfo : EIATTR_SW_WAR
	.align		4
.L_1109:
        /*0134*/ 	.byte	0x04, 0x36
        /*0136*/ 	.short	(.L_1111 - .L_1110)
.L_1110:
        /*0138*/ 	.word	0x00000008
.L_1111:


//--------------------- .nv.info._Z28gemm_half_q_half_gptq_kernelILi7ELb0ELb1EEvPK6__halfPKjS4_S2_PS0_iiiiiPKtibS2_i --------------------------
	.section	.nv.info._Z28gemm_half_q_half_gptq_kernelILi7ELb0ELb1EEvPK6__halfPKjS4_S2_PS0_iiiiiPKtibS2_i,"",@"SHT_CUDA_INFO"
	.sectionflags	@""
	.align	4


	//----- nvinfo : EIATTR_CUDA_API_VERSION
	.align		4
        /*0000*/ 	.byte	0x04, 0x37
        /*0002*/ 	.short	(.L_1113 - .L_1112)
.L_1112:
        /*0004*/ 	.word	0x00000082


	//----- nvinfo : EIATTR_KPARAM_INFO
	.align		4
.L_1113:
        /*0008*/ 	.byte	0x04, 0x17
        /*000a*/ 	.short	(.L_1115 - .L_1114)
.L_1114:
        /*000c*/ 	.word	0x00000000
        /*0010*/ 	.short	0x000e
        /*0012*/ 	.short	0x0058
        /*0014*/ 	.byte	0x00, 0xf0, 0x11, 0x00


	//----- nvinfo : EIATTR_KPARAM_INFO
	.align		4
.L_1115:
        /*0018*/ 	.byte	0x04, 0x17
        /*001a*/ 	.short	(.L_1117 - .L_1116)
.L_1116:
        /*001c*/ 	.word	0x00000000
        /*0020*/ 	.short	0x000d
        /*0022*/ 	.short	0x0050
        /*0024*/ 	.byte	0x00, 0xf0, 0x21, 0x00


	//----- nvinfo : EIATTR_KPARAM_INFO
	.align		4
.L_1117:
        /*0028*/ 	.byte	0x04, 0x17
        /*002a*/ 	.short	(.L_1119 - .L_1118)
.L_1118:
        /*002c*/ 	.word	0x00000000
        /*0030*/ 	.short	0x000c
        /*0032*/ 	.short	0x004c
        /*0034*/ 	.byte	0x00, 0xf0, 0x05, 0x00


	//----- nvinfo : EIATTR_KPARAM_INFO
	.align		4
.L_1119:
        /*0038*/ 	.byte	0x04, 0x17
        /*003a*/ 	.short	(.L_1121 - .L_1120)
.L_1120:
        /*003c*/ 	.word	0x00000000
        /*0040*/ 	.short	0x000b
        /*0042*/ 	.short	0x0048
        /*0044*/ 	.byte	0x00, 0xf0, 0x11, 0x00


	//----- nvinfo : EIATTR_KPARAM_INFO
	.align		4
.L_1121:
        /*0048*/ 	.byte	0x04, 0x17
        /*004a*/ 	.short	(.L_1123 - .L_1122)
.L_1122:
        /*004c*/ 	.word	0x00000000
        /*0050*/ 	.short	0x000a
        /*0052*/ 	.short	0x0040
        /*0054*/ 	.byte	0x00, 0xf0, 0x21, 0x00


	//----- nvinfo : EIATTR_KPARAM_INFO
	.align		4
.L_1123:
        /*0058*/ 	.byte	0x04, 0x17
        /*005a*/ 	.short	(.L_1125 - .L_1124)
.L_1124:
        /*005c*/ 	.word	0x00000000
        /*0060*/ 	.short	0x0009
        /*0062*/ 	.short	0x0038
        /*0064*/ 	.byte	0x00, 0xf0, 0x11, 0x00


	//----- nvinfo : EIATTR_KPARAM_INFO
	.align		4
.L_1125:
        /*0068*/ 	.byte	0x04, 0x17
        /*006a*/ 	.short	(.L_1127 - .L_1126)
.L_1126:
        /*006c*/ 	.word	0x00000000
        /*0070*/ 	.short	0x0008
        /*0072*/ 	.short	0x0034
        /*0074*/ 	.byte	0x00, 0xf0, 0x11, 0x00


	//----- nvinfo : EIATTR_KPARAM_INFO
	.align		4
.L_1127:
        /*0078*/ 	.byte	0x04, 0x17
        /*007a*/ 	.short	(.L_1129 - .L_1128)
.L_1128:
        /*007c*/ 	.word	0x00000000
        /*0080*/ 	.short	0x0007
        /*0082*/ 	.short	0x0030
        /*0084*/ 	.byte	0x00, 0xf0, 0x11, 0x00


	//----- nvinfo : EIATTR_KPARAM_INFO
	.align		4
.L_1129:
        /*0088*/ 	.byte	0x04, 0x17
        /*008a*/ 	.short	(.L_1131 - .L_1130)
.L_1130:
        /*008c*/ 	.word	0x00000000
        /*0090*/ 	.short	0x0006
        /*0092*/ 	.short	0x002c
        /*0094*/ 	.byte	0x00, 0xf0, 0x11, 0x00


	//----- nvinfo : EIATTR_KPARAM_INFO
	.align		4
.L_1131:
        /*0098*/ 	.byte	0x04, 0x17
        /*009a*/ 	.short	(.L_1133 - .L_1132)
.L_1132:
        /*009c*/ 	.word	0x00000000
        /*00a0*/ 	.short	0x0005
        /*00a2*/ 	.short	0x0028
        /*00a4*/ 	.byte	0x00, 0xf0, 0x11, 0x00


	//----- nvinfo : EIATTR_KPARAM_INFO
	.align		4
.L_1133:
        /*00a8*/ 	.byte	0x04, 0x17
        /*00aa*/ 	.short	(.L_1135 - .L_1134)
.L_1134:
        /*00ac*/ 	.word	0x00000000
        /*00b0*/ 	.short	0x0004
        /*00b2*/ 	.short	0x0020
        /*00b4*/ 	.byte	0x00, 0xf0, 0x21, 0x00


	//----- nvinfo : EIATTR_KPARAM_INFO
	.align		4
.L_1135:
        /*00b8*/ 	.byte	0x04, 0x17
        /*00ba*/ 	.short	(.L_1137 - .L_1136)
.L_1136:
        /*00bc*/ 	.word	0x00000000
        /*00c0*/ 	.short	0x0003
        /*00c2*/ 	.short	0x0018
        /*00c4*/ 	.byte	0x00, 0xf0, 0x21, 0x00


	//----- nvinfo : EIATTR_KPARAM_INFO
	.align		4
.L_1137:
        /*00c8*/ 	.byte	0x04, 0x17
        /*00ca*/ 	.short	(.L_1139 - .L_1138)
.L_1138:
        /*00cc*/ 	.word	0x00000000
        /*00d0*/ 	.short	0x0002
        /*00d2*/ 	.short	0x0010
        /*00d4*/ 	.byte	0x00, 0xf0, 0x21, 0x00


	//----- nvinfo : EIATTR_KPARAM_INFO
	.align		4
.L_1139:
        /*00d8*/ 	.byte	0x04, 0x17
        /*00da*/ 	.short	(.L_1141 - .L_1140)
.L_1140:
        /*00dc*/ 	.word	0x00000000
        /*00e0*/ 	.short	0x0001
        /*00e2*/ 	.short	0x0008
        /*00e4*/ 	.byte	0x00, 0xf0, 0x21, 0x00


	//----- nvinfo : EIATTR_KPARAM_INFO
	.align		4
.L_1141:
        /*00e8*/ 	.byte	0x04, 0x17
        /*00ea*/ 	.short	(.L_1143 - .L_1142)
.L_1142:
        /*00ec*/ 	.word	0x00000000
        /*00f0*/ 	.short	0x0000
        /*00f2*/ 	.short	0x0000
        /*00f4*/ 	.byte	0x00, 0xf0, 0x21, 0x00


	//----- nvinfo : EIATTR_SPARSE_MMA_MASK
	.align		4
.L_1143:
        /*00f8*/ 	.byte	0x03, 0x50
        /*00fa*/ 	.short	0x0000


	//----- nvinfo : EIATTR_MAXREG_COUNT
	.align		4
        /*00fc*/ 	.byte	0x03, 0x1b
        /*00fe*/ 	.short	0x00ff


	//----- nvinfo : EIATTR_NUM_BARRIERS
	.align		4
        /*0100*/ 	.byte	0x02, 0x4c
        /*0102*/ 	.byte	0x01
	.zero		1


	//----- nvinfo : EIATTR_MERCURY_ISA_VERSION
	.align		4
        /*0104*/ 	.byte	0x03, 0x5f
        /*0106*/ 	.short	0x0101


	//----- nvinfo : EIATTR_EXIT_INSTR_OFFSETS
	.align		4
        /*0108*/ 	.byte	0x04, 0x1c
        /*010a*/ 	.short	(.L_1145 - .L_1144)


	//   ....[0]....
.L_1144:
        /*010c*/ 	.word	0x00000550


	//   ....[1]....
        /*0110*/ 	.word	0x00005680


	//   ....[2]....
        /*0114*/ 	.word	0x00005710


	//   ....[3]....
        /*0118*/ 	.word	0x00005750


	//----- nvinfo : EIATTR_CRS_STACK_SIZE
	.align		4
.L_1145:
        /*011c*/ 	.byte	0x04, 0x1e
        /*011e*/ 	.short	(.L_1147 - .L_1146)
.L_1146:
        /*0120*/ 	.word	0x00000000


	//----- nvinfo : EIATTR_CBANK_PARAM_SIZE
	.align		4
.L_1147:
        /*0124*/ 	.byte	0x03, 0x19
        /*0126*/ 	.short	0x005c


	//----- nvinfo : EIATTR_PARAM_CBANK
	.align		4
        /*0128*/ 	.byte	0x04, 0x0a
        /*012a*/ 	.short	(.L_1149 - .L_1148)
	.align		4
.L_1148:
        /*012c*/ 	.word	index@(.nv.constant0._Z28gemm_half_q_half_gptq_kernelILi7ELb0ELb1EEvPK6__halfPKjS4_S2_PS0_iiiiiPKtibS2_i)
        /*0130*/ 	.short	0x0210
        /*0132*/ 	.short	0x005c


	//----- nvinfo : EIATTR_SW_WAR
	.align		4
.L_1149:
        /*0134*/ 	.byte	0x04, 0x36
        /*0136*/ 	.short	(.L_1151 - .L_1150)
.L_1150:
        /*0138*/ 	.word	0x00000008
.L_1151:


//--------------------- .nv.info._Z28gemm_half_q_half_gptq_kernelILi6ELb0ELb1EEvPK6__halfPKjS4_S2_PS0_iiiiiPKtibS2_i --------------------------
	.section	.nv.info._Z28gemm_half_q_half_gptq_kernelILi6ELb0ELb1EEvPK6__halfPKjS4_S2_PS0_iiiiiPKtibS2_i,"",@"SHT_CUDA_INFO"
	.sectionflags	@""
	.align	4


	//----- nvinfo : EIATTR_CUDA_API_VERSION
	.align		4
        /*0000*/ 	.byte	0x04, 0x37
        /*0002*/ 	.short	(.L_1153 - .L_1152)
.L_1152:
        /*0004*/ 	.word	0x00000082


	//----- nvinfo : EIATTR_KPARAM_INFO
	.align		4
.L_1153:
        /*0008*/ 	.byte	0x04, 0x17
        /*000a*/ 	.short	(.L_1155 - .L_1154)
.L_1154:
        /*000c*/ 	.word	0x00000000
        /*0010*/ 	.short	0x000e
        /*0012*/ 	.short	0x0058
        /*0014*/ 	.byte	0x00, 0xf0, 0x11, 0x00


	//----- nvinfo : EIATTR_KPARAM_INFO
	.align		4
.L_1155:
        /*0018*/ 	.byte	0x04, 0x17
        /*001a*/ 	.short	(.L_1157 - .L_1156)
.L_1156:
        /*001c*/ 	.word	0x00000000
        /*0020*/ 	.short	0x000d
        /*0022*/ 	.short	0x0050
        /*0024*/ 	.byte	0x00, 0xf0, 0x21, 0x00


	//----- nvinfo : EIATTR_KPARAM_INFO
	.align		4
.L_1157:
        /*0028*/ 	.byte	0x04, 0x17
        /*002a*/ 	.short	(.L_1159 - .L_1158)
.L_1158:
        /*002c*/ 	.word	0x00000000
        /*0030*/ 	.short	0x000c
        /*0032*/ 	.short	0x004c
        /*0034*/ 	.byte	0x00, 0xf0, 0x05, 0x00


	//----- nvinfo : EIATTR_KPARAM_INFO
	.align		4
.L_1159:
        /*0038*/ 	.byte	0x04, 0x17
        /*003a*/ 	.short	(.L_1161 - .L_1160)
.L_1160:
        /*003c*/ 	.word	0x00000000
        /*0040*/ 	.short	0x000b
        /*0042*/ 	.short	0x0048
        /*0044*/ 	.byte	0x00, 0xf0, 0x11, 0x00


	//----- nvinfo : EIATTR_KPARAM_INFO
	.align		4
.L_1161:
        /*0048*/ 	.byte	0x04, 0x17
        /*004a*/ 	.short	(.L_1163 - .L_1162)
.L_1162:
        /*004c*/ 	.word	0x00000000
        /*0050*/ 	.short	0x000a
        /*0052*/ 	.short	0x0040
        /*0054*/ 	.byte	0x00, 0xf0, 0x21, 0x00


	//----- nvinfo : EIATTR_KPARAM_INFO
	.align		4
.L_1163:
        /*0058*/ 	.byte	0x04, 0x17
        /*005a*/ 	.short	(.L_1165 - .L_1164)
.L_1164:
        /*005c*/ 	.word	0x00000000
        /*0060*/ 	.short	0x0009
        /*0062*/ 	.short	0x0038
        /*0064*/ 	.byte	0x00, 0xf0, 0x11, 0x00


	//----- nvinfo : EIATTR_KPARAM_INFO
	.align		4
.L_1165:
        /*0068*/ 	.byte	0x04, 0x17
        /*006a*/ 	.short	(.L_1167 - .L_1166)
.L_1166:
        /*006c*/ 	.word	0x00000000
        /*0070*/ 	.short	0x0008
        /*0072*/ 	.short	0x0034
        /*0074*/ 	.byte	0x00, 0xf0, 0x11, 0x00


	//----- nvinfo : EIATTR_KPARAM_INFO
	.align		4
.L_1167:
        /*0078*/ 	.byte	0x04, 0x17
        /*007a*/ 	.short	(.L_1169 - .L_1168)
.L_1168:
        /*007c*/ 	.word	0x00000000
        /*0080*/ 	.short	0x0007
        /*0082*/ 	.short	0x0030
        /*0084*/ 	.byte	0x00, 0xf0, 0x11, 0x00


	//----- nvinfo : EIATTR_KPARAM_INFO
	.align		4
.L_1169:
        /*0088*/ 	.byte	0x04, 0x17
        /*008a*/ 	.short	(.L_1171 - .L_1170)
.L_1170:
        /*008c*/ 	.word	0x00000000
        /*0090*/ 	.short	0x0006
        /*0092*/ 	.short	0x002c
        /*0094*/ 	.byte	0x00, 0xf0, 0x11, 0x00


	//----- nvinfo : EIATTR_KPARAM_INFO
	.align		4
.L_1171:
        /*0098*/ 	.byte	0x04, 0x17
        /*009a*/ 	.short	(.L_1173 - .L_1172)
.L_1172:
        /*009c*/ 	.word	0x00000000
        /*00a0*/ 	.short	0x0005
        /*00a2*/ 	.short	0x0028
        /*00a4*/ 	.byte	0x00, 0xf0, 0x11, 0x00


	//----- nvinfo : EIATTR_KPARAM_INFO
	.align		4
.L_1173:
        /*00a8*/ 	.byte	0x04, 0x17
        /*00aa*/ 	.short	(.L_1175 - .L_1174)
.L_1174:
        /*00ac*/ 	.word	0x00000000
        /*00b0*/ 	.short	0x0004
        /*00b2*/ 	.short	0x0020
        /*00b4*/ 	.byte	0x00, 0xf0, 0x21, 0x00


	//----- nvinfo : EIATTR_KPARAM_INFO
	.align		4
.L_1175:
        /*00b8*/ 	.byte	0x04, 0x17
        /*00ba*/ 	.short	(.L_1177 - .L_1176)
.L_1176:
        /*00bc*/ 	.word	0x00000000
        /*00c0*/ 	.short	0x0003
        /*00c2*/ 	.short	0x0018
        /*00c4*/ 	.byte	0x00, 0xf0, 0x21, 0x00


	//----- nvinfo : EIATTR_KPARAM_INFO
	.align		4
.L_1177:
        /*00c8*/ 	.byte	0x04, 0x17
        /*00ca*/ 	.short	(.L_1179 - .L_1178)
.L_1178:
        /*00cc*/ 	.word	0x00000000
        /*00d0*/ 	.short	0x0002
        /*00d2*/ 	.short	0x0010
        /*00d4*/ 	.byte	0x00, 0xf0, 0x21, 0x00


	//----- nvinfo : EIATTR_KPARAM_INFO
	.align		4
.L_1179:
        /*00d8*/ 	.byte	0x04, 0x17
        /*00da*/ 	.short	(.L_1181 - .L_1180)
.L_1180:
        /*00dc*/ 	.word	0x00000000
        /*00e0*/ 	.short	0x0001
        /*00e2*/ 	.short	0x0008
        /*00e4*/ 	.byte	0x00, 0xf0, 0x21, 0x00


	//----- nvinfo : EIATTR_KPARAM_INFO
	.align		4
.L_1181:
        /*00e8*/ 	.byte	0x04, 0x17
        /*00ea*/ 	.short	(.L_1183 - .L_1182)
.L_1182:
        /*00ec*/ 	.word	0x00000000
        /*00f0*/ 	.short	0x0000
        /*00f2*/ 	.short	0x0000
        /*00f4*/ 	.byte	0x00, 0xf0, 0x21, 0x00


	//----- nvinfo : EIATTR_SPARSE_MMA_MASK
	.align		4
.L_1183:
        /*00f8*/ 	.byte	0x03, 0x50
        /*00fa*/ 	.short	0x0000


	//----- nvinfo : EIATTR_MAXREG_COUNT
	.align		4
        /*00fc*/ 	.byte	0x03, 0x1b
        /*00fe*/ 	.short	0x00ff


	//----- nvinfo : EIATTR_NUM_BARRIERS
	.align		4
        /*0100*/ 	.byte	0x02, 0x4c
        /*0102*/ 	.byte	0x01
	.zero		1


	//----- nvinfo : EIATTR_MERCURY_ISA_VERSION
	.align		4
        /*0104*/ 	.byte	0x03, 0x5f
        /*0106*/ 	.short	0x0101


	//----- nvinfo : EIATTR_EXIT_INSTR_OFFSETS
	.align		4
        /*0108*/ 	.byte	0x04, 0x1c
        /*010a*/ 	.short	(.L_1185 - .L_1184)


	//   ....[0]....
.L_1184:
        /*010c*/ 	.word	0x000004f0


	//   ....[1]....
        /*0110*/ 	.word	0x00004d50


	//   ....[2]....
        /*0114*/ 	.word	0x00004de0


	//   ....[3]....
        /*0118*/ 	.word	0x00004e20


	//----- nvinfo : EIATTR_CRS_STACK_SIZE
	.align		4
.L_1185:
        /*011c*/ 	.byte	0x04, 0x1e
        /*011e*/ 	.short	(.L_1187 - .L_1186)
.L_1186:
        /*0120*/ 	.word	0x00000000


	//----- nvinfo : EIATTR_CBANK_PARAM_SIZE
	.align		4
.L_1187:
        /*0124*/ 	.byte	0x03, 0x19
        /*0126*/ 	.short	0x005c


	//----- nvinfo : EIATTR_PARAM_CBANK
	.align		4
        /*0128*/ 	.byte	0x04, 0x0a
        /*012a*/ 	.short	(.L_1189 - .L_1188)
	.align		4
.L_1188:
        /*012c*/ 	.word	index@(.nv.constant0._Z28gemm_half_q_half_gptq_kernelILi6ELb0ELb1EEvPK6__halfPKjS4_S2_PS0_iiiiiPKtibS2_i)
        /*0130*/ 	.short	0x0210
        /*0132*/ 	.short	0x005c


	//----- nvinfo : EIATTR_SW_WAR
	.align		4
.L_1189:
        /*0134*/ 	.byte	0x04, 0x36
        /*0136*/ 	.short	(.L_1191 - .L_1190)
.L_1190:
        /*0138*/ 	.word	0x00000008
.L_1191:


//--------------------- .nv.info._Z28gemm_half_q_half_gptq_kernelILi5ELb0ELb1EEvPK6__halfPKjS4_S2_PS0_iiiiiPKtibS2_i --------------------------
	.section	.nv.info._Z28gemm_half_q_half_gptq_kernelILi5ELb0ELb1EEvPK6__halfPKjS4_S2_PS0_iiiiiPKtibS2_i,"",@"SHT_CUDA_INFO"
	.sectionflags	@""
	.align	4


	//----- nvinfo : EIATTR_CUDA_API_VERSION
	.align		4
        /*0000*/ 	.byte	0x04, 0x37
        /*0002*/ 	.short	(.L_1193 - .L_1192)
.L_1192:
        /*0004*/ 	.word	0x00000082


	//----- nvinfo : EIATTR_KPARAM_INFO
	.align		4
.L_1193:
        /*0008*/ 	.byte	0x04, 0x17
        /*000a*/ 	.short	(.L_1195 - .L_1194)
.L_1194:
        /*000c*/ 	.word	0x00000000
        /*0010*/ 	.short	0x000e
        /*0012*/ 	.short	0x0058
        /*0014*/ 	.byte	0x00, 0xf0, 0x11, 0x00


	//----- nvinfo : EIATTR_KPARAM_INFO
	.align		4
.L_1195:
        /*0018*/ 	.byte	0x04, 0x17
        /*001a*/ 	.short	(.L_1197 - .L_1196)
.L_1196:
        /*001c*/ 	.word	0x00000000
        /*0020*/ 	.short	0x000d
        /*0022*/ 	.short	0x0050
        /*0024*/ 	.byte	0x00, 0xf0, 0x21, 0x00


	//----- nvinfo : EIATTR_KPARAM_INFO
	.align		4
.L_1197:
        /*0028*/ 	.byte	0x04, 0x17
        /*002a*/ 	.short	(.L_1199 - .L_1198)
.L_1198:
        /*002c*/ 	.word	0x00000000
        /*0030*/ 	.short	0x000c
        /*0032*/ 	.short	0x004c
        /*0034*/ 	.byte	0x00, 0xf0, 0x05, 0x00


	//----- nvinfo : EIATTR_KPARAM_INFO
	.align		4
.L_1199:
        /*0038*/ 	.byte	0x04, 0x17
        /*003a*/ 	.short	(.L_1201 - .L_1200)
.L_1200:
        /*003c*/ 	.word	0x00000000
        /*0040*/ 	.short	0x000b
        /*0042*/ 	.short	0x0048
        /*0044*/ 	.byte	0x00, 0xf0, 0x11, 0x00


	//----- nvinfo : EIATTR_KPARAM_INFO
	.align		4
.L_1201:
        /*0048*/ 	.byte	0x04, 0x17
        /*004a*/ 	.short	(.L_1203 - .L_1202)
.L_1202:
        /*004c*/ 	.word	0x00000000
        /*0050*/ 	.short	0x000a
        /*0052*/ 	.short	0x0040
        /*0054*/ 	.byte	0x00, 0xf0, 0x21, 0x00


	//----- nvinfo : EIATTR_KPARAM_INFO
	.align		4
.L_1203:
        /*0058*/ 	.byte	0x04, 0x17
        /*005a*/ 	.short	(.L_1205 - .L_1204)
.L_1204:
        /*005c*/ 	.word	0x00000000
        /*0060*/ 	.short	0x0009
        /*0062*/ 	.short	0x0038
        /*0064*/ 	.byte	0x00, 0xf0, 0x11, 0x00


	//----- nvinfo : EIATTR_KPARAM_INFO
	.align		4
.L_1205:
        /*0068*/ 	.byte	0x04, 0x17
        /*006a*/ 	.short	(.L_1207 - .L_1206)
.L_1206:
        /*006c*/ 	.word	0x00000000
        /*0070*/ 	.short	0x0008
        /*0072*/ 	.short	0x0034
        /*0074*/ 	.byte	0x00, 0xf0, 0x11, 0x00


	//----- nvinfo : EIATTR_KPARAM_INFO
	.align		4
.L_1207:
        /*0078*/ 	.byte	0x04, 0x17
        /*007a*/ 	.short	(.L_1209 - .L_1208)
.L_1208:
        /*007c*/ 	.word	0x00000000
        /*0080*/ 	.short	0x0007
        /*0082*/ 	.short	0x0030
        /*0084*/ 	.byte	0x00, 0xf0, 0x11, 0x00


	//----- nvinfo : EIATTR_KPARAM_INFO
	.align		4
.L_1209:
        /*0088*/ 	.byte	0x04, 0x17
        /*008a*/ 	.short	(.L_1211 - .L_1210)
.L_1210:
        /*008c*/ 	.word	0x00000000
        /*0090*/ 	.short	0x0006
        /*0092*/ 	.short	0x002c
        /*0094*/ 	.byte	0x00, 0xf0, 0x11, 0x00


	//----- nvinfo : EIATTR_KPARAM_INFO
	.align		4
.L_1211:
        /*0098*/ 	.byte	0x04, 0x17
        /*009a*/ 	.short	(.L_1213 - .L_1212)
.L_1212:
        /*009c*/ 	.word	0x00000000
        /*00a0*/ 	.short	0x0005
        /*00a2*/ 	.short	0x0028
        /*00a4*/ 	.byte	0x00, 0xf0, 0x11, 0x00


	//----- nvinfo : EIATTR_KPARAM_INFO
	.align		4
.L_1213:
        /*00a8*/ 	.byte	0x04, 0x17
        /*00aa*/ 	.short	(.L_1215 - .L_1214)
.L_1214:
        /*00ac*/ 	.word	0x00000000
        /*00b0*/ 	.short	0x0004
        /*00b2*/ 	.short	0x0020
        /*00b4*/ 	.byte	0x00, 0xf0, 0x21, 0x00


	//----- nvinfo : EIATTR_KPARAM_INFO
	.align		4
.L_1215:
        /*00b8*/ 	.byte	0x04, 0x17
        /*00ba*/ 	.short	(.L_1217 - .L_1216)
.L_1216:
        /*00bc*/ 	.word	0x00000000
        /*00c0*/ 	.short	0x0003
        /*00c2*/ 	.short	0x0018
        /*00c4*/ 	.byte	0x00, 0xf0, 0x21, 0x00


	//----- nvinfo : EIATTR_KPARAM_INFO
	.align		4
.L_1217:
        /*00c8*/ 	.byte	0x04, 0x17
        /*00ca*/ 	.short	(.L_1219 - .L_1218)
.L_1218:
        /*00cc*/ 	.word	0x00000000
        /*00d0*/ 	.short	0x0002
        /*00d2*/ 	.short	0x0010
        /*00d4*/ 	.byte	0x00, 0xf0, 0x21, 0x00


	//----- nvinfo : EIATTR_KPARAM_INFO
	.align		4
.L_1219:
        /*00d8*/ 	.byte	0x04, 0x17
        /*00da*/ 	.short	(.L_1221 - .L_1220)
.L_1220:
        /*00dc*/ 	.word	0x00000000
        /*00e0*/ 	.short	0x0001
        /*00e2*/ 	.short	0x0008
        /*00e4*/ 	.byte	0x00, 0xf0, 0x21, 0x00


	//----- nvinfo : EIATTR_KPARAM_INFO
	.align		4
.L_1221:
        /*00e8*/ 	.byte	0x04, 0x17
        /*00ea*/ 	.short	(.L_1223 - .L_1222)
.L_1222:
        /*00ec*/ 	.word	0x00000000
        /*00f0*/ 	.short	0x0000
        /*00f2*/ 	.short	0x0000
        /*00f4*/ 	.byte	0x00, 0xf0, 0x21, 0x00


	//----- nvinfo : EIATTR_SPARSE_MMA_MASK
	.align		4
.L_1223:
        /*00f8*/ 	.byte	0x03, 0x50
        /*00fa*/ 	.short	0x0000


	//----- nvinfo : EIATTR_MAXREG_COUNT
	.align		4
        /*00fc*/ 	.byte	0x03, 0x1b
        /*00fe*/ 	.short	0x00ff


	//----- nvinfo : EIATTR_NUM_BARRIERS
	.align		4
        /*0100*/ 	.byte	0x02, 0x4c
        /*0102*/ 	.byte	0x01
	.zero		1


	//----- nvinfo : EIATTR_MERCURY_ISA_VERSION
	.align		4
        /*0104*/ 	.byte	0x03, 0x5f
        /*0106*/ 	.short	0x0101


	//----- nvinfo : EIATTR_EXIT_INSTR_OFFSETS
	.align		4
        /*0108*/ 	.byte	0x04, 0x1c
        /*010a*/ 	.short	(.L_1225 - .L_1224)


	//   ....[0]....
.L_1224:
        /*010c*/ 	.word	0x000004c0


	//   ....[1]....
        /*0110*/ 	.word	0x00004630


	//   ....[2]....
        /*0114*/ 	.word	0x000046c0


	//   ....[3]....
        /*0118*/ 	.word	0x00004700


	//----- nvinfo : EIATTR_CRS_STACK_SIZE
	.align		4
.L_1225:
        /*011c*/ 	.byte	0x04, 0x1e
        /*011e*/ 	.short	(.L_1227 - .L_1226)
.L_1226:
        /*0120*/ 	.word	0x00000000


	//----- nvinfo : EIATTR_CBANK_PARAM_SIZE
	.align		4
.L_1227:
        /*0124*/ 	.byte	0x03, 0x19
        /*0126*/ 	.short	0x005c


	//----- nvinfo : EIATTR_PARAM_CBANK
	.align		4
        /*0128*/ 	.byte	0x04, 0x0a
        /*012a*/ 	.short	(.L_1229 - .L_1228)
	.align		4
.L_1228:
        /*012c*/ 	.word	index@(.nv.constant0._Z28gemm_half_q_half_gptq_kernelILi5ELb0ELb1EEvPK6__halfPKjS4_S2_PS0_iiiiiPKtibS2_i)
        /*0130*/ 	.short	0x0210
        /*0132*/ 	.short	0x005c


	//----- nvinfo : EIATTR_SW_WAR
	.align		4
.L_1229:
        /*0134*/ 	.byte	0x04, 0x36
        /*0136*/ 	.short	(.L_1231 - .L_1230)
.L_1230:
        /*0138*/ 	.word	0x00000008
.L_1231:


//--------------------- .nv.info._Z28gemm_half_q_half_gptq_kernelILi4ELb0ELb1EEvPK6__halfPKjS4_S2_PS0_iiiiiPKtibS2_i --------------------------
	.section	.nv.info._Z28gemm_half_q_half_gptq_kernelILi4ELb0ELb1EEvPK6__halfPKjS4_S2_PS0_iiiiiPKtibS2_i,"",@"SHT_CUDA_INFO"
	.sectionflags	@""
	.align	4


	//----- nvinfo : EIATTR_CUDA_API_VERSION
	.align		4
        /*0000*/ 	.byte	0x04, 0x37
        /*0002*/ 	.short	(.L_1233 - .L_1232)
.L_1232:
        /*0004*/ 	.word	0x00000082


	//----- nvinfo : EIATTR_KPARAM_INFO
	.align		4
.L_1233:
        /*0008*/ 	.byte	0x04, 0x17
        /*000a*/ 	.short	(.L_1235 - .L_1234)
.L_1234:
        /*000c*/ 	.word	0x00000000
        /*0010*/ 	.short	0x000e
        /*0012*/ 	.short	0x0058
        /*0014*/ 	.byte	0x00, 0xf0, 0x11, 0x00


	//----- nvinfo : EIATTR_KPARAM_INFO
	.align		4
.L_1235:
        /*0018*/ 	.byte	0x04, 0x17
        /*001a*/ 	.short	(.L_1237 - .L_1236)
.L_1236:
        /*001c*/ 	.word	0x00000000
        /*0020*/ 	.short	0x000d
        /*0022*/ 	.short	0x0050
        /*0024*/ 	.byte	0x00, 0xf0, 0x21, 0x00


	//----- nvinfo : EIATTR_KPARAM_INFO
	.align		4
.L_1237:
        /*0028*/ 	.byte	0x04, 0x17
        /*002a*/ 	.short	(.L_1239 - .L_1238)
.L_1238:
        /*002c*/ 	.word	0x00000000
        /*0030*/ 	.short	0x000c
        /*0032*/ 	.short	0x004c
        /*0034*/ 	.byte	0x00, 0xf0, 0x05, 0x00


	//----- nvinfo : EIATTR_KPARAM_INFO
	.align		4
.L_1239:
        /*0038*/ 	.byte	0x04, 0x17
        /*003a*/ 	.short	(.L_1241 - .L_1240)
.L_1240:
        /*003c*/ 	.word	0x00000000
        /*0040*/ 	.short	0x000b
        /*0042*/ 	.short	0x0048
        /*0044*/ 	.byte	0x00, 0xf0, 0x11, 0x00


	//----- nvinfo : EIATTR_KPARAM_INFO
	.align		4
.L_1241:
        /*0048*/ 	.byte	0x04, 0x17
        /*004a*/ 	.short	(.L_1243 - .L_1242)
.L_1242:
        /*004c*/ 	.word	0x00000000
        /*0050*/ 	.short	0x000a
        /*0052*/ 	.short	0x0040
        /*0054*/ 	.byte	0x00, 0xf0, 0x21, 0x00


	//----- nvinfo : EIATTR_KPARAM_INFO
	.align		4
.L_1243:
        /*0058*/ 	.byte	0x04, 0x17
        /*005a*/ 	.short	(.L_1245 - .L_1244)
.L_1244:
        /*005c*/ 	.word	0x00000000
        /*0060*/ 	.short	0x0009
        /*0062*/ 	.short	0x0038
        /*0064*/ 	.byte	0x00, 0xf0, 0x11, 0x00


	//----- nvinfo : EIATTR_KPARAM_INFO
	.align		4
.L_1245:
        /*0068*/ 	.byte	0x04, 0x17
        /*006a*/ 	.short	(.L_1247 - .L_1246)
.L_1246:
        /*006c*/ 	.word	0x00000000
        /*0070*/ 	.short	0x0008
        /*0072*/ 	.short	0x0034
        /*0074*/ 	.byte	0x00, 0xf0, 0x11, 0x00


	//----- nvinfo : EIATTR_KPARAM_INFO
	.align		4
.L_1247:
        /*0078*/ 	.byte	0x04, 0x17
        /*007a*/ 	.short	(.L_1249 - .L_1248)
.L_1248:
        /*007c*/ 	.word	0x00000000
        /*0080*/ 	.short	0x0007
        /*0082*/ 	.short	0x0030
        /*0084*/ 	.byte	0x00, 0xf0, 0x11, 0x00


	//----- nvinfo : EIATTR_KPARAM_INFO
	.align		4
.L_1249:
        /*0088*/ 	.byte	0x04, 0x17
        /*008a*/ 	.short	(.L_1251 - .L_1250)
.L_1250:
        /*008c*/ 	.word	0x00000000
        /*0090*/ 	.short	0x0006
        /*0092*/ 	.short	0x002c
        /*0094*/ 	.byte	0x00, 0xf0, 0x11, 0x00


	//----- nvinfo : EIATTR_KPARAM_INFO
	.align		4
.L_1251:
        /*0098*/ 	.byte	0x04, 0x17
        /*009a*/ 	.short	(.L_1253 - .L_1252)
.L_1252:
        /*009c*/ 	.word	0x00000000
        /*00a0*/ 	.short	0x0005
        /*00a2*/ 	.short	0x0028
        /*00a4*/ 	.byte	0x00, 0xf0, 0x11, 0x00


	//----- nvinfo : EIATTR_KPARAM_INFO
	.align		4
.L_1253:
        /*00a8*/ 	.byte	0x04, 0x17
        /*00aa*/ 	.short	(.L_1255 - .L_1254)
.L_1254:
        /*00ac*/ 	.word	0x00000000
        /*00b0*/ 	.short	0x0004
        /*00b2*/ 	.short	0x0020
        /*00b4*/ 	.byte	0x00, 0xf0, 0x21, 0x00


	//----- nvinfo : EIATTR_KPARAM_INFO
	.align		4
.L_1255:
        /*00b8*/ 	.byte	0x04, 0x17
        /*00ba*/ 	.short	(.L_1257 - .L_1256)
.L_1256:
        /*00bc*/ 	.word	0x00000000
        /*00c0*/ 	.short	0x0003
        /*00c2*/ 	.short	0x0018
        /*00c4*/ 	.byte	0x00, 0xf0, 0x21, 0x00


	//----- nvinfo : EIATTR_KPARAM_INFO
	.align		4
.L_1257:
        /*00c8*/ 	.byte	0x04, 0x17
        /*00ca*/ 	.short	(.L_1259 - .L_1258)
.L_1258:
        /*00cc*/ 	.word	0x00000000
        /*00d0*/ 	.short	0x0002
        /*00d2*/ 	.short	0x0010
        /*00d4*/ 	.byte	0x00, 0xf0, 0x21, 0x00


	//----- nvinfo : EIATTR_KPARAM_INFO
	.align		4
.L_1259:
        /*00d8*/ 	.byte	0x04, 0x17
        /*00da*/ 	.short	(.L_1261 - .L_1260)
.L_1260:
        /*00dc*/ 	.word	0x00000000
        /*00e0*/ 	.short	0x0001
        /*00e2*/ 	.short	0x0008
        /*00e4*/ 	.byte	0x00, 0xf0, 0x21, 0x00


	//----- nvinfo : EIATTR_KPARAM_INFO
	.align		4
.L_1261:
        /*00e8*/ 	.byte	0x04, 0x17
        /*00ea*/ 	.short	(.L_1263 - .L_1262)
.L_1262:
        /*00ec*/ 	.word	0x00000000
        /*00f0*/ 	.short	0x0000
        /*00f2*/ 	.short	0x0000
        /*00f4*/ 	.byte	0x00, 0xf0, 0x21, 0x00


	//----- nvinfo : EIATTR_SPARSE_MMA_MASK
	.align		4
.L_1263:
        /*00f8*/ 	.byte	0x03, 0x50
        /*00fa*/ 	.short	0x0000


	//----- nvinfo : EIATTR_MAXREG_COUNT
	.align		4
        /*00fc*/ 	.byte	0x03, 0x1b
        /*00fe*/ 	.short	0x00ff


	//----- nvinfo : EIATTR_NUM_BARRIERS
	.align		4
        /*0100*/ 	.byte	0x02, 0x4c
        /*0102*/ 	.byte	0x01
	.zero		1


	//----- nvinfo : EIATTR_MERCURY_ISA_VERSION
	.align		4
        /*0104*/ 	.byte	0x03, 0x5f
        /*0106*/ 	.short	0x0101


	//----- nvinfo : EIATTR_EXIT_INSTR_OFFSETS
	.align		4
        /*0108*/ 	.byte	0x04, 0x1c
        /*010a*/ 	.short	(.L_1265 - .L_1264)


	//   ....[0]....
.L_1264:
        /*010c*/ 	.word	0x00000430


	//   ....[1]....
        /*0110*/ 	.word	0x00003bf0


	//   ....[2]....
        /*0114*/ 	.word	0x00003c80


	//   ....[3]....
        /*0118*/ 	.word	0x00003cc0


	//----- nvinfo : EIATTR_CRS_STACK_SIZE
	.align		4
.L_1265:
        /*011c*/ 	.byte	0x04, 0x1e
        /*011e*/ 	.short	(.L_1267 - .L_1266)
.L_1266:
        /*0120*/ 	.word	0x00000000


	//----- nvinfo : EIATTR_CBANK_PARAM_SIZE
	.align		4
.L_1267:
        /*0124*/ 	.byte	0x03, 0x19
        /*0126*/ 	.short	0x005c


	//----- nvinfo : EIATTR_PARAM_CBANK
	.align		4
        /*0128*/ 	.byte	0x04, 0x0a
        /*012a*/ 	.short	(.L_1269 - .L_1268)
	.align		4
.L_1268:
        /*012c*/ 	.word	index@(.nv.constant0._Z28gemm_half_q_half_gptq_kernelILi4ELb0ELb1EEvPK6__halfPKjS4_S2_PS0_iiiiiPKtibS2_i)
        /*0130*/ 	.short	0x0210
        /*0132*/ 	.short	0x005c


	//----- nvinfo : EIATTR_SW_WAR
	.align		4
.L_1269:
        /*0134*/ 	.byte	0x04, 0x36
        /*0136*/ 	.short	(.L_1271 - .L_1270)
.L_1270:
        /*0138*/ 	.word	0x00000008
.L_1271:


//--------------------- .nv.info._Z28gemm_half_q_half_gptq_kernelILi3ELb0ELb1EEvPK6__halfPKjS4_S2_PS0_iiiiiPKtibS2_i --------------------------
	.section	.nv.info._Z28gemm_half_q_half_gptq_kernelILi3ELb0ELb1EEvPK6__halfPKjS4_S2_PS0_iiiiiPKtibS2_i,"",@"SHT_CUDA_INFO"
	.sectionflags	@""
	.align	4


	//----- nvinfo : EIATTR_CUDA_API_VERSION
	.align		4
        /*0000*/ 	.byte	0x04, 0x37
        /*0002*/ 	.short	(.L_1273 - .L_1272)
.L_1272:
        /*0004*/ 	.word	0x00000082


	//----- nvinfo : EIATTR_KPARAM_INFO
	.align		4
.L_1273:
        /*0008*/ 	.byte	0x04, 0x17
        /*000a*/ 	.short	(.L_1275 - .L_1274)
.L_1274:
        /*000c*/ 	.word	0x00000000
        /*0010*/ 	.short	0x000e
        /*0012*/ 	.short	0x0058
        /*0014*/ 	.byte	0x00, 0xf0, 0x11, 0x00


	//----- nvinfo : EIATTR_KPARAM_INFO
	.align		4
.L_1275:
        /*0018*/ 	.byte	0x04, 0x17
        /*001a*/ 	.short	(.L_1277 - .L_1276)
.L_1276:
        /*001c*/ 	.word	0x00000000
        /*0020*/ 	.short	0x000d
        /*0022*/ 	.short	0x0050
        /*0024*/ 	.byte	0x00, 0xf0, 0x21, 0x00


	//----- nvinfo : EIATTR_KPARAM_INFO
	.align		4
.L_1277:
        /*0028*/ 	.byte	0x04, 0x17
        /*002a*/ 	.short	(.L_1279 - .L_1278)
.L_1278:
        /*002c*/ 	.word	0x00000000
        /*0030*/ 	.short	0x000c
        /*0032*/ 	.short	0x004c
        /*0034*/ 	.byte	0x00, 0xf0, 0x05, 0x00


	//----- nvinfo : EIATTR_KPARAM_INFO
	.align		4
.L_1279:
        /*0038*/ 	.byte	0x04, 0x17
        /*003a*/ 	.short	(.L_1281 - .L_1280)
.L_1280:
        /*003c*/ 	.word	0x00000000
        /*0040*/ 	.short	0x000b
        /*0042*/ 	.short	0x0048
        /*0044*/ 	.byte	0x00, 0xf0, 0x11, 0x00


	//----- nvinfo : EIATTR_KPARAM_INFO
	.align		4
.L_1281:
        /*0048*/ 	.byte	0x04, 0x17
        /*004a*/ 	.short	(.L_1283 - .L_1282)
.L_1282:
        /*004c*/ 	.word	0x00000000
        /*0050*/ 	.short	0x000a
        /*0052*/ 	.short	0x0040
        /*0054*/ 	.byte	0x00, 0xf0, 0x21, 0x00


	//----- nvinfo : EIATTR_KPARAM_INFO
	.align		4
.L_1283:
        /*0058*/ 	.byte	0x04, 0x17
        /*005a*/ 	.short	(.L_1285 - .L_1284)
.L_1284:
        /*005c*/ 	.word	0x00000000
        /*0060*/ 	.short	0x0009
        /*0062*/ 	.short	0x0038
        /*0064*/ 	.byte	0x00, 0xf0, 0x11, 0x00


	//----- nvinfo : EIATTR_KPARAM_INFO
	.align		4
.L_1285:
        /*0068*/ 	.byte	0x04, 0x17
        /*006a*/ 	.short	(.L_1287 - .L_1286)
.L_1286:
        /*006c*/ 	.word	0x00000000
        /*0070*/ 	.short	0x0008
        /*0072*/ 	.short	0x0034
        /*0074*/ 	.byte	0x00, 0xf0, 0x11, 0x00


	//----- nvinfo : EIATTR_KPARAM_INFO
	.align		4
.L_1287:
        /*0078*/ 	.byte	0x04, 0x17
        /*007a*/ 	.short	(.L_1289 - .L_1288)
.L_1288:
        /*007c*/ 	.word	0x00000000
        /*0080*/ 	.short	0x0007
        /*0082*/ 	.short	0x0030
        /*0084*/ 	.byte	0x00, 0xf0, 0x11, 0x00


	//----- nvinfo : EIATTR_KPARAM_INFO
	.align		4
.L_1289:
        /*0088*/ 	.byte	0x04, 0x17
        /*008a*/ 	.short	(.L_1291 - .L_1290)
.L_1290:
        /*008c*/ 	.word	0x00000000
        /*0090*/ 	.short	0x0006
        /*0092*/ 	.short	0x002c
        /*0094*/ 	.byte	0x00, 0xf0, 0x11, 0x00


	//----- nvinfo : EIATTR_KPARAM_INFO
	.align		4
.L_1291:
        /*0098*/ 	.byte	0x04, 0x17
        /*009a*/ 	.short	(.L_1293 - .L_1292)
.L_1292:
        /*009c*/ 	.word	0x00000000
        /*00a0*/ 	.short	0x0005
        /*00a2*/ 	.short	0x0028
        /*00a4*/ 	.byte	0x00, 0xf0, 0x11, 0x00


	//----- nvinfo : EIATTR_KPARAM_INFO
	.align		4
.L_1293:
        /*00a8*/ 	.byte	0x04, 0x17
        /*00aa*/ 	.short	(.L_1295 - .L_1294)
.L_1294:
        /*00ac*/ 	.word	0x00000000
        /*00b0*/ 	.short	0x0004
        /*00b2*/ 	.short	0x0020
        /*00b4*/ 	.byte	0x00, 0xf0, 0x21, 0x00


	//----- nvinfo : EIATTR_KPARAM_INFO
	.align		4
.L_1295:
        /*00b8*/ 	.byte	0x04, 0x17
        /*00ba*/ 	.short	(.L_1297 - .L_1296)
.L_1296:
        /*00bc*/ 	.word	0x00000000
        /*00c0*/ 	.short	0x0003
        /*00c2*/ 	.short	0x0018
        /*00c4*/ 	.byte	0x00, 0xf0, 0x21, 0x00


	//----- nvinfo : EIATTR_KPARAM_INFO
	.align		4
.L_1297:
        /*00c8*/ 	.byte	0x04, 0x17
        /*00ca*/ 	.short	(.L_1299 - .L_1298)
.L_1298:
        /*00cc*/ 	.word	0x00000000
        /*00d0*/ 	.short	0x0002
        /*00d2*/ 	.short	0x0010
        /*00d4*/ 	.byte	0x00, 0xf0, 0x21, 0x00


	//----- nvinfo : EIATTR_KPARAM_INFO
	.align		4
.L_1299:
        /*00d8*/ 	.byte	0x04, 0x17
        /*00da*/ 	.short	(.L_1301 - .L_1300)
.L_1300:
        /*00dc*/ 	.word	0x00000000
        /*00e0*/ 	.short	0x0001
        /*00e2*/ 	.short	0x0008
        /*00e4*/ 	.byte	0x00, 0xf0, 0x21, 0x00


	//----- nvinfo : EIATTR_KPARAM_INFO
	.align		4
.L_1301:
        /*00e8*/ 	.byte	0x04, 0x17
        /*00ea*/ 	.short	(.L_1303 - .L_1302)
.L_1302:
        /*00ec*/ 	.word	0x00000000
        /*00f0*/ 	.short	0x0000
        /*00f2*/ 	.short	0x0000
        /*00f4*/ 	.byte	0x00, 0xf0, 0x21, 0x00


	//----- nvinfo : EIATTR_SPARSE_MMA_MASK
	.align		4
.L_1303:
        /*00f8*/ 	.byte	0x03, 0x50
        /*00fa*/ 	.short	0x0000


	//----- nvinfo : EIATTR_MAXREG_COUNT
	.align		4
        /*00fc*/ 	.byte	0x03, 0x1b
        /*00fe*/ 	.short	0x00ff


	//----- nvinfo : EIATTR_NUM_BARRIERS
	.align		4
        /*0100*/ 	.byte	0x02, 0x4c
        /*0102*/ 	.byte	0x01
	.zero		1


	//----- nvinfo : EIATTR_MERCURY_ISA_VERSION
	.align		4
        /*0104*/ 	.byte	0x03, 0x5f
        /*0106*/ 	.short	0x0101


	//----- nvinfo : EIATTR_EXIT_INSTR_OFFSETS
	.align		4
        /*0108*/ 	.byte	0x04, 0x1c
        /*010a*/ 	.short	(.L_1305 - .L_1304)


	//   ....[0]....
.L_1304:
        /*010c*/ 	.word	0x000003a0


	//   ....[1]....
        /*0110*/ 	.word	0x00003310


	//   ....[2]....
        /*0114*/ 	.word	0x000033b0


	//   ....[3]....
        /*0118*/ 	.word	0x000033f0


	//----- nvinfo : EIATTR_CRS_STACK_SIZE
	.align		4
.L_1305:
        /*011c*/ 	.byte	0x04, 0x1e
        /*011e*/ 	.short	(.L_1307 - .L_1306)
.L_1306:
        /*0120*/ 	.word	0x00000000


	//----- nvinfo : EIATTR_CBANK_PARAM_SIZE
	.align		4
.L_1307:
        /*0124*/ 	.byte	0x03, 0x19
        /*0126*/ 	.short	0x005c


	//----- nvinfo : EIATTR_PARAM_CBANK
	.align		4
        /*0128*/ 	.byte	0x04, 0x0a
        /*012a*/ 	.short	(.L_1309 - .L_1308)
	.align		4
.L_1308:
        /*012c*/ 	.word	index@(.nv.constant0._Z28gemm_half_q_half_gptq_kernelILi3ELb0ELb1EEvPK6__halfPKjS4_S2_PS0_iiiiiPKtibS2_i)
        /*0130*/ 	.short	0x0210
        /*0132*/ 	.short	0x005c


	//----- nvinfo : EIATTR_SW_WAR
	.align		4
.L_1309:
        /*0134*/ 	.byte	0x04, 0x36
        /*0136*/ 	.short	(.L_1311 - .L_1310)
.L_1310:
        /*0138*/ 	.word	0x00000008
.L_1311:


//--------------------- .nv.info._Z28gemm_half_q_half_gptq_kernelILi2ELb0ELb1EEvPK6__halfPKjS4_S2_PS0_iiiiiPKtibS2_i --------------------------
	.section	.nv.info._Z28gemm_half_q_half_gptq_kernelILi2ELb0ELb1EEvPK6__halfPKjS4_S2_PS0_iiiiiPKtibS2_i,"",@"SHT_CUDA_INFO"
	.sectionflags	@""
	.align	4


	//----- nvinfo : EIATTR_CUDA_API_VERSION
	.align		4
        /*0000*/ 	.byte	0x04, 0x37
        /*0002*/ 	.short	(.L_1313 - .L_1312)
.L_1312:
        /*0004*/ 	.word	0x00000082


	//----- nvinfo : EIATTR_KPARAM_INFO
	.align		4
.L_1313:
        /*0008*/ 	.byte	0x04, 0x17
        /*000a*/ 	.short	(.L_1315 - .L_1314)
.L_1314:
        /*000c*/ 	.word	0x00000000
        /*0010*/ 	.short	0x000e
        /*0012*/ 	.short	0x0058
        /*0014*/ 	.byte	0x00, 0xf0, 0x11, 0x00


	//----- nvinfo : EIATTR_KPARAM_INFO
	.align		4
.L_1315:
        /*0018*/ 	.byte	0x04, 0x17
        /*001a*/ 	.short	(.L_1317 - .L_1316)
.L_1316:
        /*001c*/ 	.word	0x00000000
        /*0020*/ 	.short	0x000d
        /*0022*/ 	.short	0x0050
        /*0024*/ 	.byte	0x00, 0xf0, 0x21, 0x00


	//----- nvinfo : EIATTR_KPARAM_INFO
	.align		4
.L_1317:
        /*0028*/ 	.byte	0x04, 0x17
        /*002a*/ 	.short	(.L_1319 - .L_1318)
.L_1318:
        /*002c*/ 	.word	0x00000000
        /*0030*/ 	.short	0x000c
        /*0032*/ 	.short	0x004c
        /*0034*/ 	.byte	0x00, 0xf0, 0x05, 0x00


	//----- nvinfo : EIATTR_KPARAM_INFO
	.align		4
.L_1319:
        /*0038*/ 	.byte	0x04, 0x17
        /*003a*/ 	.short	(.L_1321 - .L_1320)
.L_1320:
        /*003c*/ 	.word	0x00000000
        /*0040*/ 	.short	0x000b
        /*0042*/ 	.short	0x0048
        /*0044*/ 	.byte	0x00, 0xf0, 0x11, 0x00


	//----- nvinfo : EIATTR_KPARAM_INFO
	.align		4
.L_1321:
        /*0048*/ 	.byte	0x04, 0x17
        /*004a*/ 	.short	(.L_1323 - .L_1322)
.L_1322:
        /*004c*/ 	.word	0x00000000
        /*0050*/ 	.short	0x000a
        /*0052*/ 	.short	0x0040
        /*0054*/ 	.byte	0x00, 0xf0, 0x21, 0x00


	//----- nvinfo : EIATTR_KPARAM_INFO
	.align		4
.L_1323:
        /*0058*/ 	.byte	0x04, 0x17
        /*005a*/ 	.short	(.L_1325 - .L_1324)
.L_1324:
        /*005c*/ 	.word	0x00000000
        /*0060*/ 	.short	0x0009
        /*0062*/ 	.short	0x0038
        /*0064*/ 	.byte	0x00, 0xf0, 0x11, 0x00


	//----- nvinfo : EIATTR_KPARAM_INFO
	.align		4
.L_1325:
        /*0068*/ 	.byte	0x04, 0x17
        /*006a*/ 	.short	(.L_1327 - .L_1326)
.L_1326:
        /*006c*/ 	.word	0x00000000
        /*0070*/ 	.short	0x0008
        /*0072*/ 	.short	0x0034
        /*0074*/ 	.byte	0x00, 0xf0, 0x11, 0x00


	//----- nvinfo : EIATTR_KPARAM_INFO
	.align		4
.L_1327:
        /*0078*/ 	.byte	0x04, 0x17
        /*007a*/ 	.short	(.L_1329 - .L_1328)
.L_1328:
        /*007c*/ 	.word	0x00000000
        /*0080*/ 	.short	0x0007
        /*0082*/ 	.short	0x0030
        /*0084*/ 	.byte	0x00, 0xf0, 0x11, 0x00


	//----- nvinfo : EIATTR_KPARAM_INFO
	.align		4
.L_1329:
        /*0088*/ 	.byte	0x04, 0x17
        /*008a*/ 	.short	(.L_1331 - .L_1330)
.L_1330:
        /*008c*/ 	.word	0x00000000
        /*0090*/ 	.short	0x0006
        /*0092*/ 	.short	0x002c
        /*0094*/ 	.byte	0x00, 0xf0, 0x11, 0x00


	//----- nvinfo : EIATTR_KPARAM_INFO
	.align		4
.L_1331:
        /*0098*/ 	.byte	0x04, 0x17
        /*009a*/ 	.short	(.L_1333 - .L_1332)
.L_1332:
        /*009c*/ 	.word	0x00000000
        /*00a0*/ 	.short	0x0005
        /*00a2*/ 	.short	0x0028
        /*00a4*/ 	.byte	0x00, 0xf0, 0x11, 0x00


	//----- nvinfo : EIATTR_KPARAM_INFO
	.align		4
.L_1333:
        /*00a8*/ 	.byte	0x04, 0x17
        /*00aa*/ 	.short	(.L_1335 - .L_1334)
.L_1334:
        /*00ac*/ 	.word	0x00000000
        /*00b0*/ 	.short	0x0004
        /*00b2*/ 	.short	0x0020
        /*00b4*/ 	.byte	0x00, 0xf0, 0x21, 0x00


	//----- nvinfo : EIATTR_KPARAM_INFO
	.align		4
.L_1335:
        /*00b8*/ 	.byte	0x04, 0x17
        /*00ba*/ 	.short	(.L_1337 - .L_1336)
.L_1336:
        /*00bc*/ 	.word	0x00000000
        /*00c0*/ 	.short	0x0003
        /*00c2*/ 	.short	0x0018
        /*00c4*/ 	.byte	0x00, 0xf0, 0x21, 0x00


	//----- nvinfo : EIATTR_KPARAM_INFO
	.align		4
.L_1337:
        /*00c8*/ 	.byte	0x04, 0x17
        /*00ca*/ 	.short	(.L_1339 - .L_1338)
.L_1338:
        /*00cc*/ 	.word	0x00000000
        /*00d0*/ 	.short	0x0002
        /*00d2*/ 	.short	0x0010
        /*00d4*/ 	.byte	0x00, 0xf0, 0x21, 0x00


	//----- nvinfo : EIATTR_KPARAM_INFO
	.align		4
.L_1339:
        /*00d8*/ 	.byte	0x04, 0x17
        /*00da*/ 	.short	(.L_1341 - .L_1340)
.L_1340:
        /*00dc*/ 	.word	0x00000000
        /*00e0*/ 	.short	0x0001
        /*00e2*/ 	.short	0x0008
        /*00e4*/ 	.byte	0x00, 0xf0, 0x21, 0x00


	//----- nvinfo : EIATTR_KPARAM_INFO
	.align		4
.L_1341:
        /*00e8*/ 	.byte	0x04, 0x17
        /*00ea*/ 	.short	(.L_1343 - .L_1342)
.L_1342:
        /*00ec*/ 	.word	0x00000000
        /*00f0*/ 	.short	0x0000
        /*00f2*/ 	.short	0x0000
        /*00f4*/ 	.byte	0x00, 0xf0, 0x21, 0x00


	//----- nvinfo : EIATTR_SPARSE_MMA_MASK
	.align		4
.L_1343:
        /*00f8*/ 	.byte	0x03, 0x50
        /*00fa*/ 	.short	0x0000


	//----- nvinfo : EIATTR_MAXREG_COUNT
	.align		4
        /*00fc*/ 	.byte	0x03, 0x1b
        /*00fe*/ 	.short	0x00ff


	//----- nvinfo : EIATTR_NUM_BARRIERS
	.align		4
        /*0100*/ 	.byte	0x02, 0x4c
        /*0102*/ 	.byte	0x01
	.zero		1


	//----- nvinfo : EIATTR_MERCURY_ISA_VERSION
	.align		4
        /*0104*/ 	.byte	0x03, 0x5f
        /*0106*/ 	.short	0x0101


	//----- nvinfo : EIATTR_EXIT_INSTR_OFFSETS
	.align		4
        /*0108*/ 	.byte	0x04, 0x1c
        /*010a*/ 	.short	(.L_1345 - .L_1344)


	//   ....[0]....
.L_1344:
        /*010c*/ 	.word	0x000003f0


	//   ....[1]....
        /*0110*/ 	.word	0x00002ae0


	//   ....[2]....
        /*0114*/ 	.word	0x00002b80


	//   ....[3]....
        /*0118*/ 	.word	0x00002bc0


	//----- nvinfo : EIATTR_CRS_STACK_SIZE
	.align		4
.L_1345:
        /*011c*/ 	.byte	0x04, 0x1e
        /*011e*/ 	.short	(.L_1347 - .L_1346)
.L_1346:
        /*0120*/ 	.word	0x00000000


	//----- nvinfo : EIATTR_CBANK_PARAM_SIZE
	.align		4
.L_1347:
        /*0124*/ 	.byte	0x03, 0x19
        /*0126*/ 	.short	0x005c


	//----- nvinfo : EIATTR_PARAM_CBANK
	.align		4
        /*0128*/ 	.byte	0x04, 0x0a
        /*012a*/ 	.short	(.L_1349 - .L_1348)
	.align		4
.L_1348:
        /*012c*/ 	.word	index@(.nv.constant0._Z28gemm_half_q_half_gptq_kernelILi2ELb0ELb1EEvPK6__halfPKjS4_S2_PS0_iiiiiPKtibS2_i)
        /*0130*/ 	.short	0x0210
        /*0132*/ 	.short	0x005c


	//----- nvinfo : EIATTR_SW_WAR
	.align		4
.L_1349:
        /*0134*/ 	.byte	0x04, 0x36
        /*0136*/ 	.short	(.L_1351 - .L_1350)
.L_1350:
        /*0138*/ 	.word	0x00000008
.L_1351:


//--------------------- .nv.info._Z28gemm_half_q_half_gptq_kernelILi1ELb0ELb1EEvPK6__halfPKjS4_S2_PS0_iiiiiPKtibS2_i --------------------------
	.section	.nv.info._Z28gemm_half_q_half_gptq_kernelILi1ELb0ELb1EEvPK6__halfPKjS4_S2_PS0_iiiiiPKtibS2_i,"",@"SHT_CUDA_INFO"
	.sectionflags	@""
	.align	4


	//----- nvinfo : EIATTR_CUDA_API_VERSION
	.align		4
        /*0000*/ 	.byte	0x04, 0x37
        /*0002*/ 	.short	(.L_1353 - .L_1352)
.L_1352:
        /*0004*/ 	.word	0x00000082


	//----- nvinfo : EIATTR_KPARAM_INFO
	.align		4
.L_1353:
        /*0008*/ 	.byte	0x04, 0x17
        /*000a*/ 	.short	(.L_1355 - .L_1354)
.L_1354:
        /*000c*/ 	.word	0x00000000
        /*0010*/ 	.short	0x000e
        /*0012*/ 	.short	0x0058
        /*0014*/ 	.byte	0x00, 0xf0, 0x11, 0x00


	//----- nvinfo : EIATTR_KPARAM_INFO
	.align		4
.L_1355:
        /*0018*/ 	.byte	0x04, 0x17
        /*001a*/ 	.short	(.L_1357 - .L_1356)
.L_1356:
        /*001c*/ 	.word	0x00000000
        /*0020*/ 	.short	0x000d
        /*0022*/ 	.short	0x0050
        /*0024*/ 	.byte	0x00, 0xf0, 0x21, 0x00


	//----- nvinfo : EIATTR_KPARAM_INFO
	.align		4
.L_1357:
        /*0028*/ 	.byte	0x04, 0x17
        /*002a*/ 	.short	(.L_1359 - .L_1358)
.L_1358:
        /*002c*/ 	.word	0x00000000
        /*0030*/ 	.short	0x000c
        /*0032*/ 	.short	0x004c
        /*0034*/ 	.byte	0x00, 0xf0, 0x05, 0x00


	//----- nvinfo : EIATTR_KPARAM_INFO
	.align		4
.L_1359:
        /*0038*/ 	.byte	0x04, 0x17
        /*003a*/ 	.short	(.L_1361 - .L_1360)
.L_1360:
        /*003c*/ 	.word	0x00000000
        /*0040*/ 	.short	0x000b
        /*0042*/ 	.short	0x0048
        /*0044*/ 	.byte	0x00, 0xf0, 0x11, 0x00


	//----- nvinfo : EIATTR_KPARAM_INFO
	.align		4
.L_1361:
        /*0048*/ 	.byte	0x04, 0x17
        /*004a*/ 	.short	(.L_1363 - .L_1362)
.L_1362:
        /*004c*/ 	.word	0x00000000
        /*0050*/ 	.short	0x000a
        /*0052*/ 	.short	0x0040
        /*0054*/ 	.byte	0x00, 0xf0, 0x21, 0x00


	//----- nvinfo : EIATTR_KPARAM_INFO
	.align		4
.L_1363:
        /*0058*/ 	.byte	0x04, 0x17
        /*005a*/ 	.short	(.L_1365 - .L_1364)
.L_1364:
        /*005c*/ 	.word	0x00000000
        /*0060*/ 	.short	0x0009
        /*0062*/ 	.short	0x0038
        /*0064*/ 	.byte	0x00, 0xf0, 0x11, 0x00


	//----- nvinfo : EIATTR_KPARAM_INFO
	.align		4
.L_1365:
        /*0068*/ 	.byte	0x04, 0x17
        /*006a*/ 	.short	(.L_1367 - .L_1366)
.L_1366:
        /*006c*/ 	.word	0x00000000
        /*0070*/ 	.short	0x0008
        /*0072*/ 	.short	0x0034
        /*0074*/ 	.byte	0x00, 0xf0, 0x11, 0x00


	//----- nvinfo : EIATTR_KPARAM_INFO
	.align		4
.L_1367:
        /*0078*/ 	.byte	0x04, 0x17
        /*007a*/ 	.short	(.L_1369 - .L_1368)
.L_1368:
        /*007c*/ 	.word	0x00000000
        /*0080*/ 	.short	0x0007
        /*0082*/ 	.short	0x0030
        /*0084*/ 	.byte	0x00, 0xf0, 0x11, 0x00


	//----- nvinfo : EIATTR_KPARAM_INFO
	.align		4
.L_1369:
        /*0088*/ 	.byte	0x04, 0x17
        /*008a*/ 	.short	(.L_1371 - .L_1370)
.L_1370:
        /*008c*/ 	.word	0x00000000
        /*0090*/ 	.short	0x0006
        /*0092*/ 	.short	0x002c
        /*0094*/ 	.byte	0x00, 0xf0, 0x11, 0x00


	//----- nvinfo : EIATTR_KPARAM_INFO
	.align		4
.L_1371:
        /*0098*/ 	.byte	0x04, 0x17
        /*009a*/ 	.short	(.L_1373 - .L_1372)
.L_1372:
        /*009c*/ 	.word	0x00000000
        /*00a0*/ 	.short	0x0005
        /*00a2*/ 	.short	0x0028
        /*00a4*/ 	.byte	0x00, 0xf0, 0x11, 0x00


	//----- nvinfo : EIATTR_KPARAM_INFO
	.align		4
.L_1373:
        /*00a8*/ 	.byte	0x04, 0x17
        /*00aa*/ 	.short	(.L_1375 - .L_1374)
.L_1374:
        /*00ac*/ 	.word	0x00000000
        /*00b0*/ 	.short	0x0004
        /*00b2*/ 	.short	0x0020
        /*00b4*/ 	.byte	0x00, 0xf0, 0x21, 0x00


	//----- nvinfo : EIATTR_KPARAM_INFO
	.align		4
.L_1375:
        /*00b8*/ 	.byte	0x04, 0x17
        /*00ba*/ 	.short	(.L_1377 - .L_1376)
.L_1376:
        /*00bc*/ 	.word	0x00000000
        /*00c0*/ 	.short	0x0003
        /*00c2*/ 	.short	0x0018
        /*00c4*/ 	.byte	0x00, 0xf0, 0x21, 0x00


	//----- nvinfo : EIATTR_KPARAM_INFO
	.align		4
.L_1377:
        /*00c8*/ 	.byte	0x04, 0x17
        /*00ca*/ 	.short	(.L_1379 - .L_1378)
.L_1378:
        /*00cc*/ 	.word	0x00000000
        /*00d0*/ 	.short	0x0002
        /*00d2*/ 	.short	0x0010
        /*00d4*/ 	.byte	0x00, 0xf0, 0x21, 0x00


	//----- nvinfo : EIATTR_KPARAM_INFO
	.align		4
.L_1379:
        /*00d8*/ 	.byte	0x04, 0x17
        /*00da*/ 	.short	(.L_1381 - .L_1380)
.L_1380:
        /*00dc*/ 	.word	0x00000000
        /*00e0*/ 	.short	0x0001
        /*00e2*/ 	.short	0x0008
        /*00e4*/ 	.byte	0x00, 0xf0, 0x21, 0x00


	//----- nvinfo : EIATTR_KPARAM_INFO
	.align		4
.L_1381:
        /*00e8*/ 	.byte	0x04, 0x17
        /*00ea*/ 	.short	(.L_1383 - .L_1382)
.L_1382:
        /*00ec*/ 	.word	0x00000000
        /*00f0*/ 	.short	0x0000
        /*00f2*/ 	.short	0x0000
        /*00f4*/ 	.byte	0x00, 0xf0, 0x21, 0x00


	//----- nvinfo : EIATTR_SPARSE_MMA_MASK
	.align		4
.L_1383:
        /*00f8*/ 	.byte	0x03, 0x50
        /*00fa*/ 	.short	0x0000


	//----- nvinfo : EIATTR_MAXREG_COUNT
	.align		4
        /*00fc*/ 	.byte	0x03, 0x1b
        /*00fe*/ 	.short	0x00ff


	//----- nvinfo : EIATTR_NUM_BARRIERS
	.align		4
        /*0100*/ 	.byte	0x02, 0x4c
        /*0102*/ 	.byte	0x01
	.zero		1


	//----- nvinfo : EIATTR_MERCURY_ISA_VERSION
	.align		4
        /*0104*/ 	.byte	0x03, 0x5f
        /*0106*/ 	.short	0x0101


	//----- nvinfo : EIATTR_EXIT_INSTR_OFFSETS
	.align		4
        /*0108*/ 	.byte	0x04, 0x1c
        /*010a*/ 	.short	(.L_1385 - .L_1384)


	//   ....[0]....
.L_1384:
        /*010c*/ 	.word	0x000002d0


	//   ....[1]....
        /*0110*/ 	.word	0x000021e0


	//   ....[2]....
        /*0114*/ 	.word	0x00002280


	//   ....[3]....
        /*0118*/ 	.word	0x000022c0


	//----- nvinfo : EIATTR_CRS_STACK_SIZE
	.align		4
.L_1385:
        /*011c*/ 	.byte	0x04, 0x1e
        /*011e*/ 	.short	(.L_1387 - .L_1386)
.L_1386:
        /*0120*/ 	.word	0x00000000


	//----- nvinfo : EIATTR_CBANK_PARAM_SIZE
	.align		4
.L_1387:
        /*0124*/ 	.byte	0x03, 0x19
        /*0126*/ 	.short	0x005c


	//----- nvinfo : EIATTR_PARAM_CBANK
	.align		4
        /*0128*/ 	.byte	0x04, 0x0a
        /*012a*/ 	.short	(.L_1389 - .L_1388)
	.align		4
.L_1388:
        /*012c*/ 	.word	index@(.nv.constant0._Z28gemm_half_q_half_gptq_kernelILi1ELb0ELb1EEvPK6__halfPKjS4_S2_PS0_iiiiiPKtibS2_i)
        /*0130*/ 	.short	0x0210
        /*0132*/ 	.short	0x005c


	//----- nvinfo : EIATTR_SW_WAR
	.align		4
.L_1389:
        /*0134*/ 	.byte	0x04, 0x36
        /*0136*/ 	.short	(.L_1391 - .L_1390)
.L_1390:
        /*0138*/ 	.word	0x00000008
.L_1391:


//--------------------- .nv.info._Z28gemm_half_q_half_gptq_kernelILi8ELb0ELb0EEvPK6__halfPKjS4_S2_PS0_iiiiiPKtibS2_i --------------------------
	.section	.nv.info._Z28gemm_half_q_half_gptq_kernelILi8ELb0ELb0EEvPK6__halfPKjS4_S2_PS0_iiiiiPKtibS2_i,"",@"SHT_CUDA_INFO"
	.sectionflags	@""
	.align	4


	//----- nvinfo : EIATTR_CUDA_API_VERSION
	.align		4
        /*0000*/ 	.byte	0x04, 0x37
        /*0002*/ 	.short	(.L_1393 - .L_1392)
.L_1392:
        /*0004*/ 	.word	0x00000082


	//----- nvinfo : EIATTR_KPARAM_INFO
	.align		4
.L_1393:
        /*0008*/ 	.byte	0x04, 0x17
        /*000a*/ 	.short	(.L_1395 - .L_1394)
.L_1394:
        /*000c*/ 	.word	0x00000000
        /*0010*/ 	.short	0x000e
        /*0012*/ 	.short	0x0058
        /*0014*/ 	.byte	0x00, 0xf0, 0x11, 0x00


	//----- nvinfo : EIATTR_KPARAM_INFO
	.align		4
.L_1395:
        /*0018*/ 	.byte	0x04, 0x17
        /*001a*/ 	.short	(.L_1397 - .L_1396)
.L_1396:
        /*001c*/ 	.word	0x00000000
        /*0020*/ 	.short	0x000d
        /*0022*/ 	.short	0x0050
        /*0024*/ 	.byte	0x00, 0xf0, 0x21, 0x00


	//----- nvinfo : EIATTR_KPARAM_INFO
	.align		4
.L_1397:
        /*0028*/ 	.byte	0x04, 0x17
        /*002a*/ 	.short	(.L_1399 - .L_1398)
.L_1398:
        /*002c*/ 	.word	0x00000000
        /*0030*/ 	.short	0x000c
        /*0032*/ 	.short	0x004c
        /*0034*/ 	.byte	0x00, 0xf0, 0x05, 0x00


	//----- nvinfo : EIATTR_KPARAM_INFO
	.align		4
.L_1399:
        /*0038*/ 	.byte	0x04, 0x17
        /*003a*/ 	.short	(.L_1401 - .L_1400)
.L_1400:
        /*003c*/ 	.word	0x00000000
        /*0040*/ 	.short	0x000b
        /*0042*/ 	.short	0x0048
        /*0044*/ 	.byte	0x00, 0xf0, 0x11, 0x00


	//----- nvinfo : EIATTR_KPARAM_INFO
	.align		4
.L_1401:
        /*0048*/ 	.byte	0x04, 0x17
        /*004a*/ 	.short	(.L_1403 - .L_1402)
.L_1402:
        /*004c*/ 	.word	0x00000000
        /*0050*/ 	.short	0x000a
        /*0052*/ 	.short	0x0040
        /*0054*/ 	.byte	0x00, 0xf0, 0x21, 0x00


	//----- nvinfo : EIATTR_KPARAM_INFO
	.align		4
.L_1403:
        /*0058*/ 	.byte	0x04, 0x17
        /*005a*/ 	.short	(.L_1405 - .L_1404)
.L_1404:
        /*005c*/ 	.word	0x00000000
        /*0060*/ 	.short	0x0009
        /*0062*/ 	.short	0x0038
        /*0064*/ 	.byte	0x00, 0xf0, 0x11, 0x00


	//----- nvinfo : EIATTR_KPARAM_INFO
	.align		4
.L_1405:
        /*0068*/ 	.byte	0x04, 0x17
        /*006a*/ 	.short	(.L_1407 - .L_1406)
.L_1406:
        /*006c*/ 	.word	0x00000000
        /*0070*/ 	.short	0x0008
        /*0072*/ 	.short	0x0034
        /*0074*/ 	.byte	0x00, 0xf0, 0x11, 0x00


	//----- nvinfo : EIATTR_KPARAM_INFO
	.align		4
.L_1407:
        /*0078*/ 	.byte	0x04, 0x17
        /*007a*/ 	.short	(.L_1409 - .L_1408)
.L_1408:
        /*007c*/ 	.word	0x00000000
        /*0080*/ 	.short	0x0007
        /*0082*/ 	.short	0x0030
        /*0084*/ 	.byte	0x00, 0xf0, 0x11, 0x00


	//----- nvinfo : EIATTR_KPARAM_INFO
	.align		4
.L_1409:
        /*0088*/ 	.byte	0x04, 0x17
        /*008a*/ 	.short	(.L_1411 - .L_1410)
.L_1410:
        /*008c*/ 	.word	0x00000000
        /*0090*/ 	.short	0x0006
        /*0092*/ 	.short	0x002c
        /*0094*/ 	.byte	0x00, 0xf0, 0x11, 0x00


	//----- nvinfo : EIATTR_KPARAM_INFO
	.align		4
.L_1411:
        /*0098*/ 	.byte	0x04, 0x17
        /*009a*/ 	.short	(.L_1413 - .L_1412)
.L_1412:
        /*009c*/ 	.word	0x00000000
        /*00a0*/ 	.short	0x0005
        /*00a2*/ 	.short	0x0028
        /*00a4*/ 	.byte	0x00, 0xf0, 0x11, 0x00


	//----- nvinfo : EIATTR_KPARAM_INFO
	.align		4
.L_1413:
        /*00a8*/ 	.byte	0x04, 0x17
        /*00aa*/ 	.short	(.L_1415 - .L_1414)
.L_1414:
        /*00ac*/ 	.word	0x00000000
        /*00b0*/ 	.short	0x0004
        /*00b2*/ 	.short	0x0020
        /*00b4*/ 	.byte	0x00, 0xf0, 0x21, 0x00


	//----- nvinfo : EIATTR_KPARAM_INFO
	.align		4
.L_1415:
        /*00b8*/ 	.byte	0x04, 0x17
        /*00ba*/ 	.short	(.L_1417 - .L_1416)
.L_1416:
        /*00bc*/ 	.word	0x00000000
        /*00c0*/ 	.short	0x0003
        /*00c2*/ 	.short	0x0018
        /*00c4*/ 	.byte	0x00, 0xf0, 0x21, 0x00


	//----- nvinfo : EIATTR_KPARAM_INFO
	.align		4
.L_1417:
        /*00c8*/ 	.byte	0x04, 0x17
        /*00ca*/ 	.short	(.L_1419 - .L_1418)
.L_1418:
        /*00cc*/ 	.word	0x00000000
        /*00d0*/ 	.short	0x0002
        /*00d2*/ 	.short	0x0010
        /*00d4*/ 	.byte	0x00, 0xf0, 0x21, 0x00


	//----- nvinfo : EIATTR_KPARAM_INFO
	.align		4
.L_1419:
        /*00d8*/ 	.byte	0x04, 0x17
        /*00da*/ 	.short	(.L_1421 - .L_1420)
.L_1420:
        /*00dc*/ 	.word	0x00000000
        /*00e0*/ 	.short	0x0001
        /*00e2*/ 	.short	0x0008
        /*00e4*/ 	.byte	0x00, 0xf0, 0x21, 0x00


	//----- nvinfo : EIATTR_KPARAM_INFO
	.align		4
.L_1421:
        /*00e8*/ 	.byte	0x04, 0x17
        /*00ea*/ 	.short	(.L_1423 - .L_1422)
.L_1422:
        /*00ec*/ 	.word	0x00000000
        /*00f0*/ 	.short	0x0000
        /*00f2*/ 	.short	0x0000
        /*00f4*/ 	.byte	0x00, 0xf0, 0x21, 0x00


	//----- nvinfo : EIATTR_SPARSE_MMA_MASK
	.align		4
.L_1423:
        /*00f8*/ 	.byte	0x03, 0x50
        /*00fa*/ 	.short	0x0000


	//----- nvinfo : EIATTR_MAXREG_COUNT
	.align		4
        /*00fc*/ 	.byte	0x03, 0x1b
        /*00fe*/ 	.short	0x00ff


	//----- nvinfo : EIATTR_NUM_BARRIERS
	.align		4
        /*0100*/ 	.byte	0x02, 0x4c
        /*0102*/ 	.byte	0x01
	.zero		1


	//----- nvinfo : EIATTR_MERCURY_ISA_VERSION
	.align		4
        /*0104*/ 	.byte	0x03, 0x5f
        /*0106*/ 	.short	0x0101


	//----- nvinfo : EIATTR_EXIT_INSTR_OFFSETS
	.align		4
        /*0108*/ 	.byte	0x04, 0x1c
        /*010a*/ 	.short	(.L_1425 - .L_1424)


	//   ....[0]....
.L_1424:
        /*010c*/ 	.word	0x000005f0


	//   ....[1]....
        /*0110*/ 	.word	0x00005f20


	//   ....[2]....
        /*0114*/ 	.word	0x00005fc0


	//   ....[3]....
        /*0118*/ 	.word	0x00006000


	//----- nvinfo : EIATTR_CRS_STACK_SIZE
	.align		4
.L_1425:
        /*011c*/ 	.byte	0x04, 0x1e
        /*011e*/ 	.short	(.L_1427 - .L_1426)
.L_1426:
        /*0120*/ 	.word	0x00000000


	//----- nvinfo : EIATTR_CBANK_PARAM_SIZE
	.align		4
.L_1427:
        /*0124*/ 	.byte	0x03, 0x19
        /*0126*/ 	.short	0x005c


	//----- nvinfo : EIATTR_PARAM_CBANK
	.align		4
        /*0128*/ 	.byte	0x04, 0x0a
        /*012a*/ 	.short	(.L_1429 - .L_1428)
	.align		4
.L_1428:
        /*012c*/ 	.word	index@(.nv.constant0._Z28gemm_half_q_half_gptq_kernelILi8ELb0ELb0EEvPK6__halfPKjS4_S2_PS0_iiiiiPKtibS2_i)
        /*0130*/ 	.short	0x0210
        /*0132*/ 	.short	0x005c


	//----- nvinfo : EIATTR_SW_WAR
	.align		4
.L_1429:
        /*0134*/ 	.byte	0x04, 0x36
        /*0136*/ 	.short	(.L_1431 - .L_1430)
.L_1430:
        /*0138*/ 	.word	0x00000008
.L_1431:


//--------------------- .nv.info._Z28gemm_half_q_half_gptq_kernelILi7ELb0ELb0EEvPK6__halfPKjS4_S2_PS0_iiiiiPKtibS2_i --------------------------
	.section	.nv.info._Z28gemm_half_q_half_gptq_kernelILi7ELb0ELb0EEvPK6__halfPKjS4_S2_PS0_iiiiiPKtibS2_i,"",@"SHT_CUDA_INFO"
	.sectionflags	@""
	.align	4


	//----- nvinfo : EIATTR_CUDA_API_VERSION
	.align		4
        /*0000*/ 	.byte	0x04, 0x37
        /*0002*/ 	.short	(.L_1433 - .L_1432)
.L_1432:
        /*0004*/ 	.word	0x00000082


	//----- nvinfo : EIATTR_KPARAM_INFO
	.align		4
.L_1433:
        /*0008*/ 	.byte	0x04, 0x17
        /*000a*/ 	.short	(.L_1435 - .L_1434)
.L_1434:
        /*000c*/ 	.word	0x00000000
        /*0010*/ 	.short	0x000e
        /*0012*/ 	.short	0x0058
        /*0014*/ 	.byte	0x00, 0xf0, 0x11, 0x00


	//----- nvinfo : EIATTR_KPARAM_INFO
	.align		4
.L_1435:
        /*0018*/ 	.byte	0x04, 0x17
        /*001a*/ 	.short	(.L_1437 - .L_1436)
.L_1436:
        /*001c*/ 	.word	0x00000000
        /*0020*/ 	.short	0x000d
        /*0022*/ 	.short	0x0050
        /*0024*/ 	.byte	0x00, 0xf0, 0x21, 0x00


	//----- nvinfo : EIATTR_KPARAM_INFO
	.align		4
.L_1437:
        /*0028*/ 	.byte	0x04, 0x17
        /*002a*/ 	.short	(.L_1439 - .L_1438)
.L_1438:
        /*002c*/ 	.word	0x00000000
        /*0030*/ 	.short	0x000c
        /*0032*/ 	.short	0x004c
        /*0034*/ 	.byte	0x00, 0xf0, 0x05, 0x00


	//----- nvinfo : EIATTR_KPARAM_INFO
	.align		4
.L_1439:
        /*0038*/ 	.byte	0x04, 0x17
        /*003a*/ 	.short	(.L_1441 - .L_1440)
.L_1440:
        /*003c*/ 	.word	0x00000000
        /*0040*/ 	.short	0x000b
        /*0042*/ 	.short	0x0048
        /*0044*/ 	.byte	0x00, 0xf0, 0x11, 0x00


	//----- nvinfo : EIATTR_KPARAM_INFO
	.align		4
.L_1441:
        /*0048*/ 	.byte	0x04, 0x17
        /*004a*/ 	.short	(.L_1443 - .L_1442)
.L_1442:
        /*004c*/ 	.word	0x00000000
        /*0050*/ 	.short	0x000a
        /*0052*/ 	.short	0x0040
        /*0054*/ 	.byte	0x00, 0xf0, 0x21, 0x00


	//----- nvinfo : EIATTR_KPARAM_INFO
	.align		4
.L_1443:
        /*0058*/ 	.byte	0x04, 0x17
        /*005a*/ 	.short	(.L_1445 - .L_1444)
.L_1444:
        /*005c*/ 	.word	0x00000000
        /*0060*/ 	.short	0x0009
        /*0062*/ 	.short	0x0038
        /*0064*/ 	.byte	0x00, 0xf0, 0x11, 0x00


	//----- nvinfo : EIATTR_KPARAM_INFO
	.align		4
.L_1445:
        /*0068*/ 	.byte	0x04, 0x17
        /*006a*/ 	.short	(.L_1447 - .L_1446)
.L_1446:
        /*006c*/ 	.word	0x00000000
        /*0070*/ 	.short	0x0008
        /*0072*/ 	.short	0x0034
        /*0074*/ 	.byte	0x00, 0xf0, 0x11, 0x00


	//----- nvinfo : EIATTR_KPARAM_INFO
	.align		4
.L_1447:
        /*0078*/ 	.byte	0x04, 0x17
        /*007a*/ 	.short	(.L_1449 - .L_1448)
.L_1448:
        /*007c*/ 	.word	0x00000000
        /*0080*/ 	.short	0x0007
        /*0082*/ 	.short	0x0030
        /*0084*/ 	.byte	0x00, 0xf0, 0x11, 0x00


	//----- nvinfo : EIATTR_KPARAM_INFO
	.align		4
.L_1449:
        /*0088*/ 	.byte	0x04, 0x17
        /*008a*/ 	.short	(.L_1451 - .L_1450)
.L_1450:
        /*008c*/ 	.word	0x00000000
        /*0090*/ 	.short	0x0006
        /*0092*/ 	.short	0x002c
        /*0094*/ 	.byte	0x00, 0xf0, 0x11, 0x00


	//----- nvinfo : EIATTR_KPARAM_INFO
	.align		4
.L_1451:
        /*0098*/ 	.byte	0x04, 0x17
        /*009a*/ 	.short	(.L_1453 - .L_1452)
.L_1452:
        /*009c*/ 	.word	0x00000000
        /*00a0*/ 	.short	0x0005
        /*00a2*/ 	.short	0x0028
        /*00a4*/ 	.byte	0x00, 0xf0, 0x11, 0x00


	//----- nvinfo : EIATTR_KPARAM_INFO
	.align		4
.L_1453:
        /*00a8*/ 	.byte	0x04, 0x17
        /*00aa*/ 	.short	(.L_1455 - .L_1454)
.L_1454:
        /*00ac*/ 	.word	0x00000000
        /*00b0*/ 	.short	0x0004
        /*00b2*/ 	.short	0x0020
        /*00b4*/ 	.byte	0x00, 0xf0, 0x21, 0x00


	//----- nvinfo : EIATTR_KPARAM_INFO
	.align		4
.L_1455:
        /*00b8*/ 	.byte	0x04, 0x17
        /*00ba*/ 	.short	(.L_1457 - .L_1456)
.L_1456:
        /*00bc*/ 	.word	0x00000000
        /*00c0*/ 	.short	0x0003
        /*00c2*/ 	.short	0x0018
        /*00c4*/ 	.byte	0x00, 0xf0, 0x21, 0x00


	//----- nvinfo : EIATTR_KPARAM_INFO
	.align		4
.L_1457:
        /*00c8*/ 	.byte	0x04, 0x17
        /*00ca*/ 	.short	(.L_1459 - .L_1458)
.L_1458:
        /*00cc*/ 	.word	0x00000000
        /*00d0*/ 	.short	0x0002
        /*00d2*/ 	.short	0x0010
        /*00d4*/ 	.byte	0x00, 0xf0, 0x21, 0x00


	//----- nvinfo : EIATTR_KPARAM_INFO
	.align		4
.L_1459:
        /*00d8*/ 	.byte	0x04, 0x17
        /*00da*/ 	.short	(.L_1461 - .L_1460)
.L_1460:
        /*00dc*/ 	.word	0x00000000
        /*00e0*/ 	.short	0x0001
        /*00e2*/ 	.short	0x0008
        /*00e4*/ 	.byte	0x00, 0xf0, 0x21, 0x00


	//----- nvinfo : EIATTR_KPARAM_INFO
	.align		4
.L_1461:
        /*00e8*/ 	.byte	0x04, 0x17
        /*00ea*/ 	.short	(.L_1463 - .L_1462)
.L_1462:
        /*00ec*/ 	.word	0x00000000
        /*00f0*/ 	.short	0x0000
        /*00f2*/ 	.short	0x0000
        /*00f4*/ 	.byte	0x00, 0xf0, 0x21, 0x00


	//----- nvinfo : EIATTR_SPARSE_MMA_MASK
	.align		4
.L_1463:
        /*00f8*/ 	.byte	0x03, 0x50
        /*00fa*/ 	.short	0x0000


	//----- nvinfo : EIATTR_MAXREG_COUNT
	.align		4
        /*00fc*/ 	.byte	0x03, 0x1b
        /*00fe*/ 	.short	0x00ff


	//----- nvinfo : EIATTR_NUM_BARRIERS
	.align		4
        /*0100*/ 	.byte	0x02, 0x4c
        /*0102*/ 	.byte	0x01
	.zero		1


	//----- nvinfo : EIATTR_MERCURY_ISA_VERSION
	.align		4
        /*0104*/ 	.byte	0x03, 0x5f
        /*0106*/ 	.short	0x0101


	//----- nvinfo : EIATTR_EXIT_INSTR_OFFSETS
	.align		4
        /*0108*/ 	.byte	0x04, 0x1c
        /*010a*/ 	.short	(.L_1465 - .L_1464)


	//   ....[0]....
.L_1464:
        /*010c*/ 	.word	0x00000550


	//   ....[1]....
        /*0110*/ 	.word	0x00005650


	//   ....[2]....
        /*0114*/ 	.word	0x000056f0


	//   ....[3]....
        /*0118*/ 	.word	0x00005730


	//----- nvinfo : EIATTR_CRS_STACK_SIZE
	.align		4
.L_1465:
        /*011c*/ 	.byte	0x04, 0x1e
        /*011e*/ 	.short	(.L_1467 - .L_1466)
.L_1466:
        /*0120*/ 	.word	0x00000000


	//----- nvinfo : EIATTR_CBANK_PARAM_SIZE
	.align		4
.L_1467:
        /*0124*/ 	.byte	0x03, 0x19
        /*0126*/ 	.short	0x005c


	//----- nvinfo : EIATTR_PARAM_CBANK
	.align		4
        /*0128*/ 	.byte	0x04, 0x0a
        /*012a*/ 	.short	(.L_1469 - .L_1468)
	.align		4
.L_1468:
        /*012c*/ 	.word	index@(.nv.constant0._Z28gemm_half_q_half_gptq_kernelILi7ELb0ELb0EEvPK6__halfPKjS4_S2_PS0_iiiiiPKtibS2_i)
        /*0130*/ 	.short	0x0210
        /*0132*/ 	.short	0x005c


	//----- nvinfo : EIATTR_SW_WAR
	.align		4
.L_1469:
        /*0134*/ 	.byte	0x04, 0x36
        /*0136*/ 	.short	(.L_1471 - .L_1470)
.L_1470:
        /*0138*/ 	.word	0x00000008
.L_1471:


//--------------------- .nv.info._Z28gemm_half_q_half_gptq_kernelILi6ELb0ELb0EEvPK6__halfPKjS4_S2_PS0_iiiiiPKtibS2_i --------------------------
	.section	.nv.info._Z28gemm_half_q_half_gptq_kernelILi6ELb0ELb0EEvPK6__halfPKjS4_S2_PS0_iiiiiPKtibS2_i,"",@"SHT_CUDA_INFO"
	.sectionflags	@""
	.align	4


	//----- nvinfo : EIATTR_CUDA_API_VERSION
	.align		4
        /*0000*/ 	.byte	0x04, 0x37
        /*0002*/ 	.short	(.L_1473 - .L_1472)
.L_1472:
        /*0004*/ 	.word	0x00000082


	//----- nvinfo : EIATTR_KPARAM_INFO
	.align		4
.L_1473:
        /*0008*/ 	.byte	0x04, 0x17
        /*000a*/ 	.short	(.L_1475 - .L_1474)
.L_1474:
        /*000c*/ 	.word	0x00000000
        /*0010*/ 	.short	0x000e
        /*0012*/ 	.short	0x0058
        /*0014*/ 	.byte	0x00, 0xf0, 0x11, 0x00


	//----- nvinfo : EIATTR_KPARAM_INFO
	.align		4
.L_1475:
        /*0018*/ 	.byte	0x04, 0x17
        /*001a*/ 	.short	(.L_1477 - .L_1476)
.L_1476:
        /*001c*/ 	.word	0x00000000
        /*0020*/ 	.short	0x000d
        /*0022*/ 	.short	0x0050
        /*0024*/ 	.byte	0x00, 0xf0, 0x21, 0x00


	//----- nvinfo : EIATTR_KPARAM_INFO
	.align		4
.L_1477:
        /*0028*/ 	.byte	0x04, 0x17
        /*002a*/ 	.short	(.L_1479 - .L_1478)
.L_1478:
        /*002c*/ 	.word	0x00000000
        /*0030*/ 	.short	0x000c
        /*0032*/ 	.short	0x004c
        /*0034*/ 	.byte	0x00, 0xf0, 0x05, 0x00


	//----- nvinfo : EIATTR_KPARAM_INFO
	.align		4
.L_1479:
        /*0038*/ 	.byte	0x04, 0x17
        /*003a*/ 	.short	(.L_1481 - .L_1480)
.L_1480:
        /*003c*/ 	.word	0x00000000
        /*0040*/ 	.short	0x000b
        /*0042*/ 	.short	0x0048
        /*0044*/ 	.byte	0x00, 0xf0, 0x11, 0x00


	//----- nvinfo : EIATTR_KPARAM_INFO
	.align		4
.L_1481:
        /*0048*/ 	.byte	0x04, 0x17
        /*004a*/ 	.short	(.L_1483 - .L_1482)
.L_1482:
        /*004c*/ 	.word	0x00000000
        /*0050*/ 	.short	0x000a
        /*0052*/ 	.short	0x0040
        /*0054*/ 	.byte	0x00, 0xf0, 0x21, 0x00


	//----- nvinfo : EIATTR_KPARAM_INFO
	.align		4
.L_1483:
        /*0058*/ 	.byte	0x04, 0x17
        /*005a*/ 	.short	(.L_1485 - .L_1484)
.L_1484:
        /*005c*/ 	.word	0x00000000
        /*0060*/ 	.short	0x0009
        /*0062*/ 	.short	0x0038
        /*0064*/ 	.byte	0x00, 0xf0, 0x11, 0x00


	//----- nvinfo : EIATTR_KPARAM_INFO
	.align		4
.L_1485:
        /*0068*/ 	.byte	0x04, 0x17
        /*006a*/ 	.short	(.L_1487 - .L_1486)
.L_1486:
        /*006c*/ 	.word	0x00000000
        /*0070*/ 	.short	0x0008
        /*0072*/ 	.short	0x0034
        /*0074*/ 	.byte	0x00, 0xf0, 0x11, 0x00


	//----- nvinfo : EIATTR_KPARAM_INFO
	.align		4
.L_1487:
        /*0078*/ 	.byte	0x04, 0x17
        /*007a*/ 	.short	(.L_1489 - .L_1488)
.L_1488:
        /*007c*/ 	.word	0x00000000
        /*0080*/ 	.short	0x0007
        /*0082*/ 	.short	0x0030
        /*0084*/ 	.byte	0x00, 0xf0, 0x11, 0x00


	//----- nvinfo : EIATTR_KPARAM_INFO
	.align		4
.L_1489:
        /*0088*/ 	.byte	0x04, 0x17
        /*008a*/ 	.short	(.L_1491 - .L_1490)
.L_1490:
        /*008c*/ 	.word	0x00000000
        /*0090*/ 	.short	0x0006
        /*0092*/ 	.short	0x002c
        /*0094*/ 	.byte	0x00, 0xf0, 0x11, 0x00


	//----- nvinfo : EIATTR_KPARAM_INFO
	.align		4
.L_1491:
        /*0098*/ 	.byte	0x04, 0x17
        /*009a*/ 	.short	(.L_1493 - .L_1492)
.L_1492:
        /*009c*/ 	.word	0x00000000
        /*00a0*/ 	.short	0x0005
        /*00a2*/ 	.short	0x0028
        /*00a4*/ 	.byte	0x00, 0xf0, 0x11, 0x00


	//----- nvinfo : EIATTR_KPARAM_INFO
	.align		4
.L_1493:
        /*00a8*/ 	.byte	0x04, 0x17
        /*00aa*/ 	.short	(.L_1495 - .L_1494)
.L_1494:
        /*00ac*/ 	.word	0x00000000
        /*00b0*/ 	.short	0x0004
        /*00b2*/ 	.short	0x0020
        /*00b4*/ 	.byte	0x00, 0xf0, 0x21, 0x00


	//----- nvinfo : EIATTR_KPARAM_INFO
	.align		4
.L_1495:
        /*00b8*/ 	.byte	0x04, 0x17
        /*00ba*/ 	.short	(.L_1497 - .L_1496)
.L_1496:
        /*00bc*/ 	.word	0x00000000
        /*00c0*/ 	.short	0x0003
        /*00c2*/ 	.short	0x0018
        /*00c4*/ 	.byte	0x00, 0xf0, 0x21, 0x00


	//----- nvinfo : EIATTR_KPARAM_INFO
	.align		4
.L_1497:
        /*00c8*/ 	.byte	0x04, 0x17
        /*00ca*/ 	.short	(.L_1499 - .L_1498)
.L_1498:
        /*00cc*/ 	.word	0x00000000
        /*00d0*/ 	.short	0x0002
        /*00d2*/ 	.short	0x0010
        /*00d4*/ 	.byte	0x00, 0xf0, 0x21, 0x00


	//----- nvinfo : EIATTR_KPARAM_INFO
	.align		4
.L_1499:
        /*00d8*/ 	.byte	0x04, 0x17
        /*00da*/ 	.short	(.L_1501 - .L_1500)
.L_1500:
        /*00dc*/ 	.word	0x00000000
        /*00e0*/ 	.short	0x0001
        /*00e2*/ 	.short	0x0008
        /*00e4*/ 	.byte	0x00, 0xf0, 0x21, 0x00


	//----- nvinfo : EIATTR_KPARAM_INFO
	.align		4
.L_1501:
        /*00e8*/ 	.byte	0x04, 0x17
        /*00ea*/ 	.short	(.L_1503 - .L_1502)
.L_1502:
        /*00ec*/ 	.word	0x00000000
        /*00f0*/ 	.short	0x0000
        /*00f2*/ 	.short	0x0000
        /*00f4*/ 	.byte	0x00, 0xf0, 0x21, 0x00


	//----- nvinfo : EIATTR_SPARSE_MMA_MASK
	.align		4
.L_1503:
        /*00f8*/ 	.byte	0x03, 0x50
        /*00fa*/ 	.short	0x0000


	//----- nvinfo : EIATTR_MAXREG_COUNT
	.align		4
        /*00fc*/ 	.byte	0x03, 0x1b
        /*00fe*/ 	.short	0x00ff


	//----- nvinfo : EIATTR_NUM_BARRIERS
	.align		4
        /*0100*/ 	.byte	0x02, 0x4c
        /*0102*/ 	.byte	0x01
	.zero		1


	//----- nvinfo : EIATTR_MERCURY_ISA_VERSION
	.align		4
        /*0104*/ 	.byte	0x03, 0x5f
        /*0106*/ 	.short	0x0101


	//----- nvinfo : EIATTR_EXIT_INSTR_OFFSETS
	.align		4
        /*0108*/ 	.byte	0x04, 0x1c
        /*010a*/ 	.short	(.L_1505 - .L_1504)


	//   ....[0]....
.L_1504:
        /*010c*/ 	.word	0x000004f0


	//   ....[1]....
        /*0110*/ 	.word	0x00004d30


	//   ....[2]....
        /*0114*/ 	.word	0x00004dd0


	//   ....[3]....
        /*0118*/ 	.word	0x00004e10


	//----- nvinfo : EIATTR_CRS_STACK_SIZE
	.align		4
.L_1505:
        /*011c*/ 	.byte	0x04, 0x1e
        /*011e*/ 	.short	(.L_1507 - .L_1506)
.L_1506:
        /*0120*/ 	.word	0x00000000


	//----- nvinfo : EIATTR_CBANK_PARAM_SIZE
	.align		4
.L_1507:
        /*0124*/ 	.byte	0x03, 0x19
        /*0126*/ 	.short	0x005c


	//----- nvinfo : EIATTR_PARAM_CBANK
	.align		4
        /*0128*/ 	.byte	0x04, 0x0a
        /*012a*/ 	.short	(.L_1509 - .L_1508)
	.align		4
.L_1508:
        /*012c*/ 	.word	index@(.nv.constant0._Z28gemm_half_q_half_gptq_kernelILi6ELb0ELb0EEvPK6__halfPKjS4_S2_PS0_iiiiiPKtibS2_i)
        /*0130*/ 	.short	0x0210
        /*0132*/ 	.short	0x005c


	//----- nvinfo : EIATTR_SW_WAR
	.align		4
.L_1509:
        /*0134*/ 	.byte	0x04, 0x36
        /*0136*/ 	.short	(.L_1511 - .L_1510)
.L_1510:
        /*0138*/ 	.word	0x00000008
.L_1511:


//--------------------- .nv.info._Z28gemm_half_q_half_gptq_kernelILi5ELb0ELb0EEvPK6__halfPKjS4_S2_PS0_iiiiiPKtibS2_i --------------------------
	.section	.nv.info._Z28gemm_half_q_half_gptq_kernelILi5ELb0ELb0EEvPK6__halfPKjS4_S2_PS0_iiiiiPKtibS2_i,"",@"SHT_CUDA_INFO"
	.sectionflags	@""
	.align	4


	//----- nvinfo : EIATTR_CUDA_API_VERSION
	.align		4
        /*0000*/ 	.byte	0x04, 0x37
        /*0002*/ 	.short	(.L_1513 - .L_1512)
.L_1512:
        /*0004*/ 	.word	0x00000082


	//----- nvinfo : EIATTR_KPARAM_INFO
	.align		4
.L_1513:
        /*0008*/ 	.byte	0x04, 0x17
        /*000a*/ 	.short	(.L_1515 - .L_1514)
.L_1514:
        /*000c*/ 	.word	0x00000000
        /*0010*/ 	.short	0x000e
        /*0012*/ 	.short	0x0058
        /*0014*/ 	.byte	0x00, 0xf0, 0x11, 0x00


	//----- nvinfo : EIATTR_KPARAM_INFO
	.align		4
.L_1515:
        /*0018*/ 	.byte	0x04, 0x17
        /*001a*/ 	.short	(.L_1517 - .L_1516)
.L_1516:
        /*001c*/ 	.word	0x00000000
        /*0020*/ 	.short	0x000d
        /*0022*/ 	.short	0x0050
        /*0024*/ 	.byte	0x00, 0xf0, 0x21, 0x00


	//----- nvinfo : EIATTR_KPARAM_INFO
	.align		4
.L_1517:
        /*0028*/ 	.byte	0x04, 0x17
        /*002a*/ 	.short	(.L_1519 - .L_1518)
.L_1518:
        /*002c*/ 	.word	0x00000000
        /*0030*/ 	.short	0x000c
        /*0032*/ 	.short	0x004c
        /*0034*/ 	.byte	0x00, 0xf0, 0x05, 0x00


	//----- nvinfo : EIATTR_KPARAM_INFO
	.align		4
.L_1519:
        /*0038*/ 	.byte	0x04, 0x17
        /*003a*/ 	.short	(.L_1521 - .L_1520)
.L_1520:
        /*003c*/ 	.word	0x00000000
        /*0040*/ 	.short	0x000b
        /*0042*/ 	.short	0x0048
        /*0044*/ 	.byte	0x00, 0xf0, 0x11, 0x00


	//----- nvinfo : EIATTR_KPARAM_INFO
	.align		4
.L_1521:
        /*0048*/ 	.byte	0x04, 0x17
        /*004a*/ 	.short	(.L_1523 - .L_1522)
.L_1522:
        /*004c*/ 	.word	0x00000000
        /*0050*/ 	.short	0x000a
        /*0052*/ 	.short	0x0040
        /*0054*/ 	.byte	0x00, 0xf0, 0x21, 0x00


	//----- nvinfo : EIATTR_KPARAM_INFO
	.align		4
.L_1523:
        /*0058*/ 	.byte	0x04, 0x17
        /*005a*/ 	.short	(.L_1525 - .L_1524)
.L_1524:
        /*005c*/ 	.word	0x00000000
        /*0060*/ 	.short	0x0009
        /*0062*/ 	.short	0x0038
        /*0064*/ 	.byte	0x00, 0xf0, 0x11, 0x00


	//----- nvinfo : EIATTR_KPARAM_INFO
	.align		4
.L_1525:
        /*0068*/ 	.byte	0x04, 0x17
        /*006a*/ 	.short	(.L_1527 - .L_1526)
.L_1526:
        /*006c*/ 	.word	0x00000000
        /*0070*/ 	.short	0x0008
        /*0072*/ 	.short	0x0034
        /*0074*/ 	.byte	0x00, 0xf0, 0x11, 0x00


	//----- nvinfo : EIATTR_KPARAM_INFO
	.align		4
.L_1527:
        /*0078*/ 	.byte	0x04, 0x17
        /*007a*/ 	.short	(.L_1529 - .L_1528)
.L_1528:
        /*007c*/ 	.word	0x00000000
        /*0080*/ 	.short	0x0007
        /*0082*/ 	.short	0x0030
        /*0084*/ 	.byte	0x00, 0xf0, 0x11, 0x00


	//----- nvinfo : EIATTR_KPARAM_INFO
	.align		4
.L_1529:
        /*0088*/ 	.byte	0x04, 0x17
        /*008a*/ 	.short	(.L_1531 - .L_1530)
.L_1530:
        /*008c*/ 	.word	0x00000000
        /*0090*/ 	.short	0x0006
        /*0092*/ 	.short	0x002c
        /*0094*/ 	.byte	0x00, 0xf0, 0x11, 0x00


	//----- nvinfo : EIATTR_KPARAM_INFO
	.align		4
.L_1531:
        /*0098*/ 	.byte	0x04, 0x17
        /*009a*/ 	.short	(.L_1533 - .L_1532)
.L_1532:
        /*009c*/ 	.word	0x00000000
        /*00a0*/ 	.short	0x0005
        /*00a2*/ 	.short	0x0028
        /*00a4*/ 	.byte	0x00, 0xf0, 0x11, 0x00


	//----- nvinfo : EIATTR_KPARAM_INFO
	.align		4
.L_1533:
        /*00a8*/ 	.byte	0x04, 0x17
        /*00aa*/ 	.short	(.L_1535 - .L_1534)
.L_1534:
        /*00ac*/ 	.word	0x00000000
        /*00b0*/ 	.short	0x0004
        /*00b2*/ 	.short	0x0020
        /*00b4*/ 	.byte	0x00, 0xf0, 0x21, 0x00


	//----- nvinfo : EIATTR_KPARAM_INFO
	.align		4
.L_1535:
        /*00b8*/ 	.byte	0x04, 0x17
        /*00ba*/ 	.short	(.L_1537 - .L_1536)
.L_1536:
        /*00bc*/ 	.word	0x00000000
        /*00c0*/ 	.short	0x0003
        /*00c2*/ 	.short	0x0018
        /*00c4*/ 	.byte	0x00, 0xf0, 0x21, 0x00


	//----- nvinfo : EIATTR_KPARAM_INFO
	.align		4
.L_1537:
        /*00c8*/ 	.byte	0x04, 0x17
        /*00ca*/ 	.short	(.L_1539 - .L_1538)
.L_1538:
        /*00cc*/ 	.word	0x00000000
        /*00d0*/ 	.short	0x0002
        /*00d2*/ 	.short	0x0010
        /*00d4*/ 	.byte	0x00, 0xf0, 0x21, 0x00


	//----- nvinfo : EIATTR_KPARAM_INFO
	.align		4
.L_1539:
        /*00d8*/ 	.byte	0x04, 0x17
        /*00da*/ 	.short	(.L_1541 - .L_1540)
.L_1540:
        /*00dc*/ 	.word	0x00000000
        /*00e0*/ 	.short	0x0001
        /*00e2*/ 	.short	0x0008
        /*00e4*/ 	.byte	0x00, 0xf0, 0x21, 0x00


	//----- nvinfo : EIATTR_KPARAM_INFO
	.align		4
.L_1541:
        /*00e8*/ 	.byte	0x04, 0x17
        /*00ea*/ 	.short	(.L_1543 - .L_1542)
.L_1542:
        /*00ec*/ 	.word	0x00000000
        /*00f0*/ 	.short	0x0000
        /*00f2*/ 	.short	0x0000
        /*00f4*/ 	.byte	0x00, 0xf0, 0x21, 0x00


	//----- nvinfo : EIATTR_SPARSE_MMA_MASK
	.align		4
.L_1543:
        /*00f8*/ 	.byte	0x03, 0x50
        /*00fa*/ 	.short	0x0000


	//----- nvinfo : EIATTR_MAXREG_COUNT
	.align		4
        /*00fc*/ 	.byte	0x03, 0x1b
        /*00fe*/ 	.short	0x00ff


	//----- nvinfo : EIATTR_NUM_BARRIERS
	.align		4
        /*0100*/ 	.byte	0x02, 0x4c
        /*0102*/ 	.byte	0x01
	.zero		1


	//----- nvinfo : EIATTR_MERCURY_ISA_VERSION
	.align		4
        /*0104*/ 	.byte	0x03, 0x5f
        /*0106*/ 	.short	0x0101


	//----- nvinfo : EIATTR_EXIT_INSTR_OFFSETS
	.align		4
        /*0108*/ 	.byte	0x04, 0x1c
        /*010a*/ 	.short	(.L_1545 - .L_1544)


	//   ....[0]....
.L_1544:
        /*010c*/ 	.word	0x000004c0


	//   ....[1]....
        /*0110*/ 	.word	0x00004620


	//   ....[2]....
        /*0114*/ 	.word	0x000046c0


	//   ....[3]....
        /*0118*/ 	.word	0x00004700


	//----- nvinfo : EIATTR_CRS_STACK_SIZE
	.align		4
.L_1545:
        /*011c*/ 	.byte	0x04, 0x1e
        /*011e*/ 	.short	(.L_1547 - .L_1546)
.L_1546:
        /*0120*/ 	.word	0x00000000


	//----- nvinfo : EIATTR_CBANK_PARAM_SIZE
	.align		4
.L_1547:
        /*0124*/ 	.byte	0x03, 0x19
        /*0126*/ 	.short	0x005c


	//----- nvinfo : EIATTR_PARAM_CBANK
	.align		4
        /*0128*/ 	.byte	0x04, 0x0a
        /*012a*/ 	.short	(.L_1549 - .L_1548)
	.align		4
.L_1548:
        /*012c*/ 	.word	index@(.nv.constant0._Z28gemm_half_q_half_gptq_kernelILi5ELb0ELb0EEvPK6__halfPKjS4_S2_PS0_iiiiiPKtibS2_i)
        /*0130*/ 	.short	0x0210
        /*0132*/ 	.short	0x005c


	//----- nvinfo : EIATTR_SW_WAR
	.align		4
.L_1549:
        /*0134*/ 	.byte	0x04, 0x36
        /*0136*/ 	.short	(.L_1551 - .L_1550)
.L_1550:
        /*0138*/ 	.word	0x00000008
.L_1551:


//--------------------- .nv.info._Z28gemm_half_q_half_gptq_kernelILi4ELb0ELb0EEvPK6__halfPKjS4_S2_PS0_iiiiiPKtibS2_i --------------------------
	.section	.nv.info._Z28gemm_half_q_half_gptq_kernelILi4ELb0ELb0EEvPK6__halfPKjS4_S2_PS0_iiiiiPKtibS2_i,"",@"SHT_CUDA_INFO"
	.sectionflags	@""
	.align	4


	//----- nvinfo : EIATTR_CUDA_API_VERSION
	.align		4
        /*0000*/ 	.byte	0x04, 0x37
        /*0002*/ 	.short	(.L_1553 - .L_1552)
.L_1552:
        /*0004*/ 	.word	0x00000082


	//----- nvinfo : EIATTR_KPARAM_INFO
	.align		4
.L_1553:
        /*0008*/ 	.byte	0x04, 0x17
        /*000a*/ 	.short	(.L_1555 - .L_1554)
.L_1554:
        /*000c*/ 	.word	0x00000000
        /*0010*/ 	.short	0x000e
        /*0012*/ 	.short	0x0058
        /*0014*/ 	.byte	0x00, 0xf0, 0x11, 0x00


	//----- nvinfo : EIATTR_KPARAM_INFO
	.align		4
.L_1555:
        /*0018*/ 	.byte	0x04, 0x17
        /*001a*/ 	.short	(.L_1557 - .L_1556)
.L_1556:
        /*001c*/ 	.word	0x00000000
        /*0020*/ 	.short	0x000d
        /*0022*/ 	.short	0x0050
        /*0024*/ 	.byte	0x00, 0xf0, 0x21, 0x00


	//----- nvinfo : EIATTR_KPARAM_INFO
	.align		4
.L_1557:
        /*0028*/ 	.byte	0x04, 0x17
        /*002a*/ 	.short	(.L_1559 - .L_1558)
.L_1558:
        /*002c*/ 	.word	0x00000000
        /*0030*/ 	.short	0x000c
        /*0032*/ 	.short	0x004c
        /*0034*/ 	.byte	0x00, 0xf0, 0x05, 0x00


	//----- nvinfo : EIATTR_KPARAM_INFO
	.align		4
.L_1559:
        /*0038*/ 	.byte	0x04, 0x17
        /*003a*/ 	.short	(.L_1561 - .L_1560)
.L_1560:
        /*003c*/ 	.word	0x00000000
        /*0040*/ 	.short	0x000b
        /*0042*/ 	.short	0x0048
        /*0044*/ 	.byte	0x00, 0xf0, 0x11, 0x00


	//----- nvinfo : EIATTR_KPARAM_INFO
	.align		4
.L_1561:
        /*0048*/ 	.byte	0x04, 0x17
        /*004a*/ 	.short	(.L_1563 - .L_1562)
.L_1562:
        /*004c*/ 	.word	0x00000000
        /*0050*/ 	.short	0x000a
        /*0052*/ 	.short	0x0040
        /*0054*/ 	.byte	0x00, 0xf0, 0x21, 0x00


	//----- nvinfo : EIATTR_KPARAM_INFO
	.align		4
.L_1563:
        /*0058*/ 	.byte	0x04, 0x17
        /*005a*/ 	.short	(.L_1565 - .L_1564)
.L_1564:
        /*005c*/ 	.word	0x00000000
        /*0060*/ 	.short	0x0009
        /*0062*/ 	.short	0x0038
        /*0064*/ 	.byte	0x00, 0xf0, 0x11, 0x00


	//----- nvinfo : EIATTR_KPARAM_INFO
	.align		4
.L_1565:
        /*0068*/ 	.byte	0x04, 0x17
        /*006a*/ 	.short	(.L_1567 - .L_1566)
.L_1566:
        /*006c*/ 	.word	0x00000000
        /*0070*/ 	.short	0x0008
        /*0072*/ 	.short	0x0034
        /*0074*/ 	.byte	0x00, 0xf0, 0x11, 0x00


	//----- nvinfo : EIATTR_KPARAM_INFO
	.align		4
.L_1567:
        /*0078*/ 	.byte	0x04, 0x17
        /*007a*/ 	.short	(.L_1569 - .L_1568)
.L_1568:
        /*007c*/ 	.word	0x00000000
        /*0080*/ 	.short	0x0007
        /*0082*/ 	.short	0x0030
        /*0084*/ 	.byte	0x00, 0xf0, 0x11, 0x00


	//----- nvinfo : EIATTR_KPARAM_INFO
	.align		4
.L_1569:
        /*0088*/ 	.byte	0x04, 0x17
        /*008a*/ 	.short	(.L_1571 - .L_1570)
.L_1570:
        /*008c*/ 	.word	0x00000000
        /*0090*/ 	.short	0x0006
        /*0092*/ 	.short	0x002c
        /*0094*/ 	.byte	0x00, 0xf0, 0x11, 0x00


	//----- nvinfo : EIATTR_KPARAM_INFO
	.align		4
.L_1571:
        /*0098*/ 	.byte	0x04, 0x17
        /*009a*/ 	.short	(.L_1573 - .L_1572)
.L_1572:
        /*009c*/ 	.word	0x00000000
        /*00a0*/ 	.short	0x0005
        /*00a2*/ 	.short	0x0028
        /*00a4*/ 	.byte	0x00, 0xf0, 0x11, 0x00


	//----- nvinfo : EIATTR_KPARAM_INFO
	.align		4
.L_1573:
        /*00a8*/ 	.byte	0x04, 0x17
        /*00aa*/ 	.short	(.L_1575 - .L_1574)
.L_1574:
        /*00ac*/ 	.word	0x00000000
        /*00b0*/ 	.short	0x0004
        /*00b2*/ 	.short	0x0020
        /*00b4*/ 	.byte	0x00, 0xf0, 0x21, 0x00


	//----- nvinfo : EIATTR_KPARAM_INFO
	.align		4
.L_1575:
        /*00b8*/ 	.byte	0x04, 0x17
        /*00ba*/ 	.short	(.L_1577 - .L_1576)
.L_1576:
        /*00bc*/ 	.word	0x00000000
        /*00c0*/ 	.short	0x0003
        /*00c2*/ 	.short	0x0018
        /*00c4*/ 	.byte	0x00, 0xf0, 0x21, 0x00


	//----- nvinfo : EIATTR_KPARAM_INFO
	.align		4
.L_1577:
        /*00c8*/ 	.byte	0x04, 0x17
        /*00ca*/ 	.short	(.L_1579 - .L_1578)
.L_1578:
        /*00cc*/ 	.word	0x00000000
        /*00d0*/ 	.short	0x0002
        /*00d2*/ 	.short	0x0010
        /*00d4*/ 	.byte	0x00, 0xf0, 0x21, 0x00


	//----- nvinfo : EIATTR_KPARAM_INFO
	.align		4
.L_1579:
        /*00d8*/ 	.byte	0x04, 0x17
        /*00da*/ 	.short	(.L_1581 - .L_1580)
.L_1580:
        /*00dc*/ 	.word	0x00000000
        /*00e0*/ 	.short	0x0001
        /*00e2*/ 	.short	0x0008
        /*00e4*/ 	.byte	0x00, 0xf0, 0x21, 0x00


	//----- nvinfo : EIATTR_KPARAM_INFO
	.align		4
.L_1581:
        /*00e8*/ 	.byte	0x04, 0x17
        /*00ea*/ 	.short	(.L_1583 - .L_1582)
.L_1582:
        /*00ec*/ 	.word	0x00000000
        /*00f0*/ 	.short	0x0000
        /*00f2*/ 	.short	0x0000
        /*00f4*/ 	.byte	0x00, 0xf0, 0x21, 0x00


	//----- nvinfo : EIATTR_SPARSE_MMA_MASK
	.align		4
.L_1583:
        /*00f8*/ 	.byte	0x03, 0x50
        /*00fa*/ 	.short	0x0000


	//----- nvinfo : EIATTR_MAXREG_COUNT
	.align		4
        /*00fc*/ 	.byte	0x03, 0x1b
        /*00fe*/ 	.short	0x00ff


	//----- nvinfo : EIATTR_NUM_BARRIERS
	.align		4
        /*0100*/ 	.byte	0x02, 0x4c
        /*0102*/ 	.byte	0x01
	.zero		1


	//----- nvinfo : EIATTR_MERCURY_ISA_VERSION
	.align		4
        /*0104*/ 	.byte	0x03, 0x5f
        /*0106*/ 	.short	0x0101


	//----- nvinfo : EIATTR_EXIT_INSTR_OFFSETS
	.align		4
        /*0108*/ 	.byte	0x04, 0x1c
        /*010a*/ 	.short	(.L_1585 - .L_1584)


	//   ....[0]....
.L_1584:
        /*010c*/ 	.word	0x00000430


	//   ....[1]....
        /*0110*/ 	.word	0x00003be0


	//   ....[2]....
        /*0114*/ 	.word	0x00003c80


	//   ....[3]....
        /*0118*/ 	.word	0x00003cc0


	//----- nvinfo : EIATTR_CRS_STACK_SIZE
	.align		4
.L_1585:
        /*011c*/ 	.byte	0x04, 0x1e
        /*011e*/ 	.short	(.L_1587 - .L_1586)
.L_1586:
        /*0120*/ 	.word	0x00000000


	//----- nvinfo : EIATTR_CBANK_PARAM_SIZE
	.align		4
.L_1587:
        /*0124*/ 	.byte	0x03, 0x19
        /*0126*/ 	.short	0x005c


	//----- nvinfo : EIATTR_PARAM_CBANK
	.align		4
        /*0128*/ 	.byte	0x04, 0x0a
        /*012a*/ 	.short	(.L_1589 - .L_1588)
	.align		4
.L_1588:
        /*012c*/ 	.word	index@(.nv.constant0._Z28gemm_half_q_half_gptq_kernelILi4ELb0ELb0EEvPK6__halfPKjS4_S2_PS0_iiiiiPKtibS2_i)
        /*0130*/ 	.short	0x0210
        /*0132*/ 	.short	0x005c


	//----- nvinfo : EIATTR_SW_WAR
	.align		4
.L_1589:
        /*0134*/ 	.byte	0x04, 0x36
        /*0136*/ 	.short	(.L_1591 - .L_1590)
.L_1590:
        /*0138*/ 	.word	0x00000008
.L_1591:


//--------------------- .nv.info._Z28gemm_half_q_half_gptq_kernelILi3ELb0ELb0EEvPK6__halfPKjS4_S2_PS0_iiiiiPKtibS2_i --------------------------
	.section	.nv.info._Z28gemm_half_q_half_gptq_kernelILi3ELb0ELb0EEvPK6__halfPKjS4_S2_PS0_iiiiiPKtibS2_i,"",@"SHT_CUDA_INFO"
	.sectionflags	@""
	.align	4


	//----- nvinfo : EIATTR_CUDA_API_VERSION
	.align		4
        /*0000*/ 	.byte	0x04, 0x37
        /*0002*/ 	.short	(.L_1593 - .L_1592)
.L_1592:
        /*0004*/ 	.word	0x00000082


	//----- nvinfo : EIATTR_KPARAM_INFO
	.align		4
.L_1593:
        /*0008*/ 	.byte	0x04, 0x17
        /*000a*/ 	.short	(.L_1595 - .L_1594)
.L_1594:
        /*000c*/ 	.word	0x00000000
        /*0010*/ 	.short	0x000e
        /*0012*/ 	.short	0x0058
        /*0014*/ 	.byte	0x00, 0xf0, 0x11, 0x00


	//----- nvinfo : EIATTR_KPARAM_INFO
	.align		4
.L_1595:
        /*0018*/ 	.byte	0x04, 0x17
        /*001a*/ 	.short	(.L_1597 - .L_1596)
.L_1596:
        /*001c*/ 	.word	0x00000000
        /*0020*/ 	.short	0x000d
        /*0022*/ 	.short	0x0050
        /*0024*/ 	.byte	0x00, 0xf0, 0x21, 0x00


	//----- nvinfo : EIATTR_KPARAM_INFO
	.align		4
.L_1597:
        /*0028*/ 	.byte	0x04, 0x17
        /*002a*/ 	.short	(.L_1599 - .L_1598)
.L_1598:
        /*002c*/ 	.word	0x00000000
        /*0030*/ 	.short	0x000c
        /*0032*/ 	.short	0x004c
        /*0034*/ 	.byte	0x00, 0xf0, 0x05, 0x00


	//----- nvinfo : EIATTR_KPARAM_INFO
	.align		4
.L_1599:
        /*0038*/ 	.byte	0x04, 0x17
        /*003a*/ 	.short	(.L_1601 - .L_1600)
.L_1600:
        /*003c*/ 	.word	0x00000000
        /*0040*/ 	.short	0x000b
        /*0042*/ 	.short	0x0048
        /*0044*/ 	.byte	0x00, 0xf0, 0x11, 0x00


	//----- nvinfo : EIATTR_KPARAM_INFO
	.align		4
.L_1601:
        /*0048*/ 	.byte	0x04, 0x17
        /*004a*/ 	.short	(.L_1603 - .L_1602)
.L_1602:
        /*004c*/ 	.word	0x00000000
        /*0050*/ 	.short	0x000a
        /*0052*/ 	.short	0x0040
        /*0054*/ 	.byte	0x00, 0xf0, 0x21, 0x00


	//----- nvinfo : EIATTR_KPARAM_INFO
	.align		4
.L_1603:
        /*0058*/ 	.byte	0x04, 0x17
        /*005a*/ 	.short	(.L_1605 - .L_1604)
.L_1604:
        /*005c*/ 	.word	0x00000000
        /*0060*/ 	.short	0x0009
        /*0062*/ 	.short	0x0038
        /*0064*/ 	.byte	0x00, 0xf0, 0x11, 0x00


	//----- nvinfo : EIATTR_KPARAM_INFO
	.align		4
.L_1605:
        /*0068*/ 	.byte	0x04, 0x17
        /*006a*/ 	.short	(.L_1607 - .L_1606)
.L_1606:
        /*006c*/ 	.word	0x00000000
        /*0070*/ 	.short	0x0008
        /*0072*/ 	.short	0x0034
        /*0074*/ 	.byte	0x00, 0xf0, 0x11, 0x00


	//----- nvinfo : EIATTR_KPARAM_INFO
	.align		4
.L_1607:
        /*0078*/ 	.byte	0x04, 0x17
        /*007a*/ 	.short	(.L_1609 - .L_1608)
.L_1608:
        /*007c*/ 	.word	0x00000000
        /*0080*/ 	.short	0x0007
        /*0082*/ 	.short	0x0030
        /*0084*/ 	.byte	0x00, 0xf0, 0x11, 0x00


	//----- nvinfo : EIATTR_KPARAM_INFO
	.align		4
.L_1609:
        /*0088*/ 	.byte	0x04, 0x17
        /*008a*/ 	.short	(.L_1611 - .L_1610)
.L_1610:
        /*008c*/ 	.word	0x00000000
        /*0090*/ 	.short	0x0006
        /*0092*/ 	.short	0x002c
        /*0094*/ 	.byte	0x00, 0xf0, 0x11, 0x00


	//----- nvinfo : EIATTR_KPARAM_INFO
	.align		4
.L_1611:
        /*0098*/ 	.byte	0x04, 0x17
        /*009a*/ 	.short	(.L_1613 - .L_1612)
.L_1612:
        /*009c*/ 	.word	0x00000000
        /*00a0*/ 	.short	0x0005
        /*00a2*/ 	.short	0x0028
        /*00a4*/ 	.byte	0x00, 0xf0, 0x11, 0x00


	//----- nvinfo : EIATTR_KPARAM_INFO
	.align		4
.L_1613:
        /*00a8*/ 	.byte	0x04, 0x17
        /*00aa*/ 	.short	(.L_1615 - .L_1614)
.L_1614:
        /*00ac*/ 	.word	0x00000000
        /*00b0*/ 	.short	0x0004
        /*00b2*/ 	.short	0x0020
        /*00b4*/ 	.byte	0x00, 0xf0, 0x21, 0x00


	//----- nvinfo : EIATTR_KPARAM_INFO
	.align		4
.L_1615:
        /*00b8*/ 	.byte	0x04, 0x17
        /*00ba*/ 	.short	(.L_1617 - .L_1616)
.L_1616:
        /*00bc*/ 	.word	0x00000000
        /*00c0*/ 	.short	0x0003
        /*00c2*/ 	.short	0x0018
        /*00c4*/ 	.byte	0x00, 0xf0, 0x21, 0x00


	//----- nvinfo : EIATTR_KPARAM_INFO
	.align		4
.L_1617:
        /*00c8*/ 	.byte	0x04, 0x17
        /*00ca*/ 	.short	(.L_1619 - .L_1618)
.L_1618:
        /*00cc*/ 	.word	0x00000000
        /*00d0*/ 	.short	0x0002
        /*00d2*/ 	.short	0x0010
        /*00d4*/ 	.byte	0x00, 0xf0, 0x21, 0x00


	//----- nvinfo : EIATTR_KPARAM_INFO
	.align		4
.L_1619:
        /*00d8*/ 	.byte	0x04, 0x17
        /*00da*/ 	.short	(.L_1621 - .L_1620)
.L_1620:
        /*00dc*/ 	.word	0x00000000
        /*00e0*/ 	.short	0x0001
        /*00e2*/ 	.short	0x0008
        /*00e4*/ 	.byte	0x00, 0xf0, 0x21, 0x00


	//----- nvinfo : EIATTR_KPARAM_INFO
	.align		4
.L_1621:
        /*00e8*/ 	.byte	0x04, 0x17
        /*00ea*/ 	.short	(.L_1623 - .L_1622)
.L_1622:
        /*00ec*/ 	.word	0x00000000
        /*00f0*/ 	.short	0x0000
        /*00f2*/ 	.short	0x0000
        /*00f4*/ 	.byte	0x00, 0xf0, 0x21, 0x00


	//----- nvinfo : EIATTR_SPARSE_MMA_MASK
	.align		4
.L_1623:
        /*00f8*/ 	.byte	0x03, 0x50
        /*00fa*/ 	.short	0x0000


	//----- nvinfo : EIATTR_MAXREG_COUNT
	.align		4
        /*00fc*/ 	.byte	0x03, 0x1b
        /*00fe*/ 	.short	0x00ff


	//----- nvinfo : EIATTR_NUM_BARRIERS
	.align		4
        /*0100*/ 	.byte	0x02, 0x4c
        /*0102*/ 	.byte	0x01
	.zero		1


	//----- nvinfo : EIATTR_MERCURY_ISA_VERSION
	.align		4
        /*0104*/ 	.byte	0x03, 0x5f
        /*0106*/ 	.short	0x0101


	//----- nvinfo : EIATTR_EXIT_INSTR_OFFSETS
	.align		4
        /*0108*/ 	.byte	0x04, 0x1c
        /*010a*/ 	.short	(.L_1625 - .L_1624)


	//   ....[0]....
.L_1624:
        /*010c*/ 	.word	0x000003a0


	//   ....[1]....
        /*0110*/ 	.word	0x00003300


	//   ....[2]....
        /*0114*/ 	.word	0x000033b0


	//   ....[3]....
        /*0118*/ 	.word	0x000033f0


	//----- nvinfo : EIATTR_CRS_STACK_SIZE
	.align		4
.L_1625:
        /*011c*/ 	.byte	0x04, 0x1e
        /*011e*/ 	.short	(.L_1627 - .L_1626)
.L_1626:
        /*0120*/ 	.word	0x00000000


	//----- nvinfo : EIATTR_CBANK_PARAM_SIZE
	.align		4
.L_1627:
        /*0124*/ 	.byte	0x03, 0x19
        /*0126*/ 	.short	0x005c


	//----- nvinfo : EIATTR_PARAM_CBANK
	.align		4
        /*0128*/ 	.byte	0x04, 0x0a
        /*012a*/ 	.short	(.L_1629 - .L_1628)
	.align		4
.L_1628:
        /*012c*/ 	.word	index@(.nv.constant0._Z28gemm_half_q_half_gptq_kernelILi3ELb0ELb0EEvPK6__halfPKjS4_S2_PS0_iiiiiPKtibS2_i)
        /*0130*/ 	.short	0x0210
        /*0132*/ 	.short	0x005c


	//----- nvinfo : EIATTR_SW_WAR
	.align		4
.L_1629:
        /*0134*/ 	.byte	0x04, 0x36
        /*0136*/ 	.short	(.L_1631 - .L_1630)
.L_1630:
        /*0138*/ 	.word	0x00000008
.L_1631:


//--------------------- .nv.info._Z28gemm_half_q_half_gptq_kernelILi2ELb0ELb0EEvPK6__halfPKjS4_S2_PS0_iiiiiPKtibS2_i --------------------------
	.section	.nv.info._Z28gemm_half_q_half_gptq_kernelILi2ELb0ELb0EEvPK6__halfPKjS4_S2_PS0_iiiiiPKtibS2_i,"",@"SHT_CUDA_INFO"
	.sectionflags	@""
	.align	4


	//----- nvinfo : EIATTR_CUDA_API_VERSION
	.align		4
        /*0000*/ 	.byte	0x04, 0x37
        /*0002*/ 	.short	(.L_1633 - .L_1632)
.L_1632:
        /*0004*/ 	.word	0x00000082


	//----- nvinfo : EIATTR_KPARAM_INFO
	.align		4
.L_1633:
        /*0008*/ 	.byte	0x04, 0x17
        /*000a*/ 	.short	(.L_1635 - .L_1634)
.L_1634:
        /*000c*/ 	.word	0x00000000
        /*0010*/ 	.short	0x000e
        /*0012*/ 	.short	0x0058
        /*0014*/ 	.byte	0x00, 0xf0, 0x11, 0x00


	//----- nvinfo : EIATTR_KPARAM_INFO
	.align		4
.L_1635:
        /*0018*/ 	.byte	0x04, 0x17
        /*001a*/ 	.short	(.L_1637 - .L_1636)
.L_1636:
        /*001c*/ 	.word	0x00000000
        /*0020*/ 	.short	0x000d
        /*0022*/ 	.short	0x0050
        /*0024*/ 	.byte	0x00, 0xf0, 0x21, 0x00


	//----- nvinfo : EIATTR_KPARAM_INFO
	.align		4
.L_1637:
        /*0028*/ 	.byte	0x04, 0x17
        /*002a*/ 	.short	(.L_1639 - .L_1638)
.L_1638:
        /*002c*/ 	.word	0x00000000
        /*0030*/ 	.short	0x000c
        /*0032*/ 	.short	0x004c
        /*0034*/ 	.byte	0x00, 0xf0, 0x05, 0x00


	//----- nvinfo : EIATTR_KPARAM_INFO
	.align		4
.L_1639:
        /*0038*/ 	.byte	0x04, 0x17
        /*003a*/ 	.short	(.L_1641 - .L_1640)
.L_1640:
        /*003c*/ 	.word	0x00000000
        /*0040*/ 	.short	0x000b
        /*0042*/ 	.short	0x0048
        /*0044*/ 	.byte	0x00, 0xf0, 0x11, 0x00


	//----- nvinfo : EIATTR_KPARAM_INFO
	.align		4
.L_1641:
        /*0048*/ 	.byte	0x04, 0x17
        /*004a*/ 	.short	(.L_1643 - .L_1642)
.L_1642:
        /*004c*/ 	.word	0x00000000
        /*0050*/ 	.short	0x000a
        /*0052*/ 	.short	0x0040
        /*0054*/ 	.byte	0x00, 0xf0, 0x21, 0x00


	//----- nvinfo : EIATTR_KPARAM_INFO
	.align		4
.L_1643:
        /*0058*/ 	.byte	0x04, 0x17
        /*005a*/ 	.short	(.L_1645 - .L_1644)
.L_1644:
        /*005c*/ 	.word	0x00000000
        /*0060*/ 	.short	0x0009
        /*0062*/ 	.short	0x0038
        /*0064*/ 	.byte	0x00, 0xf0, 0x11, 0x00


	//----- nvinfo : EIATTR_KPARAM_INFO
	.align		4
.L_1645:
        /*0068*/ 	.byte	0x04, 0x17
        /*006a*/ 	.short	(.L_1647 - .L_1646)
.L_1646:
        /*006c*/ 	.word	0x00000000
        /*0070*/ 	.short	0x0008
        /*0072*/ 	.short	0x0034
        /*0074*/ 	.byte	0x00, 0xf0, 0x11, 0x00


	//----- nvinfo : EIATTR_KPARAM_INFO
	.align		4
.L_1647:
        /*0078*/ 	.byte	0x04, 0x17
        /*007a*/ 	.short	(.L_1649 - .L_1648)
.L_1648:
        /*007c*/ 	.word	0x00000000
        /*0080*/ 	.short	0x0007
        /*0082*/ 	.short	0x0030
        /*0084*/ 	.byte	0x00, 0xf0, 0x11, 0x00


	//----- nvinfo : EIATTR_KPARAM_INFO
	.align		4
.L_1649:
        /*0088*/ 	.byte	0x04, 0x17
        /*008a*/ 	.short	(.L_1651 - .L_1650)
.L_1650:
        /*008c*/ 	.word	0x00000000
        /*0090*/ 	.short	0x0006
        /*0092*/ 	.short	0x002c
        /*0094*/ 	.byte	0x00, 0xf0, 0x11, 0x00


	//----- nvinfo : EIATTR_KPARAM_INFO
	.align		4
.L_1651:
        /*0098*/ 	.byte	0x04, 0x17
        /*009a*/ 	.short	(.L_1653 - .L_1652)
.L_1652:
        /*009c*/ 	.word	0x00000000
        /*00a0*/ 	.short	0x0005
        /*00a2*/ 	.short	0x0028
        /*00a4*/ 	.byte	0x00, 0xf0, 0x11, 0x00


	//----- nvinfo : EIATTR_KPARAM_INFO
	.align		4
.L_1653:
        /*00a8*/ 	.byte	0x04, 0x17
        /*00aa*/ 	.short	(.L_1655 - .L_1654)
.L_1654:
        /*00ac*/ 	.word	0x00000000
        /*00b0*/ 	.short	0x0004
        /*00b2*/ 	.short	0x0020
        /*00b4*/ 	.byte	0x00, 0xf0, 0x21, 0x00


	//----- nvinfo : EIATTR_KPARAM_INFO
	.align		4
.L_1655:
        /*00b8*/ 	.byte	0x04, 0x17
        /*00ba*/ 	.short	(.L_1657 - .L_1656)
.L_1656:
        /*00bc*/ 	.word	0x00000000
        /*00c0*/ 	.short	0x0003
        /*00c2*/ 	.short	0x0018
        /*00c4*/ 	.byte	0x00, 0xf0, 0x21, 0x00


	//----- nvinfo : EIATTR_KPARAM_INFO
	.align		4
.L_1657:
        /*00c8*/ 	.byte	0x04, 0x17
        /*00ca*/ 	.short	(.L_1659 - .L_1658)
.L_1658:
        /*00cc*/ 	.word	0x00000000
        /*00d0*/ 	.short	0x0002
        /*00d2*/ 	.short	0x0010
        /*00d4*/ 	.byte	0x00, 0xf0, 0x21, 0x00


	//----- nvinfo : EIATTR_KPARAM_INFO
	.align		4
.L_1659:
        /*00d8*/ 	.byte	0x04, 0x17
        /*00da*/ 	.short	(.L_1661 - .L_1660)
.L_1660:
        /*00dc*/ 	.word	0x00000000
        /*00e0*/ 	.short	0x0001
        /*00e2*/ 	.short	0x0008
        /*00e4*/ 	.byte	0x00, 0xf0, 0x21, 0x00


	//----- nvinfo : EIATTR_KPARAM_INFO
	.align		4
.L_1661:
        /*00e8*/ 	.byte	0x04, 0x17
        /*00ea*/ 	.short	(.L_1663 - .L_1662)
.L_1662:
        /*00ec*/ 	.word	0x00000000
        /*00f0*/ 	.short	0x0000
        /*00f2*/ 	.short	0x0000
        /*00f4*/ 	.byte	0x00, 0xf0, 0x21, 0x00


	//----- nvinfo : EIATTR_SPARSE_MMA_MASK
	.align		4
.L_1663:
        /*00f8*/ 	.byte	0x03, 0x50
        /*00fa*/ 	.short	0x0000


	//----- nvinfo : EIATTR_MAXREG_COUNT
	.align		4
        /*00fc*/ 	.byte	0x03, 0x1b
        /*00fe*/ 	.short	0x00ff


	//----- nvinfo : EIATTR_NUM_BARRIERS
	.align		4
        /*0100*/ 	.byte	0x02, 0x4c
        /*0102*/ 	.byte	0x01
	.zero		1


	//----- nvinfo : EIATTR_MERCURY_ISA_VERSION
	.align		4
        /*0104*/ 	.byte	0x03, 0x5f
        /*0106*/ 	.short	0x0101


	//----- nvinfo : EIATTR_EXIT_INSTR_OFFSETS
	.align		4
        /*0108*/ 	.byte	0x04, 0x1c
        /*010a*/ 	.short	(.L_1665 - .L_1664)


	//   ....[0]....
.L_1664:
        /*010c*/ 	.word	0x00000400


	//   ....[1]....
        /*0110*/ 	.word	0x00002ba0


	//   ....[2]....
        /*0114*/ 	.word	0x00002c50


	//   ....[3]....
        /*0118*/ 	.word	0x00002c90


	//----- nvinfo : EIATTR_CRS_STACK_SIZE
	.align		4
.L_1665:
        /*011c*/ 	.byte	0x04, 0x1e
        /*011e*/ 	.short	(.L_1667 - .L_1666)
.L_1666:
        /*0120*/ 	.word	0x00000000


	//----- nvinfo : EIATTR_CBANK_PARAM_SIZE
	.align		4
.L_1667:
        /*0124*/ 	.byte	0x03, 0x19
        /*0126*/ 	.short	0x005c


	//----- nvinfo : EIATTR_PARAM_CBANK
	.align		4
        /*0128*/ 	.byte	0x04, 0x0a
        /*012a*/ 	.short	(.L_1669 - .L_1668)
	.align		4
.L_1668:
        /*012c*/ 	.word	index@(.nv.constant0._Z28gemm_half_q_half_gptq_kernelILi2ELb0ELb0EEvPK6__halfPKjS4_S2_PS0_iiiiiPKtibS2_i)
        /*0130*/ 	.short	0x0210
        /*0132*/ 	.short	0x005c


	//----- nvinfo : EIATTR_SW_WAR
	.align		4
.L_1669:
        /*0134*/ 	.byte	0x04, 0x36
        /*0136*/ 	.short	(.L_1671 - .L_1670)
.L_1670:
        /*0138*/ 	.word	0x00000008
.L_1671:


//--------------------- .nv.info._Z28gemm_half_q_half_gptq_kernelILi1ELb0ELb0EEvPK6__halfPKjS4_S2_PS0_iiiiiPKtibS2_i --------------------------
	.section	.nv.info._Z28gemm_half_q_half_gptq_kernelILi1ELb0ELb0EEvPK6__halfPKjS4_S2_PS0_iiiiiPKtibS2_i,"",@"SHT_CUDA_INFO"
	.sectionflags	@""
	.align	4


	//----- nvinfo : EIATTR_CUDA_API_VERSION
	.align		4
        /*0000*/ 	.byte	0x04, 0x37
        /*0002*/ 	.short	(.L_1673 - .L_1672)
.L_1672:
        /*0004*/ 	.word	0x00000082


	//----- nvinfo : EIATTR_KPARAM_INFO
	.align		4
.L_1673:
        /*0008*/ 	.byte	0x04, 0x17
        /*000a*/ 	.short	(.L_1675 - .L_1674)
.L_1674:
        /*000c*/ 	.word	0x00000000
        /*0010*/ 	.short	0x000e
        /*0012*/ 	.short	0x0058
        /*0014*/ 	.byte	0x00, 0xf0, 0x11, 0x00


	//----- nvinfo : EIATTR_KPARAM_INFO
	.align		4
.L_1675:
        /*0018*/ 	.byte	0x04, 0x17
        /*001a*/ 	.short	(.L_1677 - .L_1676)
.L_1676:
        /*001c*/ 	.word	0x00000000
        /*0020*/ 	.short	0x000d
        /*0022*/ 	.short	0x0050
        /*0024*/ 	.byte	0x00, 0xf0, 0x21, 0x00


	//----- nvinfo : EIATTR_KPARAM_INFO
	.align		4
.L_1677:
        /*0028*/ 	.byte	0x04, 0x17
        /*002a*/ 	.short	(.L_1679 - .L_1678)
.L_1678:
        /*002c*/ 	.word	0x00000000
        /*0030*/ 	.short	0x000c
        /*0032*/ 	.short	0x004c
        /*0034*/ 	.byte	0x00, 0xf0, 0x05, 0x00


	//----- nvinfo : EIATTR_KPARAM_INFO
	.align		4
.L_1679:
        /*0038*/ 	.byte	0x04, 0x17
        /*003a*/ 	.short	(.L_1681 - .L_1680)
.L_1680:
        /*003c*/ 	.word	0x00000000
        /*0040*/ 	.short	0x000b
        /*0042*/ 	.short	0x0048
        /*0044*/ 	.byte	0x00, 0xf0, 0x11, 0x00


	//----- nvinfo : EIATTR_KPARAM_INFO
	.align		4
.L_1681:
        /*0048*/ 	.byte	0x04, 0x17
        /*004a*/ 	.short	(.L_1683 - .L_1682)
.L_1682:
        /*004c*/ 	.word	0x00000000
        /*0050*/ 	.short	0x000a
        /*0052*/ 	.short	0x0040
        /*0054*/ 	.byte	0x00, 0xf0, 0x21, 0x00


	//----- nvinfo : EIATTR_KPARAM_INFO
	.align		4
.L_1683:
        /*0058*/ 	.byte	0x04, 0x17
        /*005a*/ 	.short	(.L_1685 - .L_1684)
.L_1684:
        /*005c*/ 	.word	0x00000000
        /*0060*/ 	.short	0x0009
        /*0062*/ 	.short	0x0038
        /*0064*/ 	.byte	0x00, 0xf0, 0x11, 0x00


	//----- nvinfo : EIATTR_KPARAM_INFO
	.align		4
.L_1685:
        /*0068*/ 	.byte	0x04, 0x17
        /*006a*/ 	.short	(.L_1687 - .L_1686)
.L_1686:
        /*006c*/ 	.word	0x00000000
        /*0070*/ 	.short	0x0008
        /*0072*/ 	.short	0x0034
        /*0074*/ 	.byte	0x00, 0xf0, 0x11, 0x00


	//----- nvinfo : EIATTR_KPARAM_INFO
	.align		4
.L_1687:
        /*0078*/ 	.byte	0x04, 0x17
        /*007a*/ 	.short	(.L_1689 - .L_1688)
.L_1688:
        /*007c*/ 	.word	0x00000000
        /*0080*/ 	.short	0x0007
        /*0082*/ 	.short	0x0030
        /*0084*/ 	.byte	0x00, 0xf0, 0x11, 0x00


	//----- nvinfo : EIATTR_KPARAM_INFO
	.align		4
.L_1689:
        /*0088*/ 	.byte	0x04, 0x17
        /*008a*/ 	.short	(.L_1691 - .L_1690)
.L_1690:
        /*008c*/ 	.word	0x00000000
        /*0090*/ 	.short	0x0006
        /*0092*/ 	.short	0x002c
        /*0094*/ 	.byte	0x00, 0xf0, 0x11, 0x00


	//----- nvinfo : EIATTR_KPARAM_INFO
	.align		4
.L_1691:
        /*0098*/ 	.byte	0x04, 0x17
        /*009a*/ 	.short	(.L_1693 - .L_1692)
.L_1692:
        /*009c*/ 	.word	0x00000000
        /*00a0*/ 	.short	0x0005
        /*00a2*/ 	.short	0x0028
        /*00a4*/ 	.byte	0x00, 0xf0, 0x11, 0x00


	//----- nvinfo : EIATTR_KPARAM_INFO
	.align		4
.L_1693:
        /*00a8*/ 	.byte	0x04, 0x17
        /*00aa*/ 	.short	(.L_1695 - .L_1694)
.L_1694:
        /*00ac*/ 	.word	0x00000000
        /*00b0*/ 	.short	0x0004
        /*00b2*/ 	.short	0x0020
        /*00b4*/ 	.byte	0x00, 0xf0, 0x21, 0x00


	//----- nvinfo : EIATTR_KPARAM_INFO
	.align		4
.L_1695:
        /*00b8*/ 	.byte	0x04, 0x17
        /*00ba*/ 	.short	(.L_1697 - .L_1696)
.L_1696:
        /*00bc*/ 	.word	0x00000000
        /*00c0*/ 	.short	0x0003
        /*00c2*/ 	.short	0x0018
        /*00c4*/ 	.byte	0x00, 0xf0, 0x21, 0x00


	//----- nvinfo : EIATTR_KPARAM_INFO
	.align		4
.L_1697:
        /*00c8*/ 	.byte	0x04, 0x17
        /*00ca*/ 	.short	(.L_1699 - .L_1698)
.L_1698:
        /*00cc*/ 	.word	0x00000000
        /*00d0*/ 	.short	0x0002
        /*00d2*/ 	.short	0x0010
        /*00d4*/ 	.byte	0x00, 0xf0, 0x21, 0x00


	//----- nvinfo : EIATTR_KPARAM_INFO
	.align		4
.L_1699:
        /*00d8*/ 	.byte	0x04, 0x17
        /*00da*/ 	.short	(.L_1701 - .L_1700)
.L_1700:
        /*00dc*/ 	.word	0x00000000
        /*00e0*/ 	.short	0x0001
        /*00e2*/ 	.short	0x0008
        /*00e4*/ 	.byte	0x00, 0xf0, 0x21, 0x00


	//----- nvinfo : EIATTR_KPARAM_INFO
	.align		4
.L_1701:
        /*00e8*/ 	.byte	0x04, 0x17
        /*00ea*/ 	.short	(.L_1703 - .L_1702)
.L_1702:
        /*00ec*/ 	.word	0x00000000
        /*00f0*/ 	.short	0x0000
        /*00f2*/ 	.short	0x0000
        /*00f4*/ 	.byte	0x00, 0xf0, 0x21, 0x00


	//----- nvinfo : EIATTR_SPARSE_MMA_MASK
	.align		4
.L_1703:
        /*00f8*/ 	.byte	0x03, 0x50
        /*00fa*/ 	.short	0x0000


	//----- nvinfo : EIATTR_MAXREG_COUNT
	.align		4
        /*00fc*/ 	.byte	0x03, 0x1b
        /*00fe*/ 	.short	0x00ff


	//----- nvinfo : EIATTR_NUM_BARRIERS
	.align		4
        /*0100*/ 	.byte	0x02, 0x4c
        /*0102*/ 	.byte	0x01
	.zero		1


	//----- nvinfo : EIATTR_MERCURY_ISA_VERSION
	.align		4
        /*0104*/ 	.byte	0x03, 0x5f
        /*0106*/ 	.short	0x0101


	//----- nvinfo : EIATTR_EXIT_INSTR_OFFSETS
	.align		4
        /*0108*/ 	.byte	0x04, 0x1c
        /*010a*/ 	.short	(.L_1705 - .L_1704)


	//   ....[0]....
.L_1704:
        /*010c*/ 	.word	0x000002d0


	//   ....[1]....
        /*0110*/ 	.word	0x000021d0


	//   ....[2]....
        /*0114*/ 	.word	0x00002280


	//   ....[3]....
        /*0118*/ 	.word	0x000022c0


	//----- nvinfo : EIATTR_CRS_STACK_SIZE
	.align		4
.L_1705:
        /*011c*/ 	.byte	0x04, 0x1e
        /*011e*/ 	.short	(.L_1707 - .L_1706)
.L_1706:
        /*0120*/ 	.word	0x00000000


	//----- nvinfo : EIATTR_CBANK_PARAM_SIZE
	.align		4
.L_1707:
        /*0124*/ 	.byte	0x03, 0x19
        /*0126*/ 	.short	0x005c


	//----- nvinfo : EIATTR_PARAM_CBANK
	.align		4
        /*0128*/ 	.byte	0x04, 0x0a
        /*012a*/ 	.short	(.L_1709 - .L_1708)
	.align		4
.L_1708:
        /*012c*/ 	.word	index@(.nv.constant0._Z28gemm_half_q_half_gptq_kernelILi1ELb0ELb0EEvPK6__halfPKjS4_S2_PS0_iiiiiPKtibS2_i)
        /*0130*/ 	.short	0x0210
        /*0132*/ 	.short	0x005c


	//----- nvinfo : EIATTR_SW_WAR
	.align		4
.L_1709:
        /*0134*/ 	.byte	0x04, 0x36
        /*0136*/ 	.short	(.L_1711 - .L_1710)
.L_1710:
        /*0138*/ 	.word	0x00000008
.L_1711:


//--------------------- .nv.info._Z23gemm_half_q_half_kernelILi8ELb1ELb1EEvPK6__halfPKjS4_S2_PS0_iiiiPKtS7_iiiiiibS2_i --------------------------
	.section	.nv.info._Z23gemm_half_q_half_kernelILi8ELb1ELb1EEvPK6__halfPKjS4_S2_PS0_iiiiPKtS7_iiiiiibS2_i,"",@"SHT_CUDA_INFO"
	.sectionflags	@""
	.align	4


	//----- nvinfo : EIATTR_CUDA_API_VERSION
	.align		4
        /*0000*/ 	.byte	0x04, 0x37
        /*0002*/ 	.short	(.L_1713 - .L_1712)
.L_1712:
        /*0004*/ 	.word	0x00000082


	//----- nvinfo : EIATTR_KPARAM_INFO
	.align		4
.L_1713:
        /*0008*/ 	.byte	0x04, 0x17
        /*000a*/ 	.short	(.L_1715 - .L_1714)
.L_1714:
        /*000c*/ 	.word	0x00000000
        /*0010*/ 	.short	0x0013
        /*0012*/ 	.short	0x0070
        /*0014*/ 	.byte	0x00, 0xf0, 0x11, 0x00


	//----- nvinfo : EIATTR_KPARAM_INFO
	.align		4
.L_1715:
        /*0018*/ 	.byte	0x04, 0x17
        /*001a*/ 	.short	(.L_1717 - .L_1716)
.L_1716:
        /*001c*/ 	.word	0x00000000
        /*0020*/ 	.short	0x0012
        /*0022*/ 	.short	0x0068
        /*0024*/ 	.byte	0x00, 0xf0, 0x21, 0x00


	//----- nvinfo : EIATTR_KPARAM_INFO
	.align		4
.L_1717:
        /*0028*/ 	.byte	0x04, 0x17
        /*002a*/ 	.short	(.L_1719 - .L_1718)
.L_1718:
        /*002c*/ 	.word	0x00000000
        /*0030*/ 	.short	0x0011
        /*0032*/ 	.short	0x0060
        /*0034*/ 	.byte	0x00, 0xf0, 0x05, 0x00


	//----- nvinfo : EIATTR_KPARAM_INFO
	.align		4
.L_1719:
        /*0038*/ 	.byte	0x04, 0x17
        /*003a*/ 	.short	(.L_1721 - .L_1720)
.L_1720:
        /*003c*/ 	.word	0x00000000
        /*0040*/ 	.short	0x0010
        /*0042*/ 	.short	0x005c
        /*0044*/ 	.byte	0x00, 0xf0, 0x11, 0x00


	//----- nvinfo : EIATTR_KPARAM_INFO
	.align		4
.L_1721:
        /*0048*/ 	.byte	0x04, 0x17
        /*004a*/ 	.short	(.L_1723 - .L_1722)
.L_1722:
        /*004c*/ 	.word	0x00000000
        /*0050*/ 	.short	0x000f
        /*0052*/ 	.short	0x0058
        /*0054*/ 	.byte	0x00, 0xf0, 0x11, 0x00


	//----- nvinfo : EIATTR_KPARAM_INFO
	.align		4
.L_1723:
        /*0058*/ 	.byte	0x04, 0x17
        /*005a*/ 	.short	(.L_1725 - .L_1724)
.L_1724:
        /*005c*/ 	.word	0x00000000
        /*0060*/ 	.short	0x000e
        /*0062*/ 	.short	0x0054
        /*0064*/ 	.byte	0x00, 0xf0, 0x11, 0x00


	//----- nvinfo : EIATTR_KPARAM_INFO
	.align		4
.L_1725:
        /*0068*/ 	.byte	0x04, 0x17
        /*006a*/ 	.short	(.L_1727 - .L_1726)
.L_1726:
        /*006c*/ 	.word	0x00000000
        /*0070*/ 	.short	0x000d
        /*0072*/ 	.short	0x0050
        /*0074*/ 	.byte	0x00, 0xf0, 0x11, 0x00


	//----- nvinfo : EIATTR_KPARAM_INFO
	.align		4
.L_1727:
        /*0078*/ 	.byte	0x04, 0x17
        /*007a*/ 	.short	(.L_1729 - .L_1728)
.L_1728:
        /*007c*/ 	.word	0x00000000
        /*0080*/ 	.short	0x000c
        /*0082*/ 	.short	0x004c
        /*0084*/ 	.byte	0x00, 0xf0, 0x11, 0x00


	//----- nvinfo : EIATTR_KPARAM_INFO
	.align		4
.L_1729:
        /*0088*/ 	.byte	0x04, 0x17
        /*008a*/ 	.short	(.L_1731 - .L_1730)
.L_1730:
        /*008c*/ 	.word	0x00000000
        /*0090*/ 	.short	0x000b
        /*0092*/ 	.short	0x0048
        /*0094*/ 	.byte	0x00, 0xf0, 0x11, 0x00


	//----- nvinfo : EIATTR_KPARAM_INFO
	.align		4
.L_1731:
        /*0098*/ 	.byte	0x04, 0x17
        /*009a*/ 	.short	(.L_1733 - .L_1732)
.L_1732:
        /*009c*/ 	.word	0x00000000
        /*00a0*/ 	.short	0x000a
        /*00a2*/ 	.short	0x0040
        /*00a4*/ 	.byte	0x00, 0xf0, 0x21, 0x00


	//----- nvinfo : EIATTR_KPARAM_INFO
	.align		4
.L_1733:
        /*00a8*/ 	.byte	0x04, 0x17
        /*00aa*/ 	.short	(.L_1735 - .L_1734)
.L_1734:
        /*00ac*/ 	.word	0x00000000
        /*00b0*/ 	.short	0x0009
        /*00b2*/ 	.short	0x0038
        /*00b4*/ 	.byte	0x00, 0xf0, 0x21, 0x00


	//----- nvinfo : EIATTR_KPARAM_INFO
	.align		4
.L_1735:
        /*00b8*/ 	.byte	0x04, 0x17
        /*00ba*/ 	.short	(.L_1737 - .L_1736)
.L_1736:
        /*00bc*/ 	.word	0x00000000
        /*00c0*/ 	.short	0x0008
        /*00c2*/ 	.short	0x0034
        /*00c4*/ 	.byte	0x00, 0xf0, 0x11, 0x00


	//----- nvinfo : EIATTR_KPARAM_INFO
	.align		4
.L_1737:
        /*00c8*/ 	.byte	0x04, 0x17
        /*00ca*/ 	.short	(.L_1739 - .L_1738)
.L_1738:
        /*00cc*/ 	.word	0x00000000
        /*00d0*/ 	.short	0x0007
        /*00d2*/ 	.short	0x0030
        /*00d4*/ 	.byte	0x00, 0xf0, 0x11, 0x00


	//----- nvinfo : EIATTR_KPARAM_INFO
	.align		4
.L_1739:
        /*00d8*/ 	.byte	0x04, 0x17
        /*00da*/ 	.short	(.L_1741 - .L_1740)
.L_1740:
        /*00dc*/ 	.word	0x00000000
        /*00e0*/ 	.short	0x0006
        /*00e2*/ 	.short	0x002c
        /*00e4*/ 	.byte	0x00, 0xf0, 0x11, 0x00


	//----- nvinfo : EIATTR_KPARAM_INFO
	.align		4
.L_1741:
        /*00e8*/ 	.byte	0x04, 0x17
        /*00ea*/ 	.short	(.L_1743 - .L_1742)
.L_1742:
        /*00ec*/ 	.word	0x00000000
        /*00f0*/ 	.short	0x0005
        /*00f2*/ 	.short	0x0028
        /*00f4*/ 	.byte	0x00, 0xf0, 0x11, 0x00


	//----- nvinfo : EIATTR_KPARAM_INFO
	.align		4
.L_1743:
        /*00f8*/ 	.byte	0x04, 0x17
        /*00fa*/ 	.short	(.L_1745 - .L_1744)
.L_1744:
        /*00fc*/ 	.word	0x00000000
        /*0100*/ 	.short	0x0004
        /*0102*/ 	.short	0x0020
        /*0104*/ 	.byte	0x00, 0xf0, 0x21, 0x00


	//----- nvinfo : EIATTR_KPARAM_INFO
	.align		4
.L_1745:
        /*0108*/ 	.byte	0x04, 0x17
        /*010a*/ 	.short	(.L_1747 - .L_1746)
.L_1746:
        /*010c*/ 	.word	0x00000000
        /*0110*/ 	.short	0x0003
        /*0112*/ 	.short	0x0018
        /*0114*/ 	.byte	0x00, 0xf0, 0x21, 0x00


	//----- nvinfo : EIATTR_KPARAM_INFO
	.align		4
.L_1747:
        /*0118*/ 	.byte	0x04, 0x17
        /*011a*/ 	.short	(.L_1749 - .L_1748)
.L_1748:
        /*011c*/ 	.word	0x00000000
        /*0120*/ 	.short	0x0002
        /*0122*/ 	.short	0x0010
        /*0124*/ 	.byte	0x00, 0xf0, 0x21, 0x00


	//----- nvinfo : EIATTR_KPARAM_INFO
	.align		4
.L_1749:
        /*0128*/ 	.byte	0x04, 0x17
        /*012a*/ 	.short	(.L_1751 - .L_1750)
.L_1750:
        /*012c*/ 	.word	0x00000000
        /*0130*/ 	.short	0x0001
        /*0132*/ 	.short	0x0008
        /*0134*/ 	.byte	0x00, 0xf0, 0x21, 0x00


	//----- nvinfo : EIATTR_KPARAM_INFO
	.align		4
.L_1751:
        /*0138*/ 	.byte	0x04, 0x17
        /*013a*/ 	.short	(.L_1753 - .L_1752)
.L_1752:
        /*013c*/ 	.word	0x00000000
        /*0140*/ 	.short	0x0000
        /*0142*/ 	.short	0x0000
        /*0144*/ 	.byte	0x00, 0xf0, 0x21, 0x00


	//----- nvinfo : EIATTR_SPARSE_MMA_MASK
	.align		4
.L_1753:
        /*0148*/ 	.byte	0x03, 0x50
        /*014a*/ 	.short	0x0000


	//----- nvinfo : EIATTR_MAXREG_COUNT
	.align		4
        /*014c*/ 	.byte	0x03, 0x1b
        /*014e*/ 	.short	0x00ff


	//----- nvinfo : EIATTR_NUM_BARRIERS
	.align		4
        /*0150*/ 	.byte	0x02, 0x4c
        /*0152*/ 	.byte	0x01
	.zero		1


	//----- nvinfo : EIATTR_MERCURY_ISA_VERSION
	.align		4
        /*0154*/ 	.byte	0x03, 0x5f
        /*0156*/ 	.short	0x0101


	//----- nvinfo : EIATTR_EXIT_INSTR_OFFSETS
	.align		4
        /*0158*/ 	.byte	0x04, 0x1c
        /*015a*/ 	.short	(.L_1755 - .L_1754)


	//   ....[0]....
.L_1754:
        /*015c*/ 	.word	0x000001b0


	//   ....[1]....
        /*0160*/ 	.word	0x00000520


	//   ....[2]....
        /*0164*/ 	.word	0x00026c60


	//   ....[3]....
        /*0168*/ 	.word	0x00026cf0


	//   ....[4]....
        /*016c*/ 	.word	0x00026d30


	//----- nvinfo : EIATTR_CRS_STACK_SIZE
	.align		4
.L_1755:
        /*0170*/ 	.byte	0x04, 0x1e
        /*0172*/ 	.short	(.L_1757 - .L_1756)
.L_1756:
        /*0174*/ 	.word	0x00000000


	//----- nvinfo : EIATTR_CBANK_PARAM_SIZE
	.align		4
.L_1757:
        /*0178*/ 	.byte	0x03, 0x19
        /*017a*/ 	.short	0x0074


	//----- nvinfo : EIATTR_PARAM_CBANK
	.align		4
        /*017c*/ 	.byte	0x04, 0x0a
        /*017e*/ 	.short	(.L_1759 - .L_1758)
	.align		4
.L_1758:
        /*0180*/ 	.word	index@(.nv.constant0._Z23gemm_half_q_half_kernelILi8ELb1ELb1EEvPK6__halfPKjS4_S2_PS0_iiiiPKtS7_iiiiiibS2_i)
        /*0184*/ 	.short	0x0210
        /*0186*/ 	.short	0x0074


	//----- nvinfo : EIATTR_SW_WAR
	.align		4
.L_1759:
        /*0188*/ 	.byte	0x04, 0x36
        /*018a*/ 	.short	(.L_1761 - .L_1760)
.L_1760:
        /*018c*/ 	.word	0x00000008
.L_1761:


//--------------------- .nv.info._Z23gemm_half_q_half_kernelILi7ELb1ELb1EEvPK6__halfPKjS4_S2_PS0_iiiiPKtS7_iiiiiibS2_i --------------------------
	.section	.nv.info._Z23gemm_half_q_half_kernelILi7ELb1ELb1EEvPK6__halfPKjS4_S2_PS0_iiiiPKtS7_iiiiiibS2_i,"",@"SHT_CUDA_INFO"
	.sectionflags	@""
	.align	4


	//----- nvinfo : EIATTR_CUDA_API_VERSION
	.align		4
        /*0000*/ 	.byte	0x04, 0x37
        /*0002*/ 	.short	(.L_1763 - .L_1762)
.L_1762:
        /*0004*/ 	.word	0x00000082


	//----- nvinfo : EIATTR_KPARAM_INFO
	.align		4
.L_1763:
        /*0008*/ 	.byte	0x04, 0x17
        /*000a*/ 	.short	(.L_1765 - .L_1764)
.L_1764:
        /*000c*/ 	.word	0x00000000
        /*0010*/ 	.short	0x0013
        /*0012*/ 	.short	0x0070
        /*0014*/ 	.byte	0x00, 0xf0, 0x11, 0x00


	//----- nvinfo : EIATTR_KPARAM_INFO
	.align		4
.L_1765:
        /*0018*/ 	.byte	0x04, 0x17
        /*001a*/ 	.short	(.L_1767 - .L_1766)
.L_1766:
        /*001c*/ 	.word	0x00000000
        /*0020*/ 	.short	0x0012
        /*0022*/ 	.short	0x0068
        /*0024*/ 	.byte	0x00, 0xf0, 0x21, 0x00


	//----- nvinfo : EIATTR_KPARAM_INFO
	.align		4
.L_1767:
        /*0028*/ 	.byte	0x04, 0x17
        /*002a*/ 	.short	(.L_1769 - .L_1768)
.L_1768:
        /*002c*/ 	.word	0x00000000
        /*0030*/ 	.short	0x0011
        /*0032*/ 	.short	0x0060
        /*0034*/ 	.byte	0x00, 0xf0, 0x05, 0x00


	//----- nvinfo : EIATTR_KPARAM_INFO
	.align		4
.L_1769:
        /*0038*/ 	.byte	0x04, 0x17
        /*003a*/ 	.short	(.L_1771 - .L_1770)
.L_1770:
        /*003c*/ 	.word	0x00000000
        /*0040*/ 	.short	0x0010
        /*0042*/ 	.short	0x005c
        /*0044*/ 	.byte	0x00, 0xf0, 0x11, 0x00


	//----- nvinfo : EIATTR_KPARAM_INFO
	.align		4
.L_1771:
        /*0048*/ 	.byte	0x04, 0x17
        /*004a*/ 	.short	(.L_1773 - .L_1772)
.L_1772:
        /*004c*/ 	.word	0x00000000
        /*0050*/ 	.short	0x000f
        /*0052*/ 	.short	0x0058
        /*0054*/ 	.byte	0x00, 0xf0, 0x11, 0x00


	//----- nvinfo : EIATTR_KPARAM_INFO
	.align		4
.L_1773:
        /*0058*/ 	.byte	0x04, 0x17
        /*005a*/ 	.short	(.L_1775 - .L_1774)
.L_1774:
        /*005c*/ 	.word	0x00000000
        /*0060*/ 	.short	0x000e
        /*0062*/ 	.short	0x0054
        /*0064*/ 	.byte	0x00, 0xf0, 0x11, 0x00


	//----- nvinfo : EIATTR_KPARAM_INFO
	.align		4
.L_1775:
        /*0068*/ 	.byte	0x04, 0x17
        /*006a*/ 	.short	(.L_1777 - .L_1776)
.L_1776:
        /*006c*/ 	.word	0x00000000
        /*0070*/ 	.short	0x000d
        /*0072*/ 	.short	0x0050
        /*0074*/ 	.byte	0x00, 0xf0, 0x11, 0x00


	//----- nvinfo : EIATTR_KPARAM_INFO
	.align		4
.L_1777:
        /*0078*/ 	.byte	0x04, 0x17
        /*007a*/ 	.short	(.L_1779 - .L_1778)
.L_1778:
        /*007c*/ 	.word	0x00000000
        /*0080*/ 	.short	0x000c
        /*0082*/ 	.short	0x004c
        /*0084*/ 	.byte	0x00, 0xf0, 0x11, 0x00


	//----- nvinfo : EIATTR_KPARAM_INFO
	.align		4
.L_1779:
        /*0088*/ 	.byte	0x04, 0x17
        /*008a*/ 	.short	(.L_1781 - .L_1780)
.L_1780:
        /*008c*/ 	.word	0x00000000
        /*0090*/ 	.short	0x000b
        /*0092*/ 	.short	0x0048
        /*0094*/ 	.byte	0x00, 0xf0, 0x11, 0x00


	//----- nvinfo : EIATTR_KPARAM_INFO
	.align		4
.L_1781:
        /*0098*/ 	.byte	0x04, 0x17
        /*009a*/ 	.short	(.L_1783 - .L_1782)
.L_1782:
        /*009c*/ 	.word	0x00000000
        /*00a0*/ 	.short	0x000a
        /*00a2*/ 	.short	0x0040
        /*00a4*/ 	.byte	0x00, 0xf0, 0x21, 0x00


	//----- nvinfo : EIATTR_KPARAM_INFO
	.align		4
.L_1783:
        /*00a8*/ 	.byte	0x04, 0x17
        /*00aa*/ 	.short	(.L_1785 - .L_1784)
.L_1784:
        /*00ac*/ 	.word	0x00000000
        /*00b0*/ 	.short	0x0009
        /*00b2*/ 	.short	0x0038
        /*00b4*/ 	.byte	0x00, 0xf0, 0x21, 0x00


	//----- nvinfo : EIATTR_KPARAM_INFO
	.align		4
.L_1785:
        /*00b8*/ 	.byte	0x04, 0x17
        /*00ba*/ 	.short	(.L_1787 - .L_1786)
.L_1786:
        /*00bc*/ 	.word	0x00000000
        /*00c0*/ 	.short	0x0008
        /*00c2*/ 	.short	0x0034
        /*00c4*/ 	.byte	0x00, 0xf0, 0x11, 0x00


	//----- nvinfo : EIATTR_KPARAM_INFO
	.align		4
.L_1787:
        /*00c8*/ 	.byte	0x04, 0x17
        /*00ca*/ 	.short	(.L_1789 - .L_1788)
.L_1788:
        /*00cc*/ 	.word	0x00000000
        /*00d0*/ 	.short	0x0007
        /*00d2*/ 	.short	0x0030
        /*00d4*/ 	.byte	0x00, 0xf0, 0x11, 0x00


	//----- nvinfo : EIATTR_KPARAM_INFO
	.align		4
.L_1789:
        /*00d8*/ 	.byte	0x04, 0x17
        /*00da*/ 	.short	(.L_1791 - .L_1790)
.L_1790:
        /*00dc*/ 	.word	0x00000000
        /*00e0*/ 	.short	0x0006
        /*00e2*/ 	.short	0x002c
        /*00e4*/ 	.byte	0x00, 0xf0, 0x11, 0x00


	//----- nvinfo : EIATTR_KPARAM_INFO
	.align		4
.L_1791:
        /*00e8*/ 	.byte	0x04, 0x17
        /*00ea*/ 	.short	(.L_1793 - .L_1792)
.L_1792:
        /*00ec*/ 	.word	0x00000000
        /*00f0*/ 	.short	0x0005
        /*00f2*/ 	.short	0x0028
        /*00f4*/ 	.byte	0x00, 0xf0, 0x11, 0x00


	//----- nvinfo : EIATTR_KPARAM_INFO
	.align		4
.L_1793:
        /*00f8*/ 	.byte	0x04, 0x17
        /*00fa*/ 	.short	(.L_1795 - .L_1794)
.L_1794:
        /*00fc*/ 	.word	0x00000000
        /*0100*/ 	.short	0x0004
        /*0102*/ 	.short	0x0020
        /*0104*/ 	.byte	0x00, 0xf0, 0x21, 0x00


	//----- nvinfo : EIATTR_KPARAM_INFO
	.align		4
.L_1795:
        /*0108*/ 	.byte	0x04, 0x17
        /*010a*/ 	.short	(.L_1797 - .L_1796)
.L_1796:
        /*010c*/ 	.word	0x00000000
        /*0110*/ 	.short	0x0003
        /*0112*/ 	.short	0x0018
        /*0114*/ 	.byte	0x00, 0xf0, 0x21, 0x00


	//----- nvinfo : EIATTR_KPARAM_INFO
	.align		4
.L_1797:
        /*0118*/ 	.byte	0x04, 0x17
        /*011a*/ 	.short	(.L_1799 - .L_1798)
.L_1798:
        /*011c*/ 	.word	0x00000000
        /*0120*/ 	.short	0x0002
        /*0122*/ 	.short	0x0010
        /*0124*/ 	.byte	0x00, 0xf0, 0x21, 0x00


	//----- nvinfo : EIATTR_KPARAM_INFO
	.align		4
.L_1799:
        /*0128*/ 	.byte	0x04, 0x17
        /*012a*/ 	.short	(.L_1801 - .L_1800)
.L_1800:
        /*012c*/ 	.word	0x00000000
        /*0130*/ 	.short	0x0001
        /*0132*/ 	.short	0x0008
        /*0134*/ 	.byte	0x00, 0xf0, 0x21, 0x00


	//----- nvinfo : EIATTR_KPARAM_INFO
	.align		4
.L_1801:
        /*0138*/ 	.byte	0x04, 0x17
        /*013a*/ 	.short	(.L_1803 - .L_1802)
.L_1802:
        /*013c*/ 	.word	0x00000000
        /*0140*/ 	.short	0x0000
        /*0142*/ 	.short	0x0000
        /*0144*/ 	.byte	0x00, 0xf0, 0x21, 0x00


	//----- nvinfo : EIATTR_SPARSE_MMA_MASK
	.align		4
.L_1803:
        /*0148*/ 	.byte	0x03, 0x50
        /*014a*/ 	.short	0x0000


	//----- nvinfo : EIATTR_MAXREG_COUNT
	.align		4
        /*014c*/ 	.byte	0x03, 0x1b
        /*014e*/ 	.short	0x00ff


	//----- nvinfo : EIATTR_NUM_BARRIERS
	.align		4
        /*0150*/ 	.byte	0x02, 0x4c
        /*0152*/ 	.byte	0x01
	.zero		1


	//----- nvinfo : EIATTR_MERCURY_ISA_VERSION
	.align		4
        /*0154*/ 	.byte	0x03, 0x5f
        /*0156*/ 	.short	0x0101


	//----- nvinfo : EIATTR_EXIT_INSTR_OFFSETS
	.align		4
        /*0158*/ 	.byte	0x04, 0x1c
        /*015a*/ 	.short	(.L_1805 - .L_1804)


	//   ....[0]....
.L_1804:
        /*015c*/ 	.word	0x00000180


	//   ....[1]....
        /*0160*/ 	.word	0x000004c0


	//   ....[2]....
        /*0164*/ 	.word	0x00023c10


	//   ....[3]....
        /*0168*/ 	.word	0x00023ca0


	//   ....[4]....
        /*016c*/ 	.word	0x00023ce0


	//----- nvinfo : EIATTR_CRS_STACK_SIZE
	.align		4
.L_1805:
        /*0170*/ 	.byte	0x04, 0x1e
        /*0172*/ 	.short	(.L_1807 - .L_1806)
.L_1806:
        /*0174*/ 	.word	0x00000000


	//----- nvinfo : EIATTR_CBANK_PARAM_SIZE
	.align		4
.L_1807:
        /*0178*/ 	.byte	0x03, 0x19
        /*017a*/ 	.short	0x0074


	//----- nvinfo : EIATTR_PARAM_CBANK
	.align		4
        /*017c*/ 	.byte	0x04, 0x0a
        /*017e*/ 	.short	(.L_1809 - .L_1808)
	.align		4
.L_1808:
        /*0180*/ 	.word	index@(.nv.constant0._Z23gemm_half_q_half_kernelILi7ELb1ELb1EEvPK6__halfPKjS4_S2_PS0_iiiiPKtS7_iiiiiibS2_i)
        /*0184*/ 	.short	0x0210
        /*0186*/ 	.short	0x0074


	//----- nvinfo : EIATTR_SW_WAR
	.align		4
.L_1809:
        /*0188*/ 	.byte	0x04, 0x36
        /*018a*/ 	.short	(.L_1811 - .L_1810)
.L_1810:
        /*018c*/ 	.word	0x00000008
.L_1811:


//--------------------- .nv.info._Z23gemm_half_q_half_kernelILi6ELb1ELb1EEvPK6__halfPKjS4_S2_PS0_iiiiPKtS7_iiiiiibS2_i --------------------------
	.section	.nv.info._Z23gemm_half_q_half_kernelILi6ELb1ELb1EEvPK6__halfPKjS4_S2_PS0_iiiiPKtS7_iiiiiibS2_i,"",@"SHT_CUDA_INFO"
	.sectionflags	@""
	.align	4


	//----- nvinfo : EIATTR_CUDA_API_VERSION
	.align		4
        /*0000*/ 	.byte	0x04, 0x37
        /*0002*/ 	.short	(.L_1813 - .L_1812)
.L_1812:
        /*0004*/ 	.word	0x00000082


	//----- nvinfo : EIATTR_KPARAM_INFO
	.align		4
.L_1813:
        /*0008*/ 	.byte	0x04, 0x17
        /*000a*/ 	.short	(.L_1815 - .L_1814)
.L_1814:
        /*000c*/ 	.word	0x00000000
        /*0010*/ 	.short	0x0013
        /*0012*/ 	.short	0x0070
        /*0014*/ 	.byte	0x00, 0xf0, 0x11, 0x00


	//----- nvinfo : EIATTR_KPARAM_INFO
	.align		4
.L_1815:
        /*0018*/ 	.byte	0x04, 0x17
        /*001a*/ 	.short	(.L_1817 - .L_1816)
.L_1816:
        /*001c*/ 	.word	0x00000000
        /*0020*/ 	.short	0x0012
        /*0022*/ 	.short	0x0068
        /*0024*/ 	.byte	0x00, 0xf0, 0x21, 0x00


	//----- nvinfo : EIATTR_KPARAM_INFO
	.align		4
.L_1817:
        /*0028*/ 	.byte	0x04, 0x17
        /*002a*/ 	.short	(.L_1819 - .L_1818)
.L_1818:
        /*002c*/ 	.word	0x00000000
        /*0030*/ 	.short	0x0011
        /*0032*/ 	.short	0x0060
        /*0034*/ 	.byte	0x00, 0xf0, 0x05, 0x00


	//----- nvinfo : EIATTR_KPARAM_INFO
	.align		4
.L_1819:
        /*0038*/ 	.byte	0x04, 0x17
        /*003a*/ 	.short	(.L_1821 - .L_1820)
.L_1820:
        /*003c*/ 	.word	0x00000000
        /*0040*/ 	.short	0x0010
        /*0042*/ 	.short	0x005c
        /*0044*/ 	.byte	0x00, 0xf0, 0x11, 0x00


	//----- nvinfo : EIATTR_KPARAM_INFO
	.align		4
.L_1821:
        /*0048*/ 	.byte	0x04, 0x17
        /*004a*/ 	.short	(.L_1823 - .L_1822)
.L_1822:
        /*004c*/ 	.word	0x00000000
        /*0050*/ 	.short	0x000f
        /*0052*/ 	.short	0x0058
        /*0054*/ 	.byte	0x00, 0xf0, 0x11, 0x00


	//----- nvinfo : EIATTR_KPARAM_INFO
	.align		4
.L_1823:
        /*0058*/ 	.byte	0x04, 0x17
        /*005a*/ 	.short	(.L_1825 - .L_1824)
.L_1824:
        /*005c*/ 	.word	0x00000000
        /*0060*/ 	.short	0x000e
        /*0062*/ 	.short	0x0054
        /*0064*/ 	.byte	0x00, 0xf0, 0x11, 0x00


	//----- nvinfo : EIATTR_KPARAM_INFO
	.align		4
.L_1825:
        /*0068*/ 	.byte	0x04, 0x17
        /*006a*/ 	.short	(.L_1827 - .L_1826)
.L_1826:
        /*006c*/ 	.word	0x00000000
        /*0070*/ 	.short	0x000d
        /*0072*/ 	.short	0x0050
        /*0074*/ 	.byte	0x00, 0xf0, 0x11, 0x00


	//----- nvinfo : EIATTR_KPARAM_INFO
	.align		4
.L_1827:
        /*0078*/ 	.byte	0x04, 0x17
        /*007a*/ 	.short	(.L_1829 - .L_1828)
.L_1828:
        /*007c*/ 	.word	0x00000000
        /*0080*/ 	.short	0x000c
        /*0082*/ 	.short	0x004c
        /*0084*/ 	.byte	0x00, 0xf0, 0x11, 0x00


	//----- nvinfo : EIATTR_KPARAM_INFO
	.align		4
.L_1829:
        /*0088*/ 	.byte	0x04, 0x17
        /*008a*/ 	.short	(.L_1831 - .L_1830)
.L_1830:
        /*008c*/ 	.word	0x00000000
        /*0090*/ 	.short	0x000b
        /*0092*/ 	.short	0x0048
        /*0094*/ 	.byte	0x00, 0xf0, 0x11, 0x00


	//----- nvinfo : EIATTR_KPARAM_INFO
	.align		4
.L_1831:
        /*0098*/ 	.byte	0x04, 0x17
        /*009a*/ 	.short	(.L_1833 - .L_1832)
.L_1832:
        /*009c*/ 	.word	0x00000000
        /*00a0*/ 	.short	0x000a
        /*00a2*/ 	.short	0x0040
        /*00a4*/ 	.byte	0x00, 0xf0, 0x21, 0x00


	//----- nvinfo : EIATTR_KPARAM_INFO
	.align		4
.L_1833:
        /*00a8*/ 	.byte	0x04, 0x17
        /*00aa*/ 	.short	(.L_1835 - .L_1834)
.L_1834:
        /*00ac*/ 	.word	0x00000000
        /*00b0*/ 	.short	0x0009
        /*00b2*/ 	.short	0x0038
        /*00b4*/ 	.byte	0x00, 0xf0, 0x21, 0x00


	//----- nvinfo : EIATTR_KPARAM_INFO
	.align		4
.L_1835:
        /*00b8*/ 	.byte	0x04, 0x17
        /*00ba*/ 	.short	(.L_1837 - .L_1836)
.L_1836:
        /*00bc*/ 	.word	0x00000000
        /*00c0*/ 	.short	0x0008
        /*00c2*/ 	.short	0x0034
        /*00c4*/ 	.byte	0x00, 0xf0, 0x11, 0x00


	//----- nvinfo : EIATTR_KPARAM_INFO
	.align		4
.L_1837:
        /*00c8*/ 	.byte	0x04, 0x17
        /*00ca*/ 	.short	(.L_1839 - .L_1838)
.L_1838:
        /*00cc*/ 	.word	0x00000000
        /*00d0*/ 	.short	0x0007
        /*00d2*/ 	.short	0x0030
        /*00d4*/ 	.byte	0x00, 0xf0, 0x11, 0x00


	//----- nvinfo : EIATTR_KPARAM_INFO
	.align		4
.L_1839:
        /*00d8*/ 	.byte	0x04, 0x17
        /*00da*/ 	.short	(.L_1841 - .L_1840)
.L_1840:
        /*00dc*/ 	.word	0x00000000
        /*00e0*/ 	.short	0x0006
        /*00e2*/ 	.short	0x002c
        /*00e4*/ 	.byte	0x00, 0xf0, 0x11, 0x00


	//----- nvinfo : EIATTR_KPARAM_INFO
	.align		4
.L_1841:
        /*00e8*/ 	.byte	0x04, 0x17
        /*00ea*/ 	.short	(.L_1843 - .L_1842)
.L_1842:
        /*00ec*/ 	.word	0x00000000
        /*00f0*/ 	.short	0x0005
        /*00f2*/ 	.short	0x0028
        /*00f4*/ 	.byte	0x00, 0xf0, 0x11, 0x00


	//----- nvinfo : EIATTR_KPARAM_INFO
	.align		4
.L_1843:
        /*00f8*/ 	.byte	0x04, 0x17
        /*00fa*/ 	.short	(.L_1845 - .L_1844)
.L_1844:
        /*00fc*/ 	.word	0x00000000
        /*0100*/ 	.short	0x0004
        /*0102*/ 	.short	0x0020
        /*0104*/ 	.byte	0x00, 0xf0, 0x21, 0x00


	//----- nvinfo : EIATTR_KPARAM_INFO
	.align		4
.L_1845:
        /*0108*/ 	.byte	0x04, 0x17
        /*010a*/ 	.short	(.L_1847 - .L_1846)
.L_1846:
        /*010c*/ 	.word	0x00000000
        /*0110*/ 	.short	0x0003
        /*0112*/ 	.short	0x0018
        /*0114*/ 	.byte	0x00, 0xf0, 0x21, 0x00


	//----- nvinfo : EIATTR_KPARAM_INFO
	.align		4
.L_1847:
        /*0118*/ 	.byte	0x04, 0x17
        /*011a*/ 	.short	(.L_1849 - .L_1848)
.L_1848:
        /*011c*/ 	.word	0x00000000
        /*0120*/ 	.short	0x0002
        /*0122*/ 	.short	0x0010
        /*0124*/ 	.byte	0x00, 0xf0, 0x21, 0x00


	//----- nvinfo : EIATTR_KPARAM_INFO
	.align		4
.L_1849:
        /*0128*/ 	.byte	0x04, 0x17
        /*012a*/ 	.short	(.L_1851 - .L_1850)
.L_1850:
        /*012c*/ 	.word	0x00000000
        /*0130*/ 	.short	0x0001
        /*0132*/ 	.short	0x0008
        /*0134*/ 	.byte	0x00, 0xf0, 0x21, 0x00


	//----- nvinfo : EIATTR_KPARAM_INFO
	.align		4
.L_1851:
        /*0138*/ 	.byte	0x04, 0x17
        /*013a*/ 	.short	(.L_1853 - .L_1852)
.L_1852:
        /*013c*/ 	.word	0x00000000
        /*0140*/ 	.short	0x0000
        /*0142*/ 	.short	0x0000
        /*0144*/ 	.byte	0x00, 0xf0, 0x21, 0x00


	//----- nvinfo : EIATTR_SPARSE_MMA_MASK
	.align		4
.L_1853:
        /*0148*/ 	.byte	0x03, 0x50
        /*014a*/ 	.short	0x0000


	//----- nvinfo : EIATTR_MAXREG_COUNT
	.align		4
        /*014c*/ 	.byte	0x03, 0x1b
        /*014e*/ 	.short	0x00ff


	//----- nvinfo : EIATTR_NUM_BARRIERS
	.align		4
        /*0150*/ 	.byte	0x02, 0x4c
        /*0152*/ 	.byte	0x01
	.zero		1


	//----- nvinfo : EIATTR_MERCURY_ISA_VERSION
	.align		4
        /*0154*/ 	.byte	0x03, 0x5f
        /*0156*/ 	.short	0x0101


	//----- nvinfo : EIATTR_EXIT_INSTR_OFFSETS
	.align		4
        /*0158*/ 	.byte	0x04, 0x1c
        /*015a*/ 	.short	(.L_1855 - .L_1854)


	//   ....[0]....
.L_1854:
        /*015c*/ 	.word	0x00000160


	//   ....[1]....
        /*0160*/ 	.word	0x00000470


	//   ....[2]....
        /*0164*/ 	.word	0x00020fd0


	//   ....[3]....
        /*0168*/ 	.word	0x00021060


	//   ....[4]....
        /*016c*/ 	.word	0x000210a0


	//----- nvinfo : EIATTR_CRS_STACK_SIZE
	.align		4
.L_1855:
        /*0170*/ 	.byte	0x04, 0x1e
        /*0172*/ 	.short	(.L_1857 - .L_1856)
.L_1856:
        /*0174*/ 	.word	0x00000000


	//----- nvinfo : EIATTR_CBANK_PARAM_SIZE
	.align		4
.L_1857:
        /*0178*/ 	.byte	0x03, 0x19
        /*017a*/ 	.short	0x0074


	//----- nvinfo : EIATTR_PARAM_CBANK
	.align		4
        /*017c*/ 	.byte	0x04, 0x0a
        /*017e*/ 	.short	(.L_1859 - .L_1858)
	.align		4
.L_1858:
        /*0180*/ 	.word	index@(.nv.constant0._Z23gemm_half_q_half_kernelILi6ELb1ELb1EEvPK6__halfPKjS4_S2_PS0_iiiiPKtS7_iiiiiibS2_i)
        /*0184*/ 	.short	0x0210
        /*0186*/ 	.short	0x0074


	//----- nvinfo : EIATTR_SW_WAR
	.align		4
.L_1859:
        /*0188*/ 	.byte	0x04, 0x36
        /*018a*/ 	.short	(.L_1861 - .L_1860)
.L_1860:
        /*018c*/ 	.word	0x00000008
.L_1861:


//--------------------- .nv.info._Z23gemm_half_q_half_kernelILi5ELb1ELb1EEvPK6__halfPKjS4_S2_PS0_iiiiPKtS7_iiiiiibS2_i --------------------------
	.section	.nv.info._Z23gemm_half_q_half_kernelILi5ELb1ELb1EEvPK6__halfPKjS4_S2_PS0_iiiiPKtS7_iiiiiibS2_i,"",@"SHT_CUDA_INFO"
	.sectionflags	@""
	.align	4


	//----- nvinfo : EIATTR_CUDA_API_VERSION
	.align		4
        /*0000*/ 	.byte	0x04, 0x37
        /*0002*/ 	.short	(.L_1863 - .L_1862)
.L_1862:
        /*0004*/ 	.word	0x00000082


	//----- nvinfo : EIATTR_KPARAM_INFO
	.align		4
.L_1863:
        /*0008*/ 	.byte	0x04, 0x17
        /*000a*/ 	.short	(.L_1865 - .L_1864)
.L_1864:
        /*000c*/ 	.word	0x00000000
        /*0010*/ 	.short	0x0013
        /*0012*/ 	.short	0x0070
        /*0014*/ 	.byte	0x00, 0xf0, 0x11, 0x00


	//----- nvinfo : EIATTR_KPARAM_INFO
	.align		4
.L_1865:
        /*0018*/ 	.byte	0x04, 0x17
        /*001a*/ 	.short	(.L_1867 - .L_1866)
.L_1866:
        /*001c*/ 	.word	0x00000000
        /*0020*/ 	.short	0x0012
        /*0022*/ 	.short	0x0068
        /*0024*/ 	.byte	0x00, 0xf0, 0x21, 0x00


	//----- nvinfo : EIATTR_KPARAM_INFO
	.align		4
.L_1867:
        /*0028*/ 	.byte	0x04, 0x17
        /*002a*/ 	.short	(.L_1869 - .L_1868)
.L_1868:
        /*002c*/ 	.word	0x00000000
        /*0030*/ 	.short	0x0011
        /*0032*/ 	.short	0x0060
        /*0034*/ 	.byte	0x00, 0xf0, 0x05, 0x00


	//----- nvinfo : EIATTR_KPARAM_INFO
	.align		4
.L_1869:
        /*0038*/ 	.byte	0x04, 0x17
        /*003a*/ 	.short	(.L_1871 - .L_1870)
.L_1870:
        /*003c*/ 	.word	0x00000000
        /*0040*/ 	.short	0x0010
        /*0042*/ 	.short	0x005c
        /*0044*/ 	.byte	0x00, 0xf0, 0x11, 0x00


	//----- nvinfo : EIATTR_KPARAM_INFO
	.align		4
.L_1871:
        /*0048*/ 	.byte	0x04, 0x17
        /*004a*/ 	.short	(.L_1873 - .L_1872)
.L_1872:
        /*004c*/ 	.word	0x00000000
        /*0050*/ 	.short	0x000f
        /*0052*/ 	.short	0x0058
        /*0054*/ 	.byte	0x00, 0xf0, 0x11, 0x00


	//----- nvinfo : EIATTR_KPARAM_INFO
	.align		4
.L_1873:
        /*0058*/ 	.byte	0x04, 0x17
        /*005a*/ 	.short	(.L_1875 - .L_1874)
.L_1874:
        /*005c*/ 	.word	0x00000000
        /*0060*/ 	.short	0x000e
        /*0062*/ 	.short	0x0054
        /*0064*/ 	.byte	0x00, 0xf0, 0x11, 0x00


	//----- nvinfo : EIATTR_KPARAM_INFO
	.align		4
.L_1875:
        /*0068*/ 	.byte	0x04, 0x17
        /*006a*/ 	.short	(.L_1877 - .L_1876)
.L_1876:
        /*006c*/ 	.word	0x00000000
        /*0070*/ 	.short	0x000d
        /*0072*/ 	.short	0x0050
        /*0074*/ 	.byte	0x00, 0xf0, 0x11, 0x00


	//----- nvinfo : EIATTR_KPARAM_INFO
	.align		4
.L_1877:
        /*0078*/ 	.byte	0x04, 0x17
        /*007a*/ 	.short	(.L_1879 - .L_1878)
.L_1878:
        /*007c*/ 	.word	0x00000000
        /*0080*/ 	.short	0x000c
        /*0082*/ 	.short	0x004c
        /*0084*/ 	.byte	0x00, 0xf0, 0x11, 0x00


	//----- nvinfo : EIATTR_KPARAM_INFO
	.align		4
.L_1879:
        /*0088*/ 	.byte	0x04, 0x17
        /*008a*/ 	.short	(.L_1881 - .L_1880)
.L_1880:
        /*008c*/ 	.word	0x00000000
        /*0090*/ 	.short	0x000b
        /*0092*/ 	.short	0x0048
        /*0094*/ 	.byte	0x00, 0xf0, 0x11, 0x00


	//----- nvinfo : EIATTR_KPARAM_INFO
	.align		4
.L_1881:
        /*0098*/ 	.byte	0x04, 0x17
        /*009a*/ 	.short	(.L_1883 - .L_1882)
.L_1882:
        /*009c*/ 	.word	0x00000000
        /*00a0*/ 	.short	0x000a
        /*00a2*/ 	.short	0x0040
        /*00a4*/ 	.byte	0x00, 0xf0, 0x21, 0x00


	//----- nvinfo : EIATTR_KPARAM_INFO
	.align		4
.L_1883:
        /*00a8*/ 	.byte	0x04, 0x17
        /*00aa*/ 	.short	(.L_1885 - .L_1884)
.L_1884:
        /*00ac*/ 	.word	0x00000000
        /*00b0*/ 	.short	0x0009
        /*00b2*/ 	.short	0x0038
        /*00b4*/ 	.byte	0x00, 0xf0, 0x21, 0x00


	//----- nvinfo : EIATTR_KPARAM_INFO
	.align		4
.L_1885:
        /*00b8*/ 	.byte	0x04, 0x17
        /*00ba*/ 	.short	(.L_1887 - .L_1886)
.L_1886:
        /*00bc*/ 	.word	0x00000000
        /*00c0*/ 	.short	0x0008
        /*00c2*/ 	.short	0x0034
        /*00c4*/ 	.byte	0x00, 0xf0, 0x11, 0x00


	//----- nvinfo : EIATTR_KPARAM_INFO
	.align		4
.L_1887:
        /*00c8*/ 	.byte	0x04, 0x17
        /*00ca*/ 	.short	(.L_1889 - .L_1888)
.L_1888:
        /*00cc*/ 	.word	0x00000000
        /*00d0*/ 	.short	0x0007
        /*00d2*/ 	.short	0x0030
        /*00d4*/ 	.byte	0x00, 0xf0, 0x11, 0x00


	//----- nvinfo : EIATTR_KPARAM_INFO
	.align		4
.L_1889:
        /*00d8*/ 	.byte	0x04, 0x17
        /*00da*/ 	.short	(.L_1891 - .L_1890)
.L_1890:
        /*00dc*/ 	.word	0x00000000
        /*00e0*/ 	.short	0x0006
        /*00e2*/ 	.short	0x002c
        /*00e4*/ 	.byte	0x00, 0xf0, 0x11, 0x00


	//----- nvinfo : EIATTR_KPARAM_INFO
	.align		4
.L_1891:
        /*00e8*/ 	.byte	0x04, 0x17
        /*00ea*/ 	.short	(.L_1893 - .L_1892)
.L_1892:
        /*00ec*/ 	.word	0x00000000
        /*00f0*/ 	.short	0x0005
        /*00f2*/ 	.short	0x0028
        /*00f4*/ 	.byte	0x00, 0xf0, 0x11, 0x00


	//----- nvinfo : EIATTR_KPARAM_INFO
	.align		4
.L_1893:
        /*00f8*/ 	.byte	0x04, 0x17
        /*00fa*/ 	.short	(.L_1895 - .L_1894)
.L_1894:
        /*00fc*/ 	.word	0x00000000
        /*0100*/ 	.short	0x0004
        /*0102*/ 	.short	0x0020
        /*0104*/ 	.byte	0x00, 0xf0, 0x21, 0x00


	//----- nvinfo : EIATTR_KPARAM_INFO
	.align		4
.L_1895:
        /*0108*/ 	.byte	0x04, 0x17
        /*010a*/ 	.short	(.L_1897 - .L_1896)
.L_1896:
        /*010c*/ 	.word	0x00000000
        /*0110*/ 	.short	0x0003
        /*0112*/ 	.short	0x0018
        /*0114*/ 	.byte	0x00, 0xf0, 0x21, 0x00


	//----- nvinfo : EIATTR_KPARAM_INFO
	.align		4
.L_1897:
        /*0118*/ 	.byte	0x04, 0x17
        /*011a*/ 	.short	(.L_1899 - .L_1898)
.L_1898:
        /*011c*/ 	.word	0x00000000
        /*0120*/ 	.short	0x0002
        /*0122*/ 	.short	0x0010
        /*0124*/ 	.byte	0x00, 0xf0, 0x21, 0x00


	//----- nvinfo : EIATTR_KPARAM_INFO
	.align		4
.L_1899:
        /*0128*/ 	.byte	0x04, 0x17
        /*012a*/ 	.short	(.L_1901 - .L_1900)
.L_1900:
        /*012c*/ 	.word	0x00000000
        /*0130*/ 	.short	0x0001
        /*0132*/ 	.short	0x0008
        /*0134*/ 	.byte	0x00, 0xf0, 0x21, 0x00


	//----- nvinfo : EIATTR_KPARAM_INFO
	.align		4
.L_1901:
        /*0138*/ 	.byte	0x04, 0x17
        /*013a*/ 	.short	(.L_1903 - .L_1902)
.L_1902:
        /*013c*/ 	.word	0x00000000
        /*0140*/ 	.short	0x0000
        /*0142*/ 	.short	0x0000
        /*0144*/ 	.byte	0x00, 0xf0, 0x21, 0x00


	//----- nvinfo : EIATTR_SPARSE_MMA_MASK
	.align		4
.L_1903:
        /*0148*/ 	.byte	0x03, 0x50
        /*014a*/ 	.short	0x0000


	//----- nvinfo : EIATTR_MAXREG_COUNT
	.align		4
        /*014c*/ 	.byte	0x03, 0x1b
        /*014e*/ 	.short	0x00ff


	//----- nvinfo : EIATTR_NUM_BARRIERS
	.align		4
        /*0150*/ 	.byte	0x02, 0x4c
        /*0152*/ 	.byte	0x01
	.zero		1


	//----- nvinfo : EIATTR_MERCURY_ISA_VERSION
	.align		4
        /*0154*/ 	.byte	0x03, 0x5f
        /*0156*/ 	.short	0x0101


	//----- nvinfo : EIATTR_EXIT_INSTR_OFFSETS
	.align		4
        /*0158*/ 	.byte	0x04, 0x1c
        /*015a*/ 	.short	(.L_1905 - .L_1904)


	//   ....[0]....
.L_1904:
        /*015c*/ 	.word	0x00000130


	//   ....[1]....
        /*0160*/ 	.word	0x00000410


	//   ....[2]....
        /*0164*/ 	.word	0x0001db40


	//   ....[3]....
        /*0168*/ 	.word	0x0001dbd0


	//   ....[4]....
        /*016c*/ 	.word	0x0001dc10


	//----- nvinfo : EIATTR_CRS_STACK_SIZE
	.align		4
.L_1905:
        /*0170*/ 	.byte	0x04, 0x1e
        /*0172*/ 	.short	(.L_1907 - .L_1906)
.L_1906:
        /*0174*/ 	.word	0x00000000


	//----- nvinfo : EIATTR_CBANK_PARAM_SIZE
	.align		4
.L_1907:
        /*0178*/ 	.byte	0x03, 0x19
        /*017a*/ 	.short	0x0074


	//----- nvinfo : EIATTR_PARAM_CBANK
	.align		4
        /*017c*/ 	.byte	0x04, 0x0a
        /*017e*/ 	.short	(.L_1909 - .L_1908)
	.align		4
.L_1908:
        /*0180*/ 	.word	index@(.nv.constant0._Z23gemm_half_q_half_kernelILi5ELb1ELb1EEvPK6__halfPKjS4_S2_PS0_iiiiPKtS7_iiiiiibS2_i)
        /*0184*/ 	.short	0x0210
        /*0186*/ 	.short	0x0074


	//----- nvinfo : EIATTR_SW_WAR
	.align		4
.L_1909:
        /*0188*/ 	.byte	0x04, 0x36
        /*018a*/ 	.short	(.L_1911 - .L_1910)
.L_1910:
        /*018c*/ 	.word	0x00000008
.L_1911:


//--------------------- .nv.info._Z23gemm_half_q_half_kernelILi4ELb1ELb1EEvPK6__halfPKjS4_S2_PS0_iiiiPKtS7_iiiiiibS2_i --------------------------
	.section	.nv.info._Z23gemm_half_q_half_kernelILi4ELb1ELb1EEvPK6__halfPKjS4_S2_PS0_iiiiPKtS7_iiiiiibS2_i,"",@"SHT_CUDA_INFO"
	.sectionflags	@""
	.align	4


	//----- nvinfo : EIATTR_CUDA_API_VERSION
	.align		4
        /*0000*/ 	.byte	0x04, 0x37
        /*0002*/ 	.short	(.L_1913 - .L_1912)
.L_1912:
        /*0004*/ 	.word	0x00000082


	//----- nvinfo : EIATTR_KPARAM_INFO
	.align		4
.L_1913:
        /*0008*/ 	.byte	0x04, 0x17
        /*000a*/ 	.short	(.L_1915 - .L_1914)
.L_1914:
        /*000c*/ 	.word	0x00000000
        /*0010*/ 	.short	0x0013
        /*0012*/ 	.short	0x0070
        /*0014*/ 	.byte	0x00, 0xf0, 0x11, 0x00


	//----- nvinfo : EIATTR_KPARAM_INFO
	.align		4
.L_1915:
        /*0018*/ 	.byte	0x04, 0x17
        /*001a*/ 	.short	(.L_1917 - .L_1916)
.L_1916:
        /*001c*/ 	.word	0x00000000
        /*0020*/ 	.short	0x0012
        /*0022*/ 	.short	0x0068
        /*0024*/ 	.byte	0x00, 0xf0, 0x21, 0x00


	//----- nvinfo : EIATTR_KPARAM_INFO
	.align		4
.L_1917:
        /*0028*/ 	.byte	0x04, 0x17
        /*002a*/ 	.short	(.L_1919 - .L_1918)
.L_1918:
        /*002c*/ 	.word	0x00000000
        /*0030*/ 	.short	0x0011
        /*0032*/ 	.short	0x0060
        /*0034*/ 	.byte	0x00, 0xf0, 0x05, 0x00


	//----- nvinfo : EIATTR_KPARAM_INFO
	.align		4
.L_1919:
        /*0038*/ 	.byte	0x04, 0x17
        /*003a*/ 	.short	(.L_1921 - .L_1920)
.L_1920:
        /*003c*/ 	.word	0x00000000
        /*0040*/ 	.short	0x0010
        /*0042*/ 	.short	0x005c
        /*0044*/ 	.byte	0x00, 0xf0, 0x11, 0x00


	//----- nvinfo : EIATTR_KPARAM_INFO
	.align		4
.L_1921:
        /*0048*/ 	.byte	0x04, 0x17
        /*004a*/ 	.short	(.L_1923 - .L_1922)
.L_1922:
        /*004c*/ 	.word	0x00000000
        /*0050*/ 	.short	0x000f
        /*0052*/ 	.short	0x0058
        /*0054*/ 	.byte	0x00, 0xf0, 0x11, 0x00


	//----- nvinfo : EIATTR_KPARAM_INFO
	.align		4
.L_1923:
        /*0058*/ 	.byte	0x04, 0x17
        /*005a*/ 	.short	(.L_1925 - .L_1924)
.L_1924:
        /*005c*/ 	.word	0x00000000
        /*0060*/ 	.short	0x000e
        /*0062*/ 	.short	0x0054
        /*0064*/ 	.byte	0x00, 0xf0, 0x11, 0x00


	//----- nvinfo : EIATTR_KPARAM_INFO
	.align		4
.L_1925:
        /*0068*/ 	.byte	0x04, 0x17
        /*006a*/ 	.short	(.L_1927 - .L_1926)
.L_1926:
        /*006c*/ 	.word	0x00000000
        /*0070*/ 	.short	0x000d
        /*0072*/ 	.short	0x0050
        /*0074*/ 	.byte	0x00, 0xf0, 0x11, 0x00


	//----- nvinfo : EIATTR_KPARAM_INFO
	.align		4
.L_1927:
        /*0078*/ 	.byte	0x04, 0x17
        /*007a*/ 	.short	(.L_1929 - .L_1928)
.L_1928:
        /*007c*/ 	.word	0x00000000
        /*0080*/ 	.short	0x000c
        /*0082*/ 	.short	0x004c
        /*0084*/ 	.byte	0x00, 0xf0, 0x11, 0x00


	//----- nvinfo : EIATTR_KPARAM_INFO
	.align		4
.L_1929:
        /*0088*/ 	.byte	0x04, 0x17
        /*008a*/ 	.short	(.L_1931 - .L_1930)
.L_1930:
        /*008c*/ 	.word	0x00000000
        /*0090*/ 	.short	0x000b
        /*0092*/ 	.short	0x0048
        /*0094*/ 	.byte	0x00, 0xf0, 0x11, 0x00


	//----- nvinfo : EIATTR_KPARAM_INFO
	.align		4
.L_1931:
        /*0098*/ 	.byte	0x04, 0x17
        /*009a*/ 	.short	(.L_1933 - .L_1932)
.L_1932:
        /*009c*/ 	.word	0x00000000
        /*00a0*/ 	.short	0x000a
        /*00a2*/ 	.short	0x0040
        /*00a4*/ 	.byte	0x00, 0xf0, 0x21, 0x00


	//----- nvinfo : EIATTR_KPARAM_INFO
	.align		4
.L_1933:
        /*00a8*/ 	.byte	0x04, 0x17
        /*00aa*/ 	.short	(.L_1935 - .L_1934)
.L_1934:
        /*00ac*/ 	.word	0x00000000
        /*00b0*/ 	.short	0x0009
        /*00b2*/ 	.short	0x0038
        /*00b4*/ 	.byte	0x00, 0xf0, 0x21, 0x00


	//----- nvinfo : EIATTR_KPARAM_INFO
	.align		4
.L_1935:
        /*00b8*/ 	.byte	0x04, 0x17
        /*00ba*/ 	.short	(.L_1937 - .L_1936)
.L_1936:
        /*00bc*/ 	.word	0x00000000
        /*00c0*/ 	.short	0x0008
        /*00c2*/ 	.short	0x0034
        /*00c4*/ 	.byte	0x00, 0xf0, 0x11, 0x00


	//----- nvinfo : EIATTR_KPARAM_INFO
	.align		4
.L_1937:
        /*00c8*/ 	.byte	0x04, 0x17
        /*00ca*/ 	.short	(.L_1939 - .L_1938)
.L_1938:
        /*00cc*/ 	.word	0x00000000
        /*00d0*/ 	.short	0x0007
        /*00d2*/ 	.short	0x0030
        /*00d4*/ 	.byte	0x00, 0xf0, 0x11, 0x00


	//----- nvinfo : EIATTR_KPARAM_INFO
	.align		4
.L_1939:
        /*00d8*/ 	.byte	0x04, 0x17
        /*00da*/ 	.short	(.L_1941 - .L_1940)
.L_1940:
        /*00dc*/ 	.word	0x00000000
        /*00e0*/ 	.short	0x0006
        /*00e2*/ 	.short	0x002c
        /*00e4*/ 	.byte	0x00, 0xf0, 0x11, 0x00


	//----- nvinfo : EIATTR_KPARAM_INFO
	.align		4
.L_1941:
        /*00e8*/ 	.byte	0x04, 0x17
        /*00ea*/ 	.short	(.L_1943 - .L_1942)
.L_1942:
        /*00ec*/ 	.word	0x00000000
        /*00f0*/ 	.short	0x0005
        /*00f2*/ 	.short	0x0028
        /*00f4*/ 	.byte	0x00, 0xf0, 0x11, 0x00


	//----- nvinfo : EIATTR_KPARAM_INFO
	.align		4
.L_1943:
        /*00f8*/ 	.byte	0x04, 0x17
        /*00fa*/ 	.short	(.L_1945 - .L_1944)
.L_1944:
        /*00fc*/ 	.word	0x00000000
        /*0100*/ 	.short	0x0004
        /*0102*/ 	.short	0x0020
        /*0104*/ 	.byte	0x00, 0xf0, 0x21, 0x00


	//----- nvinfo : EIATTR_KPARAM_INFO
	.align		4
.L_1945:
        /*0108*/ 	.byte	0x04, 0x17
        /*010a*/ 	.short	(.L_1947 - .L_1946)
.L_1946:
        /*010c*/ 	.word	0x00000000
        /*0110*/ 	.short	0x0003
        /*0112*/ 	.short	0x0018
        /*0114*/ 	.byte	0x00, 0xf0, 0x21, 0x00


	//----- nvinfo : EIATTR_KPARAM_INFO
	.align		4
.L_1947:
        /*0118*/ 	.byte	0x04, 0x17
        /*011a*/ 	.short	(.L_1949 - .L_1948)
.L_1948:
        /*011c*/ 	.word	0x00000000
        /*0120*/ 	.short	0x0002
        /*0122*/ 	.short	0x0010
        /*0124*/ 	.byte	0x00, 0xf0, 0x21, 0x00


	//----- nvinfo : EIATTR_KPARAM_INFO
	.align		4
.L_1949:
        /*0128*/ 	.byte	0x04, 0x17
        /*012a*/ 	.short	(.L_1951 - .L_1950)
.L_1950:
        /*012c*/ 	.word	0x00000000
        /*0130*/ 	.short	0x0001
        /*0132*/ 	.short	0x0008
        /*0134*/ 	.byte	0x00, 0xf0, 0x21, 0x00


	//----- nvinfo : EIATTR_KPARAM_INFO
	.align		4
.L_1951:
        /*0138*/ 	.byte	0x04, 0x17
        /*013a*/ 	.short	(.L_1953 - .L_1952)
.L_1952:
        /*013c*/ 	.word	0x00000000
        /*0140*/ 	.short	0x0000
        /*0142*/ 	.short	0x0000
        /*0144*/ 	.byte	0x00, 0xf0, 0x21, 0x00


	//----- nvinfo : EIATTR_SPARSE_MMA_MASK
	.align		4
.L_1953:
        /*0148*/ 	.byte	0x03, 0x50
        /*014a*/ 	.short	0x0000


	//----- nvinfo : EIATTR_MAXREG_COUNT
	.align		4
        /*014c*/ 	.byte	0x03, 0x1b
        /*014e*/ 	.short	0x00ff


	//----- nvinfo : EIATTR_NUM_BARRIERS
	.align		4
        /*0150*/ 	.byte	0x02, 0x4c
        /*0152*/ 	.byte	0x01
	.zero		1


	//----- nvinfo : EIATTR_MERCURY_ISA_VERSION
	.align		4
        /*0154*/ 	.byte	0x03, 0x5f
        /*0156*/ 	.short	0x0101


	//----- nvinfo : EIATTR_EXIT_INSTR_OFFSETS
	.align		4
        /*0158*/ 	.byte	0x04, 0x1c
        /*015a*/ 	.short	(.L_1955 - .L_1954)


	//   ....[0]....
.L_1954:
        /*015c*/ 	.word	0x00000110


	//   ....[1]....
        /*0160*/ 	.word	0x000003c0


	//   ....[2]....
        /*0164*/ 	.word	0x00019cf0


	//   ....[3]....
        /*0168*/ 	.word	0x00019d80


	//   ....[4]....
        /*016c*/ 	.word	0x00019dc0


	//----- nvinfo : EIATTR_CRS_STACK_SIZE
	.align		4
.L_1955:
        /*0170*/ 	.byte	0x04, 0x1e
        /*0172*/ 	.short	(.L_1957 - .L_1956)
.L_1956:
        /*0174*/ 	.word	0x00000000


	//----- nvinfo : EIATTR_CBANK_PARAM_SIZE
	.align		4
.L_1957:
        /*0178*/ 	.byte	0x03, 0x19
        /*017a*/ 	.short	0x0074


	//----- nvinfo : EIATTR_PARAM_CBANK
	.align		4
        /*017c*/ 	.byte	0x04, 0x0a
        /*017e*/ 	.short	(.L_1959 - .L_1958)
	.align		4
.L_1958:
        /*0180*/ 	.word	index@(.nv.constant0._Z23gemm_half_q_half_kernelILi4ELb1ELb1EEvPK6__halfPKjS4_S2_PS0_iiiiPKtS7_iiiiiibS2_i)
        /*0184*/ 	.short	0x0210
        /*0186*/ 	.short	0x0074


	//----- nvinfo : EIATTR_SW_WAR
	.align		4
.L_1959:
        /*0188*/ 	.byte	0x04, 0x36
        /*018a*/ 	.short	(.L_1961 - .L_1960)
.L_1960:
        /*018c*/ 	.word	0x00000008
.L_1961:


//--------------------- .nv.info._Z23gemm_half_q_half_kernelILi3ELb1ELb1EEvPK6__halfPKjS4_S2_PS0_iiiiPKtS7_iiiiiibS2_i --------------------------
	.section	.nv.info._Z23gemm_half_q_half_kernelILi3ELb1ELb1EEvPK6__halfPKjS4_S2_PS0_iiiiPKtS7_iiiiiibS2_i,"",@"SHT_CUDA_INFO"
	.sectionflags	@""
	.align	4


	//----- nvinfo : EIATTR_CUDA_API_VERSION
	.align		4
        /*0000*/ 	.byte	0x04, 0x37
        /*0002*/ 	.short	(.L_1963 - .L_1962)
.L_1962:
        /*0004*/ 	.word	0x00000082


	//----- nvinfo : EIATTR_KPARAM_INFO
	.align		4
.L_1963:
        /*0008*/ 	.byte	0x04, 0x17
        /*000a*/ 	.short	(.L_1965 - .L_1964)
.L_1964:
        /*000c*/ 	.word	0x00000000
        /*0010*/ 	.short	0x0013
        /*0012*/ 	.short	0x0070
        /*0014*/ 	.byte	0x00, 0xf0, 0x11, 0x00


	//----- nvinfo : EIATTR_KPARAM_INFO
	.align		4
.L_1965:
        /*0018*/ 	.byte	0x04, 0x17
        /*001a*/ 	.short	(.L_1967 - .L_1966)
.L_1966:
        /*001c*/ 	.word	0x00000000
        /*0020*/ 	.short	0x0012
        /*0022*/ 	.short	0x0068
        /*0024*/ 	.byte	0x00, 0xf0, 0x21, 0x00


	//----- nvinfo : EIATTR_KPARAM_INFO
	.align		4
.L_1967:
        /*0028*/ 	.byte	0x04, 0x17
        /*002a*/ 	.short	(.L_1969 - .L_1968)
.L_1968:
        /*002c*/ 	.word	0x00000000
        /*0030*/ 	.short	0x0011
        /*0032*/ 	.short	0x0060
        /*0034*/ 	.byte	0x00, 0xf0, 0x05, 0x00


	//----- nvinfo : EIATTR_KPARAM_INFO
	.align		4
.L_1969:
        /*0038*/ 	.byte	0x04, 0x17
        /*003a*/ 	.short	(.L_1971 - .L_1970)
.L_1970:
        /*003c*/ 	.word	0x00000000
        /*0040*/ 	.short	0x0010
        /*0042*/ 	.short	0x005c
        /*0044*/ 	.byte	0x00, 0xf0, 0x11, 0x00


	//----- nvinfo : EIATTR_KPARAM_INFO
	.align		4
.L_1971:
        /*0048*/ 	.byte	0x04, 0x17
        /*004a*/ 	.short	(.L_1973 - .L_1972)
.L_1972:
        /*004c*/ 	.word	0x00000000
        /*0050*/ 	.short	0x000f
        /*0052*/ 	.short	0x0058
        /*0054*/ 	.byte	0x00, 0xf0, 0x11, 0x00


	//----- nvinfo : EIATTR_KPARAM_INFO
	.align		4
.L_1973:
        /*0058*/ 	.byte	0x04, 0x17
        /*005a*/ 	.short	(.L_1975 - .L_1974)
.L_1974:
        /*005c*/ 	.word	0x00000000
        /*0060*/ 	.short	0x000e
        /*0062*/ 	.short	0x0054
        /*0064*/ 	.byte	0x00, 0xf0, 0x11, 0x00


	//----- nvinfo : EIATTR_KPARAM_INFO
	.align		4
.L_1975:
        /*0068*/ 	.byte	0x04, 0x17
        /*006a*/ 	.short	(.L_1977 - .L_1976)
.L_1976:
        /*006c*/ 	.word	0x00000000
        /*0070*/ 	.short	0x000d
        /*0072*/ 	.short	0x0050
        /*0074*/ 	.byte	0x00, 0xf0, 0x11, 0x00


	//----- nvinfo : EIATTR_KPARAM_INFO
	.align		4
.L_1977:
        /*0078*/ 	.byte	0x04, 0x17
        /*007a*/ 	.short	(.L_1979 - .L_1978)
.L_1978:
        /*007c*/ 	.word	0x00000000
        /*0080*/ 	.short	0x000c
        /*0082*/ 	.short	0x004c
        /*0084*/ 	.byte	0x00, 0xf0, 0x11, 0x00


	//----- nvinfo : EIATTR_KPARAM_INFO
	.align		4
.L_1979:
        /*0088*/ 	.byte	0x04, 0x17
        /*008a*/ 	.short	(.L_1981 - .L_1980)
.L_1980:
        /*008c*/ 	.word	0x00000000
        /*0090*/ 	.short	0x000b
        /*0092*/ 	.short	0x0048
        /*0094*/ 	.byte	0x00, 0xf0, 0x11, 0x00


	//----- nvinfo : EIATTR_KPARAM_INFO
	.align		4
.L_1981:
        /*0098*/ 	.byte	0x04, 0x17
        /*009a*/ 	.short	(.L_1983 - .L_1982)
.L_1982:
        /*009c*/ 	.word	0x00000000
        /*00a0*/ 	.short	0x000a
        /*00a2*/ 	.short	0x0040
        /*00a4*/ 	.byte	0x00, 0xf0, 0x21, 0x00


	//----- nvinfo : EIATTR_KPARAM_INFO
	.align		4
.L_1983:
        /*00a8*/ 	.byte	0x04, 0x17
        /*00aa*/ 	.short	(.L_1985 - .L_1984)
.L_1984:
        /*00ac*/ 	.word	0x00000000
        /*00b0*/ 	.short	0x0009
        /*00b2*/ 	.short	0x0038
        /*00b4*/ 	.byte	0x00, 0xf0, 0x21, 0x00


	//----- nvinfo : EIATTR_KPARAM_INFO
	.align		4
.L_1985:
        /*00b8*/ 	.byte	0x04, 0x17
        /*00ba*/ 	.short	(.L_1987 - .L_1986)
.L_1986:
        /*00bc*/ 	.word	0x00000000
        /*00c0*/ 	.short	0x0008
        /*00c2*/ 	.short	0x0034
        /*00c4*/ 	.byte	0x00, 0xf0, 0x11, 0x00


	//----- nvinfo : EIATTR_KPARAM_INFO
	.align		4
.L_1987:
        /*00c8*/ 	.byte	0x04, 0x17
        /*00ca*/ 	.short	(.L_1989 - .L_1988)
.L_1988:
        /*00cc*/ 	.word	0x00000000
        /*00d0*/ 	.short	0x0007
        /*00d2*/ 	.short	0x0030
        /*00d4*/ 	.byte	0x00, 0xf0, 0x11, 0x00


	//----- nvinfo : EIATTR_KPARAM_INFO
	.align		4
.L_1989:
        /*00d8*/ 	.byte	0x04, 0x17
        /*00da*/ 	.short	(.L_1991 - .L_1990)
.L_1990:
        /*00dc*/ 	.word	0x00000000
        /*00e0*/ 	.short	0x0006
        /*00e2*/ 	.short	0x002c
        /*00e4*/ 	.byte	0x00, 0xf0, 0x11, 0x00


	//----- nvinfo : EIATTR_KPARAM_INFO
	.align		4
.L_1991:
        /*00e8*/ 	.byte	0x04, 0x17
        /*00ea*/ 	.short	(.L_1993 - .L_1992)
.L_1992:
        /*00ec*/ 	.word	0x00000000
        /*00f0*/ 	.short	0x0005
        /*00f2*/ 	.short	0x0028
        /*00f4*/ 	.byte	0x00, 0xf0, 0x11, 0x00


	//----- nvinfo : EIATTR_KPARAM_INFO
	.align		4
.L_1993:
        /*00f8*/ 	.byte	0x04, 0x17
        /*00fa*/ 	.short	(.L_1995 - .L_1994)
.L_1994:
        /*00fc*/ 	.word	0x00000000
        /*0100*/ 	.short	0x0004
        /*0102*/ 	.short	0x0020
        /*0104*/ 	.byte	0x00, 0xf0, 0x21, 0x00


	//----- nvinfo : EIATTR_KPARAM_INFO
	.align		4
.L_1995:
        /*0108*/ 	.byte	0x04, 0x17
        /*010a*/ 	.short	(.L_1997 - .L_1996)
.L_1996:
        /*010c*/ 	.word	0x00000000
        /*0110*/ 	.short	0x0003
        /*0112*/ 	.short	0x0018
        /*0114*/ 	.byte	0x00, 0xf0, 0x21, 0x00


	//----- nvinfo : EIATTR_KPARAM_INFO
	.align		4
.L_1997:
        /*0118*/ 	.byte	0x04, 0x17
        /*011a*/ 	.short	(.L_1999 - .L_1998)
.L_1998:
        /*011c*/ 	.word	0x00000000
        /*0120*/ 	.short	0x0002
        /*0122*/ 	.short	0x0010
        /*0124*/ 	.byte	0x00, 0xf0, 0x21, 0x00


	//----- nvinfo : EIATTR_KPARAM_INFO
	.align		4
.L_1999:
        /*0128*/ 	.byte	0x04, 0x17
        /*012a*/ 	.short	(.L_2001 - .L_2000)
.L_2000:
        /*012c*/ 	.word	0x00000000
        /*0130*/ 	.short	0x0001
        /*0132*/ 	.short	0x0008
        /*0134*/ 	.byte	0x00, 0xf0, 0x21, 0x00


	//----- nvinfo : EIATTR_KPARAM_INFO
	.align		4
.L_2001:
        /*0138*/ 	.byte	0x04, 0x17
        /*013a*/ 	.short	(.L_2003 - .L_2002)
.L_2002:
        /*013c*/ 	.word	0x00000000
        /*0140*/ 	.short	0x0000
        /*0142*/ 	.short	0x0000
        /*0144*/ 	.byte	0x00, 0xf0, 0x21, 0x00


	//----- nvinfo : EIATTR_SPARSE_MMA_MASK
	.align		4
.L_2003:
        /*0148*/ 	.byte	0x03, 0x50
        /*014a*/ 	.short	0x0000


	//----- nvinfo : EIATTR_MAXREG_COUNT
	.align		4
        /*014c*/ 	.byte	0x03, 0x1b
        /*014e*/ 	.short	0x00ff


	//----- nvinfo : EIATTR_NUM_BARRIERS
	.align		4
        /*0150*/ 	.byte	0x02, 0x4c
        /*0152*/ 	.byte	0x01
	.zero		1


	//----- nvinfo : EIATTR_MERCURY_ISA_VERSION
	.align		4
        /*0154*/ 	.byte	0x03, 0x5f
        /*0156*/ 	.short	0x0101


	//----- nvinfo : EIATTR_EXIT_INSTR_OFFSETS
	.align		4
        /*0158*/ 	.byte	0x04, 0x1c
        /*015a*/ 	.short	(.L_2005 - .L_2004)


	//   ....[0]....
.L_2004:
        /*015c*/ 	.word	0x000000e0


	//   ....[1]....
        /*0160*/ 	.word	0x00000360


	//   ....[2]....
        /*0164*/ 	.word	0x00015600


	//   ....[3]....
        /*0168*/ 	.word	0x000156a0


	//   ....[4]....
        /*016c*/ 	.word	0x000156e0


	//----- nvinfo : EIATTR_CRS_STACK_SIZE
	.align		4
.L_2005:
        /*0170*/ 	.byte	0x04, 0x1e
        /*0172*/ 	.short	(.L_2007 - .L_2006)
.L_2006:
        /*0174*/ 	.word	0x00000000


	//----- nvinfo : EIATTR_CBANK_PARAM_SIZE
	.align		4
.L_2007:
        /*0178*/ 	.byte	0x03, 0x19
        /*017a*/ 	.short	0x0074


	//----- nvinfo : EIATTR_PARAM_CBANK
	.align		4
        /*017c*/ 	.byte	0x04, 0x0a
        /*017e*/ 	.short	(.L_2009 - .L_2008)
	.align		4
.L_2008:
        /*0180*/ 	.word	index@(.nv.constant0._Z23gemm_half_q_half_kernelILi3ELb1ELb1EEvPK6__halfPKjS4_S2_PS0_iiiiPKtS7_iiiiiibS2_i)
        /*0184*/ 	.short	0x0210
        /*0186*/ 	.short	0x0074


	//----- nvinfo : EIATTR_SW_WAR
	.align		4
.L_2009:
        /*0188*/ 	.byte	0x04, 0x36
        /*018a*/ 	.short	(.L_2011 - .L_2010)
.L_2010:
        /*018c*/ 	.word	0x00000008
.L_2011:


//--------------------- .nv.info._Z23gemm_half_q_half_kernelILi2ELb1ELb1EEvPK6__halfPKjS4_S2_PS0_iiiiPKtS7_iiiiiibS2_i --------------------------
	.section	.nv.info._Z23gemm_half_q_half_kernelILi2ELb1ELb1EEvPK6__halfPKjS4_S2_PS0_iiiiPKtS7_iiiiiibS2_i,"",@"SHT_CUDA_INFO"
	.sectionflags	@""
	.align	4


	//----- nvinfo : EIATTR_CUDA_API_VERSION
	.align		4
        /*0000*/ 	.byte	0x04, 0x37
        /*0002*/ 	.short	(.L_2013 - .L_2012)
.L_2012:
        /*0004*/ 	.word	0x00000082


	//----- nvinfo : EIATTR_KPARAM_INFO
	.align		4
.L_2013:
        /*0008*/ 	.byte	0x04, 0x17
        /*000a*/ 	.short	(.L_2015 - .L_2014)
.L_2014:
        /*000c*/ 	.word	0x00000000
        /*0010*/ 	.short	0x0013
        /*0012*/ 	.short	0x0070
        /*0014*/ 	.byte	0x00, 0xf0, 0x11, 0x00


	//----- nvinfo : EIATTR_KPARAM_INFO
	.align		4
.L_2015:
        /*0018*/ 	.byte	0x04, 0x17
        /*001a*/ 	.short	(.L_2017 - .L_2016)
.L_2016:
        /*001c*/ 	.word	0x00000000
        /*0020*/ 	.short	0x0012
        /*0022*/ 	.short	0x0068
        /*0024*/ 	.byte	0x00, 0xf0, 0x21, 0x00


	//----- nvinfo : EIATTR_KPARAM_INFO
	.align		4
.L_2017:
        /*0028*/ 	.byte	0x04, 0x17
        /*002a*/ 	.short	(.L_2019 - .L_2018)
.L_2018:
        /*002c*/ 	.word	0x00000000
        /*0030*/ 	.short	0x0011
        /*0032*/ 	.short	0x0060
        /*0034*/ 	.byte	0x00, 0xf0, 0x05, 0x00


	//----- nvinfo : EIATTR_KPARAM_INFO
	.align		4
.L_2019:
        /*0038*/ 	.byte	0x04, 0x17
        /*003a*/ 	.short	(.L_2021 - .L_2020)
.L_2020:
        /*003c*/ 	.word	0x00000000
        /*0040*/ 	.short	0x0010
        /*0042*/ 	.short	0x005c
        /*0044*/ 	.byte	0x00, 0xf0, 0x11, 0x00


	//----- nvinfo : EIATTR_KPARAM_INFO
	.align		4
.L_2021:
        /*0048*/ 	.byte	0x04, 0x17
        /*004a*/ 	.short	(.L_2023 - .L_2022)
.L_2022:
        /*004c*/ 	.word	0x00000000
        /*0050*/ 	.short	0x000f
        /*0052*/ 	.short	0x0058
        /*0054*/ 	.byte	0x00, 0xf0, 0x11, 0x00


	//----- nvinfo : EIATTR_KPARAM_INFO
	.align		4
.L_2023:
        /*0058*/ 	.byte	0x04, 0x17
        /*005a*/ 	.short	(.L_2025 - .L_2024)
.L_2024:
        /*005c*/ 	.word	0x00000000
        /*0060*/ 	.short	0x000e
        /*0062*/ 	.short	0x0054
        /*0064*/ 	.byte	0x00, 0xf0, 0x11, 0x00


	//----- nvinfo : EIATTR_KPARAM_INFO
	.align		4
.L_2025:
        /*0068*/ 	.byte	0x04, 0x17
        /*006a*/ 	.short	(.L_2027 - .L_2026)
.L_2026:
        /*006c*/ 	.word	0x00000000
        /*0070*/ 	.short	0x000d
        /*0072*/ 	.short	0x0050
        /*0074*/ 	.byte	0x00, 0xf0, 0x11, 0x00


	//----- nvinfo : EIATTR_KPARAM_INFO
	.align		4
.L_2027:
        /*0078*/ 	.byte	0x04, 0x17
        /*007a*/ 	.short	(.L_2029 - .L_2028)
.L_2028:
        /*007c*/ 	.word	0x00000000
        /*0080*/ 	.short	0x000c
        /*0082*/ 	.short	0x004c
        /*0084*/ 	.byte	0x00, 0xf0, 0x11, 0x00


	//----- nvinfo : EIATTR_KPARAM_INFO
	.align		4
.L_2029:
        /*0088*/ 	.byte	0x04, 0x17
        /*008a*/ 	.short	(.L_2031 - .L_2030)
.L_2030:
        /*008c*/ 	.word	0x00000000
        /*0090*/ 	.short	0x000b
        /*0092*/ 	.short	0x0048
        /*0094*/ 	.byte	0x00, 0xf0, 0x11, 0x00


	//----- nvinfo : EIATTR_KPARAM_INFO
	.align		4
.L_2031:
        /*0098*/ 	.byte	0x04, 0x17
        /*009a*/ 	.short	(.L_2033 - .L_2032)
.L_2032:
        /*009c*/ 	.word	0x00000000
        /*00a0*/ 	.short	0x000a
        /*00a2*/ 	.short	0x0040
        /*00a4*/ 	.byte	0x00, 0xf0, 0x21, 0x00


	//----- nvinfo : EIATTR_KPARAM_INFO
	.align		4
.L_2033:
        /*00a8*/ 	.byte	0x04, 0x17
        /*00aa*/ 	.short	(.L_2035 - .L_2034)
.L_2034:
        /*00ac*/ 	.word	0x00000000
        /*00b0*/ 	.short	0x0009
        /*00b2*/ 	.short	0x0038
        /*00b4*/ 	.byte	0x00, 0xf0, 0x21, 0x00


	//----- nvinfo : EIATTR_KPARAM_INFO
	.align		4
.L_2035:
        /*00b8*/ 	.byte	0x04, 0x17
        /*00ba*/ 	.short	(.L_2037 - .L_2036)
.L_2036:
        /*00bc*/ 	.word	0x00000000
        /*00c0*/ 	.short	0x0008
        /*00c2*/ 	.short	0x0034
        /*00c4*/ 	.byte	0x00, 0xf0, 0x11, 0x00


	//----- nvinfo : EIATTR_KPARAM_INFO
	.align		4
.L_2037:
        /*00c8*/ 	.byte	0x04, 0x17
        /*00ca*/ 	.short	(.L_2039 - .L_2038)
.L_2038:
        /*00cc*/ 	.word	0x00000000
        /*00d0*/ 	.short	0x0007
        /*00d2*/ 	.short	0x0030
        /*00d4*/ 	.byte	0x00, 0xf0, 0x11, 0x00


	//----- nvinfo : EIATTR_KPARAM_INFO
	.align		4
.L_2039:
        /*00d8*/ 	.byte	0x04, 0x17
        /*00da*/ 	.short	(.L_2041 - .L_2040)
.L_2040:
        /*00dc*/ 	.word	0x00000000
        /*00e0*/ 	.short	0x0006
        /*00e2*/ 	.short	0x002c
        /*00e4*/ 	.byte	0x00, 0xf0, 0x11, 0x00


	//----- nvinfo : EIATTR_KPARAM_INFO
	.align		4
.L_2041:
        /*00e8*/ 	.byte	0x04, 0x17
        /*00ea*/ 	.short	(.L_2043 - .L_2042)
.L_2042:
        /*00ec*/ 	.word	0x00000000
        /*00f0*/ 	.short	0x0005
        /*00f2*/ 	.short	0x0028
        /*00f4*/ 	.byte	0x00, 0xf0, 0x11, 0x00


	//----- nvinfo : EIATTR_KPARAM_INFO
	.align		4
.L_2043:
        /*00f8*/ 	.byte	0x04, 0x17
        /*00fa*/ 	.short	(.L_2045 - .L_2044)
.L_2044:
        /*00fc*/ 	.word	0x00000000
        /*0100*/ 	.short	0x0004
        /*0102*/ 	.short	0x0020
        /*0104*/ 	.byte	0x00, 0xf0, 0x21, 0x00


	//----- nvinfo : EIATTR_KPARAM_INFO
	.align		4
.L_2045:
        /*0108*/ 	.byte	0x04, 0x17
        /*010a*/ 	.short	(.L_2047 - .L_2046)
.L_2046:
        /*010c*/ 	.word	0x00000000
        /*0110*/ 	.short	0x0003
        /*0112*/ 	.short	0x0018
        /*0114*/ 	.byte	0x00, 0xf0, 0x21, 0x00


	//----- nvinfo : EIATTR_KPARAM_INFO
	.align		4
.L_2047:
        /*0118*/ 	.byte	0x04, 0x17
        /*011a*/ 	.short	(.L_2049 - .L_2048)
.L_2048:
        /*011c*/ 	.word	0x00000000
        /*0120*/ 	.short	0x0002
        /*0122*/ 	.short	0x0010
        /*0124*/ 	.byte	0x00, 0xf0, 0x21, 0x00


	//----- nvinfo : EIATTR_KPARAM_INFO
	.align		4
.L_2049:
        /*0128*/ 	.byte	0x04, 0x17
        /*012a*/ 	.short	(.L_2051 - .L_2050)
.L_2050:
        /*012c*/ 	.word	0x00000000
        /*0130*/ 	.short	0x0001
        /*0132*/ 	.short	0x0008
        /*0134*/ 	.byte	0x00, 0xf0, 0x21, 0x00


	//----- nvinfo : EIATTR_KPARAM_INFO
	.align		4
.L_2051:
        /*0138*/ 	.byte	0x04, 0x17
        /*013a*/ 	.short	(.L_2053 - .L_2052)
.L_2052:
        /*013c*/ 	.word	0x00000000
        /*0140*/ 	.short	0x0000
        /*0142*/ 	.short	0x0000
        /*0144*/ 	.byte	0x00, 0xf0, 0x21, 0x00


	//----- nvinfo : EIATTR_SPARSE_MMA_MASK
	.align		4
.L_2053:
        /*0148*/ 	.byte	0x03, 0x50
        /*014a*/ 	.short	0x0000


	//----- nvinfo : EIATTR_MAXREG_COUNT
	.align		4
        /*014c*/ 	.byte	0x03, 0x1b
        /*014e*/ 	.short	0x00ff


	//----- nvinfo : EIATTR_NUM_BARRIERS
	.align		4
        /*0150*/ 	.byte	0x02, 0x4c
        /*0152*/ 	.byte	0x01
	.zero		1


	//----- nvinfo : EIATTR_MERCURY_ISA_VERSION
	.align		4
        /*0154*/ 	.byte	0x03, 0x5f
        /*0156*/ 	.short	0x0101


	//----- nvinfo : EIATTR_EXIT_INSTR_OFFSETS
	.align		4
        /*0158*/ 	.byte	0x04, 0x1c
        /*015a*/ 	.short	(.L_2055 - .L_2054)


	//   ....[0]....
.L_2054:
        /*015c*/ 	.word	0x000000c0


	//   ....[1]....
        /*0160*/ 	.word	0x00000350


	//   ....[2]....
        /*0164*/ 	.word	0x00010fc0


	//   ....[3]....
        /*0168*/ 	.word	0x00011060


	//   ....[4]....
        /*016c*/ 	.word	0x000110a0


	//----- nvinfo : EIATTR_CRS_STACK_SIZE
	.align		4
.L_2055:
        /*0170*/ 	.byte	0x04, 0x1e
        /*0172*/ 	.short	(.L_2057 - .L_2056)
.L_2056:
        /*0174*/ 	.word	0x00000000


	//----- nvinfo : EIATTR_CBANK_PARAM_SIZE
	.align		4
.L_2057:
        /*0178*/ 	.byte	0x03, 0x19
        /*017a*/ 	.short	0x0074


	//----- nvinfo : EIATTR_PARAM_CBANK
	.align		4
        /*017c*/ 	.byte	0x04, 0x0a
        /*017e*/ 	.short	(.L_2059 - .L_2058)
	.align		4
.L_2058:
        /*0180*/ 	.word	index@(.nv.constant0._Z23gemm_half_q_half_kernelILi2ELb1ELb1EEvPK6__halfPKjS4_S2_PS0_iiiiPKtS7_iiiiiibS2_i)
        /*0184*/ 	.short	0x0210
        /*0186*/ 	.short	0x0074


	//----- nvinfo : EIATTR_SW_WAR
	.align		4
.L_2059:
        /*0188*/ 	.byte	0x04, 0x36
        /*018a*/ 	.short	(.L_2061 - .L_2060)
.L_2060:
        /*018c*/ 	.word	0x00000008
.L_2061:


//--------------------- .nv.info._Z23gemm_half_q_half_kernelILi1ELb1ELb1EEvPK6__halfPKjS4_S2_PS0_iiiiPKtS7_iiiiiibS2_i --------------------------
	.section	.nv.info._Z23gemm_half_q_half_kernelILi1ELb1ELb1EEvPK6__halfPKjS4_S2_PS0_iiiiPKtS7_iiiiiibS2_i,"",@"SHT_CUDA_INFO"
	.sectionflags	@""
	.align	4


	//----- nvinfo : EIATTR_CUDA_API_VERSION
	.align		4
        /*0000*/ 	.byte	0x04, 0x37
        /*0002*/ 	.short	(.L_2063 - .L_2062)
.L_2062:
        /*0004*/ 	.word	0x00000082


	//----- nvinfo : EIATTR_KPARAM_INFO
	.align		4
.L_2063:
        /*0008*/ 	.byte	0x04, 0x17
        /*000a*/ 	.short	(.L_2065 - .L_2064)
.L_2064:
        /*000c*/ 	.word	0x00000000
        /*0010*/ 	.short	0x0013
        /*0012*/ 	.short	0x0070
        /*0014*/ 	.byte	0x00, 0xf0, 0x11, 0x00


	//----- nvinfo : EIATTR_KPARAM_INFO
	.align		4
.L_2065:
        /*0018*/ 	.byte	0x04, 0x17
        /*001a*/ 	.short	(.L_2067 - .L_2066)
.L_2066:
        /*001c*/ 	.word	0x00000000
        /*0020*/ 	.short	0x0012
        /*0022*/ 	.short	0x0068
        /*0024*/ 	.byte	0x00, 0xf0, 0x21, 0x00


	//----- nvinfo : EIATTR_KPARAM_INFO
	.align		4
.L_2067:
        /*0028*/ 	.byte	0x04, 0x17
        /*002a*/ 	.short	(.L_2069 - .L_2068)
.L_2068:
        /*002c*/ 	.word	0x00000000
        /*0030*/ 	.short	0x0011
        /*0032*/ 	.short	0x0060
        /*0034*/ 	.byte	0x00, 0xf0, 0x05, 0x00


	//----- nvinfo : EIATTR_KPARAM_INFO
	.align		4
.L_2069:
        /*0038*/ 	.byte	0x04, 0x17
        /*003a*/ 	.short	(.L_2071 - .L_2070)
.L_2070:
        /*003c*/ 	.word	0x00000000
        /*0040*/ 	.short	0x0010
        /*0042*/ 	.short	0x005c
        /*0044*/ 	.byte	0x00, 0xf0, 0x11, 0x00


	//----- nvinfo : EIATTR_KPARAM_INFO
	.align		4
.L_2071:
        /*0048*/ 	.byte	0x04, 0x17
        /*004a*/ 	.short	(.L_2073 - .L_2072)
.L_2072:
        /*004c*/ 	.word	0x00000000
        /*0050*/ 	.short	0x000f
        /*0052*/ 	.short	0x0058
        /*0054*/ 	.byte	0x00, 0xf0, 0x11, 0x00


	//----- nvinfo : EIATTR_KPARAM_INFO
	.align		4
.L_2073:
        /*0058*/ 	.byte	0x04, 0x17
        /*005a*/ 	.short	(.L_2075 - .L_2074)
.L_2074:
        /*005c*/ 	.word	0x00000000
        /*0060*/ 	.short	0x000e
        /*0062*/ 	.short	0x0054
        /*0064*/ 	.byte	0x00, 0xf0, 0x11, 0x00


	//----- nvinfo : EIATTR_KPARAM_INFO
	.align		4
.L_2075:
        /*0068*/ 	.byte	0x04, 0x17
        /*006a*/ 	.short	(.L_2077 - .L_2076)
.L_2076:
        /*006c*/ 	.word	0x00000000
        /*0070*/ 	.short	0x000d
        /*0072*/ 	.short	0x0050
        /*0074*/ 	.byte	0x00, 0xf0, 0x11, 0x00


	//----- nvinfo : EIATTR_KPARAM_INFO
	.align		4
.L_2077:
        /*0078*/ 	.byte	0x04, 0x17
        /*007a*/ 	.short	(.L_2079 - .L_2078)
.L_2078:
        /*007c*/ 	.word	0x00000000
        /*0080*/ 	.short	0x000c
        /*0082*/ 	.short	0x004c
        /*0084*/ 	.byte	0x00, 0xf0, 0x11, 0x00


	//----- nvinfo : EIATTR_KPARAM_INFO
	.align		4
.L_2079:
        /*0088*/ 	.byte	0x04, 0x17
        /*008a*/ 	.short	(.L_2081 - .L_2080)
.L_2080:
        /*008c*/ 	.word	0x00000000
        /*0090*/ 	.short	0x000b
        /*0092*/ 	.short	0x0048
        /*0094*/ 	.byte	0x00, 0xf0, 0x11, 0x00


	//----- nvinfo : EIATTR_KPARAM_INFO
	.align		4
.L_2081:
        /*0098*/ 	.byte	0x04, 0x17
        /*009a*/ 	.short	(.L_2083 - .L_2082)
.L_2082:
        /*009c*/ 	.word	0x00000000
        /*00a0*/ 	.short	0x000a
        /*00a2*/ 	.short	0x0040
        /*00a4*/ 	.byte	0x00, 0xf0, 0x21, 0x00


	//----- nvinfo : EIATTR_KPARAM_INFO
	.align		4
.L_2083:
        /*00a8*/ 	.byte	0x04, 0x17
        /*00aa*/ 	.short	(.L_2085 - .L_2084)
.L_2084:
        /*00ac*/ 	.word	0x00000000
        /*00b0*/ 	.short	0x0009
        /*00b2*/ 	.short	0x0038
        /*00b4*/ 	.byte	0x00, 0xf0, 0x21, 0x00


	//----- nvinfo : EIATTR_KPARAM_INFO
	.align		4
.L_2085:
        /*00b8*/ 	.byte	0x04, 0x17
        /*00ba*/ 	.short	(.L_2087 - .L_2086)
.L_2086:
        /*00bc*/ 	.word	0x00000000
        /*00c0*/ 	.short	0x0008
        /*00c2*/ 	.short	0x0034
        /*00c4*/ 	.byte	0x00, 0xf0, 0x11, 0x00


	//----- nvinfo : EIATTR_KPARAM_INFO
	.align		4
.L_2087:
        /*00c8*/ 	.byte	0x04, 0x17
        /*00ca*/ 	.short	(.L_2089 - .L_2088)
.L_2088:
        /*00cc*/ 	.word	0x00000000
        /*00d0*/ 	.short	0x0007
        /*00d2*/ 	.short	0x0030
        /*00d4*/ 	.byte	0x00, 0xf0, 0x11, 0x00


	//----- nvinfo : EIATTR_KPARAM_INFO
	.align		4
.L_2089:
        /*00d8*/ 	.byte	0x04, 0x17
        /*00da*/ 	.short	(.L_2091 - .L_2090)
.L_2090:
        /*00dc*/ 	.word	0x00000000
        /*00e0*/ 	.short	0x0006
        /*00e2*/ 	.short	0x002c
        /*00e4*/ 	.byte	0x00, 0xf0, 0x11, 0x00


	//----- nvinfo : EIATTR_KPARAM_INFO
	.align		4
.L_2091:
        /*00e8*/ 	.byte	0x04, 0x17
        /*00ea*/ 	.short	(.L_2093 - .L_2092)
.L_2092:
        /*00ec*/ 	.word	0x00000000
        /*00f0*/ 	.short	0x0005
        /*00f2*/ 	.short	0x0028
        /*00f4*/ 	.byte	0x00, 0xf0, 0x11, 0x00


	//----- nvinfo : EIATTR_KPARAM_INFO
	.align		4
.L_2093:
        /*00f8*/ 	.byte	0x04, 0x17
        /*00fa*/ 	.short	(.L_2095 - .L_2094)
.L_2094:
        /*00fc*/ 	.word	0x00000000
        /*0100*/ 	.short	0x0004
        /*0102*/ 	.short	0x0020
        /*0104*/ 	.byte	0x00, 0xf0, 0x21, 0x00


	//----- nvinfo : EIATTR_KPARAM_INFO
	.align		4
.L_2095:
        /*0108*/ 	.byte	0x04, 0x17
        /*010a*/ 	.short	(.L_2097 - .L_2096)
.L_2096:
        /*010c*/ 	.word	0x00000000
        /*0110*/ 	.short	0x0003
        /*0112*/ 	.short	0x0018
        /*0114*/ 	.byte	0x00, 0xf0, 0x21, 0x00


	//----- nvinfo : EIATTR_KPARAM_INFO
	.align		4
.L_2097:
        /*0118*/ 	.byte	0x04, 0x17
        /*011a*/ 	.short	(.L_2099 - .L_2098)
.L_2098:
        /*011c*/ 	.word	0x00000000
        /*0120*/ 	.short	0x0002
        /*0122*/ 	.short	0x0010
        /*0124*/ 	.byte	0x00, 0xf0, 0x21, 0x00


	//----- nvinfo : EIATTR_KPARAM_INFO
	.align		4
.L_2099:
        /*0128*/ 	.byte	0x04, 0x17
        /*012a*/ 	.short	(.L_2101 - .L_2100)
.L_2100:
        /*012c*/ 	.word	0x00000000
        /*0130*/ 	.short	0x0001
        /*0132*/ 	.short	0x0008
        /*0134*/ 	.byte	0x00, 0xf0, 0x21, 0x00


	//----- nvinfo : EIATTR_KPARAM_INFO
	.align		4
.L_2101:
        /*0138*/ 	.byte	0x04, 0x17
        /*013a*/ 	.short	(.L_2103 - .L_2102)
.L_2102:
        /*013c*/ 	.word	0x00000000
        /*0140*/ 	.short	0x0000
        /*0142*/ 	.short	0x0000
        /*0144*/ 	.byte	0x00, 0xf0, 0x21, 0x00


	//----- nvinfo : EIATTR_SPARSE_MMA_MASK
	.align		4
.L_2103:
        /*0148*/ 	.byte	0x03, 0x50
        /*014a*/ 	.short	0x0000


	//----- nvinfo : EIATTR_MAXREG_COUNT
	.align		4
        /*014c*/ 	.byte	0x03, 0x1b
        /*014e*/ 	.short	0x00ff


	//----- nvinfo : EIATTR_NUM_BARRIERS
	.align		4
        /*0150*/ 	.byte	0x02, 0x4c
        /*0152*/ 	.byte	0x01
	.zero		1


	//----- nvinfo : EIATTR_MERCURY_ISA_VERSION
	.align		4
        /*0154*/ 	.byte	0x03, 0x5f
        /*0156*/ 	.short	0x0101


	//----- nvinfo : EIATTR_EXIT_INSTR_OFFSETS
	.align		4
        /*0158*/ 	.byte	0x04, 0x1c
        /*015a*/ 	.short	(.L_2105 - .L_2104)


	//   ....[0]....
.L_2104:
        /*015c*/ 	.word	0x00000080


	//   ....[1]....
        /*0160*/ 	.word	0x00000270


	//   ....[2]....
        /*0164*/ 	.word	0x0000c420


	//   ....[3]....
        /*0168*/ 	.word	0x0000c4c0


	//   ....[4]....
        /*016c*/ 	.word	0x0000c500


	//----- nvinfo : EIATTR_CRS_STACK_SIZE
	.align		4
.L_2105:
        /*0170*/ 	.byte	0x04, 0x1e
        /*0172*/ 	.short	(.L_2107 - .L_2106)
.L_2106:
        /*0174*/ 	.word	0x00000000


	//----- nvinfo : EIATTR_CBANK_PARAM_SIZE
	.align		4
.L_2107:
        /*0178*/ 	.byte	0x03, 0x19
        /*017a*/ 	.short	0x0074


	//----- nvinfo : EIATTR_PARAM_CBANK
	.align		4
        /*017c*/ 	.byte	0x04, 0x0a
        /*017e*/ 	.short	(.L_2109 - .L_2108)
	.align		4
.L_2108:
        /*0180*/ 	.word	index@(.nv.constant0._Z23gemm_half_q_half_kernelILi1ELb1ELb1EEvPK6__halfPKjS4_S2_PS0_iiiiPKtS7_iiiiiibS2_i)
        /*0184*/ 	.short	0x0210
        /*0186*/ 	.short	0x0074


	//----- nvinfo : EIATTR_SW_WAR
	.align		4
.L_2109:
        /*0188*/ 	.byte	0x04, 0x36
        /*018a*/ 	.short	(.L_2111 - .L_2110)
.L_2110:
        /*018c*/ 	.word	0x00000008
.L_2111:


//--------------------- .nv.info._Z23gemm_half_q_half_kernelILi8ELb1ELb0EEvPK6__halfPKjS4_S2_PS0_iiiiPKtS7_iiiiiibS2_i --------------------------
	.section	.nv.info._Z23gemm_half_q_half_kernelILi8ELb1ELb0EEvPK6__halfPKjS4_S2_PS0_iiiiPKtS7_iiiiiibS2_i,"",@"SHT_CUDA_INFO"
	.sectionflags	@""
	.align	4


	//----- nvinfo : EIATTR_CUDA_API_VERSION
	.align		4
        /*0000*/ 	.byte	0x04, 0x37
        /*0002*/ 	.short	(.L_2113 - .L_2112)
.L_2112:
        /*0004*/ 	.word	0x00000082


	//----- nvinfo : EIATTR_KPARAM_INFO
	.align		4
.L_2113:
        /*0008*/ 	.byte	0x04, 0x17
        /*000a*/ 	.short	(.L_2115 - .L_2114)
.L_2114:
        /*000c*/ 	.word	0x00000000
        /*0010*/ 	.short	0x0013
        /*0012*/ 	.short	0x0070
        /*0014*/ 	.byte	0x00, 0xf0, 0x11, 0x00


	//----- nvinfo : EIATTR_KPARAM_INFO
	.align		4
.L_2115:
        /*0018*/ 	.byte	0x04, 0x17
        /*001a*/ 	.short	(.L_2117 - .L_2116)
.L_2116:
        /*001c*/ 	.word	0x00000000
        /*0020*/ 	.short	0x0012
        /*0022*/ 	.short	0x0068
        /*0024*/ 	.byte	0x00, 0xf0, 0x21, 0x00


	//----- nvinfo : EIATTR_KPARAM_INFO
	.align		4
.L_2117:
        /*0028*/ 	.byte	0x04, 0x17
        /*002a*/ 	.short	(.L_2119 - .L_2118)
.L_2118:
        /*002c*/ 	.word	0x00000000
        /*0030*/ 	.short	0x0011
        /*0032*/ 	.short	0x0060
        /*0034*/ 	.byte	0x00, 0xf0, 0x05, 0x00


	//----- nvinfo : EIATTR_KPARAM_INFO
	.align		4
.L_2119:
        /*0038*/ 	.byte	0x04, 0x17
        /*003a*/ 	.short	(.L_2121 - .L_2120)
.L_2120:
        /*003c*/ 	.word	0x00000000
        /*0040*/ 	.short	0x0010
        /*0042*/ 	.short	0x005c
        /*0044*/ 	.byte	0x00, 0xf0, 0x11, 0x00


	//----- nvinfo : EIATTR_KPARAM_INFO
	.align		4
.L_2121:
        /*0048*/ 	.byte	0x04, 0x17
        /*004a*/ 	.short	(.L_2123 - .L_2122)
.L_2122:
        /*004c*/ 	.word	0x00000000
        /*0050*/ 	.short	0x000f
        /*0052*/ 	.short	0x0058
        /*0054*/ 	.byte	0x00, 0xf0, 0x11, 0x00


	//----- nvinfo : EIATTR_KPARAM_INFO
	.align		4
.L_2123:
        /*0058*/ 	.byte	0x04, 0x17
        /*005a*/ 	.short	(.L_2125 - .L_2124)
.L_2124:
        /*005c*/ 	.word	0x00000000
        /*0060*/ 	.short	0x000e
        /*0062*/ 	.short	0x0054
        /*0064*/ 	.byte	0x00, 0xf0, 0x11, 0x00


	//----- nvinfo : EIATTR_KPARAM_INFO
	.align		4
.L_2125:
        /*0068*/ 	.byte	0x04, 0x17
        /*006a*/ 	.short	(.L_2127 - .L_2126)
.L_2126:
        /*006c*/ 	.word	0x00000000
        /*0070*/ 	.short	0x000d
        /*0072*/ 	.short	0x0050
        /*0074*/ 	.byte	0x00, 0xf0, 0x11, 0x00


	//----- nvinfo : EIATTR_KPARAM_INFO
	.align		4
.L_2127:
        /*0078*/ 	.byte	0x04, 0x17
        /*007a*/ 	.short	(.L_2129 - .L_2128)
.L_2128:
        /*007c*/ 	.word	0x00000000
        /*0080*/ 	.short	0x000c
        /*0082*/ 	.short	0x004c
        /*0084*/ 	.byte	0x00, 0xf0, 0x11, 0x00


	//----- nvinfo : EIATTR_KPARAM_INFO
	.align		4
.L_2129:
        /*0088*/ 	.byte	0x04, 0x17
        /*008a*/ 	.short	(.L_2131 - .L_2130)
.L_2130:
        /*008c*/ 	.word	0x00000000
        /*0090*/ 	.short	0x000b
        /*0092*/ 	.short	0x0048
        /*0094*/ 	.byte	0x00, 0xf0, 0x11, 0x00


	//----- nvinfo : EIATTR_KPARAM_INFO
	.align		4
.L_2131:
        /*0098*/ 	.byte	0x04, 0x17
        /*009a*/ 	.short	(.L_2133 - .L_2132)
.L_2132:
        /*009c*/ 	.word	0x00000000
        /*00a0*/ 	.short	0x000a
        /*00a2*/ 	.short	0x0040
        /*00a4*/ 	.byte	0x00, 0xf0, 0x21, 0x00


	//----- nvinfo : EIATTR_KPARAM_INFO
	.align		4
.L_2133:
        /*00a8*/ 	.byte	0x04, 0x17
        /*00aa*/ 	.short	(.L_2135 - .L_2134)
.L_2134:
        /*00ac*/ 	.word	0x00000000
        /*00b0*/ 	.short	0x0009
        /*00b2*/ 	.short	0x0038
        /*00b4*/ 	.byte	0x00, 0xf0, 0x21, 0x00


	//----- nvinfo : EIATTR_KPARAM_INFO
	.align		4
.L_2135:
        /*00b8*/ 	.byte	0x04, 0x17
        /*00ba*/ 	.short	(.L_2137 - .L_2136)
.L_2136:
        /*00bc*/ 	.word	0x00000000
        /*00c0*/ 	.short	0x0008
        /*00c2*/ 	.short	0x0034
        /*00c4*/ 	.byte	0x00, 0xf0, 0x11, 0x00


	//----- nvinfo : EIATTR_KPARAM_INFO
	.align		4
.L_2137:
        /*00c8*/ 	.byte	0x04, 0x17
        /*00ca*/ 	.short	(.L_2139 - .L_2138)
.L_2138:
        /*00cc*/ 	.word	0x00000000
        /*00d0*/ 	.short	0x0007
        /*00d2*/ 	.short	0x0030
        /*00d4*/ 	.byte	0x00, 0xf0, 0x11, 0x00


	//----- nvinfo : EIATTR_KPARAM_INFO
	.align		4
.L_2139:
        /*00d8*/ 	.byte	0x04, 0x17
        /*00da*/ 	.short	(.L_2141 - .L_2140)
.L_2140:
        /*00dc*/ 	.word	0x00000000
        /*00e0*/ 	.short	0x0006
        /*00e2*/ 	.short	0x002c
        /*00e4*/ 	.byte	0x00, 0xf0, 0x11, 0x00


	//----- nvinfo : EIATTR_KPARAM_INFO
	.align		4
.L_2141:
        /*00e8*/ 	.byte	0x04, 0x17
        /*00ea*/ 	.short	(.L_2143 - .L_2142)
.L_2142:
        /*00ec*/ 	.word	0x00000000
        /*00f0*/ 	.short	0x0005
        /*00f2*/ 	.short	0x0028
        /*00f4*/ 	.byte	0x00, 0xf0, 0x11, 0x00


	//----- nvinfo : EIATTR_KPARAM_INFO
	.align		4
.L_2143:
        /*00f8*/ 	.byte	0x04, 0x17
        /*00fa*/ 	.short	(.L_2145 - .L_2144)
.L_2144:
        /*00fc*/ 	.word	0x00000000
        /*0100*/ 	.short	0x0004
        /*0102*/ 	.short	0x0020
        /*0104*/ 	.byte	0x00, 0xf0, 0x21, 0x00


	//----- nvinfo : EIATTR_KPARAM_INFO
	.align		4
.L_2145:
        /*0108*/ 	.byte	0x04, 0x17
        /*010a*/ 	.short	(.L_2147 - .L_2146)
.L_2146:
        /*010c*/ 	.word	0x00000000
        /*0110*/ 	.short	0x0003
        /*0112*/ 	.short	0x0018
        /*0114*/ 	.byte	0x00, 0xf0, 0x21, 0x00


	//----- nvinfo : EIATTR_KPARAM_INFO
	.align		4
.L_2147:
        /*0118*/ 	.byte	0x04, 0x17
        /*011a*/ 	.short	(.L_2149 - .L_2148)
.L_2148:
        /*011c*/ 	.word	0x00000000
        /*0120*/ 	.short	0x0002
        /*0122*/ 	.short	0x0010
        /*0124*/ 	.byte	0x00, 0xf0, 0x21, 0x00


	//----- nvinfo : EIATTR_KPARAM_INFO
	.align		4
.L_2149:
        /*0128*/ 	.byte	0x04, 0x17
        /*012a*/ 	.short	(.L_2151 - .L_2150)
.L_2150:
        /*012c*/ 	.word	0x00000000
        /*0130*/ 	.short	0x0001
        /*0132*/ 	.short	0x0008
        /*0134*/ 	.byte	0x00, 0xf0, 0x21, 0x00


	//----- nvinfo : EIATTR_KPARAM_INFO
	.align		4
.L_2151:
        /*0138*/ 	.byte	0x04, 0x17
        /*013a*/ 	.short	(.L_2153 - .L_2152)
.L_2152:
        /*013c*/ 	.word	0x00000000
        /*0140*/ 	.short	0x0000
        /*0142*/ 	.short	0x0000
        /*0144*/ 	.byte	0x00, 0xf0, 0x21, 0x00


	//----- nvinfo : EIATTR_SPARSE_MMA_MASK
	.align		4
.L_2153:
        /*0148*/ 	.byte	0x03, 0x50
        /*014a*/ 	.short	0x0000


	//----- nvinfo : EIATTR_MAXREG_COUNT
	.align		4
        /*014c*/ 	.byte	0x03, 0x1b
        /*014e*/ 	.short	0x00ff


	//----- nvinfo : EIATTR_NUM_BARRIERS
	.align		4
        /*0150*/ 	.byte	0x02, 0x4c
        /*0152*/ 	.byte	0x01
	.zero		1


	//----- nvinfo : EIATTR_MERCURY_ISA_VERSION
	.align		4
        /*0154*/ 	.byte	0x03, 0x5f
        /*0156*/ 	.short	0x0101


	//----- nvinfo : EIATTR_EXIT_INSTR_OFFSETS
	.align		4
        /*0158*/ 	.byte	0x04, 0x1c
        /*015a*/ 	.short	(.L_2155 - .L_2154)


	//   ....[0]....
.L_2154:
        /*015c*/ 	.word	0x000001b0


	//   ....[1]....
        /*0160*/ 	.word	0x00000520


	//   ....[2]....
        /*0164*/ 	.word	0x00026c80


	//   ....[3]....
        /*0168*/ 	.word	0x00026d10


	//   ....[4]....
        /*016c*/ 	.word	0x00026d50


	//----- nvinfo : EIATTR_CRS_STACK_SIZE
	.align		4
.L_2155:
        /*0170*/ 	.byte	0x04, 0x1e
        /*0172*/ 	.short	(.L_2157 - .L_2156)
.L_2156:
        /*0174*/ 	.word	0x00000000


	//----- nvinfo : EIATTR_CBANK_PARAM_SIZE
	.align		4
.L_2157:
        /*0178*/ 	.byte	0x03, 0x19
        /*017a*/ 	.short	0x0074


	//----- nvinfo : EIATTR_PARAM_CBANK
	.align		4
        /*017c*/ 	.byte	0x04, 0x0a
        /*017e*/ 	.short	(.L_2159 - .L_2158)
	.align		4
.L_2158:
        /*0180*/ 	.word	index@(.nv.constant0._Z23gemm_half_q_half_kernelILi8ELb1ELb0EEvPK6__halfPKjS4_S2_PS0_iiiiPKtS7_iiiiiibS2_i)
        /*0184*/ 	.short	0x0210
        /*0186*/ 	.short	0x0074


	//----- nvinfo : EIATTR_SW_WAR
	.align		4
.L_2159:
        /*0188*/ 	.byte	0x04, 0x36
        /*018a*/ 	.short	(.L_2161 - .L_2160)
.L_2160:
        /*018c*/ 	.word	0x00000008
.L_2161:


//--------------------- .nv.info._Z23gemm_half_q_half_kernelILi7ELb1ELb0EEvPK6__halfPKjS4_S2_PS0_iiiiPKtS7_iiiiiibS2_i --------------------------
	.section	.nv.info._Z23gemm_half_q_half_kernelILi7ELb1ELb0EEvPK6__halfPKjS4_S2_PS0_iiiiPKtS7_iiiiiibS2_i,"",@"SHT_CUDA_INFO"
	.sectionflags	@""
	.align	4


	//----- nvinfo : EIATTR_CUDA_API_VERSION
	.align		4
        /*0000*/ 	.byte	0x04, 0x37
        /*0002*/ 	.short	(.L_2163 - .L_2162)
.L_2162:
        /*0004*/ 	.word	0x00000082


	//----- nvinfo : EIATTR_KPARAM_INFO
	.align		4
.L_2163:
        /*0008*/ 	.byte	0x04, 0x17
        /*000a*/ 	.short	(.L_2165 - .L_2164)
.L_2164:
        /*000c*/ 	.word	0x00000000
        /*0010*/ 	.short	0x0013
        /*0012*/ 	.short	0x0070
        /*0014*/ 	.byte	0x00, 0xf0, 0x11, 0x00


	//----- nvinfo : EIATTR_KPARAM_INFO
	.align		4
.L_2165:
        /*0018*/ 	.byte	0x04, 0x17
        /*001a*/ 	.short	(.L_2167 - .L_2166)
.L_2166:
        /*001c*/ 	.word	0x00000000
        /*0020*/ 	.short	0x0012
        /*0022*/ 	.short	0x0068
        /*0024*/ 	.byte	0x00, 0xf0, 0x21, 0x00


	//----- nvinfo : EIATTR_KPARAM_INFO
	.align		4
.L_2167:
        /*0028*/ 	.byte	0x04, 0x17
        /*002a*/ 	.short	(.L_2169 - .L_2168)
.L_2168:
        /*002c*/ 	.word	0x00000000
        /*0030*/ 	.short	0x0011
        /*0032*/ 	.short	0x0060
        /*0034*/ 	.byte	0x00, 0xf0, 0x05, 0x00


	//----- nvinfo : EIATTR_KPARAM_INFO
	.align		4
.L_2169:
        /*0038*/ 	.byte	0x04, 0x17
        /*003a*/ 	.short	(.L_2171 - .L_2170)
.L_2170:
        /*003c*/ 	.word	0x00000000
        /*0040*/ 	.short	0x0010
        /*0042*/ 	.short	0x005c
        /*0044*/ 	.byte	0x00, 0xf0, 0x11, 0x00


	//----- nvinfo : EIATTR_KPARAM_INFO
	.align		4
.L_2171:
        /*0048*/ 	.byte	0x04, 0x17
        /*004a*/ 	.short	(.L_2173 - .L_2172)
.L_2172:
        /*004c*/ 	.word	0x00000000
        /*0050*/ 	.short	0x000f
        /*0052*/ 	.short	0x0058
        /*0054*/ 	.byte	0x00, 0xf0, 0x11, 0x00


	//----- nvinfo : EIATTR_KPARAM_INFO
	.align		4
.L_2173:
        /*0058*/ 	.byte	0x04, 0x17
        /*005a*/ 	.short	(.L_2175 - .L_2174)
.L_2174:
        /*005c*/ 	.word	0x00000000
        /*0060*/ 	.short	0x000e
        /*0062*/ 	.short	0x0054
        /*0064*/ 	.byte	0x00, 0xf0, 0x11, 0x00


	//----- nvinfo : EIATTR_KPARAM_INFO
	.align		4
.L_2175:
        /*0068*/ 	.byte	0x04, 0x17
        /*006a*/ 	.short	(.L_2177 - .L_2176)
.L_2176:
        /*006c*/ 	.word	0x00000000
        /*0070*/ 	.short	0x000d
        /*0072*/ 	.short	0x0050
        /*0074*/ 	.byte	0x00, 0xf0, 0x11, 0x00


	//----- nvinfo : EIATTR_KPARAM_INFO
	.align		4
.L_2177:
        /*0078*/ 	.byte	0x04, 0x17
        /*007a*/ 	.short	(.L_2179 - .L_2178)
.L_2178:
        /*007c*/ 	.word	0x00000000
        /*0080*/ 	.short	0x000c
        /*0082*/ 	.short	0x004c
        /*0084*/ 	.byte	0x00, 0xf0, 0x11, 0x00


	//----- nvinfo : EIATTR_KPARAM_INFO
	.align		4
.L_2179:
        /*0088*/ 	.byte	0x04, 0x17
        /*008a*/ 	.short	(.L_2181 - .L_2180)
.L_2180:
        /*008c*/ 	.word	0x00000000
        /*0090*/ 	.short	0x000b
        /*0092*/ 	.short	0x0048
        /*0094*/ 	.byte	0x00, 0xf0, 0x11, 0x00


	//----- nvinfo : EIATTR_KPARAM_INFO
	.align		4
.L_2181:
        /*0098*/ 	.byte	0x04, 0x17
        /*009a*/ 	.short	(.L_2183 - .L_2182)
.L_2182:
        /*009c*/ 	.word	0x00000000
        /*00a0*/ 	.short	0x000a
        /*00a2*/ 	.short	0x0040
        /*00a4*/ 	.byte	0x00, 0xf0, 0x21, 0x00


	//----- nvinfo : EIATTR_KPARAM_INFO
	.align		4
.L_2183:
        /*00a8*/ 	.byte	0x04, 0x17
        /*00aa*/ 	.short	(.L_2185 - .L_2184)
.L_2184:
        /*00ac*/ 	.word	0x00000000
        /*00b0*/ 	.short	0x0009
        /*00b2*/ 	.short	0x0038
        /*00b4*/ 	.byte	0x00, 0xf0, 0x21, 0x00


	//----- nvinfo : EIATTR_KPARAM_INFO
	.align		4
.L_2185:
        /*00b8*/ 	.byte	0x04, 0x17
        /*00ba*/ 	.short	(.L_2187 - .L_2186)
.L_2186:
        /*00bc*/ 	.word	0x00000000
        /*00c0*/ 	.short	0x0008
        /*00c2*/ 	.short	0x0034
        /*00c4*/ 	.byte	0x00, 0xf0, 0x11, 0x00


	//----- nvinfo : EIATTR_KPARAM_INFO
	.align		4
.L_2187:
        /*00c8*/ 	.byte	0x04, 0x17
        /*00ca*/ 	.short	(.L_2189 - .L_2188)
.L_2188:
        /*00cc*/ 	.word	0x00000000
        /*00d0*/ 	.short	0x0007
        /*00d2*/ 	.short	0x0030
        /*00d4*/ 	.byte	0x00, 0xf0, 0x11, 0x00


	//----- nvinfo : EIATTR_KPARAM_INFO
	.align		4
.L_2189:
        /*00d8*/ 	.byte	0x04, 0x17
        /*00da*/ 	.short	(.L_2191 - .L_2190)
.L_2190:
        /*00dc*/ 	.word	0x00000000
        /*00e0*/ 	.short	0x0006
        /*00e2*/ 	.short	0x002c
        /*00e4*/ 	.byte	0x00, 0xf0, 0x11, 0x00


	//----- nvinfo : EIATTR_KPARAM_INFO
	.align		4
.L_2191:
        /*00e8*/ 	.byte	0x04, 0x17
        /*00ea*/ 	.short	(.L_2193 - .L_2192)
.L_2192:
        /*00ec*/ 	.word	0x00000000
        /*00f0*/ 	.short	0x0005
        /*00f2*/ 	.short	0x0028
        /*00f4*/ 	.byte	0x00, 0xf0, 0x11, 0x00


	//----- nvinfo : EIATTR_KPARAM_INFO
	.align		4
.L_2193:
        /*00f8*/ 	.byte	0x04, 0x17
        /*00fa*/ 	.short	(.L_2195 - .L_2194)
.L_2194:
        /*00fc*/ 	.word	0x00000000
        /*0100*/ 	.short	0x0004
        /*0102*/ 	.short	0x0020
        /*0104*/ 	.byte	0x00, 0xf0, 0x21, 0x00


	//----- nvinfo : EIATTR_KPARAM_INFO
	.align		4
.L_2195:
        /*0108*/ 	.byte	0x04, 0x17
        /*010a*/ 	.short	(.L_2197 - .L_2196)
.L_2196:
        /*010c*/ 	.word	0x00000000
        /*0110*/ 	.short	0x0003
        /*0112*/ 	.short	0x0018
        /*0114*/ 	.byte	0x00, 0xf0, 0x21, 0x00


	//----- nvinfo : EIATTR_KPARAM_INFO
	.align		4
.L_2197:
        /*0118*/ 	.byte	0x04, 0x17
        /*011a*/ 	.short	(.L_2199 - .L_2198)
.L_2198:
        /*011c*/ 	.word	0x00000000
        /*0120*/ 	.short	0x0002
        /*0122*/ 	.short	0x0010
        /*0124*/ 	.byte	0x00, 0xf0, 0x21, 0x00


	//----- nvinfo : EIATTR_KPARAM_INFO
	.align		4
.L_2199:
        /*0128*/ 	.byte	0x04, 0x17
        /*012a*/ 	.short	(.L_2201 - .L_2200)
.L_2200:
        /*012c*/ 	.word	0x00000000
        /*0130*/ 	.short	0x0001
        /*0132*/ 	.short	0x0008
        /*0134*/ 	.byte	0x00, 0xf0, 0x21, 0x00


	//----- nvinfo : EIATTR_KPARAM_INFO
	.align		4
.L_2201:
        /*0138*/ 	.byte	0x04, 0x17
        /*013a*/ 	.short	(.L_2203 - .L_2202)
.L_2202:
        /*013c*/ 	.word	0x00000000
        /*0140*/ 	.short	0x0000
        /*0142*/ 	.short	0x0000
        /*0144*/ 	.byte	0x00, 0xf0, 0x21, 0x00


	//----- nvinfo : EIATTR_SPARSE_MMA_MASK
	.align		4
.L_2203:
        /*0148*/ 	.byte	0x03, 0x50
        /*014a*/ 	.short	0x0000


	//----- nvinfo : EIATTR_MAXREG_COUNT
	.align		4
        /*014c*/ 	.byte	0x03, 0x1b
        /*014e*/ 	.short	0x00ff


	//----- nvinfo : EIATTR_NUM_BARRIERS
	.align		4
        /*0150*/ 	.byte	0x02, 0x4c
        /*0152*/ 	.byte	0x01
	.zero		1


	//----- nvinfo : EIATTR_MERCURY_ISA_VERSION
	.align		4
        /*0154*/ 	.byte	0x03, 0x5f
        /*0156*/ 	.short	0x0101


	//----- nvinfo : EIATTR_EXIT_INSTR_OFFSETS
	.align		4
        /*0158*/ 	.byte	0x04, 0x1c
        /*015a*/ 	.short	(.L_2205 - .L_2204)


	//   ....[0]....
.L_2204:
        /*015c*/ 	.word	0x00000180


	//   ....[1]....
        /*0160*/ 	.word	0x000004c0


	//   ....[2]....
        /*0164*/ 	.word	0x00023b30


	//   ....[3]....
        /*0168*/ 	.word	0x00023bc0


	//   ....[4]....
        /*016c*/ 	.word	0x00023c00


	//----- nvinfo : EIATTR_CRS_STACK_SIZE
	.align		4
.L_2205:
        /*0170*/ 	.byte	0x04, 0x1e
        /*0172*/ 	.short	(.L_2207 - .L_2206)
.L_2206:
        /*0174*/ 	.word	0x00000000


	//----- nvinfo : EIATTR_CBANK_PARAM_SIZE
	.align		4
.L_2207:
        /*0178*/ 	.byte	0x03, 0x19
        /*017a*/ 	.short	0x0074


	//----- nvinfo : EIATTR_PARAM_CBANK
	.align		4
        /*017c*/ 	.byte	0x04, 0x0a
        /*017e*/ 	.short	(.L_2209 - .L_2208)
	.align		4
.L_2208:
        /*0180*/ 	.word	index@(.nv.constant0._Z23gemm_half_q_half_kernelILi7ELb1ELb0EEvPK6__halfPKjS4_S2_PS0_iiiiPKtS7_iiiiiibS2_i)
        /*0184*/ 	.short	0x0210
        /*0186*/ 	.short	0x0074


	//----- nvinfo : EIATTR_SW_WAR
	.align		4
.L_2209:
        /*0188*/ 	.byte	0x04, 0x36
        /*018a*/ 	.short	(.L_2211 - .L_2210)
.L_2210:
        /*018c*/ 	.word	0x00000008
.L_2211:


//--------------------- .nv.info._Z23gemm_half_q_half_kernelILi6ELb1ELb0EEvPK6__halfPKjS4_S2_PS0_iiiiPKtS7_iiiiiibS2_i --------------------------
	.section	.nv.info._Z23gemm_half_q_half_kernelILi6ELb1ELb0EEvPK6__halfPKjS4_S2_PS0_iiiiPKtS7_iiiiiibS2_i,"",@"SHT_CUDA_INFO"
	.sectionflags	@""
	.align	4


	//----- nvinfo : EIATTR_CUDA_API_VERSION
	.align		4
        /*0000*/ 	.byte	0x04, 0x37
        /*0002*/ 	.short	(.L_2213 - .L_2212)
.L_2212:
        /*0004*/ 	.word	0x00000082


	//----- nvinfo : EIATTR_KPARAM_INFO
	.align		4
.L_2213:
        /*0008*/ 	.byte	0x04, 0x17
        /*000a*/ 	.short	(.L_2215 - .L_2214)
.L_2214:
        /*000c*/ 	.word	0x00000000
        /*0010*/ 	.short	0x0013
        /*0012*/ 	.short	0x0070
        /*0014*/ 	.byte	0x00, 0xf0, 0x11, 0x00


	//----- nvinfo : EIATTR_KPARAM_INFO
	.align		4
.L_2215:
        /*0018*/ 	.byte	0x04, 0x17
        /*001a*/ 	.short	(.L_2217 - .L_2216)
.L_2216:
        /*001c*/ 	.word	0x00000000
        /*0020*/ 	.short	0x0012
        /*0022*/ 	.short	0x0068
        /*0024*/ 	.byte	0x00, 0xf0, 0x21, 0x00


	//----- nvinfo : EIATTR_KPARAM_INFO
	.align		4
.L_2217:
        /*0028*/ 	.byte	0x04, 0x17
        /*002a*/ 	.short	(.L_2219 - .L_2218)
.L_2218:
        /*002c*/ 	.word	0x00000000
        /*0030*/ 	.short	0x0011
        /*0032*/ 	.short	0x0060
        /*0034*/ 	.byte	0x00, 0xf0, 0x05, 0x00


	//----- nvinfo : EIATTR_KPARAM_INFO
	.align		4
.L_2219:
        /*0038*/ 	.byte	0x04, 0x17
        /*003a*/ 	.short	(.L_2221 - .L_2220)
.L_2220:
        /*003c*/ 	.word	0x00000000
        /*0040*/ 	.short	0x0010
        /*0042*/ 	.short	0x005c
        /*0044*/ 	.byte	0x00, 0xf0, 0x11, 0x00


	//----- nvinfo : EIATTR_KPARAM_INFO
	.align		4
.L_2221:
        /*0048*/ 	.byte	0x04, 0x17
        /*004a*/ 	.short	(.L_2223 - .L_2222)
.L_2222:
        /*004c*/ 	.word	0x00000000
        /*0050*/ 	.short	0x000f
        /*0052*/ 	.short	0x0058
        /*0054*/ 	.byte	0x00, 0xf0, 0x11, 0x00


	//----- nvinfo : EIATTR_KPARAM_INFO
	.align		4
.L_2223:
        /*0058*/ 	.byte	0x04, 0x17
        /*005a*/ 	.short	(.L_2225 - .L_2224)
.L_2224:
        /*005c*/ 	.word	0x00000000
        /*0060*/ 	.short	0x000e
        /*0062*/ 	.short	0x0054
        /*0064*/ 	.byte	0x00, 0xf0, 0x11, 0x00


	//----- nvinfo : EIATTR_KPARAM_INFO
	.align		4
.L_2225:
        /*0068*/ 	.byte	0x04, 0x17
        /*006a*/ 	.short	(.L_2227 - .L_2226)
.L_2226:
        /*006c*/ 	.word	0x00000000
        /*0070*/ 	.short	0x000d
        /*0072*/ 	.short	0x0050
        /*0074*/ 	.byte	0x00, 0xf0, 0x11, 0x00


	//----- nvinfo : EIATTR_KPARAM_INFO
	.align		4
.L_2227:
        /*0078*/ 	.byte	0x04, 0x17
        /*007a*/ 	.short	(.L_2229 - .L_2228)
.L_2228:
        /*007c*/ 	.word	0x00000000
        /*0080*/ 	.short	0x000c
        /*0082*/ 	.short	0x004c
        /*0084*/ 	.byte	0x00, 0xf0, 0x11, 0x00


	//----- nvinfo : EIATTR_KPARAM_INFO
	.align		4
.L_2229:
        /*0088*/ 	.byte	0x04, 0x17
        /*008a*/ 	.short	(.L_2231 - .L_2230)
.L_2230:
        /*008c*/ 	.word	0x00000000
        /*0090*/ 	.short	0x000b
        /*0092*/ 	.short	0x0048
        /*0094*/ 	.byte	0x00, 0xf0, 0x11, 0x00


	//----- nvinfo : EIATTR_KPARAM_INFO
	.align		4
.L_2231:
        /*0098*/ 	.byte	0x04, 0x17
        /*009a*/ 	.short	(.L_2233 - .L_2232)
.L_2232:
        /*009c*/ 	.word	0x00000000
        /*00a0*/ 	.short	0x000a
        /*00a2*/ 	.short	0x0040
        /*00a4*/ 	.byte	0x00, 0xf0, 0x21, 0x00


	//----- nvinfo : EIATTR_KPARAM_INFO
	.align		4
.L_2233:
        /*00a8*/ 	.byte	0x04, 0x17
        /*00aa*/ 	.short	(.L_2235 - .L_2234)
.L_2234:
        /*00ac*/ 	.word	0x00000000
        /*00b0*/ 	.short	0x0009
        /*00b2*/ 	.short	0x0038
        /*00b4*/ 	.byte	0x00, 0xf0, 0x21, 0x00


	//----- nvinfo : EIATTR_KPARAM_INFO
	.align		4
.L_2235:
        /*00b8*/ 	.byte	0x04, 0x17
        /*00ba*/ 	.short	(.L_2237 - .L_2236)
.L_2236:
        /*00bc*/ 	.word	0x00000000
        /*00c0*/ 	.short	0x0008
        /*00c2*/ 	.short	0x0034
        /*00c4*/ 	.byte	0x00, 0xf0, 0x11, 0x00


	//----- nvinfo : EIATTR_KPARAM_INFO
	.align		4
.L_2237:
        /*00c8*/ 	.byte	0x04, 0x17
        /*00ca*/ 	.short	(.L_2239 - .L_2238)
.L_2238:
        /*00cc*/ 	.word	0x00000000
        /*00d0*/ 	.short	0x0007
        /*00d2*/ 	.short	0x0030
        /*00d4*/ 	.byte	0x00, 0xf0, 0x11, 0x00


	//----- nvinfo : EIATTR_KPARAM_INFO
	.align		4
.L_2239:
        /*00d8*/ 	.byte	0x04, 0x17
        /*00da*/ 	.short	(.L_2241 - .L_2240)
.L_2240:
        /*00dc*/ 	.word	0x00000000
        /*00e0*/ 	.short	0x0006
        /*00e2*/ 	.short	0x002c
        /*00e4*/ 	.byte	0x00, 0xf0, 0x11, 0x00


	//----- nvinfo : EIATTR_KPARAM_INFO
	.align		4
.L_2241:
        /*00e8*/ 	.byte	0x04, 0x17
        /*00ea*/ 	.short	(.L_2243 - .L_2242)
.L_2242:
        /*00ec*/ 	.word	0x00000000
        /*00f0*/ 	.short	0x0005
        /*00f2*/ 	.short	0x0028
        /*00f4*/ 	.byte	0x00, 0xf0, 0x11, 0x00


	//----- nvinfo : EIATTR_KPARAM_INFO
	.align		4
.L_2243:
        /*00f8*/ 	.byte	0x04, 0x17
        /*00fa*/ 	.short	(.L_2245 - .L_2244)
.L_2244:
        /*00fc*/ 	.word	0x00000000
        /*0100*/ 	.short	0x0004
        /*0102*/ 	.short	0x0020
        /*0104*/ 	.byte	0x00, 0xf0, 0x21, 0x00


	//----- nvinfo : EIATTR_KPARAM_INFO
	.align		4
.L_2245:
        /*0108*/ 	.byte	0x04, 0x17
        /*010a*/ 	.short	(.L_2247 - .L_2246)
.L_2246:
        /*010c*/ 	.word	0x00000000
        /*0110*/ 	.short	0x0003
        /*0112*/ 	.short	0x0018
        /*0114*/ 	.byte	0x00, 0xf0, 0x21, 0x00


	//----- nvinfo : EIATTR_KPARAM_INFO
	.align		4
.L_2247:
        /*0118*/ 	.byte	0x04, 0x17
        /*011a*/ 	.short	(.L_2249 - .L_2248)
.L_2248:
        /*011c*/ 	.word	0x00000000
        /*0120*/ 	.short	0x0002
        /*0122*/ 	.short	0x0010
        /*0124*/ 	.byte	0x00, 0xf0, 0x21, 0x00


	//----- nvinfo : EIATTR_KPARAM_INFO
	.align		4
.L_2249:
        /*0128*/ 	.byte	0x04, 0x17
        /*012a*/ 	.short	(.L_2251 - .L_2250)
.L_2250:
        /*012c*/ 	.word	0x00000000
        /*0130*/ 	.short	0x0001
        /*0132*/ 	.short	0x0008
        /*0134*/ 	.byte	0x00, 0xf0, 0x21, 0x00


	//----- nvinfo : EIATTR_KPARAM_INFO
	.align		4
.L_2251:
        /*0138*/ 	.byte	0x04, 0x17
        /*013a*/ 	.short	(.L_2253 - .L_2252)
.L_2252:
        /*013c*/ 	.word	0x00000000
        /*0140*/ 	.short	0x0000
        /*0142*/ 	.short	0x0000
        /*0144*/ 	.byte	0x00, 0xf0, 0x21, 0x00


	//----- nvinfo : EIATTR_SPARSE_MMA_MASK
	.align		4
.L_2253:
        /*0148*/ 	.byte	0x03, 0x50
        /*014a*/ 	.short	0x0000


	//----- nvinfo : EIATTR_MAXREG_COUNT
	.align		4
        /*014c*/ 	.byte	0x03, 0x1b
        /*014e*/ 	.short	0x00ff


	//----- nvinfo : EIATTR_NUM_BARRIERS
	.align		4
        /*0150*/ 	.byte	0x02, 0x4c
        /*0152*/ 	.byte	0x01
	.zero		1


	//----- nvinfo : EIATTR_MERCURY_ISA_VERSION
	.align		4
        /*0154*/ 	.byte	0x03, 0x5f
        /*0156*/ 	.short	0x0101


	//----- nvinfo : EIATTR_EXIT_INSTR_OFFSETS
	.align		4
        /*0158*/ 	.byte	0x04, 0x1c
        /*015a*/ 	.short	(.L_2255 - .L_2254)


	//   ....[0]....
.L_2254:
        /*015c*/ 	.word	0x00000160


	//   ....[1]....
        /*0160*/ 	.word	0x00000470


	//   ....[2]....
        /*0164*/ 	.word	0x00020f00


	//   ....[3]....
        /*0168*/ 	.word	0x00020f90


	//   ....[4]....
        /*016c*/ 	.word	0x00020fd0


	//----- nvinfo : EIATTR_CRS_STACK_SIZE
	.align		4
.L_2255:
        /*0170*/ 	.byte	0x04, 0x1e
        /*0172*/ 	.short	(.L_2257 - .L_2256)
.L_2256:
        /*0174*/ 	.word	0x00000000


	//----- nvinfo : EIATTR_CBANK_PARAM_SIZE
	.align		4
.L_2257:
        /*0178*/ 	.byte	0x03, 0x19
        /*017a*/ 	.short	0x0074


	//----- nvinfo : EIATTR_PARAM_CBANK
	.align		4
        /*017c*/ 	.byte	0x04, 0x0a
        /*017e*/ 	.short	(.L_2259 - .L_2258)
	.align		4
.L_2258:
        /*0180*/ 	.word	index@(.nv.constant0._Z23gemm_half_q_half_kernelILi6ELb1ELb0EEvPK6__halfPKjS4_S2_PS0_iiiiPKtS7_iiiiiibS2_i)
        /*0184*/ 	.short	0x0210
        /*0186*/ 	.short	0x0074


	//----- nvinfo : EIATTR_SW_WAR
	.align		4
.L_2259:
        /*0188*/ 	.byte	0x04, 0x36
        /*018a*/ 	.short	(.L_2261 - .L_2260)
.L_2260:
        /*018c*/ 	.word	0x00000008
.L_2261:


//--------------------- .nv.info._Z23gemm_half_q_half_kernelILi5ELb1ELb0EEvPK6__halfPKjS4_S2_PS0_iiiiPKtS7_iiiiiibS2_i --------------------------
	.section	.nv.info._Z23gemm_half_q_half_kernelILi5ELb1ELb0EEvPK6__halfPKjS4_S2_PS0_iiiiPKtS7_iiiiiibS2_i,"",@"SHT_CUDA_INFO"
	.sectionflags	@""
	.align	4


	//----- nvinfo : EIATTR_CUDA_API_VERSION
	.align		4
        /*0000*/ 	.byte	0x04, 0x37
        /*0002*/ 	.short	(.L_2263 - .L_2262)
.L_2262:
        /*0004*/ 	.word	0x00000082


	//----- nvinfo : EIATTR_KPARAM_INFO
	.align		4
.L_2263:
        /*0008*/ 	.byte	0x04, 0x17
        /*000a*/ 	.short	(.L_2265 - .L_2264)
.L_2264:
        /*000c*/ 	.word	0x00000000
        /*0010*/ 	.short	0x0013
        /*0012*/ 	.short	0x0070
        /*0014*/ 	.byte	0x00, 0xf0, 0x11, 0x00


	//----- nvinfo : EIATTR_KPARAM_INFO
	.align		4
.L_2265:
        /*0018*/ 	.byte	0x04, 0x17
        /*001a*/ 	.short	(.L_2267 - .L_2266)
.L_2266:
        /*001c*/ 	.word	0x00000000
        /*0020*/ 	.short	0x0012
        /*0022*/ 	.short	0x0068
        /*0024*/ 	.byte	0x00, 0xf0, 0x21, 0x00


	//----- nvinfo : EIATTR_KPARAM_INFO
	.align		4
.L_2267:
        /*0028*/ 	.byte	0x04, 0x17
        /*002a*/ 	.short	(.L_2269 - .L_2268)
.L_2268:
        /*002c*/ 	.word	0x00000000
        /*0030*/ 	.short	0x0011
        /*0032*/ 	.short	0x0060
        /*0034*/ 	.byte	0x00, 0xf0, 0x05, 0x00


	//----- nvinfo : EIATTR_KPARAM_INFO
	.align		4
.L_2269:
        /*0038*/ 	.byte	0x04, 0x17
        /*003a*/ 	.short	(.L_2271 - .L_2270)
.L_2270:
        /*003c*/ 	.word	0x00000000
        /*0040*/ 	.short	0x0010
        /*0042*/ 	.short	0x005c
        /*0044*/ 	.byte	0x00, 0xf0, 0x11, 0x00


	//----- nvinfo : EIATTR_KPARAM_INFO
	.align		4
.L_2271:
        /*0048*/ 	.byte	0x04, 0x17
        /*004a*/ 	.short	(.L_2273 - .L_2272)
.L_2272:
        /*004c*/ 	.word	0x00000000
        /*0050*/ 	.short	0x000f
        /*0052*/ 	.short	0x0058
        /*0054*/ 	.byte	0x00, 0xf0, 0x11, 0x00


	//----- nvinfo : EIATTR_KPARAM_INFO
	.align		4
.L_2273:
        /*0058*/ 	.byte	0x04, 0x17
        /*005a*/ 	.short	(.L_2275 - .L_2274)
.L_2274:
        /*005c*/ 	.word	0x00000000
        /*0060*/ 	.short	0x000e
        /*0062*/ 	.short	0x0054
        /*0064*/ 	.byte	0x00, 0xf0, 0x11, 0x00


	//----- nvinfo : EIATTR_KPARAM_INFO
	.align		4
.L_2275:
        /*0068*/ 	.byte	0x04, 0x17
        /*006a*/ 	.short	(.L_2277 - .L_2276)
.L_2276:
        /*006c*/ 	.word	0x00000000
        /*0070*/ 	.short	0x000d
        /*0072*/ 	.short	0x0050
        /*0074*/ 	.byte	0x00, 0xf0, 0x11, 0x00


	//----- nvinfo : EIATTR_KPARAM_INFO
	.align		4
.L_2277:
        /*0078*/ 	.byte	0x04, 0x17
        /*007a*/ 	.short	(.L_2279 - .L_2278)
.L_2278:
        /*007c*/ 	.word	0x00000000
        /*0080*/ 	.short	0x000c
        /*0082*/ 	.short	0x004c
        /*0084*/ 	.byte	0x00, 0xf0, 0x11, 0x00


	//----- nvinfo : EIATTR_KPARAM_INFO
	.align		4
.L_2279:
        /*0088*/ 	.byte	0x04, 0x17
        /*008a*/ 	.short	(.L_2281 - .L_2280)
.L_2280:
        /*008c*/ 	.word	0x00000000
        /*0090*/ 	.short	0x000b
        /*0092*/ 	.short	0x0048
        /*0094*/ 	.byte	0x00, 0xf0, 0x11, 0x00


	//----- nvinfo : EIATTR_KPARAM_INFO
	.align		4
.L_2281:
        /*0098*/ 	.byte	0x04, 0x17
        /*009a*/ 	.short	(.L_2283 - .L_2282)
.L_2282:
        /*009c*/ 	.word	0x00000000
        /*00a0*/ 	.short	0x000a
        /*00a2*/ 	.short	0x0040
        /*00a4*/ 	.byte	0x00, 0xf0, 0x21, 0x00


	//----- nvinfo : EIATTR_KPARAM_INFO
	.align		4
.L_2283:
        /*00a8*/ 	.byte	0x04, 0x17
        /*00aa*/ 	.short	(.L_2285 - .L_2284)
.L_2284:
        /*00ac*/ 	.word	0x00000000
        /*00b0*/ 	.short	0x0009
        /*00b2*/ 	.short	0x0038
        /*00b4*/ 	.byte	0x00, 0xf0, 0x21, 0x00


	//----- nvinfo : EIATTR_KPARAM_INFO
	.align		4
.L_2285:
        /*00b8*/ 	.byte	0x04, 0x17
        /*00ba*/ 	.short	(.L_2287 - .L_2286)
.L_2286:
        /*00bc*/ 	.word	0x00000000
        /*00c0*/ 	.short	0x0008
        /*00c2*/ 	.short	0x0034
        /*00c4*/ 	.byte	0x00, 0xf0, 0x11, 0x00


	//----- nvinfo : EIATTR_KPARAM_INFO
	.align		4
.L_2287:
        /*00c8*/ 	.byte	0x04, 0x17
        /*00ca*/ 	.short	(.L_2289 - .L_2288)
.L_2288:
        /*00cc*/ 	.word	0x00000000
        /*00d0*/ 	.short	0x0007
        /*00d2*/ 	.short	0x0030
        /*00d4*/ 	.byte	0x00, 0xf0, 0x11, 0x00


	//----- nvinfo : EIATTR_KPARAM_INFO
	.align		4
.L_2289:
        /*00d8*/ 	.byte	0x04, 0x17
        /*00da*/ 	.short	(.L_2291 - .L_2290)
.L_2290:
        /*00dc*/ 	.word	0x00000000
        /*00e0*/ 	.short	0x0006
        /*00e2*/ 	.short	0x002c
        /*00e4*/ 	.byte	0x00, 0xf0, 0x11, 0x00


	//----- nvinfo : EIATTR_KPARAM_INFO
	.align		4
.L_2291:
        /*00e8*/ 	.byte	0x04, 0x17
        /*00ea*/ 	.short	(.L_2293 - .L_2292)
.L_2292:
        /*00ec*/ 	.word	0x00000000
        /*00f0*/ 	.short	0x0005
        /*00f2*/ 	.short	0x0028
        /*00f4*/ 	.byte	0x00, 0xf0, 0x11, 0x00


	//----- nvinfo : EIATTR_KPARAM_INFO
	.align		4
.L_2293:
        /*00f8*/ 	.byte	0x04, 0x17
        /*00fa*/ 	.short	(.L_2295 - .L_2294)
.L_2294:
        /*00fc*/ 	.word	0x00000000
        /*0100*/ 	.short	0x0004
        /*0102*/ 	.short	0x0020
        /*0104*/ 	.byte	0x00, 0xf0, 0x21, 0x00


	//----- nvinfo : EIATTR_KPARAM_INFO
	.align		4
.L_2295:
        /*0108*/ 	.byte	0x04, 0x17
        /*010a*/ 	.short	(.L_2297 - .L_2296)
.L_2296:
        /*010c*/ 	.word	0x00000000
        /*0110*/ 	.short	0x0003
        /*0112*/ 	.short	0x0018
        /*0114*/ 	.byte	0x00, 0xf0, 0x21, 0x00


	//----- nvinfo : EIATTR_KPARAM_INFO
	.align		4
.L_2297:
        /*0118*/ 	.byte	0x04, 0x17
        /*011a*/ 	.short	(.L_2299 - .L_2298)
.L_2298:
        /*011c*/ 	.word	0x00000000
        /*0120*/ 	.short	0x0002
        /*0122*/ 	.short	0x0010
        /*0124*/ 	.byte	0x00, 0xf0, 0x21, 0x00


	//----- nvinfo : EIATTR_KPARAM_INFO
	.align		4
.L_2299:
        /*0128*/ 	.byte	0x04, 0x17
        /*012a*/ 	.short	(.L_2301 - .L_2300)
.L_2300:
        /*012c*/ 	.word	0x00000000
        /*0130*/ 	.short	0x0001
        /*0132*/ 	.short	0x0008
        /*0134*/ 	.byte	0x00, 0xf0, 0x21, 0x00


	//----- nvinfo : EIATTR_KPARAM_INFO
	.align		4
.L_2301:
        /*0138*/ 	.byte	0x04, 0x17
        /*013a*/ 	.short	(.L_2303 - .L_2302)
.L_2302:
        /*013c*/ 	.word	0x00000000
        /*0140*/ 	.short	0x0000
        /*0142*/ 	.short	0x0000
        /*0144*/ 	.byte	0x00, 0xf0, 0x21, 0x00


	//----- nvinfo : EIATTR_SPARSE_MMA_MASK
	.align		4
.L_2303:
        /*0148*/ 	.byte	0x03, 0x50
        /*014a*/ 	.short	0x0000


	//----- nvinfo : EIATTR_MAXREG_COUNT
	.align		4
        /*014c*/ 	.byte	0x03, 0x1b
        /*014e*/ 	.short	0x00ff


	//----- nvinfo : EIATTR_NUM_BARRIERS
	.align		4
        /*0150*/ 	.byte	0x02, 0x4c
        /*0152*/ 	.byte	0x01
	.zero		1


	//----- nvinfo : EIATTR_MERCURY_ISA_VERSION
	.align		4
        /*0154*/ 	.byte	0x03, 0x5f
        /*0156*/ 	.short	0x0101


	//----- nvinfo : EIATTR_EXIT_INSTR_OFFSETS
	.align		4
        /*0158*/ 	.byte	0x04, 0x1c
        /*015a*/ 	.short	(.L_2305 - .L_2304)


	//   ....[0]....
.L_2304:
        /*015c*/ 	.word	0x00000130


	//   ....[1]....
        /*0160*/ 	.word	0x00000410


	//   ....[2]....
        /*0164*/ 	.word	0x0001db70


	//   ....[3]....
        /*0168*/ 	.word	0x0001dc00


	//   ....[4]....
        /*016c*/ 	.word	0x0001dc40


	//----- nvinfo : EIATTR_CRS_STACK_SIZE
	.align		4
.L_2305:
        /*0170*/ 	.byte	0x04, 0x1e
        /*0172*/ 	.short	(.L_2307 - .L_2306)
.L_2306:
        /*0174*/ 	.word	0x00000000


	//----- nvinfo : EIATTR_CBANK_PARAM_SIZE
	.align		4
.L_2307:
        /*0178*/ 	.byte	0x03, 0x19
        /*017a*/ 	.short	0x0074


	//----- nvinfo : EIATTR_PARAM_CBANK
	.align		4
        /*017c*/ 	.byte	0x04, 0x0a
        /*017e*/ 	.short	(.L_2309 - .L_2308)
	.align		4
.L_2308:
        /*0180*/ 	.word	index@(.nv.constant0._Z23gemm_half_q_half_kernelILi5ELb1ELb0EEvPK6__halfPKjS4_S2_PS0_iiiiPKtS7_iiiiiibS2_i)
        /*0184*/ 	.short	0x0210
        /*0186*/ 	.short	0x0074


	//----- nvinfo : EIATTR_SW_WAR
	.align		4
.L_2309:
        /*0188*/ 	.byte	0x04, 0x36
        /*018a*/ 	.short	(.L_2311 - .L_2310)
.L_2310:
        /*018c*/ 	.word	0x00000008
.L_2311:


//--------------------- .nv.info._Z23gemm_half_q_half_kernelILi4ELb1ELb0EEvPK6__halfPKjS4_S2_PS0_iiiiPKtS7_iiiiiibS2_i --------------------------
	.section	.nv.info._Z23gemm_half_q_half_kernelILi4ELb1ELb0EEvPK6__halfPKjS4_S2_PS0_iiiiPKtS7_iiiiiibS2_i,"",@"SHT_CUDA_INFO"
	.sectionflags	@""
	.align	4


	//----- nvinfo : EIATTR_CUDA_API_VERSION
	.align		4
        /*0000*/ 	.byte	0x04, 0x37
        /*0002*/ 	.short	(.L_2313 - .L_2312)
.L_2312:
        /*0004*/ 	.word	0x00000082


	//----- nvinfo : EIATTR_KPARAM_INFO
	.align		4
.L_2313:
        /*0008*/ 	.byte	0x04, 0x17
        /*000a*/ 	.short	(.L_2315 - .L_2314)
.L_2314:
        /*000c*/ 	.word	0x00000000
        /*0010*/ 	.short	0x0013
        /*0012*/ 	.short	0x0070
        /*0014*/ 	.byte	0x00, 0xf0, 0x11, 0x00


	//----- nvinfo : EIATTR_KPARAM_INFO
	.align		4
.L_2315:
        /*0018*/ 	.byte	0x04, 0x17
        /*001a*/ 	.short	(.L_2317 - .L_2316)
.L_2316:
        /*001c*/ 	.word	0x00000000
        /*0020*/ 	.short	0x0012
        /*0022*/ 	.short	0x0068
        /*0024*/ 	.byte	0x00, 0xf0, 0x21, 0x00


	//----- nvinfo : EIATTR_KPARAM_INFO
	.align		4
.L_2317:
        /*0028*/ 	.byte	0x04, 0x17
        /*002a*/ 	.short	(.L_2319 - .L_2318)
.L_2318:
        /*002c*/ 	.word	0x00000000
        /*0030*/ 	.short	0x0011
        /*0032*/ 	.short	0x0060
        /*0034*/ 	.byte	0x00, 0xf0, 0x05, 0x00


	//----- nvinfo : EIATTR_KPARAM_INFO
	.align		4
.L_2319:
        /*0038*/ 	.byte	0x04, 0x17
        /*003a*/ 	.short	(.L_2321 - .L_2320)
.L_2320:
        /*003c*/ 	.word	0x00000000
        /*0040*/ 	.short	0x0010
        /*0042*/ 	.short	0x005c
        /*0044*/ 	.byte	0x00, 0xf0, 0x11, 0x00


	//----- nvinfo : EIATTR_KPARAM_INFO
	.align		4
.L_2321:
        /*0048*/ 	.byte	0x04, 0x17
        /*004a*/ 	.short	(.L_2323 - .L_2322)
.L_2322:
        /*004c*/ 	.word	0x00000000
        /*0050*/ 	.short	0x000f
        /*0052*/ 	.short	0x0058
        /*0054*/ 	.byte	0x00, 0xf0, 0x11, 0x00


	//----- nvinfo : EIATTR_KPARAM_INFO
	.align		4
.L_2323:
        /*0058*/ 	.byte	0x04, 0x17
        /*005a*/ 	.short	(.L_2325 - .L_2324)
.L_2324:
        /*005c*/ 	.word	0x00000000
        /*0060*/ 	.short	0x000e
        /*0062*/ 	.short	0x0054
        /*0064*/ 	.byte	0x00, 0xf0, 0x11, 0x00


	//----- nvinfo : EIATTR_KPARAM_INFO
	.align		4
.L_2325:
        /*0068*/ 	.byte	0x04, 0x17
        /*006a*/ 	.short	(.L_2327 - .L_2326)
.L_2326:
        /*006c*/ 	.word	0x00000000
        /*0070*/ 	.short	0x000d
        /*0072*/ 	.short	0x0050
        /*0074*/ 	.byte	0x00, 0xf0, 0x11, 0x00


	//----- nvinfo : EIATTR_KPARAM_INFO
	.align		4
.L_2327:
        /*0078*/ 	.byte	0x04, 0x17
        /*007a*/ 	.short	(.L_2329 - .L_2328)
.L_2328:
        /*007c*/ 	.word	0x00000000
        /*0080*/ 	.short	0x000c
        /*0082*/ 	.short	0x004c
        /*0084*/ 	.byte	0x00, 0xf0, 0x11, 0x00


	//----- nvinfo : EIATTR_KPARAM_INFO
	.align		4
.L_2329:
        /*0088*/ 	.byte	0x04, 0x17
        /*008a*/ 	.short	(.L_2331 - .L_2330)
.L_2330:
        /*008c*/ 	.word	0x00000000
        /*0090*/ 	.short	0x000b
        /*0092*/ 	.short	0x0048
        /*0094*/ 	.byte	0x00, 0xf0, 0x11, 0x00


	//----- nvinfo : EIATTR_KPARAM_INFO
	.align		4
.L_2331:
        /*0098*/ 	.byte	0x04, 0x17
        /*009a*/ 	.short	(.L_2333 - .L_2332)
.L_2332:
        /*009c*/ 	.word	0x00000000
        /*00a0*/ 	.short	0x000a
        /*00a2*/ 	.short	0x0040
        /*00a4*/ 	.byte	0x00, 0xf0, 0x21, 0x00


	//----- nvinfo : EIATTR_KPARAM_INFO
	.align		4
.L_2333:
        /*00a8*/ 	.byte	0x04, 0x17
        /*00aa*/ 	.short	(.L_2335 - .L_2334)
.L_2334:
        /*00ac*/ 	.word	0x00000000
        /*00b0*/ 	.short	0x0009
        /*00b2*/ 	.short	0x0038
        /*00b4*/ 	.byte	0x00, 0xf0, 0x21, 0x00


	//----- nvinfo : EIATTR_KPARAM_INFO
	.align		4
.L_2335:
        /*00b8*/ 	.byte	0x04, 0x17
        /*00ba*/ 	.short	(.L_2337 - .L_2336)
.L_2336:
        /*00bc*/ 	.word	0x00000000
        /*00c0*/ 	.short	0x0008
        /*00c2*/ 	.short	0x0034
        /*00c4*/ 	.byte	0x00, 0xf0, 0x11, 0x00


	//----- nvinfo : EIATTR_KPARAM_INFO
	.align		4
.L_2337:
        /*00c8*/ 	.byte	0x04, 0x17
        /*00ca*/ 	.short	(.L_2339 - .L_2338)
.L_2338:
        /*00cc*/ 	.word	0x00000000
        /*00d0*/ 	.short	0x0007
        /*00d2*/ 	.short	0x0030
        /*00d4*/ 	.byte	0x00, 0xf0, 0x11, 0x00


	//----- nvinfo : EIATTR_KPARAM_INFO
	.align		4
.L_2339:
        /*00d8*/ 	.byte	0x04, 0x17
        /*00da*/ 	.short	(.L_2341 - .L_2340)
.L_2340:
        /*00dc*/ 	.word	0x00000000
        /*00e0*/ 	.short	0x0006
        /*00e2*/ 	.short	0x002c
        /*00e4*/ 	.byte	0x00, 0xf0, 0x11, 0x00


	//----- nvinfo : EIATTR_KPARAM_INFO
	.align		4
.L_2341:
        /*00e8*/ 	.byte	0x04, 0x17
        /*00ea*/ 	.short	(.L_2343 - .L_2342)
.L_2342:
        /*00ec*/ 	.word	0x00000000
        /*00f0*/ 	.short	0x0005
        /*00f2*/ 	.short	0x0028
        /*00f4*/ 	.byte	0x00, 0xf0, 0x11, 0x00


	//----- nvinfo : EIATTR_KPARAM_INFO
	.align		4
.L_2343:
        /*00f8*/ 	.byte	0x04, 0x17
        /*00fa*/ 	.short	(.L_2345 - .L_2344)
.L_2344:
        /*00fc*/ 	.word	0x00000000
        /*0100*/ 	.short	0x0004
        /*0102*/ 	.short	0x0020
        /*0104*/ 	.byte	0x00, 0xf0, 0x21, 0x00


	//----- nvinfo : EIATTR_KPARAM_INFO
	.align		4
.L_2345:
        /*0108*/ 	.byte	0x04, 0x17
        /*010a*/ 	.short	(.L_2347 - .L_2346)
.L_2346:
        /*010c*/ 	.word	0x00000000
        /*0110*/ 	.short	0x0003
        /*0112*/ 	.short	0x0018
        /*0114*/ 	.byte	0x00, 0xf0, 0x21, 0x00


	//----- nvinfo : EIATTR_KPARAM_INFO
	.align		4
.L_2347:
        /*0118*/ 	.byte	0x04, 0x17
        /*011a*/ 	.short	(.L_2349 - .L_2348)
.L_2348:
        /*011c*/ 	.word	0x00000000
        /*0120*/ 	.short	0x0002
        /*0122*/ 	.short	0x0010
        /*0124*/ 	.byte	0x00, 0xf0, 0x21, 0x00


	//----- nvinfo : EIATTR_KPARAM_INFO
	.align		4
.L_2349:
        /*0128*/ 	.byte	0x04, 0x17
        /*012a*/ 	.short	(.L_2351 - .L_2350)
.L_2350:
        /*012c*/ 	.word	0x00000000
        /*0130*/ 	.short	0x0001
        /*0132*/ 	.short	0x0008
        /*0134*/ 	.byte	0x00, 0xf0, 0x21, 0x00


	//----- nvinfo : EIATTR_KPARAM_INFO
	.align		4
.L_2351:
        /*0138*/ 	.byte	0x04, 0x17
        /*013a*/ 	.short	(.L_2353 - .L_2352)
.L_2352:
        /*013c*/ 	.word	0x00000000
        /*0140*/ 	.short	0x0000
        /*0142*/ 	.short	0x0000
        /*0144*/ 	.byte	0x00, 0xf0, 0x21, 0x00


	//----- nvinfo : EIATTR_SPARSE_MMA_MASK
	.align		4
.L_2353:
        /*0148*/ 	.byte	0x03, 0x50
        /*014a*/ 	.short	0x0000


	//----- nvinfo : EIATTR_MAXREG_COUNT
	.align		4
        /*014c*/ 	.byte	0x03, 0x1b
        /*014e*/ 	.short	0x00ff


	//----- nvinfo : EIATTR_NUM_BARRIERS
	.align		4
        /*0150*/ 	.byte	0x02, 0x4c
        /*0152*/ 	.byte	0x01
	.zero		1


	//----- nvinfo : EIATTR_MERCURY_ISA_VERSION
	.align		4
        /*0154*/ 	.byte	0x03, 0x5f
        /*0156*/ 	.short	0x0101


	//----- nvinfo : EIATTR_EXIT_INSTR_OFFSETS
	.align		4
        /*0158*/ 	.byte	0x04, 0x1c
        /*015a*/ 	.short	(.L_2355 - .L_2354)


	//   ....[0]....
.L_2354:
        /*015c*/ 	.word	0x00000110


	//   ....[1]....
        /*0160*/ 	.word	0x000003c0


	//   ....[2]....
        /*0164*/ 	.word	0x00019d20


	//   ....[3]....
        /*0168*/ 	.word	0x00019db0


	//   ....[4]....
        /*016c*/ 	.word	0x00019df0


	//----- nvinfo : EIATTR_CRS_STACK_SIZE
	.align		4
.L_2355:
        /*0170*/ 	.byte	0x04, 0x1e
        /*0172*/ 	.short	(.L_2357 - .L_2356)
.L_2356:
        /*0174*/ 	.word	0x00000000


	//----- nvinfo : EIATTR_CBANK_PARAM_SIZE
	.align		4
.L_2357:
        /*0178*/ 	.byte	0x03, 0x19
        /*017a*/ 	.short	0x0074


	//----- nvinfo : EIATTR_PARAM_CBANK
	.align		4
        /*017c*/ 	.byte	0x04, 0x0a
        /*017e*/ 	.short	(.L_2359 - .L_2358)
	.align		4
.L_2358:
        /*0180*/ 	.word	index@(.nv.constant0._Z23gemm_half_q_half_kernelILi4ELb1ELb0EEvPK6__halfPKjS4_S2_PS0_iiiiPKtS7_iiiiiibS2_i)
        /*0184*/ 	.short	0x0210
        /*0186*/ 	.short	0x0074


	//----- nvinfo : EIATTR_SW_WAR
	.align		4
.L_2359:
        /*0188*/ 	.byte	0x04, 0x36
        /*018a*/ 	.short	(.L_2361 - .L_2360)
.L_2360:
        /*018c*/ 	.word	0x00000008
.L_2361:


//--------------------- .nv.info._Z23gemm_half_q_half_kernelILi3ELb1ELb0EEvPK6__halfPKjS4_S2_PS0_iiiiPKtS7_iiiiiibS2_i --------------------------
	.section	.nv.info._Z23gemm_half_q_half_kernelILi3ELb1ELb0EEvPK6__halfPKjS4_S2_PS0_iiiiPKtS7_iiiiiibS2_i,"",@"SHT_CUDA_INFO"
	.sectionflags	@""
	.align	4


	//----- nvinfo : EIATTR_CUDA_API_VERSION
	.align		4
        /*0000*/ 	.byte	0x04, 0x37
        /*0002*/ 	.short	(.L_2363 - .L_2362)
.L_2362:
        /*0004*/ 	.word	0x00000082


	//----- nvinfo : EIATTR_KPARAM_INFO
	.align		4
.L_2363:
        /*0008*/ 	.byte	0x04, 0x17
        /*000a*/ 	.short	(.L_2365 - .L_2364)
.L_2364:
        /*000c*/ 	.word	0x00000000
        /*0010*/ 	.short	0x0013
        /*0012*/ 	.short	0x0070
        /*0014*/ 	.byte	0x00, 0xf0, 0x11, 0x00


	//----- nvinfo : EIATTR_KPARAM_INFO
	.align		4
.L_2365:
        /*0018*/ 	.byte	0x04, 0x17
        /*001a*/ 	.short	(.L_2367 - .L_2366)
.L_2366:
        /*001c*/ 	.word	0x00000000
        /*0020*/ 	.short	0x0012
        /*0022*/ 	.short	0x0068
        /*0024*/ 	.byte	0x00, 0xf0, 0x21, 0x00


	//----- nvinfo : EIATTR_KPARAM_INFO
	.align		4
.L_2367:
        /*0028*/ 	.byte	0x04, 0x17
        /*002a*/ 	.short	(.L_2369 - .L_2368)
.L_2368:
        /*002c*/ 	.word	0x00000000
        /*0030*/ 	.short	0x0011
        /*0032*/ 	.short	0x0060
        /*0034*/ 	.byte	0x00, 0xf0, 0x05, 0x00


	//----- nvinfo : EIATTR_KPARAM_INFO
	.align		4
.L_2369:
        /*0038*/ 	.byte	0x04, 0x17
        /*003a*/ 	.short	(.L_2371 - .L_2370)
.L_2370:
        /*003c*/ 	.word	0x00000000
        /*0040*/ 	.short	0x0010
        /*0042*/ 	.short	0x005c
        /*0044*/ 	.byte	0x00, 0xf0, 0x11, 0x00


	//----- nvinfo : EIATTR_KPARAM_INFO
	.align		4
.L_2371:
        /*0048*/ 	.byte	0x04, 0x17
        /*004a*/ 	.short	(.L_2373 - .L_2372)
.L_2372:
        /*004c*/ 	.word	0x00000000
        /*0050*/ 	.short	0x000f
        /*0052*/ 	.short	0x0058
        /*0054*/ 	.byte	0x00, 0xf0, 0x11, 0x00


	//----- nvinfo : EIATTR_KPARAM_INFO
	.align		4
.L_2373:
        /*0058*/ 	.byte	0x04, 0x17
        /*005a*/ 	.short	(.L_2375 - .L_2374)
.L_2374:
        /*005c*/ 	.word	0x00000000
        /*0060*/ 	.short	0x000e
        /*0062*/ 	.short	0x0054
        /*0064*/ 	.byte	0x00, 0xf0, 0x11, 0x00


	//----- nvinfo : EIATTR_KPARAM_INFO
	.align		4
.L_2375:
        /*0068*/ 	.byte	0x04, 0x17
        /*006a*/ 	.short	(.L_2377 - .L_2376)
.L_2376:
        /*006c*/ 	.word	0x00000000
        /*0070*/ 	.short	0x000d
        /*0072*/ 	.short	0x0050
        /*0074*/ 	.byte	0x00, 0xf0, 0x11, 0x00


	//----- nvinfo : EIATTR_KPARAM_INFO
	.align		4
.L_2377:
        /*0078*/ 	.byte	0x04, 0x17
        /*007a*/ 	.short	(.L_2379 - .L_2378)
.L_2378:
        /*007c*/ 	.word	0x00000000
        /*0080*/ 	.short	0x000c
        /*0082*/ 	.short	0x004c
        /*0084*/ 	.byte	0x00, 0xf0, 0x11, 0x00


	//----- nvinfo : EIATTR_KPARAM_INFO
	.align		4
.L_2379:
        /*0088*/ 	.byte	0x04, 0x17
        /*008a*/ 	.short	(.L_2381 - .L_2380)
.L_2380:
        /*008c*/ 	.word	0x00000000
        /*0090*/ 	.short	0x000b
        /*0092*/ 	.short	0x0048
        /*0094*/ 	.byte	0x00, 0xf0, 0x11, 0x00


	//----- nvinfo : EIATTR_KPARAM_INFO
	.align		4
.L_2381:
        /*0098*/ 	.byte	0x04, 0x17
        /*009a*/ 	.short	(.L_2383 - .L_2382)
.L_2382:
        /*009c*/ 	.word	0x00000000
        /*00a0*/ 	.short	0x000a
        /*00a2*/ 	.short	0x0040
        /*00a4*/ 	.byte	0x00, 0xf0, 0x21, 0x00


	//----- nvinfo : EIATTR_KPARAM_INFO
	.align		4
.L_2383:
        /*00a8*/ 	.byte	0x04, 0x17
        /*00aa*/ 	.short	(.L_2385 - .L_2384)
.L_2384:
        /*00ac*/ 	.word	0x00000000
        /*00b0*/ 	.short	0x0009
        /*00b2*/ 	.short	0x0038
        /*00b4*/ 	.byte	0x00, 0xf0, 0x21, 0x00


	//----- nvinfo : EIATTR_KPARAM_INFO
	.align		4
.L_2385:
        /*00b8*/ 	.byte	0x04, 0x17
        /*00ba*/ 	.short	(.L_2387 - .L_2386)
.L_2386:
        /*00bc*/ 	.word	0x00000000
        /*00c0*/ 	.short	0x0008
        /*00c2*/ 	.short	0x0034
        /*00c4*/ 	.byte	0x00, 0xf0, 0x11, 0x00


	//----- nvinfo : EIATTR_KPARAM_INFO
	.align		4
.L_2387:
        /*00c8*/ 	.byte	0x04, 0x17
        /*00ca*/ 	.short	(.L_2389 - .L_2388)
.L_2388:
        /*00cc*/ 	.word	0x00000000
        /*00d0*/ 	.short	0x0007
        /*00d2*/ 	.short	0x0030
        /*00d4*/ 	.byte	0x00, 0xf0, 0x11, 0x00


	//----- nvinfo : EIATTR_KPARAM_INFO
	.align		4
.L_2389:
        /*00d8*/ 	.byte	0x04, 0x17
        /*00da*/ 	.short	(.L_2391 - .L_2390)
.L_2390:
        /*00dc*/ 	.word	0x00000000
        /*00e0*/ 	.short	0x0006
        /*00e2*/ 	.short	0x002c
        /*00e4*/ 	.byte	0x00, 0xf0, 0x11, 0x00


	//----- nvinfo : EIATTR_KPARAM_INFO
	.align		4
.L_2391:
        /*00e8*/ 	.byte	0x04, 0x17
        /*00ea*/ 	.short	(.L_2393 - .L_2392)
.L_2392:
        /*00ec*/ 	.word	0x00000000
        /*00f0*/ 	.short	0x0005
        /*00f2*/ 	.short	0x0028
        /*00f4*/ 	.byte	0x00, 0xf0, 0x11, 0x00


	//----- nvinfo : EIATTR_KPARAM_INFO
	.align		4
.L_2393:
        /*00f8*/ 	.byte	0x04, 0x17
        /*00fa*/ 	.short	(.L_2395 - .L_2394)
.L_2394:
        /*00fc*/ 	.word	0x00000000
        /*0100*/ 	.short	0x0004
        /*0102*/ 	.short	0x0020
        /*0104*/ 	.byte	0x00, 0xf0, 0x21, 0x00


	//----- nvinfo : EIATTR_KPARAM_INFO
	.align		4
.L_2395:
        /*0108*/ 	.byte	0x04, 0x17
        /*010a*/ 	.short	(.L_2397 - .L_2396)
.L_2396:
        /*010c*/ 	.word	0x00000000
        /*0110*/ 	.short	0x0003
        /*0112*/ 	.short	0x0018
        /*0114*/ 	.byte	0x00, 0xf0, 0x21, 0x00


	//----- nvinfo : EIATTR_KPARAM_INFO
	.align		4
.L_2397:
        /*0118*/ 	.byte	0x04, 0x17
        /*011a*/ 	.short	(.L_2399 - .L_2398)
.L_2398:
        /*011c*/ 	.word	0x00000000
        /*0120*/ 	.short	0x0002
        /*0122*/ 	.short	0x0010
        /*0124*/ 	.byte	0x00, 0xf0, 0x21, 0x00


	//----- nvinfo : EIATTR_KPARAM_INFO
	.align		4
.L_2399:
        /*0128*/ 	.byte	0x04, 0x17
        /*012a*/ 	.short	(.L_2401 - .L_2400)
.L_2400:
        /*012c*/ 	.word	0x00000000
        /*0130*/ 	.short	0x0001
        /*0132*/ 	.short	0x0008
        /*0134*/ 	.byte	0x00, 0xf0, 0x21, 0x00


	//----- nvinfo : EIATTR_KPARAM_INFO
	.align		4
.L_2401:
        /*0138*/ 	.byte	0x04, 0x17
        /*013a*/ 	.short	(.L_2403 - .L_2402)
.L_2402:
        /*013c*/ 	.word	0x00000000
        /*0140*/ 	.short	0x0000
        /*0142*/ 	.short	0x0000
        /*0144*/ 	.byte	0x00, 0xf0, 0x21, 0x00


	//----- nvinfo : EIATTR_SPARSE_MMA_MASK
	.align		4
.L_2403:
        /*0148*/ 	.byte	0x03, 0x50
        /*014a*/ 	.short	0x0000


	//----- nvinfo : EIATTR_MAXREG_COUNT
	.align		4
        /*014c*/ 	.byte	0x03, 0x1b
        /*014e*/ 	.short	0x00ff


	//----- nvinfo : EIATTR_NUM_BARRIERS
	.align		4
        /*0150*/ 	.byte	0x02, 0x4c
        /*0152*/ 	.byte	0x01
	.zero		1


	//----- nvinfo : EIATTR_MERCURY_ISA_VERSION
	.align		4
        /*0154*/ 	.byte	0x03, 0x5f
        /*0156*/ 	.short	0x0101


	//----- nvinfo : EIATTR_EXIT_INSTR_OFFSETS
	.align		4
        /*0158*/ 	.byte	0x04, 0x1c
        /*015a*/ 	.short	(.L_2405 - .L_2404)


	//   ....[0]....
.L_2404:
        /*015c*/ 	.word	0x000000e0


	//   ....[1]....
        /*0160*/ 	.word	0x00000360


	//   ....[2]....
        /*0164*/ 	.word	0x000155a0


	//   ....[3]....
        /*0168*/ 	.word	0x00015640


	//   ....[4]....
        /*016c*/ 	.word	0x00015680


	//----- nvinfo : EIATTR_CRS_STACK_SIZE
	.align		4
.L_2405:
        /*0170*/ 	.byte	0x04, 0x1e
        /*0172*/ 	.short	(.L_2407 - .L_2406)
.L_2406:
        /*0174*/ 	.word	0x00000000


	//----- nvinfo : EIATTR_CBANK_PARAM_SIZE
	.align		4
.L_2407:
        /*0178*/ 	.byte	0x03, 0x19
        /*017a*/ 	.short	0x0074


	//----- nvinfo : EIATTR_PARAM_CBANK
	.align		4
        /*017c*/ 	.byte	0x04, 0x0a
        /*017e*/ 	.short	(.L_2409 - .L_2408)
	.align		4
.L_2408:
        /*0180*/ 	.word	index@(.nv.constant0._Z23gemm_half_q_half_kernelILi3ELb1ELb0EEvPK6__halfPKjS4_S2_PS0_iiiiPKtS7_iiiiiibS2_i)
        /*0184*/ 	.short	0x0210
        /*0186*/ 	.short	0x0074


	//----- nvinfo : EIATTR_SW_WAR
	.align		4
.L_2409:
        /*0188*/ 	.byte	0x04, 0x36
        /*018a*/ 	.short	(.L_2411 - .L_2410)
.L_2410:
        /*018c*/ 	.word	0x00000008
.L_2411:


//--------------------- .nv.info._Z23gemm_half_q_half_kernelILi2ELb1ELb0EEvPK6__halfPKjS4_S2_PS0_iiiiPKtS7_iiiiiibS2_i --------------------------
	.section	.nv.info._Z23gemm_half_q_half_kernelILi2ELb1ELb0EEvPK6__halfPKjS4_S2_PS0_iiiiPKtS7_iiiiiibS2_i,"",@"SHT_CUDA_INFO"
	.sectionflags	@""
	.align	4


	//----- nvinfo : EIATTR_CUDA_API_VERSION
	.align		4
        /*0000*/ 	.byte	0x04, 0x37
        /*0002*/ 	.short	(.L_2413 - .L_2412)
.L_2412:
        /*0004*/ 	.word	0x00000082


	//----- nvinfo : EIATTR_KPARAM_INFO
	.align		4
.L_2413:
        /*0008*/ 	.byte	0x04, 0x17
        /*000a*/ 	.short	(.L_2415 - .L_2414)
.L_2414:
        /*000c*/ 	.word	0x00000000
        /*0010*/ 	.short	0x0013
        /*0012*/ 	.short	0x0070
        /*0014*/ 	.byte	0x00, 0xf0, 0x11, 0x00


	//----- nvinfo : EIATTR_KPARAM_INFO
	.align		4
.L_2415:
        /*0018*/ 	.byte	0x04, 0x17
        /*001a*/ 	.short	(.L_2417 - .L_2416)
.L_2416:
        /*001c*/ 	.word	0x00000000
        /*0020*/ 	.short	0x0012
        /*0022*/ 	.short	0x0068
        /*0024*/ 	.byte	0x00, 0xf0, 0x21, 0x00


	//----- nvinfo : EIATTR_KPARAM_INFO
	.align		4
.L_2417:
        /*0028*/ 	.byte	0x04, 0x17
        /*002a*/ 	.short	(.L_2419 - .L_2418)
.L_2418:
        /*002c*/ 	.word	0x00000000
        /*0030*/ 	.short	0x0011
        /*0032*/ 	.short	0x0060
        /*0034*/ 	.byte	0x00, 0xf0, 0x05, 0x00


	//----- nvinfo : EIATTR_KPARAM_INFO
	.align		4
.L_2419:
        /*0038*/ 	.byte	0x04, 0x17
        /*003a*/ 	.short	(.L_2421 - .L_2420)
.L_2420:
        /*003c*/ 	.word	0x00000000
        /*0040*/ 	.short	0x0010
        /*0042*/ 	.short	0x005c
        /*0044*/ 	.byte	0x00, 0xf0, 0x11, 0x00


	//----- nvinfo : EIATTR_KPARAM_INFO
	.align		4
.L_2421:
        /*0048*/ 	.byte	0x04, 0x17
        /*004a*/ 	.short	(.L_2423 - .L_2422)
.L_2422:
        /*004c*/ 	.word	0x00000000
        /*0050*/ 	.short	0x000f
        /*0052*/ 	.short	0x0058
        /*0054*/ 	.byte	0x00, 0xf0, 0x11, 0x00


	//----- nvinfo : EIATTR_KPARAM_INFO
	.align		4
.L_2423:
        /*0058*/ 	.byte	0x04, 0x17
        /*005a*/ 	.short	(.L_2425 - .L_2424)
.L_2424:
        /*005c*/ 	.word	0x00000000
        /*0060*/ 	.short	0x000e
        /*0062*/ 	.short	0x0054
        /*0064*/ 	.byte	0x00, 0xf0, 0x11, 0x00


	//----- nvinfo : EIATTR_KPARAM_INFO
	.align		4
.L_2425:
        /*0068*/ 	.byte	0x04, 0x17
        /*006a*/ 	.short	(.L_2427 - .L_2426)
.L_2426:
        /*006c*/ 	.word	0x00000000
        /*0070*/ 	.short	0x000d
        /*0072*/ 	.short	0x0050
        /*0074*/ 	.byte	0x00, 0xf0, 0x11, 0x00


	//----- nvinfo : EIATTR_KPARAM_INFO
	.align		4
.L_2427:
        /*0078*/ 	.byte	0x04, 0x17
        /*007a*/ 	.short	(.L_2429 - .L_2428)
.L_2428:
        /*007c*/ 	.word	0x00000000
        /*0080*/ 	.short	0x000c
        /*0082*/ 	.short	0x004c
        /*0084*/ 	.byte	0x00, 0xf0, 0x11, 0x00


	//----- nvinfo : EIATTR_KPARAM_INFO
	.align		4
.L_2429:
        /*0088*/ 	.byte	0x04, 0x17
        /*008a*/ 	.short	(.L_2431 - .L_2430)
.L_2430:
        /*008c*/ 	.word	0x00000000
        /*0090*/ 	.short	0x000b
        /*0092*/ 	.short	0x0048
        /*0094*/ 	.byte	0x00, 0xf0, 0x11, 0x00


	//----- nvinfo : EIATTR_KPARAM_INFO
	.align		4
.L_2431:
        /*0098*/ 	.byte	0x04, 0x17
        /*009a*/ 	.short	(.L_2433 - .L_2432)
.L_2432:
        /*009c*/ 	.word	0x00000000
        /*00a0*/ 	.short	0x000a
        /*00a2*/ 	.short	0x0040
        /*00a4*/ 	.byte	0x00, 0xf0, 0x21, 0x00


	//----- nvinfo : EIATTR_KPARAM_INFO
	.align		4
.L_2433:
        /*00a8*/ 	.byte	0x04, 0x17
        /*00aa*/ 	.short	(.L_2435 - .L_2434)
.L_2434:
        /*00ac*/ 	.word	0x00000000
        /*00b0*/ 	.short	0x0009
        /*00b2*/ 	.short	0x0038
        /*00b4*/ 	.byte	0x00, 0xf0, 0x21, 0x00


	//----- nvinfo : EIATTR_KPARAM_INFO
	.align		4
.L_2435:
        /*00b8*/ 	.byte	0x04, 0x17
        /*00ba*/ 	.short	(.L_2437 - .L_2436)
.L_2436:
        /*00bc*/ 	.word	0x00000000
        /*00c0*/ 	.short	0x0008
        /*00c2*/ 	.short	0x0034
        /*00c4*/ 	.byte	0x00, 0xf0, 0x11, 0x00


	//----- nvinfo : EIATTR_KPARAM_INFO
	.align		4
.L_2437:
        /*00c8*/ 	.byte	0x04, 0x17
        /*00ca*/ 	.short	(.L_2439 - .L_2438)
.L_2438:
        /*00cc*/ 	.word	0x00000000
        /*00d0*/ 	.short	0x0007
        /*00d2*/ 	.short	0x0030
        /*00d4*/ 	.byte	0x00, 0xf0, 0x11, 0x00


	//----- nvinfo : EIATTR_KPARAM_INFO
	.align		4
.L_2439:
        /*00d8*/ 	.byte	0x04, 0x17
        /*00da*/ 	.short	(.L_2441 - .L_2440)
.L_2440:
        /*00dc*/ 	.word	0x00000000
        /*00e0*/ 	.short	0x0006
        /*00e2*/ 	.short	0x002c
        /*00e4*/ 	.byte	0x00, 0xf0, 0x11, 0x00


	//----- nvinfo : EIATTR_KPARAM_INFO
	.align		4
.L_2441:
        /*00e8*/ 	.byte	0x04, 0x17
        /*00ea*/ 	.short	(.L_2443 - .L_2442)
.L_2442:
        /*00ec*/ 	.word	0x00000000
        /*00f0*/ 	.short	0x0005
        /*00f2*/ 	.short	0x0028
        /*00f4*/ 	.byte	0x00, 0xf0, 0x11, 0x00


	//----- nvinfo : EIATTR_KPARAM_INFO
	.align		4
.L_2443:
        /*00f8*/ 	.byte	0x04, 0x17
        /*00fa*/ 	.short	(.L_2445 - .L_2444)
.L_2444:
        /*00fc*/ 	.word	0x00000000
        /*0100*/ 	.short	0x0004
        /*0102*/ 	.short	0x0020
        /*0104*/ 	.byte	0x00, 0xf0, 0x21, 0x00


	//----- nvinfo : EIATTR_KPARAM_INFO
	.align		4
.L_2445:
        /*0108*/ 	.byte	0x04, 0x17
        /*010a*/ 	.short	(.L_2447 - .L_2446)
.L_2446:
        /*010c*/ 	.word	0x00000000
        /*0110*/ 	.short	0x0003
        /*0112*/ 	.short	0x0018
        /*0114*/ 	.byte	0x00, 0xf0, 0x21, 0x00


	//----- nvinfo : EIATTR_KPARAM_INFO
	.align		4
.L_2447:
        /*0118*/ 	.byte	0x04, 0x17
        /*011a*/ 	.short	(.L_2449 - .L_2448)
.L_2448:
        /*011c*/ 	.word	0x00000000
        /*0120*/ 	.short	0x0002
        /*0122*/ 	.short	0x0010
        /*0124*/ 	.byte	0x00, 0xf0, 0x21, 0x00


	//----- nvinfo : EIATTR_KPARAM_INFO
	.align		4
.L_2449:
        /*0128*/ 	.byte	0x04, 0x17
        /*012a*/ 	.short	(.L_2451 - .L_2450)
.L_2450:
        /*012c*/ 	.word	0x00000000
        /*0130*/ 	.short	0x0001
        /*0132*/ 	.short	0x0008
        /*0134*/ 	.byte	0x00, 0xf0, 0x21, 0x00


	//----- nvinfo : EIATTR_KPARAM_INFO
	.align		4
.L_2451:
        /*0138*/ 	.byte	0x04, 0x17
        /*013a*/ 	.short	(.L_2453 - .L_2452)
.L_2452:
        /*013c*/ 	.word	0x00000000
        /*0140*/ 	.short	0x0000
        /*0142*/ 	.short	0x0000
        /*0144*/ 	.byte	0x00, 0xf0, 0x21, 0x00


	//----- nvinfo : EIATTR_SPARSE_MMA_MASK
	.align		4
.L_2453:
        /*0148*/ 	.byte	0x03, 0x50
        /*014a*/ 	.short	0x0000


	//----- nvinfo : EIATTR_MAXREG_COUNT
	.align		4
        /*014c*/ 	.byte	0x03, 0x1b
        /*014e*/ 	.short	0x00ff


	//----- nvinfo : EIATTR_NUM_BARRIERS
	.align		4
        /*0150*/ 	.byte	0x02, 0x4c
        /*0152*/ 	.byte	0x01
	.zero		1


	//----- nvinfo : EIATTR_MERCURY_ISA_VERSION
	.align		4
        /*0154*/ 	.byte	0x03, 0x5f
        /*0156*/ 	.short	0x0101


	//----- nvinfo : EIATTR_EXIT_INSTR_OFFSETS
	.align		4
        /*0158*/ 	.byte	0x04, 0x1c
        /*015a*/ 	.short	(.L_2455 - .L_2454)


	//   ....[0]....
.L_2454:
        /*015c*/ 	.word	0x000000c0


	//   ....[1]....
        /*0160*/ 	.word	0x00000350


	//   ....[2]....
        /*0164*/ 	.word	0x00010f80


	//   ....[3]....
        /*0168*/ 	.word	0x00011020


	//   ....[4]....
        /*016c*/ 	.word	0x00011060


	//----- nvinfo : EIATTR_CRS_STACK_SIZE
	.align		4
.L_2455:
        /*0170*/ 	.byte	0x04, 0x1e
        /*0172*/ 	.short	(.L_2457 - .L_2456)
.L_2456:
        /*0174*/ 	.word	0x00000000


	//----- nvinfo : EIATTR_CBANK_PARAM_SIZE
	.align		4
.L_2457:
        /*0178*/ 	.byte	0x03, 0x19
        /*017a*/ 	.short	0x0074


	//----- nvinfo : EIATTR_PARAM_CBANK
	.align		4
        /*017c*/ 	.byte	0x04, 0x0a
        /*017e*/ 	.short	(.L_2459 - .L_2458)
	.align		4
.L_2458:
        /*0180*/ 	.word	index@(.nv.constant0._Z23gemm_half_q_half_kernelILi2ELb1ELb0EEvPK6__halfPKjS4_S2_PS0_iiiiPKtS7_iiiiiibS2_i)
        /*0184*/ 	.short	0x0210
        /*0186*/ 	.short	0x0074


	//----- nvinfo : EIATTR_SW_WAR
	.align		4
.L_2459:
        /*0188*/ 	.byte	0x04, 0x36
        /*018a*/ 	.short	(.L_2461 - .L_2460)
.L_2460:
        /*018c*/ 	.word	0x00000008
.L_2461:


//--------------------- .nv.info._Z23gemm_half_q_half_kernelILi1ELb1ELb0EEvPK6__halfPKjS4_S2_PS0_iiiiPKtS7_iiiiiibS2_i --------------------------
	.section	.nv.info._Z23gemm_half_q_half_kernelILi1ELb1ELb0EEvPK6__halfPKjS4_S2_PS0_iiiiPKtS7_iiiiiibS2_i,"",@"SHT_CUDA_INFO"
	.sectionflags	@""
	.align	4


	//----- nvinfo : EIATTR_CUDA_API_VERSION
	.align		4
        /*0000*/ 	.byte	0x04, 0x37
        /*0002*/ 	.short	(.L_2463 - .L_2462)
.L_2462:
        /*0004*/ 	.word	0x00000082


	//----- nvinfo : EIATTR_KPARAM_INFO
	.align		4
.L_2463:
        /*0008*/ 	.byte	0x04, 0x17
        /*000a*/ 	.short	(.L_2465 - .L_2464)
.L_2464:
        /*000c*/ 	.word	0x00000000
        /*0010*/ 	.short	0x0013
        /*0012*/ 	.short	0x0070
        /*0014*/ 	.byte	0x00, 0xf0, 0x11, 0x00


	//----- nvinfo : EIATTR_KPARAM_INFO
	.align		4
.L_2465:
        /*0018*/ 	.byte	0x04, 0x17
        /*001a*/ 	.short	(.L_2467 - .L_2466)
.L_2466:
        /*001c*/ 	.word	0x00000000
        /*0020*/ 	.short	0x0012
        /*0022*/ 	.short	0x0068
        /*0024*/ 	.byte	0x00, 0xf0, 0x21, 0x00


	//----- nvinfo : EIATTR_KPARAM_INFO
	.align		4
.L_2467:
        /*0028*/ 	.byte	0x04, 0x17
        /*002a*/ 	.short	(.L_2469 - .L_2468)
.L_2468:
        /*002c*/ 	.word	0x00000000
        /*0030*/ 	.short	0x0011
        /*0032*/ 	.short	0x0060
        /*0034*/ 	.byte	0x00, 0xf0, 0x05, 0x00


	//----- nvinfo : EIATTR_KPARAM_INFO
	.align		4
.L_2469:
        /*0038*/ 	.byte	0x04, 0x17
        /*003a*/ 	.short	(.L_2471 - .L_2470)
.L_2470:
        /*003c*/ 	.word	0x00000000
        /*0040*/ 	.short	0x0010
        /*0042*/ 	.short	0x005c
        /*0044*/ 	.byte	0x00, 0xf0, 0x11, 0x00


	//----- nvinfo : EIATTR_KPARAM_INFO
	.align		4
.L_2471:
        /*0048*/ 	.byte	0x04, 0x17
        /*004a*/ 	.short	(.L_2473 - .L_2472)
.L_2472:
        /*004c*/ 	.word	0x00000000
        /*0050*/ 	.short	0x000f
        /*0052*/ 	.short	0x0058
        /*0054*/ 	.byte	0x00, 0xf0, 0x11, 0x00


	//----- nvinfo : EIATTR_KPARAM_INFO
	.align		4
.L_2473:
        /*0058*/ 	.byte	0x04, 0x17
        /*005a*/ 	.short	(.L_2475 - .L_2474)
.L_2474:
        /*005c*/ 	.word	0x00000000
        /*0060*/ 	.short	0x000e
        /*0062*/ 	.short	0x0054
        /*0064*/ 	.byte	0x00, 0xf0, 0x11, 0x00


	//----- nvinfo : EIATTR_KPARAM_INFO
	.align		4
.L_2475:
        /*0068*/ 	.byte	0x04, 0x17
        /*006a*/ 	.short	(.L_2477 - .L_2476)
.L_2476:
        /*006c*/ 	.word	0x00000000
        /*0070*/ 	.short	0x000d
        /*0072*/ 	.short	0x0050
        /*0074*/ 	.byte	0x00, 0xf0, 0x11, 0x00


	//----- nvinfo : EIATTR_KPARAM_INFO
	.align		4
.L_2477:
        /*0078*/ 	.byte	0x04, 0x17
        /*007a*/ 	.short	(.L_2479 - .L_2478)
.L_2478:
        /*007c*/ 	.word	0x00000000
        /*0080*/ 	.short	0x000c
        /*0082*/ 	.short	0x004c
        /*0084*/ 	.byte	0x00, 0xf0, 0x11, 0x00


	//----- nvinfo : EIATTR_KPARAM_INFO
	.align		4
.L_2479:
        /*0088*/ 	.byte	0x04, 0x17
        /*008a*/ 	.short	(.L_2481 - .L_2480)
.L_2480:
        /*008c*/ 	.word	0x00000000
        /*0090*/ 	.short	0x000b
        /*0092*/ 	.short	0x0048
        /*0094*/ 	.byte	0x00, 0xf0, 0x11, 0x00


	//----- nvinfo : EIATTR_KPARAM_INFO
	.align		4
.L_2481:
        /*0098*/ 	.byte	0x04, 0x17
        /*009a*/ 	.short	(.L_2483 - .L_2482)
.L_2482:
        /*009c*/ 	.word	0x00000000
        /*00a0*/ 	.short	0x000a
        /*00a2*/ 	.short	0x0040
        /*00a4*/ 	.byte	0x00, 0xf0, 0x21, 0x00


	//----- nvinfo : EIATTR_KPARAM_INFO
	.align		4
.L_2483:
        /*00a8*/ 	.byte	0x04, 0x17
        /*00aa*/ 	.short	(.L_2485 - .L_2484)
.L_2484:
        /*00ac*/ 	.word	0x00000000
        /*00b0*/ 	.short	0x0009
        /*00b2*/ 	.short	0x0038
        /*00b4*/ 	.byte	0x00, 0xf0, 0x21, 0x00


	//----- nvinfo : EIATTR_KPARAM_INFO
	.align		4
.L_2485:
        /*00b8*/ 	.byte	0x04, 0x17
        /*00ba*/ 	.short	(.L_2487 - .L_2486)
.L_2486:
        /*00bc*/ 	.word	0x00000000
        /*00c0*/ 	.short	0x0008
        /*00c2*/ 	.short	0x0034
        /*00c4*/ 	.byte	0x00, 0xf0, 0x11, 0x00


	//----- nvinfo : EIATTR_KPARAM_INFO
	.align		4
.L_2487:
        /*00c8*/ 	.byte	0x04, 0x17
        /*00ca*/ 	.short	(.L_2489 - .L_2488)
.L_2488:
        /*00cc*/ 	.word	0x00000000
        /*00d0*/ 	.short	0x0007
        /*00d2*/ 	.short	0x0030
        /*00d4*/ 	.byte	0x00, 0xf0, 0x11, 0x00


	//----- nvinfo : EIATTR_KPARAM_INFO
	.align		4
.L_2489:
        /*00d8*/ 	.byte	0x04, 0x17
        /*00da*/ 	.short	(.L_2491 - .L_2490)
.L_2490:
        /*00dc*/ 	.word	0x00000000
        /*00e0*/ 	.short	0x0006
        /*00e2*/ 	.short	0x002c
        /*00e4*/ 	.byte	0x00, 0xf0, 0x11, 0x00


	//----- nvinfo : EIATTR_KPARAM_INFO
	.align		4
.L_2491:
        /*00e8*/ 	.byte	0x04, 0x17
        /*00ea*/ 	.short	(.L_2493 - .L_2492)
.L_2492:
        /*00ec*/ 	.word	0x00000000
        /*00f0*/ 	.short	0x0005
        /*00f2*/ 	.short	0x0028
        /*00f4*/ 	.byte	0x00, 0xf0, 0x11, 0x00


	//----- nvinfo : EIATTR_KPARAM_INFO
	.align		4
.L_2493:
        /*00f8*/ 	.byte	0x04, 0x17
        /*00fa*/ 	.short	(.L_2495 - .L_2494)
.L_2494:
        /*00fc*/ 	.word	0x00000000
        /*0100*/ 	.short	0x0004
        /*0102*/ 	.short	0x0020
        /*0104*/ 	.byte	0x00, 0xf0, 0x21, 0x00


	//----- nvinfo : EIATTR_KPARAM_INFO
	.align		4
.L_2495:
        /*0108*/ 	.byte	0x04, 0x17
        /*010a*/ 	.short	(.L_2497 - .L_2496)
.L_2496:
        /*010c*/ 	.word	0x00000000
        /*0110*/ 	.short	0x0003
        /*0112*/ 	.short	0x0018
        /*0114*/ 	.byte	0x00, 0xf0, 0x21, 0x00


	//----- nvinfo : EIATTR_KPARAM_INFO
	.align		4
.L_2497:
        /*0118*/ 	.byte	0x04, 0x17
        /*011a*/ 	.short	(.L_2499 - .L_2498)
.L_2498:
        /*011c*/ 	.word	0x00000000
        /*0120*/ 	.short	0x0002
        /*0122*/ 	.short	0x0010
        /*0124*/ 	.byte	0x00, 0xf0, 0x21, 0x00


	//----- nvinfo : EIATTR_KPARAM_INFO
	.align		4
.L_2499:
        /*0128*/ 	.byte	0x04, 0x17
        /*012a*/ 	.short	(.L_2501 - .L_2500)
.L_2500:
        /*012c*/ 	.word	0x00000000
        /*0130*/ 	.short	0x0001
        /*0132*/ 	.short	0x0008
        /*0134*/ 	.byte	0x00, 0xf0, 0x21, 0x00


	//----- nvinfo : EIATTR_KPARAM_INFO
	.align		4
.L_2501:
        /*0138*/ 	.byte	0x04, 0x17
        /*013a*/ 	.short	(.L_2503 - .L_2502)
.L_2502:
        /*013c*/ 	.word	0x00000000
        /*0140*/ 	.short	0x0000
        /*0142*/ 	.short	0x0000
        /*0144*/ 	.byte	0x00, 0xf0, 0x21, 0x00


	//----- nvinfo : EIATTR_SPARSE_MMA_MASK
	.align		4
.L_2503:
        /*0148*/ 	.byte	0x03, 0x50
        /*014a*/ 	.short	0x0000


	//----- nvinfo : EIATTR_MAXREG_COUNT
	.align		4
        /*014c*/ 	.byte	0x03, 0x1b
        /*014e*/ 	.short	0x00ff


	//----- nvinfo : EIATTR_NUM_BARRIERS
	.align		4
        /*0150*/ 	.byte	0x02, 0x4c
        /*0152*/ 	.byte	0x01
	.zero		1


	//----- nvinfo : EIATTR_MERCURY_ISA_VERSION
	.align		4
        /*0154*/ 	.byte	0x03, 0x5f
        /*0156*/ 	.short	0x0101


	//----- nvinfo : EIATTR_EXIT_INSTR_OFFSETS
	.align		4
        /*0158*/ 	.byte	0x04, 0x1c
        /*015a*/ 	.short	(.L_2505 - .L_2504)


	//   ....[0]....
.L_2504:
        /*015c*/ 	.word	0x00000080


	//   ....[1]....
        /*0160*/ 	.word	0x00000270


	//   ....[2]....
        /*0164*/ 	.word	0x0000c420


	//   ....[3]....
        /*0168*/ 	.word	0x0000c4d0


	//   ....[4]....
        /*016c*/ 	.word	0x0000c510


	//----- nvinfo : EIATTR_CRS_STACK_SIZE
	.align		4
.L_2505:
        /*0170*/ 	.byte	0x04, 0x1e
        /*0172*/ 	.short	(.L_2507 - .L_2506)
.L_2506:
        /*0174*/ 	.word	0x00000000


	//----- nvinfo : EIATTR_CBANK_PARAM_SIZE
	.align		4
.L_2507:
        /*0178*/ 	.byte	0x03, 0x19
        /*017a*/ 	.short	0x0074


	//----- nvinfo : EIATTR_PARAM_CBANK
	.align		4
        /*017c*/ 	.byte	0x04, 0x0a
        /*017e*/ 	.short	(.L_2509 - .L_2508)
	.align		4
.L_2508:
        /*0180*/ 	.word	index@(.nv.constant0._Z23gemm_half_q_half_kernelILi1ELb1ELb0EEvPK6__halfPKjS4_S2_PS0_iiiiPKtS7_iiiiiibS2_i)
        /*0184*/ 	.short	0x0210
        /*0186*/ 	.short	0x0074


	//----- nvinfo : EIATTR_SW_WAR
	.align		4
.L_2509:
        /*0188*/ 	.byte	0x04, 0x36
        /*018a*/ 	.short	(.L_2511 - .L_2510)
.L_2510:
        /*018c*/ 	.word	0x00000008
.L_2511:


//--------------------- .nv.info._Z23gemm_half_q_half_kernelILi8ELb0ELb1EEvPK6__halfPKjS4_S2_PS0_iiiiPKtS7_iiiiiibS2_i --------------------------
	.section	.nv.info._Z23gemm_half_q_half_kernelILi8ELb0ELb1EEvPK6__halfPKjS4_S2_PS0_iiiiPKtS7_iiiiiibS2_i,"",@"SHT_CUDA_INFO"
	.sectionflags	@""
	.align	4


	//----- nvinfo : EIATTR_CUDA_API_VERSION
	.align		4
        /*0000*/ 	.byte	0x04, 0x37
        /*0002*/ 	.short	(.L_2513 - .L_2512)
.L_2512:
        /*0004*/ 	.word	0x00000082


	//----- nvinfo : EIATTR_KPARAM_INFO
	.align		4
.L_2513:
        /*0008*/ 	.byte	0x04, 0x17
        /*000a*/ 	.short	(.L_2515 - .L_2514)
.L_2514:
        /*000c*/ 	.word	0x00000000
        /*0010*/ 	.short	0x0013
        /*0012*/ 	.short	0x0070
        /*0014*/ 	.byte	0x00, 0xf0, 0x11, 0x00


	//----- nvinfo : EIATTR_KPARAM_INFO
	.align		4
.L_2515:
        /*0018*/ 	.byte	0x04, 0x17
        /*001a*/ 	.short	(.L_2517 - .L_2516)
.L_2516:
        /*001c*/ 	.word	0x00000000
        /*0020*/ 	.short	0x0012
        /*0022*/ 	.short	0x0068
        /*0024*/ 	.byte	0x00, 0xf0, 0x21, 0x00


	//----- nvinfo : EIATTR_KPARAM_INFO
	.align		4
.L_2517:
        /*0028*/ 	.byte	0x04, 0x17
        /*002a*/ 	.short	(.L_2519 - .L_2518)
.L_2518:
        /*002c*/ 	.word	0x00000000
        /*0030*/ 	.short	0x0011
        /*0032*/ 	.short	0x0060
        /*0034*/ 	.byte	0x00, 0xf0, 0x05, 0x00


	//----- nvinfo : EIATTR_KPARAM_INFO
	.align		4
.L_2519:
        /*0038*/ 	.byte	0x04, 0x17
        /*003a*/ 	.short	(.L_2521 - .L_2520)
.L_2520:
        /*003c*/ 	.word	0x00000000
        /*0040*/ 	.short	0x0010
        /*0042*/ 	.short	0x005c
        /*0044*/ 	.byte	0x00, 0xf0, 0x11, 0x00


	//----- nvinfo : EIATTR_KPARAM_INFO
	.align		4
.L_2521:
        /*0048*/ 	.byte	0x04, 0x17
        /*004a*/ 	.short	(.L_2523 - .L_2522)
.L_2522:
        /*004c*/ 	.word	0x00000000
        /*0050*/ 	.short	0x000f
        /*0052*/ 	.short	0x0058
        /*0054*/ 	.byte	0x00, 0xf0, 0x11, 0x00


	//----- nvinfo : EIATTR_KPARAM_INFO
	.align		4
.L_2523:
        /*0058*/ 	.byte	0x04, 0x17
        /*005a*/ 	.short	(.L_2525 - .L_2524)
.L_2524:
        /*005c*/ 	.word	0x00000000
        /*0060*/ 	.short	0x000e
        /*0062*/ 	.short	0x0054
        /*0064*/ 	.byte	0x00, 0xf0, 0x11, 0x00


	//----- nvinfo : EIATTR_KPARAM_INFO
	.align		4
.L_2525:
        /*0068*/ 	.byte	0x04, 0x17
        /*006a*/ 	.short	(.L_2527 - .L_2526)
.L_2526:
        /*006c*/ 	.word	0x00000000
        /*0070*/ 	.short	0x000d
        /*0072*/ 	.short	0x0050
        /*0074*/ 	.byte	0x00, 0xf0, 0x11, 0x00


	//----- nvinfo : EIATTR_KPARAM_INFO
	.align		4
.L_2527:
        /*0078*/ 	.byte	0x04, 0x17
        /*007a*/ 	.short	(.L_2529 - .L_2528)
.L_2528:
        /*007c*/ 	.word	0x00000000
        /*0080*/ 	.short	0x000c
        /*0082*/ 	.short	0x004c
        /*0084*/ 	.byte	0x00, 0xf0, 0x11, 0x00


	//----- nvinfo : EIATTR_KPARAM_INFO
	.align		4
.L_2529:
        /*0088*/ 	.byte	0x04, 0x17
        /*008a*/ 	.short	(.L_2531 - .L_2530)
.L_2530:
        /*008c*/ 	.word	0x00000000
        /*0090*/ 	.short	0x000b
        /*0092*/ 	.short	0x0048
        /*0094*/ 	.byte	0x00, 0xf0, 0x11, 0x00


	//----- nvinfo : EIATTR_KPARAM_INFO
	.align		4
.L_2531:
        /*0098*/ 	.byte	0x04, 0x17
        /*009a*/ 	.short	(.L_2533 - .L_2532)
.L_2532:
        /*009c*/ 	.word	0x00000000
        /*00a0*/ 	.short	0x000a
        /*00a2*/ 	.short	0x0040
        /*00a4*/ 	.byte	0x00, 0xf0, 0x21, 0x00


	//----- nvinfo : EIATTR_KPARAM_INFO
	.align		4
.L_2533:
        /*00a8*/ 	.byte	0x04, 0x17
        /*00aa*/ 	.short	(.L_2535 - .L_2534)
.L_2534:
        /*00ac*/ 	.word	0x00000000
        /*00b0*/ 	.short	0x0009
        /*00b2*/ 	.short	0x0038
        /*00b4*/ 	.byte	0x00, 0xf0, 0x21, 0x00


	//----- nvinfo : EIATTR_KPARAM_INFO
	.align		4
.L_2535:
        /*00b8*/ 	.byte	0x04, 0x17
        /*00ba*/ 	.short	(.L_2537 - .L_2536)
.L_2536:
        /*00bc*/ 	.word	0x00000000
        /*00c0*/ 	.short	0x0008
        /*00c2*/ 	.short	0x0034
        /*00c4*/ 	.byte	0x00, 0xf0, 0x11, 0x00


	//----- nvinfo : EIATTR_KPARAM_INFO
	.align		4
.L_2537:
        /*00c8*/ 	.byte	0x04, 0x17
        /*00ca*/ 	.short	(.L_2539 - .L_2538)
.L_2538:
        /*00cc*/ 	.word	0x00000000
        /*00d0*/ 	.short	0x0007
        /*00d2*/ 	.short	0x0030
        /*00d4*/ 	.byte	0x00, 0xf0, 0x11, 0x00


	//----- nvinfo : EIATTR_KPARAM_INFO
	.align		4
.L_2539:
        /*00d8*/ 	.byte	0x04, 0x17
        /*00da*/ 	.short	(.L_2541 - .L_2540)
.L_2540:
        /*00dc*/ 	.word	0x00000000
        /*00e0*/ 	.short	0x0006
        /*00e2*/ 	.short	0x002c
        /*00e4*/ 	.byte	0x00, 0xf0, 0x11, 0x00


	//----- nvinfo : EIATTR_KPARAM_INFO
	.align		4
.L_2541:
        /*00e8*/ 	.byte	0x04, 0x17
        /*00ea*/ 	.short	(.L_2543 - .L_2542)
.L_2542:
        /*00ec*/ 	.word	0x00000000
        /*00f0*/ 	.short	0x0005
        /*00f2*/ 	.short	0x0028
        /*00f4*/ 	.byte	0x00, 0xf0, 0x11, 0x00


	//----- nvinfo : EIATTR_KPARAM_INFO
	.align		4
.L_2543:
        /*00f8*/ 	.byte	0x04, 0x17
        /*00fa*/ 	.short	(.L_2545 - .L_2544)
.L_2544:
        /*00fc*/ 	.word	0x00000000
        /*0100*/ 	.short	0x0004
        /*0102*/ 	.short	0x0020
        /*0104*/ 	.byte	0x00, 0xf0, 0x21, 0x00


	//----- nvinfo : EIATTR_KPARAM_INFO
	.align		4
.L_2545:
        /*0108*/ 	.byte	0x04, 0x17
        /*010a*/ 	.short	(.L_2547 - .L_2546)
.L_2546:
        /*010c*/ 	.word	0x00000000
        /*0110*/ 	.short	0x0003
        /*0112*/ 	.short	0x0018
        /*0114*/ 	.byte	0x00, 0xf0, 0x21, 0x00


	//----- nvinfo : EIATTR_KPARAM_INFO
	.align		4
.L_2547:
        /*0118*/ 	.byte	0x04, 0x17
        /*011a*/ 	.short	(.L_2549 - .L_2548)
.L_2548:
        /*011c*/ 	.word	0x00000000
        /*0120*/ 	.short	0x0002
        /*0122*/ 	.short	0x0010
        /*0124*/ 	.byte	0x00, 0xf0, 0x21, 0x00


	//----- nvinfo : EIATTR_KPARAM_INFO
	.align		4
.L_2549:
        /*0128*/ 	.byte	0x04, 0x17
        /*012a*/ 	.short	(.L_2551 - .L_2550)
.L_2550:
        /*012c*/ 	.word	0x00000000
        /*0130*/ 	.short	0x0001
        /*0132*/ 	.short	0x0008
        /*0134*/ 	.byte	0x00, 0xf0, 0x21, 0x00


	//----- nvinfo : EIATTR_KPARAM_INFO
	.align		4
.L_2551:
        /*0138*/ 	.byte	0x04, 0x17
        /*013a*/ 	.short	(.L_2553 - .L_2552)
.L_2552:
        /*013c*/ 	.word	0x00000000
        /*0140*/ 	.short	0x0000
        /*0142*/ 	.short	0x0000
        /*0144*/ 	.byte	0x00, 0xf0, 0x21, 0x00


	//----- nvinfo : EIATTR_SPARSE_MMA_MASK
	.align		4
.L_2553:
        /*0148*/ 	.byte	0x03, 0x50
        /*014a*/ 	.short	0x0000


	//----- nvinfo : EIATTR_MAXREG_COUNT
	.align		4
        /*014c*/ 	.byte	0x03, 0x1b
        /*014e*/ 	.short	0x00ff


	//----- nvinfo : EIATTR_NUM_BARRIERS
	.align		4
        /*0150*/ 	.byte	0x02, 0x4c
        /*0152*/ 	.byte	0x01
	.zero		1


	//----- nvinfo : EIATTR_MERCURY_ISA_VERSION
	.align		4
        /*0154*/ 	.byte	0x03, 0x5f
        /*0156*/ 	.short	0x0101


	//----- nvinfo : EIATTR_EXIT_INSTR_OFFSETS
	.align		4
        /*0158*/ 	.byte	0x04, 0x1c
        /*015a*/ 	.short	(.L_2555 - .L_2554)


	//   ....[0]....
.L_2554:
        /*015c*/ 	.word	0x00000380


	//   ....[1]....
        /*0160*/ 	.word	0x00020ec0


	//   ....[2]....
        /*0164*/ 	.word	0x00020f50


	//   ....[3]....
        /*0168*/ 	.word	0x00020f90


	//----- nvinfo : EIATTR_CRS_STACK_SIZE
	.align		4
.L_2555:
        /*016c*/ 	.byte	0x04, 0x1e
        /*016e*/ 	.short	(.L_2557 - .L_2556)
.L_2556:
        /*0170*/ 	.word	0x00000000


	//----- nvinfo : EIATTR_CBANK_PARAM_SIZE
	.align		4
.L_2557:
        /*0174*/ 	.byte	0x03, 0x19
        /*0176*/ 	.short	0x0074


	//----- nvinfo : EIATTR_PARAM_CBANK
	.align		4
        /*0178*/ 	.byte	0x04, 0x0a
        /*017a*/ 	.short	(.L_2559 - .L_2558)
	.align		4
.L_2558:
        /*017c*/ 	.word	index@(.nv.constant0._Z23gemm_half_q_half_kernelILi8ELb0ELb1EEvPK6__halfPKjS4_S2_PS0_iiiiPKtS7_iiiiiibS2_i)
        /*0180*/ 	.short	0x0210
        /*0182*/ 	.short	0x0074


	//----- nvinfo : EIATTR_SW_WAR
	.align		4
.L_2559:
        /*0184*/ 	.byte	0x04, 0x36
        /*0186*/ 	.short	(.L_2561 - .L_2560)
.L_2560:
        /*0188*/ 	.word	0x00000008
.L_2561:


//--------------------- .nv.info._Z23gemm_half_q_half_kernelILi7ELb0ELb1EEvPK6__halfPKjS4_S2_PS0_iiiiPKtS7_iiiiiibS2_i --------------------------
	.section	.nv.info._Z23gemm_half_q_half_kernelILi7ELb0ELb1EEvPK6__halfPKjS4_S2_PS0_iiiiPKtS7_iiiiiibS2_i,"",@"SHT_CUDA_INFO"
	.sectionflags	@""
	.align	4


	//----- nvinfo : EIATTR_CUDA_API_VERSION
	.align		4
        /*0000*/ 	.byte	0x04, 0x37
        /*0002*/ 	.short	(.L_2563 - .L_2562)
.L_2562:
        /*0004*/ 	.word	0x00000082


	//----- nvinfo : EIATTR_KPARAM_INFO
	.align		4
.L_2563:
        /*0008*/ 	.byte	0x04, 0x17
        /*000a*/ 	.short	(.L_2565 - .L_2564)
.L_2564:
        /*000c*/ 	.word	0x00000000
        /*0010*/ 	.short	0x0013
        /*0012*/ 	.short	0x0070
        /*0014*/ 	.byte	0x00, 0xf0, 0x11, 0x00


	//----- nvinfo : EIATTR_KPARAM_INFO
	.align		4
.L_2565:
        /*0018*/ 	.byte	0x04, 0x17
        /*001a*/ 	.short	(.L_2567 - .L_2566)
.L_2566:
        /*001c*/ 	.word	0x00000000
        /*0020*/ 	.short	0x0012
        /*0022*/ 	.short	0x0068
        /*0024*/ 	.byte	0x00, 0xf0, 0x21, 0x00


	//----- nvinfo : EIATTR_KPARAM_INFO
	.align		4
.L_2567:
        /*0028*/ 	.byte	0x04, 0x17
        /*002a*/ 	.short	(.L_2569 - .L_2568)
.L_2568:
        /*002c*/ 	.word	0x00000000
        /*0030*/ 	.short	0x0011
        /*0032*/ 	.short	0x0060
        /*0034*/ 	.byte	0x00, 0xf0, 0x05, 0x00


	//----- nvinfo : EIATTR_KPARAM_INFO
	.align		4
.L_2569:
        /*0038*/ 	.byte	0x04, 0x17
        /*003a*/ 	.short	(.L_2571 - .L_2570)
.L_2570:
        /*003c*/ 	.word	0x00000000
        /*0040*/ 	.short	0x0010
        /*0042*/ 	.short	0x005c
        /*0044*/ 	.byte	0x00, 0xf0, 0x11, 0x00


	//----- nvinfo : EIATTR_KPARAM_INFO
	.align		4
.L_2571:
        /*0048*/ 	.byte	0x04, 0x17
        /*004a*/ 	.short	(.L_2573 - .L_2572)
.L_2572:
        /*004c*/ 	.word	0x00000000
        /*0050*/ 	.short	0x000f
        /*0052*/ 	.short	0x0058
        /*0054*/ 	.byte	0x00, 0xf0, 0x11, 0x00


	//----- nvinfo : EIATTR_KPARAM_INFO
	.align		4
.L_2573:
        /*0058*/ 	.byte	0x04, 0x17
        /*005a*/ 	.short	(.L_2575 - .L_2574)
.L_2574:
        /*005c*/ 	.word	0x00000000
        /*0060*/ 	.short	0x000e
        /*0062*/ 	.short	0x0054
        /*0064*/ 	.byte	0x00, 0xf0, 0x11, 0x00


	//----- nvinfo : EIATTR_KPARAM_INFO
	.align		4
.L_2575:
        /*0068*/ 	.byte	0x04, 0x17
        /*006a*/ 	.short	(.L_2577 - .L_2576)
.L_2576:
        /*006c*/ 	.word	0x00000000
        /*0070*/ 	.short	0x000d
        /*0072*/ 	.short	0x0050
        /*0074*/ 	.byte	0x00, 0xf0, 0x11, 0x00


	//----- nvinfo : EIATTR_KPARAM_INFO
	.align		4
.L_2577:
        /*0078*/ 	.byte	0x04, 0x17
        /*007a*/ 	.short	(.L_2579 - .L_2578)
.L_2578:
        /*007c*/ 	.word	0x00000000
        /*0080*/ 	.short	0x000c
        /*0082*/ 	.short	0x004c
        /*0084*/ 	.byte	0x00, 0xf0, 0x11, 0x00


	//----- nvinfo : EIATTR_KPARAM_INFO
	.align		4
.L_2579:
        /*0088*/ 	.byte	0x04, 0x17
        /*008a*/ 	.short	(.L_2581 - .L_2580)
.L_2580:
        /*008c*/ 	.word	0x00000000
        /*0090*/ 	.short	0x000b
        /*0092*/ 	.short	0x0048
        /*0094*/ 	.byte	0x00, 0xf0, 0x11, 0x00


	//----- nvinfo : EIATTR_KPARAM_INFO
	.align		4
.L_2581:
        /*0098*/ 	.byte	0x04, 0x17
        /*009a*/ 	.short	(.L_2583 - .L_2582)
.L_2582:
        /*009c*/ 	.word	0x00000000
        /*00a0*/ 	.short	0x000a
        /*00a2*/ 	.short	0x0040
        /*00a4*/ 	.byte	0x00, 0xf0, 0x21, 0x00


	//----- nvinfo : EIATTR_KPARAM_INFO
	.align		4
.L_2583:
        /*00a8*/ 	.byte	0x04, 0x17
        /*00aa*/ 	.short	(.L_2585 - .L_2584)
.L_2584:
        /*00ac*/ 	.word	0x00000000
        /*00b0*/ 	.short	0x0009
        /*00b2*/ 	.short	0x0038
        /*00b4*/ 	.byte	0x00, 0xf0, 0x21, 0x00


	//----- nvinfo : EIATTR_KPARAM_INFO
	.align		4
.L_2585:
        /*00b8*/ 	.byte	0x04, 0x17
        /*00ba*/ 	.short	(.L_2587 - .L_2586)
.L_2586:
        /*00bc*/ 	.word	0x00000000
        /*00c0*/ 	.short	0x0008
        /*00c2*/ 	.short	0x0034
        /*00c4*/ 	.byte	0x00, 0xf0, 0x11, 0x00


	//----- nvinfo : EIATTR_KPARAM_INFO
	.align		4
.L_2587:
        /*00c8*/ 	.byte	0x04, 0x17
        /*00ca*/ 	.short	(.L_2589 - .L_2588)
.L_2588:
        /*00cc*/ 	.word	0x00000000
        /*00d0*/ 	.short	0x0007
        /*00d2*/ 	.short	0x0030
        /*00d4*/ 	.byte	0x00, 0xf0, 0x11, 0x00


	//----- nvinfo : EIATTR_KPARAM_INFO
	.align		4
.L_2589:
        /*00d8*/ 	.byte	0x04, 0x17
        /*00da*/ 	.short	(.L_2591 - .L_2590)
.L_2590:
        /*00dc*/ 	.word	0x00000000
        /*00e0*/ 	.short	0x0006
        /*00e2*/ 	.short	0x002c
        /*00e4*/ 	.byte	0x00, 0xf0, 0x11, 0x00


	//----- nvinfo : EIATTR_KPARAM_INFO
	.align		4
.L_2591:
        /*00e8*/ 	.byte	0x04, 0x17
        /*00ea*/ 	.short	(.L_2593 - .L_2592)
.L_2592:
        /*00ec*/ 	.word	0x00000000
        /*00f0*/ 	.short	0x0005
        /*00f2*/ 	.short	0x0028
        /*00f4*/ 	.byte	0x00, 0xf0, 0x11, 0x00


	//----- nvinfo : EIATTR_KPARAM_INFO
	.align		4
.L_2593:
        /*00f8*/ 	.byte	0x04, 0x17
        /*00fa*/ 	.short	(.L_2595 - .L_2594)
.L_2594:
        /*00fc*/ 	.word	0x00000000
        /*0100*/ 	.short	0x0004
        /*0102*/ 	.short	0x0020
        /*0104*/ 	.byte	0x00, 0xf0, 0x21, 0x00


	//----- nvinfo : EIATTR_KPARAM_INFO
	.align		4
.L_2595:
        /*0108*/ 	.byte	0x04, 0x17
        /*010a*/ 	.short	(.L_2597 - .L_2596)
.L_2596:
        /*010c*/ 	.word	0x00000000
        /*0110*/ 	.short	0x0003
        /*0112*/ 	.short	0x0018
        /*0114*/ 	.byte	0x00, 0xf0, 0x21, 0x00


	//----- nvinfo : EIATTR_KPARAM_INFO
	.align		4
.L_2597:
        /*0118*/ 	.byte	0x04, 0x17
        /*011a*/ 	.short	(.L_2599 - .L_2598)
.L_2598:
        /*011c*/ 	.word	0x00000000
        /*0120*/ 	.short	0x0002
        /*0122*/ 	.short	0x0010
        /*0124*/ 	.byte	0x00, 0xf0, 0x21, 0x00


	//----- nvinfo : EIATTR_KPARAM_INFO
	.align		4
.L_2599:
        /*0128*/ 	.byte	0x04, 0x17
        /*012a*/ 	.short	(.L_2601 - .L_2600)
.L_2600:
        /*012c*/ 	.word	0x00000000
        /*0130*/ 	.short	0x0001
        /*0132*/ 	.short	0x0008
        /*0134*/ 	.byte	0x00, 0xf0, 0x21, 0x00


	//----- nvinfo : EIATTR_KPARAM_INFO
	.align		4
.L_2601:
        /*0138*/ 	.byte	0x04, 0x17
        /*013a*/ 	.short	(.L_2603 - .L_2602)
.L_2602:
        /*013c*/ 	.word	0x00000000
        /*0140*/ 	.short	0x0000
        /*0142*/ 	.short	0x0000
        /*0144*/ 	.byte	0x00, 0xf0, 0x21, 0x00


	//----- nvinfo : EIATTR_SPARSE_MMA_MASK
	.align		4
.L_2603:
        /*0148*/ 	.byte	0x03, 0x50
        /*014a*/ 	.short	0x0000


	//----- nvinfo : EIATTR_MAXREG_COUNT
	.align		4
        /*014c*/ 	.byte	0x03, 0x1b
        /*014e*/ 	.short	0x00ff


	//----- nvinfo : EIATTR_NUM_BARRIERS
	.align		4
        /*0150*/ 	.byte	0x02, 0x4c
        /*0152*/ 	.byte	0x01
	.zero		1


	//----- nvinfo : EIATTR_MERCURY_ISA_VERSION
	.align		4
        /*0154*/ 	.byte	0x03, 0x5f
        /*0156*/ 	.short	0x0101


	//----- nvinfo : EIATTR_EXIT_INSTR_OFFSETS
	.align		4
        /*0158*/ 	.byte	0x04, 0x1c
        /*015a*/ 	.short	(.L_2605 - .L_2604)


	//   ....[0]....
.L_2604:
        /*015c*/ 	.word	0x00000350


	//   ....[1]....
        /*0160*/ 	.word	0x0001df00


	//   ....[2]....
        /*0164*/ 	.word	0x0001df90


	//   ....[3]....
        /*0168*/ 	.word	0x0001dfd0


	//----- nvinfo : EIATTR_CRS_STACK_SIZE
	.align		4
.L_2605:
        /*016c*/ 	.byte	0x04, 0x1e
        /*016e*/ 	.short	(.L_2607 - .L_2606)
.L_2606:
        /*0170*/ 	.word	0x00000000


	//----- nvinfo : EIATTR_CBANK_PARAM_SIZE
	.align		4
.L_2607:
        /*0174*/ 	.byte	0x03, 0x19
        /*0176*/ 	.short	0x0074


	//----- nvinfo : EIATTR_PARAM_CBANK
	.align		4
        /*0178*/ 	.byte	0x04, 0x0a
        /*017a*/ 	.short	(.L_2609 - .L_2608)
	.align		4
.L_2608:
        /*017c*/ 	.word	index@(.nv.constant0._Z23gemm_half_q_half_kernelILi7ELb0ELb1EEvPK6__halfPKjS4_S2_PS0_iiiiPKtS7_iiiiiibS2_i)
        /*0180*/ 	.short	0x0210
        /*0182*/ 	.short	0x0074


	//----- nvinfo : EIATTR_SW_WAR
	.align		4
.L_2609:
        /*0184*/ 	.byte	0x04, 0x36
        /*0186*/ 	.short	(.L_2611 - .L_2610)
.L_2610:
        /*0188*/ 	.word	0x00000008
.L_2611:


//--------------------- .nv.info._Z23gemm_half_q_half_kernelILi6ELb0ELb1EEvPK6__halfPKjS4_S2_PS0_iiiiPKtS7_iiiiiibS2_i --------------------------
	.section	.nv.info._Z23gemm_half_q_half_kernelILi6ELb0ELb1EEvPK6__halfPKjS4_S2_PS0_iiiiPKtS7_iiiiiibS2_i,"",@"SHT_CUDA_INFO"
	.sectionflags	@""
	.align	4


	//----- nvinfo : EIATTR_CUDA_API_VERSION
	.align		4
        /*0000*/ 	.byte	0x04, 0x37
        /*0002*/ 	.short	(.L_2613 - .L_2612)
.L_2612:
        /*0004*/ 	.word	0x00000082


	//----- nvinfo : EIATTR_KPARAM_INFO
	.align		4
.L_2613:
        /*0008*/ 	.byte	0x04, 0x17
        /*000a*/ 	.short	(.L_2615 - .L_2614)
.L_2614:
        /*000c*/ 	.word	0x00000000
        /*0010*/ 	.short	0x0013
        /*0012*/ 	.short	0x0070
        /*0014*/ 	.byte	0x00, 0xf0, 0x11, 0x00


	//----- nvinfo : EIATTR_KPARAM_INFO
	.align		4
.L_2615:
        /*0018*/ 	.byte	0x04, 0x17
        /*001a*/ 	.short	(.L_2617 - .L_2616)
.L_2616:
        /*001c*/ 	.word	0x00000000
        /*0020*/ 	.short	0x0012
        /*0022*/ 	.short	0x0068
        /*0024*/ 	.byte	0x00, 0xf0, 0x21, 0x00


	//----- nvinfo : EIATTR_KPARAM_INFO
	.align		4
.L_2617:
        /*0028*/ 	.byte	0x04, 0x17
        /*002a*/ 	.short	(.L_2619 - .L_2618)
.L_2618:
        /*002c*/ 	.word	0x00000000
        /*0030*/ 	.short	0x0011
        /*0032*/ 	.short	0x0060
        /*0034*/ 	.byte	0x00, 0xf0, 0x05, 0x00


	//----- nvinfo : EIATTR_KPARAM_INFO
	.align		4
.L_2619:
        /*0038*/ 	.byte	0x04, 0x17
        /*003a*/ 	.short	(.L_2621 - .L_2620)
.L_2620:
        /*003c*/ 	.word	0x00000000
        /*0040*/ 	.short	0x0010
        /*0042*/ 	.short	0x005c
        /*0044*/ 	.byte	0x00, 0xf0, 0x11, 0x00


	//----- nvinfo : EIATTR_KPARAM_INFO
	.align		4
.L_2621:
        /*0048*/ 	.byte	0x04, 0x17
        /*004a*/ 	.short	(.L_2623 - .L_2622)
.L_2622:
        /*004c*/ 	.word	0x00000000
        /*0050*/ 	.short	0x000f
        /*0052*/ 	.short	0x0058
        /*0054*/ 	.byte	0x00, 0xf0, 0x11, 0x00


	//----- nvinfo : EIATTR_KPARAM_INFO
	.align		4
.L_2623:
        /*0058*/ 	.byte	0x04, 0x17
        /*005a*/ 	.short	(.L_2625 - .L_2624)
.L_2624:
        /*005c*/ 	.word	0x00000000
        /*0060*/ 	.short	0x000e
        /*0062*/ 	.short	0x0054
        /*0064*/ 	.byte	0x00, 0xf0, 0x11, 0x00


	//----- nvinfo : EIATTR_KPARAM_INFO
	.align		4
.L_2625:
        /*0068*/ 	.byte	0x04, 0x17
        /*006a*/ 	.short	(.L_2627 - .L_2626)
.L_2626:
        /*006c*/ 	.word	0x00000000
        /*0070*/ 	.short	0x000d
        /*0072*/ 	.short	0x0050
        /*0074*/ 	.byte	0x00, 0xf0, 0x11, 0x00


	//----- nvinfo : EIATTR_KPARAM_INFO
	.align		4
.L_2627:
        /*0078*/ 	.byte	0x04, 0x17
        /*007a*/ 	.short	(.L_2629 - .L_2628)
.L_2628:
        /*007c*/ 	.word	0x00000000
        /*0080*/ 	.short	0x000c
        /*0082*/ 	.short	0x004c
        /*0084*/ 	.byte	0x00, 0xf0, 0x11, 0x00


	//----- nvinfo : EIATTR_KPARAM_INFO
	.align		4
.L_2629:
        /*0088*/ 	.byte	0x04, 0x17
        /*008a*/ 	.short	(.L_2631 - .L_2630)
.L_2630:
        /*008c*/ 	.word	0x00000000
        /*0090*/ 	.short	0x000b
        /*0092*/ 	.short	0x0048
        /*0094*/ 	.byte	0x00, 0xf0, 0x11, 0x00


	//----- nvinfo : EIATTR_KPARAM_INFO
	.align		4
.L_2631:
        /*0098*/ 	.byte	0x04, 0x17
        /*009a*/ 	.short	(.L_2633 - .L_2632)
.L_2632:
        /*009c*/ 	.word	0x00000000
        /*00a0*/ 	.short	0x000a
        /*00a2*/ 	.short	0x0040
        /*00a4*/ 	.byte	0x00, 0xf0, 0x21, 0x00


	//----- nvinfo : EIATTR_KPARAM_INFO
	.align		4
.L_2633:
        /*00a8*/ 	.byte	0x04, 0x17
        /*00aa*/ 	.short	(.L_2635 - .L_2634)
.L_2634:
        /*00ac*/ 	.word	0x00000000
        /*00b0*/ 	.short	0x0009
        /*00b2*/ 	.short	0x0038
        /*00b4*/ 	.byte	0x00, 0xf0, 0x21, 0x00


	//----- nvinfo : EIATTR_KPARAM_INFO
	.align		4
.L_2635:
        /*00b8*/ 	.byte	0x04, 0x17
        /*00ba*/ 	.short	(.L_2637 - .L_2636)
.L_2636:
        /*00bc*/ 	.word	0x00000000
        /*00c0*/ 	.short	0x0008
        /*00c2*/ 	.short	0x0034
        /*00c4*/ 	.byte	0x00, 0xf0, 0x11, 0x00


	//----- nvinfo : EIATTR_KPARAM_INFO
	.align		4
.L_2637:
        /*00c8*/ 	.byte	0x04, 0x17
        /*00ca*/ 	.short	(.L_2639 - .L_2638)
.L_2638:
        /*00cc*/ 	.word	0x00000000
        /*00d0*/ 	.short	0x0007
        /*00d2*/ 	.short	0x0030
        /*00d4*/ 	.byte	0x00, 0xf0, 0x11, 0x00


	//----- nvinfo : EIATTR_KPARAM_INFO
	.align		4
.L_2639:
        /*00d8*/ 	.byte	0x04, 0x17
        /*00da*/ 	.short	(.L_2641 - .L_2640)
.L_2640:
        /*00dc*/ 	.word	0x00000000
        /*00e0*/ 	.short	0x0006
        /*00e2*/ 	.short	0x002c
        /*00e4*/ 	.byte	0x00, 0xf0, 0x11, 0x00


	//----- nvinfo : EIATTR_KPARAM_INFO
	.align		4
.L_2641:
        /*00e8*/ 	.byte	0x04, 0x17
        /*00ea*/ 	.short	(.L_2643 - .L_2642)
.L_2642:
        /*00ec*/ 	.word	0x00000000
        /*00f0*/ 	.short	0x0005
        /*00f2*/ 	.short	0x0028
        /*00f4*/ 	.byte	0x00, 0xf0, 0x11, 0x00


	//----- nvinfo : EIATTR_KPARAM_INFO
	.align		4
.L_2643:
        /*00f8*/ 	.byte	0x04, 0x17
        /*00fa*/ 	.short	(.L_2645 - .L_2644)
.L_2644:
        /*00fc*/ 	.word	0x00000000
        /*0100*/ 	.short	0x0004
        /*0102*/ 	.short	0x0020
        /*0104*/ 	.byte	0x00, 0xf0, 0x21, 0x00


	//----- nvinfo : EIATTR_KPARAM_INFO
	.align		4
.L_2645:
        /*0108*/ 	.byte	0x04, 0x17
        /*010a*/ 	.short	(.L_2647 - .L_2646)
.L_2646:
        /*010c*/ 	.word	0x00000000
        /*0110*/ 	.short	0x0003
        /*0112*/ 	.short	0x0018
        /*0114*/ 	.byte	0x00, 0xf0, 0x21, 0x00


	//----- nvinfo : EIATTR_KPARAM_INFO
	.align		4
.L_2647:
        /*0118*/ 	.byte	0x04, 0x17
        /*011a*/ 	.short	(.L_2649 - .L_2648)
.L_2648:
        /*011c*/ 	.word	0x00000000
        /*0120*/ 	.short	0x0002
        /*0122*/ 	.short	0x0010
        /*0124*/ 	.byte	0x00, 0xf0, 0x21, 0x00


	//----- nvinfo : EIATTR_KPARAM_INFO
	.align		4
.L_2649:
        /*0128*/ 	.byte	0x04, 0x17
        /*012a*/ 	.short	(.L_2651 - .L_2650)
.L_2650:
        /*012c*/ 	.word	0x00000000
        /*0130*/ 	.short	0x0001
        /*0132*/ 	.short	0x0008
        /*0134*/ 	.byte	0x00, 0xf0, 0x21, 0x00


	//----- nvinfo : EIATTR_KPARAM_INFO
	.align		4
.L_2651:
        /*0138*/ 	.byte	0x04, 0x17
        /*013a*/ 	.short	(.L_2653 - .L_2652)
.L_2652:
        /*013c*/ 	.word	0x00000000
        /*0140*/ 	.short	0x0000
        /*0142*/ 	.short	0x0000
        /*0144*/ 	.byte	0x00, 0xf0, 0x21, 0x00


	//----- nvinfo : EIATTR_SPARSE_MMA_MASK
	.align		4
.L_2653:
        /*0148*/ 	.byte	0x03, 0x50
        /*014a*/ 	.short	0x0000


	//----- nvinfo : EIATTR_MAXREG_COUNT
	.align		4
        /*014c*/ 	.byte	0x03, 0x1b
        /*014e*/ 	.short	0x00ff


	//----- nvinfo : EIATTR_NUM_BARRIERS
	.align		4
        /*0150*/ 	.byte	0x02, 0x4c
        /*0152*/ 	.byte	0x01
	.zero		1


	//----- nvinfo : EIATTR_MERCURY_ISA_VERSION
	.align		4
        /*0154*/ 	.byte	0x03, 0x5f
        /*0156*/ 	.short	0x0101


	//----- nvinfo : EIATTR_EXIT_INSTR_OFFSETS
	.align		4
        /*0158*/ 	.byte	0x04, 0x1c
        /*015a*/ 	.short	(.L_2655 - .L_2654)


	//   ....[0]....
.L_2654:
        /*015c*/ 	.word	0x00000320


	//   ....[1]....
        /*0160*/ 	.word	0x0001b000


	//   ....[2]....
        /*0164*/ 	.word	0x0001b090


	//   ....[3]....
        /*0168*/ 	.word	0x0001b0d0


	//----- nvinfo : EIATTR_CRS_STACK_SIZE
	.align		4
.L_2655:
        /*016c*/ 	.byte	0x04, 0x1e
        /*016e*/ 	.short	(.L_2657 - .L_2656)
.L_2656:
        /*0170*/ 	.word	0x00000000


	//----- nvinfo : EIATTR_CBANK_PARAM_SIZE
	.align		4
.L_2657:
        /*0174*/ 	.byte	0x03, 0x19
        /*0176*/ 	.short	0x0074


	//----- nvinfo : EIATTR_PARAM_CBANK
	.align		4
        /*0178*/ 	.byte	0x04, 0x0a
        /*017a*/ 	.short	(.L_2659 - .L_2658)
	.align		4
.L_2658:
        /*017c*/ 	.word	index@(.nv.constant0._Z23gemm_half_q_half_kernelILi6ELb0ELb1EEvPK6__halfPKjS4_S2_PS0_iiiiPKtS7_iiiiiibS2_i)
        /*0180*/ 	.short	0x0210
        /*0182*/ 	.short	0x0074


	//----- nvinfo : EIATTR_SW_WAR
	.align		4
.L_2659:
        /*0184*/ 	.byte	0x04, 0x36
        /*0186*/ 	.short	(.L_2661 - .L_2660)
.L_2660:
        /*0188*/ 	.word	0x00000008
.L_2661:


//--------------------- .nv.info._Z23gemm_half_q_half_kernelILi5ELb0ELb1EEvPK6__halfPKjS4_S2_PS0_iiiiPKtS7_iiiiiibS2_i --------------------------
	.section	.nv.info._Z23gemm_half_q_half_kernelILi5ELb0ELb1EEvPK6__halfPKjS4_S2_PS0_iiiiPKtS7_iiiiiibS2_i,"",@"SHT_CUDA_INFO"
	.sectionflags	@""
	.align	4


	//----- nvinfo : EIATTR_CUDA_API_VERSION
	.align		4
        /*0000*/ 	.byte	0x04, 0x37
        /*0002*/ 	.short	(.L_2663 - .L_2662)
.L_2662:
        /*0004*/ 	.word	0x00000082


	//----- nvinfo : EIATTR_KPARAM_INFO
	.align		4
.L_2663:
        /*0008*/ 	.byte	0x04, 0x17
        /*000a*/ 	.short	(.L_2665 - .L_2664)
.L_2664:
        /*000c*/ 	.word	0x00000000
        /*0010*/ 	.short	0x0013
        /*0012*/ 	.short	0x0070
        /*0014*/ 	.byte	0x00, 0xf0, 0x11, 0x00


	//----- nvinfo : EIATTR_KPARAM_INFO
	.align		4
.L_2665:
        /*0018*/ 	.byte	0x04, 0x17
        /*001a*/ 	.short	(.L_2667 - .L_2666)
.L_2666:
        /*001c*/ 	.word	0x00000000
        /*0020*/ 	.short	0x0012
        /*0022*/ 	.short	0x0068
        /*0024*/ 	.byte	0x00, 0xf0, 0x21, 0x00


	//----- nvinfo : EIATTR_KPARAM_INFO
	.align		4
.L_2667:
        /*0028*/ 	.byte	0x04, 0x17
        /*002a*/ 	.short	(.L_2669 - .L_2668)
.L_2668:
        /*002c*/ 	.word	0x00000000
        /*0030*/ 	.short	0x0011
        /*0032*/ 	.short	0x0060
        /*0034*/ 	.byte	0x00, 0xf0, 0x05, 0x00


	//----- nvinfo : EIATTR_KPARAM_INFO
	.align		4
.L_2669:
        /*0038*/ 	.byte	0x04, 0x17
        /*003a*/ 	.short	(.L_2671 - .L_2670)
.L_2670:
        /*003c*/ 	.word	0x00000000
        /*0040*/ 	.short	0x0010
        /*0042*/ 	.short	0x005c
        /*0044*/ 	.byte	0x00, 0xf0, 0x11, 0x00


	//----- nvinfo : EIATTR_KPARAM_INFO
	.align		4
.L_2671:
        /*0048*/ 	.byte	0x04, 0x17
        /*004a*/ 	.short	(.L_2673 - .L_2672)
.L_2672:
        /*004c*/ 	.word	0x00000000
        /*0050*/ 	.short	0x000f
        /*0052*/ 	.short	0x0058
        /*0054*/ 	.byte	0x00, 0xf0, 0x11, 0x00


	//----- nvinfo : EIATTR_KPARAM_INFO
	.align		4
.L_2673:
        /*0058*/ 	.byte	0x04, 0x17
        /*005a*/ 	.short	(.L_2675 - .L_2674)
.L_2674:
        /*005c*/ 	.word	0x00000000
        /*0060*/ 	.short	0x000e
        /*0062*/ 	.short	0x0054
        /*0064*/ 	.byte	0x00, 0xf0, 0x11, 0x00


	//----- nvinfo : EIATTR_KPARAM_INFO
	.align		4
.L_2675:
        /*0068*/ 	.byte	0x04, 0x17
        /*006a*/ 	.short	(.L_2677 - .L_2676)
.L_2676:
        /*006c*/ 	.word	0x00000000
        /*0070*/ 	.short	0x000d
        /*0072*/ 	.short	0x0050
        /*0074*/ 	.byte	0x00, 0xf0, 0x11, 0x00


	//----- nvinfo : EIATTR_KPARAM_INFO
	.align		4
.L_2677:
        /*0078*/ 	.byte	0x04, 0x17
        /*007a*/ 	.short	(.L_2679 - .L_2678)
.L_2678:
        /*007c*/ 	.word	0x00000000
        /*0080*/ 	.short	0x000c
        /*0082*/ 	.short	0x004c
        /*0084*/ 	.byte	0x00, 0xf0, 0x11, 0x00


	//----- nvinfo : EIATTR_KPARAM_INFO
	.align		4
.L_2679:
        /*0088*/ 	.byte	0x04, 0x17
        /*008a*/ 	.short	(.L_2681 - .L_2680)
.L_2680:
        /*008c*/ 	.word	0x00000000
        /*0090*/ 	.short	0x000b
        /*0092*/ 	.short	0x0048
        /*0094*/ 	.byte	0x00, 0xf0, 0x11, 0x00


	//----- nvinfo : EIATTR_KPARAM_INFO
	.align		4
.L_2681:
        /*0098*/ 	.byte	0x04, 0x17
        /*009a*/ 	.short	(.L_2683 - .L_2682)
.L_2682:
        /*009c*/ 	.word	0x00000000
        /*00a0*/ 	.short	0x000a
        /*00a2*/ 	.short	0x0040
        /*00a4*/ 	.byte	0x00, 0xf0, 0x21, 0x00


	//----- nvinfo : EIATTR_KPARAM_INFO
	.align		4
.L_2683:
        /*00a8*/ 	.byte	0x04, 0x17
        /*00aa*/ 	.short	(.L_2685 - .L_2684)
.L_2684:
        /*00ac*/ 	.word	0x00000000
        /*00b0*/ 	.short	0x0009
        /*00b2*/ 	.short	0x0038
        /*00b4*/ 	.byte	0x00, 0xf0, 0x21, 0x00


	//----- nvinfo : EIATTR_KPARAM_INFO
	.align		4
.L_2685:
        /*00b8*/ 	.byte	0x04, 0x17
        /*00ba*/ 	.short	(.L_2687 - .L_2686)
.L_2686:
        /*00bc*/ 	.word	0x00000000
        /*00c0*/ 	.short	0x0008
        /*00c2*/ 	.short	0x0034
        /*00c4*/ 	.byte	0x00, 0xf0, 0x11, 0x00


	//----- nvinfo : EIATTR_KPARAM_INFO
	.align		4
.L_2687:
        /*00c8*/ 	.byte	0x04, 0x17
        /*00ca*/ 	.short	(.L_2689 - .L_2688)
.L_2688:
        /*00cc*/ 	.word	0x00000000
        /*00d0*/ 	.short	0x0007
        /*00d2*/ 	.short	0x0030
        /*00d4*/ 	.byte	0x00, 0xf0, 0x11, 0x00


	//----- nvinfo : EIATTR_KPARAM_INFO
	.align		4
.L_2689:
        /*00d8*/ 	.byte	0x04, 0x17
        /*00da*/ 	.short	(.L_2691 - .L_2690)
.L_2690:
        /*00dc*/ 	.word	0x00000000
        /*00e0*/ 	.short	0x0006
        /*00e2*/ 	.short	0x002c
        /*00e4*/ 	.byte	0x00, 0xf0, 0x11, 0x00


	//----- nvinfo : EIATTR_KPARAM_INFO
	.align		4
.L_2691:
        /*00e8*/ 	.byte	0x04, 0x17
        /*00ea*/ 	.short	(.L_2693 - .L_2692)
.L_2692:
        /*00ec*/ 	.word	0x00000000
        /*00f0*/ 	.short	0x0005
        /*00f2*/ 	.short	0x0028
        /*00f4*/ 	.byte	0x00, 0xf0, 0x11, 0x00


	//----- nvinfo : EIATTR_KPARAM_INFO
	.align		4
.L_2693:
        /*00f8*/ 	.byte	0x04, 0x17
        /*00fa*/ 	.short	(.L_2695 - .L_2694)
.L_2694:
        /*00fc*/ 	.word	0x00000000
        /*0100*/ 	.short	0x0004
        /*0102*/ 	.short	0x0020
        /*0104*/ 	.byte	0x00, 0xf0, 0x21, 0x00


	//----- nvinfo : EIATTR_KPARAM_INFO
	.align		4
.L_2695:
        /*0108*/ 	.byte	0x04, 0x17
        /*010a*/ 	.short	(.L_2697 - .L_2696)
.L_2696:
        /*010c*/ 	.word	0x00000000
        /*0110*/ 	.short	0x0003
        /*0112*/ 	.short	0x0018
        /*0114*/ 	.byte	0x00, 0xf0, 0x21, 0x00


	//----- nvinfo : EIATTR_KPARAM_INFO
	.align		4
.L_2697:
        /*0118*/ 	.byte	0x04, 0x17
        /*011a*/ 	.short	(.L_2699 - .L_2698)
.L_2698:
        /*011c*/ 	.word	0x00000000
        /*0120*/ 	.short	0x0002
        /*0122*/ 	.short	0x0010
        /*0124*/ 	.byte	0x00, 0xf0, 0x21, 0x00


	//----- nvinfo : EIATTR_KPARAM_INFO
	.align		4
.L_2699:
        /*0128*/ 	.byte	0x04, 0x17
        /*012a*/ 	.short	(.L_2701 - .L_2700)
.L_2700:
        /*012c*/ 	.word	0x00000000
        /*0130*/ 	.short	0x0001
        /*0132*/ 	.short	0x0008
        /*0134*/ 	.byte	0x00, 0xf0, 0x21, 0x00


	//----- nvinfo : EIATTR_KPARAM_INFO
	.align		4
.L_2701:
        /*0138*/ 	.byte	0x04, 0x17
        /*013a*/ 	.short	(.L_2703 - .L_2702)
.L_2702:
        /*013c*/ 	.word	0x00000000
        /*0140*/ 	.short	0x0000
        /*0142*/ 	.short	0x0000
        /*0144*/ 	.byte	0x00, 0xf0, 0x21, 0x00


	//----- nvinfo : EIATTR_SPARSE_MMA_MASK
	.align		4
.L_2703:
        /*0148*/ 	.byte	0x03, 0x50
        /*014a*/ 	.short	0x0000


	//----- nvinfo : EIATTR_MAXREG_COUNT
	.align		4
        /*014c*/ 	.byte	0x03, 0x1b
        /*014e*/ 	.short	0x00ff


	//----- nvinfo : EIATTR_NUM_BARRIERS
	.align		4
        /*0150*/ 	.byte	0x02, 0x4c
        /*0152*/ 	.byte	0x01
	.zero		1


	//----- nvinfo : EIATTR_MERCURY_ISA_VERSION
	.align		4
        /*0154*/ 	.byte	0x03, 0x5f
        /*0156*/ 	.short	0x0101


	//----- nvinfo : EIATTR_EXIT_INSTR_OFFSETS
	.align		4
        /*0158*/ 	.byte	0x04, 0x1c
        /*015a*/ 	.short	(.L_2705 - .L_2704)


	//   ....[0]....
.L_2704:
        /*015c*/ 	.word	0x000002f0


	//   ....[1]....
        /*0160*/ 	.word	0x000180b0


	//   ....[2]....
        /*0164*/ 	.word	0x00018140


	//   ....[3]....
        /*0168*/ 	.word	0x00018180


	//----- nvinfo : EIATTR_CRS_STACK_SIZE
	.align		4
.L_2705:
        /*016c*/ 	.byte	0x04, 0x1e
        /*016e*/ 	.short	(.L_2707 - .L_2706)
.L_2706:
        /*0170*/ 	.word	0x00000000


	//----- nvinfo : EIATTR_CBANK_PARAM_SIZE
	.align		4
.L_2707:
        /*0174*/ 	.byte	0x03, 0x19
        /*0176*/ 	.short	0x0074


	//----- nvinfo : EIATTR_PARAM_CBANK
	.align		4
        /*0178*/ 	.byte	0x04, 0x0a
        /*017a*/ 	.short	(.L_2709 - .L_2708)
	.align		4
.L_2708:
        /*017c*/ 	.word	index@(.nv.constant0._Z23gemm_half_q_half_kernelILi5ELb0ELb1EEvPK6__halfPKjS4_S2_PS0_iiiiPKtS7_iiiiiibS2_i)
        /*0180*/ 	.short	0x0210
        /*0182*/ 	.short	0x0074


	//----- nvinfo : EIATTR_SW_WAR
	.align		4
.L_2709:
        /*0184*/ 	.byte	0x04, 0x36
        /*0186*/ 	.short	(.L_2711 - .L_2710)
.L_2710:
        /*0188*/ 	.word	0x00000008
.L_2711:


//--------------------- .nv.info._Z23gemm_half_q_half_kernelILi4ELb0ELb1EEvPK6__halfPKjS4_S2_PS0_iiiiPKtS7_iiiiiibS2_i --------------------------
	.section	.nv.info._Z23gemm_half_q_half_kernelILi4ELb0ELb1EEvPK6__halfPKjS4_S2_PS0_iiiiPKtS7_iiiiiibS2_i,"",@"SHT_CUDA_INFO"
	.sectionflags	@""
	.align	4


	//----- nvinfo : EIATTR_CUDA_API_VERSION
	.align		4
        /*0000*/ 	.byte	0x04, 0x37
        /*0002*/ 	.short	(.L_2713 - .L_2712)
.L_2712:
        /*0004*/ 	.word	0x00000082


	//----- nvinfo : EIATTR_KPARAM_INFO
	.align		4
.L_2713:
        /*0008*/ 	.byte	0x04, 0x17
        /*000a*/ 	.short	(.L_2715 - .L_2714)
.L_2714:
        /*000c*/ 	.word	0x00000000
        /*0010*/ 	.short	0x0013
        /*0012*/ 	.short	0x0070
        /*0014*/ 	.byte	0x00, 0xf0, 0x11, 0x00


	//----- nvinfo : EIATTR_KPARAM_INFO
	.align		4
.L_2715:
        /*0018*/ 	.byte	0x04, 0x17
        /*001a*/ 	.short	(.L_2717 - .L_2716)
.L_2716:
        /*001c*/ 	.word	0x00000000
        /*0020*/ 	.short	0x0012
        /*0022*/ 	.short	0x0068
        /*0024*/ 	.byte	0x00, 0xf0, 0x21, 0x00


	//----- nvinfo : EIATTR_KPARAM_INFO
	.align		4
.L_2717:
        /*0028*/ 	.byte	0x04, 0x17
        /*002a*/ 	.short	(.L_2719 - .L_2718)
.L_2718:
        /*002c*/ 	.word	0x00000000
        /*0030*/ 	.short	0x0011
        /*0032*/ 	.short	0x0060
        /*0034*/ 	.byte	0x00, 0xf0, 0x05, 0x00


	//----- nvinfo : EIATTR_KPARAM_INFO
	.align		4
.L_2719:
        /*0038*/ 	.byte	0x04, 0x17
        /*003a*/ 	.short	(.L_2721 - .L_2720)
.L_2720:
        /*003c*/ 	.word	0x00000000
        /*0040*/ 	.short	0x0010
        /*0042*/ 	.short	0x005c
        /*0044*/ 	.byte	0x00, 0xf0, 0x11, 0x00


	//----- nvinfo : EIATTR_KPARAM_INFO
	.align		4
.L_2721:
        /*0048*/ 	.byte	0x04, 0x17
        /*004a*/ 	.short	(.L_2723 - .L_2722)
.L_2722:
        /*004c*/ 	.word	0x00000000
        /*0050*/ 	.short	0x000f
        /*0052*/ 	.short	0x0058
        /*0054*/ 	.byte	0x00, 0xf0, 0x11, 0x00


	//----- nvinfo : EIATTR_KPARAM_INFO
	.align		4
.L_2723:
        /*0058*/ 	.byte	0x04, 0x17
        /*005a*/ 	.short	(.L_2725 - .L_2724)
.L_2724:
        /*005c*/ 	.word	0x00000000
        /*0060*/ 	.short	0x000e
        /*0062*/ 	.short	0x0054
        /*0064*/ 	.byte	0x00, 0xf0, 0x11, 0x00


	//----- nvinfo : EIATTR_KPARAM_INFO
	.align		4
.L_2725:
        /*0068*/ 	.byte	0x04, 0x17
        /*006a*/ 	.short	(.L_2727 - .L_2726)
.L_2726:
        /*006c*/ 	.word	0x00000000
        /*0070*/ 	.short	0x000d
        /*0072*/ 	.short	0x0050
        /*0074*/ 	.byte	0x00, 0xf0, 0x11, 0x00


	//----- nvinfo : EIATTR_KPARAM_INFO
	.align		4
.L_2727:
        /*0078*/ 	.byte	0x04, 0x17
        /*007a*/ 	.short	(.L_2729 - .L_2728)
.L_2728:
        /*007c*/ 	.word	0x00000000
        /*0080*/ 	.short	0x000c
        /*0082*/ 	.short	0x004c
        /*0084*/ 	.byte	0x00, 0xf0, 0x11, 0x00


	//----- nvinfo : EIATTR_KPARAM_INFO
	.align		4
.L_2729:
        /*0088*/ 	.byte	0x04, 0x17
        /*008a*/ 	.short	(.L_2731 - .L_2730)
.L_2730:
        /*008c*/ 	.word	0x00000000
        /*0090*/ 	.short	0x000b
        /*0092*/ 	.short	0x0048
        /*0094*/ 	.byte	0x00, 0xf0, 0x11, 0x00


	//----- nvinfo : EIATTR_KPARAM_INFO
	.align		4
.L_2731:
        /*0098*/ 	.byte	0x04, 0x17
        /*009a*/ 	.short	(.L_2733 - .L_2732)
.L_2732:
        /*009c*/ 	.word	0x00000000
        /*00a0*/ 	.short	0x000a
        /*00a2*/ 	.short	0x0040
        /*00a4*/ 	.byte	0x00, 0xf0, 0x21, 0x00


	//----- nvinfo : EIATTR_KPARAM_INFO
	.align		4
.L_2733:
        /*00a8*/ 	.byte	0x04, 0x17
        /*00aa*/ 	.short	(.L_2735 - .L_2734)
.L_2734:
        /*00ac*/ 	.word	0x00000000
        /*00b0*/ 	.short	0x0009
        /*00b2*/ 	.short	0x0038
        /*00b4*/ 	.byte	0x00, 0xf0, 0x21, 0x00


	//----- nvinfo : EIATTR_KPARAM_INFO
	.align		4
.L_2735:
        /*00b8*/ 	.byte	0x04, 0x17
        /*00ba*/ 	.short	(.L_2737 - .L_2736)
.L_2736:
        /*00bc*/ 	.word	0x00000000
        /*00c0*/ 	.short	0x0008
        /*00c2*/ 	.short	0x0034
        /*00c4*/ 	.byte	0x00, 0xf0, 0x11, 0x00


	//----- nvinfo : EIATTR_KPARAM_INFO
	.align		4
.L_2737:
        /*00c8*/ 	.byte	0x04, 0x17
        /*00ca*/ 	.short	(.L_2739 - .L_2738)
.L_2738:
        /*00cc*/ 	.word	0x00000000
        /*00d0*/ 	.short	0x0007
        /*00d2*/ 	.short	0x0030
        /*00d4*/ 	.byte	0x00, 0xf0, 0x11, 0x00


	//----- nvinfo : EIATTR_KPARAM_INFO
	.align		4
.L_2739:
        /*00d8*/ 	.byte	0x04, 0x17
        /*00da*/ 	.short	(.L_2741 - .L_2740)
.L_2740:
        /*00dc*/ 	.word	0x00000000
        /*00e0*/ 	.short	0x0006
        /*00e2*/ 	.short	0x002c
        /*00e4*/ 	.byte	0x00, 0xf0, 0x11, 0x00


	//----- nvinfo : EIATTR_KPARAM_INFO
	.align		4
.L_2741:
        /*00e8*/ 	.byte	0x04, 0x17
        /*00ea*/ 	.short	(.L_2743 - .L_2742)
.L_2742:
        /*00ec*/ 	.word	0x00000000
        /*00f0*/ 	.short	0x0005
        /*00f2*/ 	.short	0x0028
        /*00f4*/ 	.byte	0x00, 0xf0, 0x11, 0x00


	//----- nvinfo : EIATTR_KPARAM_INFO
	.align		4
.L_2743:
        /*00f8*/ 	.byte	0x04, 0x17
        /*00fa*/ 	.short	(.L_2745 - .L_2744)
.L_2744:
        /*00fc*/ 	.word	0x00000000
        /*0100*/ 	.short	0x0004
        /*0102*/ 	.short	0x0020
        /*0104*/ 	.byte	0x00, 0xf0, 0x21, 0x00


	//----- nvinfo : EIATTR_KPARAM_INFO
	.align		4
.L_2745:
        /*0108*/ 	.byte	0x04, 0x17
        /*010a*/ 	.short	(.L_2747 - .L_2746)
.L_2746:
        /*010c*/ 	.word	0x00000000
        /*0110*/ 	.short	0x0003
        /*0112*/ 	.short	0x0018
        /*0114*/ 	.byte	0x00, 0xf0, 0x21, 0x00


	//----- nvinfo : EIATTR_KPARAM_INFO
	.align		4
.L_2747:
        /*0118*/ 	.byte	0x04, 0x17
        /*011a*/ 	.short	(.L_2749 - .L_2748)
.L_2748:
        /*011c*/ 	.word	0x00000000
        /*0120*/ 	.short	0x0002
        /*0122*/ 	.short	0x0010
        /*0124*/ 	.byte	0x00, 0xf0, 0x21, 0x00


	//----- nvinfo : EIATTR_KPARAM_INFO
	.align		4
.L_2749:
        /*0128*/ 	.byte	0x04, 0x17
        /*012a*/ 	.short	(.L_2751 - .L_2750)
.L_2750:
        /*012c*/ 	.word	0x00000000
        /*0130*/ 	.short	0x0001
        /*0132*/ 	.short	0x0008
        /*0134*/ 	.byte	0x00, 0xf0, 0x21, 0x00


	//----- nvinfo : EIATTR_KPARAM_INFO
	.align		4
.L_2751:
        /*0138*/ 	.byte	0x04, 0x17
        /*013a*/ 	.short	(.L_2753 - .L_2752)
.L_2752:
        /*013c*/ 	.word	0x00000000
        /*0140*/ 	.short	0x0000
        /*0142*/ 	.short	0x0000
        /*0144*/ 	.byte	0x00, 0xf0, 0x21, 0x00


	//----- nvinfo : EIATTR_SPARSE_MMA_MASK
	.align		4
.L_2753:
        /*0148*/ 	.byte	0x03, 0x50
        /*014a*/ 	.short	0x0000


	//----- nvinfo : EIATTR_MAXREG_COUNT
	.align		4
        /*014c*/ 	.byte	0x03, 0x1b
        /*014e*/ 	.short	0x00ff


	//----- nvinfo : EIATTR_NUM_BARRIERS
	.align		4
        /*0150*/ 	.byte	0x02, 0x4c
        /*0152*/ 	.byte	0x01
	.zero		1


	//----- nvinfo : EIATTR_MERCURY_ISA_VERSION
	.align		4
        /*0154*/ 	.byte	0x03, 0x5f
        /*0156*/ 	.short	0x0101


	//----- nvinfo : EIATTR_EXIT_INSTR_OFFSETS
	.align		4
        /*0158*/ 	.byte	0x04, 0x1c
        /*015a*/ 	.short	(.L_2755 - .L_2754)


	//   ....[0]....
.L_2754:
        /*015c*/ 	.word	0x000002c0


	//   ....[1]....
        /*0160*/ 	.word	0x00015150


	//   ....[2]....
        /*0164*/ 	.word	0x000151e0


	//   ....[3]....
        /*0168*/ 	.word	0x00015220


	//----- nvinfo : EIATTR_CRS_STACK_SIZE
	.align		4
.L_2755:
        /*016c*/ 	.byte	0x04, 0x1e
        /*016e*/ 	.short	(.L_2757 - .L_2756)
.L_2756:
        /*0170*/ 	.word	0x00000000


	//----- nvinfo : EIATTR_CBANK_PARAM_SIZE
	.align		4
.L_2757:
        /*0174*/ 	.byte	0x03, 0x19
        /*0176*/ 	.short	0x0074


	//----- nvinfo : EIATTR_PARAM_CBANK
	.align		4
        /*0178*/ 	.byte	0x04, 0x0a
        /*017a*/ 	.short	(.L_2759 - .L_2758)
	.align		4
.L_2758:
        /*017c*/ 	.word	index@(.nv.constant0._Z23gemm_half_q_half_kernelILi4ELb0ELb1EEvPK6__halfPKjS4_S2_PS0_iiiiPKtS7_iiiiiibS2_i)
        /*0180*/ 	.short	0x0210
        /*0182*/ 	.short	0x0074


	//----- nvinfo : EIATTR_SW_WAR
	.align		4
.L_2759:
        /*0184*/ 	.byte	0x04, 0x36
        /*0186*/ 	.short	(.L_2761 - .L_2760)
.L_2760:
        /*0188*/ 	.word	0x00000008
.L_2761:


//--------------------- .nv.info._Z23gemm_half_q_half_kernelILi3ELb0ELb1EEvPK6__halfPKjS4_S2_PS0_iiiiPKtS7_iiiiiibS2_i --------------------------
	.section	.nv.info._Z23gemm_half_q_half_kernelILi3ELb0ELb1EEvPK6__halfPKjS4_S2_PS0_iiiiPKtS7_iiiiiibS2_i,"",@"SHT_CUDA_INFO"
	.sectionflags	@""
	.align	4


	//----- nvinfo : EIATTR_CUDA_API_VERSION
	.align		4
        /*0000*/ 	.byte	0x04, 0x37
        /*0002*/ 	.short	(.L_2763 - .L_2762)
.L_2762:
        /*0004*/ 	.word	0x00000082


	//----- nvinfo : EIATTR_KPARAM_INFO
	.align		4
.L_2763:
        /*0008*/ 	.byte	0x04, 0x17
        /*000a*/ 	.short	(.L_2765 - .L_2764)
.L_2764:
        /*000c*/ 	.word	0x00000000
        /*0010*/ 	.short	0x0013
        /*0012*/ 	.short	0x0070
        /*0014*/ 	.byte	0x00, 0xf0, 0x11, 0x00


	//----- nvinfo : EIATTR_KPARAM_INFO
	.align		4
.L_2765:
        /*0018*/ 	.byte	0x04, 0x17
        /*001a*/ 	.short	(.L_2767 - .L_2766)
.L_2766:
        /*001c*/ 	.word	0x00000000
        /*0020*/ 	.short	0x0012
        /*0022*/ 	.short	0x0068
        /*0024*/ 	.byte	0x00, 0xf0, 0x21, 0x00


	//----- nvinfo : EIATTR_KPARAM_INFO
	.align		4
.L_2767:
        /*0028*/ 	.byte	0x04, 0x17
        /*002a*/ 	.short	(.L_2769 - .L_2768)
.L_2768:
        /*002c*/ 	.word	0x00000000
        /*0030*/ 	.short	0x0011
        /*0032*/ 	.short	0x0060
        /*0034*/ 	.byte	0x00, 0xf0, 0x05, 0x00


	//----- nvinfo : EIATTR_KPARAM_INFO
	.align		4
.L_2769:
        /*0038*/ 	.byte	0x04, 0x17
        /*003a*/ 	.short	(.L_2771 - .L_2770)
.L_2770:
        /*003c*/ 	.word	0x00000000
        /*0040*/ 	.short	0x0010
        /*0042*/ 	.short	0x005c
        /*0044*/ 	.byte	0x00, 0xf0, 0x11, 0x00


	//----- nvinfo : EIATTR_KPARAM_INFO
	.align		4
.L_2771:
        /*0048*/ 	.byte	0x04, 0x17
        /*004a*/ 	.short	(.L_2773 - .L_2772)
.L_2772:
        /*004c*/ 	.word	0x00000000
        /*0050*/ 	.short	0x000f
        /*0052*/ 	.short	0x0058
        /*0054*/ 	.byte	0x00, 0xf0, 0x11, 0x00


	//----- nvinfo : EIATTR_KPARAM_INFO
	.align		4
.L_2773:
        /*0058*/ 	.byte	0x04, 0x17
        /*005a*/ 	.short	(.L_2775 - .L_2774)
.L_2774:
        /*005c*/ 	.word	0x00000000
        /*0060*/ 	.short	0x000e
        /*0062*/ 	.short	0x0054
        /*0064*/ 	.byte	0x00, 0xf0, 0x11, 0x00


	//----- nvinfo : EIATTR_KPARAM_INFO
	.align		4
.L_2775:
        /*0068*/ 	.byte	0x04, 0x17
        /*006a*/ 	.short	(.L_2777 - .L_2776)
.L_2776:
        /*006c*/ 	.word	0x00000000
        /*0070*/ 	.short	0x000d
        /*0072*/ 	.short	0x0050
        /*0074*/ 	.byte	0x00, 0xf0, 0x11, 0x00


	//----- nvinfo : EIATTR_KPARAM_INFO
	.align		4
.L_2777:
        /*0078*/ 	.byte	0x04, 0x17
        /*007a*/ 	.short	(.L_2779 - .L_2778)
.L_2778:
        /*007c*/ 	.word	0x00000000
        /*0080*/ 	.short	0x000c
        /*0082*/ 	.short	0x004c
        /*0084*/ 	.byte	0x00, 0xf0, 0x11, 0x00


	//----- nvinfo : EIATTR_KPARAM_INFO
	.align		4
.L_2779:
        /*0088*/ 	.byte	0x04, 0x17
        /*008a*/ 	.short	(.L_2781 - .L_2780)
.L_2780:
        /*008c*/ 	.word	0x00000000
        /*0090*/ 	.short	0x000b
        /*0092*/ 	.short	0x0048
        /*0094*/ 	.byte	0x00, 0xf0, 0x11, 0x00


	//----- nvinfo : EIATTR_KPARAM_INFO
	.align		4
.L_2781:
        /*0098*/ 	.byte	0x04, 0x17
        /*009a*/ 	.short	(.L_2783 - .L_2782)
.L_2782:
        /*009c*/ 	.word	0x00000000
        /*00a0*/ 	.short	0x000a
        /*00a2*/ 	.short	0x0040
        /*00a4*/ 	.byte	0x00, 0xf0, 0x21, 0x00


	//----- nvinfo : EIATTR_KPARAM_INFO
	.align		4
.L_2783:
        /*00a8*/ 	.byte	0x04, 0x17
        /*00aa*/ 	.short	(.L_2785 - .L_2784)
.L_2784:
        /*00ac*/ 	.word	0x00000000
        /*00b0*/ 	.short	0x0009
        /*00b2*/ 	.short	0x0038
        /*00b4*/ 	.byte	0x00, 0xf0, 0x21, 0x00


	//----- nvinfo : EIATTR_KPARAM_INFO
	.align		4
.L_2785:
        /*00b8*/ 	.byte	0x04, 0x17
        /*00ba*/ 	.short	(.L_2787 - .L_2786)
.L_2786:
        /*00bc*/ 	.word	0x00000000
        /*00c0*/ 	.short	0x0008
        /*00c2*/ 	.short	0x0034
        /*00c4*/ 	.byte	0x00, 0xf0, 0x11, 0x00


	//----- nvinfo : EIATTR_KPARAM_INFO
	.align		4
.L_2787:
        /*00c8*/ 	.byte	0x04, 0x17
        /*00ca*/ 	.short	(.L_2789 - .L_2788)
.L_2788:
        /*00cc*/ 	.word	0x00000000
        /*00d0*/ 	.short	0x0007
        /*00d2*/ 	.short	0x0030
        /*00d4*/ 	.byte	0x00, 0xf0, 0x11, 0x00


	//----- nvinfo : EIATTR_KPARAM_INFO
	.align		4
.L_2789:
        /*00d8*/ 	.byte	0x04, 0x17
        /*00da*/ 	.short	(.L_2791 - .L_2790)
.L_2790:
        /*00dc*/ 	.word	0x00000000
        /*00e0*/ 	.short	0x0006
        /*00e2*/ 	.short	0x002c
        /*00e4*/ 	.byte	0x00, 0xf0, 0x11, 0x00


	//----- nvinfo : EIATTR_KPARAM_INFO
	.align		4
.L_2791:
        /*00e8*/ 	.byte	0x04, 0x17
        /*00ea*/ 	.short	(.L_2793 - .L_2792)
.L_2792:
        /*00ec*/ 	.word	0x00000000
        /*00f0*/ 	.short	0x0005
        /*00f2*/ 	.short	0x0028
        /*00f4*/ 	.byte	0x00, 0xf0, 0x11, 0x00


	//----- nvinfo : EIATTR_KPARAM_INFO
	.align		4
.L_2793:
        /*00f8*/ 	.byte	0x04, 0x17
        /*00fa*/ 	.short	(.L_2795 - .L_2794)
.L_2794:
        /*00fc*/ 	.word	0x00000000
        /*0100*/ 	.short	0x0004
        /*0102*/ 	.short	0x0020
        /*0104*/ 	.byte	0x00, 0xf0, 0x21, 0x00


	//----- nvinfo : EIATTR_KPARAM_INFO
	.align		4
.L_2795:
        /*0108*/ 	.byte	0x04, 0x17
        /*010a*/ 	.short	(.L_2797 - .L_2796)
.L_2796:
        /*010c*/ 	.word	0x00000000
        /*0110*/ 	.short	0x0003
        /*0112*/ 	.short	0x0018
        /*0114*/ 	.byte	0x00, 0xf0, 0x21, 0x00


	//----- nvinfo : EIATTR_KPARAM_INFO
	.align		4
.L_2797:
        /*0118*/ 	.byte	0x04, 0x17
        /*011a*/ 	.short	(.L_2799 - .L_2798)
.L_2798:
        /*011c*/ 	.word	0x00000000
        /*0120*/ 	.short	0x0002
        /*0122*/ 	.short	0x0010
        /*0124*/ 	.byte	0x00, 0xf0, 0x21, 0x00


	//----- nvinfo : EIATTR_KPARAM_INFO
	.align		4
.L_2799:
        /*0128*/ 	.byte	0x04, 0x17
        /*012a*/ 	.short	(.L_2801 - .L_2800)
.L_2800:
        /*012c*/ 	.word	0x00000000
        /*0130*/ 	.short	0x0001
        /*0132*/ 	.short	0x0008
        /*0134*/ 	.byte	0x00, 0xf0, 0x21, 0x00


	//----- nvinfo : EIATTR_KPARAM_INFO
	.align		4
.L_2801:
        /*0138*/ 	.byte	0x04, 0x17
        /*013a*/ 	.short	(.L_2803 - .L_2802)
.L_2802:
        /*013c*/ 	.word	0x00000000
        /*0140*/ 	.short	0x0000
        /*0142*/ 	.short	0x0000
        /*0144*/ 	.byte	0x00, 0xf0, 0x21, 0x00


	//----- nvinfo : EIATTR_SPARSE_MMA_MASK
	.align		4
.L_2803:
        /*0148*/ 	.byte	0x03, 0x50
        /*014a*/ 	.short	0x0000


	//----- nvinfo : EIATTR_MAXREG_COUNT
	.align		4
        /*014c*/ 	.byte	0x03, 0x1b
        /*014e*/ 	.short	0x00ff


	//----- nvinfo : EIATTR_NUM_BARRIERS
	.align		4
        /*0150*/ 	.byte	0x02, 0x4c
        /*0152*/ 	.byte	0x01
	.zero		1


	//----- nvinfo : EIATTR_MERCURY_ISA_VERSION
	.align		4
        /*0154*/ 	.byte	0x03, 0x5f
        /*0156*/ 	.short	0x0101


	//----- nvinfo : EIATTR_EXIT_INSTR_OFFSETS
	.align		4
        /*0158*/ 	.byte	0x04, 0x1c
        /*015a*/ 	.short	(.L_2805 - .L_2804)


	//   ....[0]....
.L_2804:
        /*015c*/ 	.word	0x00000290


	//   ....[1]....
        /*0160*/ 	.word	0x000121d0


	//   ....[2]....
        /*0164*/ 	.word	0x00012270


	//   ....[3]....
        /*0168*/ 	.word	0x000122b0


	//----- nvinfo : EIATTR_CRS_STACK_SIZE
	.align		4
.L_2805:
        /*016c*/ 	.byte	0x04, 0x1e
        /*016e*/ 	.short	(.L_2807 - .L_2806)
.L_2806:
        /*0170*/ 	.word	0x00000000


	//----- nvinfo : EIATTR_CBANK_PARAM_SIZE
	.align		4
.L_2807:
        /*0174*/ 	.byte	0x03, 0x19
        /*0176*/ 	.short	0x0074


	//----- nvinfo : EIATTR_PARAM_CBANK
	.align		4
        /*0178*/ 	.byte	0x04, 0x0a
        /*017a*/ 	.short	(.L_2809 - .L_2808)
	.align		4
.L_2808:
        /*017c*/ 	.word	index@(.nv.constant0._Z23gemm_half_q_half_kernelILi3ELb0ELb1EEvPK6__halfPKjS4_S2_PS0_iiiiPKtS7_iiiiiibS2_i)
        /*0180*/ 	.short	0x0210
        /*0182*/ 	.short	0x0074


	//----- nvinfo : EIATTR_SW_WAR
	.align		4
.L_2809:
        /*0184*/ 	.byte	0x04, 0x36
        /*0186*/ 	.short	(.L_2811 - .L_2810)
.L_2810:
        /*0188*/ 	.word	0x00000008
.L_2811:


//--------------------- .nv.info._Z23gemm_half_q_half_kernelILi2ELb0ELb1EEvPK6__halfPKjS4_S2_PS0_iiiiPKtS7_iiiiiibS2_i --------------------------
	.section	.nv.info._Z23gemm_half_q_half_kernelILi2ELb0ELb1EEvPK6__halfPKjS4_S2_PS0_iiiiPKtS7_iiiiiibS2_i,"",@"SHT_CUDA_INFO"
	.sectionflags	@""
	.align	4


	//----- nvinfo : EIATTR_CUDA_API_VERSION
	.align		4
        /*0000*/ 	.byte	0x04, 0x37
        /*0002*/ 	.short	(.L_2813 - .L_2812)
.L_2812:
        /*0004*/ 	.word	0x00000082


	//----- nvinfo : EIATTR_KPARAM_INFO
	.align		4
.L_2813:
        /*0008*/ 	.byte	0x04, 0x17
        /*000a*/ 	.short	(.L_2815 - .L_2814)
.L_2814:
        /*000c*/ 	.word	0x00000000
        /*0010*/ 	.short	0x0013
        /*0012*/ 	.short	0x0070
        /*0014*/ 	.byte	0x00, 0xf0, 0x11, 0x00


	//----- nvinfo : EIATTR_KPARAM_INFO
	.align		4
.L_2815:
        /*0018*/ 	.byte	0x04, 0x17
        /*001a*/ 	.short	(.L_2817 - .L_2816)
.L_2816:
        /*001c*/ 	.word	0x00000000
        /*0020*/ 	.short	0x0012
        /*0022*/ 	.short	0x0068
        /*0024*/ 	.byte	0x00, 0xf0, 0x21, 0x00


	//----- nvinfo : EIATTR_KPARAM_INFO
	.align		4
.L_2817:
        /*0028*/ 	.byte	0x04, 0x17
        /*002a*/ 	.short	(.L_2819 - .L_2818)
.L_2818:
        /*002c*/ 	.word	0x00000000
        /*0030*/ 	.short	0x0011
        /*0032*/ 	.short	0x0060
        /*0034*/ 	.byte	0x00, 0xf0, 0x05, 0x00


	//----- nvinfo : EIATTR_KPARAM_INFO
	.align		4
.L_2819:
        /*0038*/ 	.byte	0x04, 0x17
        /*003a*/ 	.short	(.L_2821 - .L_2820)
.L_2820:
        /*003c*/ 	.word	0x00000000
        /*0040*/ 	.short	0x0010
        /*0042*/ 	.short	0x005c
        /*0044*/ 	.byte	0x00, 0xf0, 0x11, 0x00


	//----- nvinfo : EIATTR_KPARAM_INFO
	.align		4
.L_2821:
        /*0048*/ 	.byte	0x04, 0x17
        /*004a*/ 	.short	(.L_2823 - .L_2822)
.L_2822:
        /*004c*/ 	.word	0x00000000
        /*0050*/ 	.short	0x000f
        /*0052*/ 	.short	0x0058
        /*0054*/ 	.byte	0x00, 0xf0, 0x11, 0x00


	//----- nvinfo : EIATTR_KPARAM_INFO
	.align		4
.L_2823:
        /*0058*/ 	.byte	0x04, 0x17
        /*005a*/ 	.short	(.L_2825 - .L_2824)
.L_2824:
        /*005c*/ 	.word	0x00000000
        /*0060*/ 	.short	0x000e
        /*0062*/ 	.short	0x0054
        /*0064*/ 	.byte	0x00, 0xf0, 0x11, 0x00


	//----- nvinfo : EIATTR_KPARAM_INFO
	.align		4
.L_2825:
        /*0068*/ 	.byte	0x04, 0x17
        /*006a*/ 	.short	(.L_2827 - .L_2826)
.L_2826:
        /*006c*/ 	.word	0x00000000
        /*0070*/ 	.short	0x000d
        /*0072*/ 	.short	0x0050
        /*0074*/ 	.byte	0x00, 0xf0, 0x11, 0x00


	//----- nvinfo : EIATTR_KPARAM_INFO
	.align		4
.L_2827:
        /*0078*/ 	.byte	0x04, 0x17
        /*007a*/ 	.short	(.L_2829 - .L_2828)
.L_2828:
        /*007c*/ 	.word	0x00000000
        /*0080*/ 	.short	0x000c
        /*0082*/ 	.short	0x004c
        /*0084*/ 	.byte	0x00, 0xf0, 0x11, 0x00


	//----- nvinfo : EIATTR_KPARAM_INFO
	.align		4
.L_2829:
        /*0088*/ 	.byte	0x04, 0x17
        /*008a*/ 	.short	(.L_2831 - .L_2830)
.L_2830:
        /*008c*/ 	.word	0x00000000
        /*0090*/ 	.short	0x000b
        /*0092*/ 	.short	0x0048
        /*0094*/ 	.byte	0x00, 0xf0, 0x11, 0x00


	//----- nvinfo : EIATTR_KPARAM_INFO
	.align		4
.L_2831:
        /*0098*/ 	.byte	0x04, 0x17
        /*009a*/ 	.short	(.L_2833 - .L_2832)
.L_2832:
        /*009c*/ 	.word	0x00000000
        /*00a0*/ 	.short	0x000a
        /*00a2*/ 	.short	0x0040
        /*00a4*/ 	.byte	0x00, 0xf0, 0x21, 0x00


	//----- nvinfo : EIATTR_KPARAM_INFO
	.align		4
.L_2833:
        /*00a8*/ 	.byte	0x04, 0x17
        /*00aa*/ 	.short	(.L_2835 - .L_2834)
.L_2834:
        /*00ac*/ 	.word	0x00000000
        /*00b0*/ 	.short	0x0009
        /*00b2*/ 	.short	0x0038
        /*00b4*/ 	.byte	0x00, 0xf0, 0x21, 0x00


	//----- nvinfo : EIATTR_KPARAM_INFO
	.align		4
.L_2835:
        /*00b8*/ 	.byte	0x04, 0x17
        /*00ba*/ 	.short	(.L_2837 - .L_2836)
.L_2836:
        /*00bc*/ 	.word	0x00000000
        /*00c0*/ 	.short	0x0008
        /*00c2*/ 	.short	0x0034
        /*00c4*/ 	.byte	0x00, 0xf0, 0x11, 0x00


	//----- nvinfo : EIATTR_KPARAM_INFO
	.align		4
.L_2837:
        /*00c8*/ 	.byte	0x04, 0x17
        /*00ca*/ 	.short	(.L_2839 - .L_2838)
.L_2838:
        /*00cc*/ 	.word	0x00000000
        /*00d0*/ 	.short	0x0007
        /*00d2*/ 	.short	0x0030
        /*00d4*/ 	.byte	0x00, 0xf0, 0x11, 0x00


	//----- nvinfo : EIATTR_KPARAM_INFO
	.align		4
.L_2839:
        /*00d8*/ 	.byte	0x04, 0x17
        /*00da*/ 	.short	(.L_2841 - .L_2840)
.L_2840:
        /*00dc*/ 	.word	0x00000000
        /*00e0*/ 	.short	0x0006
        /*00e2*/ 	.short	0x002c
        /*00e4*/ 	.byte	0x00, 0xf0, 0x11, 0x00


	//----- nvinfo : EIATTR_KPARAM_INFO
	.align		4
.L_2841:
        /*00e8*/ 	.byte	0x04, 0x17
        /*00ea*/ 	.short	(.L_2843 - .L_2842)
.L_2842:
        /*00ec*/ 	.word	0x00000000
        /*00f0*/ 	.short	0x0005
        /*00f2*/ 	.short	0x0028
        /*00f4*/ 	.byte	0x00, 0xf0, 0x11, 0x00


	//----- nvinfo : EIATTR_KPARAM_INFO
	.align		4
.L_2843:
        /*00f8*/ 	.byte	0x04, 0x17
        /*00fa*/ 	.short	(.L_2845 - .L_2844)
.L_2844:
        /*00fc*/ 	.word	0x00000000
        /*0100*/ 	.short	0x0004
        /*0102*/ 	.short	0x0020
        /*0104*/ 	.byte	0x00, 0xf0, 0x21, 0x00


	//----- nvinfo : EIATTR_KPARAM_INFO
	.align		4
.L_2845:
        /*0108*/ 	.byte	0x04, 0x17
        /*010a*/ 	.short	(.L_2847 - .L_2846)
.L_2846:
        /*010c*/ 	.word	0x00000000
        /*0110*/ 	.short	0x0003
        /*0112*/ 	.short	0x0018
        /*0114*/ 	.byte	0x00, 0xf0, 0x21, 0x00


	//----- nvinfo : EIATTR_KPARAM_INFO
	.align		4
.L_2847:
        /*0118*/ 	.byte	0x04, 0x17
        /*011a*/ 	.short	(.L_2849 - .L_2848)
.L_2848:
        /*011c*/ 	.word	0x00000000
        /*0120*/ 	.short	0x0002
        /*0122*/ 	.short	0x0010
        /*0124*/ 	.byte	0x00, 0xf0, 0x21, 0x00


	//----- nvinfo : EIATTR_KPARAM_INFO
	.align		4
.L_2849:
        /*0128*/ 	.byte	0x04, 0x17
        /*012a*/ 	.short	(.L_2851 - .L_2850)
.L_2850:
        /*012c*/ 	.word	0x00000000
        /*0130*/ 	.short	0x0001
        /*0132*/ 	.short	0x0008
        /*0134*/ 	.byte	0x00, 0xf0, 0x21, 0x00


	//----- nvinfo : EIATTR_KPARAM_INFO
	.align		4
.L_2851:
        /*0138*/ 	.byte	0x04, 0x17
        /*013a*/ 	.short	(.L_2853 - .L_2852)
.L_2852:
        /*013c*/ 	.word	0x00000000
        /*0140*/ 	.short	0x0000
        /*0142*/ 	.short	0x0000
        /*0144*/ 	.byte	0x00, 0xf0, 0x21, 0x00


	//----- nvinfo : EIATTR_SPARSE_MMA_MASK
	.align		4
.L_2853:
        /*0148*/ 	.byte	0x03, 0x50
        /*014a*/ 	.short	0x0000


	//----- nvinfo : EIATTR_MAXREG_COUNT
	.align		4
        /*014c*/ 	.byte	0x03, 0x1b
        /*014e*/ 	.short	0x00ff


	//----- nvinfo : EIATTR_NUM_BARRIERS
	.align		4
        /*0150*/ 	.byte	0x02, 0x4c
        /*0152*/ 	.byte	0x01
	.zero		1


	//----- nvinfo : EIATTR_MERCURY_ISA_VERSION
	.align		4
        /*0154*/ 	.byte	0x03, 0x5f
        /*0156*/ 	.short	0x0101


	//----- nvinfo : EIATTR_EXIT_INSTR_OFFSETS
	.align		4
        /*0158*/ 	.byte	0x04, 0x1c
        /*015a*/ 	.short	(.L_2855 - .L_2854)


	//   ....[0]....
.L_2854:
        /*015c*/ 	.word	0x000002a0


	//   ....[1]....
        /*0160*/ 	.word	0x0000f310


	//   ....[2]....
        /*0164*/ 	.word	0x0000f3b0


	//   ....[3]....
        /*0168*/ 	.word	0x0000f3f0


	//----- nvinfo : EIATTR_CRS_STACK_SIZE
	.align		4
.L_2855:
        /*016c*/ 	.byte	0x04, 0x1e
        /*016e*/ 	.short	(.L_2857 - .L_2856)
.L_2856:
        /*0170*/ 	.word	0x00000000


	//----- nvinfo : EIATTR_CBANK_PARAM_SIZE
	.align		4
.L_2857:
        /*0174*/ 	.byte	0x03, 0x19
        /*0176*/ 	.short	0x0074


	//----- nvinfo : EIATTR_PARAM_CBANK
	.align		4
        /*0178*/ 	.byte	0x04, 0x0a
        /*017a*/ 	.short	(.L_2859 - .L_2858)
	.align		4
.L_2858:
        /*017c*/ 	.word	index@(.nv.constant0._Z23gemm_half_q_half_kernelILi2ELb0ELb1EEvPK6__halfPKjS4_S2_PS0_iiiiPKtS7_iiiiiibS2_i)
        /*0180*/ 	.short	0x0210
        /*0182*/ 	.short	0x0074


	//----- nvinfo : EIATTR_SW_WAR
	.align		4
.L_2859:
        /*0184*/ 	.byte	0x04, 0x36
        /*0186*/ 	.short	(.L_2861 - .L_2860)
.L_2860:
        /*0188*/ 	.word	0x00000008
.L_2861:


//--------------------- .nv.info._Z23gemm_half_q_half_kernelILi1ELb0ELb1EEvPK6__halfPKjS4_S2_PS0_iiiiPKtS7_iiiiiibS2_i --------------------------
	.section	.nv.info._Z23gemm_half_q_half_kernelILi1ELb0ELb1EEvPK6__halfPKjS4_S2_PS0_iiiiPKtS7_iiiiiibS2_i,"",@"SHT_CUDA_INFO"
	.sectionflags	@""
	.align	4


	//----- nvinfo : EIATTR_CUDA_API_VERSION
	.align		4
        /*0000*/ 	.byte	0x04, 0x37
        /*0002*/ 	.short	(.L_2863 - .L_2862)
.L_2862:
        /*0004*/ 	.word	0x00000082


	//----- nvinfo : EIATTR_KPARAM_INFO
	.align		4
.L_2863:
        /*0008*/ 	.byte	0x04, 0x17
        /*000a*/ 	.short	(.L_2865 - .L_2864)
.L_2864:
        /*000c*/ 	.word	0x00000000
        /*0010*/ 	.short	0x0013
        /*0012*/ 	.short	0x0070
        /*0014*/ 	.byte	0x00, 0xf0, 0x11, 0x00


	//----- nvinfo : EIATTR_KPARAM_INFO
	.align		4
.L_2865:
        /*0018*/ 	.byte	0x04, 0x17
        /*001a*/ 	.short	(.L_2867 - .L_2866)
.L_2866:
        /*001c*/ 	.word	0x00000000
        /*0020*/ 	.short	0x0012
        /*0022*/ 	.short	0x0068
        /*0024*/ 	.byte	0x00, 0xf0, 0x21, 0x00


	//----- nvinfo : EIATTR_KPARAM_INFO
	.align		4
.L_2867:
        /*0028*/ 	.byte	0x04, 0x17
        /*002a*/ 	.short	(.L_2869 - .L_2868)
.L_2868:
        /*002c*/ 	.word	0x00000000
        /*0030*/ 	.short	0x0011
        /*0032*/ 	.short	0x0060
        /*0034*/ 	.byte	0x00, 0xf0, 0x05, 0x00


	//----- nvinfo : EIATTR_KPARAM_INFO
	.align		4
.L_2869:
        /*0038*/ 	.byte	0x04, 0x17
        /*003a*/ 	.short	(.L_2871 - .L_2870)
.L_2870:
        /*003c*/ 	.word	0x00000000
        /*0040*/ 	.short	0x0010
        /*0042*/ 	.short	0x005c
        /*0044*/ 	.byte	0x00, 0xf0, 0x11, 0x00


	//----- nvinfo : EIATTR_KPARAM_INFO
	.align		4
.L_2871:
        /*0048*/ 	.byte	0x04, 0x17
        /*004a*/ 	.short	(.L_2873 - .L_2872)
.L_2872:
        /*004c*/ 	.word	0x00000000
        /*0050*/ 	.short	0x000f
        /*0052*/ 	.short	0x0058
        /*0054*/ 	.byte	0x00, 0xf0, 0x11, 0x00


	//----- nvinfo : EIATTR_KPARAM_INFO
	.align		4
.L_2873:
        /*0058*/ 	.byte	0x04, 0x17
        /*005a*/ 	.short	(.L_2875 - .L_2874)
.L_2874:
        /*005c*/ 	.word	0x00000000
        /*0060*/ 	.short	0x000e
        /*0062*/ 	.short	0x0054
        /*0064*/ 	.byte	0x00, 0xf0, 0x11, 0x00


	//----- nvinfo : EIATTR_KPARAM_INFO
	.align		4
.L_2875:
        /*0068*/ 	.byte	0x04, 0x17
        /*006a*/ 	.short	(.L_2877 - .L_2876)
.L_2876:
        /*006c*/ 	.word	0x00000000
        /*0070*/ 	.short	0x000d
        /*0072*/ 	.short	0x0050
        /*0074*/ 	.byte	0x00, 0xf0, 0x11, 0x00


	//----- nvinfo : EIATTR_KPARAM_INFO
	.align		4
.L_2877:
        /*0078*/ 	.byte	0x04, 0x17
        /*007a*/ 	.short	(.L_2879 - .L_2878)
.L_2878:
        /*007c*/ 	.word	0x00000000
        /*0080*/ 	.short	0x000c
        /*0082*/ 	.short	0x004c
        /*0084*/ 	.byte	0x00, 0xf0, 0x11, 0x00


	//----- nvinfo : EIATTR_KPARAM_INFO
	.align		4
.L_2879:
        /*0088*/ 	.byte	0x04, 0x17
        /*008a*/ 	.short	(.L_2881 - .L_2880)
.L_2880:
        /*008c*/ 	.word	0x00000000
        /*0090*/ 	.short	0x000b
        /*0092*/ 	.short	0x0048
        /*0094*/ 	.byte	0x00, 0xf0, 0x11, 0x00


	//----- nvinfo : EIATTR_KPARAM_INFO
	.align		4
.L_2881:
        /*0098*/ 	.byte	0x04, 0x17
        /*009a*/ 	.short	(.L_2883 - .L_2882)
.L_2882:
        /*009c*/ 	.word	0x00000000
        /*00a0*/ 	.short	0x000a
        /*00a2*/ 	.short	0x0040
        /*00a4*/ 	.byte	0x00, 0xf0, 0x21, 0x00


	//----- nvinfo : EIATTR_KPARAM_INFO
	.align		4
.L_2883:
        /*00a8*/ 	.byte	0x04, 0x17
        /*00aa*/ 	.short	(.L_2885 - .L_2884)
.L_2884:
        /*00ac*/ 	.word	0x00000000
        /*00b0*/ 	.short	0x0009
        /*00b2*/ 	.short	0x0038
        /*00b4*/ 	.byte	0x00, 0xf0, 0x21, 0x00


	//----- nvinfo : EIATTR_KPARAM_INFO
	.align		4
.L_2885:
        /*00b8*/ 	.byte	0x04, 0x17
        /*00ba*/ 	.short	(.L_2887 - .L_2886)
.L_2886:
        /*00bc*/ 	.word	0x00000000
        /*00c0*/ 	.short	0x0008
        /*00c2*/ 	.short	0x0034
        /*00c4*/ 	.byte	0x00, 0xf0, 0x11, 0x00


	//----- nvinfo : EIATTR_KPARAM_INFO
	.align		4
.L_2887:
        /*00c8*/ 	.byte	0x04, 0x17
        /*00ca*/ 	.short	(.L_2889 - .L_2888)
.L_2888:
        /*00cc*/ 	.word	0x00000000
        /*00d0*/ 	.short	0x0007
        /*00d2*/ 	.short	0x0030
        /*00d4*/ 	.byte	0x00, 0xf0, 0x11, 0x00


	//----- nvinfo : EIATTR_KPARAM_INFO
	.align		4
.L_2889:
        /*00d8*/ 	.byte	0x04, 0x17
        /*00da*/ 	.short	(.L_2891 - .L_2890)
.L_2890:
        /*00dc*/ 	.word	0x00000000
        /*00e0*/ 	.short	0x0006
        /*00e2*/ 	.short	0x002c
        /*00e4*/ 	.byte	0x00, 0xf0, 0x11, 0x00


	//----- nvinfo : EIATTR_KPARAM_INFO
	.align		4
.L_2891:
        /*00e8*/ 	.byte	0x04, 0x17
        /*00ea*/ 	.short	(.L_2893 - .L_2892)
.L_2892:
        /*00ec*/ 	.word	0x00000000
        /*00f0*/ 	.short	0x0005
        /*00f2*/ 	.short	0x0028
        /*00f4*/ 	.byte	0x00, 0xf0, 0x11, 0x00


	//----- nvinfo : EIATTR_KPARAM_INFO
	.align		4
.L_2893:
        /*00f8*/ 	.byte	0x04, 0x17
        /*00fa*/ 	.short	(.L_2895 - .L_2894)
.L_2894:
        /*00fc*/ 	.word	0x00000000
        /*0100*/ 	.short	0x0004
        /*0102*/ 	.short	0x0020
        /*0104*/ 	.byte	0x00, 0xf0, 0x21, 0x00


	//----- nvinfo : EIATTR_KPARAM_INFO
	.align		4
.L_2895:
        /*0108*/ 	.byte	0x04, 0x17
        /*010a*/ 	.short	(.L_2897 - .L_2896)
.L_2896:
        /*010c*/ 	.word	0x00000000
        /*0110*/ 	.short	0x0003
        /*0112*/ 	.short	0x0018
        /*0114*/ 	.byte	0x00, 0xf0, 0x21, 0x00


	//----- nvinfo : EIATTR_KPARAM_INFO
	.align		4
.L_2897:
        /*0118*/ 	.byte	0x04, 0x17
        /*011a*/ 	.short	(.L_2899 - .L_2898)
.L_2898:
        /*011c*/ 	.word	0x00000000
        /*0120*/ 	.short	0x0002
        /*0122*/ 	.short	0x0010
        /*0124*/ 	.byte	0x00, 0xf0, 0x21, 0x00


	//----- nvinfo : EIATTR_KPARAM_INFO
	.align		4
.L_2899:
        /*0128*/ 	.byte	0x04, 0x17
        /*012a*/ 	.short	(.L_2901 - .L_2900)
.L_2900:
        /*012c*/ 	.word	0x00000000
        /*0130*/ 	.short	0x0001
        /*0132*/ 	.short	0x0008
        /*0134*/ 	.byte	0x00, 0xf0, 0x21, 0x00


	//----- nvinfo : EIATTR_KPARAM_INFO
	.align		4
.L_2901:
        /*0138*/ 	.byte	0x04, 0x17
        /*013a*/ 	.short	(.L_2903 - .L_2902)
.L_2902:
        /*013c*/ 	.word	0x00000000
        /*0140*/ 	.short	0x0000
        /*0142*/ 	.short	0x0000
        /*0144*/ 	.byte	0x00, 0xf0, 0x21, 0x00


	//----- nvinfo : EIATTR_SPARSE_MMA_MASK
	.align		4
.L_2903:
        /*0148*/ 	.byte	0x03, 0x50
        /*014a*/ 	.short	0x0000


	//----- nvinfo : EIATTR_MAXREG_COUNT
	.align		4
        /*014c*/ 	.byte	0x03, 0x1b
        /*014e*/ 	.short	0x00ff


	//----- nvinfo : EIATTR_NUM_BARRIERS
	.align		4
        /*0150*/ 	.byte	0x02, 0x4c
        /*0152*/ 	.byte	0x01
	.zero		1


	//----- nvinfo : EIATTR_MERCURY_ISA_VERSION
	.align		4
        /*0154*/ 	.byte	0x03, 0x5f
        /*0156*/ 	.short	0x0101


	//----- nvinfo : EIATTR_EXIT_INSTR_OFFSETS
	.align		4
        /*0158*/ 	.byte	0x04, 0x1c
        /*015a*/ 	.short	(.L_2905 - .L_2904)


	//   ....[0]....
.L_2904:
        /*015c*/ 	.word	0x00000200


	//   ....[1]....
        /*0160*/ 	.word	0x0000c3d0


	//   ....[2]....
        /*0164*/ 	.word	0x0000c470


	//   ....[3]....
        /*0168*/ 	.word	0x0000c4b0


	//----- nvinfo : EIATTR_CRS_STACK_SIZE
	.align		4
.L_2905:
        /*016c*/ 	.byte	0x04, 0x1e
        /*016e*/ 	.short	(.L_2907 - .L_2906)
.L_2906:
        /*0170*/ 	.word	0x00000000


	//----- nvinfo : EIATTR_CBANK_PARAM_SIZE
	.align		4
.L_2907:
        /*0174*/ 	.byte	0x03, 0x19
        /*0176*/ 	.short	0x0074


	//----- nvinfo : EIATTR_PARAM_CBANK
	.align		4
        /*0178*/ 	.byte	0x04, 0x0a
        /*017a*/ 	.short	(.L_2909 - .L_2908)
	.align		4
.L_2908:
        /*017c*/ 	.word	index@(.nv.constant0._Z23gemm_half_q_half_kernelILi1ELb0ELb1EEvPK6__halfPKjS4_S2_PS0_iiiiPKtS7_iiiiiibS2_i)
        /*0180*/ 	.short	0x0210
        /*0182*/ 	.short	0x0074


	//----- nvinfo : EIATTR_SW_WAR
	.align		4
.L_2909:
        /*0184*/ 	.byte	0x04, 0x36
        /*0186*/ 	.short	(.L_2911 - .L_2910)
.L_2910:
        /*0188*/ 	.word	0x00000008
.L_2911:


//--------------------- .nv.info._Z23gemm_half_q_half_kernelILi8ELb0ELb0EEvPK6__halfPKjS4_S2_PS0_iiiiPKtS7_iiiiiibS2_i --------------------------
	.section	.nv.info._Z23gemm_half_q_half_kernelILi8ELb0ELb0EEvPK6__halfPKjS4_S2_PS0_iiiiPKtS7_iiiiiibS2_i,"",@"SHT_CUDA_INFO"
	.sectionflags	@""
	.align	4


	//----- nvinfo : EIATTR_CUDA_API_VERSION
	.align		4
        /*0000*/ 	.byte	0x04, 0x37
        /*0002*/ 	.short	(.L_2913 - .L_2912)
.L_2912:
        /*0004*/ 	.word	0x00000082


	//----- nvinfo : EIATTR_KPARAM_INFO
	.align		4
.L_2913:
        /*0008*/ 	.byte	0x04, 0x17
        /*000a*/ 	.short	(.L_2915 - .L_2914)
.L_2914:
        /*000c*/ 	.word	0x00000000
        /*0010*/ 	.short	0x0013
        /*0012*/ 	.short	0x0070
        /*0014*/ 	.byte	0x00, 0xf0, 0x11, 0x00


	//----- nvinfo : EIATTR_KPARAM_INFO
	.align		4
.L_2915:
        /*0018*/ 	.byte	0x04, 0x17
        /*001a*/ 	.short	(.L_2917 - .L_2916)
.L_2916:
        /*001c*/ 	.word	0x00000000
        /*0020*/ 	.short	0x0012
        /*0022*/ 	.short	0x0068
        /*0024*/ 	.byte	0x00, 0xf0, 0x21, 0x00


	//----- nvinfo : EIATTR_KPARAM_INFO
	.align		4
.L_2917:
        /*0028*/ 	.byte	0x04, 0x17
        /*002a*/ 	.short	(.L_2919 - .L_2918)
.L_2918:
        /*002c*/ 	.word	0x00000000
        /*0030*/ 	.short	0x0011
        /*0032*/ 	.short	0x0060
        /*0034*/ 	.byte	0x00, 0xf0, 0x05, 0x00


	//----- nvinfo : EIATTR_KPARAM_INFO
	.align		4
.L_2919:
        /*0038*/ 	.byte	0x04, 0x17
        /*003a*/ 	.short	(.L_2921 - .L_2920)
.L_2920:
        /*003c*/ 	.word	0x00000000
        /*0040*/ 	.short	0x0010
        /*0042*/ 	.short	0x005c
        /*0044*/ 	.byte	0x00, 0xf0, 0x11, 0x00


	//----- nvinfo : EIATTR_KPARAM_INFO
	.align		4
.L_2921:
        /*0048*/ 	.byte	0x04, 0x17
        /*004a*/ 	.short	(.L_2923 - .L_2922)
.L_2922:
        /*004c*/ 	.word	0x00000000
        /*0050*/ 	.short	0x000f
        /*0052*/ 	.short	0x0058
        /*0054*/ 	.byte	0x00, 0xf0, 0x11, 0x00


	//----- nvinfo : EIATTR_KPARAM_INFO
	.align		4
.L_2923:
        /*0058*/ 	.byte	0x04, 0x17
        /*005a*/ 	.short	(.L_2925 - .L_2924)
.L_2924:
        /*005c*/ 	.word	0x00000000
        /*0060*/ 	.short	0x000e
        /*0062*/ 	.short	0x0054
        /*0064*/ 	.byte	0x00, 0xf0, 0x11, 0x00


	//----- nvinfo : EIATTR_KPARAM_INFO
	.align		4
.L_2925:
        /*0068*/ 	.byte	0x04, 0x17
        /*006a*/ 	.short	(.L_2927 - .L_2926)
.L_2926:
        /*006c*/ 	.word	0x00000000
        /*0070*/ 	.short	0x000d
        /*0072*/ 	.short	0x0050
        /*0074*/ 	.byte	0x00, 0xf0, 0x11, 0x00


	//----- nvinfo : EIATTR_KPARAM_INFO
	.align		4
.L_2927:
        /*0078*/ 	.byte	0x04, 0x17
        /*007a*/ 	.short	(.L_2929 - .L_2928)
.L_2928:
        /*007c*/ 	.word	0x00000000
        /*0080*/ 	.short	0x000c
        /*0082*/ 	.short	0x004c
        /*0084*/ 	.byte	0x00, 0xf0, 0x11, 0x00


	//----- nvinfo : EIATTR_KPARAM_INFO
	.align		4
.L_2929:
        /*0088*/ 	.byte	0x04, 0x17
        /*008a*/ 	.short	(.L_2931 - .L_2930)
.L_2930:
        /*008c*/ 	.word	0x00000000
        /*0090*/ 	.short	0x000b
        /*0092*/ 	.short	0x0048
        /*0094*/ 	.byte	0x00, 0xf0, 0x11, 0x00


	//----- nvinfo : EIATTR_KPARAM_INFO
	.align		4
.L_2931:
        /*0098*/ 	.byte	0x04, 0x17
        /*009a*/ 	.short	(.L_2933 - .L_2932)
.L_2932:
        /*009c*/ 	.word	0x00000000
        /*00a0*/ 	.short	0x000a
        /*00a2*/ 	.short	0x0040
        /*00a4*/ 	.byte	0x00, 0xf0, 0x21, 0x00


	//----- nvinfo : EIATTR_KPARAM_INFO
	.align		4
.L_2933:
        /*00a8*/ 	.byte	0x04, 0x17
        /*00aa*/ 	.short	(.L_2935 - .L_2934)
.L_2934:
        /*00ac*/ 	.word	0x00000000
        /*00b0*/ 	.short	0x0009
        /*00b2*/ 	.short	0x0038
        /*00b4*/ 	.byte	0x00, 0xf0, 0x21, 0x00


	//----- nvinfo : EIATTR_KPARAM_INFO
	.align		4
.L_2935:
        /*00b8*/ 	.byte	0x04, 0x17
        /*00ba*/ 	.short	(.L_2937 - .L_2936)
.L_2936:
        /*00bc*/ 	.word	0x00000000
        /*00c0*/ 	.short	0x0008
        /*00c2*/ 	.short	0x0034
        /*00c4*/ 	.byte	0x00, 0xf0, 0x11, 0x00


	//----- nvinfo : EIATTR_KPARAM_INFO
	.align		4
.L_2937:
        /*00c8*/ 	.byte	0x04, 0x17
        /*00ca*/ 	.short	(.L_2939 - .L_2938)
.L_2938:
        /*00cc*/ 	.word	0x00000000
        /*00d0*/ 	.short	0x0007
        /*00d2*/ 	.short	0x0030
        /*00d4*/ 	.byte	0x00, 0xf0, 0x11, 0x00


	//----- nvinfo : EIATTR_KPARAM_INFO
	.align		4
.L_2939:
        /*00d8*/ 	.byte	0x04, 0x17
        /*00da*/ 	.short	(.L_2941 - .L_2940)
.L_2940:
        /*00dc*/ 	.word	0x00000000
        /*00e0*/ 	.short	0x0006
        /*00e2*/ 	.short	0x002c
        /*00e4*/ 	.byte	0x00, 0xf0, 0x11, 0x00


	//----- nvinfo : EIATTR_KPARAM_INFO
	.align		4
.L_2941:
        /*00e8*/ 	.byte	0x04, 0x17
        /*00ea*/ 	.short	(.L_2943 - .L_2942)
.L_2942:
        /*00ec*/ 	.word	0x00000000
        /*00f0*/ 	.short	0x0005
        /*00f2*/ 	.short	0x0028
        /*00f4*/ 	.byte	0x00, 0xf0, 0x11, 0x00


	//----- nvinfo : EIATTR_KPARAM_INFO
	.align		4
.L_2943:
        /*00f8*/ 	.byte	0x04, 0x17
        /*00fa*/ 	.short	(.L_2945 - .L_2944)
.L_2944:
        /*00fc*/ 	.word	0x00000000
        /*0100*/ 	.short	0x0004
        /*0102*/ 	.short	0x0020
        /*0104*/ 	.byte	0x00, 0xf0, 0x21, 0x00


	//----- nvinfo : EIATTR_KPARAM_INFO
	.align		4
.L_2945:
        /*0108*/ 	.byte	0x04, 0x17
        /*010a*/ 	.short	(.L_2947 - .L_2946)
.L_2946:
        /*010c*/ 	.word	0x00000000
        /*0110*/ 	.short	0x0003
        /*0112*/ 	.short	0x0018
        /*0114*/ 	.byte	0x00, 0xf0, 0x21, 0x00


	//----- nvinfo : EIATTR_KPARAM_INFO
	.align		4
.L_2947:
        /*0118*/ 	.byte	0x04, 0x17
        /*011a*/ 	.short	(.L_2949 - .L_2948)
.L_2948:
        /*011c*/ 	.word	0x00000000
        /*0120*/ 	.short	0x0002
        /*0122*/ 	.short	0x0010
        /*0124*/ 	.byte	0x00, 0xf0, 0x21, 0x00


	//----- nvinfo : EIATTR_KPARAM_INFO
	.align		4
.L_2949:
        /*0128*/ 	.byte	0x04, 0x17
        /*012a*/ 	.short	(.L_2951 - .L_2950)
.L_2950:
        /*012c*/ 	.word	0x00000000
        /*0130*/ 	.short	0x0001
        /*0132*/ 	.short	0x0008
        /*0134*/ 	.byte	0x00, 0xf0, 0x21, 0x00


	//----- nvinfo : EIATTR_KPARAM_INFO
	.align		4
.L_2951:
        /*0138*/ 	.byte	0x04, 0x17
        /*013a*/ 	.short	(.L_2953 - .L_2952)
.L_2952:
        /*013c*/ 	.word	0x00000000
        /*0140*/ 	.short	0x0000
        /*0142*/ 	.short	0x0000
        /*0144*/ 	.byte	0x00, 0xf0, 0x21, 0x00


	//----- nvinfo : EIATTR_SPARSE_MMA_MASK
	.align		4
.L_2953:
        /*0148*/ 	.byte	0x03, 0x50
        /*014a*/ 	.short	0x0000


	//----- nvinfo : EIATTR_MAXREG_COUNT
	.align		4
        /*014c*/ 	.byte	0x03, 0x1b
        /*014e*/ 	.short	0x00ff


	//----- nvinfo : EIATTR_NUM_BARRIERS
	.align		4
        /*0150*/ 	.byte	0x02, 0x4c
        /*0152*/ 	.byte	0x01
	.zero		1


	//----- nvinfo : EIATTR_MERCURY_ISA_VERSION
	.align		4
        /*0154*/ 	.byte	0x03, 0x5f
        /*0156*/ 	.short	0x0101


	//----- nvinfo : EIATTR_EXIT_INSTR_OFFSETS
	.align		4
        /*0158*/ 	.byte	0x04, 0x1c
        /*015a*/ 	.short	(.L_2955 - .L_2954)


	//   ....[0]....
.L_2954:
        /*015c*/ 	.word	0x00000380


	//   ....[1]....
        /*0160*/ 	.word	0x00020e20


	//   ....[2]....
        /*0164*/ 	.word	0x00020ec0


	//   ....[3]....
        /*0168*/ 	.word	0x00020f00


	//----- nvinfo : EIATTR_CRS_STACK_SIZE
	.align		4
.L_2955:
        /*016c*/ 	.byte	0x04, 0x1e
        /*016e*/ 	.short	(.L_2957 - .L_2956)
.L_2956:
        /*0170*/ 	.word	0x00000000


	//----- nvinfo : EIATTR_CBANK_PARAM_SIZE
	.align		4
.L_2957:
        /*0174*/ 	.byte	0x03, 0x19
        /*0176*/ 	.short	0x0074


	//----- nvinfo : EIATTR_PARAM_CBANK
	.align		4
        /*0178*/ 	.byte	0x04, 0x0a
        /*017a*/ 	.short	(.L_2959 - .L_2958)
	.align		4
.L_2958:
        /*017c*/ 	.word	index@(.nv.constant0._Z23gemm_half_q_half_kernelILi8ELb0ELb0EEvPK6__halfPKjS4_S2_PS0_iiiiPKtS7_iiiiiibS2_i)
        /*0180*/ 	.short	0x0210
        /*0182*/ 	.short	0x0074


	//----- nvinfo : EIATTR_SW_WAR
	.align		4
.L_2959:
        /*0184*/ 	.byte	0x04, 0x36
        /*0186*/ 	.short	(.L_2961 - .L_2960)
.L_2960:
        /*0188*/ 	.word	0x00000008
.L_2961:


//--------------------- .nv.info._Z23gemm_half_q_half_kernelILi7ELb0ELb0EEvPK6__halfPKjS4_S2_PS0_iiiiPKtS7_iiiiiibS2_i --------------------------
	.section	.nv.info._Z23gemm_half_q_half_kernelILi7ELb0ELb0EEvPK6__halfPKjS4_S2_PS0_iiiiPKtS7_iiiiiibS2_i,"",@"SHT_CUDA_INFO"
	.sectionflags	@""
	.align	4


	//----- nvinfo : EIATTR_CUDA_API_VERSION
	.align		4
        /*0000*/ 	.byte	0x04, 0x37
        /*0002*/ 	.short	(.L_2963 - .L_2962)
.L_2962:
        /*0004*/ 	.word	0x00000082


	//----- nvinfo : EIATTR_KPARAM_INFO
	.align		4
.L_2963:
        /*0008*/ 	.byte	0x04, 0x17
        /*000a*/ 	.short	(.L_2965 - .L_2964)
.L_2964:
        /*000c*/ 	.word	0x00000000
        /*0010*/ 	.short	0x0013
        /*0012*/ 	.short	0x0070
        /*0014*/ 	.byte	0x00, 0xf0, 0x11, 0x00


	//----- nvinfo : EIATTR_KPARAM_INFO
	.align		4
.L_2965:
        /*0018*/ 	.byte	0x04, 0x17
        /*001a*/ 	.short	(.L_2967 - .L_2966)
.L_2966:
        /*001c*/ 	.word	0x00000000
        /*0020*/ 	.short	0x0012
        /*0022*/ 	.short	0x0068
        /*0024*/ 	.byte	0x00, 0xf0, 0x21, 0x00


	//----- nvinfo : EIATTR_KPARAM_INFO
	.align		4
.L_2967:
        /*0028*/ 	.byte	0x04, 0x17
        /*002a*/ 	.short	(.L_2969 - .L_2968)
.L_2968:
        /*002c*/ 	.word	0x00000000
        /*0030*/ 	.short	0x0011
        /*0032*/ 	.short	0x0060
        /*0034*/ 	.byte	0x00, 0xf0, 0x05, 0x00


	//----- nvinfo : EIATTR_KPARAM_INFO
	.align		4
.L_2969:
        /*0038*/ 	.byte	0x04, 0x17
        /*003a*/ 	.short	(.L_2971 - .L_2970)
.L_2970:
        /*003c*/ 	.word	0x00000000
        /*0040*/ 	.short	0x0010
        /*0042*/ 	.short	0x005c
        /*0044*/ 	.byte	0x00, 0xf0, 0x11, 0x00


	//----- nvinfo : EIATTR_KPARAM_INFO
	.align		4
.L_2971:
        /*0048*/ 	.byte	0x04, 0x17
        /*004a*/ 	.short	(.L_2973 - .L_2972)
.L_2972:
        /*004c*/ 	.word	0x00000000
        /*0050*/ 	.short	0x000f
        /*0052*/ 	.short	0x0058
        /*0054*/ 	.byte	0x00, 0xf0, 0x11, 0x00


	//----- nvinfo : EIATTR_KPARAM_INFO
	.align		4
.L_2973:
        /*0058*/ 	.byte	0x04, 0x17
        /*005a*/ 	.short	(.L_2975 - .L_2974)
.L_2974:
        /*005c*/ 	.word	0x00000000
        /*0060*/ 	.short	0x000e
        /*0062*/ 	.short	0x0054
        /*0064*/ 	.byte	0x00, 0xf0, 0x11, 0x00


	//----- nvinfo : EIATTR_KPARAM_INFO
	.align		4
.L_2975:
        /*0068*/ 	.byte	0x04, 0x17
        /*006a*/ 	.short	(.L_2977 - .L_2976)
.L_2976:
        /*006c*/ 	.word	0x00000000
        /*0070*/ 	.short	0x000d
        /*0072*/ 	.short	0x0050
        /*0074*/ 	.byte	0x00, 0xf0, 0x11, 0x00


	//----- nvinfo : EIATTR_KPARAM_INFO
	.align		4
.L_2977:
        /*0078*/ 	.byte	0x04, 0x17
        /*007a*/ 	.short	(.L_2979 - .L_2978)
.L_2978:
        /*007c*/ 	.word	0x00000000
        /*0080*/ 	.short	0x000c
        /*0082*/ 	.short	0x004c
        /*0084*/ 	.byte	0x00, 0xf0, 0x11, 0x00


	//----- nvinfo : EIATTR_KPARAM_INFO
	.align		4
.L_2979:
        /*0088*/ 	.byte	0x04, 0x17
        /*008a*/ 	.short	(.L_2981 - .L_2980)
.L_2980:
        /*008c*/ 	.word	0x00000000
        /*0090*/ 	.short	0x000b
        /*0092*/ 	.short	0x0048
        /*0094*/ 	.byte	0x00, 0xf0, 0x11, 0x00


	//----- nvinfo : EIATTR_KPARAM_INFO
	.align		4
.L_2981:
        /*0098*/ 	.byte	0x04, 0x17
        /*009a*/ 	.short	(.L_2983 - .L_2982)
.L_2982:
        /*009c*/ 	.word	0x00000000
        /*00a0*/ 	.short	0x000a
        /*00a2*/ 	.short	0x0040
        /*00a4*/ 	.byte	0x00, 0xf0, 0x21, 0x00


	//----- nvinfo : EIATTR_KPARAM_INFO
	.align		4
.L_2983:
        /*00a8*/ 	.byte	0x04, 0x17
        /*00aa*/ 	.short	(.L_2985 - .L_2984)
.L_2984:
        /*00ac*/ 	.word	0x00000000
        /*00b0*/ 	.short	0x0009
        /*00b2*/ 	.short	0x0038
        /*00b4*/ 	.byte	0x00, 0xf0, 0x21, 0x00


	//----- nvinfo : EIATTR_KPARAM_INFO
	.align		4
.L_2985:
        /*00b8*/ 	.byte	0x04, 0x17
        /*00ba*/ 	.short	(.L_2987 - .L_2986)
.L_2986:
        /*00bc*/ 	.word	0x00000000
        /*00c0*/ 	.short	0x0008
        /*00c2*/ 	.short	0x0034
        /*00c4*/ 	.byte	0x00, 0xf0, 0x11, 0x00


	//----- nvinfo : EIATTR_KPARAM_INFO
	.align		4
.L_2987:
        /*00c8*/ 	.byte	0x04, 0x17
        /*00ca*/ 	.short	(.L_2989 - .L_2988)
.L_2988:
        /*00cc*/ 	.word	0x00000000
        /*00d0*/ 	.short	0x0007
        /*00d2*/ 	.short	0x0030
        /*00d4*/ 	.byte	0x00, 0xf0, 0x11, 0x00


	//----- nvinfo : EIATTR_KPARAM_INFO
	.align		4
.L_2989:
        /*00d8*/ 	.byte	0x04, 0x17
        /*00da*/ 	.short	(.L_2991 - .L_2990)
.L_2990:
        /*00dc*/ 	.word	0x00000000
        /*00e0*/ 	.short	0x0006
        /*00e2*/ 	.short	0x002c
        /*00e4*/ 	.byte	0x00, 0xf0, 0x11, 0x00


	//----- nvinfo : EIATTR_KPARAM_INFO
	.align		4
.L_2991:
        /*00e8*/ 	.byte	0x04, 0x17
        /*00ea*/ 	.short	(.L_2993 - .L_2992)
.L_2992:
        /*00ec*/ 	.word	0x00000000
        /*00f0*/ 	.short	0x0005
        /*00f2*/ 	.short	0x0028
        /*00f4*/ 	.byte	0x00, 0xf0, 0x11, 0x00


	//----- nvinfo : EIATTR_KPARAM_INFO
	.align		4
.L_2993:
        /*00f8*/ 	.byte	0x04, 0x17
        /*00fa*/ 	.short	(.L_2995 - .L_2994)
.L_2994:
        /*00fc*/ 	.word	0x00000000
        /*0100*/ 	.short	0x0004
        /*0102*/ 	.short	0x0020
        /*0104*/ 	.byte	0x00, 0xf0, 0x21, 0x00


	//----- nvinfo : EIATTR_KPARAM_INFO
	.align		4
.L_2995:
        /*0108*/ 	.byte	0x04, 0x17
        /*010a*/ 	.short	(.L_2997 - .L_2996)
.L_2996:
        /*010c*/ 	.word	0x00000000
        /*0110*/ 	.short	0x0003
        /*0112*/ 	.short	0x0018
        /*0114*/ 	.byte	0x00, 0xf0, 0x21, 0x00


	//----- nvinfo : EIATTR_KPARAM_INFO
	.align		4
.L_2997:
        /*0118*/ 	.byte	0x04, 0x17
        /*011a*/ 	.short	(.L_2999 - .L_2998)
.L_2998:
        /*011c*/ 	.word	0x00000000
        /*0120*/ 	.short	0x0002
        /*0122*/ 	.short	0x0010
        /*0124*/ 	.byte	0x00, 0xf0, 0x21, 0x00


	//----- nvinfo : EIATTR_KPARAM_INFO
	.align		4
.L_2999:
        /*0128*/ 	.byte	0x04, 0x17
        /*012a*/ 	.short	(.L_3001 - .L_3000)
.L_3000:
        /*012c*/ 	.word	0x00000000
        /*0130*/ 	.short	0x0001
        /*0132*/ 	.short	0x0008
        /*0134*/ 	.byte	0x00, 0xf0, 0x21, 0x00


	//----- nvinfo : EIATTR_KPARAM_INFO
	.align		4
.L_3001:
        /*0138*/ 	.byte	0x04, 0x17
        /*013a*/ 	.short	(.L_3003 - .L_3002)
.L_3002:
        /*013c*/ 	.word	0x00000000
        /*0140*/ 	.short	0x0000
        /*0142*/ 	.short	0x0000
        /*0144*/ 	.byte	0x00, 0xf0, 0x21, 0x00


	//----- nvinfo : EIATTR_SPARSE_MMA_MASK
	.align		4
.L_3003:
        /*0148*/ 	.byte	0x03, 0x50
        /*014a*/ 	.short	0x0000


	//----- nvinfo : EIATTR_MAXREG_COUNT
	.align		4
        /*014c*/ 	.byte	0x03, 0x1b
        /*014e*/ 	.short	0x00ff


	//----- nvinfo : EIATTR_NUM_BARRIERS
	.align		4
        /*0150*/ 	.byte	0x02, 0x4c
        /*0152*/ 	.byte	0x01
	.zero		1


	//----- nvinfo : EIATTR_MERCURY_ISA_VERSION
	.align		4
        /*0154*/ 	.byte	0x03, 0x5f
        /*0156*/ 	.short	0x0101


	//----- nvinfo : EIATTR_EXIT_INSTR_OFFSETS
	.align		4
        /*0158*/ 	.byte	0x04, 0x1c
        /*015a*/ 	.short	(.L_3005 - .L_3004)


	//   ....[0]....
.L_3004:
        /*015c*/ 	.word	0x00000350


	//   ....[1]....
        /*0160*/ 	.word	0x0001dec0


	//   ....[2]....
        /*0164*/ 	.word	0x0001df50


	//   ....[3]....
        /*0168*/ 	.word	0x0001df90


	//----- nvinfo : EIATTR_CRS_STACK_SIZE
	.align		4
.L_3005:
        /*016c*/ 	.byte	0x04, 0x1e
        /*016e*/ 	.short	(.L_3007 - .L_3006)
.L_3006:
        /*0170*/ 	.word	0x00000000


	//----- nvinfo : EIATTR_CBANK_PARAM_SIZE
	.align		4
.L_3007:
        /*0174*/ 	.byte	0x03, 0x19
        /*0176*/ 	.short	0x0074


	//----- nvinfo : EIATTR_PARAM_CBANK
	.align		4
        /*0178*/ 	.byte	0x04, 0x0a
        /*017a*/ 	.short	(.L_3009 - .L_3008)
	.align		4
.L_3008:
        /*017c*/ 	.word	index@(.nv.constant0._Z23gemm_half_q_half_kernelILi7ELb0ELb0EEvPK6__halfPKjS4_S2_PS0_iiiiPKtS7_iiiiiibS2_i)
        /*0180*/ 	.short	0x0210
        /*0182*/ 	.short	0x0074


	//----- nvinfo : EIATTR_SW_WAR
	.align		4
.L_3009:
        /*0184*/ 	.byte	0x04, 0x36
        /*0186*/ 	.short	(.L_3011 - .L_3010)
.L_3010:
        /*0188*/ 	.word	0x00000008
.L_3011:


//--------------------- .nv.info._Z23gemm_half_q_half_kernelILi6ELb0ELb0EEvPK6__halfPKjS4_S2_PS0_iiiiPKtS7_iiiiiibS2_i --------------------------
	.section	.nv.info._Z23gemm_half_q_half_kernelILi6ELb0ELb0EEvPK6__halfPKjS4_S2_PS0_iiiiPKtS7_iiiiiibS2_i,"",@"SHT_CUDA_INFO"
	.sectionflags	@""
	.align	4


	//----- nvinfo : EIATTR_CUDA_API_VERSION
	.align		4
        /*0000*/ 	.byte	0x04, 0x37
        /*0002*/ 	.short	(.L_3013 - .L_3012)
.L_3012:
        /*0004*/ 	.word	0x00000082


	//----- nvinfo : EIATTR_KPARAM_INFO
	.align		4
.L_3013:
        /*0008*/ 	.byte	0x04, 0x17
        /*000a*/ 	.short	(.L_3015 - .L_3014)
.L_3014:
        /*000c*/ 	.word	0x00000000
        /*0010*/ 	.short	0x0013
        /*0012*/ 	.short	0x0070
        /*0014*/ 	.byte	0x00, 0xf0, 0x11, 0x00


	//----- nvinfo : EIATTR_KPARAM_INFO
	.align		4
.L_3015:
        /*0018*/ 	.byte	0x04, 0x17
        /*001a*/ 	.short	(.L_3017 - .L_3016)
.L_3016:
        /*001c*/ 	.word	0x00000000
        /*0020*/ 	.short	0x0012
        /*0022*/ 	.short	0x0068
        /*0024*/ 	.byte	0x00, 0xf0, 0x21, 0x00


	//----- nvinfo : EIATTR_KPARAM_INFO
	.align		4
.L_3017:
        /*0028*/ 	.byte	0x04, 0x17
        /*002a*/ 	.short	(.L_3019 - .L_3018)
.L_3018:
        /*002c*/ 	.word	0x00000000
        /*0030*/ 	.short	0x0011
        /*0032*/ 	.short	0x0060
        /*0034*/ 	.byte	0x00, 0xf0, 0x05, 0x00


	//----- nvinfo : EIATTR_KPARAM_INFO
	.align		4
.L_3019:
        /*0038*/ 	.byte	0x04, 0x17
        /*003a*/ 	.short	(.L_3021 - .L_3020)
.L_3020:
        /*003c*/ 	.word	0x00000000
        /*0040*/ 	.short	0x0010
        /*0042*/ 	.short	0x005c
        /*0044*/ 	.byte	0x00, 0xf0, 0x11, 0x00


	//----- nvinfo : EIATTR_KPARAM_INFO
	.align		4
.L_3021:
        /*0048*/ 	.byte	0x04, 0x17
        /*004a*/ 	.short	(.L_3023 - .L_3022)
.L_3022:
        /*004c*/ 	.word	0x00000000
        /*0050*/ 	.short	0x000f
        /*0052*/ 	.short	0x0058
        /*0054*/ 	.byte	0x00, 0xf0, 0x11, 0x00


	//----- nvinfo : EIATTR_KPARAM_INFO
	.align		4
.L_3023:
        /*0058*/ 	.byte	0x04, 0x17
        /*005a*/ 	.short	(.L_3025 - .L_3024)
.L_3024:
        /*005c*/ 	.word	0x00000000
        /*0060*/ 	.short	0x000e
        /*0062*/ 	.short	0x0054
        /*0064*/ 	.byte	0x00, 0xf0, 0x11, 0x00


	//----- nvinfo : EIATTR_KPARAM_INFO
	.align		4
.L_3025:
        /*0068*/ 	.byte	0x04, 0x17
        /*006a*/ 	.short	(.L_3027 - .L_3026)
.L_3026:
        /*006c*/ 	.word	0x00000000
        /*0070*/ 	.short	0x000d
        /*0072*/ 	.short	0x0050
        /*0074*/ 	.byte	0x00, 0xf0, 0x11, 0x00


	//----- nvinfo : EIATTR_KPARAM_INFO
	.align		4
.L_3027:
        /*0078*/ 	.byte	0x04, 0x17
        /*007a*/ 	.short	(.L_3029 - .L_3028)
.L_3028:
        /*007c*/ 	.word	0x00000000
        /*0080*/ 	.short	0x000c
        /*0082*/ 	.short	0x004c
        /*0084*/ 	.byte	0x00, 0xf0, 0x11, 0x00


	//----- nvinfo : EIATTR_KPARAM_INFO
	.align		4
.L_3029:
        /*0088*/ 	.byte	0x04, 0x17
        /*008a*/ 	.short	(.L_3031 - .L_3030)
.L_3030:
        /*008c*/ 	.word	0x00000000
        /*0090*/ 	.short	0x000b
        /*0092*/ 	.short	0x0048
        /*0094*/ 	.byte	0x00, 0xf0, 0x11, 0x00


	//----- nvinfo : EIATTR_KPARAM_INFO
	.align		4
.L_3031:
        /*0098*/ 	.byte	0x04, 0x17
        /*009a*/ 	.short	(.L_3033 - .L_3032)
.L_3032:
        /*009c*/ 	.word	0x00000000
        /*00a0*/ 	.short	0x000a
        /*00a2*/ 	.short	0x0040
        /*00a4*/ 	.byte	0x00, 0xf0, 0x21, 0x00


	//----- nvinfo : EIATTR_KPARAM_INFO
	.align		4
.L_3033:
        /*00a8*/ 	.byte	0x04, 0x17
        /*00aa*/ 	.short	(.L_3035 - .L_3034)
.L_3034:
        /*00ac*/ 	.word	0x00000000
        /*00b0*/ 	.short	0x0009
        /*00b2*/ 	.short	0x0038
        /*00b4*/ 	.byte	0x00, 0xf0, 0x21, 0x00


	//----- nvinfo : EIATTR_KPARAM_INFO
	.align		4
.L_3035:
        /*00b8*/ 	.byte	0x04, 0x17
        /*00ba*/ 	.short	(.L_3037 - .L_3036)
.L_3036:
        /*00bc*/ 	.word	0x00000000
        /*00c0*/ 	.short	0x0008
        /*00c2*/ 	.short	0x0034
        /*00c4*/ 	.byte	0x00, 0xf0, 0x11, 0x00


	//----- nvinfo : EIATTR_KPARAM_INFO
	.align		4
.L_3037:
        /*00c8*/ 	.byte	0x04, 0x17
        /*00ca*/ 	.short	(.L_3039 - .L_3038)
.L_3038:
        /*00cc*/ 	.word	0x00000000
        /*00d0*/ 	.short	0x0007
        /*00d2*/ 	.short	0x0030
        /*00d4*/ 	.byte	0x00, 0xf0, 0x11, 0x00


	//----- nvinfo : EIATTR_KPARAM_INFO
	.align		4
.L_3039:
        /*00d8*/ 	.byte	0x04, 0x17
        /*00da*/ 	.short	(.L_3041 - .L_3040)
.L_3040:
        /*00dc*/ 	.word	0x00000000
        /*00e0*/ 	.short	0x0006
        /*00e2*/ 	.short	0x002c
        /*00e4*/ 	.byte	0x00, 0xf0, 0x11, 0x00


	//----- nvinfo : EIATTR_KPARAM_INFO
	.align		4
.L_3041:
        /*00e8*/ 	.byte	0x04, 0x17
        /*00ea*/ 	.short	(.L_3043 - .L_3042)
.L_3042:
        /*00ec*/ 	.word	0x00000000
        /*00f0*/ 	.short	0x0005
        /*00f2*/ 	.short	0x0028
        /*00f4*/ 	.byte	0x00, 0xf0, 0x11, 0x00


	//----- nvinfo : EIATTR_KPARAM_INFO
	.align		4
.L_3043:
        /*00f8*/ 	.byte	0x04, 0x17
        /*00fa*/ 	.short	(.L_3045 - .L_3044)
.L_3044:
        /*00fc*/ 	.word	0x00000000
        /*0100*/ 	.short	0x0004
        /*0102*/ 	.short	0x0020
        /*0104*/ 	.byte	0x00, 0xf0, 0x21, 0x00


	//----- nvinfo : EIATTR_KPARAM_INFO
	.align		4
.L_3045:
        /*0108*/ 	.byte	0x04, 0x17
        /*010a*/ 	.short	(.L_3047 - .L_3046)
.L_3046:
        /*010c*/ 	.word	0x00000000
        /*0110*/ 	.short	0x0003
        /*0112*/ 	.short	0x0018
        /*0114*/ 	.byte	0x00, 0xf0, 0x21, 0x00


	//----- nvinfo : EIATTR_KPARAM_INFO
	.align		4
.L_3047:
        /*0118*/ 	.byte	0x04, 0x17
        /*011a*/ 	.short	(.L_3049 - .L_3048)
.L_3048:
        /*011c*/ 	.word	0x00000000
        /*0120*/ 	.short	0x0002
        /*0122*/ 	.short	0x0010
        /*0124*/ 	.byte	0x00, 0xf0, 0x21, 0x00


	//----- nvinfo : EIATTR_KPARAM_INFO
	.align		4
.L_3049:
        /*0128*/ 	.byte	0x04, 0x17
        /*012a*/ 	.short	(.L_3051 - .L_3050)
.L_3050:
        /*012c*/ 	.word	0x00000000
        /*0130*/ 	.short	0x0001
        /*0132*/ 	.short	0x0008
        /*0134*/ 	.byte	0x00, 0xf0, 0x21, 0x00


	//----- nvinfo : EIATTR_KPARAM_INFO
	.align		4
.L_3051:
        /*0138*/ 	.byte	0x04, 0x17
        /*013a*/ 	.short	(.L_3053 - .L_3052)
.L_3052:
        /*013c*/ 	.word	0x00000000
        /*0140*/ 	.short	0x0000
        /*0142*/ 	.short	0x0000
        /*0144*/ 	.byte	0x00, 0xf0, 0x21, 0x00


	//----- nvinfo : EIATTR_SPARSE_MMA_MASK
	.align		4
.L_3053:
        /*0148*/ 	.byte	0x03, 0x50
        /*014a*/ 	.short	0x0000


	//----- nvinfo : EIATTR_MAXREG_COUNT
	.align		4
        /*014c*/ 	.byte	0x03, 0x1b
        /*014e*/ 	.short	0x00ff


	//----- nvinfo : EIATTR_NUM_BARRIERS
	.align		4
        /*0150*/ 	.byte	0x02, 0x4c
        /*0152*/ 	.byte	0x01
	.zero		1


	//----- nvinfo : EIATTR_MERCURY_ISA_VERSION
	.align		4
        /*0154*/ 	.byte	0x03, 0x5f
        /*0156*/ 	.short	0x0101


	//----- nvinfo : EIATTR_EXIT_INSTR_OFFSETS
	.align		4
        /*0158*/ 	.byte	0x04, 0x1c
        /*015a*/ 	.short	(.L_3055 - .L_3054)


	//   ....[0]....
.L_3054:
        /*015c*/ 	.word	0x00000320


	//   ....[1]....
        /*0160*/ 	.word	0x0001af80


	//   ....[2]....
        /*0164*/ 	.word	0x0001b020


	//   ....[3]....
        /*0168*/ 	.word	0x0001b060


	//----- nvinfo : EIATTR_CRS_STACK_SIZE
	.align		4
.L_3055:
        /*016c*/ 	.byte	0x04, 0x1e
        /*016e*/ 	.short	(.L_3057 - .L_3056)
.L_3056:
        /*0170*/ 	.word	0x00000000


	//----- nvinfo : EIATTR_CBANK_PARAM_SIZE
	.align		4
.L_3057:
        /*0174*/ 	.byte	0x03, 0x19
        /*0176*/ 	.short	0x0074


	//----- nvinfo : EIATTR_PARAM_CBANK
	.align		4
        /*0178*/ 	.byte	0x04, 0x0a
        /*017a*/ 	.short	(.L_3059 - .L_3058)
	.align		4
.L_3058:
        /*017c*/ 	.word	index@(.nv.constant0._Z23gemm_half_q_half_kernelILi6ELb0ELb0EEvPK6__halfPKjS4_S2_PS0_iiiiPKtS7_iiiiiibS2_i)
        /*0180*/ 	.short	0x0210
        /*0182*/ 	.short	0x0074


	//----- nvinfo : EIATTR_SW_WAR
	.align		4
.L_3059:
        /*0184*/ 	.byte	0x04, 0x36
        /*0186*/ 	.short	(.L_3061 - .L_3060)
.L_3060:
        /*0188*/ 	.word	0x00000008
.L_3061:


//--------------------- .nv.info._Z23gemm_half_q_half_kernelILi5ELb0ELb0EEvPK6__halfPKjS4_S2_PS0_iiiiPKtS7_iiiiiibS2_i --------------------------
	.section	.nv.info._Z23gemm_half_q_half_kernelILi5ELb0ELb0EEvPK6__halfPKjS4_S2_PS0_iiiiPKtS7_iiiiiibS2_i,"",@"SHT_CUDA_INFO"
	.sectionflags	@""
	.align	4


	//----- nvinfo : EIATTR_CUDA_API_VERSION
	.align		4
        /*0000*/ 	.byte	0x04, 0x37
        /*0002*/ 	.short	(.L_3063 - .L_3062)
.L_3062:
        /*0004*/ 	.word	0x00000082


	//----- nvinfo : EIATTR_KPARAM_INFO
	.align		4
.L_3063:
        /*0008*/ 	.byte	0x04, 0x17
        /*000a*/ 	.short	(.L_3065 - .L_3064)
.L_3064:
        /*000c*/ 	.word	0x00000000
        /*0010*/ 	.short	0x0013
        /*0012*/ 	.short	0x0070
        /*0014*/ 	.byte	0x00, 0xf0, 0x11, 0x00


	//----- nvinfo : EIATTR_KPARAM_INFO
	.align		4
.L_3065:
        /*0018*/ 	.byte	0x04, 0x17
        /*001a*/ 	.short	(.L_3067 - .L_3066)
.L_3066:
        /*001c*/ 	.word	0x00000000
        /*0020*/ 	.short	0x0012
        /*0022*/ 	.short	0x0068
        /*0024*/ 	.byte	0x00, 0xf0, 0x21, 0x00


	//----- nvinfo : EIATTR_KPARAM_INFO
	.align		4
.L_3067:
        /*0028*/ 	.byte	0x04, 0x17
        /*002a*/ 	.short	(.L_3069 - .L_3068)
.L_3068:
        /*002c*/ 	.word	0x00000000
        /*0030*/ 	.short	0x0011
        /*0032*/ 	.short	0x0060
        /*0034*/ 	.byte	0x00, 0xf0, 0x05, 0x00


	//----- nvinfo : EIATTR_KPARAM_INFO
	.align		4
.L_3069:
        /*0038*/ 	.byte	0x04, 0x17
        /*003a*/ 	.short	(.L_3071 - .L_3070)
.L_3070:
        /*003c*/ 	.word	0x00000000
        /*0040*/ 	.short	0x0010
        /*0042*/ 	.short	0x005c
        /*0044*/ 	.byte	0x00, 0xf0, 0x11, 0x00


	//----- nvinfo : EIATTR_KPARAM_INFO
	.align		4
.L_3071:
        /*0048*/ 	.byte	0x04, 0x17
        /*004a*/ 	.short	(.L_3073 - .L_3072)
.L_3072:
        /*004c*/ 	.word	0x00000000
        /*0050*/ 	.short	0x000f
        /*0052*/ 	.short	0x0058
        /*0054*/ 	.byte	0x00, 0xf0, 0x11, 0x00


	//----- nvinfo : EIATTR_KPARAM_INFO
	.align		4
.L_3073:
        /*0058*/ 	.byte	0x04, 0x17
        /*005a*/ 	.short	(.L_3075 - .L_3074)
.L_3074:
        /*005c*/ 	.word	0x00000000
        /*0060*/ 	.short	0x000e
        /*0062*/ 	.short	0x0054
        /*0064*/ 	.byte	0x00, 0xf0, 0x11, 0x00


	//----- nvinfo : EIATTR_KPARAM_INFO
	.align		4
.L_3075:
        /*0068*/ 	.byte	0x04, 0x17
        /*006a*/ 	.short	(.L_3077 - .L_3076)
.L_3076:
        /*006c*/ 	.word	0x00000000
        /*0070*/ 	.short	0x000d
        /*0072*/ 	.short	0x0050
        /*0074*/ 	.byte	0x00, 0xf0, 0x11, 0x00


	//----- nvinfo : EIATTR_KPARAM_INFO
	.align		4
.L_3077:
        /*0078*/ 	.byte	0x04, 0x17
        /*007a*/ 	.short	(.L_3079 - .L_3078)
.L_3078:
        /*007c*/ 	.word	0x00000000
        /*0080*/ 	.short	0x000c
        /*0082*/ 	.short	0x004c
        /*0084*/ 	.byte	0x00, 0xf0, 0x11, 0x00


	//----- nvinfo : EIATTR_KPARAM_INFO
	.align		4
.L_3079:
        /*0088*/ 	.byte	0x04, 0x17
        /*008a*/ 	.short	(.L_3081 - .L_3080)
.L_3080:
        /*008c*/ 	.word	0x00000000
        /*0090*/ 	.short	0x000b
        /*0092*/ 	.short	0x0048
        /*0094*/ 	.byte	0x00, 0xf0, 0x11, 0x00


	//----- nvinfo : EIATTR_KPARAM_INFO
	.align		4
.L_3081:
        /*0098*/ 	.byte	0x04, 0x17
        /*009a*/ 	.short	(.L_3083 - .L_3082)
.L_3082:
        /*009c*/ 	.word	0x00000000
        /*00a0*/ 	.short	0x000a
        /*00a2*/ 	.short	0x0040
        /*00a4*/ 	.byte	0x00, 0xf0, 0x21, 0x00


	//----- nvinfo : EIATTR_KPARAM_INFO
	.align		4
.L_3083:
        /*00a8*/ 	.byte	0x04, 0x17
        /*00aa*/ 	.short	(.L_3085 - .L_3084)
.L_3084:
        /*00ac*/ 	.word	0x00000000
        /*00b0*/ 	.short	0x0009
        /*00b2*/ 	.short	0x0038
        /*00b4*/ 	.byte	0x00, 0xf0, 0x21, 0x00


	//----- nvinfo : EIATTR_KPARAM_INFO
	.align		4
.L_3085:
        /*00b8*/ 	.byte	0x04, 0x17
        /*00ba*/ 	.short	(.L_3087 - .L_3086)
.L_3086:
        /*00bc*/ 	.word	0x00000000
        /*00c0*/ 	.short	0x0008
        /*00c2*/ 	.short	0x0034
        /*00c4*/ 	.byte	0x00, 0xf0, 0x11, 0x00


	//----- nvinfo : EIATTR_KPARAM_INFO
	.align		4
.L_3087:
        /*00c8*/ 	.byte	0x04, 0x17
        /*00ca*/ 	.short	(.L_3089 - .L_3088)
.L_3088:
        /*00cc*/ 	.word	0x00000000
        /*00d0*/ 	.short	0x0007
        /*00d2*/ 	.short	0x0030
        /*00d4*/ 	.byte	0x00, 0xf0, 0x11, 0x00


	//----- nvinfo : EIATTR_KPARAM_INFO
	.align		4
.L_3089:
        /*00d8*/ 	.byte	0x04, 0x17
        /*00da*/ 	.short	(.L_3091 - .L_3090)
.L_3090:
        /*00dc*/ 	.word	0x00000000
        /*00e0*/ 	.short	0x0006
        /*00e2*/ 	.short	0x002c
        /*00e4*/ 	.byte	0x00, 0xf0, 0x11, 0x00


	//----- nvinfo : EIATTR_KPARAM_INFO
	.align		4
.L_3091:
        /*00e8*/ 	.byte	0x04, 0x17
        /*00ea*/ 	.short	(.L_3093 - .L_3092)
.L_3092:
        /*00ec*/ 	.word	0x00000000
        /*00f0*/ 	.short	0x0005
        /*00f2*/ 	.short	0x0028
        /*00f4*/ 	.byte	0x00, 0xf0, 0x11, 0x00


	//----- nvinfo : EIATTR_KPARAM_INFO
	.align		4
.L_3093:
        /*00f8*/ 	.byte	0x04, 0x17
        /*00fa*/ 	.short	(.L_3095 - .L_3094)
.L_3094:
        /*00fc*/ 	.word	0x00000000
        /*0100*/ 	.short	0x0004
        /*0102*/ 	.short	0x0020
        /*0104*/ 	.byte	0x00, 0xf0, 0x21, 0x00


	//----- nvinfo : EIATTR_KPARAM_INFO
	.align		4
.L_3095:
        /*0108*/ 	.byte	0x04, 0x17
        /*010a*/ 	.short	(.L_3097 - .L_3096)
.L_3096:
        /*010c*/ 	.word	0x00000000
        /*0110*/ 	.short	0x0003
        /*0112*/ 	.short	0x0018
        /*0114*/ 	.byte	0x00, 0xf0, 0x21, 0x00


	//----- nvinfo : EIATTR_KPARAM_INFO
	.align		4
.L_3097:
        /*0118*/ 	.byte	0x04, 0x17
        /*011a*/ 	.short	(.L_3099 - .L_3098)
.L_3098:
        /*011c*/ 	.word	0x00000000
        /*0120*/ 	.short	0x0002
        /*0122*/ 	.short	0x0010
        /*0124*/ 	.byte	0x00, 0xf0, 0x21, 0x00


	//----- nvinfo : EIATTR_KPARAM_INFO
	.align		4
.L_3099:
        /*0128*/ 	.byte	0x04, 0x17
        /*012a*/ 	.short	(.L_3101 - .L_3100)
.L_3100:
        /*012c*/ 	.word	0x00000000
        /*0130*/ 	.short	0x0001
        /*0132*/ 	.short	0x0008
        /*0134*/ 	.byte	0x00, 0xf0, 0x21, 0x00


	//----- nvinfo : EIATTR_KPARAM_INFO
	.align		4
.L_3101:
        /*0138*/ 	.byte	0x04, 0x17
        /*013a*/ 	.short	(.L_3103 - .L_3102)
.L_3102:
        /*013c*/ 	.word	0x00000000
        /*0140*/ 	.short	0x0000
        /*0142*/ 	.short	0x0000
        /*0144*/ 	.byte	0x00, 0xf0, 0x21, 0x00


	//----- nvinfo : EIATTR_SPARSE_MMA_MASK
	.align		4
.L_3103:
        /*0148*/ 	.byte	0x03, 0x50
        /*014a*/ 	.short	0x0000


	//----- nvinfo : EIATTR_MAXREG_COUNT
	.align		4
        /*014c*/ 	.byte	0x03, 0x1b
        /*014e*/ 	.short	0x00ff


	//----- nvinfo : EIATTR_NUM_BARRIERS
	.align		4
        /*0150*/ 	.byte	0x02, 0x4c
        /*0152*/ 	.byte	0x01
	.zero		1


	//----- nvinfo : EIATTR_MERCURY_ISA_VERSION
	.align		4
        /*0154*/ 	.byte	0x03, 0x5f
        /*0156*/ 	.short	0x0101


	//----- nvinfo : EIATTR_EXIT_INSTR_OFFSETS
	.align		4
        /*0158*/ 	.byte	0x04, 0x1c
        /*015a*/ 	.short	(.L_3105 - .L_3104)


	//   ....[0]....
.L_3104:
        /*015c*/ 	.word	0x000002f0


	//   ....[1]....
        /*0160*/ 	.word	0x00018030


	//   ....[2]....
        /*0164*/ 	.word	0x000180d0


	//   ....[3]....
        /*0168*/ 	.word	0x00018110


	//----- nvinfo : EIATTR_CRS_STACK_SIZE
	.align		4
.L_3105:
        /*016c*/ 	.byte	0x04, 0x1e
        /*016e*/ 	.short	(.L_3107 - .L_3106)
.L_3106:
        /*0170*/ 	.word	0x00000000


	//----- nvinfo : EIATTR_CBANK_PARAM_SIZE
	.align		4
.L_3107:
        /*0174*/ 	.byte	0x03, 0x19
        /*0176*/ 	.short	0x0074


	//----- nvinfo : EIATTR_PARAM_CBANK
	.align		4
        /*0178*/ 	.byte	0x04, 0x0a
        /*017a*/ 	.short	(.L_3109 - .L_3108)
	.align		4
.L_3108:
        /*017c*/ 	.word	index@(.nv.constant0._Z23gemm_half_q_half_kernelILi5ELb0ELb0EEvPK6__halfPKjS4_S2_PS0_iiiiPKtS7_iiiiiibS2_i)
        /*0180*/ 	.short	0x0210
        /*0182*/ 	.short	0x0074


	//----- nvinfo : EIATTR_SW_WAR
	.align		4
.L_3109:
        /*0184*/ 	.byte	0x04, 0x36
        /*0186*/ 	.short	(.L_3111 - .L_3110)
.L_3110:
        /*0188*/ 	.word	0x00000008
.L_3111:


//--------------------- .nv.info._Z23gemm_half_q_half_kernelILi4ELb0ELb0EEvPK6__halfPKjS4_S2_PS0_iiiiPKtS7_iiiiiibS2_i --------------------------
	.section	.nv.info._Z23gemm_half_q_half_kernelILi4ELb0ELb0EEvPK6__halfPKjS4_S2_PS0_iiiiPKtS7_iiiiiibS2_i,"",@"SHT_CUDA_INFO"
	.sectionflags	@""
	.align	4


	//----- nvinfo : EIATTR_CUDA_API_VERSION
	.align		4
        /*0000*/ 	.byte	0x04, 0x37
        /*0002*/ 	.short	(.L_3113 - .L_3112)
.L_3112:
        /*0004*/ 	.word	0x00000082


	//----- nvinfo : EIATTR_KPARAM_INFO
	.align		4
.L_3113:
        /*0008*/ 	.byte	0x04, 0x17
        /*000a*/ 	.short	(.L_3115 - .L_3114)
.L_3114:
        /*000c*/ 	.word	0x00000000
        /*0010*/ 	.short	0x0013
        /*0012*/ 	.short	0x0070
        /*0014*/ 	.byte	0x00, 0xf0, 0x11, 0x00


	//----- nvinfo : EIATTR_KPARAM_INFO
	.align		4
.L_3115:
        /*0018*/ 	.byte	0x04, 0x17
        /*001a*/ 	.short	(.L_3117 - .L_3116)
.L_3116:
        /*001c*/ 	.word	0x00000000
        /*0020*/ 	.short	0x0012
        /*0022*/ 	.short	0x0068
        /*0024*/ 	.byte	0x00, 0xf0, 0x21, 0x00


	//----- nvinfo : EIATTR_KPARAM_INFO
	.align		4
.L_3117:
        /*0028*/ 	.byte	0x04, 0x17
        /*002a*/ 	.short	(.L_3119 - .L_3118)
.L_3118:
        /*002c*/ 	.word	0x00000000
        /*0030*/ 	.short	0x0011
        /*0032*/ 	.short	0x0060
        /*0034*/ 	.byte	0x00, 0xf0, 0x05, 0x00


	//----- nvinfo : EIATTR_KPARAM_INFO
	.align		4
.L_3119:
        /*0038*/ 	.byte	0x04, 0x17
        /*003a*/ 	.short	(.L_3121 - .L_3120)
.L_3120:
        /*003c*/ 	.word	0x00000000
        /*0040*/ 	.short	0x0010
        /*0042*/ 	.short	0x005c
        /*0044*/ 	.byte	0x00, 0xf0, 0x11, 0x00


	//----- nvinfo : EIATTR_KPARAM_INFO
	.align		4
.L_3121:
        /*0048*/ 	.byte	0x04, 0x17
        /*004a*/ 	.short	(.L_3123 - .L_3122)
.L_3122:
        /*004c*/ 	.word	0x00000000
        /*0050*/ 	.short	0x000f
        /*0052*/ 	.short	0x0058
        /*0054*/ 	.byte	0x00, 0xf0, 0x11, 0x00


	//----- nvinfo : EIATTR_KPARAM_INFO
	.align		4
.L_3123:
        /*0058*/ 	.byte	0x04, 0x17
        /*005a*/ 	.short	(.L_3125 - .L_3124)
.L_3124:
        /*005c*/ 	.word	0x00000000
        /*0060*/ 	.short	0x000e
        /*0062*/ 	.short	0x0054
        /*0064*/ 	.byte	0x00, 0xf0, 0x11, 0x00


	//----- nvinfo : EIATTR_KPARAM_INFO
	.align		4
.L_3125:
        /*0068*/ 	.byte	0x04, 0x17
        /*006a*/ 	.short	(.L_3127 - .L_3126)
.L_3126:
        /*006c*/ 	.word	0x00000000
        /*0070*/ 	.short	0x000d
        /*0072*/ 	.short	0x0050
        /*0074*/ 	.byte	0x00, 0xf0, 0x11, 0x00


	//----- nvinfo : EIATTR_KPARAM_INFO
	.align		4
.L_3127:
        /*0078*/ 	.byte	0x04, 0x17
        /*007a*/ 	.short	(.L_3129 - .L_3128)
.L_3128:
        /*007c*/ 	.word	0x00000000
        /*0080*/ 	.short	0x000c
        /*0082*/ 	.short	0x004c
        /*0084*/ 	.byte	0x00, 0xf0, 0x11, 0x00


	//----- nvinfo : EIATTR_KPARAM_INFO
	.align		4
.L_3129:
        /*0088*/ 	.byte	0x04, 0x17
        /*008a*/ 	.short	(.L_3131 - .L_3130)
.L_3130:
        /*008c*/ 	.word	0x00000000
        /*0090*/ 	.short	0x000b
        /*0092*/ 	.short	0x0048
        /*0094*/ 	.byte	0x00, 0xf0, 0x11, 0x00


	//----- nvinfo : EIATTR_KPARAM_INFO
	.align		4
.L_3131:
        /*0098*/ 	.byte	0x04, 0x17
        /*009a*/ 	.short	(.L_3133 - .L_3132)
.L_3132:
        /*009c*/ 	.word	0x00000000
        /*00a0*/ 	.short	0x000a
        /*00a2*/ 	.short	0x0040
        /*00a4*/ 	.byte	0x00, 0xf0, 0x21, 0x00


	//----- nvinfo : EIATTR_KPARAM_INFO
	.align		4
.L_3133:
        /*00a8*/ 	.byte	0x04, 0x17
        /*00aa*/ 	.short	(.L_3135 - .L_3134)
.L_3134:
        /*00ac*/ 	.word	0x00000000
        /*00b0*/ 	.short	0x0009
        /*00b2*/ 	.short	0x0038
        /*00b4*/ 	.byte	0x00, 0xf0, 0x21, 0x00


	//----- nvinfo : EIATTR_KPARAM_INFO
	.align		4
.L_3135:
        /*00b8*/ 	.byte	0x04, 0x17
        /*00ba*/ 	.short	(.L_3137 - .L_3136)
.L_3136:
        /*00bc*/ 	.word	0x00000000
        /*00c0*/ 	.short	0x0008
        /*00c2*/ 	.short	0x0034
        /*00c4*/ 	.byte	0x00, 0xf0, 0x11, 0x00


	//----- nvinfo : EIATTR_KPARAM_INFO
	.align		4
.L_3137:
        /*00c8*/ 	.byte	0x04, 0x17
        /*00ca*/ 	.short	(.L_3139 - .L_3138)
.L_3138:
        /*00cc*/ 	.word	0x00000000
        /*00d0*/ 	.short	0x0007
        /*00d2*/ 	.short	0x0030
        /*00d4*/ 	.byte	0x00, 0xf0, 0x11, 0x00


	//----- nvinfo : EIATTR_KPARAM_INFO
	.align		4
.L_3139:
        /*00d8*/ 	.byte	0x04, 0x17
        /*00da*/ 	.short	(.L_3141 - .L_3140)
.L_3140:
        /*00dc*/ 	.word	0x00000000
        /*00e0*/ 	.short	0x0006
        /*00e2*/ 	.short	0x002c
        /*00e4*/ 	.byte	0x00, 0xf0, 0x11, 0x00


	//----- nvinfo : EIATTR_KPARAM_INFO
	.align		4
.L_3141:
        /*00e8*/ 	.byte	0x04, 0x17
        /*00ea*/ 	.short	(.L_3143 - .L_3142)
.L_3142:
        /*00ec*/ 	.word	0x00000000
        /*00f0*/ 	.short	0x0005
        /*00f2*/ 	.short	0x0028
        /*00f4*/ 	.byte	0x00, 0xf0, 0x11, 0x00


	//----- nvinfo : EIATTR_KPARAM_INFO
	.align		4
.L_3143:
        /*00f8*/ 	.byte	0x04, 0x17
        /*00fa*/ 	.short	(.L_3145 - .L_3144)
.L_3144:
        /*00fc*/ 	.word	0x00000000
        /*0100*/ 	.short	0x0004
        /*0102*/ 	.short	0x0020
        /*0104*/ 	.byte	0x00, 0xf0, 0x21, 0x00


	//----- nvinfo : EIATTR_KPARAM_INFO
	.align		4
.L_3145:
        /*0108*/ 	.byte	0x04, 0x17
        /*010a*/ 	.short	(.L_3147 - .L_3146)
.L_3146:
        /*010c*/ 	.word	0x00000000
        /*0110*/ 	.short	0x0003
        /*0112*/ 	.short	0x0018
        /*0114*/ 	.byte	0x00, 0xf0, 0x21, 0x00


	//----- nvinfo : EIATTR_KPARAM_INFO
	.align		4
.L_3147:
        /*0118*/ 	.byte	0x04, 0x17
        /*011a*/ 	.short	(.L_3149 - .L_3148)
.L_3148:
        /*011c*/ 	.word	0x00000000
        /*0120*/ 	.short	0x0002
        /*0122*/ 	.short	0x0010
        /*0124*/ 	.byte	0x00, 0xf0, 0x21, 0x00


	//----- nvinfo : EIATTR_KPARAM_INFO
	.align		4
.L_3149:
        /*0128*/ 	.byte	0x04, 0x17
        /*012a*/ 	.short	(.L_3151 - .L_3150)
.L_3150:
        /*012c*/ 	.word	0x00000000
        /*0130*/ 	.short	0x0001
        /*0132*/ 	.short	0x0008
        /*0134*/ 	.byte	0x00, 0xf0, 0x21, 0x00


	//----- nvinfo : EIATTR_KPARAM_INFO
	.align		4
.L_3151:
        /*0138*/ 	.byte	0x04, 0x17
        /*013a*/ 	.short	(.L_3153 - .L_3152)
.L_3152:
        /*013c*/ 	.word	0x00000000
        /*0140*/ 	.short	0x0000
        /*0142*/ 	.short	0x0000
        /*0144*/ 	.byte	0x00, 0xf0, 0x21, 0x00


	//----- nvinfo : EIATTR_SPARSE_MMA_MASK
	.align		4
.L_3153:
        /*0148*/ 	.byte	0x03, 0x50
        /*014a*/ 	.short	0x0000


	//----- nvinfo : EIATTR_MAXREG_COUNT
	.align		4
        /*014c*/ 	.byte	0x03, 0x1b
        /*014e*/ 	.short	0x00ff


	//----- nvinfo : EIATTR_NUM_BARRIERS
	.align		4
        /*0150*/ 	.byte	0x02, 0x4c
        /*0152*/ 	.byte	0x01
	.zero		1


	//----- nvinfo : EIATTR_MERCURY_ISA_VERSION
	.align		4
        /*0154*/ 	.byte	0x03, 0x5f
        /*0156*/ 	.short	0x0101


	//----- nvinfo : EIATTR_EXIT_INSTR_OFFSETS
	.align		4
        /*0158*/ 	.byte	0x04, 0x1c
        /*015a*/ 	.short	(.L_3155 - .L_3154)


	//   ....[0]....
.L_3154:
        /*015c*/ 	.word	0x000002c0


	//   ....[1]....
        /*0160*/ 	.word	0x000150f0


	//   ....[2]....
        /*0164*/ 	.word	0x00015190


	//   ....[3]....
        /*0168*/ 	.word	0x000151d0


	//----- nvinfo : EIATTR_CRS_STACK_SIZE
	.align		4
.L_3155:
        /*016c*/ 	.byte	0x04, 0x1e
        /*016e*/ 	.short	(.L_3157 - .L_3156)
.L_3156:
        /*0170*/ 	.word	0x00000000


	//----- nvinfo : EIATTR_CBANK_PARAM_SIZE
	.align		4
.L_3157:
        /*0174*/ 	.byte	0x03, 0x19
        /*0176*/ 	.short	0x0074


	//----- nvinfo : EIATTR_PARAM_CBANK
	.align		4
        /*0178*/ 	.byte	0x04, 0x0a
        /*017a*/ 	.short	(.L_3159 - .L_3158)
	.align		4
.L_3158:
        /*017c*/ 	.word	index@(.nv.constant0._Z23gemm_half_q_half_kernelILi4ELb0ELb0EEvPK6__halfPKjS4_S2_PS0_iiiiPKtS7_iiiiiibS2_i)
        /*0180*/ 	.short	0x0210
        /*0182*/ 	.short	0x0074


	//----- nvinfo : EIATTR_SW_WAR
	.align		4
.L_3159:
        /*0184*/ 	.byte	0x04, 0x36
        /*0186*/ 	.short	(.L_3161 - .L_3160)
.L_3160:
        /*0188*/ 	.word	0x00000008
.L_3161:


//--------------------- .nv.info._Z23gemm_half_q_half_kernelILi3ELb0ELb0EEvPK6__halfPKjS4_S2_PS0_iiiiPKtS7_iiiiiibS2_i --------------------------
	.section	.nv.info._Z23gemm_half_q_half_kernelILi3ELb0ELb0EEvPK6__halfPKjS4_S2_PS0_iiiiPKtS7_iiiiiibS2_i,"",@"SHT_CUDA_INFO"
	.sectionflags	@""
	.align	4


	//----- nvinfo : EIATTR_CUDA_API_VERSION
	.align		4
        /*0000*/ 	.byte	0x04, 0x37
        /*0002*/ 	.short	(.L_3163 - .L_3162)
.L_3162:
        /*0004*/ 	.word	0x00000082


	//----- nvinfo : EIATTR_KPARAM_INFO
	.align		4
.L_3163:
        /*0008*/ 	.byte	0x04, 0x17
        /*000a*/ 	.short	(.L_3165 - .L_3164)
.L_3164:
        /*000c*/ 	.word	0x00000000
        /*0010*/ 	.short	0x0013
        /*0012*/ 	.short	0x0070
        /*0014*/ 	.byte	0x00, 0xf0, 0x11, 0x00


	//----- nvinfo : EIATTR_KPARAM_INFO
	.align		4
.L_3165:
        /*0018*/ 	.byte	0x04, 0x17
        /*001a*/ 	.short	(.L_3167 - .L_3166)
.L_3166:
        /*001c*/ 	.word	0x00000000
        /*0020*/ 	.short	0x0012
        /*0022*/ 	.short	0x0068
        /*0024*/ 	.byte	0x00, 0xf0, 0x21, 0x00


	//----- nvinfo : EIATTR_KPARAM_INFO
	.align		4
.L_3167:
        /*0028*/ 	.byte	0x04, 0x17
        /*002a*/ 	.short	(.L_3169 - .L_3168)
.L_3168:
        /*002c*/ 	.word	0x00000000
        /*0030*/ 	.short	0x0011
        /*0032*/ 	.short	0x0060
        /*0034*/ 	.byte	0x00, 0xf0, 0x05, 0x00


	//----- nvinfo : EIATTR_KPARAM_INFO
	.align		4
.L_3169:
        /*0038*/ 	.byte	0x04, 0x17
        /*003a*/ 	.short	(.L_3171 - .L_3170)
.L_3170:
        /*003c*/ 	.word	0x00000000
        /*0040*/ 	.short	0x0010
        /*0042*/ 	.short	0x005c
        /*0044*/ 	.byte	0x00, 0xf0, 0x11, 0x00


	//----- nvinfo : EIATTR_KPARAM_INFO
	.align		4
.L_3171:
        /*0048*/ 	.byte	0x04, 0x17
        /*004a*/ 	.short	(.L_3173 - .L_3172)
.L_3172:
        /*004c*/ 	.word	0x00000000
        /*0050*/ 	.short	0x000f
        /*0052*/ 	.short	0x0058
        /*0054*/ 	.byte	0x00, 0xf0, 0x11, 0x00


	//----- nvinfo : EIATTR_KPARAM_INFO
	.align		4
.L_3173:
        /*0058*/ 	.byte	0x04, 0x17
        /*005a*/ 	.short	(.L_3175 - .L_3174)
.L_3174:
        /*005c*/ 	.word	0x00000000
        /*0060*/ 	.short	0x000e
        /*0062*/ 	.short	0x0054
        /*0064*/ 	.byte	0x00, 0xf0, 0x11, 0x00


	//----- nvinfo : EIATTR_KPARAM_INFO
	.align		4
.L_3175:
        /*0068*/ 	.byte	0x04, 0x17
        /*006a*/ 	.short	(.L_3177 - .L_3176)
.L_3176:
        /*006c*/ 	.word	0x00000000
        /*0070*/ 	.short	0x000d
        /*0072*/ 	.short	0x0050
        /*0074*/ 	.byte	0x00, 0xf0, 0x11, 0x00


	//----- nvinfo : EIATTR_KPARAM_INFO
	.align		4
.L_3177:
        /*0078*/ 	.byte	0x04, 0x17
        /*007a*/ 	.short	(.L_3179 - .L_3178)
.L_3178:
        /*007c*/ 	.word	0x00000000
        /*0080*/ 	.short	0x000c
        /*0082*/ 	.short	0x004c
        /*0084*/ 	.byte	0x00, 0xf0, 0x11, 0x00


	//----- nvinfo : EIATTR_KPARAM_INFO
	.align		4
.L_3179:
        /*0088*/ 	.byte	0x04, 0x17
        /*008a*/ 	.short	(.L_3181 - .L_3180)
.L_3180:
        /*008c*/ 	.word	0x00000000
        /*0090*/ 	.short	0x000b
        /*0092*/ 	.short	0x0048
        /*0094*/ 	.byte	0x00, 0xf0, 0x11, 0x00


	//----- nvinfo : EIATTR_KPARAM_INFO
	.align		4
.L_3181:
        /*0098*/ 	.byte	0x04, 0x17
        /*009a*/ 	.short	(.L_3183 - .L_3182)
.L_3182:
        /*009c*/ 	.word	0x00000000
        /*00a0*/ 	.short	0x000a
        /*00a2*/ 	.short	0x0040
        /*00a4*/ 	.byte	0x00, 0xf0, 0x21, 0x00


	//----- nvinfo : EIATTR_KPARAM_INFO
	.align		4
.L_3183:
        /*00a8*/ 	.byte	0x04, 0x17
        /*00aa*/ 	.short	(.L_3185 - .L_3184)
.L_3184:
        /*00ac*/ 	.word	0x00000000
        /*00b0*/ 	.short	0x0009
        /*00b2*/ 	.short	0x0038
        /*00b4*/ 	.byte	0x00, 0xf0, 0x21, 0x00


	//----- nvinfo : EIATTR_KPARAM_INFO
	.align		4
.L_3185:
        /*00b8*/ 	.byte	0x04, 0x17
        /*00ba*/ 	.short	(.L_3187 - .L_3186)
.L_3186:
        /*00bc*/ 	.word	0x00000000
        /*00c0*/ 	.short	0x0008
        /*00c2*/ 	.short	0x0034
        /*00c4*/ 	.byte	0x00, 0xf0, 0x11, 0x00


	//----- nvinfo : EIATTR_KPARAM_INFO
	.align		4
.L_3187:
        /*00c8*/ 	.byte	0x04, 0x17
        /*00ca*/ 	.short	(.L_3189 - .L_3188)
.L_3188:
        /*00cc*/ 	.word	0x00000000
        /*00d0*/ 	.short	0x0007
        /*00d2*/ 	.short	0x0030
        /*00d4*/ 	.byte	0x00, 0xf0, 0x11, 0x00


	//----- nvinfo : EIATTR_KPARAM_INFO
	.align		4
.L_3189:
        /*00d8*/ 	.byte	0x04, 0x17
        /*00da*/ 	.short	(.L_3191 - .L_3190)
.L_3190:
        /*00dc*/ 	.word	0x00000000
        /*00e0*/ 	.short	0x0006
        /*00e2*/ 	.short	0x002c
        /*00e4*/ 	.byte	0x00, 0xf0, 0x11, 0x00


	//----- nvinfo : EIATTR_KPARAM_INFO
	.align		4
.L_3191:
        /*00e8*/ 	.byte	0x04, 0x17
        /*00ea*/ 	.short	(.L_3193 - .L_3192)
.L_3192:
        /*00ec*/ 	.word	0x00000000
        /*00f0*/ 	.short	0x0005
        /*00f2*/ 	.short	0x0028
        /*00f4*/ 	.byte	0x00, 0xf0, 0x11, 0x00


	//----- nvinfo : EIATTR_KPARAM_INFO
	.align		4
.L_3193:
        /*00f8*/ 	.byte	0x04, 0x17
        /*00fa*/ 	.short	(.L_3195 - .L_3194)
.L_3194:
        /*00fc*/ 	.word	0x00000000
        /*0100*/ 	.short	0x0004
        /*0102*/ 	.short	0x0020
        /*0104*/ 	.byte	0x00, 0xf0, 0x21, 0x00


	//----- nvinfo : EIATTR_KPARAM_INFO
	.align		4
.L_3195:
        /*0108*/ 	.byte	0x04, 0x17
        /*010a*/ 	.short	(.L_3197 - .L_3196)
.L_3196:
        /*010c*/ 	.word	0x00000000
        /*0110*/ 	.short	0x0003
        /*0112*/ 	.short	0x0018
        /*0114*/ 	.byte	0x00, 0xf0, 0x21, 0x00


	//----- nvinfo : EIATTR_KPARAM_INFO
	.align		4
.L_3197:
        /*0118*/ 	.byte	0x04, 0x17
        /*011a*/ 	.short	(.L_3199 - .L_3198)
.L_3198:
        /*011c*/ 	.word	0x00000000
        /*0120*/ 	.short	0x0002
        /*0122*/ 	.short	0x0010
        /*0124*/ 	.byte	0x00, 0xf0, 0x21, 0x00


	//----- nvinfo : EIATTR_KPARAM_INFO
	.align		4
.L_3199:
        /*0128*/ 	.byte	0x04, 0x17
        /*012a*/ 	.short	(.L_3201 - .L_3200)
.L_3200:
        /*012c*/ 	.word	0x00000000
        /*0130*/ 	.short	0x0001
        /*0132*/ 	.short	0x0008
        /*0134*/ 	.byte	0x00, 0xf0, 0x21, 0x00


	//----- nvinfo : EIATTR_KPARAM_INFO
	.align		4
.L_3201:
        /*0138*/ 	.byte	0x04, 0x17
        /*013a*/ 	.short	(.L_3203 - .L_3202)
.L_3202:
        /*013c*/ 	.word	0x00000000
        /*0140*/ 	.short	0x0000
        /*0142*/ 	.short	0x0000
        /*0144*/ 	.byte	0x00, 0xf0, 0x21, 0x00


	//----- nvinfo : EIATTR_SPARSE_MMA_MASK
	.align		4
.L_3203:
        /*0148*/ 	.byte	0x03, 0x50
        /*014a*/ 	.short	0x0000


	//----- nvinfo : EIATTR_MAXREG_COUNT
	.align		4
        /*014c*/ 	.byte	0x03, 0x1b
        /*014e*/ 	.short	0x00ff


	//----- nvinfo : EIATTR_NUM_BARRIERS
	.align		4
        /*0150*/ 	.byte	0x02, 0x4c
        /*0152*/ 	.byte	0x01
	.zero		1


	//----- nvinfo : EIATTR_MERCURY_ISA_VERSION
	.align		4
        /*0154*/ 	.byte	0x03, 0x5f
        /*0156*/ 	.short	0x0101


	//----- nvinfo : EIATTR_EXIT_INSTR_OFFSETS
	.align		4
        /*0158*/ 	.byte	0x04, 0x1c
        /*015a*/ 	.short	(.L_3205 - .L_3204)


	//   ....[0]....
.L_3204:
        /*015c*/ 	.word	0x00000290


	//   ....[1]....
        /*0160*/ 	.word	0x00012170


	//   ....[2]....
        /*0164*/ 	.word	0x00012210


	//   ....[3]....
        /*0168*/ 	.word	0x00012250


	//----- nvinfo : EIATTR_CRS_STACK_SIZE
	.align		4
.L_3205:
        /*016c*/ 	.byte	0x04, 0x1e
        /*016e*/ 	.short	(.L_3207 - .L_3206)
.L_3206:
        /*0170*/ 	.word	0x00000000


	//----- nvinfo : EIATTR_CBANK_PARAM_SIZE
	.align		4
.L_3207:
        /*0174*/ 	.byte	0x03, 0x19
        /*0176*/ 	.short	0x0074


	//----- nvinfo : EIATTR_PARAM_CBANK
	.align		4
        /*0178*/ 	.byte	0x04, 0x0a
        /*017a*/ 	.short	(.L_3209 - .L_3208)
	.align		4
.L_3208:
        /*017c*/ 	.word	index@(.nv.constant0._Z23gemm_half_q_half_kernelILi3ELb0ELb0EEvPK6__halfPKjS4_S2_PS0_iiiiPKtS7_iiiiiibS2_i)
        /*0180*/ 	.short	0x0210
        /*0182*/ 	.short	0x0074


	//----- nvinfo : EIATTR_SW_WAR
	.align		4
.L_3209:
        /*0184*/ 	.byte	0x04, 0x36
        /*0186*/ 	.short	(.L_3211 - .L_3210)
.L_3210:
        /*0188*/ 	.word	0x00000008
.L_3211:


//--------------------- .nv.info._Z23gemm_half_q_half_kernelILi2ELb0ELb0EEvPK6__halfPKjS4_S2_PS0_iiiiPKtS7_iiiiiibS2_i --------------------------
	.section	.nv.info._Z23gemm_half_q_half_kernelILi2ELb0ELb0EEvPK6__halfPKjS4_S2_PS0_iiiiPKtS7_iiiiiibS2_i,"",@"SHT_CUDA_INFO"
	.sectionflags	@""
	.align	4


	//----- nvinfo : EIATTR_CUDA_API_VERSION
	.align		4
        /*0000*/ 	.byte	0x04, 0x37
        /*0002*/ 	.short	(.L_3213 - .L_3212)
.L_3212:
        /*0004*/ 	.word	0x00000082


	//----- nvinfo : EIATTR_KPARAM_INFO
	.align		4
.L_3213:
        /*0008*/ 	.byte	0x04, 0x17
        /*000a*/ 	.short	(.L_3215 - .L_3214)
.L_3214:
        /*000c*/ 	.word	0x00000000
        /*0010*/ 	.short	0x0013
        /*0012*/ 	.short	0x0070
        /*0014*/ 	.byte	0x00, 0xf0, 0x11, 0x00


	//----- nvinfo : EIATTR_KPARAM_INFO
	.align		4
.L_3215:
        /*0018*/ 	.byte	0x04, 0x17
        /*001a*/ 	.short	(.L_3217 - .L_3216)
.L_3216:
        /*001c*/ 	.word	0x00000000
        /*0020*/ 	.short	0x0012
        /*0022*/ 	.short	0x0068
        /*0024*/ 	.byte	0x00, 0xf0, 0x21, 0x00


	//----- nvinfo : EIATTR_KPARAM_INFO
	.align		4
.L_3217:
        /*0028*/ 	.byte	0x04, 0x17
        /*002a*/ 	.short	(.L_3219 - .L_3218)
.L_3218:
        /*002c*/ 	.word	0x00000000
        /*0030*/ 	.short	0x0011
        /*0032*/ 	.short	0x0060
        /*0034*/ 	.byte	0x00, 0xf0, 0x05, 0x00


	//----- nvinfo : EIATTR_KPARAM_INFO
	.align		4
.L_3219:
        /*0038*/ 	.byte	0x04, 0x17
        /*003a*/ 	.short	(.L_3221 - .L_3220)
.L_3220:
        /*003c*/ 	.word	0x00000000
        /*0040*/ 	.short	0x0010
        /*0042*/ 	.short	0x005c
        /*0044*/ 	.byte	0x00, 0xf0, 0x11, 0x00


	//----- nvinfo : EIATTR_KPARAM_INFO
	.align		4
.L_3221:
        /*0048*/ 	.byte	0x04, 0x17
        /*004a*/ 	.short	(.L_3223 - .L_3222)
.L_3222:
        /*004c*/ 	.word	0x00000000
        /*0050*/ 	.short	0x000f
        /*0052*/ 	.short	0x0058
        /*0054*/ 	.byte	0x00, 0xf0, 0x11, 0x00


	//----- nvinfo : EIATTR_KPARAM_INFO
	.align		4
.L_3223:
        /*0058*/ 	.byte	0x04, 0x17
        /*005a*/ 	.short	(.L_3225 - .L_3224)
.L_3224:
        /*005c*/ 	.word	0x00000000
        /*0060*/ 	.short	0x000e
        /*0062*/ 	.short	0x0054
        /*0064*/ 	.byte	0x00, 0xf0, 0x11, 0x00


	//----- nvinfo : EIATTR_KPARAM_INFO
	.align		4
.L_3225:
        /*0068*/ 	.byte	0x04, 0x17
        /*006a*/ 	.short	(.L_3227 - .L_3226)
.L_3226:
        /*006c*/ 	.word	0x00000000
        /*0070*/ 	.short	0x000d
        /*0072*/ 	.short	0x0050
        /*0074*/ 	.byte	0x00, 0xf0, 0x11, 0x00


	//----- nvinfo : EIATTR_KPARAM_INFO
	.align		4
.L_3227:
        /*0078*/ 	.byte	0x04, 0x17
        /*007a*/ 	.short	(.L_3229 - .L_3228)
.L_3228:
        /*007c*/ 	.word	0x00000000
        /*0080*/ 	.short	0x000c
        /*0082*/ 	.short	0x004c
        /*0084*/ 	.byte	0x00, 0xf0, 0x11, 0x00


	//----- nvinfo : EIATTR_KPARAM_INFO
	.align		4
.L_3229:
        /*0088*/ 	.byte	0x04, 0x17
        /*008a*/ 	.short	(.L_3231 - .L_3230)
.L_3230:
        /*008c*/ 	.word	0x00000000
        /*0090*/ 	.short	0x000b
        /*0092*/ 	.short	0x0048
        /*0094*/ 	.byte	0x00, 0xf0, 0x11, 0x00


	//----- nvinfo : EIATTR_KPARAM_INFO
	.align		4
.L_3231:
        /*0098*/ 	.byte	0x04, 0x17
        /*009a*/ 	.short	(.L_3233 - .L_3232)
.L_3232:
        /*009c*/ 	.word	0x00000000
        /*00a0*/ 	.short	0x000a
        /*00a2*/ 	.short	0x0040
        /*00a4*/ 	.byte	0x00, 0xf0, 0x21, 0x00


	//----- nvinfo : EIATTR_KPARAM_INFO
	.align		4
.L_3233:
        /*00a8*/ 	.byte	0x04, 0x17
        /*00aa*/ 	.short	(.L_3235 - .L_3234)
.L_3234:
        /*00ac*/ 	.word	0x00000000
        /*00b0*/ 	.short	0x0009
        /*00b2*/ 	.short	0x0038
        /*00b4*/ 	.byte	0x00, 0xf0, 0x21, 0x00


	//----- nvinfo : EIATTR_KPARAM_INFO
	.align		4
.L_3235:
        /*00b8*/ 	.byte	0x04, 0x17
        /*00ba*/ 	.short	(.L_3237 - .L_3236)
.L_3236:
        /*00bc*/ 	.word	0x00000000
        /*00c0*/ 	.short	0x0008
        /*00c2*/ 	.short	0x0034
        /*00c4*/ 	.byte	0x00, 0xf0, 0x11, 0x00


	//----- nvinfo : EIATTR_KPARAM_INFO
	.align		4
.L_3237:
        /*00c8*/ 	.byte	0x04, 0x17
        /*00ca*/ 	.short	(.L_3239 - .L_3238)
.L_3238:
        /*00cc*/ 	.word	0x00000000
        /*00d0*/ 	.short	0x0007
        /*00d2*/ 	.short	0x0030
        /*00d4*/ 	.byte	0x00, 0xf0, 0x11, 0x00


	//----- nvinfo : EIATTR_KPARAM_INFO
	.align		4
.L_3239:
        /*00d8*/ 	.byte	0x04, 0x17
        /*00da*/ 	.short	(.L_3241 - .L_3240)
.L_3240:
        /*00dc*/ 	.word	0x00000000
        /*00e0*/ 	.short	0x0006
        /*00e2*/ 	.short	0x002c
        /*00e4*/ 	.byte	0x00, 0xf0, 0x11, 0x00


	//----- nvinfo : EIATTR_KPARAM_INFO
	.align		4
.L_3241:
        /*00e8*/ 	.byte	0x04, 0x17
        /*00ea*/ 	.short	(.L_3243 - .L_3242)
.L_3242:
        /*00ec*/ 	.word	0x00000000
        /*00f0*/ 	.short	0x0005
        /*00f2*/ 	.short	0x0028
        /*00f4*/ 	.byte	0x00, 0xf0, 0x11, 0x00


	//----- nvinfo : EIATTR_KPARAM_INFO
	.align		4
.L_3243:
        /*00f8*/ 	.byte	0x04, 0x17
        /*00fa*/ 	.short	(.L_3245 - .L_3244)
.L_3244:
        /*00fc*/ 	.word	0x00000000
        /*0100*/ 	.short	0x0004
        /*0102*/ 	.short	0x0020
        /*0104*/ 	.byte	0x00, 0xf0, 0x21, 0x00


	//----- nvinfo : EIATTR_KPARAM_INFO
	.align		4
.L_3245:
        /*0108*/ 	.byte	0x04, 0x17
        /*010a*/ 	.short	(.L_3247 - .L_3246)
.L_3246:
        /*010c*/ 	.word	0x00000000
        /*0110*/ 	.short	0x0003
        /*0112*/ 	.short	0x0018
        /*0114*/ 	.byte	0x00, 0xf0, 0x21, 0x00


	//----- nvinfo : EIATTR_KPARAM_INFO
	.align		4
.L_3247:
        /*0118*/ 	.byte	0x04, 0x17
        /*011a*/ 	.short	(.L_3249 - .L_3248)
.L_3248:
        /*011c*/ 	.word	0x00000000
        /*0120*/ 	.short	0x0002
        /*0122*/ 	.short	0x0010
        /*0124*/ 	.byte	0x00, 0xf0, 0x21, 0x00


	//----- nvinfo : EIATTR_KPARAM_INFO
	.align		4
.L_3249:
        /*0128*/ 	.byte	0x04, 0x17
        /*012a*/ 	.short	(.L_3251 - .L_3250)
.L_3250:
        /*012c*/ 	.word	0x00000000
        /*0130*/ 	.short	0x0001
        /*0132*/ 	.short	0x0008
        /*0134*/ 	.byte	0x00, 0xf0, 0x21, 0x00


	//----- nvinfo : EIATTR_KPARAM_INFO
	.align		4
.L_3251:
        /*0138*/ 	.byte	0x04, 0x17
        /*013a*/ 	.short	(.L_3253 - .L_3252)
.L_3252:
        /*013c*/ 	.word	0x00000000
        /*0140*/ 	.short	0x0000
        /*0142*/ 	.short	0x0000
        /*0144*/ 	.byte	0x00, 0xf0, 0x21, 0x00


	//----- nvinfo : EIATTR_SPARSE_MMA_MASK
	.align		4
.L_3253:
        /*0148*/ 	.byte	0x03, 0x50
        /*014a*/ 	.short	0x0000


	//----- nvinfo : EIATTR_MAXREG_COUNT
	.align		4
        /*014c*/ 	.byte	0x03, 0x1b
        /*014e*/ 	.short	0x00ff


	//----- nvinfo : EIATTR_NUM_BARRIERS
	.align		4
        /*0150*/ 	.byte	0x02, 0x4c
        /*0152*/ 	.byte	0x01
	.zero		1


	//----- nvinfo : EIATTR_MERCURY_ISA_VERSION
	.align		4
        /*0154*/ 	.byte	0x03, 0x5f
        /*0156*/ 	.short	0x0101


	//----- nvinfo : EIATTR_EXIT_INSTR_OFFSETS
	.align		4
        /*0158*/ 	.byte	0x04, 0x1c
        /*015a*/ 	.short	(.L_3255 - .L_3254)


	//   ....[0]....
.L_3254:
        /*015c*/ 	.word	0x000002a0


	//   ....[1]....
        /*0160*/ 	.word	0x0000f2e0


	//   ....[2]....
        /*0164*/ 	.word	0x0000f390


	//   ....[3]....
        /*0168*/ 	.word	0x0000f3d0


	//----- nvinfo : EIATTR_CRS_STACK_SIZE
	.align		4
.L_3255:
        /*016c*/ 	.byte	0x04, 0x1e
        /*016e*/ 	.short	(.L_3257 - .L_3256)
.L_3256:
        /*0170*/ 	.word	0x00000000


	//----- nvinfo : EIATTR_CBANK_PARAM_SIZE
	.align		4
.L_3257:
        /*0174*/ 	.byte	0x03, 0x19
        /*0176*/ 	.short	0x0074


	//----- nvinfo : EIATTR_PARAM_CBANK
	.align		4
        /*0178*/ 	.byte	0x04, 0x0a
        /*017a*/ 	.short	(.L_3259 - .L_3258)
	.align		4
.L_3258:
        /*017c*/ 	.word	index@(.nv.constant0._Z23gemm_half_q_half_kernelILi2ELb0ELb0EEvPK6__halfPKjS4_S2_PS0_iiiiPKtS7_iiiiiibS2_i)
        /*0180*/ 	.short	0x0210
        /*0182*/ 	.short	0x0074


	//----- nvinfo : EIATTR_SW_WAR
	.align		4
.L_3259:
        /*0184*/ 	.byte	0x04, 0x36
        /*0186*/ 	.short	(.L_3261 - .L_3260)
.L_3260:
        /*0188*/ 	.word	0x00000008
.L_3261:


//--------------------- .nv.info._Z23gemm_half_q_half_kernelILi1ELb0ELb0EEvPK6__halfPKjS4_S2_PS0_iiiiPKtS7_iiiiiibS2_i --------------------------
	.section	.nv.info._Z23gemm_half_q_half_kernelILi1ELb0ELb0EEvPK6__halfPKjS4_S2_PS0_iiiiPKtS7_iiiiiibS2_i,"",@"SHT_CUDA_INFO"
	.sectionflags	@""
	.align	4


	//----- nvinfo : EIATTR_CUDA_API_VERSION
	.align		4
        /*0000*/ 	.byte	0x04, 0x37
        /*0002*/ 	.short	(.L_3263 - .L_3262)
.L_3262:
        /*0004*/ 	.word	0x00000082


	//----- nvinfo : EIATTR_KPARAM_INFO
	.align		4
.L_3263:
        /*0008*/ 	.byte	0x04, 0x17
        /*000a*/ 	.short	(.L_3265 - .L_3264)
.L_3264:
        /*000c*/ 	.word	0x00000000
        /*0010*/ 	.short	0x0013
        /*0012*/ 	.short	0x0070
        /*0014*/ 	.byte	0x00, 0xf0, 0x11, 0x00


	//----- nvinfo : EIATTR_KPARAM_INFO
	.align		4
.L_3265:
        /*0018*/ 	.byte	0x04, 0x17
        /*001a*/ 	.short	(.L_3267 - .L_3266)
.L_3266:
        /*001c*/ 	.word	0x00000000
        /*0020*/ 	.short	0x0012
        /*0022*/ 	.short	0x0068
        /*0024*/ 	.byte	0x00, 0xf0, 0x21, 0x00


	//----- nvinfo : EIATTR_KPARAM_INFO
	.align		4
.L_3267:
        /*0028*/ 	.byte	0x04, 0x17
        /*002a*/ 	.short	(.L_3269 - .L_3268)
.L_3268:
        /*002c*/ 	.word	0x00000000
        /*0030*/ 	.short	0x0011
        /*0032*/ 	.short	0x0060
        /*0034*/ 	.byte	0x00, 0xf0, 0x05, 0x00


	//----- nvinfo : EIATTR_KPARAM_INFO
	.align		4
.L_3269:
        /*0038*/ 	.byte	0x04, 0x17
        /*003a*/ 	.short	(.L_3271 - .L_3270)
.L_3270:
        /*003c*/ 	.word	0x00000000
        /*0040*/ 	.short	0x0010
        /*0042*/ 	.short	0x005c
        /*0044*/ 	.byte	0x00, 0xf0, 0x11, 0x00


	//----- nvinfo : EIATTR_KPARAM_INFO
	.align		4
.L_3271:
        /*0048*/ 	.byte	0x04, 0x17
        /*004a*/ 	.short	(.L_3273 - .L_3272)
.L_3272:
        /*004c*/ 	.word	0x00000000
        /*0050*/ 	.short	0x000f
        /*0052*/ 	.short	0x0058
        /*0054*/ 	.byte	0x00, 0xf0, 0x11, 0x00


	//----- nvinfo : EIATTR_KPARAM_INFO
	.align		4
.L_3273:
        /*0058*/ 	.byte	0x04, 0x17
        /*005a*/ 	.short	(.L_3275 - .L_3274)
.L_3274:
        /*005c*/ 	.word	0x00000000
        /*0060*/ 	.short	0x000e
        /*0062*/ 	.short	0x0054
        /*0064*/ 	.byte	0x00, 0xf0, 0x11, 0x00


	//----- nvinfo : EIATTR_KPARAM_INFO
	.align		4
.L_3275:
        /*0068*/ 	.byte	0x04, 0x17
        /*006a*/ 	.short	(.L_3277 - .L_3276)
.L_3276:
        /*006c*/ 	.word	0x00000000
        /*0070*/ 	.short	0x000d
        /*0072*/ 	.short	0x0050
        /*0074*/ 	.byte	0x00, 0xf0, 0x11, 0x00


	//----- nvinfo : EIATTR_KPARAM_INFO
	.align		4
.L_3277:
        /*0078*/ 	.byte	0x04, 0x17
        /*007a*/ 	.short	(.L_3279 - .L_3278)
.L_3278:
        /*007c*/ 	.word	0x00000000
        /*0080*/ 	.short	0x000c
        /*0082*/ 	.short	0x004c
        /*0084*/ 	.byte	0x00, 0xf0, 0x11, 0x00


	//----- nvinfo : EIATTR_KPARAM_INFO
	.align		4
.L_3279:
        /*0088*/ 	.byte	0x04, 0x17
        /*008a*/ 	.short	(.L_3281 - .L_3280)
.L_3280:
        /*008c*/ 	.word	0x00000000
        /*0090*/ 	.short	0x000b
        /*0092*/ 	.short	0x0048
        /*0094*/ 	.byte	0x00, 0xf0, 0x11, 0x00


	//----- nvinfo : EIATTR_KPARAM_INFO
	.align		4
.L_3281:
        /*0098*/ 	.byte	0x04, 0x17
        /*009a*/ 	.short	(.L_3283 - .L_3282)
.L_3282:
        /*009c*/ 	.word	0x00000000
        /*00a0*/ 	.short	0x000a
        /*00a2*/ 	.short	0x0040
        /*00a4*/ 	.byte	0x00, 0xf0, 0x21, 0x00


	//----- nvinfo : EIATTR_KPARAM_INFO
	.align		4
.L_3283:
        /*00a8*/ 	.byte	0x04, 0x17
        /*00aa*/ 	.short	(.L_3285 - .L_3284)
.L_3284:
        /*00ac*/ 	.word	0x00000000
        /*00b0*/ 	.short	0x0009
        /*00b2*/ 	.short	0x0038
        /*00b4*/ 	.byte	0x00, 0xf0, 0x21, 0x00


	//----- nvinfo : EIATTR_KPARAM_INFO
	.align		4
.L_3285:
        /*00b8*/ 	.byte	0x04, 0x17
        /*00ba*/ 	.short	(.L_3287 - .L_3286)
.L_3286:
        /*00bc*/ 	.word	0x00000000
        /*00c0*/ 	.short	0x0008
        /*00c2*/ 	.short	0x0034
        /*00c4*/ 	.byte	0x00, 0xf0, 0x11, 0x00


	//----- nvinfo : EIATTR_KPARAM_INFO
	.align		4
.L_3287:
        /*00c8*/ 	.byte	0x04, 0x17
        /*00ca*/ 	.short	(.L_3289 - .L_3288)
.L_3288:
        /*00cc*/ 	.word	0x00000000
        /*00d0*/ 	.short	0x0007
        /*00d2*/ 	.short	0x0030
        /*00d4*/ 	.byte	0x00, 0xf0, 0x11, 0x00


	//----- nvinfo : EIATTR_KPARAM_INFO
	.align		4
.L_3289:
        /*00d8*/ 	.byte	0x04, 0x17
        /*00da*/ 	.short	(.L_3291 - .L_3290)
.L_3290:
        /*00dc*/ 	.word	0x00000000
        /*00e0*/ 	.short	0x0006
        /*00e2*/ 	.short	0x002c
        /*00e4*/ 	.byte	0x00, 0xf0, 0x11, 0x00


	//----- nvinfo : EIATTR_KPARAM_INFO
	.align		4
.L_3291:
        /*00e8*/ 	.byte	0x04, 0x17
        /*00ea*/ 	.short	(.L_3293 - .L_3292)
.L_3292:
        /*00ec*/ 	.word	0x00000000
        /*00f0*/ 	.short	0x0005
        /*00f2*/ 	.short	0x0028
        /*00f4*/ 	.byte	0x00, 0xf0, 0x11, 0x00


	//----- nvinfo : EIATTR_KPARAM_INFO
	.align		4
.L_3293:
        /*00f8*/ 	.byte	0x04, 0x17
        /*00fa*/ 	.short	(.L_3295 - .L_3294)
.L_3294:
        /*00fc*/ 	.word	0x00000000
        /*0100*/ 	.short	0x0004
        /*0102*/ 	.short	0x0020
        /*0104*/ 	.byte	0x00, 0xf0, 0x21, 0x00


	//----- nvinfo : EIATTR_KPARAM_INFO
	.align		4
.L_3295:
        /*0108*/ 	.byte	0x04, 0x17
        /*010a*/ 	.short	(.L_3297 - .L_3296)
.L_3296:
        /*010c*/ 	.word	0x00000000
        /*0110*/ 	.short	0x0003
        /*0112*/ 	.short	0x0018
        /*0114*/ 	.byte	0x00, 0xf0, 0x21, 0x00


	//----- nvinfo : EIATTR_KPARAM_INFO
	.align		4
.L_3297:
        /*0118*/ 	.byte	0x04, 0x17
        /*011a*/ 	.short	(.L_3299 - .L_3298)
.L_3298:
        /*011c*/ 	.word	0x00000000
        /*0120*/ 	.short	0x0002
        /*0122*/ 	.short	0x0010
        /*0124*/ 	.byte	0x00, 0xf0, 0x21, 0x00


	//----- nvinfo : EIATTR_KPARAM_INFO
	.align		4
.L_3299:
        /*0128*/ 	.byte	0x04, 0x17
        /*012a*/ 	.short	(.L_3301 - .L_3300)
.L_3300:
        /*012c*/ 	.word	0x00000000
        /*0130*/ 	.short	0x0001
        /*0132*/ 	.short	0x0008
        /*0134*/ 	.byte	0x00, 0xf0, 0x21, 0x00


	//----- nvinfo : EIATTR_KPARAM_INFO
	.align		4
.L_3301:
        /*0138*/ 	.byte	0x04, 0x17
        /*013a*/ 	.short	(.L_3303 - .L_3302)
.L_3302:
        /*013c*/ 	.word	0x00000000
        /*0140*/ 	.short	0x0000
        /*0142*/ 	.short	0x0000
        /*0144*/ 	.byte	0x00, 0xf0, 0x21, 0x00


	//----- nvinfo : EIATTR_SPARSE_MMA_MASK
	.align		4
.L_3303:
        /*0148*/ 	.byte	0x03, 0x50
        /*014a*/ 	.short	0x0000


	//----- nvinfo : EIATTR_MAXREG_COUNT
	.align		4
        /*014c*/ 	.byte	0x03, 0x1b
        /*014e*/ 	.short	0x00ff


	//----- nvinfo : EIATTR_NUM_BARRIERS
	.align		4
        /*0150*/ 	.byte	0x02, 0x4c
        /*0152*/ 	.byte	0x01
	.zero		1


	//----- nvinfo : EIATTR_MERCURY_ISA_VERSION
	.align		4
        /*0154*/ 	.byte	0x03, 0x5f
        /*0156*/ 	.short	0x0101


	//----- nvinfo : EIATTR_EXIT_INSTR_OFFSETS
	.align		4
        /*0158*/ 	.byte	0x04, 0x1c
        /*015a*/ 	.short	(.L_3305 - .L_3304)


	//   ....[0]....
.L_3304:
        /*015c*/ 	.word	0x00000200


	//   ....[1]....
        /*0160*/ 	.word	0x0000c3b0


	//   ....[2]....
        /*0164*/ 	.word	0x0000c460


	//   ....[3]....
        /*0168*/ 	.word	0x0000c4a0


	//----- nvinfo : EIATTR_CRS_STACK_SIZE
	.align		4
.L_3305:
        /*016c*/ 	.byte	0x04, 0x1e
        /*016e*/ 	.short	(.L_3307 - .L_3306)
.L_3306:
        /*0170*/ 	.word	0x00000000


	//----- nvinfo : EIATTR_CBANK_PARAM_SIZE
	.align		4
.L_3307:
        /*0174*/ 	.byte	0x03, 0x19
        /*0176*/ 	.short	0x0074


	//----- nvinfo : EIATTR_PARAM_CBANK
	.align		4
        /*0178*/ 	.byte	0x04, 0x0a
        /*017a*/ 	.short	(.L_3309 - .L_3308)
	.align		4
.L_3308:
        /*017c*/ 	.word	index@(.nv.constant0._Z23gemm_half_q_half_kernelILi1ELb0ELb0EEvPK6__halfPKjS4_S2_PS0_iiiiPKtS7_iiiiiibS2_i)
        /*0180*/ 	.short	0x0210
        /*0182*/ 	.short	0x0074


	//----- nvinfo : EIATTR_SW_WAR
	.align		4
.L_3309:
        /*0184*/ 	.byte	0x04, 0x36
        /*0186*/ 	.short	(.L_3311 - .L_3310)
.L_3310:
        /*0188*/ 	.word	0x00000008
.L_3311:


//--------------------- .nv.callgraph             --------------------------
	.section	.nv.callgraph,"",@"SHT_CUDA_CALLGRAPH"
	.align	4
	.sectionentsize	8
	.align		4
        /*0000*/ 	.word	0x00000000
	.align		4
        /*0004*/ 	.word	0xffffffff
	.align		4
        /*0008*/ 	.word	0x00000000
	.align		4
        /*000c*/ 	.word	0xfffffffe
	.align		4
        /*0010*/ 	.word	0x00000000
	.align		4
        /*0014*/ 	.word	0xfffffffd
	.align		4
        /*0018*/ 	.word	0x00000000
	.align		4
        /*001c*/ 	.word	0xfffffffc


//--------------------- .nv.constant4             --------------------------
	.section	.nv.constant4,"a",@progbits
	.align	8
	.align		8
.nv.constant4:
        /*0000*/ 	.dword	_ZN39_INTERNAL_80fa1f64_9_q_gemm_cu_b303c1f14cuda3std3__45__cpo5beginE
	.align		8
        /*0008*/ 	.dword	_ZN39_INTERNAL_80fa1f64_9_q_gemm_cu_b303c1f14cuda3std3__45__cpo3endE
	.align		8
        /*0010*/ 	.dword	_ZN39_INTERNAL_80fa1f64_9_q_gemm_cu_b303c1f14cuda3std3__45__cpo6cbeginE
	.align		8
        /*0018*/ 	.dword	_ZN39_INTERNAL_80fa1f64_9_q_gemm_cu_b303c1f14cuda3std3__45__cpo4cendE
	.align		8
        /*0020*/ 	.dword	_ZN39_INTERNAL_80fa1f64_9_q_gemm_cu_b303c1f14cuda3std3__45__cpo6rbeginE
	.align		8
        /*0028*/ 	.dword	_ZN39_INTERNAL_80fa1f64_9_q_gemm_cu_b303c1f14cuda3std3__45__cpo4rendE
	.align		8
        /*0030*/ 	.dword	_ZN39_INTERNAL_80fa1f64_9_q_gemm_cu_b303c1f14cuda3std3__45__cpo7crbeginE
	.align		8
        /*0038*/ 	.dword	_ZN39_INTERNAL_80fa1f64_9_q_gemm_cu_b303c1f14cuda3std3__45__cpo5crendE
	.align		8
        /*0040*/ 	.dword	_ZN39_INTERNAL_80fa1f64_9_q_gemm_cu_b303c1f14cuda3std3__441_GLOBAL__N__80fa1f64_9_q_gemm_cu_b303c1f16ignoreE
	.align		8
        /*0048*/ 	.dword	_ZN39_INTERNAL_80fa1f64_9_q_gemm_cu_b303c1f14cuda3std3__419piecewise_constructE
	.align		8
        /*0050*/ 	.dword	_ZN39_INTERNAL_80fa1f64_9_q_gemm_cu_b303c1f14cuda3std3__48in_placeE
	.align		8
        /*0058*/ 	.dword	_ZN39_INTERNAL_80fa1f64_9_q_gemm_cu_b303c1f14cuda3std3__420unreachable_sentinelE
	.align		8
        /*0060*/ 	.dword	_ZN39_INTERNAL_80fa1f64_9_q_gemm_cu_b303c1f14cuda3std6ranges3__45__cpo4swapE
	.align		8
        /*0068*/ 	.dword	_ZN39_INTERNAL_80fa1f64_9_q_gemm_cu_b303c1f14cuda3std6ranges3__45__cpo9iter_moveE
	.align		8
        /*0070*/ 	.dword	_ZN39_INTERNAL_80fa1f64_9_q_gemm_cu_b303c1f14cuda3std6ranges3__45__cpo5beginE
	.align		8
        /*0078*/ 	.dword	_ZN39_INTERNAL_80fa1f64_9_q_gemm_cu_b303c1f14cuda3std6ranges3__45__cpo3endE
	.align		8
        /*0080*/ 	.dword	_ZN39_INTERNAL_80fa1f64_9_q_gemm_cu_b303c1f14cuda3std6ranges3__45__cpo6cbeginE
	.align		8
        /*0088*/ 	.dword	_ZN39_INTERNAL_80fa1f64_9_q_gemm_cu_b303c1f14cuda3std6ranges3__45__cpo4cendE
	.align		8
        /*0090*/ 	.dword	_ZN39_INTERNAL_80fa1f64_9_q_gemm_cu_b303c1f14cuda3std6ranges3__45__cpo7advanceE
	.align		8
        /*0098*/ 	.dword	_ZN39_INTERNAL_80fa1f64_9_q_gemm_cu_b303c1f14cuda3std6ranges3__45__cpo9iter_swapE
	.align		8
        /*00a0*/ 	.dword	_ZN39_INTERNAL_80fa1f64_9_q_gemm_cu_b303c1f14cuda3std6ranges3__45__cpo4nextE
	.align		8
        /*00a8*/ 	.dword	_ZN39_INTERNAL_80fa1f64_9_q_gemm_cu_b303c1f14cuda3std6ranges3__45__cpo4prevE
	.align		8
        /*00b0*/ 	.dword	_ZN39_INTERNAL_80fa1f64_9_q_gemm_cu_b303c1f14cuda3std6ranges3__45__cpo4dataE
	.align		8
        /*00b8*/ 	.dword	_ZN39_INTERNAL_80fa1f64_9_q_gemm_cu_b303c1f14cuda3std6ranges3__45__cpo5cdataE
	.align		8
        /*00c0*/ 	.dword	_ZN39_INTERNAL_80fa1f64_9_q_gemm_cu_b303c1f14cuda3std6ranges3__45__cpo4sizeE
	.align		8
        /*00c8*/ 	.dword	_ZN39_INTERNAL_80fa1f64_9_q_gemm_cu_b303c1f14cuda3std6ranges3__45__cpo5ssizeE
	.align		8
        /*00d0*/ 	.dword	_ZN39_INTERNAL_80fa1f64_9_q_gemm_cu_b303c1f14cuda3std6ranges3__45__cpo8distanceE
	.align		8
        /*00d8*/ 	.dword	_ZN39_INTERNAL_80fa1f64_9_q_gemm_cu_b303c1f16thrust23THRUST_300001_SM_900_NS6system6detail10sequential3seqE


//--------------------- .text._Z12clear_kernelP6__halfii --------------------------
	.section	.text._Z12clear_kernelP6__halfii,"ax",@progbits
	.align	128
        .global         _Z12clear_kernelP6__halfii
        .type           _Z12clear_kernelP6__halfii,@function
        .size           _Z12clear_kernelP6__halfii,(.L_x_4010 - _Z12clear_kernelP6__halfii)
        .other          _Z12clear_kernelP6__halfii,@"STO_CUDA_ENTRY STV_DEFAULT"
_Z12clear_kernelP6__halfii:
.text._Z12clear_kernelP6__halfii:
[----:B------:R-:W-:Y:S01]  /*0000*/  LDC R1, c[0x0][0x28] ;  /* 0x00000a00ff017b82 */ /* 0x000fe20000000800 */
[----:B------:R-:W0:Y:S01]  /*0010*/  S2R R0, SR_CTAID.X ;  /* 0x0000000000007919 */ /* 0x000e220000002500 */
[----:B------:R-:W-:Y:S01]  /*0020*/  ULDC UR6, c[0x0][0x21c] ;  /* 0x0000870000067ab9 */ /* 0x000fe20000000800 */
[----:B------:R-:W0:Y:S02]  /*0030*/  S2R R3, SR_TID.X ;  /* 0x0000000000037919 */ /* 0x000e240000002100 */
[----:B0-----:R-:W-:-:S04]  /*0040*/  IMAD R0, R0, 0x100, R3 ;  /* 0x0000010000007824 */ /* 0x001fc800078e0203 */
[----:B------:R-:W-:-:S05]  /*0050*/  IMAD.SHL.U32 R0, R0, 0x8, RZ ;  /* 0x0000000800007824 */ /* 0x000fca00078e00ff */
[----:B------:R-:W-:-:S13]  /*0060*/  ISETP.GE.AND P0, PT, R0, UR6, PT ;  /* 0x0000000600007c0c */ /* 0x000fda000bf06270 */
[----:B------:R-:W-:Y:S05]  /*0070*/  @P0 EXIT ;  /* 0x000000000000094d */ /* 0x000fea0003800000 */
[----:B------:R-:W0:Y:S01]  /*0080*/  S2R R3, SR_CTAID.Y ;  /* 0x0000000000037919 */ /* 0x000e220000002600 */
[----:B------:R-:W-:Y:S01]  /*0090*/  SHF.R.S32.HI R2, RZ, 0x1f, R0 ;  /* 0x0000001fff027819 */ /* 0x000fe20000011400 */
[----:B------:R-:W-:Y:S01]  /*00a0*/  ULDC.64 UR4, c[0x0][0x210] ;  /* 0x0000840000047ab9 */ /* 0x000fe20000000a00 */
[----:B0-----:R-:W-:-:S05]  /*00b0*/  IMAD R3, R3, UR6, RZ ;  /* 0x0000000603037c24 */ /* 0x001fca000f8e02ff */
[----:B------:R-:W-:-:S04]  /*00c0*/  IADD3 R0, P0, R0, R3, RZ ;  /* 0x0000000300007210 */ /* 0x000fc80007f1e0ff */
[----:B------:R-:W-:Y:S02]  /*00d0*/  LEA.HI.X.SX32 R3, R3, R2, 0x1, P0 ;  /* 0x0000000203037211 */ /* 0x000fe400000f0eff */
[----:B------:R-:W-:-:S04]  /*00e0*/  LEA R2, P0, R0, UR4, 0x1 ;  /* 0x0000000400027c11 */ /* 0x000fc8000f8008ff */
[----:B------:R-:W-:Y:S01]  /*00f0*/  LEA.HI.X R3, R0, UR5, R3, 0x1, P0 ;  /* 0x0000000500037c11 */ /* 0x000fe200080f0c03 */
[----:B------:R-:W-:-:S04]  /*0100*/  ULDC.64 UR4, c[0x0][0x208] ;  /* 0x0000820000047ab9 */ /* 0x000fc80000000a00 */
[----:B------:R-:W-:Y:S01]  /*0110*/  STG.E.128 desc[UR4][R2.64], RZ ;  /* 0x000000ff02007986 */ /* 0x000fe2000c101d04 */
[----:B------:R-:W-:Y:S05]  /*0120*/  EXIT ;  /* 0x000000000000794d */ /* 0x000fea0003800000 */
.L_x_0:
[----:B------:R-:W-:-:S00]  /*0130*/  BRA `(.L_x_0) ;  /* 0xfffffffc00fc7947 */ /* 0x000fc0000383ffff */
[----:B------:R-:W-:-:S00]  /*0140*/  NOP ;  /* 0x0000000000007918 */ /* 0x000fc00000000000 */
        /* <DEDUP_REMOVED lines=11> */
.L_x_4010:


//--------------------- .text._Z28gemm_half_q_half_gptq_kernelILi8ELb1ELb1EEvPK6__halfPKjS4_S2_PS0_iiiiiPKtibS2_i --------------------------
	.section	.text._Z28gemm_half_q_half_gptq_kernelILi8ELb1ELb1EEvPK6__halfPKjS4_S2_PS0_iiiiiPKtibS2_i,"ax",@progbits
	.align	128
        .global         _Z28gemm_half_q_half_gptq_kernelILi8ELb1ELb1EEvPK6__halfPKjS4_S2_PS0_iiiiiPKtibS2_i
        .type           _Z28gemm_half_q_half_gptq_kernelILi8ELb1ELb1EEvPK6__halfPKjS4_S2_PS0_iiiiiPKtibS2_i,@function
        .size           _Z28gemm_half_q_half_gptq_kernelILi8ELb1ELb1EEvPK6__halfPKjS4_S2_PS0_iiiiiPKtibS2_i,(.L_x_4011 - _Z28gemm_half_q_half_gptq_kernelILi8ELb1ELb1EEvPK6__halfPKjS4_S2_PS0_iiiiiPKtibS2_i)
        .other          _Z28gemm_half_q_half_gptq_kernelILi8ELb1ELb1EEvPK6__halfPKjS4_S2_PS0_iiiiiPKtibS2_i,@"STO_CUDA_ENTRY STV_DEFAULT"
_Z28gemm_half_q_half_gptq_kernelILi8ELb1ELb1EEvPK6__halfPKjS4_S2_PS0_iiiiiPKtibS2_i:
.text._Z28gemm_half_q_half_gptq_kernelILi8ELb1ELb1EEvPK6__halfPKjS4_S2_PS0_iiiiiPKtibS2_i:
[----:B------:R-:W-:Y:S08]  /*0000*/  LDC R1, c[0x0][0x28] ;  /* 0x00000a00ff017b82 */ /* 0x000ff00000000800 */
[----:B------:R-:W0:Y:S01]  /*0010*/  LDC R17, c[0x0][0x268] ;  /* 0x00009a00ff117b82 */ /* 0x000e220000000800 */
[----:B------:R-:W-:-:S07]  /*0020*/  ULDC.64 UR8, c[0x0][0x208] ;  /* 0x0000820000087ab9 */ /* 0x000fce0000000a00 */
[----:B------:R-:W0:Y:S08]  /*0030*/  LDC.64 R2, c[0x0][0x260] ;  /* 0x00009800ff027b82 */ /* 0x000e300000000a00 */
[----:B------:R-:W1:Y:S01]  /*0040*/  LDC.64 R4, c[0x0][0x260] ;  /* 0x00009800ff047b82 */ /* 0x000e620000000a00 */
[----:B0-----:R-:W-:-:S05]  /*0050*/  IMAD.WIDE R2, R17, 0x2, R2 ;  /* 0x0000000211027825 */ /* 0x001fca00078e0202 */
[----:B------:R0:W2:Y:S01]  /*0060*/  LDG.E.U16 R87, desc[UR8][R2.64] ;  /* 0x0000000802577981 */ /* 0x0000a2000c1e1500 */
[----:B------:R-:W-:-:S03]  /*0070*/  IMAD.WIDE R6, R17, 0x2, R2 ;  /* 0x0000000211067825 */ /* 0x000fc600078e0202 */
[----:B-1----:R-:W2:Y:S01]  /*0080*/  LDG.E.U16 R86, desc[UR8][R4.64] ;  /* 0x0000000804567981 */ /* 0x002ea2000c1e1500 */
[----:B------:R-:W-:-:S03]  /*0090*/  IMAD.WIDE R8, R17, 0x2, R6 ;  /* 0x0000000211087825 */ /* 0x000fc600078e0206 */
[----:B------:R-:W2:Y:S04]  /*00a0*/  LDG.E.U16 R85, desc[UR8][R6.64] ;  /* 0x0000000806557981 */ /* 0x000ea8000c1e1500 */
[----:B------:R-:W3:Y:S01]  /*00b0*/  LDG.E.U16 R84, desc[UR8][R8.64] ;  /* 0x0000000808547981 */ /* 0x000ee2000c1e1500 */
[----:B------:R-:W-:-:S04]  /*00c0*/  IMAD.WIDE R10, R17, 0x2, R8 ;  /* 0x00000002110a7825 */ /* 0x000fc800078e0208 */
[C---:B------:R-:W-:Y:S02]  /*00d0*/  IMAD.WIDE R12, R17.reuse, 0x2, R10 ;  /* 0x00000002110c7825 */ /* 0x040fe400078e020a */
[----:B------:R-:W3:Y:S02]  /*00e0*/  LDG.E.U16 R10, desc[UR8][R10.64] ;  /* 0x000000080a0a7981 */ /* 0x000ee4000c1e1500 */
[C---:B------:R-:W-:Y:S02]  /*00f0*/  IMAD.WIDE R14, R17.reuse, 0x2, R12 ;  /* 0x00000002110e7825 */ /* 0x040fe400078e020c */
[----:B------:R-:W4:Y:S02]  /*0100*/  LDG.E.U16 R12, desc[UR8][R12.64] ;  /* 0x000000080c0c7981 */ /* 0x000f24000c1e1500 */
[----:B------:R-:W-:Y:S02]  /*0110*/  IMAD.WIDE R16, R17, 0x2, R14 ;  /* 0x0000000211107825 */ /* 0x000fe400078e020e */
[----:B------:R-:W4:Y:S04]  /*0120*/  LDG.E.U16 R14, desc[UR8][R14.64] ;  /* 0x000000080e0e7981 */ /* 0x000f28000c1e1500 */
[----:B------:R-:W5:Y:S01]  /*0130*/  LDG.E.U16 R16, desc[UR8][R16.64] ;  /* 0x0000000810107981 */ /* 0x000f62000c1e1500 */
[----:B0-----:R-:W0:Y:S01]  /*0140*/  S2R R3, SR_CTAID.X ;  /* 0x0000000000037919 */ /* 0x001e220000002500 */
[----:B--2---:R-:W-:-:S04]  /*0150*/  LOP3.LUT R19, R85, R87, R86, 0xfe, !PT ;  /* 0x0000005755137212 */ /* 0x004fc800078efe56 */
[----:B---3--:R-:W-:-:S04]  /*0160*/  LOP3.LUT R19, R10, R84, R19, 0xfe, !PT ;  /* 0x000000540a137212 */ /* 0x008fc800078efe13 */
[----:B----4-:R-:W-:-:S04]  /*0170*/  LOP3.LUT R19, R14, R12, R19, 0xfe, !PT ;  /* 0x0000000c0e137212 */ /* 0x010fc800078efe13 */
[----:B-----5:R-:W-:-:S04]  /*0180*/  LOP3.LUT R19, R16, R19, RZ, 0xfc, !PT ;  /* 0x0000001310137212 */ /* 0x020fc800078efcff */
[----:B------:R-:W-:-:S04]  /*0190*/  PRMT R0, R19, 0x9910, RZ ;  /* 0x0000991013007816 */ /* 0x000fc800000000ff */
[----:B------:R-:W-:-:S13]  /*01a0*/  ISETP.NE.AND P0, PT, R0, RZ, PT ;  /* 0x000000ff0000720c */ /* 0x000fda0003f05270 */
[----:B0-----:R-:W-:Y:S05]  /*01b0*/  @!P0 EXIT ;  /* 0x000000000000894d */ /* 0x001fea0003800000 */
[----:B------:R-:W0:Y:S01]  /*01c0*/  S2R R19, SR_CTAID.Z ;  /* 0x0000000000137919 */ /* 0x000e220000002700 */
[----:B------:R-:W1:Y:S01]  /*01d0*/  LDC R17, c[0x0][0x240] ;  /* 0x00009000ff117b82 */ /* 0x000e620000000800 */
[----:B------:R-:W-:Y:S01]  /*01e0*/  BSSY B0, `(.L_x_1) ;  /* 0x0000052000007945 */ /* 0x000fe20003800000 */
[----:B------:R-:W2:Y:S06]  /*01f0*/  S2R R18, SR_TID.X ;  /* 0x0000000000127919 */ /* 0x000eac0000002100 */
[----:B------:R-:W3:Y:S01]  /*0200*/  S2UR UR4, SR_CTAID.Y ;  /* 0x00000000000479c3 */ /* 0x000ee20000002600 */
[----:B0-----:R-:W-:Y:S01]  /*0210*/  SHF.L.U32 R83, R19, 0x7, RZ ;  /* 0x0000000713537819 */ /* 0x001fe200000006ff */
[----:B---3--:R-:W-:-:S03]  /*0220*/  USHF.L.U32 UR4, UR4, 0x3, URZ ;  /* 0x0000000304047899 */ /* 0x008fc6000800063f */
[CC--:B--2---:R-:W-:Y:S02]  /*0230*/  IADD3 R4, R83.reuse, R18.reuse, RZ ;  /* 0x0000001253047210 */ /* 0x0c4fe40007ffe0ff */
[----:B-1----:R-:W-:Y:S02]  /*0240*/  VIADDMNMX R89, R83, 0x80, R17, PT ;  /* 0x0000008053597846 */ /* 0x002fe40003800111 */
[----:B------:R-:W-:Y:S02]  /*0250*/  LEA R3, R3, R18, 0x7 ;  /* 0x0000001203037211 */ /* 0x000fe400078e38ff */
[----:B------:R-:W-:Y:S02]  /*0260*/  ISETP.GE.AND P0, PT, R4, R89, PT ;  /* 0x000000590400720c */ /* 0x000fe40003f06270 */
[----:B------:R-:W-:-:S11]  /*0270*/  SHF.L.U32 R88, R3, 0x2, RZ ;  /* 0x0000000203587819 */ /* 0x000fd600000006ff */
[----:B------:R-:W-:Y:S05]  /*0280*/  @P0 BRA `(.L_x_2) ;  /* 0x00000004001c0947 */ /* 0x000fea0003800000 */
[----:B------:R-:W0:Y:S01]  /*0290*/  S2UR UR6, SR_CgaCtaId ;  /* 0x00000000000679c3 */ /* 0x000e220000008800 */
[----:B------:R-:W-:Y:S01]  /*02a0*/  ULDC.64 UR10, c[0x0][0x250] ;  /* 0x00009400000a7ab9 */ /* 0x000fe20000000a00 */
[----:B------:R-:W-:Y:S01]  /*02b0*/  UMOV UR5, 0x400 ;  /* 0x0000040000057882 */ /* 0x000fe20000000000 */
[----:B------:R-:W-:Y:S01]  /*02c0*/  ISETP.NE.U32.AND P0, PT, RZ, UR10, PT ;  /* 0x0000000aff007c0c */ /* 0x000fe2000bf05070 */
[----:B------:R-:W-:Y:S01]  /*02d0*/  IMAD R0, R17, UR4, RZ ;  /* 0x0000000411007c24 */ /* 0x000fe2000f8e02ff */
[----:B------:R-:W-:Y:S02]  /*02e0*/  SHF.R.S32.HI R3, RZ, 0x1f, R4 ;  /* 0x0000001fff037819 */ /* 0x000fe40000011404 */
[----:B------:R-:W-:Y:S02]  /*02f0*/  ISETP.NE.AND.EX P0, PT, RZ, UR11, PT, P0 ;  /* 0x0000000bff007c0c */ /* 0x000fe4000bf05300 */
[----:B------:R-:W-:Y:S01]  /*0300*/  SHF.R.S32.HI R2, RZ, 0x1f, R0 ;  /* 0x0000001fff027819 */ /* 0x000fe20000011400 */
[----:B0-----:R-:W-:-:S06]  /*0310*/  ULEA UR5, UR6, UR5, 0x18 ;  /* 0x0000000506057291 */ /* 0x001fcc000f8ec03f */
[----:B------:R-:W-:-:S04]  /*0320*/  LEA R18, R18, UR5, 0x1 ;  /* 0x0000000512127c11 */ /* 0x000fc8000f8e08ff */
[----:B------:R-:W-:Y:S05]  /*0330*/  @!P0 BRA `(.L_x_3) ;  /* 0x0000000000808947 */ /* 0x000fea0003800000 */
[----:B------:R-:W-:Y:S01]  /*0340*/  LEA R14, P0, R4, UR10, 0x1 ;  /* 0x0000000a040e7c11 */ /* 0x000fe2000f8008ff */
[----:B------:R-:W-:-:S03]  /*0350*/  ULDC.64 UR6, c[0x0][0x210] ;  /* 0x0000840000067ab9 */ /* 0x000fc60000000a00 */
[----:B------:R-:W-:-:S06]  /*0360*/  LEA.HI.X R15, R4, UR11, R3, 0x1, P0 ;  /* 0x0000000b040f7c11 */ /* 0x000fcc00080f0c03 */
[----:B------:R-:W2:Y:S02]  /*0370*/  LDG.E.U16.CONSTANT R15, desc[UR8][R14.64] ;  /* 0x000000080e0f7981 */ /* 0x000ea4000c1e9500 */
[----:B--2---:R-:W-:-:S04]  /*0380*/  IADD3 R0, P0, R0, R15, RZ ;  /* 0x0000000f00007210 */ /* 0x004fc80007f1e0ff */
[----:B------:R-:W-:Y:S02]  /*0390*/  IADD3.X R3, RZ, R2, RZ, P0, !PT ;  /* 0x00000002ff037210 */ /* 0x000fe400007fe4ff */
[----:B------:R-:W-:-:S04]  /*03a0*/  LEA R2, P0, R0, UR6, 0x1 ;  /* 0x0000000600027c11 */ /* 0x000fc8000f8008ff */
[----:B------:R-:W-:-:S03]  /*03b0*/  LEA.HI.X R3, R0, UR7, R3, 0x1, P0 ;  /* 0x0000000700037c11 */ /* 0x000fc600080f0c03 */
[----:B------:R-:W-:-:S03]  /*03c0*/  IMAD.WIDE R4, R17, 0x2, R2 ;  /* 0x0000000211047825 */ /* 0x000fc600078e0202 */
[----:B------:R-:W2:Y:S01]  /*03d0*/  LDG.E.U16.CONSTANT R3, desc[UR8][R2.64] ;  /* 0x0000000802037981 */ /* 0x000ea2000c1e9500 */
[----:B------:R-:W-:-:S03]  /*03e0*/  IMAD.WIDE R6, R17, 0x2, R4 ;  /* 0x0000000211067825 */ /* 0x000fc600078e0204 */
[----:B------:R-:W3:Y:S01]  /*03f0*/  LDG.E.U16.CONSTANT R5, desc[UR8][R4.64] ;  /* 0x0000000804057981 */ /* 0x000ee2000c1e9500 */
[----:B------:R-:W-:-:S03]  /*0400*/  IMAD.WIDE R8, R17, 0x2, R6 ;  /* 0x0000000211087825 */ /* 0x000fc600078e0206 */
[----:B------:R-:W4:Y:S01]  /*0410*/  LDG.E.U16.CONSTANT R7, desc[UR8][R6.64] ;  /* 0x0000000806077981 */ /* 0x000f22000c1e9500 */
[----:B------:R-:W-:-:S03]  /*0420*/  IMAD.WIDE R10, R17, 0x2, R8 ;  /* 0x00000002110a7825 */ /* 0x000fc600078e0208 */
[----:B------:R-:W5:Y:S01]  /*0430*/  LDG.E.U16.CONSTANT R9, desc[UR8][R8.64] ;  /* 0x0000000808097981 */ /* 0x000f62000c1e9500 */
[----:B------:R-:W-:-:S03]  /*0440*/  IMAD.WIDE R12, R17, 0x2, R10 ;  /* 0x00000002110c7825 */ /* 0x000fc600078e020a */
[----:B------:R-:W5:Y:S01]  /*0450*/  LDG.E.U16.CONSTANT R11, desc[UR8][R10.64] ;  /* 0x000000080a0b7981 */ /* 0x000f62000c1e9500 */
[----:B------:R-:W-:-:S03]  /*0460*/  IMAD.WIDE R14, R17, 0x2, R12 ;  /* 0x00000002110e7825 */ /* 0x000fc600078e020c */
[----:B------:R-:W5:Y:S01]  /*0470*/  LDG.E.U16.CONSTANT R13, desc[UR8][R12.64] ;  /* 0x000000080c0d7981 */ /* 0x000f62000c1e9500 */
[----:B------:R-:W-:-:S03]  /*0480*/  IMAD.WIDE R16, R17, 0x2, R14 ;  /* 0x0000000211107825 */ /* 0x000fc600078e020e */
[----:B------:R-:W5:Y:S04]  /*0490*/  LDG.E.U16.CONSTANT R15, desc[UR8][R14.64] ;  /* 0x000000080e0f7981 */ /* 0x000f68000c1e9500 */
[----:B------:R-:W5:Y:S04]  /*04a0*/  LDG.E.U16.CONSTANT R17, desc[UR8][R16.64] ;  /* 0x0000000810117981 */ /* 0x000f68000c1e9500 */
[----:B--2---:R0:W-:Y:S04]  /*04b0*/  STS.U16 [R18], R3 ;  /* 0x0000000312007388 */ /* 0x0041e80000000400 */
[----:B---3--:R0:W-:Y:S04]  /*04c0*/  STS.U16 [R18+0x100], R5 ;  /* 0x0001000512007388 */ /* 0x0081e80000000400 */
[----:B----4-:R0:W-:Y:S04]  /*04d0*/  STS.U16 [R18+0x200], R7 ;  /* 0x0002000712007388 */ /* 0x0101e80000000400 */
[----:B-----5:R0:W-:Y:S04]  /*04e0*/  STS.U16 [R18+0x300], R9 ;  /* 0x0003000912007388 */ /* 0x0201e80000000400 */
[----:B------:R0:W-:Y:S04]  /*04f0*/  STS.U16 [R18+0x400], R11 ;  /* 0x0004000b12007388 */ /* 0x0001e80000000400 */
[----:B------:R0:W-:Y:S04]  /*0500*/  STS.U16 [R18+0x500], R13 ;  /* 0x0005000d12007388 */ /* 0x0001e80000000400 */
[----:B------:R0:W-:Y:S04]  /*0510*/  STS.U16 [R18+0x600], R15 ;  /* 0x0006000f12007388 */ /* 0x0001e80000000400 */
[----:B------:R0:W-:Y:S01]  /*0520*/  STS.U16 [R18+0x700], R17 ;  /* 0x0007001112007388 */ /* 0x0001e20000000400 */
[----:B------:R-:W-:Y:S05]  /*0530*/  BRA `(.L_x_2) ;  /* 0x0000000000707947 */ /* 0x000fea0003800000 */
.L_x_3:
[----:B------:R-:W-:Y:S01]  /*0540*/  IADD3 R0, P0, R4, R0, RZ ;  /* 0x0000000004007210 */ /* 0x000fe20007f1e0ff */
[----:B------:R-:W-:-:S03]  /*0550*/  ULDC.64 UR6, c[0x0][0x210] ;  /* 0x0000840000067ab9 */ /* 0x000fc60000000a00 */
[----:B------:R-:W-:Y:S02]  /*0560*/  IADD3.X R3, R3, R2, RZ, P0, !PT ;  /* 0x0000000203037210 */ /* 0x000fe400007fe4ff */
        /* <DEDUP_REMOVED lines=24> */
[----:B------:R1:W-:Y:S02]  /*06f0*/  STS.U16 [R18+0x700], R17 ;  /* 0x0007001112007388 */ /* 0x0003e40000000400 */
.L_x_2:
[----:B------:R-:W-:Y:S05]  /*0700*/  BSYNC B0 ;  /* 0x0000000000007941 */ /* 0x000fea0003800000 */
.L_x_1:
[----:B------:R-:W-:Y:S02]  /*0710*/  ULDC UR5, c[0x0][0x23c] ;  /* 0x00008f0000057ab9 */ /* 0x000fe40000000800 */
[----:B------:R-:W-:-:S04]  /*0720*/  MOV R0, UR5 ;  /* 0x0000000500007c02 */ /* 0x000fc80008000f00 */
[----:B------:R-:W-:-:S13]  /*0730*/  ISETP.GE.AND P0, PT, R88, R0, PT ;  /* 0x000000005800720c */ /* 0x000fda0003f06270 */
[----:B------:R-:W-:Y:S05]  /*0740*/  @P0 EXIT ;  /* 0x000000000000094d */ /* 0x000fea0003800000 */
[----:B------:R-:W2:Y:S01]  /*0750*/  LDC R26, c[0x0][0x248] ;  /* 0x00009200ff1a7b82 */ /* 0x000ea20000000800 */
[----:B01----:R-:W-:Y:S01]  /*0760*/  IABS R7, R83 ;  /* 0x0000005300077213 */ /* 0x003fe20000000000 */
[----:B------:R-:W-:Y:S01]  /*0770*/  ULDC.U8 UR5, c[0x0][0x25c] ;  /* 0x0000970000057ab9 */ /* 0x000fe20000000000 */
[----:B--2---:R-:W-:-:S04]  /*0780*/  IABS R6, R26 ;  /* 0x0000001a00067213 */ /* 0x004fc80000000000 */
[----:B------:R-:W0:Y:S08]  /*0790*/  I2F.RP R4, R6 ;  /* 0x0000000600047306 */ /* 0x000e300000209400 */
[----:B0-----:R-:W0:Y:S02]  /*07a0*/  MUFU.RCP R4, R4 ;  /* 0x0000000400047308 */ /* 0x001e240000001000 */
[----:B0-----:R-:W-:-:S06]  /*07b0*/  IADD3 R2, R4, 0xffffffe, RZ ;  /* 0x0ffffffe04027810 */ /* 0x001fcc0007ffe0ff */
[----:B------:R0:W1:Y:S02]  /*07c0*/  F2I.FTZ.U32.TRUNC.NTZ R3, R2 ;  /* 0x0000000200037305 */ /* 0x000064000021f000 */
[----:B0-----:R-:W-:Y:S01]  /*07d0*/  HFMA2.MMA R2, -RZ, RZ, 0, 0 ;  /* 0x00000000ff027435 */ /* 0x001fe200000001ff */
[----:B-1----:R-:W-:-:S05]  /*07e0*/  IADD3 R5, RZ, -R3, RZ ;  /* 0x80000003ff057210 */ /* 0x002fca0007ffe0ff */
[----:B------:R-:W-:-:S04]  /*07f0*/  IMAD R5, R5, R6, RZ ;  /* 0x0000000605057224 */ /* 0x000fc800078e02ff */
[----:B------:R-:W-:Y:S01]  /*0800*/  IMAD.HI.U32 R3, R3, R5, R2 ;  /* 0x0000000503037227 */ /* 0x000fe200078e0002 */
[----:B------:R-:W-:Y:S02]  /*0810*/  MOV R5, R7 ;  /* 0x0000000700057202 */ /* 0x000fe40000000f00 */
[----:B------:R-:W-:-:S03]  /*0820*/  LOP3.LUT R2, R83, R26, RZ, 0x3c, !PT ;  /* 0x0000001a53027212 */ /* 0x000fc600078e3cff */
[----:B------:R-:W-:Y:S01]  /*0830*/  IMAD.HI.U32 R44, R3, R5, RZ ;  /* 0x00000005032c7227 */ /* 0x000fe200078e00ff */
[----:B------:R-:W-:-:S04]  /*0840*/  ISETP.GE.AND P2, PT, R2, RZ, PT ;  /* 0x000000ff0200720c */ /* 0x000fc80003f46270 */
[----:B------:R-:W-:-:S05]  /*0850*/  IADD3 R3, RZ, -R44, RZ ;  /* 0x8000002cff037210 */ /* 0x000fca0007ffe0ff */
[----:B------:R-:W-:Y:S01]  /*0860*/  IMAD R3, R6, R3, R5 ;  /* 0x0000000306037224 */ /* 0x000fe200078e0205 */
[----:B------:R-:W-:-:S04]  /*0870*/  SHF.R.S32.HI R5, RZ, 0x1f, R88 ;  /* 0x0000001fff057819 */ /* 0x000fc80000011458 */
[----:B------:R-:W-:Y:S02]  /*0880*/  ISETP.GT.U32.AND P1, PT, R6, R3, PT ;  /* 0x000000030600720c */ /* 0x000fe40003f24070 */
[----:B------:R-:W-:-:S04]  /*0890*/  LEA.HI R5, R5, R88, RZ, 0x3 ;  /* 0x0000005805057211 */ /* 0x000fc800078f18ff */
[----:B------:R-:W-:-:S07]  /*08a0*/  SHF.R.S32.HI R81, RZ, 0x3, R5 ;  /* 0x00000003ff517819 */ /* 0x000fce0000011405 */
[-C--:B------:R-:W-:Y:S02]  /*08b0*/  @!P1 IADD3 R3, R3, -R6.reuse, RZ ;  /* 0x8000000603039210 */ /* 0x080fe40007ffe0ff */
[----:B------:R-:W-:Y:S02]  /*08c0*/  @!P1 IADD3 R44, R44, 0x1, RZ ;  /* 0x000000012c2c9810 */ /* 0x000fe40007ffe0ff */
[----:B------:R-:W-:Y:S02]  /*08d0*/  ISETP.GE.U32.AND P0, PT, R3, R6, PT ;  /* 0x000000060300720c */ /* 0x000fe40003f06070 */
[----:B------:R-:W-:Y:S01]  /*08e0*/  ISETP.NE.AND P1, PT, R26, RZ, PT ;  /* 0x000000ff1a00720c */ /* 0x000fe20003f25270 */
[----:B------:R-:W0:Y:S10]  /*08f0*/  LDC.64 R2, c[0x0][0x220] ;  /* 0x00008800ff027b82 */ /* 0x000e340000000a00 */
[----:B------:R-:W-:-:S04]  /*0900*/  @P0 IADD3 R44, R44, 0x1, RZ ;  /* 0x000000012c2c0810 */ /* 0x000fc80007ffe0ff */
[----:B------:R-:W-:Y:S02]  /*0910*/  @!P2 IADD3 R44, RZ, -R44, RZ ;  /* 0x8000002cff2ca210 */ /* 0x000fe40007ffe0ff */
[----:B------:R-:W-:-:S05]  /*0920*/  @!P1 LOP3.LUT R44, RZ, R26, RZ, 0x33, !PT ;  /* 0x0000001aff2c9212 */ /* 0x000fca00078e33ff */
[----:B------:R-:W-:-:S05]  /*0930*/  IMAD R7, R0, R44, RZ ;  /* 0x0000002c00077224 */ /* 0x000fca00078e02ff */
[----:B------:R-:W-:-:S04]  /*0940*/  SHF.R.S32.HI R4, RZ, 0x1f, R7 ;  /* 0x0000001fff047819 */ /* 0x000fc80000011407 */
[----:B------:R-:W-:-:S04]  /*0950*/  LEA.HI R4, R4, R7, RZ, 0x3 ;  /* 0x0000000704047211 */ /* 0x000fc800078f18ff */
[----:B------:R-:W-:-:S05]  /*0960*/  LEA.HI.SX32 R5, R4, R81, 0x1d ;  /* 0x0000005104057211 */ /* 0x000fca00078feaff */
[----:B0-----:R-:W-:Y:S02]  /*0970*/  IMAD.WIDE R2, R5, 0x4, R2 ;  /* 0x0000000405027825 */ /* 0x001fe400078e0202 */
[----:B------:R-:W0:Y:S04]  /*0980*/  LDC.64 R4, c[0x0][0x228] ;  /* 0x00008a00ff047b82 */ /* 0x000e280000000a00 */
[----:B------:R-:W2:Y:S01]  /*0990*/  LDG.E.CONSTANT R3, desc[UR8][R2.64] ;  /* 0x0000000802037981 */ /* 0x000ea2000c1e9900 */
[C---:B------:R-:W-:Y:S02]  /*09a0*/  SHF.L.U32 R82, R88.reuse, 0x2, RZ ;  /* 0x0000000258527819 */ /* 0x040fe400000006ff */
[----:B------:R-:W-:Y:S02]  /*09b0*/  IADD3 R7, R88, R7, RZ ;  /* 0x0000000758077210 */ /* 0x000fe40007ffe0ff */
[----:B------:R-:W-:Y:S01]  /*09c0*/  LOP3.LUT R82, R82, 0x10, RZ, 0xc0, !PT ;  /* 0x0000001052527812 */ /* 0x000fe200078ec0ff */
[----:B------:R-:W-:Y:S01]  /*09d0*/  UPRMT UR5, UR5, 0x8880, URZ ;  /* 0x0000888005057896 */ /* 0x000fe2000800003f */
[----:B------:R-:W-:Y:S05]  /*09e0*/  I2F.F16 R27, -0x40 ;  /* 0xffffffc0001b7906 */ /* 0x000fea0000200c00 */
[----:B------:R-:W-:Y:S01]  /*09f0*/  ISETP.NE.AND P0, PT, RZ, UR5, PT ;  /* 0x00000005ff007c0c */ /* 0x000fe2000bf05270 */
[----:B0-----:R-:W-:-:S03]  /*0a00*/  IMAD.WIDE R4, R7, 0x2, R4 ;  /* 0x0000000207047825 */ /* 0x001fc600078e0204 */
[----:B------:R-:W-:Y:S01]  /*0a10*/  ISETP.NE.OR P0, PT, R19, RZ, !P0 ;  /* 0x000000ff1300720c */ /* 0x000fe20004705670 */
[----:B------:R-:W-:Y:S02]  /*0a20*/  HFMA2.MMA R80, -RZ, RZ, 0, 0 ;  /* 0x00000000ff507435 */ /* 0x000fe400000001ff */
[----:B------:R-:W-:Y:S01]  /*0a30*/  HFMA2.MMA R72, -RZ, RZ, 0, 0 ;  /* 0x00000000ff487435 */ /* 0x000fe200000001ff */
[----:B------:R-:W5:Y:S01]  /*0a40*/  LDG.E.CONSTANT R30, desc[UR8][R4.64] ;  /* 0x00000008041e7981 */ /* 0x000f62000c1e9900 */
[----:B------:R-:W-:Y:S02]  /*0a50*/  HFMA2.MMA R49, -RZ, RZ, 0, 0 ;  /* 0x00000000ff317435 */ /* 0x000fe400000001ff */
[----:B------:R-:W-:Y:S01]  /*0a60*/  HFMA2.MMA R10, -RZ, RZ, 0, 0 ;  /* 0x00000000ff0a7435 */ /* 0x000fe200000001ff */
[----:B------:R0:W5:Y:S01]  /*0a70*/  LDG.E.CONSTANT R31, desc[UR8][R4.64+0x4] ;  /* 0x00000408041f7981 */ /* 0x000162000c1e9900 */
[----:B------:R-:W-:Y:S02]  /*0a80*/  ISETP.GE.AND P1, PT, R83, R89, PT ;  /* 0x000000595300720c */ /* 0x000fe40003f26270 */
[----:B------:R-:W-:-:S02]  /*0a90*/  CS2R R78, SRZ ;  /* 0x00000000004e7805 */ /* 0x000fc4000001ff00 */
[----:B------:R-:W-:Y:S02]  /*0aa0*/  MOV R77, RZ ;  /* 0x000000ff004d7202 */ /* 0x000fe40000000f00 */
[----:B------:R-:W-:Y:S02]  /*0ab0*/  CS2R R70, SRZ ;  /* 0x0000000000467805 */ /* 0x000fe4000001ff00 */
[----:B------:R-:W-:Y:S02]  /*0ac0*/  MOV R69, RZ ;  /* 0x000000ff00457202 */ /* 0x000fe40000000f00 */
[----:B------:R-:W-:Y:S02]  /*0ad0*/  CS2R R50, SRZ ;  /* 0x0000000000327805 */ /* 0x000fe4000001ff00 */
[----:B------:R-:W-:Y:S02]  /*0ae0*/  CS2R R52, SRZ ;  /* 0x0000000000347805 */ /* 0x000fe4000001ff00 */
[----:B------:R-:W-:-:S02]  /*0af0*/  CS2R R54, SRZ ;  /* 0x0000000000367805 */ /* 0x000fc4000001ff00 */
[----:B------:R-:W-:Y:S02]  /*0b00*/  MOV R56, RZ ;  /* 0x000000ff00387202 */ /* 0x000fe40000000f00 */
[----:B0-----:R-:W-:Y:S02]  /*0b10*/  CS2R R4, SRZ ;  /* 0x0000000000047805 */ /* 0x001fe4000001ff00 */
[----:B------:R-:W-:Y:S02]  /*0b20*/  CS2R R8, SRZ ;  /* 0x0000000000087805 */ /* 0x000fe4000001ff00 */
[----:B--2---:R-:W-:-:S04]  /*0b30*/  SHF.R.U32.HI R6, RZ, R82, R3 ;  /* 0x00000052ff067219 */ /* 0x004fc80000011603 */
[C---:B------:R-:W-:Y:S02]  /*0b40*/  LEA.HI R2, R6.reuse, 0x1, RZ, 0x1c ;  /* 0x0000000106027811 */ /* 0x040fe400078fe0ff */
[----:B------:R-:W-:Y:S02]  /*0b50*/  IADD3 R7, R6, 0x1, RZ ;  /* 0x0000000106077810 */ /* 0x000fe40007ffe0ff */
[----:B------:R-:W-:Y:S02]  /*0b60*/  LOP3.LUT R35, R2, 0xf, RZ, 0xc0, !PT ;  /* 0x0000000f02237812 */ /* 0x000fe400078ec0ff */
[C---:B------:R-:W-:Y:S02]  /*0b70*/  LEA.HI R2, R6.reuse, 0x1, RZ, 0x18 ;  /* 0x0000000106027811 */ /* 0x040fe400078fc0ff */
[----:B------:R-:W-:Y:S01]  /*0b80*/  LEA.HI R6, R6, 0x1, RZ, 0x14 ;  /* 0x0000000106067811 */ /* 0x000fe200078fa0ff */
[----:B------:R-:W0:Y:S01]  /*0b90*/  I2F.F16 R36, R35 ;  /* 0x0000002300247306 */ /* 0x000e220000200c00 */
[----:B------:R-:W-:-:S02]  /*0ba0*/  LOP3.LUT R33, R7, 0xf, RZ, 0xc0, !PT ;  /* 0x0000000f07217812 */ /* 0x000fc400078ec0ff */
[----:B------:R-:W-:Y:S02]  /*0bb0*/  LOP3.LUT R37, R2, 0xf, RZ, 0xc0, !PT ;  /* 0x0000000f02257812 */ /* 0x000fe400078ec0ff */
[----:B------:R-:W-:Y:S02]  /*0bc0*/  LOP3.LUT R39, R6, 0xf, RZ, 0xc0, !PT ;  /* 0x0000000f06277812 */ /* 0x000fe400078ec0ff */
[----:B------:R-:W-:Y:S01]  /*0bd0*/  CS2R R6, SRZ ;  /* 0x0000000000067805 */ /* 0x000fe2000001ff00 */
[----:B------:R-:W1:Y:S01]  /*0be0*/  I2F.F16 R38, R33 ;  /* 0x0000002100267306 */ /* 0x000e620000200c00 */
[----:B0-----:R-:W-:-:S07]  /*0bf0*/  HADD2 R36, R27.H0_H0, -R36.H0_H0 ;  /* 0xa00000241b247230 */ /* 0x001fce0000000800 */
[----:B------:R-:W0:Y:S01]  /*0c00*/  I2F.F16 R34, R37 ;  /* 0x0000002500227306 */ /* 0x000e220000200c00 */
[----:B-1----:R-:W-:-:S07]  /*0c10*/  HADD2 R38, R27.H0_H0, -R38.H0_H0 ;  /* 0xa00000261b267230 */ /* 0x002fce0000000800 */
[----:B------:R-:W1:Y:S01]  /*0c20*/  I2F.F16 R2, R39 ;  /* 0x0000002700027306 */ /* 0x000e620000200c00 */
[C---:B0-----:R-:W-:Y:S02]  /*0c30*/  HADD2 R34, R27.reuse.H0_H0, -R34.H0_H0 ;  /* 0xa00000221b227230 */ /* 0x041fe40000000800 */
[----:B-1----:R-:W-:Y:S01]  /*0c40*/  HADD2 R27, R27.H0_H0, -R2.H0_H0 ;  /* 0xa00000021b1b7230 */ /* 0x002fe20000000800 */
[----:B------:R-:W-:Y:S01]  /*0c50*/  CS2R R2, SRZ ;  /* 0x0000000000027805 */ /* 0x000fe2000001ff00 */
[----:B------:R-:W-:Y:S06]  /*0c60*/  @P0 BRA `(.L_x_4) ;  /* 0x0000000000480947 */ /* 0x000fec0003800000 */
[----:B------:R-:W0:Y:S01]  /*0c70*/  LDC.64 R20, c[0x0][0x230] ;  /* 0x00008c00ff147b82 */ /* 0x000e220000000a00 */
[----:B------:R-:W-:-:S04]  /*0c80*/  IMAD R11, R0, UR4, R88 ;  /* 0x00000004000b7c24 */ /* 0x000fc8000f8e0258 */
[----:B0-----:R-:W-:-:S05]  /*0c90*/  IMAD.WIDE R20, R11, 0x2, R20 ;  /* 0x000000020b147825 */ /* 0x001fca00078e0214 */
[----:B------:R0:W-:Y:S01]  /*0ca0*/  STG.E.64 desc[UR8][R20.64], RZ ;  /* 0x000000ff14007986 */ /* 0x0001e2000c101b08 */
[----:B------:R-:W-:-:S05]  /*0cb0*/  IMAD.WIDE R22, R0, 0x2, R20 ;  /* 0x0000000200167825 */ /* 0x000fca00078e0214 */
        /* <DEDUP_REMOVED lines=12> */
[----:B------:R0:W-:Y:S02]  /*0d80*/  STG.E.64 desc[UR8][R28.64], RZ ;  /* 0x000000ff1c007986 */ /* 0x0001e4000c101b08 */
.L_x_4:
[----:B------:R-:W-:Y:S01]  /*0d90*/  LOP3.LUT R33, R33, 0xe400, RZ, 0xfc, !PT ;  /* 0x0000e40021217812 */ /* 0x000fe200078efcff */
[----:B------:R-:W-:Y:S01]  /*0da0*/  BAR.SYNC.DEFER_BLOCKING 0x0 ;  /* 0x0000000000007b1d */ /* 0x000fe20000010000 */
[----:B------:R-:W-:Y:S02]  /*0db0*/  LOP3.LUT R35, R35, 0xe400, RZ, 0xfc, !PT ;  /* 0x0000e40023237812 */ /* 0x000fe400078efcff */
[----:B0-----:R-:W-:Y:S02]  /*0dc0*/  CS2R R12, SRZ ;  /* 0x00000000000c7805 */ /* 0x001fe4000001ff00 */
[----:B------:R-:W-:Y:S02]  /*0dd0*/  LOP3.LUT R17, R37, 0xe400, RZ, 0xfc, !PT ;  /* 0x0000e40025117812 */ /* 0x000fe400078efcff */
[----:B------:R-:W-:Y:S02]  /*0de0*/  CS2R R14, SRZ ;  /* 0x00000000000e7805 */ /* 0x000fe4000001ff00 */
[----:B------:R-:W-:-:S02]  /*0df0*/  LOP3.LUT R18, R39, 0xe400, RZ, 0xfc, !PT ;  /* 0x0000e40027127812 */ /* 0x000fc400078efcff */
[----:B------:R-:W-:Y:S02]  /*0e00*/  PRMT R39, R33, 0x5410, R33 ;  /* 0x0000541021277816 */ /* 0x000fe40000000021 */
[----:B------:R-:W-:Y:S02]  /*0e10*/  PRMT R37, R35, 0x5410, R35 ;  /* 0x0000541023257816 */ /* 0x000fe40000000023 */
[----:B------:R-:W-:Y:S02]  /*0e20*/  MOV R11, RZ ;  /* 0x000000ff000b7202 */ /* 0x000fe40000000f00 */
[----:B------:R-:W-:Y:S02]  /*0e30*/  MOV R16, RZ ;  /* 0x000000ff00107202 */ /* 0x000fe40000000f00 */
[----:B------:R-:W-:Y:S02]  /*0e40*/  MOV R32, RZ ;  /* 0x000000ff00207202 */ /* 0x000fe40000000f00 */
[----:B-----5:R-:W-:-:S02]  /*0e50*/  PRMT R43, R30, 0x5410, R30 ;  /* 0x000054101e2b7816 */ /* 0x020fc4000000001e */
[----:B------:R-:W-:Y:S02]  /*0e60*/  PRMT R42, R30, 0x7632, R30 ;  /* 0x000076321e2a7816 */ /* 0x000fe4000000001e */
[C-C-:B------:R-:W-:Y:S02]  /*0e70*/  PRMT R41, R31.reuse, 0x5410, R31.reuse ;  /* 0x000054101f297816 */ /* 0x140fe4000000001f */
[----:B------:R-:W-:Y:S02]  /*0e80*/  PRMT R40, R31, 0x7632, R31 ;  /* 0x000076321f287816 */ /* 0x000fe4000000001f */
[----:B------:R-:W-:Y:S02]  /*0e90*/  PRMT R35, R17, 0x5410, R17 ;  /* 0x0000541011237816 */ /* 0x000fe40000000011 */
[----:B------:R-:W-:Y:S01]  /*0ea0*/  PRMT R33, R18, 0x5410, R18 ;  /* 0x0000541012217816 */ /* 0x000fe20000000012 */
[----:B------:R-:W-:Y:S06]  /*0eb0*/  @P1 BRA `(.L_x_5) ;  /* 0x0000003c00841947 */ /* 0x000fec0003800000 */
[----:B------:R-:W-:Y:S01]  /*0ec0*/  SHF.R.S32.HI R18, RZ, 0x1f, R83 ;  /* 0x0000001fff127819 */ /* 0x000fe20000011453 */
[----:B------:R-:W0:Y:S01]  /*0ed0*/  S2UR UR5, SR_CgaCtaId ;  /* 0x00000000000579c3 */ /* 0x000e220000008800 */
[----:B------:R-:W-:Y:S01]  /*0ee0*/  ULDC.64 UR6, c[0x0][0x218] ;  /* 0x0000860000067ab9 */ /* 0x000fe20000000a00 */
[----:B------:R-:W-:Y:S01]  /*0ef0*/  HFMA2.MMA R80, -RZ, RZ, 0, 0 ;  /* 0x00000000ff507435 */ /* 0x000fe200000001ff */
[----:B------:R-:W-:Y:S01]  /*0f00*/  LEA.HI R18, R18, R83, RZ, 0x3 ;  /* 0x0000005312127211 */ /* 0x000fe200078f18ff */
[----:B------:R-:W-:-:S03]  /*0f10*/  UMOV UR4, 0x400 ;  /* 0x0000040000047882 */ /* 0x000fc60000000000 */
[----:B------:R-:W-:Y:S02]  /*0f20*/  SHF.R.S32.HI R17, RZ, 0x3, R18 ;  /* 0x00000003ff117819 */ /* 0x000fe40000011412 */
[----:B------:R-:W-:-:S03]  /*0f30*/  MOV R18, R27 ;  /* 0x0000001b00127202 */ /* 0x000fc60000000f00 */
[----:B------:R-:W-:-:S05]  /*0f40*/  IMAD R17, R17, R0, RZ ;  /* 0x0000000011117224 */ /* 0x000fca00078e02ff */
[----:B------:R-:W-:Y:S02]  /*0f50*/  SHF.R.S32.HI R19, RZ, 0x1f, R17 ;  /* 0x0000001fff137819 */ /* 0x000fe40000011411 */
[----:B------:R-:W-:-:S04]  /*0f60*/  IADD3 R17, P0, R88, R17, RZ ;  /* 0x0000001158117210 */ /* 0x000fc80007f1e0ff */
[----:B------:R-:W-:Y:S01]  /*0f70*/  LEA.HI.X.SX32 R0, R88, R19, 0x1, P0 ;  /* 0x0000001358007211 */ /* 0x000fe200000f0eff */
[----:B0-----:R-:W-:Y:S01]  /*0f80*/  ULEA UR4, UR5, UR4, 0x18 ;  /* 0x0000000405047291 */ /* 0x001fe2000f8ec03f */
[----:B------:R-:W-:Y:S01]  /*0f90*/  LEA R74, P0, R17, UR6, 0x2 ;  /* 0x00000006114a7c11 */ /* 0x000fe2000f8010ff */
[----:B------:R-:W-:-:S03]  /*0fa0*/  ULDC UR6, c[0x0][0x23c] ;  /* 0x00008f0000067ab9 */ /* 0x000fc60000000800 */
[----:B------:R-:W-:Y:S02]  /*0fb0*/  LEA.HI.X R73, R17, UR7, R0, 0x2, P0 ;  /* 0x0000000711497c11 */ /* 0x000fe400080f1400 */
[----:B------:R-:W-:-:S04]  /*0fc0*/  IADD3 R17, R83, R26, RZ ;  /* 0x0000001a53117210 */ /* 0x000fc80007ffe0ff */
[----:B------:R-:W-:-:S07]  /*0fd0*/  MOV R19, R17 ;  /* 0x0000001100137202 */ /* 0x000fce0000000f00 */
.L_x_23:
[----:B------:R-:W0:Y:S01]  /*0fe0*/  LDC R0, c[0x0][0x23c] ;  /* 0x00008f00ff007b82 */ /* 0x000e220000000800 */
[----:B------:R-:W-:-:S05]  /*0ff0*/  MOV R75, R73 ;  /* 0x00000049004b7202 */ /* 0x000fca0000000f00 */
[----:B------:R-:W2:Y:S01]  /*1000*/  LDG.E.128.CONSTANT R20, desc[UR8][R74.64] ;  /* 0x000000084a147981 */ /* 0x000ea2000c1e9d00 */
[----:B0-----:R-:W-:-:S05]  /*1010*/  IMAD.WIDE R90, R0, 0x4, R74 ;  /* 0x00000004005a7825 */ /* 0x001fca00078e024a */
[----:B------:R0:W5:Y:S01]  /*1020*/  LDG.E.128.CONSTANT R24, desc[UR8][R90.64] ;  /* 0x000000085a187981 */ /* 0x000162000c1e9d00 */
[----:B------:R-:W-:Y:S02]  /*1030*/  ISETP.NE.AND P0, PT, R83, R19, PT ;  /* 0x000000135300720c */ /* 0x000fe40003f05270 */
[----:B------:R-:W-:Y:S02]  /*1040*/  ISETP.NE.AND P1, PT, R86, RZ, PT ;  /* 0x000000ff5600720c */ /* 0x000fe40003f25270 */
[----:B------:R-:W-:Y:S02]  /*1050*/  ISETP.NE.AND P2, PT, R87, RZ, PT ;  /* 0x000000ff5700720c */ /* 0x000fe40003f45270 */
[----:B------:R-:W-:Y:S02]  /*1060*/  ISETP.NE.AND P3, PT, R85, RZ, PT ;  /* 0x000000ff5500720c */ /* 0x000fe40003f65270 */
[----:B------:R-:W-:Y:S02]  /*1070*/  ISETP.NE.AND P4, PT, R84, RZ, PT ;  /* 0x000000ff5400720c */ /* 0x000fe40003f85270 */
[----:B--2---:R-:W-:-:S02]  /*1080*/  LOP3.LUT R45, R22, 0xf000f, RZ, 0xc0, !PT ;  /* 0x000f000f162d7812 */ /* 0x004fc400078ec0ff */
[----:B------:R-:W-:Y:S02]  /*1090*/  LOP3.LUT R28, R22, 0xf000f0, RZ, 0xc0, !PT ;  /* 0x00f000f0161c7812 */ /* 0x000fe400078ec0ff */
[----:B------:R-:W-:Y:S02]  /*10a0*/  SHF.R.U32.HI R29, RZ, 0x8, R22 ;  /* 0x00000008ff1d7819 */ /* 0x000fe40000011616 */
[C---:B------:R-:W-:Y:S02]  /*10b0*/  LOP3.LUT R30, R23.reuse, 0xf000f, RZ, 0xc0, !PT ;  /* 0x000f000f171e7812 */ /* 0x040fe400078ec0ff */
[----:B------:R-:W-:Y:S02]  /*10c0*/  LOP3.LUT R22, R23, 0xf000f0, RZ, 0xc0, !PT ;  /* 0x00f000f017167812 */ /* 0x000fe400078ec0ff */
[C---:B------:R-:W-:Y:S02]  /*10d0*/  LOP3.LUT R58, R20.reuse, 0xf000f, RZ, 0xc0, !PT ;  /* 0x000f000f143a7812 */ /* 0x040fe400078ec0ff */
[----:B------:R-:W-:-:S02]  /*10e0*/  LOP3.LUT R57, R20, 0xf000f0, RZ, 0xc0, !PT ;  /* 0x00f000f014397812 */ /* 0x000fc400078ec0ff */
[----:B------:R-:W-:Y:S02]  /*10f0*/  SHF.R.U32.HI R48, RZ, 0x8, R20 ;  /* 0x00000008ff307819 */ /* 0x000fe40000011614 */
[C---:B------:R-:W-:Y:S02]  /*1100*/  LOP3.LUT R47, R21.reuse, 0xf000f, RZ, 0xc0, !PT ;  /* 0x000f000f152f7812 */ /* 0x040fe400078ec0ff */
[----:B------:R-:W-:Y:S02]  /*1110*/  LOP3.LUT R46, R21, 0xf000f0, RZ, 0xc0, !PT ;  /* 0x00f000f0152e7812 */ /* 0x000fe400078ec0ff */
[----:B------:R-:W-:Y:S02]  /*1120*/  SHF.R.U32.HI R31, RZ, 0x8, R21 ;  /* 0x00000008ff1f7819 */ /* 0x000fe40000011615 */
[----:B------:R-:W-:Y:S01]  /*1130*/  SHF.R.U32.HI R23, RZ, 0x8, R23 ;  /* 0x00000008ff177819 */ /* 0x000fe20000011617 */
[----:B0-----:R-:W-:Y:S06]  /*1140*/  @P0 BRA `(.L_x_6) ;  /* 0x0000000000b00947 */ /* 0x001fec0003800000 */
[----:B------:R-:W0:Y:S01]  /*1150*/  LDC.64 R18, c[0x0][0x220] ;  /* 0x00008800ff127b82 */ /* 0x000e220000000a00 */
[----:B------:R-:W-:-:S05]  /*1160*/  IADD3 R44, R44, 0x1, RZ ;  /* 0x000000012c2c7810 */ /* 0x000fca0007ffe0ff */
[----:B------:R-:W-:-:S05]  /*1170*/  IMAD R33, R44, UR6, RZ ;  /* 0x000000062c217c24 */ /* 0x000fca000f8e02ff */
[----:B------:R-:W-:-:S04]  /*1180*/  SHF.R.S32.HI R20, RZ, 0x1f, R33 ;  /* 0x0000001fff147819 */ /* 0x000fc80000011421 */
[----:B------:R-:W-:-:S04]  /*1190*/  LEA.HI R20, R20, R33, RZ, 0x3 ;  /* 0x0000002114147211 */ /* 0x000fc800078f18ff */
[----:B------:R-:W-:-:S05]  /*11a0*/  LEA.HI.SX32 R21, R20, R81, 0x1d ;  /* 0x0000005114157211 */ /* 0x000fca00078feaff */
[----:B0-----:R-:W-:Y:S02]  /*11b0*/  IMAD.WIDE R20, R21, 0x4, R18 ;  /* 0x0000000415147825 */ /* 0x001fe400078e0212 */
[----:B------:R-:W0:Y:S04]  /*11c0*/  LDC.64 R18, c[0x0][0x228] ;  /* 0x00008a00ff127b82 */ /* 0x000e280000000a00 */
[----:B------:R-:W2:Y:S01]  /*11d0*/  LDG.E.CONSTANT R21, desc[UR8][R20.64] ;  /* 0x0000000814157981 */ /* 0x000ea2000c1e9900 */
[----:B------:R-:W-:-:S05]  /*11e0*/  IADD3 R33, R88, R33, RZ ;  /* 0x0000002158217210 */ /* 0x000fca0007ffe0ff */
[----:B0-----:R-:W-:-:S05]  /*11f0*/  IMAD.WIDE R18, R33, 0x2, R18 ;  /* 0x0000000221127825 */ /* 0x001fca00078e0212 */
[----:B------:R-:W3:Y:S04]  /*1200*/  LDG.E.CONSTANT R42, desc[UR8][R18.64] ;  /* 0x00000008122a7981 */ /* 0x000ee8000c1e9900 */
[----:B------:R0:W4:Y:S01]  /*1210*/  LDG.E.CONSTANT R40, desc[UR8][R18.64+0x4] ;  /* 0x0000040812287981 */ /* 0x000122000c1e9900 */
[----:B------:R-:W-:Y:S01]  /*1220*/  I2F.F16 R37, -0x40 ;  /* 0xffffffc000257906 */ /* 0x000fe20000200c00 */
[----:B0-----:R-:W-:Y:S02]  /*1230*/  MOV R19, R17 ;  /* 0x0000001100137202 */ /* 0x001fe40000000f00 */
[----:B--2---:R-:W-:-:S04]  /*1240*/  SHF.R.U32.HI R33, RZ, R82, R21 ;  /* 0x00000052ff217219 */ /* 0x004fc80000011615 */
[C---:B------:R-:W-:Y:S02]  /*1250*/  IADD3 R34, R33.reuse, 0x1, RZ ;  /* 0x0000000121227810 */ /* 0x040fe40007ffe0ff */
[C---:B------:R-:W-:Y:S02]  /*1260*/  LEA.HI R21, R33.reuse, 0x1, RZ, 0x18 ;  /* 0x0000000121157811 */ /* 0x040fe400078fc0ff */
[----:B------:R-:W-:Y:S02]  /*1270*/  LOP3.LUT R35, R34, 0xf, RZ, 0xc0, !PT ;  /* 0x0000000f22237812 */ /* 0x000fe400078ec0ff */
[C---:B------:R-:W-:Y:S02]  /*1280*/  LEA.HI R34, R33.reuse, 0x1, RZ, 0x1c ;  /* 0x0000000121227811 */ /* 0x040fe400078fe0ff */
[----:B------:R-:W-:Y:S01]  /*1290*/  LEA.HI R33, R33, 0x1, RZ, 0x14 ;  /* 0x0000000121217811 */ /* 0x000fe200078fa0ff */
[----:B------:R0:W1:Y:S01]  /*12a0*/  I2F.F16 R38, R35 ;  /* 0x0000002300267306 */ /* 0x0000620000200c00 */
[----:B------:R-:W-:-:S02]  /*12b0*/  LOP3.LUT R20, R34, 0xf, RZ, 0xc0, !PT ;  /* 0x0000000f22147812 */ /* 0x000fc400078ec0ff */
[----:B------:R-:W-:Y:S02]  /*12c0*/  LOP3.LUT R21, R21, 0xf, RZ, 0xc0, !PT ;  /* 0x0000000f15157812 */ /* 0x000fe400078ec0ff */
[----:B------:R-:W-:-:S03]  /*12d0*/  LOP3.LUT R33, R33, 0xf, RZ, 0xc0, !PT ;  /* 0x0000000f21217812 */ /* 0x000fc600078ec0ff */
[----:B------:R2:W4:Y:S01]  /*12e0*/  I2F.F16 R36, R20 ;  /* 0x0000001400247306 */ /* 0x0005220000200c00 */
[----:B0-----:R-:W-:Y:S02]  /*12f0*/  LOP3.LUT R35, R35, 0xe400, RZ, 0xfc, !PT ;  /* 0x0000e40023237812 */ /* 0x001fe400078efcff */
[----:B------:R-:W-:Y:S02]  /*1300*/  LOP3.LUT R59, R33, 0xe400, RZ, 0xfc, !PT ;  /* 0x0000e400213b7812 */ /* 0x000fe400078efcff */
[----:B---3--:R-:W-:Y:S01]  /*1310*/  PRMT R43, R42, 0x5410, R42 ;  /* 0x000054102a2b7816 */ /* 0x008fe2000000002a */
[----:B-1----:R-:W-:Y:S02]  /*1320*/  HADD2 R38, R37.H0_H0, -R38.H0_H0 ;  /* 0xa000002625267230 */ /* 0x002fe40000000800 */
[----:B------:R0:W1:Y:S01]  /*1330*/  I2F.F16 R34, R21 ;  /* 0x0000001500227306 */ /* 0x0000620000200c00 */
[----:B--2---:R-:W-:Y:S02]  /*1340*/  LOP3.LUT R20, R20, 0xe400, RZ, 0xfc, !PT ;  /* 0x0000e40014147812 */ /* 0x004fe400078efcff */
[----:B----4-:R-:W-:-:S02]  /*1350*/  PRMT R41, R40, 0x5410, R40 ;  /* 0x0000541028297816 */ /* 0x010fc40000000028 */
[----:B------:R-:W-:Y:S01]  /*1360*/  PRMT R39, R35, 0x5410, R35 ;  /* 0x0000541023277816 */ /* 0x000fe20000000023 */
[C---:B------:R-:W-:Y:S02]  /*1370*/  HADD2 R36, R37.reuse.H0_H0, -R36.H0_H0 ;  /* 0xa000002425247230 */ /* 0x040fe40000000800 */
[----:B------:R2:W3:Y:S01]  /*1380*/  I2F.F16 R18, R33 ;  /* 0x0000002100127306 */ /* 0x0004e20000200c00 */
[----:B0-----:R-:W-:Y:S02]  /*1390*/  LOP3.LUT R21, R21, 0xe400, RZ, 0xfc, !PT ;  /* 0x0000e40015157812 */ /* 0x001fe400078efcff */
[----:B------:R-:W-:Y:S02]  /*13a0*/  PRMT R42, R42, 0x7632, R42 ;  /* 0x000076322a2a7816 */ /* 0x000fe4000000002a */
[----:B------:R-:W-:Y:S01]  /*13b0*/  PRMT R40, R40, 0x7632, R40 ;  /* 0x0000763228287816 */ /* 0x000fe20000000028 */
[----:B-1----:R-:W-:Y:S01]  /*13c0*/  HADD2 R34, R37.H0_H0, -R34.H0_H0 ;  /* 0xa000002225227230 */ /* 0x002fe20000000800 */
[----:B------:R-:W-:-:S02]  /*13d0*/  PRMT R35, R21, 0x5410, R21 ;  /* 0x0000541015237816 */ /* 0x000fc40000000015 */
[----:B--2---:R-:W-:Y:S01]  /*13e0*/  PRMT R33, R59, 0x5410, R59 ;  /* 0x000054103b217816 */ /* 0x004fe2000000003b */
[----:B---3--:R-:W-:Y:S01]  /*13f0*/  HADD2 R18, R37.H0_H0, -R18.H0_H0 ;  /* 0xa000001225127230 */ /* 0x008fe20000000800 */
[----:B------:R-:W-:-:S07]  /*1400*/  PRMT R37, R20, 0x5410, R20 ;  /* 0x0000541014257816 */ /* 0x000fce0000000014 */
.L_x_6:
[----:B------:R-:W-:Y:S02]  /*1410*/  LOP3.LUT R20, R47, 0x64006400, RZ, 0xfc, !PT ;  /* 0x640064002f147812 */ /* 0x000fe400078efcff */
[----:B------:R-:W-:Y:S02]  /*1420*/  LOP3.LUT R21, R48, 0xf000f, RZ, 0xc0, !PT ;  /* 0x000f000f30157812 */ /* 0x000fe400078ec0ff */
[----:B------:R-:W-:Y:S01]  /*1430*/  LOP3.LUT R47, R46, 0x64006400, RZ, 0xfc, !PT ;  /* 0x640064002e2f7812 */ /* 0x000fe200078efcff */
[----:B------:R-:W-:Y:S01]  /*1440*/  HADD2 R63, R20, R37 ;  /* 0x00000025143f7230 */ /* 0x000fe20000000000 */
[C---:B------:R-:W-:Y:S02]  /*1450*/  LOP3.LUT R59, R31.reuse, 0xf000f, RZ, 0xc0, !PT ;  /* 0x000f000f1f3b7812 */ /* 0x040fe400078ec0ff */
[----:B------:R-:W-:Y:S01]  /*1460*/  LOP3.LUT R48, R48, 0xf000f0, RZ, 0xc0, !PT ;  /* 0x00f000f030307812 */ /* 0x000fe200078ec0ff */
[----:B------:R-:W-:Y:S01]  /*1470*/  HFMA2 R64, R47, 0.0625, 0.0625, R36 ;  /* 0x2c002c002f407831 */ /* 0x000fe20000000024 */
[----:B------:R-:W-:-:S02]  /*1480*/  LOP3.LUT R60, R31, 0xf000f0, RZ, 0xc0, !PT ;  /* 0x00f000f01f3c7812 */ /* 0x000fc400078ec0ff */
[----:B------:R-:W-:Y:S02]  /*1490*/  LOP3.LUT R46, R45, 0x64006400, RZ, 0xfc, !PT ;  /* 0x640064002d2e7812 */ /* 0x000fe400078efcff */
[C---:B------:R-:W-:Y:S02]  /*14a0*/  LOP3.LUT R73, R29.reuse, 0xf000f0, RZ, 0xc0, !PT ;  /* 0x00f000f01d497812 */ /* 0x040fe400078ec0ff */
[----:B------:R-:W-:Y:S02]  /*14b0*/  LOP3.LUT R45, R29, 0xf000f, RZ, 0xc0, !PT ;  /* 0x000f000f1d2d7812 */ /* 0x000fe400078ec0ff */
[----:B------:R-:W-:Y:S01]  /*14c0*/  LOP3.LUT R31, R28, 0x64006400, RZ, 0xfc, !PT ;  /* 0x640064001c1f7812 */ /* 0x000fe200078efcff */
[----:B------:R-:W-:Y:S01]  /*14d0*/  HFMA2.MMA R65, R46, 1, 1, R35 ;  /* 0x3c003c002e417835 */ /* 0x000fe20000000023 */
[----:B------:R-:W-:Y:S02]  /*14e0*/  LOP3.LUT R58, R58, 0x64006400, RZ, 0xfc, !PT ;  /* 0x640064003a3a7812 */ /* 0x000fe400078efcff */
[----:B------:R-:W-:-:S02]  /*14f0*/  LOP3.LUT R29, R22, 0x64006400, RZ, 0xfc, !PT ;  /* 0x64006400161d7812 */ /* 0x000fc400078efcff */
[C---:B------:R-:W-:Y:S01]  /*1500*/  LOP3.LUT R74, R23.reuse, 0xf000f, RZ, 0xc0, !PT ;  /* 0x000f000f174a7812 */ /* 0x040fe200078ec0ff */
[----:B------:R-:W-:Y:S01]  /*1510*/  HFMA2.MMA R66, R31, 0.0625, 0.0625, R34 ;  /* 0x2c002c001f427835 */ /* 0x000fe20000000022 */
[----:B------:R-:W-:Y:S01]  /*1520*/  LOP3.LUT R61, R23, 0xf000f0, RZ, 0xc0, !PT ;  /* 0x00f000f0173d7812 */ /* 0x000fe200078ec0ff */
[----:B------:R-:W-:Y:S01]  /*1530*/  HFMA2 R68, R29, 0.0625, 0.0625, R18 ;  /* 0x2c002c001d447831 */ /* 0x000fe20000000012 */
[----:B------:R-:W-:Y:S02]  /*1540*/  LOP3.LUT R28, R59, 0x64006400, RZ, 0xfc, !PT ;  /* 0x640064003b1c7812 */ /* 0x000fe400078efcff */
[----:B------:R-:W-:Y:S02]  /*1550*/  LOP3.LUT R57, R57, 0x64006400, RZ, 0xfc, !PT ;  /* 0x6400640039397812 */ /* 0x000fe400078efcff */
[----:B------:R-:W-:Y:S01]  /*1560*/  LOP3.LUT R22, R21, 0x64006400, RZ, 0xfc, !PT ;  /* 0x6400640015167812 */ /* 0x000fe200078efcff */
[----:B------:R-:W-:Y:S01]  /*1570*/  HADD2 R47, R28, R37 ;  /* 0x000000251c2f7230 */ /* 0x000fe20000000000 */
[----:B------:R-:W-:-:S02]  /*1580*/  LOP3.LUT R23, R48, 0x64006400, RZ, 0xfc, !PT ;  /* 0x6400640030177812 */ /* 0x000fc400078efcff */
[----:B------:R-:W-:Y:S01]  /*1590*/  LOP3.LUT R59, R60, 0x64006400, RZ, 0xfc, !PT ;  /* 0x640064003c3b7812 */ /* 0x000fe200078efcff */
[----:B------:R-:W-:Y:S01]  /*15a0*/  HFMA2.MMA R62, R57, 0.0625, 0.0625, R38 ;  /* 0x2c002c00393e7835 */ /* 0x000fe20000000026 */
[----:B------:R-:W-:Y:S02]  /*15b0*/  LOP3.LUT R73, R73, 0x64006400, RZ, 0xfc, !PT ;  /* 0x6400640049497812 */ /* 0x000fe400078efcff */
[----:B------:R-:W-:Y:S01]  /*15c0*/  LOP3.LUT R60, R45, 0x64006400, RZ, 0xfc, !PT ;  /* 0x640064002d3c7812 */ /* 0x000fe200078efcff */
[----:B------:R-:W-:Y:S01]  /*15d0*/  HFMA2.MMA R45, R22, 1, 1, R39 ;  /* 0x3c003c00162d7835 */ /* 0x000fe20000000027 */
[----:B------:R-:W-:Y:S01]  /*15e0*/  LOP3.LUT R30, R30, 0x64006400, RZ, 0xfc, !PT ;  /* 0x640064001e1e7812 */ /* 0x000fe200078efcff */
[----:B------:R-:W-:Y:S01]  /*15f0*/  HFMA2.MMA R46, R23, 0.0625, 0.0625, R38 ;  /* 0x2c002c00172e7835 */ /* 0x000fe20000000026 */
[----:B------:R-:W-:Y:S01]  /*1600*/  LOP3.LUT R74, R74, 0x64006400, RZ, 0xfc, !PT ;  /* 0x640064004a4a7812 */ /* 0x000fe200078efcff */
[----:B------:R-:W-:Y:S01]  /*1610*/  HFMA2 R48, R59, 0.0625, 0.0625, R36 ;  /* 0x2c002c003b307831 */ /* 0x000fe20000000024 */
[----:B------:R-:W-:Y:S01]  /*1620*/  LOP3.LUT R21, R61, 0x64006400, RZ, 0xfc, !PT ;  /* 0x640064003d157812 */ /* 0x000fe200078efcff */
[----:B------:R-:W-:Y:S01]  /*1630*/  HFMA2.MMA R61, R58, 1, 1, R39 ;  /* 0x3c003c003a3d7835 */ /* 0x000fe20000000027 */
[--C-:B------:R-:W-:Y:S01]  /*1640*/  HADD2 R67, R30, R33.reuse ;  /* 0x000000211e437230 */ /* 0x100fe20000000000 */
[----:B------:R-:W-:Y:S01]  /*1650*/  HFMA2.MMA R58, R73, 0.0625, 0.0625, R34 ;  /* 0x2c002c00493a7835 */ /* 0x000fe20000000022 */
[----:B------:R-:W-:Y:S01]  /*1660*/  HADD2 R59, R74, R33 ;  /* 0x000000214a3b7230 */ /* 0x000fe20000000000 */
[----:B------:R-:W-:Y:S01]  /*1670*/  HFMA2.MMA R57, R60, 1, 1, R35 ;  /* 0x3c003c003c397835 */ /* 0x000fe20000000023 */
[----:B------:R-:W-:Y:S01]  /*1680*/  HFMA2 R60, R21, 0.0625, 0.0625, R18 ;  /* 0x2c002c00153c7831 */ /* 0x000fe20000000012 */
[----:B------:R-:W-:Y:S09]  /*1690*/  @!P1 BRA `(.L_x_7) ;  /* 0x0000000000549947 */ /* 0x000ff20003800000 */
[----:B------:R-:W0:Y:S02]  /*16a0*/  LDS.128 R20, [UR4] ;  /* 0x00000004ff147984 */ /* 0x000e240008000c00 */
[-C--:B0-----:R-:W-:Y:S01]  /*16b0*/  HFMA2.MMA R28, R61, R20.reuse, RZ ;  /* 0x000000143d1c7235 */ /* 0x081fe200000000ff */
[-C--:B------:R-:W-:Y:S01]  /*16c0*/  HFMA2 R29, R63, R20.reuse, RZ.H0_H0 ;  /* 0x000000143f1d7231 */ /* 0x080fe200000400ff */
[----:B------:R-:W-:Y:S01]  /*16d0*/  HFMA2.MMA R30, R65, R20, RZ ;  /* 0x00000014411e7235 */ /* 0x000fe200000000ff */
[----:B------:R-:W-:Y:S02]  /*16e0*/  HFMA2 R20, R67, R20, RZ.H0_H0 ;  /* 0x0000001443147231 */ /* 0x000fe400000400ff */
[-C--:B------:R-:W-:Y:S02]  /*16f0*/  HFMA2 R29, R64, R21.reuse, R29 ;  /* 0x00000015401d7231 */ /* 0x080fe4000000001d */
[----:B------:R-:W-:Y:S01]  /*1700*/  HFMA2 R20, R68, R21, R20 ;  /* 0x0000001544147231 */ /* 0x000fe20000000014 */
[-C--:B------:R-:W-:Y:S01]  /*1710*/  HFMA2.MMA R28, R62, R21.reuse, R28 ;  /* 0x000000153e1c7235 */ /* 0x080fe2000000001c */
[-C--:B------:R-:W-:Y:S01]  /*1720*/  HFMA2 R29, R47, R22.reuse, R29 ;  /* 0x000000162f1d7231 */ /* 0x080fe2000000001d */
[----:B------:R-:W-:Y:S01]  /*1730*/  HFMA2.MMA R30, R66, R21, R30 ;  /* 0x00000015421e7235 */ /* 0x000fe2000000001e */
[----:B------:R-:W-:-:S02]  /*1740*/  HFMA2 R20, R59, R22, R20 ;  /* 0x000000163b147231 */ /* 0x000fc40000000014 */
[-C--:B------:R-:W-:Y:S02]  /*1750*/  HFMA2 R21, R48, R23.reuse, R29 ;  /* 0x0000001730157231 */ /* 0x080fe4000000001d */
[----:B------:R-:W-:Y:S01]  /*1760*/  HFMA2 R20, R60, R23, R20 ;  /* 0x000000173c147231 */ /* 0x000fe20000000014 */
[-C--:B------:R-:W-:Y:S01]  /*1770*/  HFMA2.MMA R28, R45, R22.reuse, R28 ;  /* 0x000000162d1c7235 */ /* 0x080fe2000000001c */
[----:B------:R-:W-:Y:S01]  /*1780*/  HFMA2 R16, R21, R42, R16 ;  /* 0x0000002a15107231 */ /* 0x000fe20000000010 */
[----:B------:R-:W-:Y:S01]  /*1790*/  HFMA2.MMA R30, R57, R22, R30 ;  /* 0x00000016391e7235 */ /* 0x000fe2000000001e */
[----:B------:R-:W-:-:S05]  /*17a0*/  HFMA2 R14, R20, R40, R14 ;  /* 0x00000028140e7231 */ /* 0x000fca000000000e */
[-C--:B------:R-:W-:Y:S02]  /*17b0*/  HFMA2.MMA R28, R46, R23.reuse, R28 ;  /* 0x000000172e1c7235 */ /* 0x080fe4000000001c */
[----:B------:R-:W-:-:S06]  /*17c0*/  HFMA2.MMA R30, R58, R23, R30 ;  /* 0x000000173a1e7235 */ /* 0x000fcc000000001e */
[----:B------:R-:W-:Y:S02]  /*17d0*/  HFMA2.MMA R32, R28, R43, R32 ;  /* 0x0000002b1c207235 */ /* 0x000fe40000000020 */
[----:B------:R-:W-:-:S11]  /*17e0*/  HFMA2.MMA R15, R30, R41, R15 ;  /* 0x000000291e0f7235 */ /* 0x000fd6000000000f */
.L_x_7:
[----:B------:R-:W-:Y:S05]  /*17f0*/  @!P2 BRA `(.L_x_8) ;  /* 0x000000000054a947 */ /* 0x000fea0003800000 */
[----:B------:R-:W0:Y:S02]  /*1800*/  LDS.128 R20, [UR4+0x100] ;  /* 0x00010004ff147984 */ /* 0x000e240008000c00 */
        /* <DEDUP_REMOVED lines=20> */
.L_x_8:
        /* <DEDUP_REMOVED lines=22> */
.L_x_9:
        /* <DEDUP_REMOVED lines=22> */
.L_x_10:
[----:B------:R-:W0:Y:S01]  /*1c10*/  LDS.128 R28, [UR4+0x400] ;  /* 0x00040004ff1c7984 */ /* 0x000e220008000c00 */
[----:B------:R-:W-:Y:S01]  /*1c20*/  MOV R73, R45 ;  /* 0x0000002d00497202 */ /* 0x000fe20000000f00 */
[----:B------:R-:W-:Y:S01]  /*1c30*/  IMAD.WIDE R90, R0, 0x4, R90 ;  /* 0x00000004005a7825 */ /* 0x000fe200078e025a */
[----:B------:R-:W-:Y:S02]  /*1c40*/  MOV R74, R47 ;  /* 0x0000002f004a7202 */ /* 0x000fe40000000f00 */
[----:B------:R-:W-:Y:S01]  /*1c50*/  MOV R92, R46 ;  /* 0x0000002e005c7202 */ /* 0x000fe20000000f00 */
[-C--:B0-----:R-:W-:Y:S01]  /*1c60*/  HFMA2.MMA R76, R61, R28.reuse, RZ ;  /* 0x0000001c3d4c7235 */ /* 0x081fe200000000ff */
[-C--:B------:R-:W-:Y:S01]  /*1c70*/  HFMA2 R20, R63, R28.reuse, RZ.H0_H0 ;  /* 0x0000001c3f147231 */ /* 0x080fe200000400ff */
[----:B------:R-:W-:Y:S01]  /*1c80*/  HFMA2.MMA R75, R65, R28, RZ ;  /* 0x0000001c414b7235 */ /* 0x000fe200000000ff */
[----:B------:R-:W-:Y:S02]  /*1c90*/  HFMA2 R21, R67, R28, RZ.H0_H0 ;  /* 0x0000001c43157231 */ /* 0x000fe400000400ff */
[----:B------:R-:W-:-:S03]  /*1ca0*/  HFMA2 R28, R64, R29, R20 ;  /* 0x0000001d401c7231 */ /* 0x000fc60000000014 */
[-C--:B------:R-:W-:Y:S01]  /*1cb0*/  HFMA2.MMA R76, R62, R29.reuse, R76 ;  /* 0x0000001d3e4c7235 */ /* 0x080fe2000000004c */
[-C--:B------:R-:W-:Y:S01]  /*1cc0*/  HFMA2 R28, R74, R30.reuse, R28 ;  /* 0x0000001e4a1c7231 */ /* 0x080fe2000000001c */
[----:B------:R-:W-:Y:S01]  /*1cd0*/  HFMA2.MMA R75, R66, R29, R75 ;  /* 0x0000001d424b7235 */ /* 0x000fe2000000004b */
[----:B------:R-:W-:Y:S02]  /*1ce0*/  HFMA2 R29, R68, R29, R21 ;  /* 0x0000001d441d7231 */ /* 0x000fe40000000015 */
[----:B------:R-:W0:Y:S02]  /*1cf0*/  LDS.128 R20, [UR4+0x500] ;  /* 0x00050004ff147984 */ /* 0x000e240008000c00 */
[----:B------:R-:W-:Y:S01]  /*1d00*/  HFMA2 R29, R59, R30, R29 ;  /* 0x0000001e3b1d7231 */ /* 0x000fe2000000001d */
[-C--:B------:R-:W-:Y:S01]  /*1d10*/  HFMA2.MMA R45, R73, R30.reuse, R76 ;  /* 0x0000001e492d7235 */ /* 0x080fe2000000004c */
[----:B------:R-:W-:Y:S01]  /*1d20*/  MOV R76, R48 ;  /* 0x00000030004c7202 */ /* 0x000fe20000000f00 */
[----:B------:R-:W-:Y:S01]  /*1d30*/  HFMA2.MMA R47, R57, R30, R75 ;  /* 0x0000001e392f7235 */ /* 0x000fe2000000004b */
[----:B------:R-:W-:-:S03]  /*1d40*/  MOV R75, R60 ;  /* 0x0000003c004b7202 */ /* 0x000fc60000000f00 */
[-C--:B------:R-:W-:Y:S02]  /*1d50*/  HFMA2 R28, R76, R31.reuse, R28 ;  /* 0x0000001f4c1c7231 */ /* 0x080fe4000000001c */
[----:B------:R-:W-:Y:S01]  /*1d60*/  HFMA2 R29, R75, R31, R29 ;  /* 0x0000001f4b1d7231 */ /* 0x000fe2000000001d */
[-C--:B------:R-:W-:Y:S01]  /*1d70*/  HFMA2.MMA R45, R92, R31.reuse, R45 ;  /* 0x0000001f5c2d7235 */ /* 0x080fe2000000002d */
[----:B------:R-:W-:Y:S01]  /*1d80*/  HFMA2 R55, R28, R42, R55 ;  /* 0x0000002a1c377231 */ /* 0x000fe20000000037 */
[----:B------:R-:W-:Y:S01]  /*1d90*/  HFMA2.MMA R47, R58, R31, R47 ;  /* 0x0000001f3a2f7235 */ /* 0x000fe2000000002f */
[----:B------:R-:W-:-:S05]  /*1da0*/  HFMA2 R53, R29, R40, R53 ;  /* 0x000000281d357231 */ /* 0x000fca0000000035 */
[----:B------:R-:W-:Y:S02]  /*1db0*/  HFMA2.MMA R56, R45, R43, R56 ;  /* 0x0000002b2d387235 */ /* 0x000fe40000000038 */
[----:B------:R-:W-:Y:S02]  /*1dc0*/  HFMA2.MMA R54, R47, R41, R54 ;  /* 0x000000292f367235 */ /* 0x000fe40000000036 */
        /* <DEDUP_REMOVED lines=9> */
[----:B------:R-:W0:Y:S03]  /*1e60*/  LDS.128 R28, [UR4+0x600] ;  /* 0x00060004ff1c7984 */ /* 0x000e260008000c00 */
[-C--:B------:R-:W-:Y:S02]  /*1e70*/  HFMA2.MMA R46, R73, R22.reuse, R20 ;  /* 0x00000016492e7235 */ /* 0x080fe40000000014 */
        /* <DEDUP_REMOVED lines=19> */
[----:B------:R-:W-:Y:S01]  /*1fb0*/  HFMA2 R48, R59, R30, R48 ;  /* 0x0000001e3b307231 */ /* 0x000fe20000000030 */
[----:B------:R-:W0:Y:S01]  /*1fc0*/  LDS.128 R20, [UR4+0x700] ;  /* 0x00070004ff147984 */ /* 0x000e220008000c00 */
[----:B------:R-:W-:-:S03]  /*1fd0*/  HFMA2 R45, R76, R31, R45 ;  /* 0x0000001f4c2d7231 */ /* 0x000fc6000000002d */
[-C--:B------:R-:W-:Y:S02]  /*1fe0*/  HFMA2.MMA R46, R73, R30.reuse, R28 ;  /* 0x0000001e492e7235 */ /* 0x080fe4000000001c */
[----:B------:R-:W-:Y:S01]  /*1ff0*/  HFMA2.MMA R29, R57, R30, R47 ;  /* 0x0000001e391d7235 */ /* 0x000fe2000000002f */
[----:B------:R-:W-:-:S05]  /*2000*/  HFMA2 R47, R45, R42, R70 ;  /* 0x0000002a2d2f7231 */ /* 0x000fca0000000046 */
[-C--:B------:R-:W-:Y:S02]  /*2010*/  HFMA2.MMA R46, R92, R31.reuse, R46 ;  /* 0x0000001f5c2e7235 */ /* 0x080fe4000000002e */
[----:B------:R-:W-:Y:S01]  /*2020*/  HFMA2.MMA R29, R58, R31, R29 ;  /* 0x0000001f3a1d7235 */ /* 0x000fe2000000001d */
[----:B------:R-:W-:-:S04]  /*2030*/  HFMA2 R31, R75, R31, R48 ;  /* 0x0000001f4b1f7231 */ /* 0x000fc80000000030 */
[----:B------:R-:W-:Y:S01]  /*2040*/  HFMA2 R45, R31, R40, R72 ;  /* 0x000000281f2d7231 */ /* 0x000fe20000000048 */
[----:B------:R-:W-:Y:S02]  /*2050*/  HFMA2.MMA R48, R46, R43, R69 ;  /* 0x0000002b2e307235 */ /* 0x000fe40000000045 */
[----:B------:R-:W-:Y:S02]  /*2060*/  HFMA2.MMA R46, R29, R41, R71 ;  /* 0x000000291d2e7235 */ /* 0x000fe40000000047 */
[-C--:B0-----:R-:W-:Y:S01]  /*2070*/  HFMA2.MMA R65, R65, R20.reuse, RZ ;  /* 0x0000001441417235 */ /* 0x081fe200000000ff */
[-C--:B------:R-:W-:Y:S01]  /*2080*/  HFMA2 R63, R63, R20.reuse, RZ.H0_H0 ;  /* 0x000000143f3f7231 */ /* 0x080fe200000400ff */
[----:B------:R-:W-:Y:S01]  /*2090*/  HFMA2.MMA R31, R61, R20, RZ ;  /* 0x000000143d1f7235 */ /* 0x000fe200000000ff */
[----:B------:R-:W-:Y:S01]  /*20a0*/  HFMA2 R20, R67, R20, RZ.H0_H0 ;  /* 0x0000001443147231 */ /* 0x000fe200000400ff */
[C---:B-----5:R-:W-:Y:S01]  /*20b0*/  LOP3.LUT R61, R26.reuse, 0xf000f, RZ, 0xc0, !PT ;  /* 0x000f000f1a3d7812 */ /* 0x060fe200078ec0ff */
[-C--:B------:R-:W-:Y:S01]  /*20c0*/  HFMA2 R63, R64, R21.reuse, R63 ;  /* 0x00000015403f7231 */ /* 0x080fe2000000003f */
[----:B------:R-:W-:Y:S01]  /*20d0*/  LOP3.LUT R64, R27, 0xf000f, RZ, 0xc0, !PT ;  /* 0x000f000f1b407812 */ /* 0x000fe200078ec0ff */
[----:B------:R-:W-:Y:S01]  /*20e0*/  HFMA2 R20, R68, R21, R20 ;  /* 0x0000001544147231 */ /* 0x000fe20000000014 */
[-C--:B------:R-:W-:Y:S01]  /*20f0*/  HFMA2.MMA R65, R66, R21.reuse, R65 ;  /* 0x0000001542417235 */ /* 0x080fe20000000041 */
[-C--:B------:R-:W-:Y:S01]  /*2100*/  HFMA2 R63, R74, R22.reuse, R63 ;  /* 0x000000164a3f7231 */ /* 0x080fe2000000003f */
[----:B------:R-:W-:Y:S01]  /*2110*/  HFMA2.MMA R31, R62, R21, R31 ;  /* 0x000000153e1f7235 */ /* 0x000fe2000000001f */
[----:B------:R-:W-:Y:S01]  /*2120*/  HFMA2 R20, R59, R22, R20 ;  /* 0x000000163b147231 */ /* 0x000fe20000000014 */
[----:B------:R-:W-:Y:S01]  /*2130*/  LOP3.LUT R21, R25, 0xf000f, RZ, 0xc0, !PT ;  /* 0x000f000f19157812 */ /* 0x000fe200078ec0ff */
[----:B------:R-:W-:Y:S01]  /*2140*/  HFMA2 R59, R76, R23, R63 ;  /* 0x000000174c3b7231 */ /* 0x000fe2000000003f */
[----:B------:R-:W-:-:S02]  /*2150*/  LOP3.LUT R62, R26, 0xf000f0, RZ, 0xc0, !PT ;  /* 0x00f000f01a3e7812 */ /* 0x000fc400078ec0ff */
[-C--:B------:R-:W-:Y:S01]  /*2160*/  HFMA2.MMA R29, R57, R22.reuse, R65 ;  /* 0x00000016391d7235 */ /* 0x080fe20000000041 */
[----:B------:R-:W-:Y:S01]  /*2170*/  HFMA2 R57, R75, R23, R20 ;  /* 0x000000174b397231 */ /* 0x000fe20000000014 */
[----:B------:R-:W-:Y:S01]  /*2180*/  HFMA2.MMA R31, R73, R22, R31 ;  /* 0x00000016491f7235 */ /* 0x000fe2000000001f */
[C---:B------:R-:W-:Y:S02]  /*2190*/  LOP3.LUT R20, R24.reuse, 0xf000f, RZ, 0xc0, !PT ;  /* 0x000f000f18147812 */ /* 0x040fe400078ec0ff */
[----:B------:R-:W-:Y:S02]  /*21a0*/  LOP3.LUT R22, R25, 0xf000f0, RZ, 0xc0, !PT ;  /* 0x00f000f019167812 */ /* 0x000fe400078ec0ff */
[----:B------:R-:W-:Y:S01]  /*21b0*/  SHF.R.U32.HI R63, RZ, 0x8, R26 ;  /* 0x00000008ff3f7819 */ /* 0x000fe2000001161a */
[-C--:B------:R-:W-:Y:S01]  /*21c0*/  HFMA2.MMA R58, R58, R23.reuse, R29 ;  /* 0x000000173a3a7235 */ /* 0x080fe2000000001d */
[----:B------:R-:W-:Y:S01]  /*21d0*/  LOP3.LUT R29, R24, 0xf000f0, RZ, 0xc0, !PT ;  /* 0x00f000f0181d7812 */ /* 0x000fe200078ec0ff */
[----:B------:R-:W-:Y:S01]  /*21e0*/  HFMA2.MMA R60, R92, R23, R31 ;  /* 0x000000175c3c7235 */ /* 0x000fe2000000001f */
[----:B------:R-:W-:-:S02]  /*21f0*/  SHF.R.U32.HI R24, RZ, 0x8, R24 ;  /* 0x00000008ff187819 */ /* 0x000fc40000011618 */
[----:B------:R-:W-:Y:S02]  /*2200*/  SHF.R.U32.HI R23, RZ, 0x8, R25 ;  /* 0x00000008ff177819 */ /* 0x000fe40000011619 */
[----:B------:R-:W-:Y:S02]  /*2210*/  LOP3.LUT R65, R27, 0xf000f0, RZ, 0xc0, !PT ;  /* 0x00f000f01b417812 */ /* 0x000fe400078ec0ff */
[----:B------:R-:W-:Y:S02]  /*2220*/  SHF.R.U32.HI R66, RZ, 0x8, R27 ;  /* 0x00000008ff427819 */ /* 0x000fe4000001161b */
[----:B------:R-:W-:Y:S02]  /*2230*/  LOP3.LUT R25, R22, 0x64006400, RZ, 0xfc, !PT ;  /* 0x6400640016197812 */ /* 0x000fe400078efcff */
[C---:B------:R-:W-:Y:S02]  /*2240*/  LOP3.LUT R27, R24.reuse, 0xf000f, RZ, 0xc0, !PT ;  /* 0x000f000f181b7812 */ /* 0x040fe400078ec0ff */
[----:B------:R-:W-:-:S02]  /*2250*/  LOP3.LUT R28, R24, 0xf000f0, RZ, 0xc0, !PT ;  /* 0x00f000f0181c7812 */ /* 0x000fc400078ec0ff */
[C---:B------:R-:W-:Y:S01]  /*2260*/  LOP3.LUT R30, R23.reuse, 0xf000f, RZ, 0xc0, !PT ;  /* 0x000f000f171e7812 */ /* 0x040fe200078ec0ff */
[----:B------:R-:W-:Y:S01]  /*2270*/  HFMA2.MMA R72, R25, 0.0625, 0.0625, R36 ;  /* 0x2c002c0019487835 */ /* 0x000fe20000000024 */
[----:B------:R-:W-:Y:S02]  /*2280*/  LOP3.LUT R31, R23, 0xf000f0, RZ, 0xc0, !PT ;  /* 0x00f000f0171f7812 */ /* 0x000fe400078ec0ff */
[----:B------:R-:W-:Y:S02]  /*2290*/  LOP3.LUT R22, R61, 0x64006400, RZ, 0xfc, !PT ;  /* 0x640064003d167812 */ /* 0x000fe400078efcff */
[----:B------:R-:W-:Y:S02]  /*22a0*/  LOP3.LUT R24, R21, 0x64006400, RZ, 0xfc, !PT ;  /* 0x6400640015187812 */ /* 0x000fe400078efcff */
[----:B------:R-:W-:Y:S02]  /*22b0*/  LOP3.LUT R23, R62, 0x64006400, RZ, 0xfc, !PT ;  /* 0x640064003e177812 */ /* 0x000fe400078efcff */
[C---:B------:R-:W-:Y:S01]  /*22c0*/  LOP3.LUT R61, R63.reuse, 0xf000f, RZ, 0xc0, !PT ;  /* 0x000f000f3f3d7812 */ /* 0x040fe200078ec0ff */
[----:B------:R-:W-:Y:S01]  /*22d0*/  HFMA2.MMA R73, R22, 1, 1, R35 ;  /* 0x3c003c0016497835 */ /* 0x000fe20000000023 */
[----:B------:R-:W-:Y:S01]  /*22e0*/  LOP3.LUT R62, R63, 0xf000f0, RZ, 0xc0, !PT ;  /* 0x00f000f03f3e7812 */ /* 0x000fe200078ec0ff */
[----:B------:R-:W-:Y:S01]  /*22f0*/  HFMA2.MMA R71, R24, 1, 1, R37 ;  /* 0x3c003c0018477835 */ /* 0x000fe20000000025 */
[----:B------:R-:W-:Y:S01]  /*2300*/  LOP3.LUT R21, R65, 0x64006400, RZ, 0xfc, !PT ;  /* 0x6400640041157812 */ /* 0x000fe200078efcff */
[----:B------:R-:W-:Y:S01]  /*2310*/  HFMA2.MMA R74, R23, 0.0625, 0.0625, R34 ;  /* 0x2c002c00174a7835 */ /* 0x000fe20000000022 */
[----:B------:R-:W-:-:S02]  /*2320*/  LOP3.LUT R26, R20, 0x64006400, RZ, 0xfc, !PT ;  /* 0x64006400141a7812 */ /* 0x000fc400078efcff */
[C---:B------:R-:W-:Y:S02]  /*2330*/  LOP3.LUT R65, R66.reuse, 0xf000f, RZ, 0xc0, !PT ;  /* 0x000f000f42417812 */ /* 0x040fe400078ec0ff */
[----:B------:R-:W-:Y:S01]  /*2340*/  LOP3.LUT R68, R66, 0xf000f0, RZ, 0xc0, !PT ;  /* 0x00f000f042447812 */ /* 0x000fe200078ec0ff */
[----:B------:R-:W-:Y:S01]  /*2350*/  HFMA2.MMA R76, R21, 0.0625, 0.0625, R18 ;  /* 0x2c002c00154c7835 */ /* 0x000fe20000000012 */
[----:B------:R-:W-:Y:S01]  /*2360*/  LOP3.LUT R29, R29, 0x64006400, RZ, 0xfc, !PT ;  /* 0x640064001d1d7812 */ /* 0x000fe200078efcff */
[--C-:B------:R-:W-:Y:S01]  /*2370*/  HADD2 R69, R26, R39.reuse ;  /* 0x000000271a457230 */ /* 0x100fe20000000000 */
[----:B------:R-:W-:Y:S02]  /*2380*/  LOP3.LUT R20, R64, 0x64006400, RZ, 0xfc, !PT ;  /* 0x6400640040147812 */ /* 0x000fe400078efcff */
[----:B------:R-:W-:Y:S02]  /*2390*/  LOP3.LUT R66, R61, 0x64006400, RZ, 0xfc, !PT ;  /* 0x640064003d427812 */ /* 0x000fe400078efcff */
[----:B------:R-:W-:Y:S01]  /*23a0*/  LOP3.LUT R64, R27, 0x64006400, RZ, 0xfc, !PT ;  /* 0x640064001b407812 */ /* 0x000fe200078efcff */
[----:B------:R-:W-:Y:S01]  /*23b0*/  HFMA2.MMA R70, R29, 0.0625, 0.0625, R38 ;  /* 0x2c002c001d467835 */ /* 0x000fe20000000026 */
[----:B------:R-:W-:Y:S01]  /*23c0*/  LOP3.LUT R63, R28, 0x64006400, RZ, 0xfc, !PT ;  /* 0x640064001c3f7812 */ /* 0x000fe200078efcff */
[----:B------:R-:W-:Y:S01]  /*23d0*/  HFMA2.MMA R75, R20, 1, 1, R33 ;  /* 0x3c003c00144b7835 */ /* 0x000fe20000000021 */
[----:B------:R-:W-:Y:S01]  /*23e0*/  LOP3.LUT R67, R62, 0x64006400, RZ, 0xfc, !PT ;  /* 0x640064003e437812 */ /* 0x000fe200078efcff */
[----:B------:R-:W-:Y:S01]  /*23f0*/  HADD2 R64, R64, R39 ;  /* 0x0000002740407230 */ /* 0x000fe20000000000 */
[----:B------:R-:W-:Y:S01]  /*2400*/  LOP3.LUT R30, R30, 0x64006400, RZ, 0xfc, !PT ;  /* 0x640064001e1e7812 */ /* 0x000fe200078efcff */
[----:B------:R-:W-:Y:S01]  /*2410*/  HFMA2 R63, R63, 0.0625, 0.0625, R38 ;  /* 0x2c002c003f3f7831 */ /* 0x000fe20000000026 */
[----:B------:R-:W-:-:S02]  /*2420*/  LOP3.LUT R31, R31, 0x64006400, RZ, 0xfc, !PT ;  /* 0x640064001f1f7812 */ /* 0x000fc400078efcff */
[----:B------:R-:W-:Y:S01]  /*2430*/  LOP3.LUT R28, R65, 0x64006400, RZ, 0xfc, !PT ;  /* 0x64006400411c7812 */ /* 0x000fe200078efcff */
[----:B------:R-:W-:Y:S01]  /*2440*/  HADD2 R65, R66, R35 ;  /* 0x0000002342417230 */ /* 0x000fe20000000000 */
[----:B------:R-:W-:Y:S01]  /*2450*/  LOP3.LUT R27, R68, 0x64006400, RZ, 0xfc, !PT ;  /* 0x64006400441b7812 */ /* 0x000fe200078efcff */
[----:B------:R-:W-:Y:S02]  /*2460*/  HFMA2 R66, R67, 0.0625, 0.0625, R34 ;  /* 0x2c002c0043427831 */ /* 0x000fe40000000022 */
[----:B------:R-:W-:Y:S02]  /*2470*/  HADD2 R62, R30, R37 ;  /* 0x000000251e3e7230 */ /* 0x000fe40000000000 */
[----:B------:R-:W-:Y:S02]  /*2480*/  HFMA2 R61, R31, 0.0625, 0.0625, R36 ;  /* 0x2c002c001f3d7831 */ /* 0x000fe40000000024 */
[----:B------:R-:W-:Y:S02]  /*2490*/  HADD2 R67, R28, R33 ;  /* 0x000000211c437230 */ /* 0x000fe40000000000 */
[----:B------:R-:W-:Y:S01]  /*24a0*/  HFMA2 R68, R27, 0.0625, 0.0625, R18 ;  /* 0x2c002c001b447831 */ /* 0x000fe20000000012 */
[----:B------:R-:W-:Y:S06]  /*24b0*/  @!P1 BRA `(.L_x_11) ;  /* 0x0000000000549947 */ /* 0x000fec0003800000 */
        /* <DEDUP_REMOVED lines=21> */
.L_x_11:
        /* <DEDUP_REMOVED lines=22> */
.L_x_12:
        /* <DEDUP_REMOVED lines=22> */
.L_x_13:
        /* <DEDUP_REMOVED lines=22> */
.L_x_14:
[----:B------:R0:W2:Y:S01]  /*2a30*/  LDG.E.128.CONSTANT R24, desc[UR8][R90.64] ;  /* 0x000000085a187981 */ /* 0x0000a2000c1e9d00 */
[----:B------:R-:W-:Y:S01]  /*2a40*/  HFMA2.MMA R60, R60, R43, R77 ;  /* 0x0000002b3c3c7235 */ /* 0x000fe2000000004d */
[----:B------:R-:W-:Y:S01]  /*2a50*/  HFMA2 R59, R59, R42, R78 ;  /* 0x0000002a3b3b7231 */ /* 0x000fe2000000004e */
[----:B------:R-:W-:Y:S01]  /*2a60*/  HFMA2.MMA R58, R58, R41, R79 ;  /* 0x000000293a3a7235 */ /* 0x000fe2000000004f */
[----:B------:R-:W1:Y:S01]  /*2a70*/  LDS.128 R28, [UR4+0x410] ;  /* 0x00041004ff1c7984 */ /* 0x000e620008000c00 */
[----:B------:R-:W-:Y:S02]  /*2a80*/  HFMA2 R57, R57, R40, R80 ;  /* 0x0000002839397231 */ /* 0x000fe40000000050 */
[----:B0-----:R-:W-:Y:S01]  /*2a90*/  IMAD.WIDE R90, R0, 0x4, R90 ;  /* 0x00000004005a7825 */ /* 0x001fe200078e025a */
[----:B-1----:R-:W-:-:S03]  /*2aa0*/  HFMA2.MMA R78, R69, R28, RZ ;  /* 0x0000001c454e7235 */ /* 0x002fc600000000ff */
[-C--:B------:R-:W-:Y:S01]  /*2ab0*/  HFMA2 R20, R71, R28.reuse, RZ.H0_H0 ;  /* 0x0000001c47147231 */ /* 0x080fe200000400ff */
[----:B------:R-:W-:Y:S01]  /*2ac0*/  HFMA2.MMA R77, R73, R28, RZ ;  /* 0x0000001c494d7235 */ /* 0x000fe200000000ff */
[----:B------:R-:W-:Y:S02]  /*2ad0*/  HFMA2 R21, R75, R28, RZ.H0_H0 ;  /* 0x0000001c4b157231 */ /* 0x000fe400000400ff */
[----:B------:R-:W-:Y:S01]  /*2ae0*/  HFMA2 R28, R72, R29, R20 ;  /* 0x0000001d481c7231 */ /* 0x000fe20000000014 */
[----:B------:R-:W-:-:S03]  /*2af0*/  HFMA2.MMA R78, R70, R29, R78 ;  /* 0x0000001d464e7235 */ /* 0x000fc6000000004e */
[-C--:B------:R-:W-:Y:S01]  /*2b00*/  HFMA2 R28, R62, R30.reuse, R28 ;  /* 0x0000001e3e1c7231 */ /* 0x080fe2000000001c */
[----:B------:R-:W-:Y:S01]  /*2b10*/  HFMA2.MMA R77, R74, R29, R77 ;  /* 0x0000001d4a4d7235 */ /* 0x000fe2000000004d */
[----:B------:R-:W-:Y:S02]  /*2b20*/  HFMA2 R29, R76, R29, R21 ;  /* 0x0000001d4c1d7231 */ /* 0x000fe40000000015 */
[----:B------:R-:W0:Y:S02]  /*2b30*/  LDS.128 R20, [UR4+0x510] ;  /* 0x00051004ff147984 */ /* 0x000e240008000c00 */
[----:B------:R-:W-:Y:S01]  /*2b40*/  HFMA2 R29, R67, R30, R29 ;  /* 0x0000001e431d7231 */ /* 0x000fe2000000001d */
[-C--:B------:R-:W-:Y:S02]  /*2b50*/  HFMA2.MMA R78, R64, R30.reuse, R78 ;  /* 0x0000001e404e7235 */ /* 0x080fe4000000004e */
[----:B------:R-:W-:Y:S01]  /*2b60*/  HFMA2.MMA R79, R65, R30, R77 ;  /* 0x0000001e414f7235 */ /* 0x000fe2000000004d */
[----:B------:R-:W-:Y:S01]  /*2b70*/  MOV R77, R61 ;  /* 0x0000003d004d7202 */ /* 0x000fe20000000f00 */
[----:B------:R-:W-:Y:S01]  /*2b80*/  HFMA2 R29, R68, R31, R29 ;  /* 0x0000001f441d7231 */ /* 0x000fe2000000001d */
[----:B------:R-:W-:-:S03]  /*2b90*/  MOV R61, R66 ;  /* 0x00000042003d7202 */ /* 0x000fc60000000f00 */
        /* <DEDUP_REMOVED lines=16> */
[----:B------:R-:W0:Y:S01]  /*2ca0*/  LDS.128 R28, [UR4+0x610] ;  /* 0x00061004ff1c7984 */ /* 0x000e220008000c00 */
[----:B------:R-:W-:Y:S02]  /*2cb0*/  HFMA2 R66, R77, R23, R66 ;  /* 0x000000174d427231 */ /* 0x000fe40000000042 */
[-C--:B------:R-:W-:Y:S02]  /*2cc0*/  HFMA2.MMA R20, R64, R22.reuse, R20 ;  /* 0x0000001640147235 */ /* 0x080fe40000000014 */
[----:B------:R-:W-:Y:S01]  /*2cd0*/  HFMA2.MMA R78, R65, R22, R78 ;  /* 0x00000016414e7235 */ /* 0x000fe2000000004e */
[----:B------:R-:W-:-:S02]  /*2ce0*/  HFMA2 R22, R67, R22, R21 ;  /* 0x0000001643167231 */ /* 0x000fc40000000015 */
[----:B------:R-:W-:-:S03]  /*2cf0*/  HFMA2 R51, R66, R42, R51 ;  /* 0x0000002a42337231 */ /* 0x000fc60000000033 */
        /* <DEDUP_REMOVED lines=31> */
[----:B------:R-:W-:-:S02]  /*2ef0*/  HFMA2 R31, R72, R21, R71 ;  /* 0x00000015481f7231 */ /* 0x000fc40000000047 */
[----:B------:R-:W-:Y:S01]  /*2f00*/  HFMA2 R20, R76, R21, R20 ;  /* 0x000000154c147231 */ /* 0x000fe20000000014 */
[-C--:B------:R-:W-:Y:S01]  /*2f10*/  HFMA2.MMA R69, R70, R21.reuse, R69 ;  /* 0x0000001546457235 */ /* 0x080fe20000000045 */
[-C--:B------:R-:W-:Y:S01]  /*2f20*/  HFMA2 R62, R62, R22.reuse, R31 ;  /* 0x000000163e3e7231 */ /* 0x080fe2000000001f */
[----:B------:R-:W-:Y:S01]  /*2f30*/  HFMA2.MMA R73, R74, R21, R73 ;  /* 0x000000154a497235 */ /* 0x000fe20000000049 */
[----:B------:R-:W-:Y:S02]  /*2f40*/  HFMA2 R20, R67, R22, R20 ;  /* 0x0000001643147231 */ /* 0x000fe40000000014 */
[-C--:B------:R-:W-:Y:S02]  /*2f50*/  HFMA2 R62, R77, R23.reuse, R62 ;  /* 0x000000174d3e7231 */ /* 0x080fe4000000003e */
[----:B------:R-:W-:Y:S01]  /*2f60*/  HFMA2 R68, R68, R23, R20 ;  /* 0x0000001744447231 */ /* 0x000fe20000000014 */
[-C--:B------:R-:W-:Y:S02]  /*2f70*/  HFMA2.MMA R69, R64, R22.reuse, R69 ;  /* 0x0000001640457235 */ /* 0x080fe40000000045 */
[----:B------:R-:W-:-:S06]  /*2f80*/  HFMA2.MMA R73, R65, R22, R73 ;  /* 0x0000001641497235 */ /* 0x000fcc0000000049 */
[-C--:B------:R-:W-:Y:S02]  /*2f90*/  HFMA2.MMA R63, R63, R23.reuse, R69 ;  /* 0x000000173f3f7235 */ /* 0x080fe40000000045 */
[----:B------:R-:W-:Y:S01]  /*2fa0*/  HFMA2.MMA R61, R61, R23, R73 ;  /* 0x000000173d3d7235 */ /* 0x000fe20000000049 */
[----:B--2---:R-:W-:Y:S02]  /*2fb0*/  SHF.R.U32.HI R23, RZ, 0x8, R25 ;  /* 0x00000008ff177819 */ /* 0x004fe40000011619 */
[C---:B------:R-:W-:Y:S02]  /*2fc0*/  LOP3.LUT R20, R24.reuse, 0xf000f, RZ, 0xc0, !PT ;  /* 0x000f000f18147812 */ /* 0x040fe400078ec0ff */
[----:B------:R-:W-:Y:S02]  /*2fd0*/  LOP3.LUT R29, R24, 0xf000f0, RZ, 0xc0, !PT ;  /* 0x00f000f0181d7812 */ /* 0x000fe400078ec0ff */
[----:B------:R-:W-:Y:S02]  /*2fe0*/  SHF.R.U32.HI R66, RZ, 0x8, R26 ;  /* 0x00000008ff427819 */ /* 0x000fe4000001161a */
[----:B------:R-:W-:-:S02]  /*2ff0*/  SHF.R.U32.HI R24, RZ, 0x8, R24 ;  /* 0x00000008ff187819 */ /* 0x000fc40000011618 */
[C---:B------:R-:W-:Y:S02]  /*3000*/  LOP3.LUT R21, R25.reuse, 0xf000f, RZ, 0xc0, !PT ;  /* 0x000f000f19157812 */ /* 0x040fe400078ec0ff */
[----:B------:R-:W-:Y:S02]  /*3010*/  LOP3.LUT R22, R25, 0xf000f0, RZ, 0xc0, !PT ;  /* 0x00f000f019167812 */ /* 0x000fe400078ec0ff */
[----:B------:R-:W-:Y:S02]  /*3020*/  LOP3.LUT R69, R27, 0xf000f, RZ, 0xc0, !PT ;  /* 0x000f000f1b457812 */ /* 0x000fe400078ec0ff */
[----:B------:R-:W-:Y:S02]  /*3030*/  SHF.R.U32.HI R71, RZ, 0x8, R27 ;  /* 0x00000008ff477819 */ /* 0x000fe4000001161b */
[----:B------:R-:W-:Y:S02]  /*3040*/  LOP3.LUT R64, R23, 0xf000f, RZ, 0xc0, !PT ;  /* 0x000f000f17407812 */ /* 0x000fe400078ec0ff */
[----:B------:R-:W-:-:S02]  /*3050*/  LOP3.LUT R30, R26, 0xf000f, RZ, 0xc0, !PT ;  /* 0x000f000f1a1e7812 */ /* 0x000fc400078ec0ff */
[----:B------:R-:W-:Y:S02]  /*3060*/  LOP3.LUT R31, R26, 0xf000f0, RZ, 0xc0, !PT ;  /* 0x00f000f01a1f7812 */ /* 0x000fe400078ec0ff */
[----:B------:R-:W-:Y:S02]  /*3070*/  LOP3.LUT R70, R27, 0xf000f0, RZ, 0xc0, !PT ;  /* 0x00f000f01b467812 */ /* 0x000fe400078ec0ff */
[----:B------:R-:W-:Y:S02]  /*3080*/  LOP3.LUT R65, R23, 0xf000f0, RZ, 0xc0, !PT ;  /* 0x00f000f017417812 */ /* 0x000fe400078ec0ff */
[----:B------:R-:W-:Y:S02]  /*3090*/  LOP3.LUT R67, R66, 0xf000f, RZ, 0xc0, !PT ;  /* 0x000f000f42437812 */ /* 0x000fe400078ec0ff */
[----:B------:R-:W-:Y:S02]  /*30a0*/  LOP3.LUT R26, R20, 0x64006400, RZ, 0xfc, !PT ;  /* 0x64006400141a7812 */ /* 0x000fe400078efcff */
[----:B------:R-:W-:-:S02]  /*30b0*/  LOP3.LUT R27, R24, 0xf000f, RZ, 0xc0, !PT ;  /* 0x000f000f181b7812 */ /* 0x000fc400078ec0ff */
[----:B------:R-:W-:Y:S02]  /*30c0*/  LOP3.LUT R28, R24, 0xf000f0, RZ, 0xc0, !PT ;  /* 0x00f000f0181c7812 */ /* 0x000fe400078ec0ff */
[----:B------:R-:W-:Y:S02]  /*30d0*/  LOP3.LUT R66, R66, 0xf000f0, RZ, 0xc0, !PT ;  /* 0x00f000f042427812 */ /* 0x000fe400078ec0ff */
[----:B------:R-:W-:Y:S02]  /*30e0*/  LOP3.LUT R24, R21, 0x64006400, RZ, 0xfc, !PT ;  /* 0x6400640015187812 */ /* 0x000fe400078efcff */
[----:B------:R-:W-:Y:S02]  /*30f0*/  LOP3.LUT R25, R22, 0x64006400, RZ, 0xfc, !PT ;  /* 0x6400640016197812 */ /* 0x000fe400078efcff */
[----:B------:R-:W-:Y:S02]  /*3100*/  LOP3.LUT R20, R69, 0x64006400, RZ, 0xfc, !PT ;  /* 0x6400640045147812 */ /* 0x000fe400078efcff */
[C---:B------:R-:W-:Y:S01]  /*3110*/  LOP3.LUT R72, R71.reuse, 0xf000f, RZ, 0xc0, !PT ;  /* 0x000f000f47487812 */ /* 0x040fe200078ec0ff */
[----:B------:R-:W-:Y:S01]  /*3120*/  HFMA2.MMA R75, R24, 1, 1, R37 ;  /* 0x3c003c00184b7835 */ /* 0x000fe20000000025 */
[----:B------:R-:W-:Y:S01]  /*3130*/  LOP3.LUT R73, R71, 0xf000f0, RZ, 0xc0, !PT ;  /* 0x00f000f047497812 */ /* 0x000fe200078ec0ff */
[----:B------:R-:W-:Y:S01]  /*3140*/  HFMA2.MMA R76, R25, 0.0625, 0.0625, R36 ;  /* 0x2c002c00194c7835 */ /* 0x000fe20000000024 */
[----:B------:R-:W-:Y:S01]  /*3150*/  LOP3.LUT R64, R64, 0x64006400, RZ, 0xfc, !PT ;  /* 0x6400640040407812 */ /* 0x000fe200078efcff */
[----:B------:R-:W-:Y:S01]  /*3160*/  HFMA2.MMA R79, R20, 1, 1, R33 ;  /* 0x3c003c00144f7835 */ /* 0x000fe20000000021 */
[----:B------:R-:W-:-:S02]  /*3170*/  LOP3.LUT R29, R29, 0x64006400, RZ, 0xfc, !PT ;  /* 0x640064001d1d7812 */ /* 0x000fc400078efcff */
[----:B------:R-:W-:Y:S02]  /*3180*/  LOP3.LUT R22, R30, 0x64006400, RZ, 0xfc, !PT ;  /* 0x640064001e167812 */ /* 0x000fe400078efcff */
[----:B------:R-:W-:Y:S02]  /*3190*/  LOP3.LUT R23, R31, 0x64006400, RZ, 0xfc, !PT ;  /* 0x640064001f177812 */ /* 0x000fe400078efcff */
[----:B------:R-:W-:Y:S01]  /*31a0*/  LOP3.LUT R21, R70, 0x64006400, RZ, 0xfc, !PT ;  /* 0x6400640046157812 */ /* 0x000fe200078efcff */
[----:B------:R-:W-:Y:S01]  /*31b0*/  HFMA2.MMA R74, R29, 0.0625, 0.0625, R38 ;  /* 0x2c002c001d4a7835 */ /* 0x000fe20000000026 */
[----:B------:R-:W-:Y:S01]  /*31c0*/  LOP3.LUT R69, R65, 0x64006400, RZ, 0xfc, !PT ;  /* 0x6400640041457812 */ /* 0x000fe200078efcff */
[----:B------:R-:W-:Y:S01]  /*31d0*/  HADD2 R65, R64, R37 ;  /* 0x0000002540417230 */ /* 0x000fe20000000000 */
[----:B------:R-:W-:Y:S01]  /*31e0*/  LOP3.LUT R70, R67, 0x64006400, RZ, 0xfc, !PT ;  /* 0x6400640043467812 */ /* 0x000fe200078efcff */
[----:B------:R-:W-:Y:S01]  /*31f0*/  HFMA2.MMA R77, R22, 1, 1, R35 ;  /* 0x3c003c00164d7835 */ /* 0x000fe20000000023 */
[----:B------:R-:W-:Y:S01]  /*3200*/  LOP3.LUT R30, R27, 0x64006400, RZ, 0xfc, !PT ;  /* 0x640064001b1e7812 */ /* 0x000fe200078efcff */
[----:B------:R-:W-:Y:S01]  /*3210*/  HFMA2 R64, R69, 0.0625, 0.0625, R36 ;  /* 0x2c002c0045407831 */ /* 0x000fe20000000024 */
[----:B------:R-:W-:Y:S01]  /*3220*/  LOP3.LUT R31, R28, 0x64006400, RZ, 0xfc, !PT ;  /* 0x640064001c1f7812 */ /* 0x000fe200078efcff */
[----:B------:R-:W-:Y:S01]  /*3230*/  HFMA2.MMA R78, R23, 0.0625, 0.0625, R34 ;  /* 0x2c002c00174e7835 */ /* 0x000fe20000000022 */
[----:B------:R-:W-:Y:S01]  /*3240*/  LOP3.LUT R71, R66, 0x64006400, RZ, 0xfc, !PT ;  /* 0x6400640042477812 */ /* 0x000fe200078efcff */
[----:B------:R-:W-:Y:S01]  /*3250*/  HADD2 R69, R70, R35 ;  /* 0x0000002346457230 */ /* 0x000fe20000000000 */
[----:B------:R-:W-:Y:S01]  /*3260*/  LOP3.LUT R28, R72, 0x64006400, RZ, 0xfc, !PT ;  /* 0x64006400481c7812 */ /* 0x000fe200078efcff */
[----:B------:R-:W-:Y:S01]  /*3270*/  HFMA2.MMA R80, R21, 0.0625, 0.0625, R18 ;  /* 0x2c002c0015507835 */ /* 0x000fe20000000012 */
[----:B------:R-:W-:Y:S01]  /*3280*/  LOP3.LUT R27, R73, 0x64006400, RZ, 0xfc, !PT ;  /* 0x64006400491b7812 */ /* 0x000fe200078efcff */
[----:B------:R-:W-:-:S02]  /*3290*/  HFMA2 R70, R71, 0.0625, 0.0625, R34 ;  /* 0x2c002c0047467831 */ /* 0x000fc40000000022 */
[--C-:B------:R-:W-:Y:S02]  /*32a0*/  HADD2 R73, R26, R39.reuse ;  /* 0x000000271a497230 */ /* 0x100fe40000000000 */
        /* <DEDUP_REMOVED lines=26> */
.L_x_15:
        /* <DEDUP_REMOVED lines=22> */
.L_x_16:
        /* <DEDUP_REMOVED lines=22> */
.L_x_17:
        /* <DEDUP_REMOVED lines=22> */
.L_x_18:
[----:B------:R-:W2:Y:S01]  /*3870*/  LDG.E.128.CONSTANT R24, desc[UR8][R90.64] ;  /* 0x000000085a187981 */ /* 0x000ea2000c1e9d00 */
[----:B------:R-:W-:Y:S01]  /*3880*/  HFMA2.MMA R61, R61, R41, R58 ;  /* 0x000000293d3d7235 */ /* 0x000fe2000000003a */
[----:B------:R-:W-:Y:S01]  /*3890*/  HFMA2 R68, R68, R40, R57 ;  /* 0x0000002844447231 */ /* 0x000fe20000000039 */
[----:B------:R-:W-:Y:S01]  /*38a0*/  HFMA2.MMA R63, R63, R43, R60 ;  /* 0x0000002b3f3f7235 */ /* 0x000fe2000000003c */
[----:B------:R-:W0:Y:S01]  /*38b0*/  LDS.128 R28, [UR4+0x420] ;  /* 0x00042004ff1c7984 */ /* 0x000e220008000c00 */
[----:B------:R-:W-:Y:S01]  /*38c0*/  HFMA2 R62, R62, R42, R59 ;  /* 0x0000002a3e3e7231 */ /* 0x000fe2000000003b */
[----:B------:R-:W-:Y:S01]  /*38d0*/  UIADD3 UR5, UR4, 0x40, URZ ;  /* 0x0000004004057890 */ /* 0x000fe2000fffe03f */
[-C--:B0-----:R-:W-:Y:S01]  /*38e0*/  HFMA2.MMA R58, R73, R28.reuse, RZ ;  /* 0x0000001c493a7235 */ /* 0x081fe200000000ff */
[-C--:B------:R-:W-:Y:S01]  /*38f0*/  HFMA2 R20, R75, R28.reuse, RZ.H0_H0 ;  /* 0x0000001c4b147231 */ /* 0x080fe200000400ff */
[----:B------:R-:W-:Y:S01]  /*3900*/  HFMA2.MMA R57, R77, R28, RZ ;  /* 0x0000001c4d397235 */ /* 0x000fe200000000ff */
[----:B------:R-:W-:-:S02]  /*3910*/  HFMA2 R21, R79, R28, RZ.H0_H0 ;  /* 0x0000001c4f157231 */ /* 0x000fc400000400ff */
[----:B------:R-:W-:-:S03]  /*3920*/  HFMA2 R28, R76, R29, R20 ;  /* 0x0000001d4c1c7231 */ /* 0x000fc60000000014 */
[-C--:B------:R-:W-:Y:S01]  /*3930*/  HFMA2.MMA R58, R74, R29.reuse, R58 ;  /* 0x0000001d4a3a7235 */ /* 0x080fe2000000003a */
[-C--:B------:R-:W-:Y:S01]  /*3940*/  HFMA2 R28, R65, R30.reuse, R28 ;  /* 0x0000001e411c7231 */ /* 0x080fe2000000001c */
[----:B------:R-:W-:Y:S01]  /*3950*/  HFMA2.MMA R57, R78, R29, R57 ;  /* 0x0000001d4e397235 */ /* 0x000fe20000000039 */
[----:B------:R-:W-:Y:S02]  /*3960*/  HFMA2 R29, R80, R29, R21 ;  /* 0x0000001d501d7231 */ /* 0x000fe40000000015 */
[----:B------:R-:W0:Y:S01]  /*3970*/  LDS.128 R20, [UR4+0x520] ;  /* 0x00052004ff147984 */ /* 0x000e220008000c00 */
[----:B------:R-:W-:Y:S02]  /*3980*/  HFMA2 R28, R64, R31, R28 ;  /* 0x0000001f401c7231 */ /* 0x000fe4000000001c */
[-C--:B------:R-:W-:Y:S01]  /*3990*/  HFMA2.MMA R58, R67, R30.reuse, R58 ;  /* 0x0000001e433a7235 */ /* 0x080fe2000000003a */
[----:B------:R-:W-:Y:S01]  /*39a0*/  HFMA2 R29, R71, R30, R29 ;  /* 0x0000001e471d7231 */ /* 0x000fe2000000001d */
[----:B------:R-:W-:Y:S01]  /*39b0*/  HFMA2.MMA R57, R69, R30, R57 ;  /* 0x0000001e45397235 */ /* 0x000fe20000000039 */
[----:B------:R-:W-:-:S02]  /*39c0*/  HFMA2 R55, R28, R42, R55 ;  /* 0x0000002a1c377231 */ /* 0x000fc40000000037 */
[----:B------:R-:W-:-:S03]  /*39d0*/  HFMA2 R29, R72, R31, R29 ;  /* 0x0000001f481d7231 */ /* 0x000fc6000000001d */
[-C--:B------:R-:W-:Y:S01]  /*39e0*/  HFMA2.MMA R58, R66, R31.reuse, R58 ;  /* 0x0000001f423a7235 */ /* 0x080fe2000000003a */
[----:B------:R-:W-:Y:S01]  /*39f0*/  HFMA2 R53, R29, R40, R53 ;  /* 0x000000281d357231 */ /* 0x000fe20000000035 */
[----:B------:R-:W-:-:S06]  /*3a00*/  HFMA2.MMA R57, R70, R31, R57 ;  /* 0x0000001f46397235 */ /* 0x000fcc0000000039 */
        /* <DEDUP_REMOVED lines=35> */
[----:B------:R-:W-:Y:S01]  /*3c40*/  HFMA2 R29, R64, R31, R57 ;  /* 0x0000001f401d7231 */ /* 0x000fe20000000039 */
[----:B------:R-:W-:-:S03]  /*3c50*/  HFMA2.MMA R58, R69, R30, R58 ;  /* 0x0000001e453a7235 */ /* 0x000fc6000000003a */
        /* <DEDUP_REMOVED lines=17> */
[----:B------:R-:W-:-:S03]  /*3d70*/  HFMA2 R21, R64, R23, R75 ;  /* 0x0000001740157231 */ /* 0x000fc6000000004b */
[-C--:B------:R-:W-:Y:S01]  /*3d80*/  HFMA2.MMA R77, R69, R22.reuse, R77 ;  /* 0x00000016454d7235 */ /* 0x080fe2000000004d */
[----:B------:R-:W-:Y:S01]  /*3d90*/  HFMA2 R46, R21, R42, R62 ;  /* 0x0000002a152e7231 */ /* 0x000fe2000000003e */
[----:B------:R-:W-:-:S06]  /*3da0*/  HFMA2.MMA R73, R67, R22, R73 ;  /* 0x0000001643497235 */ /* 0x000fcc0000000049 */
[-C--:B------:R-:W-:Y:S02]  /*3db0*/  HFMA2.MMA R47, R70, R23.reuse, R77 ;  /* 0x00000017462f7235 */ /* 0x080fe4000000004d */
[----:B------:R-:W-:Y:S01]  /*3dc0*/  HFMA2.MMA R45, R66, R23, R73 ;  /* 0x00000017422d7235 */ /* 0x000fe20000000049 */
[----:B------:R-:W-:-:S05]  /*3dd0*/  HFMA2 R73, R72, R23, R20 ;  /* 0x0000001748497231 */ /* 0x000fca0000000014 */
[----:B------:R-:W-:Y:S02]  /*3de0*/  HFMA2.MMA R47, R47, R41, R61 ;  /* 0x000000292f2f7235 */ /* 0x000fe4000000003d */
[----:B------:R-:W-:Y:S01]  /*3df0*/  HFMA2.MMA R45, R45, R43, R63 ;  /* 0x0000002b2d2d7235 */ /* 0x000fe2000000003f */
[C---:B--2---:R-:W-:Y:S02]  /*3e00*/  LOP3.LUT R72, R24.reuse, 0xf000f, RZ, 0xc0, !PT ;  /* 0x000f000f18487812 */ /* 0x044fe400078ec0ff */
[----:B------:R-:W-:Y:S02]  /*3e10*/  LOP3.LUT R71, R24, 0xf000f0, RZ, 0xc0, !PT ;  /* 0x00f000f018477812 */ /* 0x000fe400078ec0ff */
[----:B------:R-:W-:Y:S02]  /*3e20*/  SHF.R.U32.HI R24, RZ, 0x8, R24 ;  /* 0x00000008ff187819 */ /* 0x000fe40000011618 */
[----:B------:R-:W-:Y:S02]  /*3e30*/  SHF.R.U32.HI R20, RZ, 0x8, R25 ;  /* 0x00000008ff147819 */ /* 0x000fe40000011619 */
[----:B------:R-:W-:-:S02]  /*3e40*/  SHF.R.U32.HI R61, RZ, 0x8, R27 ;  /* 0x00000008ff3d7819 */ /* 0x000fc4000001161b */
[----:B------:R-:W-:Y:S02]  /*3e50*/  SHF.R.U32.HI R21, RZ, 0x8, R26 ;  /* 0x00000008ff157819 */ /* 0x000fe4000001161a */
[C---:B------:R-:W-:Y:S02]  /*3e60*/  LOP3.LUT R70, R25.reuse, 0xf000f, RZ, 0xc0, !PT ;  /* 0x000f000f19467812 */ /* 0x040fe400078ec0ff */
[----:B------:R-:W-:Y:S02]  /*3e70*/  LOP3.LUT R69, R25, 0xf000f0, RZ, 0xc0, !PT ;  /* 0x00f000f019457812 */ /* 0x000fe400078ec0ff */
[C---:B------:R-:W-:Y:S02]  /*3e80*/  LOP3.LUT R22, R26.reuse, 0xf000f, RZ, 0xc0, !PT ;  /* 0x000f000f1a167812 */ /* 0x040fe400078ec0ff */
[----:B------:R-:W-:Y:S02]  /*3e90*/  LOP3.LUT R23, R26, 0xf000f0, RZ, 0xc0, !PT ;  /* 0x00f000f01a177812 */ /* 0x000fe400078ec0ff */
[----:B------:R-:W-:-:S02]  /*3ea0*/  LOP3.LUT R58, R27, 0xf000f, RZ, 0xc0, !PT ;  /* 0x000f000f1b3a7812 */ /* 0x000fc400078ec0ff */
[----:B------:R-:W-:Y:S02]  /*3eb0*/  LOP3.LUT R59, R27, 0xf000f0, RZ, 0xc0, !PT ;  /* 0x00f000f01b3b7812 */ /* 0x000fe400078ec0ff */
[C---:B------:R-:W-:Y:S02]  /*3ec0*/  LOP3.LUT R25, R24.reuse, 0xf000f, RZ, 0xc0, !PT ;  /* 0x000f000f18197812 */ /* 0x040fe400078ec0ff */
[----:B------:R-:W-:Y:S02]  /*3ed0*/  LOP3.LUT R26, R24, 0xf000f0, RZ, 0xc0, !PT ;  /* 0x00f000f0181a7812 */ /* 0x000fe400078ec0ff */
[C---:B------:R-:W-:Y:S02]  /*3ee0*/  LOP3.LUT R27, R20.reuse, 0xf000f, RZ, 0xc0, !PT ;  /* 0x000f000f141b7812 */ /* 0x040fe400078ec0ff */
[----:B------:R-:W-:Y:S02]  /*3ef0*/  LOP3.LUT R62, R61, 0xf000f, RZ, 0xc0, !PT ;  /* 0x000f000f3d3e7812 */ /* 0x000fe400078ec0ff */
[----:B------:R-:W-:-:S02]  /*3f00*/  LOP3.LUT R48, R20, 0xf000f0, RZ, 0xc0, !PT ;  /* 0x00f000f014307812 */ /* 0x000fc400078ec0ff */
[C---:B------:R-:W-:Y:S02]  /*3f10*/  LOP3.LUT R57, R21.reuse, 0xf000f, RZ, 0xc0, !PT ;  /* 0x000f000f15397812 */ /* 0x040fe400078ec0ff */
[----:B------:R-:W-:Y:S02]  /*3f20*/  LOP3.LUT R60, R21, 0xf000f0, RZ, 0xc0, !PT ;  /* 0x00f000f0153c7812 */ /* 0x000fe400078ec0ff */
[----:B------:R-:W-:Y:S02]  /*3f30*/  LOP3.LUT R61, R61, 0xf000f0, RZ, 0xc0, !PT ;  /* 0x00f000f03d3d7812 */ /* 0x000fe400078ec0ff */
[----:B------:R-:W-:Y:S02]  /*3f40*/  LOP3.LUT R20, R58, 0x64006400, RZ, 0xfc, !PT ;  /* 0x640064003a147812 */ /* 0x000fe400078efcff */
[----:B------:R-:W-:Y:S02]  /*3f50*/  LOP3.LUT R24, R25, 0x64006400, RZ, 0xfc, !PT ;  /* 0x6400640019187812 */ /* 0x000fe400078efcff */
[----:B------:R-:W-:Y:S01]  /*3f60*/  LOP3.LUT R21, R59, 0x64006400, RZ, 0xfc, !PT ;  /* 0x640064003b157812 */ /* 0x000fe200078efcff */
[----:B------:R-:W-:Y:S01]  /*3f70*/  HADD2 R63, R20, R33 ;  /* 0x00000021143f7230 */ /* 0x000fe20000000000 */
[----:B------:R-:W-:-:S02]  /*3f80*/  LOP3.LUT R25, R26, 0x64006400, RZ, 0xfc, !PT ;  /* 0x640064001a197812 */ /* 0x000fc400078efcff */
[----:B------:R-:W-:Y:S01]  /*3f90*/  LOP3.LUT R58, R27, 0x64006400, RZ, 0xfc, !PT ;  /* 0x640064001b3a7812 */ /* 0x000fe200078efcff */
[----:B------:R-:W-:Y:S01]  /*3fa0*/  HFMA2 R64, R21, 0.0625, 0.0625, R18 ;  /* 0x2c002c0015407831 */ /* 0x000fe20000000012 */
[----:B------:R-:W-:Y:S02]  /*3fb0*/  LOP3.LUT R66, R62, 0x64006400, RZ, 0xfc, !PT ;  /* 0x640064003e427812 */ /* 0x000fe400078efcff */
[----:B------:R-:W-:Y:S01]  /*3fc0*/  LOP3.LUT R59, R48, 0x64006400, RZ, 0xfc, !PT ;  /* 0x64006400303b7812 */ /* 0x000fe200078efcff */
[----:B------:R-:W-:Y:S01]  /*3fd0*/  HFMA2.MMA R48, R25, 0.0625, 0.0625, R38 ;  /* 0x2c002c0019307835 */ /* 0x000fe20000000026 */
[----:B------:R-:W-:Y:S01]  /*3fe0*/  LOP3.LUT R26, R57, 0x64006400, RZ, 0xfc, !PT ;  /* 0x64006400391a7812 */ /* 0x000fe200078efcff */
[----:B------:R-:W-:Y:S01]  /*3ff0*/  HFMA2.MMA R57, R24, 1, 1, R39 ;  /* 0x3c003c0018397835 */ /* 0x000fe20000000027 */
[----:B------:R-:W-:Y:S01]  /*4000*/  LOP3.LUT R27, R60, 0x64006400, RZ, 0xfc, !PT ;  /* 0x640064003c1b7812 */ /* 0x000fe200078efcff */
[----:B------:R-:W-:Y:S01]  /*4010*/  HFMA2.MMA R65, R66, 1, 1, R33 ;  /* 0x3c003c0042417835 */ /* 0x000fe20000000021 */
[----:B------:R-:W-:Y:S01]  /*4020*/  LOP3.LUT R75, R61, 0x64006400, RZ, 0xfc, !PT ;  /* 0x640064003d4b7812 */ /* 0x000fe200078efcff */
[----:B------:R-:W-:Y:S01]  /*4030*/  HFMA2.MMA R58, R58, 1, 1, R37 ;  /* 0x3c003c003a3a7835 */ /* 0x000fe20000000025 */
[----:B------:R-:W-:Y:S01]  /*4040*/  LOP3.LUT R72, R72, 0x64006400, RZ, 0xfc, !PT ;  /* 0x6400640048487812 */ /* 0x000fe200078efcff */
[----:B------:R-:W-:Y:S01]  /*4050*/  HFMA2.MMA R59, R59, 0.0625, 0.0625, R36 ;  /* 0x2c002c003b3b7835 */ /* 0x000fe20000000024 */
[----:B------:R-:W-:Y:S01]  /*4060*/  LOP3.LUT R71, R71, 0x64006400, RZ, 0xfc, !PT ;  /* 0x6400640047477812 */ /* 0x000fe200078efcff */
[----:B------:R-:W-:Y:S01]  /*4070*/  HFMA2.MMA R61, R26, 1, 1, R35 ;  /* 0x3c003c001a3d7835 */ /* 0x000fe20000000023 */
[----:B------:R-:W-:Y:S01]  /*4080*/  LOP3.LUT R70, R70, 0x64006400, RZ, 0xfc, !PT ;  /* 0x6400640046467812 */ /* 0x000fe200078efcff */
[----:B------:R-:W-:Y:S01]  /*4090*/  HFMA2.MMA R62, R27, 0.0625, 0.0625, R34 ;  /* 0x2c002c001b3e7835 */ /* 0x000fe20000000022 */
[----:B------:R-:W-:Y:S01]  /*40a0*/  LOP3.LUT R69, R69, 0x64006400, RZ, 0xfc, !PT ;  /* 0x6400640045457812 */ /* 0x000fe200078efcff */
[----:B------:R-:W-:Y:S01]  /*40b0*/  HFMA2.MMA R66, R75, 0.0625, 0.0625, R18 ;  /* 0x2c002c004b427835 */ /* 0x000fe20000000012 */
[----:B------:R-:W-:Y:S01]  /*40c0*/  LOP3.LUT R22, R22, 0x64006400, RZ, 0xfc, !PT ;  /* 0x6400640016167812 */ /* 0x000fe200078efcff */
[----:B------:R-:W-:Y:S01]  /*40d0*/  HADD2 R72, R72, R39 ;  /* 0x0000002748487230 */ /* 0x000fe20000000000 */
[----:B------:R-:W-:Y:S01]  /*40e0*/  LOP3.LUT R23, R23, 0x64006400, RZ, 0xfc, !PT ;  /* 0x6400640017177812 */ /* 0x000fe200078efcff */
[----:B------:R-:W-:-:S02]  /*40f0*/  HFMA2 R71, R71, 0.0625, 0.0625, R38 ;  /* 0x2c002c0047477831 */ /* 0x000fc40000000026 */
[----:B------:R-:W-:Y:S02]  /*4100*/  HADD2 R70, R70, R37 ;  /* 0x0000002546467230 */ /* 0x000fe40000000000 */
[----:B------:R-:W-:Y:S02]  /*4110*/  HFMA2 R69, R69, 0.0625, 0.0625, R36 ;  /* 0x2c002c0045457831 */ /* 0x000fe40000000024 */
[----:B------:R-:W-:Y:S02]  /*4120*/  HADD2 R67, R22, R35 ;  /* 0x0000002316437230 */ /* 0x000fe40000000000 */
[----:B------:R-:W-:Y:S01]  /*4130*/  HFMA2 R60, R23, 0.0625, 0.0625, R34 ;  /* 0x2c002c00173c7831 */ /* 0x000fe20000000022 */
[----:B------:R-:W-:Y:S06]  /*4140*/  @!P1 BRA `(.L_x_19) ;  /* 0x0000000000549947 */ /* 0x000fec0003800000 */
[----:B------:R-:W0:Y:S02]  /*4150*/  LDS.128 R20, [UR4+0x30] ;  /* 0x00003004ff147984 */ /* 0x000e240008000c00 */
[-C--:B0-----:R-:W-:Y:S01]  /*4160*/  HFMA2 R24, R72, R20.reuse, RZ.H0_H0 ;  /* 0x0000001448187231 */ /* 0x081fe200000400ff */
[-C--:B------:R-:W-:Y:S01]  /*4170*/  HFMA2.MMA R25, R70, R20.reuse, RZ ;  /* 0x0000001446197235 */ /* 0x080fe200000000ff */
[----:B------:R-:W-:Y:S01]  /*4180*/  HFMA2 R26, R67, R20, RZ.H0_H0 ;  /* 0x00000014431a7231 */ /* 0x000fe200000400ff */
[----:B------:R-:W-:Y:S01]  /*4190*/  HFMA2.MMA R20, R63, R20, RZ ;  /* 0x000000143f147235 */ /* 0x000fe200000000ff */
[-C--:B------:R-:W-:Y:S02]  /*41a0*/  HFMA2 R24, R71, R21.reuse, R24 ;  /* 0x0000001547187231 */ /* 0x080fe40000000018 */
[----:B------:R-:W-:Y:S02]  /*41b0*/  HFMA2 R26, R60, R21, R26 ;  /* 0x000000153c1a7231 */ /* 0x000fe4000000001a */
[-C--:B------:R-:W-:Y:S01]  /*41c0*/  HFMA2 R24, R57, R22.reuse, R24 ;  /* 0x0000001639187231 */ /* 0x080fe20000000018 */
[-C--:B------:R-:W-:Y:S01]  /*41d0*/  HFMA2.MMA R25, R69, R21.reuse, R25 ;  /* 0x0000001545197235 */ /* 0x080fe20000000019 */
[----:B------:R-:W-:Y:S01]  /*41e0*/  HFMA2 R26, R61, R22, R26 ;  /* 0x000000163d1a7231 */ /* 0x000fe2000000001a */
[----:B------:R-:W-:Y:S01]  /*41f0*/  HFMA2.MMA R20, R64, R21, R20 ;  /* 0x0000001540147235 */ /* 0x000fe20000000014 */
[----:B------:R-:W-:-:S02]  /*4200*/  HFMA2 R24, R48, R23, R24 ;  /* 0x0000001730187231 */ /* 0x000fc40000000018 */
[----:B------:R-:W-:Y:S02]  /*4210*/  HFMA2 R26, R62, R23, R26 ;  /* 0x000000173e1a7231 */ /* 0x000fe4000000001a */
[----:B------:R-:W-:Y:S01]  /*4220*/  HFMA2 R32, R24, R43, R32 ;  /* 0x0000002b18207231 */ /* 0x000fe20000000020 */
[-C--:B------:R-:W-:Y:S01]  /*4230*/  HFMA2.MMA R25, R58, R22.reuse, R25 ;  /* 0x000000163a197235 */ /* 0x080fe20000000019 */
[----:B------:R-:W-:Y:S01]  /*4240*/  HFMA2 R15, R26, R41, R15 ;  /* 0x000000291a0f7231 */ /* 0x000fe2000000000f */
[----:B------:R-:W-:-:S06]  /*4250*/  HFMA2.MMA R20, R65, R22, R20 ;  /* 0x0000001641147235 */ /* 0x000fcc0000000014 */
[-C--:B------:R-:W-:Y:S02]  /*4260*/  HFMA2.MMA R21, R59, R23.reuse, R25 ;  /* 0x000000173b157235 */ /* 0x080fe40000000019 */
[----:B------:R-:W-:-:S06]  /*4270*/  HFMA2.MMA R20, R66, R23, R20 ;  /* 0x0000001742147235 */ /* 0x000fcc0000000014 */
[----:B------:R-:W-:Y:S02]  /*4280*/  HFMA2.MMA R16, R21, R42, R16 ;  /* 0x0000002a15107235 */ /* 0x000fe40000000010 */
[----:B------:R-:W-:-:S11]  /*4290*/  HFMA2.MMA R14, R20, R40, R14 ;  /* 0x00000028140e7235 */ /* 0x000fd6000000000e */
.L_x_19:
[----:B------:R-:W-:Y:S05]  /*42a0*/  @!P2 BRA `(.L_x_20) ;  /* 0x000000000054a947 */ /* 0x000fea0003800000 */
        /* <DEDUP_REMOVED lines=21> */
.L_x_20:
        /* <DEDUP_REMOVED lines=22> */
.L_x_21:
[----:B------:R-:W-:Y:S01]  /*4560*/  HFMA2 R68, R73, R40, R68 ;  /* 0x0000002849447231 */ /* 0x000fe20000000044 */
        /* <DEDUP_REMOVED lines=22> */
.L_x_22:
[----:B------:R-:W0:Y:S01]  /*46d0*/  LDS.128 R24, [UR4+0x430] ;  /* 0x00043004ff187984 */ /* 0x000e220008000c00 */
[----:B------:R-:W-:Y:S01]  /*46e0*/  MOV R75, R72 ;  /* 0x00000048004b7202 */ /* 0x000fe20000000f00 */
[----:B------:R-:W-:Y:S01]  /*46f0*/  IMAD.WIDE R90, R0, 0x4, R90 ;  /* 0x00000004005a7825 */ /* 0x000fe200078e025a */
[----:B------:R-:W-:Y:S01]  /*4700*/  MOV R78, R69 ;  /* 0x00000045004e7202 */ /* 0x000fe20000000f00 */
[----:B------:R-:W1:Y:S01]  /*4710*/  LDS.128 R20, [UR4+0x530] ;  /* 0x00053004ff147984 */ /* 0x000e620008000c00 */
[----:B------:R-:W-:Y:S02]  /*4720*/  MOV R76, R71 ;  /* 0x00000047004c7202 */ /* 0x000fe40000000f00 */
[----:B------:R-:W-:Y:S02]  /*4730*/  MOV R77, R70 ;  /* 0x00000046004d7202 */ /* 0x000fe40000000f00 */
[----:B------:R-:W-:Y:S02]  /*4740*/  IADD3 R83, R83, 0x20, RZ ;  /* 0x0000002053537810 */ /* 0x000fe40007ffe0ff */
[----:B------:R-:W-:-:S02]  /*4750*/  MOV R74, R90 ;  /* 0x0000005a004a7202 */ /* 0x000fc40000000f00 */
[----:B------:R-:W-:Y:S02]  /*4760*/  ISETP.GE.AND P0, PT, R83, R89, PT ;  /* 0x000000595300720c */ /* 0x000fe40003f06270 */
[----:B------:R-:W-:Y:S02]  /*4770*/  MOV R73, R91 ;  /* 0x0000005b00497202 */ /* 0x000fe40000000f00 */
[----:B------:R-:W-:Y:S01]  /*4780*/  IADD3 R17, R17, 0x20, RZ ;  /* 0x0000002011117810 */ /* 0x000fe20007ffe0ff */
[-C--:B0-----:R-:W-:Y:S01]  /*4790*/  HFMA2.MMA R69, R75, R24.reuse, RZ ;  /* 0x000000184b457235 */ /* 0x081fe200000000ff */
[-C--:B------:R-:W-:Y:S01]  /*47a0*/  HFMA2 R70, R77, R24.reuse, RZ.H0_H0 ;  /* 0x000000184d467231 */ /* 0x080fe200000400ff */
[----:B------:R-:W-:Y:S01]  /*47b0*/  HFMA2.MMA R71, R67, R24, RZ ;  /* 0x0000001843477235 */ /* 0x000fe200000000ff */
[----:B------:R-:W-:Y:S02]  /*47c0*/  HFMA2 R24, R63, R24, RZ.H0_H0 ;  /* 0x000000183f187231 */ /* 0x000fe400000400ff */
[----:B------:R-:W-:-:S03]  /*47d0*/  HFMA2 R70, R78, R25, R70 ;  /* 0x000000194e467231 */ /* 0x000fc60000000046 */
[-C--:B------:R-:W-:Y:S01]  /*47e0*/  HFMA2.MMA R69, R76, R25.reuse, R69 ;  /* 0x000000194c457235 */ /* 0x080fe20000000045 */
[----:B------:R-:W-:Y:S01]  /*47f0*/  HFMA2 R70, R58, R26, R70 ;  /* 0x0000001a3a467231 */ /* 0x000fe20000000046 */
[----:B------:R-:W-:Y:S01]  /*4800*/  HFMA2.MMA R71, R60, R25, R71 ;  /* 0x000000193c477235 */ /* 0x000fe20000000047 */
[----:B------:R-:W-:-:S05]  /*4810*/  HFMA2 R25, R64, R25, R24 ;  /* 0x0000001940197231 */ /* 0x000fca0000000018 */
[-C--:B------:R-:W-:Y:S02]  /*4820*/  HFMA2.MMA R24, R57, R26.reuse, R69 ;  /* 0x0000001a39187235 */ /* 0x080fe40000000045 */
[----:B------:R-:W-:Y:S01]  /*4830*/  HFMA2.MMA R69, R61, R26, R71 ;  /* 0x0000001a3d457235 */ /* 0x000fe20000000047 */
[----:B------:R-:W-:Y:S01]  /*4840*/  HFMA2 R26, R65, R26, R25 ;  /* 0x0000001a411a7231 */ /* 0x000fe20000000019 */
[----:B-1----:R-:W-:Y:S01]  /*4850*/  HFMA2.MMA R71, R67, R20, RZ ;  /* 0x0000001443477235 */ /* 0x002fe200000000ff */
[-C--:B------:R-:W-:Y:S02]  /*4860*/  HFMA2 R25, R59, R27.reuse, R70 ;  /* 0x0000001b3b197231 */ /* 0x080fe40000000046 */
[----:B------:R-:W-:Y:S01]  /*4870*/  HFMA2 R70, R66, R27, R26 ;  /* 0x0000001b42467231 */ /* 0x000fe2000000001a */
[-C--:B------:R-:W-:Y:S01]  /*4880*/  HFMA2.MMA R24, R48, R27.reuse, R24 ;  /* 0x0000001b30187235 */ /* 0x080fe20000000018 */
[----:B------:R-:W-:Y:S01]  /*4890*/  HFMA2 R55, R25, R42, R55 ;  /* 0x0000002a19377231 */ /* 0x000fe20000000037 */
[----:B------:R-:W-:Y:S01]  /*48a0*/  HFMA2.MMA R69, R62, R27, R69 ;  /* 0x0000001b3e457235 */ /* 0x000fe20000000045 */
[----:B------:R-:W-:Y:S01]  /*48b0*/  HFMA2 R53, R70, R40, R53 ;  /* 0x0000002846357231 */ /* 0x000fe20000000035 */
[----:B------:R-:W-:Y:S01]  /*48c0*/  HFMA2.MMA R71, R60, R21, R71 ;  /* 0x000000153c477235 */ /* 0x000fe20000000047 */
[----:B------:R-:W-:-:S03]  /*48d0*/  HFMA2 R70, R77, R20, RZ.H0_H0 ;  /* 0x000000144d467231 */ /* 0x000fc600000400ff */
[----:B------:R-:W-:Y:S01]  /*48e0*/  HFMA2.MMA R56, R24, R43, R56 ;  /* 0x0000002b18387235 */ /* 0x000fe20000000038 */
[----:B------:R-:W-:Y:S01]  /*48f0*/  HFMA2 R70, R78, R21, R70 ;  /* 0x000000154e467231 */ /* 0x000fe20000000046 */
[----:B------:R-:W0:Y:S01]  /*4900*/  LDS.128 R24, [UR4+0x630] ;  /* 0x00063004ff187984 */ /* 0x000e220008000c00 */
[----:B------:R-:W-:Y:S02]  /*4910*/  HFMA2.MMA R54, R69, R41, R54 ;  /* 0x0000002945367235 */ /* 0x000fe40000000036 */
[----:B------:R-:W-:Y:S01]  /*4920*/  HFMA2.MMA R69, R75, R20, RZ ;  /* 0x000000144b457235 */ /* 0x000fe200000000ff */
[----:B------:R-:W-:Y:S02]  /*4930*/  HFMA2 R20, R63, R20, RZ.H0_H0 ;  /* 0x000000143f147231 */ /* 0x000fe400000400ff */
[----:B------:R-:W-:-:S04]  /*4940*/  HFMA2 R70, R58, R22, R70 ;  /* 0x000000163a467231 */ /* 0x000fc80000000046 */
[----:B------:R-:W-:Y:S01]  /*4950*/  HFMA2 R72, R59, R23, R70 ;  /* 0x000000173b487231 */ /* 0x000fe20000000046 */
[----:B------:R-:W-:Y:S01]  /*4960*/  HFMA2.MMA R69, R76, R21, R69 ;  /* 0x000000154c457235 */ /* 0x000fe20000000045 */
[----:B------:R-:W-:Y:S01]  /*4970*/  HFMA2 R21, R64, R21, R20 ;  /* 0x0000001540157231 */ /* 0x000fe20000000014 */
[----:B------:R-:W-:Y:S01]  /*4980*/  HFMA2.MMA R20, R61, R22, R71 ;  /* 0x000000163d147235 */ /* 0x000fe20000000047 */
[----:B------:R-:W-:Y:S02]  /*4990*/  HFMA2 R51, R72, R42, R51 ;  /* 0x0000002a48337231 */ /* 0x000fe40000000033 */
[----:B------:R-:W-:-:S03]  /*49a0*/  HFMA2 R21, R65, R22, R21 ;  /* 0x0000001641157231 */ /* 0x000fc60000000015 */
[----:B------:R-:W-:Y:S01]  /*49b0*/  HFMA2.MMA R69, R57, R22, R69 ;  /* 0x0000001639457235 */ /* 0x000fe20000000045 */
[----:B------:R-:W-:-:S04]  /*49c0*/  HFMA2 R70, R66, R23, R21 ;  /* 0x0000001742467231 */ /* 0x000fc80000000015 */
[----:B------:R-:W-:-:S03]  /*49d0*/  HFMA2 R49, R70, R40, R49 ;  /* 0x0000002846317231 */ /* 0x000fc60000000031 */
[-C--:B------:R-:W-:Y:S02]  /*49e0*/  HFMA2.MMA R71, R48, R23.reuse, R69 ;  /* 0x0000001730477235 */ /* 0x080fe40000000045 */
[----:B------:R-:W-:Y:S02]  /*49f0*/  HFMA2.MMA R69, R62, R23, R20 ;  /* 0x000000173e457235 */ /* 0x000fe40000000014 */
[----:B------:R-:W1:Y:S01]  /*4a00*/  LDS.128 R20, [UR4+0x730] ;  /* 0x00073004ff147984 */ /* 0x000e620008000c00 */
[----:B------:R-:W-:-:S03]  /*4a10*/  UMOV UR4, UR5 ;  /* 0x0000000500047c82 */ /* 0x000fc60008000000 */
        /* <DEDUP_REMOVED lines=11> */
[-C--:B------:R-:W-:Y:S02]  /*4ad0*/  HFMA2 R70, R59, R27.reuse, R70 ;  /* 0x0000001b3b467231 */ /* 0x080fe40000000046 */
[----:B------:R-:W-:Y:S01]  /*4ae0*/  HFMA2 R25, R65, R26, R25 ;  /* 0x0000001a41197231 */ /* 0x000fe20000000019 */
[-C--:B------:R-:W-:Y:S01]  /*4af0*/  HFMA2.MMA R71, R61, R26.reuse, R71 ;  /* 0x0000001a3d477235 */ /* 0x080fe20000000047 */
[----:B------:R-:W-:Y:S01]  /*4b00*/  HFMA2 R70, R70, R42, R29 ;  /* 0x0000002a46467231 */ /* 0x000fe2000000001d */
[----:B------:R-:W-:Y:S01]  /*4b10*/  HFMA2.MMA R24, R57, R26, R69 ;  /* 0x0000001a39187235 */ /* 0x000fe20000000045 */
[----:B------:R-:W-:-:S04]  /*4b20*/  HFMA2 R25, R66, R27, R25 ;  /* 0x0000001b42197231 */ /* 0x000fc80000000019 */
[----:B------:R-:W-:Y:S01]  /*4b30*/  HFMA2 R72, R25, R40, R31 ;  /* 0x0000002819487231 */ /* 0x000fe2000000001f */
[-C--:B------:R-:W-:Y:S02]  /*4b40*/  HFMA2.MMA R71, R62, R27.reuse, R71 ;  /* 0x0000001b3e477235 */ /* 0x080fe40000000047 */
[----:B------:R-:W-:Y:S02]  /*4b50*/  HFMA2.MMA R24, R48, R27, R24 ;  /* 0x0000001b30187235 */ /* 0x000fe40000000018 */
[----:B-1----:R-:W-:Y:S01]  /*4b60*/  HFMA2.MMA R75, R75, R20, RZ ;  /* 0x000000144b4b7235 */ /* 0x002fe200000000ff */
[----:B------:R-:W-:-:S03]  /*4b70*/  HFMA2 R77, R77, R20, RZ.H0_H0 ;  /* 0x000000144d4d7231 */ /* 0x000fc600000400ff */
[----:B------:R-:W-:Y:S02]  /*4b80*/  HFMA2.MMA R71, R71, R41, R30 ;  /* 0x0000002947477235 */ /* 0x000fe4000000001e */
[----:B------:R-:W-:Y:S01]  /*4b90*/  HFMA2.MMA R30, R67, R20, RZ ;  /* 0x00000014431e7235 */ /* 0x000fe200000000ff */
[----:B------:R-:W-:Y:S01]  /*4ba0*/  HFMA2 R20, R63, R20, RZ.H0_H0 ;  /* 0x000000143f147231 */ /* 0x000fe200000400ff */
[----:B------:R-:W-:Y:S01]  /*4bb0*/  HFMA2.MMA R69, R24, R43, R28 ;  /* 0x0000002b18457235 */ /* 0x000fe2000000001c */
[-C--:B------:R-:W-:Y:S01]  /*4bc0*/  HFMA2 R29, R78, R21.reuse, R77 ;  /* 0x000000154e1d7231 */ /* 0x080fe2000000004d */
[-C--:B------:R-:W-:Y:S01]  /*4bd0*/  HFMA2.MMA R75, R76, R21.reuse, R75 ;  /* 0x000000154c4b7235 */ /* 0x080fe2000000004b */
[----:B------:R-:W-:Y:S02]  /*4be0*/  HFMA2 R20, R64, R21, R20 ;  /* 0x0000001540147231 */ /* 0x000fe40000000014 */
[-C--:B------:R-:W-:Y:S01]  /*4bf0*/  HFMA2 R29, R58, R22.reuse, R29 ;  /* 0x000000163a1d7231 */ /* 0x080fe2000000001d */
[----:B------:R-:W-:Y:S01]  /*4c00*/  HFMA2.MMA R30, R60, R21, R30 ;  /* 0x000000153c1e7235 */ /* 0x000fe2000000001e */
[----:B------:R-:W-:-:S02]  /*4c10*/  HFMA2 R20, R65, R22, R20 ;  /* 0x0000001641147231 */ /* 0x000fc40000000014 */
[-C--:B------:R-:W-:Y:S01]  /*4c20*/  HFMA2 R21, R59, R23.reuse, R29 ;  /* 0x000000173b157231 */ /* 0x080fe2000000001d */
[-C--:B------:R-:W-:Y:S01]  /*4c30*/  HFMA2.MMA R24, R57, R22.reuse, R75 ;  /* 0x0000001639187235 */ /* 0x080fe2000000004b */
[----:B------:R-:W-:Y:S02]  /*4c40*/  HFMA2 R20, R66, R23, R20 ;  /* 0x0000001742147231 */ /* 0x000fe40000000014 */
[----:B------:R-:W-:Y:S01]  /*4c50*/  HFMA2 R78, R21, R42, R46 ;  /* 0x0000002a154e7231 */ /* 0x000fe2000000002e */
[----:B------:R-:W-:Y:S01]  /*4c60*/  HFMA2.MMA R31, R61, R22, R30 ;  /* 0x000000163d1f7235 */ /* 0x000fe2000000001e */
[----:B------:R-:W-:-:S03]  /*4c70*/  HFMA2 R80, R20, R40, R68 ;  /* 0x0000002814507231 */ /* 0x000fc60000000044 */
[----:B------:R-:W-:-:S04]  /*4c80*/  HFMA2.MMA R24, R48, R23, R24 ;  /* 0x0000001730187235 */ /* 0x000fc80000000018 */
[----:B------:R-:W-:-:S04]  /*4c90*/  HFMA2.MMA R31, R62, R23, R31 ;  /* 0x000000173e1f7235 */ /* 0x000fc8000000001f */
[----:B------:R-:W-:-:S04]  /*4ca0*/  HFMA2.MMA R77, R24, R43, R45 ;  /* 0x0000002b184d7235 */ /* 0x000fc8000000002d */
[----:B------:R-:W-:Y:S01]  /*4cb0*/  HFMA2.MMA R79, R31, R41, R47 ;  /* 0x000000291f4f7235 */ /* 0x000fe2000000002f */
[----:B------:R-:W-:Y:S10]  /*4cc0*/  @!P0 BRA `(.L_x_23) ;  /* 0xffffffc000c48947 */ /* 0x000ff4000383ffff */
.L_x_5:
[----:B------:R-:W0:Y:S01]  /*4cd0*/  S2UR UR4, SR_CTAID.Y ;  /* 0x00000000000479c3 */ /* 0x000e220000002600 */
[----:B------:R-:W-:Y:S02]  /*4ce0*/  HADD2 R32, R32.H0_H0, R32.H1_H1 ;  /* 0x3000002020207230 */ /* 0x000fe40000000800 */
[----:B------:R-:W-:-:S05]  /*4cf0*/  HADD2 R16, R16.H0_H0, R16.H1_H1 ;  /* 0x3000001010107230 */ /* 0x000fca0000000800 */
[----:B------:R-:W1:Y:S01]  /*4d00*/  LDC.64 R18, c[0x0][0x230] ;  /* 0x00008c00ff127b82 */ /* 0x000e620000000a00 */
[----:B------:R-:W-:-:S05]  /*4d10*/  PRMT R32, R32, 0x5410, R16 ;  /* 0x0000541020207816 */ /* 0x000fca0000000010 */
[----:B------:R-:W-:Y:S01]  /*4d20*/  HMUL2 R21, R32, R86.H0_H0 ;  /* 0x2000005620157232 */ /* 0x000fe20000000000 */
[----:B0-----:R-:W-:-:S06]  /*4d30*/  USHF.L.U32 UR4, UR4, 0x3, URZ ;  /* 0x0000000304047899 */ /* 0x001fcc000800063f */
[----:B------:R-:W-:-:S04]  /*4d40*/  IMAD R17, R0, UR4, R88 ;  /* 0x0000000400117c24 */ /* 0x000fc8000f8e0258 */
[----:B-1----:R-:W-:-:S05]  /*4d50*/  IMAD.WIDE R16, R17, 0x2, R18 ;  /* 0x0000000211107825 */ /* 0x002fca00078e0212 */
[----:B------:R0:W-:Y:S01]  /*4d60*/  ATOM.E.ADD.F16x2.RN.STRONG.GPU P0, RZ, desc[UR8][R16.64], R21 ;  /* 0x0000001510ff79a2 */ /* 0x0001e2000810e1c8 */
[----:B------:R-:W-:Y:S01]  /*4d70*/  HADD2 R15, R15.H0_H0, R15.H1_H1 ;  /* 0x3000000f0f0f7230 */ /* 0x000fe20000000800 */
[----:B------:R-:W-:Y:S01]  /*4d80*/  BSSY B0, `(.L_x_24) ;  /* 0x0000012000007945 */ /* 0x000fe20003800000 */
[----:B------:R-:W-:-:S05]  /*4d90*/  HADD2 R14, R14.H0_H0, R14.H1_H1 ;  /* 0x3000000e0e0e7230 */ /* 0x000fca0000000800 */
[----:B------:R-:W-:-:S05]  /*4da0*/  PRMT R15, R15, 0x5410, R14 ;  /* 0x000054100f0f7816 */ /* 0x000fca000000000e */
[----:B------:R-:W-:Y:S01]  /*4db0*/  HMUL2 R23, R15, R86.H0_H0 ;  /* 0x200000560f177232 */ /* 0x000fe20000000000 */
[----:B0-----:R-:W-:Y:S06]  /*4dc0*/  @P0 BRA `(.L_x_25) ;  /* 0x0000000000340947 */ /* 0x001fec0003800000 */
[----:B------:R-:W0:Y:S02]  /*4dd0*/  QSPC.E.S P0, RZ, [R16] ;  /* 0x0000000010ff73aa */ /* 0x000e240000000500 */
[----:B0-----:R-:W-:Y:S05]  /*4de0*/  @!P0 BRA `(.L_x_26) ;  /* 0x0000000000208947 */ /* 0x001fea0003800000 */
[----:B------:R-:W-:-:S04]  /*4df0*/  MOV R14, R16 ;  /* 0x00000010000e7202 */ /* 0x000fc80000000f00 */
[----:B------:R-:W-:-:S07]  /*4e00*/  MOV R18, R14 ;  /* 0x0000000e00127202 */ /* 0x000fce0000000f00 */
.L_x_27:
[----:B------:R-:W0:Y:S02]  /*4e10*/  LDS R14, [R18] ;  /* 0x00000000120e7984 */ /* 0x000e240000000800 */
[----:B0-----:R-:W-:-:S10]  /*4e20*/  HFMA2.MMA R15, R14, 1, 1, R21 ;  /* 0x3c003c000e0f7835 */ /* 0x001fd40000000015 */
[----:B------:R-:W0:Y:S02]  /*4e30*/  ATOMS.CAST.SPIN R15, [R18], R14, R15 ;  /* 0x0000000e120f738d */ /* 0x000e24000180000f */
[----:B0-----:R-:W-:-:S13]  /*4e40*/  ISETP.EQ.U32.AND P0, PT, R15, 0x1, PT ;  /* 0x000000010f00780c */ /* 0x001fda0003f02070 */
[----:B------:R-:W-:Y:S05]  /*4e50*/  @!P0 BRA `(.L_x_27) ;  /* 0xfffffffc00ec8947 */ /* 0x000fea000383ffff */
[----:B------:R-:W-:Y:S05]  /*4e60*/  BRA `(.L_x_25) ;  /* 0x00000000000c7947 */ /* 0x000fea0003800000 */
.L_x_26:
[----:B------:R-:W2:Y:S02]  /*4e70*/  LD.E R14, desc[UR8][R16.64] ;  /* 0x00000008100e7980 */ /* 0x000ea4000c101900 */
[----:B--2---:R-:W-:-:S05]  /*4e80*/  IADD3 R15, R21, R14, RZ ;  /* 0x0000000e150f7210 */ /* 0x004fca0007ffe0ff */
[----:B------:R0:W-:Y:S02]  /*4e90*/  ST.E desc[UR8][R16.64], R15 ;  /* 0x0000000f10007985 */ /* 0x0001e4000c101908 */
.L_x_25:
[----:B------:R-:W-:Y:S05]  /*4ea0*/  BSYNC B0 ;  /* 0x0000000000007941 */ /* 0x000fea0003800000 */
.L_x_24:
[----:B------:R1:W-:Y:S01]  /*4eb0*/  ATOM.E.ADD.F16x2.RN.STRONG.GPU P0, RZ, desc[UR8][R16.64+0x4], R23 ;  /* 0x0000041710ff79a2 */ /* 0x0003e2000810e1c8 */
[----:B------:R-:W-:Y:S01]  /*4ec0*/  IADD3 R14, P1, R16, 0x4, RZ ;  /* 0x00000004100e7810 */ /* 0x000fe20007f3e0ff */
[----:B------:R-:W-:Y:S03]  /*4ed0*/  BSSY B0, `(.L_x_28) ;  /* 0x0000010000007945 */ /* 0x000fe60003800000 */
[----:B0-----:R-:W-:Y:S01]  /*4ee0*/  IADD3.X R15, RZ, R17, RZ, P1, !PT ;  /* 0x00000011ff0f7210 */ /* 0x001fe20000ffe4ff */
[----:B-1----:R-:W-:Y:S08]  /*4ef0*/  @P0 BRA `(.L_x_29) ;  /* 0x0000000000340947 */ /* 0x002ff00003800000 */
[----:B------:R-:W0:Y:S02]  /*4f00*/  QSPC.E.S P0, RZ, [R16+0x4] ;  /* 0x0000040010ff73aa */ /* 0x000e240000000500 */
[----:B0-----:R-:W-:Y:S05]  /*4f10*/  @!P0 BRA `(.L_x_30) ;  /* 0x0000000000208947 */ /* 0x001fea0003800000 */
[----:B------:R-:W-:-:S04]  /*4f20*/  MOV R18, R16 ;  /* 0x0000001000127202 */ /* 0x000fc80000000f00 */
[----:B------:R-:W-:-:S07]  /*4f30*/  MOV R20, R18 ;  /* 0x0000001200147202 */ /* 0x000fce0000000f00 */
.L_x_31:
[----:B------:R-:W0:Y:S02]  /*4f40*/  LDS R18, [R20+0x4] ;  /* 0x0000040014127984 */ /* 0x000e240000000800 */
[----:B0-----:R-:W-:-:S06]  /*4f50*/  HADD2 R19, R18, R23 ;  /* 0x0000001712137230 */ /* 0x001fcc0000000000 */
[----:B------:R-:W0:Y:S02]  /*4f60*/  ATOMS.CAST.SPIN R19, [R20+0x4], R18, R19 ;  /* 0x000004121413738d */ /* 0x000e240001800013 */
[----:B0-----:R-:W-:-:S13]  /*4f70*/  ISETP.EQ.U32.AND P0, PT, R19, 0x1, PT ;  /* 0x000000011300780c */ /* 0x001fda0003f02070 */
[----:B------:R-:W-:Y:S05]  /*4f80*/  @!P0 BRA `(.L_x_31) ;  /* 0xfffffffc00ec8947 */ /* 0x000fea000383ffff */
[----:B------:R-:W-:Y:S05]  /*4f90*/  BRA `(.L_x_29) ;  /* 0x00000000000c7947 */ /* 0x000fea0003800000 */
.L_x_30:
[----:B------:R-:W2:Y:S02]  /*4fa0*/  LD.E R18, desc[UR8][R16.64+0x4] ;  /* 0x0000040810127980 */ /* 0x000ea4000c101900 */
[----:B--2---:R-:W-:-:S05]  /*4fb0*/  IADD3 R19, R23, R18, RZ ;  /* 0x0000001217137210 */ /* 0x004fca0007ffe0ff */
[----:B------:R0:W-:Y:S02]  /*4fc0*/  ST.E desc[UR8][R16.64+0x4], R19 ;  /* 0x0000041310007985 */ /* 0x0001e4000c101908 */
.L_x_29:
[----:B------:R-:W-:Y:S05]  /*4fd0*/  BSYNC B0 ;  /* 0x0000000000007941 */ /* 0x000fea0003800000 */
.L_x_28:
[----:B------:R-:W-:Y:S02]  /*4fe0*/  HADD2 R18, R13.H0_H0, R13.H1_H1 ;  /* 0x3000000d0d127230 */ /* 0x000fe40000000800 */
[----:B0-----:R-:W-:Y:S02]  /*4ff0*/  HADD2 R19, R12.H0_H0, R12.H1_H1 ;  /* 0x3000000c0c137230 */ /* 0x001fe40000000800 */
[----:B------:R-:W-:-:S03]  /*5000*/  IMAD.WIDE R12, R0, 0x2, R16 ;  /* 0x00000002000c7825 */ /* 0x000fc600078e0210 */
[----:B------:R-:W-:-:S05]  /*5010*/  PRMT R18, R18, 0x5410, R19 ;  /* 0x0000541012127816 */ /* 0x000fca0000000013 */
[----:B------:R-:W-:-:S05]  /*5020*/  HMUL2 R17, R18, R87.H0_H0 ;  /* 0x2000005712117232 */ /* 0x000fca0000000000 */
        /* <DEDUP_REMOVED lines=11> */
.L_x_35:
[----:B------:R-:W0:Y:S02]  /*50e0*/  LDS R10, [R16] ;  /* 0x00000000100a7984 */ /* 0x000e240000000800 */
[----:B0-----:R-:W-:-:S10]  /*50f0*/  HFMA2.MMA R11, R10, 1, 1, R17 ;  /* 0x3c003c000a0b7835 */ /* 0x001fd40000000011 */
[----:B------:R-:W0:Y:S02]  /*5100*/  ATOMS.CAST.SPIN R11, [R16], R10, R11 ;  /* 0x0000000a100b738d */ /* 0x000e24000180000b */
[----:B0-----:R-:W-:-:S13]  /*5110*/  ISETP.EQ.U32.AND P0, PT, R11, 0x1, PT ;  /* 0x000000010b00780c */ /* 0x001fda0003f02070 */
[----:B------:R-:W-:Y:S05]  /*5120*/  @!P0 BRA `(.L_x_35) ;  /* 0xfffffffc00ec8947 */ /* 0x000fea000383ffff */
[----:B------:R-:W-:Y:S05]  /*5130*/  BRA `(.L_x_33) ;  /* 0x00000000000c7947 */ /* 0x000fea0003800000 */
.L_x_34:
[----:B------:R-:W2:Y:S02]  /*5140*/  LD.E R10, desc[UR8][R12.64] ;  /* 0x000000080c0a7980 */ /* 0x000ea4000c101900 */
[----:B--2---:R-:W-:-:S05]  /*5150*/  IADD3 R11, R17, R10, RZ ;  /* 0x0000000a110b7210 */ /* 0x004fca0007ffe0ff */
[----:B------:R0:W-:Y:S02]  /*5160*/  ST.E desc[UR8][R12.64], R11 ;  /* 0x0000000b0c007985 */ /* 0x0001e4000c101908 */
.L_x_33:
[----:B------:R-:W-:Y:S05]  /*5170*/  BSYNC B0 ;  /* 0x0000000000007941 */ /* 0x000fea0003800000 */
.L_x_32:
[----:B------:R-:W-:-:S05]  /*5180*/  IMAD.WIDE R14, R0, 0x2, R14 ;  /* 0x00000002000e7825 */ /* 0x000fca00078e020e */
[----:B------:R1:W-:Y:S01]  /*5190*/  ATOM.E.ADD.F16x2.RN.STRONG.GPU P0, RZ, desc[UR8][R14.64], R87 ;  /* 0x000000570eff79a2 */ /* 0x0003e2000810e1c8 */
[----:B------:R-:W-:Y:S04]  /*51a0*/  BSSY B0, `(.L_x_36) ;  /* 0x000000f000007945 */ /* 0x000fe80003800000 */
[----:B-1----:R-:W-:Y:S05]  /*51b0*/  @P0 BRA `(.L_x_37) ;  /* 0x0000000000340947 */ /* 0x002fea0003800000 */
[----:B------:R-:W1:Y:S02]  /*51c0*/  QSPC.E.S P0, RZ, [R14] ;  /* 0x000000000eff73aa */ /* 0x000e640000000500 */
[----:B-1----:R-:W-:Y:S05]  /*51d0*/  @!P0 BRA `(.L_x_38) ;  /* 0x0000000000208947 */ /* 0x002fea0003800000 */
[----:B------:R-:W-:-:S04]  /*51e0*/  MOV R10, R14 ;  /* 0x0000000e000a7202 */ /* 0x000fc80000000f00 */
[----:B------:R-:W-:-:S07]  /*51f0*/  MOV R14, R10 ;  /* 0x0000000a000e7202 */ /* 0x000fce0000000f00 */
.L_x_39:
[----:B------:R-:W0:Y:S02]  /*5200*/  LDS R10, [R14] ;  /* 0x000000000e0a7984 */ /* 0x000e240000000800 */
[----:B0-----:R-:W-:-:S06]  /*5210*/  HADD2 R11, R10, R87 ;  /* 0x000000570a0b7230 */ /* 0x001fcc0000000000 */
[----:B------:R-:W0:Y:S02]  /*5220*/  ATOMS.CAST.SPIN R11, [R14], R10, R11 ;  /* 0x0000000a0e0b738d */ /* 0x000e24000180000b */
[----:B0-----:R-:W-:-:S13]  /*5230*/  ISETP.EQ.U32.AND P0, PT, R11, 0x1, PT ;  /* 0x000000010b00780c */ /* 0x001fda0003f02070 */
[----:B------:R-:W-:Y:S05]  /*5240*/  @!P0 BRA `(.L_x_39) ;  /* 0xfffffffc00ec8947 */ /* 0x000fea000383ffff */
[----:B------:R-:W-:Y:S05]  /*5250*/  BRA `(.L_x_37) ;  /* 0x00000000000c7947 */ /* 0x000fea0003800000 */
.L_x_38:
[----:B------:R-:W0:Y:S02]  /*5260*/  LD.E R10, desc[UR8][R14.64] ;  /* 0x000000080e0a7980 */ /* 0x000e24000c101900 */
[----:B0-----:R-:W-:-:S05]  /*5270*/  IADD3 R11, R87, R10, RZ ;  /* 0x0000000a570b7210 */ /* 0x001fca0007ffe0ff */
[----:B------:R1:W-:Y:S02]  /*5280*/  ST.E desc[UR8][R14.64], R11 ;  /* 0x0000000b0e007985 */ /* 0x0003e4000c101908 */
.L_x_37:
[----:B------:R-:W-:Y:S05]  /*5290*/  BSYNC B0 ;  /* 0x0000000000007941 */ /* 0x000fea0003800000 */
.L_x_36:
[----:B------:R-:W-:Y:S02]  /*52a0*/  HADD2 R10, R9.H0_H0, R9.H1_H1 ;  /* 0x30000009090a7230 */ /* 0x000fe40000000800 */
[----:B01----:R-:W-:Y:S02]  /*52b0*/  HADD2 R11, R8.H0_H0, R8.H1_H1 ;  /* 0x30000008080b7230 */ /* 0x003fe40000000800 */
        /* <DEDUP_REMOVED lines=14> */
.L_x_43:
[----:B------:R-:W0:Y:S02]  /*53a0*/  LDS R6, [R10] ;  /* 0x000000000a067984 */ /* 0x000e240000000800 */
[----:B0-----:R-:W-:-:S10]  /*53b0*/  HFMA2.MMA R7, R6, 1, 1, R11 ;  /* 0x3c003c0006077835 */ /* 0x001fd4000000000b */
[----:B------:R-:W0:Y:S02]  /*53c0*/  ATOMS.CAST.SPIN R7, [R10], R6, R7 ;  /* 0x000000060a07738d */ /* 0x000e240001800007 */
[----:B0-----:R-:W-:-:S13]  /*53d0*/  ISETP.EQ.U32.AND P0, PT, R7, 0x1, PT ;  /* 0x000000010700780c */ /* 0x001fda0003f02070 */
[----:B------:R-:W-:Y:S05]  /*53e0*/  @!P0 BRA `(.L_x_43) ;  /* 0xfffffffc00ec8947 */ /* 0x000fea000383ffff */
[----:B------:R-:W-:Y:S05]  /*53f0*/  BRA `(.L_x_41) ;  /* 0x00000000000c7947 */ /* 0x000fea0003800000 */
.L_x_42:
[----:B------:R-:W2:Y:S02]  /*5400*/  LD.E R6, desc[UR8][R8.64] ;  /* 0x0000000808067980 */ /* 0x000ea4000c101900 */
[----:B--2---:R-:W-:-:S05]  /*5410*/  IADD3 R7, R11, R6, RZ ;  /* 0x000000060b077210 */ /* 0x004fca0007ffe0ff */
[----:B------:R0:W-:Y:S02]  /*5420*/  ST.E desc[UR8][R8.64], R7 ;  /* 0x0000000708007985 */ /* 0x0001e4000c101908 */
.L_x_41:
[----:B------:R-:W-:Y:S05]  /*5430*/  BSYNC B0 ;  /* 0x0000000000007941 */ /* 0x000fea0003800000 */
.L_x_40:
[----:B0-----:R-:W-:Y:S01]  /*5440*/  HFMA2.MMA R7, -RZ, RZ, 0, 0 ;  /* 0x00000000ff077435 */ /* 0x001fe200000001ff */
[----:B------:R-:W-:-:S07]  /*5450*/  MOV R6, 0x4 ;  /* 0x0000000400067802 */ /* 0x000fce0000000f00 */
[----:B------:R-:W-:-:S03]  /*5460*/  IMAD.WIDE R6, R0, 0x2, R6 ;  /* 0x0000000200067825 */ /* 0x000fc600078e0206 */
[----:B------:R-:W-:-:S04]  /*5470*/  IADD3 R10, P0, R6, R12, RZ ;  /* 0x0000000c060a7210 */ /* 0x000fc80007f1e0ff */
[----:B------:R-:W-:-:S08]  /*5480*/  IADD3.X R11, R7, R13, RZ, P0, !PT ;  /* 0x0000000d070b7210 */ /* 0x000fd000007fe4ff */
[----:B------:R0:W-:Y:S01]  /*5490*/  ATOM.E.ADD.F16x2.RN.STRONG.GPU P0, RZ, desc[UR8][R10.64], R85 ;  /* 0x000000550aff79a2 */ /* 0x0001e2000810e1c8 */
[----:B------:R-:W-:Y:S04]  /*54a0*/  BSSY B0, `(.L_x_44) ;  /* 0x000000e000007945 */ /* 0x000fe80003800000 */
[----:B0-----:R-:W-:Y:S05]  /*54b0*/  @P0 BRA `(.L_x_45) ;  /* 0x0000000000300947 */ /* 0x001fea0003800000 */
[----:B------:R-:W0:Y:S02]  /*54c0*/  QSPC.E.S P0, RZ, [R10] ;  /* 0x000000000aff73aa */ /* 0x000e240000000500 */
[----:B0-----:R-:W-:Y:S05]  /*54d0*/  @!P0 BRA `(.L_x_46) ;  /* 0x00000000001c8947 */ /* 0x001fea0003800000 */
[----:B------:R-:W-:-:S07]  /*54e0*/  MOV R12, R10 ;  /* 0x0000000a000c7202 */ /* 0x000fce0000000f00 */
.L_x_47:
[----:B------:R-:W0:Y:S02]  /*54f0*/  LDS R10, [R12] ;  /* 0x000000000c0a7984 */ /* 0x000e240000000800 */
[----:B0-----:R-:W-:-:S06]  /*5500*/  HADD2 R11, R10, R85 ;  /* 0x000000550a0b7230 */ /* 0x001fcc0000000000 */
[----:B------:R-:W0:Y:S02]  /*5510*/  ATOMS.CAST.SPIN R11, [R12], R10, R11 ;  /* 0x0000000a0c0b738d */ /* 0x000e24000180000b */
[----:B0-----:R-:W-:-:S13]  /*5520*/  ISETP.EQ.U32.AND P0, PT, R11, 0x1, PT ;  /* 0x000000010b00780c */ /* 0x001fda0003f02070 */
[----:B------:R-:W-:Y:S05]  /*5530*/  @!P0 BRA `(.L_x_47) ;  /* 0xfffffffc00ec8947 */ /* 0x000fea000383ffff */
[----:B------:R-:W-:Y:S05]  /*5540*/  BRA `(.L_x_45) ;  /* 0x00000000000c7947 */ /* 0x000fea0003800000 */
.L_x_46:
[----:B------:R-:W2:Y:S02]  /*5550*/  LD.E R12, desc[UR8][R10.64] ;  /* 0x000000080a0c7980 */ /* 0x000ea4000c101900 */
[----:B--2---:R-:W-:-:S05]  /*5560*/  IADD3 R13, R85, R12, RZ ;  /* 0x0000000c550d7210 */ /* 0x004fca0007ffe0ff */
[----:B------:R0:W-:Y:S02]  /*5570*/  ST.E desc[UR8][R10.64], R13 ;  /* 0x0000000d0a007985 */ /* 0x0001e4000c101908 */
.L_x_45:
[----:B------:R-:W-:Y:S05]  /*5580*/  BSYNC B0 ;  /* 0x0000000000007941 */ /* 0x000fea0003800000 */
.L_x_44:
[----:B0-----:R-:W-:Y:S02]  /*5590*/  HADD2 R10, R5.H0_H0, R5.H1_H1 ;  /* 0x30000005050a7230 */ /* 0x001fe40000000800 */
[----:B------:R-:W-:Y:S02]  /*55a0*/  HADD2 R11, R4.H0_H0, R4.H1_H1 ;  /* 0x30000004040b7230 */ /* 0x000fe40000000800 */
        /* <DEDUP_REMOVED lines=14> */
.L_x_51:
[----:B------:R-:W0:Y:S02]  /*5690*/  LDS R2, [R10] ;  /* 0x000000000a027984 */ /* 0x000e240000000800 */
[----:B0-----:R-:W-:-:S10]  /*56a0*/  HFMA2.MMA R3, R2, 1, 1, R11 ;  /* 0x3c003c0002037835 */ /* 0x001fd4000000000b */
[----:B------:R-:W0:Y:S02]  /*56b0*/  ATOMS.CAST.SPIN R3, [R10], R2, R3 ;  /* 0x000000020a03738d */ /* 0x000e240001800003 */
[----:B0-----:R-:W-:-:S13]  /*56c0*/  ISETP.EQ.U32.AND P0, PT, R3, 0x1, PT ;  /* 0x000000010300780c */ /* 0x001fda0003f02070 */
[----:B------:R-:W-:Y:S05]  /*56d0*/  @!P0 BRA `(.L_x_51) ;  /* 0xfffffffc00ec8947 */ /* 0x000fea000383ffff */
[----:B------:R-:W-:Y:S05]  /*56e0*/  BRA `(.L_x_49) ;  /* 0x00000000000c7947 */ /* 0x000fea0003800000 */
.L_x_50:
[----:B------:R-:W2:Y:S02]  /*56f0*/  LD.E R2, desc[UR8][R4.64] ;  /* 0x0000000804027980 */ /* 0x000ea4000c101900 */
[----:B--2---:R-:W-:-:S05]  /*5700*/  IADD3 R3, R11, R2, RZ ;  /* 0x000000020b037210 */ /* 0x004fca0007ffe0ff */
[----:B------:R0:W-:Y:S02]  /*5710*/  ST.E desc[UR8][R4.64], R3 ;  /* 0x0000000304007985 */ /* 0x0001e4000c101908 */
.L_x_49:
[----:B------:R-:W-:Y:S05]  /*5720*/  BSYNC B0 ;  /* 0x0000000000007941 */ /* 0x000fea0003800000 */
.L_x_48:
[----:B------:R-:W-:-:S04]  /*5730*/  IADD3 R2, P0, R6, R8, RZ ;  /* 0x0000000806027210 */ /* 0x000fc80007f1e0ff */
[----:B0-----:R-:W-:-:S08]  /*5740*/  IADD3.X R3, R7, R9, RZ, P0, !PT ;  /* 0x0000000907037210 */ /* 0x001fd000007fe4ff */
[----:B------:R0:W-:Y:S01]  /*5750*/  ATOM.E.ADD.F16x2.RN.STRONG.GPU P0, RZ, desc[UR8][R2.64], R13 ;  /* 0x0000000d02ff79a2 */ /* 0x0001e2000810e1c8 */
[----:B------:R-:W-:Y:S04]  /*5760*/  BSSY B0, `(.L_x_52) ;  /* 0x000000e000007945 */ /* 0x000fe80003800000 */
[----:B0-----:R-:W-:Y:S05]  /*5770*/  @P0 BRA `(.L_x_53) ;  /* 0x0000000000300947 */ /* 0x001fea0003800000 */
[----:B------:R-:W0:Y:S02]  /*5780*/  QSPC.E.S P0, RZ, [R2] ;  /* 0x0000000002ff73aa */ /* 0x000e240000000500 */
[----:B0-----:R-:W-:Y:S05]  /*5790*/  @!P0 BRA `(.L_x_54) ;  /* 0x00000000001c8947 */ /* 0x001fea0003800000 */
[----:B------:R-:W-:-:S07]  /*57a0*/  MOV R8, R2 ;  /* 0x0000000200087202 */ /* 0x000fce0000000f00 */
.L_x_55:
[----:B------:R-:W0:Y:S02]  /*57b0*/  LDS R2, [R8] ;  /* 0x0000000008027984 */ /* 0x000e240000000800 */
[----:B0-----:R-:W-:-:S06]  /*57c0*/  HADD2 R3, R2, R13 ;  /* 0x0000000d02037230 */ /* 0x001fcc0000000000 */
[----:B------:R-:W0:Y:S02]  /*57d0*/  ATOMS.CAST.SPIN R3, [R8], R2, R3 ;  /* 0x000000020803738d */ /* 0x000e240001800003 */
[----:B0-----:R-:W-:-:S13]  /*57e0*/  ISETP.EQ.U32.AND P0, PT, R3, 0x1, PT ;  /* 0x000000010300780c */ /* 0x001fda0003f02070 */
[----:B------:R-:W-:Y:S05]  /*57f0*/  @!P0 BRA `(.L_x_55) ;  /* 0xfffffffc00ec8947 */ /* 0x000fea000383ffff */
[----:B------:R-:W-:Y:S05]  /*5800*/  BRA `(.L_x_53) ;  /* 0x00000000000c7947 */ /* 0x000fea0003800000 */
.L_x_54:
[----:B------:R-:W2:Y:S02]  /*5810*/  LD.E R8, desc[UR8][R2.64] ;  /* 0x0000000802087980 */ /* 0x000ea4000c101900 */
[----:B--2---:R-:W-:-:S05]  /*5820*/  IADD3 R9, R13, R8, RZ ;  /* 0x000000080d097210 */ /* 0x004fca0007ffe0ff */
[----:B------:R0:W-:Y:S02]  /*5830*/  ST.E desc[UR8][R2.64], R9 ;  /* 0x0000000902007985 */ /* 0x0001e4000c101908 */
.L_x_53:
[----:B------:R-:W-:Y:S05]  /*5840*/  BSYNC B0 ;  /* 0x0000000000007941 */ /* 0x000fea0003800000 */
.L_x_52:
[----:B------:R-:W-:Y:S01]  /*5850*/  HADD2 R56, R56.H0_H0, R56.H1_H1 ;  /* 0x3000003838387230 */ /* 0x000fe20000000800 */
[----:B0-----:R-:W-:Y:S01]  /*5860*/  MOV R9, R0 ;  /* 0x0000000000097202 */ /* 0x001fe20000000f00 */
[----:B------:R-:W-:Y:S02]  /*5870*/  HADD2 R28, R55.H0_H0, R55.H1_H1 ;  /* 0x30000037371c7230 */ /* 0x000fe40000000800 */
[----:B------:R-:W-:-:S03]  /*5880*/  IMAD.WIDE R2, R0, 0x2, R4 ;  /* 0x0000000200027825 */ /* 0x000fc600078e0204 */
[----:B------:R-:W-:-:S05]  /*5890*/  PRMT R56, R56, 0x5410, R28 ;  /* 0x0000541038387816 */ /* 0x000fca000000001c */
[----:B------:R-:W-:-:S05]  /*58a0*/  HMUL2 R11, R56, R9 ;  /* 0x00000009380b7232 */ /* 0x000fca0000000000 */
[----:B------:R0:W-:Y:S01]  /*58b0*/  ATOM.E.ADD.F16x2.RN.STRONG.GPU P0, RZ, desc[UR8][R2.64], R11 ;  /* 0x0000000b02ff79a2 */ /* 0x0001e2000810e1c8 */
[----:B------:R-:W-:Y:S01]  /*58c0*/  HADD2 R54, R54.H0_H0, R54.H1_H1 ;  /* 0x3000003636367230 */ /* 0x000fe20000000800 */
[----:B------:R-:W-:Y:S01]  /*58d0*/  BSSY B0, `(.L_x_56) ;  /* 0x0000012000007945 */ /* 0x000fe20003800000 */
[----:B------:R-:W-:-:S05]  /*58e0*/  HADD2 R27, R53.H0_H0, R53.H1_H1 ;  /* 0x30000035351b7230 */ /* 0x000fca0000000800 */
[----:B------:R-:W-:-:S06]  /*58f0*/  PRMT R54, R54, 0x5410, R27 ;  /* 0x0000541036367816 */ /* 0x000fcc000000001b */
[----:B------:R-:W-:Y:S01]  /*5900*/  HFMA2.MMA R13, R54, R9, -RZ ;  /* 0x00000009360d7235 */ /* 0x000fe200001000ff */
[----:B0-----:R-:W-:Y:S10]  /*5910*/  @P0 BRA `(.L_x_57) ;  /* 0x0000000000340947 */ /* 0x001ff40003800000 */
[----:B------:R-:W0:Y:S02]  /*5920*/  QSPC.E.S P0, RZ, [R2] ;  /* 0x0000000002ff73aa */ /* 0x000e240000000500 */
[----:B0-----:R-:W-:Y:S05]  /*5930*/  @!P0 BRA `(.L_x_58) ;  /* 0x0000000000208947 */ /* 0x001fea0003800000 */
[----:B------:R-:W-:-:S04]  /*5940*/  MOV R8, R2 ;  /* 0x0000000200087202 */ /* 0x000fc80000000f00 */
[----:B------:R-:W-:-:S07]  /*5950*/  MOV R10, R8 ;  /* 0x00000008000a7202 */ /* 0x000fce0000000f00 */
.L_x_59:
[----:B------:R-:W0:Y:S02]  /*5960*/  LDS R8, [R10] ;  /* 0x000000000a087984 */ /* 0x000e240000000800 */
[----:B0-----:R-:W-:-:S06]  /*5970*/  HADD2 R9, R8, R11 ;  /* 0x0000000b08097230 */ /* 0x001fcc0000000000 */
[----:B------:R-:W0:Y:S02]  /*5980*/  ATOMS.CAST.SPIN R9, [R10], R8, R9 ;  /* 0x000000080a09738d */ /* 0x000e240001800009 */
[----:B0-----:R-:W-:-:S13]  /*5990*/  ISETP.EQ.U32.AND P0, PT, R9, 0x1, PT ;  /* 0x000000010900780c */ /* 0x001fda0003f02070 */
[----:B------:R-:W-:Y:S05]  /*59a0*/  @!P0 BRA `(.L_x_59) ;  /* 0xfffffffc00ec8947 */ /* 0x000fea000383ffff */
[----:B------:R-:W-:Y:S05]  /*59b0*/  BRA `(.L_x_57) ;  /* 0x00000000000c7947 */ /* 0x000fea0003800000 */
.L_x_58:
[----:B------:R-:W2:Y:S02]  /*59c0*/  LD.E R8, desc[UR8][R2.64] ;  /* 0x0000000802087980 */ /* 0x000ea4000c101900 */
[----:B--2---:R-:W-:-:S05]  /*59d0*/  IADD3 R9, R11, R8, RZ ;  /* 0x000000080b097210 */ /* 0x004fca0007ffe0ff */
[----:B------:R0:W-:Y:S02]  /*59e0*/  ST.E desc[UR8][R2.64], R9 ;  /* 0x0000000902007985 */ /* 0x0001e4000c101908 */
.L_x_57:
[----:B------:R-:W-:Y:S05]  /*59f0*/  BSYNC B0 ;  /* 0x0000000000007941 */ /* 0x000fea0003800000 */
.L_x_56:
[----:B------:R-:W-:-:S04]  /*5a00*/  IADD3 R4, P0, R6, R4, RZ ;  /* 0x0000000406047210 */ /* 0x000fc80007f1e0ff */
[----:B------:R-:W-:-:S08]  /*5a10*/  IADD3.X R5, R7, R5, RZ, P0, !PT ;  /* 0x0000000507057210 */ /* 0x000fd000007fe4ff */
[----:B------:R1:W-:Y:S01]  /*5a20*/  ATOM.E.ADD.F16x2.RN.STRONG.GPU P0, RZ, desc[UR8][R4.64], R13 ;  /* 0x0000000d04ff79a2 */ /* 0x0003e2000810e1c8 */
[----:B------:R-:W-:Y:S04]  /*5a30*/  BSSY B0, `(.L_x_60) ;  /* 0x000000e000007945 */ /* 0x000fe80003800000 */
[----:B-1----:R-:W-:Y:S05]  /*5a40*/  @P0 BRA `(.L_x_61) ;  /* 0x0000000000300947 */ /* 0x002fea0003800000 */
[----:B------:R-:W1:Y:S02]  /*5a50*/  QSPC.E.S P0, RZ, [R4] ;  /* 0x0000000004ff73aa */ /* 0x000e640000000500 */
[----:B-1----:R-:W-:Y:S05]  /*5a60*/  @!P0 BRA `(.L_x_62) ;  /* 0x00000000001c8947 */ /* 0x002fea0003800000 */
[----:B------:R-:W-:-:S07]  /*5a70*/  MOV R8, R4 ;  /* 0x0000000400087202 */ /* 0x000fce0000000f00 */
.L_x_63:
[----:B------:R-:W1:Y:S02]  /*5a80*/  LDS R4, [R8] ;  /* 0x0000000008047984 */ /* 0x000e640000000800 */
[----:B-1----:R-:W-:-:S10]  /*5a90*/  HFMA2.MMA R5, R4, 1, 1, R13 ;  /* 0x3c003c0004057835 */ /* 0x002fd4000000000d */
[----:B------:R-:W1:Y:S02]  /*5aa0*/  ATOMS.CAST.SPIN R5, [R8], R4, R5 ;  /* 0x000000040805738d */ /* 0x000e640001800005 */
[----:B-1----:R-:W-:-:S13]  /*5ab0*/  ISETP.EQ.U32.AND P0, PT, R5, 0x1, PT ;  /* 0x000000010500780c */ /* 0x002fda0003f02070 */
[----:B------:R-:W-:Y:S05]  /*5ac0*/  @!P0 BRA `(.L_x_63) ;  /* 0xfffffffc00ec8947 */ /* 0x000fea000383ffff */
[----:B------:R-:W-:Y:S05]  /*5ad0*/  BRA `(.L_x_61) ;  /* 0x00000000000c7947 */ /* 0x000fea0003800000 */
.L_x_62:
[----:B------:R-:W0:Y:S02]  /*5ae0*/  LD.E R8, desc[UR8][R4.64] ;  /* 0x0000000804087980 */ /* 0x000e24000c101900 */
[----:B0-----:R-:W-:-:S05]  /*5af0*/  IADD3 R9, R13, R8, RZ ;  /* 0x000000080d097210 */ /* 0x001fca0007ffe0ff */
[----:B------:R1:W-:Y:S02]  /*5b00*/  ST.E desc[UR8][R4.64], R9 ;  /* 0x0000000904007985 */ /* 0x0003e4000c101908 */
.L_x_61:
[----:B------:R-:W-:Y:S05]  /*5b10*/  BSYNC B0 ;  /* 0x0000000000007941 */ /* 0x000fea0003800000 */
.L_x_60:
[----:B------:R-:W-:Y:S01]  /*5b20*/  HADD2 R52, R52.H0_H0, R52.H1_H1 ;  /* 0x3000003434347230 */ /* 0x000fe20000000800 */
[----:B01----:R-:W-:Y:S01]  /*5b30*/  MOV R9, R0 ;  /* 0x0000000000097202 */ /* 0x003fe20000000f00 */
        /* <DEDUP_REMOVED lines=15> */
.L_x_67:
[----:B------:R-:W0:Y:S02]  /*5c30*/  LDS R8, [R10] ;  /* 0x000000000a087984 */ /* 0x000e240000000800 */
[----:B0-----:R-:W-:-:S06]  /*5c40*/  HADD2 R9, R8, R11 ;  /* 0x0000000b08097230 */ /* 0x001fcc0000000000 */
[----:B------:R-:W0:Y:S02]  /*5c50*/  ATOMS.CAST.SPIN R9, [R10], R8, R9 ;  /* 0x000000080a09738d */ /* 0x000e240001800009 */
[----:B0-----:R-:W-:-:S13]  /*5c60*/  ISETP.EQ.U32.AND P0, PT, R9, 0x1, PT ;  /* 0x000000010900780c */ /* 0x001fda0003f02070 */
[----:B------:R-:W-:Y:S05]  /*5c70*/  @!P0 BRA `(.L_x_67) ;  /* 0xfffffffc00ec8947 */ /* 0x000fea000383ffff */
[----:B------:R-:W-:Y:S05]  /*5c80*/  BRA `(.L_x_65) ;  /* 0x00000000000c7947 */ /* 0x000fea0003800000 */
.L_x_66:
[----:B------:R-:W2:Y:S02]  /*5c90*/  LD.E R8, desc[UR8][R4.64] ;  /* 0x0000000804087980 */ /* 0x000ea4000c101900 */
[----:B--2---:R-:W-:-:S05]  /*5ca0*/  IADD3 R9, R11, R8, RZ ;  /* 0x000000080b097210 */ /* 0x004fca0007ffe0ff */
[----:B------:R0:W-:Y:S02]  /*5cb0*/  ST.E desc[UR8][R4.64], R9 ;  /* 0x0000000904007985 */ /* 0x0001e4000c101908 */
.L_x_65:
[----:B------:R-:W-:Y:S05]  /*5cc0*/  BSYNC B0 ;  /* 0x0000000000007941 */ /* 0x000fea0003800000 */
.L_x_64:
        /* <DEDUP_REMOVED lines=8> */
.L_x_71:
[----:B------:R-:W1:Y:S02]  /*5d50*/  LDS R2, [R8] ;  /* 0x0000000008027984 */ /* 0x000e640000000800 */
[----:B-1----:R-:W-:-:S10]  /*5d60*/  HFMA2.MMA R3, R2, 1, 1, R13 ;  /* 0x3c003c0002037835 */ /* 0x002fd4000000000d */
[----:B------:R-:W1:Y:S02]  /*5d70*/  ATOMS.CAST.SPIN R3, [R8], R2, R3 ;  /* 0x000000020803738d */ /* 0x000e640001800003 */
[----:B-1----:R-:W-:-:S13]  /*5d80*/  ISETP.EQ.U32.AND P0, PT, R3, 0x1, PT ;  /* 0x000000010300780c */ /* 0x002fda0003f02070 */
[----:B------:R-:W-:Y:S05]  /*5d90*/  @!P0 BRA `(.L_x_71) ;  /* 0xfffffffc00ec8947 */ /* 0x000fea000383ffff */
[----:B------:R-:W-:Y:S05]  /*5da0*/  BRA `(.L_x_69) ;  /* 0x00000000000c7947 */ /* 0x000fea0003800000 */
.L_x_70:
[----:B------:R-:W0:Y:S02]  /*5db0*/  LD.E R8, desc[UR8][R2.64] ;  /* 0x0000000802087980 */ /* 0x000e24000c101900 */
[----:B0-----:R-:W-:-:S05]  /*5dc0*/  IADD3 R9, R13, R8, RZ ;  /* 0x000000080d097210 */ /* 0x001fca0007ffe0ff */
[----:B------:R1:W-:Y:S02]  /*5dd0*/  ST.E desc[UR8][R2.64], R9 ;  /* 0x0000000902007985 */ /* 0x0003e4000c101908 */
.L_x_69:
[----:B------:R-:W-:Y:S05]  /*5de0*/  BSYNC B0 ;  /* 0x0000000000007941 */ /* 0x000fea0003800000 */
.L_x_68:
[----:B------:R-:W-:Y:S01]  /*5df0*/  HADD2 R69, R69.H0_H0, R69.H1_H1 ;  /* 0x3000004545457230 */ /* 0x000fe20000000800 */
[----:B------:R-:W-:Y:S01]  /*5e00*/  MOV R8, R0 ;  /* 0x0000000000087202 */ /* 0x000fe20000000f00 */
[----:B------:R-:W-:Y:S02]  /*5e10*/  HADD2 R70, R70.H0_H0, R70.H1_H1 ;  /* 0x3000004646467230 */ /* 0x000fe40000000800 */
[----:B-1----:R-:W-:-:S03]  /*5e20*/  IMAD.WIDE R2, R0, 0x2, R4 ;  /* 0x0000000200027825 */ /* 0x002fc600078e0204 */
        /* <DEDUP_REMOVED lines=8> */
[----:B-1----:R-:W-:Y:S10]  /*5eb0*/  @P0 BRA `(.L_x_73) ;  /* 0x0000000000340947 */ /* 0x002ff40003800000 */
[----:B------:R-:W1:Y:S02]  /*5ec0*/  QSPC.E.S P0, RZ, [R2] ;  /* 0x0000000002ff73aa */ /* 0x000e640000000500 */
[----:B-1----:R-:W-:Y:S05]  /*5ed0*/  @!P0 BRA `(.L_x_74) ;  /* 0x0000000000208947 */ /* 0x002fea0003800000 */
[----:B------:R-:W-:-:S04]  /*5ee0*/  MOV R8, R2 ;  /* 0x0000000200087202 */ /* 0x000fc80000000f00 */
[----:B------:R-:W-:-:S07]  /*5ef0*/  MOV R10, R8 ;  /* 0x00000008000a7202 */ /* 0x000fce0000000f00 */
.L_x_75:
[----:B------:R-:W0:Y:S02]  /*5f00*/  LDS R8, [R10] ;  /* 0x000000000a087984 */ /* 0x000e240000000800 */
[----:B0-----:R-:W-:-:S06]  /*5f10*/  HADD2 R9, R8, R69 ;  /* 0x0000004508097230 */ /* 0x001fcc0000000000 */
[----:B------:R-:W0:Y:S02]  /*5f20*/  ATOMS.CAST.SPIN R9, [R10], R8, R9 ;  /* 0x000000080a09738d */ /* 0x000e240001800009 */
[----:B0-----:R-:W-:-:S13]  /*5f30*/  ISETP.EQ.U32.AND P0, PT, R9, 0x1, PT ;  /* 0x000000010900780c */ /* 0x001fda0003f02070 */
[----:B------:R-:W-:Y:S05]  /*5f40*/  @!P0 BRA `(.L_x_75) ;  /* 0xfffffffc00ec8947 */ /* 0x000fea000383ffff */
[----:B------:R-:W-:Y:S05]  /*5f50*/  BRA `(.L_x_73) ;  /* 0x00000000000c7947 */ /* 0x000fea0003800000 */
.L_x_74:
[----:B------:R-:W0:Y:S02]  /*5f60*/  LD.E R8, desc[UR8][R2.64] ;  /* 0x0000000802087980 */ /* 0x000e24000c101900 */
[----:B0-----:R-:W-:-:S05]  /*5f70*/  IADD3 R9, R69, R8, RZ ;  /* 0x0000000845097210 */ /* 0x001fca0007ffe0ff */
[----:B------:R1:W-:Y:S02]  /*5f80*/  ST.E desc[UR8][R2.64], R9 ;  /* 0x0000000902007985 */ /* 0x0003e4000c101908 */
.L_x_73:
[----:B------:R-:W-:Y:S05]  /*5f90*/  BSYNC B0 ;  /* 0x0000000000007941 */ /* 0x000fea0003800000 */
.L_x_72:
[----:B0-----:R-:W-:-:S04]  /*5fa0*/  IADD3 R4, P0, R6, R4, RZ ;  /* 0x0000000406047210 */ /* 0x001fc80007f1e0ff */
[----:B------:R-:W-:-:S08]  /*5fb0*/  IADD3.X R5, R7, R5, RZ, P0, !PT ;  /* 0x0000000507057210 */ /* 0x000fd000007fe4ff */
[----:B------:R0:W-:Y:S01]  /*5fc0*/  ATOM.E.ADD.F16x2.RN.STRONG.GPU P0, RZ, desc[UR8][R4.64], R71 ;  /* 0x0000004704ff79a2 */ /* 0x0001e2000810e1c8 */
[----:B------:R-:W-:Y:S04]  /*5fd0*/  BSSY B0, `(.L_x_76) ;  /* 0x000000e000007945 */ /* 0x000fe80003800000 */
[----:B0-----:R-:W-:Y:S05]  /*5fe0*/  @P0 BRA `(.L_x_77) ;  /* 0x0000000000300947 */ /* 0x001fea0003800000 */
[----:B------:R-:W0:Y:S02]  /*5ff0*/  QSPC.E.S P0, RZ, [R4] ;  /* 0x0000000004ff73aa */ /* 0x000e240000000500 */
[----:B0-----:R-:W-:Y:S05]  /*6000*/  @!P0 BRA `(.L_x_78) ;  /* 0x00000000001c8947 */ /* 0x001fea0003800000 */
[----:B------:R-:W-:-:S07]  /*6010*/  MOV R8, R4 ;  /* 0x0000000400087202 */ /* 0x000fce0000000f00 */
.L_x_79:
[----:B------:R-:W0:Y:S02]  /*6020*/  LDS R4, [R8] ;  /* 0x0000000008047984 */ /* 0x000e240000000800 */
[----:B0-----:R-:W-:-:S10]  /*6030*/  HFMA2.MMA R5, R4, 1, 1, R71 ;  /* 0x3c003c0004057835 */ /* 0x001fd40000000047 */
[----:B------:R-:W0:Y:S02]  /*6040*/  ATOMS.CAST.SPIN R5, [R8], R4, R5 ;  /* 0x000000040805738d */ /* 0x000e240001800005 */
[----:B0-----:R-:W-:-:S13]  /*6050*/  ISETP.EQ.U32.AND P0, PT, R5, 0x1, PT ;  /* 0x000000010500780c */ /* 0x001fda0003f02070 */
[----:B------:R-:W-:Y:S05]  /*6060*/  @!P0 BRA `(.L_x_79) ;  /* 0xfffffffc00ec8947 */ /* 0x000fea000383ffff */
[----:B------:R-:W-:Y:S05]  /*6070*/  BRA `(.L_x_77) ;  /* 0x00000000000c7947 */ /* 0x000fea0003800000 */
.L_x_78:
[----:B------:R-:W1:Y:S02]  /*6080*/  LD.E R8, desc[UR8][R4.64] ;  /* 0x0000000804087980 */ /* 0x000e64000c101900 */
[----:B-1----:R-:W-:-:S05]  /*6090*/  IADD3 R9, R71, R8, RZ ;  /* 0x0000000847097210 */ /* 0x002fca0007ffe0ff */
[----:B------:R0:W-:Y:S02]  /*60a0*/  ST.E desc[UR8][R4.64], R9 ;  /* 0x0000000904007985 */ /* 0x0001e4000c101908 */
.L_x_77:
[----:B------:R-:W-:Y:S05]  /*60b0*/  BSYNC B0 ;  /* 0x0000000000007941 */ /* 0x000fea0003800000 */
.L_x_76:
[----:B------:R-:W-:Y:S01]  /*60c0*/  HADD2 R77, R77.H0_H0, R77.H1_H1 ;  /* 0x3000004d4d4d7230 */ /* 0x000fe20000000800 */
[----:B------:R-:W-:Y:S01]  /*60d0*/  MOV R8, R0 ;  /* 0x0000000000087202 */ /* 0x000fe20000000f00 */
[----:B------:R-:W-:Y:S02]  /*60e0*/  HADD2 R78, R78.H0_H0, R78.H1_H1 ;  /* 0x3000004e4e4e7230 */ /* 0x000fe40000000800 */
[----:B0-----:R-:W-:-:S03]  /*60f0*/  IMAD.WIDE R4, R0, 0x2, R2 ;  /* 0x0000000200047825 */ /* 0x001fc600078e0202 */
        /* <DEDUP_REMOVED lines=11> */
[----:B------:R-:W-:-:S07]  /*61b0*/  MOV R0, R4 ;  /* 0x0000000400007202 */ /* 0x000fce0000000f00 */
.L_x_83:
[----:B------:R-:W0:Y:S02]  /*61c0*/  LDS R4, [R0] ;  /* 0x0000000000047984 */ /* 0x000e240000000800 */
[----:B0-----:R-:W-:-:S06]  /*61d0*/  HADD2 R5, R4, R77 ;  /* 0x0000004d04057230 */ /* 0x001fcc0000000000 */
[----:B------:R-:W0:Y:S02]  /*61e0*/  ATOMS.CAST.SPIN R5, [R0], R4, R5 ;  /* 0x000000040005738d */ /* 0x000e240001800005 */
[----:B0-----:R-:W-:-:S13]  /*61f0*/  ISETP.EQ.U32.AND P0, PT, R5, 0x1, PT ;  /* 0x000000010500780c */ /* 0x001fda0003f02070 */
[----:B------:R-:W-:Y:S05]  /*6200*/  @!P0 BRA `(.L_x_83) ;  /* 0xfffffffc00ec8947 */ /* 0x000fea000383ffff */
[----:B------:R-:W-:Y:S05]  /*6210*/  BRA `(.L_x_81) ;  /* 0x00000000000c7947 */ /* 0x000fea0003800000 */
.L_x_82:
[----:B------:R-:W1:Y:S02]  /*6220*/  LD.E R0, desc[UR8][R4.64] ;  /* 0x0000000804007980 */ /* 0x000e64000c101900 */
[----:B-1----:R-:W-:-:S05]  /*6230*/  IADD3 R9, R77, R0, RZ ;  /* 0x000000004d097210 */ /* 0x002fca0007ffe0ff */
[----:B------:R0:W-:Y:S02]  /*6240*/  ST.E desc[UR8][R4.64], R9 ;  /* 0x0000000904007985 */ /* 0x0001e4000c101908 */
.L_x_81:
[----:B------:R-:W-:Y:S05]  /*6250*/  BSYNC B0 ;  /* 0x0000000000007941 */ /* 0x000fea0003800000 */
.L_x_80:
[----:B-1----:R-:W-:-:S04]  /*6260*/  IADD3 R2, P0, R6, R2, RZ ;  /* 0x0000000206027210 */ /* 0x002fc80007f1e0ff */
[----:B------:R-:W-:-:S08]  /*6270*/  IADD3.X R3, R7, R3, RZ, P0, !PT ;  /* 0x0000000307037210 */ /* 0x000fd000007fe4ff */
[----:B------:R1:W-:Y:S02]  /*6280*/  ATOM.E.ADD.F16x2.RN.STRONG.GPU P0, RZ, desc[UR8][R2.64], R79 ;  /* 0x0000004f02ff79a2 */ /* 0x0003e4000810e1c8 */
[----:B-1----:R-:W-:Y:S05]  /*6290*/  @P0 EXIT ;  /* 0x000000000000094d */ /* 0x002fea0003800000 */
[----:B------:R-:W1:Y:S02]  /*62a0*/  QSPC.E.S P0, RZ, [R2] ;  /* 0x0000000002ff73aa */ /* 0x000e640000000500 */
[----:B-1----:R-:W-:Y:S05]  /*62b0*/  @!P0 BRA `(.L_x_84) ;  /* 0x00000000001c8947 */ /* 0x002fea0003800000 */
[----:B------:R-:W-:-:S07]  /*62c0*/  MOV R0, R2 ;  /* 0x0000000200007202 */ /* 0x000fce0000000f00 */
.L_x_85:
[----:B------:R-:W1:Y:S02]  /*62d0*/  LDS R2, [R0] ;  /* 0x0000000000027984 */ /* 0x000e640000000800 */
[----:B-1----:R-:W-:-:S10]  /*62e0*/  HFMA2.MMA R3, R2, 1, 1, R79 ;  /* 0x3c003c0002037835 */ /* 0x002fd4000000004f */
[----:B------:R-:W1:Y:S02]  /*62f0*/  ATOMS.CAST.SPIN R3, [R0], R2, R3 ;  /* 0x000000020003738d */ /* 0x000e640001800003 */
[----:B-1----:R-:W-:-:S13]  /*6300*/  ISETP.EQ.U32.AND P0, PT, R3, 0x1, PT ;  /* 0x000000010300780c */ /* 0x002fda0003f02070 */
[----:B------:R-:W-:Y:S05]  /*6310*/  @!P0 BRA `(.L_x_85) ;  /* 0xfffffffc00ec8947 */ /* 0x000fea000383ffff */
[----:B------:R-:W-:Y:S05]  /*6320*/  EXIT ;  /* 0x000000000000794d */ /* 0x000fea0003800000 */
.L_x_84:
[----:B------:R-:W0:Y:S02]  /*6330*/  LD.E R0, desc[UR8][R2.64] ;  /* 0x0000000802007980 */ /* 0x000e24000c101900 */
[----:B0-----:R-:W-:-:S05]  /*6340*/  IADD3 R5, R79, R0, RZ ;  /* 0x000000004f057210 */ /* 0x001fca0007ffe0ff */
[----:B------:R-:W-:Y:S01]  /*6350*/  ST.E desc[UR8][R2.64], R5 ;  /* 0x0000000502007985 */ /* 0x000fe2000c101908 */
[----:B------:R-:W-:Y:S05]  /*6360*/  EXIT ;  /* 0x000000000000794d */ /* 0x000fea0003800000 */
.L_x_86:
        /* <DEDUP_REMOVED lines=9> */
.L_x_4011:


//--------------------- .text._Z28gemm_half_q_half_gptq_kernelILi7ELb1ELb1EEvPK6__halfPKjS4_S2_PS0_iiiiiPKtibS2_i --------------------------
	.section	.text._Z28gemm_half_q_half_gptq_kernelILi7ELb1ELb1EEvPK6__halfPKjS4_S2_PS0_iiiiiPKtibS2_i,"ax",@progbits
	.align	128
        .global         _Z28gemm_half_q_half_gptq_kernelILi7ELb1ELb1EEvPK6__halfPKjS4_S2_PS0_iiiiiPKtibS2_i
        .type           _Z28gemm_half_q_half_gptq_kernelILi7ELb1ELb1EEvPK6__halfPKjS4_S2_PS0_iiiiiPKtibS2_i,@function
        .size           _Z28gemm_half_q_half_gptq_kernelILi7ELb1ELb1EEvPK6__halfPKjS4_S2_PS0_iiiiiPKtibS2_i,(.L_x_4012 - _Z28gemm_half_q_half_gptq_kernelILi7ELb1ELb1EEvPK6__halfPKjS4_S2_PS0_iiiiiPKtibS2_i)
        .other          _Z28gemm_half_q_half_gptq_kernelILi7ELb1ELb1EEvPK6__halfPKjS4_S2_PS0_iiiiiPKtibS2_i,@"STO_CUDA_ENTRY STV_DEFAULT"
_Z28gemm_half_q_half_gptq_kernelILi7ELb1ELb1EEvPK6__halfPKjS4_S2_PS0_iiiiiPKtibS2_i:
.text._Z28gemm_half_q_half_gptq_kernelILi7ELb1ELb1EEvPK6__halfPKjS4_S2_PS0_iiiiiPKtibS2_i:
        /* <DEDUP_REMOVED lines=15> */
[----:B------:R-:W-:Y:S02]  /*00f0*/  IMAD.WIDE R14, R15, 0x2, R12 ;  /* 0x000000020f0e7825 */ /* 0x000fe400078e020c */
[----:B------:R-:W4:Y:S04]  /*0100*/  LDG.E.U16 R12, desc[UR8][R12.64] ;  /* 0x000000080c0c7981 */ /* 0x000f28000c1e1500 */
[----:B------:R-:W4:Y:S01]  /*0110*/  LDG.E.U16 R14, desc[UR8][R14.64] ;  /* 0x000000080e0e7981 */ /* 0x000f22000c1e1500 */
[----:B0-----:R-:W0:Y:S01]  /*0120*/  S2R R3, SR_CTAID.X ;  /* 0x0000000000037919 */ /* 0x001e220000002500 */
[----:B--2---:R-:W-:-:S04]  /*0130*/  LOP3.LUT R17, R53, R83, R82, 0xfe, !PT ;  /* 0x0000005335117212 */ /* 0x004fc800078efe52 */
[----:B---3--:R-:W-:-:S04]  /*0140*/  LOP3.LUT R17, R10, R52, R17, 0xfe, !PT ;  /* 0x000000340a117212 */ /* 0x008fc800078efe11 */
[----:B----4-:R-:W-:-:S04]  /*0150*/  LOP3.LUT R17, R14, R12, R17, 0xfe, !PT ;  /* 0x0000000c0e117212 */ /* 0x010fc800078efe11 */
        /* <DEDUP_REMOVED lines=9> */
[----:B---3--:R-:W-:-:S03]  /*01f0*/  UIMAD UR4, UR4, 0x7, URZ ;  /* 0x00000007040478a4 */ /* 0x008fc6000f8e023f */
        /* <DEDUP_REMOVED lines=44> */
[----:B------:R0:W-:Y:S01]  /*04c0*/  STS.U16 [R16+0x600], R15 ;  /* 0x0006000f10007388 */ /* 0x0001e20000000400 */
[----:B------:R-:W-:Y:S05]  /*04d0*/  BRA `(.L_x_88) ;  /* 0x0000000000647947 */ /* 0x000fea0003800000 */
.L_x_89:
        /* <DEDUP_REMOVED lines=24> */
[----:B------:R1:W-:Y:S02]  /*0660*/  STS.U16 [R16+0x600], R15 ;  /* 0x0006000f10007388 */ /* 0x0003e40000000400 */
.L_x_88:
[----:B------:R-:W-:Y:S05]  /*0670*/  BSYNC B0 ;  /* 0x0000000000007941 */ /* 0x000fea0003800000 */
.L_x_87:
        /* <DEDUP_REMOVED lines=48> */
[----:B------:R-:W-:Y:S02]  /*0980*/  ISETP.NE.OR P0, PT, R17, RZ, !P0 ;  /* 0x000000ff1100720c */ /* 0x000fe40004705670 */
[----:B------:R-:W5:Y:S04]  /*0990*/  LDG.E.CONSTANT R26, desc[UR8][R4.64] ;  /* 0x00000008041a7981 */ /* 0x000f68000c1e9900 */
[----:B------:R0:W5:Y:S01]  /*09a0*/  LDG.E.CONSTANT R27, desc[UR8][R4.64+0x4] ;  /* 0x00000408041b7981 */ /* 0x000162000c1e9900 */
[----:B------:R-:W-:Y:S01]  /*09b0*/  HFMA2.MMA R19, -RZ, RZ, 0, 0 ;  /* 0x00000000ff137435 */ /* 0x000fe200000001ff */
[----:B------:R-:W-:Y:S02]  /*09c0*/  ISETP.GE.AND P1, PT, R51, R85, PT ;  /* 0x000000553300720c */ /* 0x000fe40003f26270 */
[----:B------:R-:W-:-:S02]  /*09d0*/  CS2R R88, SRZ ;  /* 0x0000000000587805 */ /* 0x000fc4000001ff00 */
[----:B------:R-:W-:Y:S02]  /*09e0*/  CS2R R90, SRZ ;  /* 0x00000000005a7805 */ /* 0x000fe4000001ff00 */
[----:B------:R-:W-:Y:S02]  /*09f0*/  CS2R R92, SRZ ;  /* 0x00000000005c7805 */ /* 0x000fe4000001ff00 */
[----:B------:R-:W-:Y:S02]  /*0a00*/  CS2R R94, SRZ ;  /* 0x00000000005e7805 */ /* 0x000fe4000001ff00 */
[----:B------:R-:W-:Y:S02]  /*0a10*/  CS2R R54, SRZ ;  /* 0x0000000000367805 */ /* 0x000fe4000001ff00 */
[----:B------:R-:W-:Y:S02]  /*0a20*/  CS2R R62, SRZ ;  /* 0x00000000003e7805 */ /* 0x000fe4000001ff00 */
[----:B--2---:R-:W-:-:S04]  /*0a30*/  SHF.R.U32.HI R6, RZ, R50, R3 ;  /* 0x00000032ff067219 */ /* 0x004fc80000011603 */
[C---:B------:R-:W-:Y:S02]  /*0a40*/  LEA.HI R2, R6.reuse, 0x1, RZ, 0x1c ;  /* 0x0000000106027811 */ /* 0x040fe400078fe0ff */
[----:B------:R-:W-:Y:S02]  /*0a50*/  IADD3 R7, R6, 0x1, RZ ;  /* 0x0000000106077810 */ /* 0x000fe40007ffe0ff */
[----:B------:R-:W-:Y:S02]  /*0a60*/  LOP3.LUT R29, R2, 0xf, RZ, 0xc0, !PT ;  /* 0x0000000f021d7812 */ /* 0x000fe400078ec0ff */
[C---:B------:R-:W-:Y:S02]  /*0a70*/  LEA.HI R2, R6.reuse, 0x1, RZ, 0x18 ;  /* 0x0000000106027811 */ /* 0x040fe400078fc0ff */
[----:B------:R-:W-:Y:S01]  /*0a80*/  LEA.HI R6, R6, 0x1, RZ, 0x14 ;  /* 0x0000000106067811 */ /* 0x000fe200078fa0ff */
[----:B0-----:R-:W0:Y:S01]  /*0a90*/  I2F.F16 R5, R29 ;  /* 0x0000001d00057306 */ /* 0x001e220000200c00 */
[----:B------:R-:W-:-:S02]  /*0aa0*/  LOP3.LUT R28, R7, 0xf, RZ, 0xc0, !PT ;  /* 0x0000000f071c7812 */ /* 0x000fc400078ec0ff */
[----:B------:R-:W-:Y:S02]  /*0ab0*/  LOP3.LUT R30, R2, 0xf, RZ, 0xc0, !PT ;  /* 0x0000000f021e7812 */ /* 0x000fe400078ec0ff */
[----:B------:R-:W-:-:S03]  /*0ac0*/  LOP3.LUT R31, R6, 0xf, RZ, 0xc0, !PT ;  /* 0x0000000f061f7812 */ /* 0x000fc600078ec0ff */
[----:B------:R-:W1:Y:S01]  /*0ad0*/  I2F.F16 R3, R28 ;  /* 0x0000001c00037306 */ /* 0x000e620000200c00 */
[----:B0-----:R-:W-:-:S07]  /*0ae0*/  HADD2 R40, R36.H0_H0, -R5.H0_H0 ;  /* 0xa000000524287230 */ /* 0x001fce0000000800 */
[----:B------:R-:W0:Y:S01]  /*0af0*/  I2F.F16 R7, R30 ;  /* 0x0000001e00077306 */ /* 0x000e220000200c00 */
[----:B------:R-:W-:Y:S01]  /*0b00*/  CS2R R4, SRZ ;  /* 0x0000000000047805 */ /* 0x000fe2000001ff00 */
[----:B-1----:R-:W-:-:S06]  /*0b10*/  HADD2 R42, R36.H0_H0, -R3.H0_H0 ;  /* 0xa0000003242a7230 */ /* 0x002fcc0000000800 */
[----:B------:R-:W1:Y:S01]  /*0b20*/  I2F.F16 R9, R31 ;  /* 0x0000001f00097306 */ /* 0x000e620000200c00 */
[----:B------:R-:W-:Y:S01]  /*0b30*/  CS2R R2, SRZ ;  /* 0x0000000000027805 */ /* 0x000fe2000001ff00 */
[C---:B0-----:R-:W-:Y:S01]  /*0b40*/  HADD2 R38, R36.reuse.H0_H0, -R7.H0_H0 ;  /* 0xa000000724267230 */ /* 0x041fe20000000800 */
[----:B------:R-:W-:Y:S01]  /*0b50*/  CS2R R6, SRZ ;  /* 0x0000000000067805 */ /* 0x000fe2000001ff00 */
        /* <DEDUP_REMOVED lines=19> */
.L_x_90:
[----:B------:R-:W-:Y:S01]  /*0c90*/  LOP3.LUT R28, R28, 0xe400, RZ, 0xfc, !PT ;  /* 0x0000e4001c1c7812 */ /* 0x000fe200078efcff */
[----:B------:R-:W-:Y:S01]  /*0ca0*/  BAR.SYNC.DEFER_BLOCKING 0x0 ;  /* 0x0000000000007b1d */ /* 0x000fe20000010000 */
[----:B------:R-:W-:Y:S02]  /*0cb0*/  LOP3.LUT R29, R29, 0xe400, RZ, 0xfc, !PT ;  /* 0x0000e4001d1d7812 */ /* 0x000fe400078efcff */
[----:B0-----:R-:W-:Y:S02]  /*0cc0*/  CS2R R10, SRZ ;  /* 0x00000000000a7805 */ /* 0x001fe4000001ff00 */
[----:B------:R-:W-:Y:S02]  /*0cd0*/  LOP3.LUT R30, R30, 0xe400, RZ, 0xfc, !PT ;  /* 0x0000e4001e1e7812 */ /* 0x000fe400078efcff */
[----:B------:R-:W-:Y:S02]  /*0ce0*/  CS2R R12, SRZ ;  /* 0x00000000000c7805 */ /* 0x000fe4000001ff00 */
[----:B------:R-:W-:-:S02]  /*0cf0*/  LOP3.LUT R31, R31, 0xe400, RZ, 0xfc, !PT ;  /* 0x0000e4001f1f7812 */ /* 0x000fc400078efcff */
[----:B------:R-:W-:Y:S02]  /*0d00*/  CS2R R14, SRZ ;  /* 0x00000000000e7805 */ /* 0x000fe4000001ff00 */
[----:B------:R-:W-:Y:S02]  /*0d10*/  MOV R16, RZ ;  /* 0x000000ff00107202 */ /* 0x000fe40000000f00 */
[C-C-:B-----5:R-:W-:Y:S02]  /*0d20*/  PRMT R47, R26.reuse, 0x5410, R26.reuse ;  /* 0x000054101a2f7816 */ /* 0x160fe4000000001a */
[----:B------:R-:W-:Y:S02]  /*0d30*/  PRMT R46, R26, 0x7632, R26 ;  /* 0x000076321a2e7816 */ /* 0x000fe4000000001a */
[C-C-:B------:R-:W-:Y:S02]  /*0d40*/  PRMT R45, R27.reuse, 0x5410, R27.reuse ;  /* 0x000054101b2d7816 */ /* 0x140fe4000000001b */
[----:B------:R-:W-:-:S02]  /*0d50*/  PRMT R44, R27, 0x7632, R27 ;  /* 0x000076321b2c7816 */ /* 0x000fc4000000001b */
[----:B------:R-:W-:Y:S02]  /*0d60*/  PRMT R43, R28, 0x5410, R28 ;  /* 0x000054101c2b7816 */ /* 0x000fe4000000001c */
[----:B------:R-:W-:Y:S02]  /*0d70*/  PRMT R41, R29, 0x5410, R29 ;  /* 0x000054101d297816 */ /* 0x000fe4000000001d */
[----:B------:R-:W-:Y:S02]  /*0d80*/  PRMT R39, R30, 0x5410, R30 ;  /* 0x000054101e277816 */ /* 0x000fe4000000001e */
[----:B------:R-:W-:Y:S01]  /*0d90*/  PRMT R37, R31, 0x5410, R31 ;  /* 0x000054101f257816 */ /* 0x000fe2000000001f */
[----:B------:R-:W-:Y:S06]  /*0da0*/  @P1 BRA `(.L_x_91) ;  /* 0x0000003800581947 */ /* 0x000fec0003800000 */
[----:B------:R-:W-:Y:S01]  /*0db0*/  SHF.R.S32.HI R20, RZ, 0x1f, R51 ;  /* 0x0000001fff147819 */ /* 0x000fe20000011433 */
[----:B------:R-:W0:Y:S01]  /*0dc0*/  S2UR UR6, SR_CgaCtaId ;  /* 0x00000000000679c3 */ /* 0x000e220000008800 */
[----:B------:R-:W-:Y:S01]  /*0dd0*/  ULDC.64 UR10, c[0x0][0x218] ;  /* 0x00008600000a7ab9 */ /* 0x000fe20000000a00 */
[----:B------:R-:W-:Y:S01]  /*0de0*/  MOV R89, RZ ;  /* 0x000000ff00597202 */ /* 0x000fe20000000f00 */
[----:B------:R-:W-:Y:S01]  /*0df0*/  UMOV UR5, 0x400 ;  /* 0x0000040000057882 */ /* 0x000fe20000000000 */
[----:B------:R-:W-:Y:S01]  /*0e00*/  LEA.HI R20, R20, R51, RZ, 0x3 ;  /* 0x0000003314147211 */ /* 0x000fe200078f18ff */
[----:B------:R-:W-:-:S03]  /*0e10*/  ULDC UR7, c[0x0][0x23c] ;  /* 0x00008f0000077ab9 */ /* 0x000fc60000000800 */
[----:B------:R-:W-:-:S05]  /*0e20*/  SHF.R.S32.HI R17, RZ, 0x3, R20 ;  /* 0x00000003ff117819 */ /* 0x000fca0000011414 */
[----:B------:R-:W-:-:S05]  /*0e30*/  IMAD R17, R17, R0, RZ ;  /* 0x0000000011117224 */ /* 0x000fca00078e02ff */
[----:B------:R-:W-:Y:S02]  /*0e40*/  SHF.R.S32.HI R21, RZ, 0x1f, R17 ;  /* 0x0000001fff157819 */ /* 0x000fe40000011411 */
[----:B------:R-:W-:-:S04]  /*0e50*/  IADD3 R17, P0, R84, R17, RZ ;  /* 0x0000001154117210 */ /* 0x000fc80007f1e0ff */
[----:B------:R-:W-:Y:S01]  /*0e60*/  LEA.HI.X.SX32 R72, R84, R21, 0x1, P0 ;  /* 0x0000001554487211 */ /* 0x000fe200000f0eff */
[----:B0-----:R-:W-:Y:S01]  /*0e70*/  ULEA UR5, UR6, UR5, 0x18 ;  /* 0x0000000506057291 */ /* 0x001fe2000f8ec03f */
[----:B------:R-:W-:-:S04]  /*0e80*/  LEA R73, P0, R17, UR10, 0x2 ;  /* 0x0000000a11497c11 */ /* 0x000fc8000f8010ff */
[----:B------:R-:W-:Y:S02]  /*0e90*/  LEA.HI.X R72, R17, UR11, R72, 0x2, P0 ;  /* 0x0000000b11487c11 */ /* 0x000fe400080f1448 */
[----:B------:R-:W-:-:S04]  /*0ea0*/  IADD3 R17, R51, R18, RZ ;  /* 0x0000001233117210 */ /* 0x000fc80007ffe0ff */
[----:B------:R-:W-:-:S07]  /*0eb0*/  MOV R18, R17 ;  /* 0x0000001100127202 */ /* 0x000fce0000000f00 */
.L_x_109:
[----:B------:R-:W0:Y:S01]  /*0ec0*/  LDC R0, c[0x0][0x23c] ;  /* 0x00008f00ff007b82 */ /* 0x000e220000000800 */
[-C--:B------:R-:W-:Y:S01]  /*0ed0*/  LOP3.LUT R73, R73, R72.reuse, RZ, 0x3c, !PT ;  /* 0x0000004849497212 */ /* 0x080fe200078e3cff */
[----:B------:R-:W1:Y:S03]  /*0ee0*/  LDS.128 R24, [UR5+0x400] ;  /* 0x00040005ff187984 */ /* 0x000e660008000c00 */
[----:B------:R-:W-:-:S04]  /*0ef0*/  LOP3.LUT R72, R73, R72, RZ, 0x3c, !PT ;  /* 0x0000004849487212 */ /* 0x000fc800078e3cff */
[----:B------:R-:W-:-:S05]  /*0f00*/  LOP3.LUT R73, R73, R72, RZ, 0x3c, !PT ;  /* 0x0000004849497212 */ /* 0x000fca00078e3cff */
        /* <DEDUP_REMOVED lines=13> */
[----:B------:R-:W-:Y:S02]  /*0fe0*/  SHF.R.U32.HI R57, RZ, 0x8, R29 ;  /* 0x00000008ff397819 */ /* 0x000fe4000001161d */
[----:B------:R-:W-:-:S02]  /*0ff0*/  LOP3.LUT R58, R30, 0xf000f, RZ, 0xc0, !PT ;  /* 0x000f000f1e3a7812 */ /* 0x000fc400078ec0ff */
[----:B------:R-:W-:Y:S02]  /*1000*/  LOP3.LUT R34, R30, 0xf000f0, RZ, 0xc0, !PT ;  /* 0x00f000f01e227812 */ /* 0x000fe400078ec0ff */
[----:B------:R-:W-:Y:S02]  /*1010*/  SHF.R.U32.HI R35, RZ, 0x8, R30 ;  /* 0x00000008ff237819 */ /* 0x000fe4000001161e */
[C---:B------:R-:W-:Y:S02]  /*1020*/  LOP3.LUT R56, R31.reuse, 0xf000f, RZ, 0xc0, !PT ;  /* 0x000f000f1f387812 */ /* 0x040fe400078ec0ff */
[----:B------:R-:W-:Y:S02]  /*1030*/  LOP3.LUT R32, R31, 0xf000f0, RZ, 0xc0, !PT ;  /* 0x00f000f01f207812 */ /* 0x000fe400078ec0ff */
[----:B------:R-:W-:Y:S01]  /*1040*/  SHF.R.U32.HI R33, RZ, 0x8, R31 ;  /* 0x00000008ff217819 */ /* 0x000fe2000001161f */
[----:B01----:R-:W-:Y:S06]  /*1050*/  @P0 BRA `(.L_x_92) ;  /* 0x0000000000b00947 */ /* 0x003fec0003800000 */
        /* <DEDUP_REMOVED lines=14> */
[----:B--2---:R-:W-:-:S04]  /*1140*/  SHF.R.U32.HI R18, RZ, R50, R29 ;  /* 0x00000032ff127219 */ /* 0x004fc8000001161d */
[C---:B------:R-:W-:Y:S02]  /*1150*/  IADD3 R36, R18.reuse, 0x1, RZ ;  /* 0x0000000112247810 */ /* 0x040fe40007ffe0ff */
[----:B------:R-:W-:Y:S02]  /*1160*/  LEA.HI R29, R18, 0x1, RZ, 0x18 ;  /* 0x00000001121d7811 */ /* 0x000fe400078fc0ff */
[----:B------:R-:W-:Y:S02]  /*1170*/  LOP3.LUT R37, R36, 0xf, RZ, 0xc0, !PT ;  /* 0x0000000f24257812 */ /* 0x000fe400078ec0ff */
[C---:B------:R-:W-:Y:S02]  /*1180*/  LEA.HI R36, R18.reuse, 0x1, RZ, 0x1c ;  /* 0x0000000112247811 */ /* 0x040fe400078fe0ff */
[----:B------:R-:W-:Y:S01]  /*1190*/  LEA.HI R18, R18, 0x1, RZ, 0x14 ;  /* 0x0000000112127811 */ /* 0x000fe200078fa0ff */
[----:B------:R1:W2:Y:S01]  /*11a0*/  I2F.F16 R42, R37 ;  /* 0x00000025002a7306 */ /* 0x0002a20000200c00 */
[----:B------:R-:W-:-:S02]  /*11b0*/  LOP3.LUT R28, R36, 0xf, RZ, 0xc0, !PT ;  /* 0x0000000f241c7812 */ /* 0x000fc400078ec0ff */
[----:B------:R-:W-:Y:S02]  /*11c0*/  LOP3.LUT R29, R29, 0xf, RZ, 0xc0, !PT ;  /* 0x0000000f1d1d7812 */ /* 0x000fe400078ec0ff */
[----:B0-----:R-:W-:Y:S02]  /*11d0*/  LOP3.LUT R30, R18, 0xf, RZ, 0xc0, !PT ;  /* 0x0000000f121e7812 */ /* 0x001fe400078ec0ff */
[----:B------:R-:W-:Y:S01]  /*11e0*/  MOV R18, R17 ;  /* 0x0000001100127202 */ /* 0x000fe20000000f00 */
[----:B------:R0:W4:Y:S01]  /*11f0*/  I2F.F16 R40, R28 ;  /* 0x0000001c00287306 */ /* 0x0001220000200c00 */
[----:B-1----:R-:W-:Y:S02]  /*1200*/  LOP3.LUT R37, R37, 0xe400, RZ, 0xfc, !PT ;  /* 0x0000e40025257812 */ /* 0x002fe400078efcff */
[----:B------:R-:W-:Y:S02]  /*1210*/  LOP3.LUT R31, R30, 0xe400, RZ, 0xfc, !PT ;  /* 0x0000e4001e1f7812 */ /* 0x000fe400078efcff */
[----:B---3--:R-:W-:Y:S01]  /*1220*/  PRMT R47, R46, 0x5410, R46 ;  /* 0x000054102e2f7816 */ /* 0x008fe2000000002e */
[----:B--2---:R-:W-:-:S02]  /*1230*/  HADD2 R42, R39.H0_H0, -R42.H0_H0 ;  /* 0xa000002a272a7230 */ /* 0x004fc40000000800 */
[----:B------:R1:W2:Y:S01]  /*1240*/  I2F.F16 R38, R29 ;  /* 0x0000001d00267306 */ /* 0x0002a20000200c00 */
[----:B0-----:R-:W-:Y:S02]  /*1250*/  LOP3.LUT R28, R28, 0xe400, RZ, 0xfc, !PT ;  /* 0x0000e4001c1c7812 */ /* 0x001fe400078efcff */
[----:B----4-:R-:W-:Y:S02]  /*1260*/  PRMT R45, R44, 0x5410, R44 ;  /* 0x000054102c2d7816 */ /* 0x010fe4000000002c */
[----:B------:R-:W-:Y:S01]  /*1270*/  PRMT R43, R37, 0x5410, R37 ;  /* 0x00005410252b7816 */ /* 0x000fe20000000025 */
[----:B------:R-:W-:Y:S02]  /*1280*/  HADD2 R40, R39.H0_H0, -R40.H0_H0 ;  /* 0xa000002827287230 */ /* 0x000fe40000000800 */
[----:B------:R-:W0:Y:S01]  /*1290*/  I2F.F16 R36, R30 ;  /* 0x0000001e00247306 */ /* 0x000e220000200c00 */
[----:B-1----:R-:W-:Y:S02]  /*12a0*/  LOP3.LUT R29, R29, 0xe400, RZ, 0xfc, !PT ;  /* 0x0000e4001d1d7812 */ /* 0x002fe400078efcff */
[----:B------:R-:W-:-:S02]  /*12b0*/  PRMT R46, R46, 0x7632, R46 ;  /* 0x000076322e2e7816 */ /* 0x000fc4000000002e */
[----:B------:R-:W-:Y:S01]  /*12c0*/  PRMT R44, R44, 0x7632, R44 ;  /* 0x000076322c2c7816 */ /* 0x000fe2000000002c */
[C---:B--2---:R-:W-:Y:S01]  /*12d0*/  HADD2 R38, R39.reuse.H0_H0, -R38.H0_H0 ;  /* 0xa000002627267230 */ /* 0x044fe20000000800 */
[----:B------:R-:W-:Y:S02]  /*12e0*/  PRMT R41, R28, 0x5410, R28 ;  /* 0x000054101c297816 */ /* 0x000fe4000000001c */
[----:B------:R-:W-:Y:S01]  /*12f0*/  PRMT R37, R31, 0x5410, R31 ;  /* 0x000054101f257816 */ /* 0x000fe2000000001f */
[----:B0-----:R-:W-:Y:S01]  /*1300*/  HADD2 R36, R39.H0_H0, -R36.H0_H0 ;  /* 0xa000002427247230 */ /* 0x001fe20000000800 */
[----:B------:R-:W-:-:S07]  /*1310*/  PRMT R39, R29, 0x5410, R29 ;  /* 0x000054101d277816 */ /* 0x000fce000000001d */
.L_x_92:
[C---:B------:R-:W-:Y:S02]  /*1320*/  LOP3.LUT R30, R61.reuse, 0xf000f, RZ, 0xc0, !PT ;  /* 0x000f000f3d1e7812 */ /* 0x040fe400078ec0ff */
[----:B------:R-:W-:Y:S02]  /*1330*/  LOP3.LUT R61, R61, 0xf000f0, RZ, 0xc0, !PT ;  /* 0x00f000f03d3d7812 */ /* 0x000fe400078ec0ff */
[C---:B------:R-:W-:Y:S02]  /*1340*/  LOP3.LUT R72, R35.reuse, 0xf000f, RZ, 0xc0, !PT ;  /* 0x000f000f23487812 */ /* 0x040fe400078ec0ff */
[----:B------:R-:W-:Y:S02]  /*1350*/  LOP3.LUT R75, R35, 0xf000f0, RZ, 0xc0, !PT ;  /* 0x00f000f0234b7812 */ /* 0x000fe400078ec0ff */
[----:B------:R-:W-:Y:S02]  /*1360*/  LOP3.LUT R29, R64, 0x64006400, RZ, 0xfc, !PT ;  /* 0x64006400401d7812 */ /* 0x000fe400078efcff */
[----:B------:R-:W-:-:S02]  /*1370*/  LOP3.LUT R31, R59, 0x64006400, RZ, 0xfc, !PT ;  /* 0x640064003b1f7812 */ /* 0x000fc400078efcff */
[C---:B------:R-:W-:Y:S02]  /*1380*/  LOP3.LUT R64, R57.reuse, 0xf000f, RZ, 0xc0, !PT ;  /* 0x000f000f39407812 */ /* 0x040fe400078ec0ff */
[----:B------:R-:W-:Y:S01]  /*1390*/  LOP3.LUT R73, R57, 0xf000f0, RZ, 0xc0, !PT ;  /* 0x00f000f039497812 */ /* 0x000fe200078ec0ff */
[----:B------:R-:W-:Y:S01]  /*13a0*/  HFMA2.MMA R66, R29, 0.0625, 0.0625, R42 ;  /* 0x2c002c001d427835 */ /* 0x000fe2000000002a */
[----:B------:R-:W-:Y:S01]  /*13b0*/  LOP3.LUT R58, R58, 0x64006400, RZ, 0xfc, !PT ;  /* 0x640064003a3a7812 */ /* 0x000fe200078efcff */
[----:B------:R-:W-:Y:S01]  /*13c0*/  HFMA2 R68, R31, 0.0625, 0.0625, R40 ;  /* 0x2c002c001f447831 */ /* 0x000fe20000000028 */
[----:B------:R-:W-:Y:S02]  /*13d0*/  LOP3.LUT R56, R56, 0x64006400, RZ, 0xfc, !PT ;  /* 0x6400640038387812 */ /* 0x000fe400078efcff */
[C---:B------:R-:W-:Y:S02]  /*13e0*/  LOP3.LUT R74, R33.reuse, 0xf000f, RZ, 0xc0, !PT ;  /* 0x000f000f214a7812 */ /* 0x040fe400078ec0ff */
[----:B------:R-:W-:Y:S01]  /*13f0*/  LOP3.LUT R59, R33, 0xf000f0, RZ, 0xc0, !PT ;  /* 0x00f000f0213b7812 */ /* 0x000fe200078ec0ff */
[----:B------:R-:W-:Y:S01]  /*1400*/  HADD2 R33, R56, R37 ;  /* 0x0000002538217230 */ /* 0x000fe20000000000 */
[----:B------:R-:W-:Y:S01]  /*1410*/  LOP3.LUT R61, R61, 0x64006400, RZ, 0xfc, !PT ;  /* 0x640064003d3d7812 */ /* 0x000fe200078efcff */
[----:B------:R-:W-:Y:S01]  /*1420*/  HFMA2.MMA R69, R58, 1, 1, R39 ;  /* 0x3c003c003a457835 */ /* 0x000fe20000000027 */
[----:B------:R-:W-:-:S02]  /*1430*/  LOP3.LUT R28, R65, 0x64006400, RZ, 0xfc, !PT ;  /* 0x64006400411c7812 */ /* 0x000fc400078efcff */
[----:B------:R-:W-:Y:S02]  /*1440*/  LOP3.LUT R35, R32, 0x64006400, RZ, 0xfc, !PT ;  /* 0x6400640020237812 */ /* 0x000fe400078efcff */
[----:B------:R-:W-:Y:S01]  /*1450*/  LOP3.LUT R30, R30, 0x64006400, RZ, 0xfc, !PT ;  /* 0x640064001e1e7812 */ /* 0x000fe200078efcff */
[----:B------:R-:W-:Y:S01]  /*1460*/  HFMA2.MMA R56, R61, 0.0625, 0.0625, R42 ;  /* 0x2c002c003d387835 */ /* 0x000fe2000000002a */
[----:B------:R-:W-:Y:S01]  /*1470*/  LOP3.LUT R72, R72, 0x64006400, RZ, 0xfc, !PT ;  /* 0x6400640048487812 */ /* 0x000fe200078efcff */
[--C-:B------:R-:W-:Y:S01]  /*1480*/  HFMA2.MMA R65, R28, 1, 1, R43.reuse ;  /* 0x3c003c001c417835 */ /* 0x100fe2000000002b */
[----:B------:R-:W-:Y:S02]  /*1490*/  LOP3.LUT R75, R75, 0x64006400, RZ, 0xfc, !PT ;  /* 0x640064004b4b7812 */ /* 0x000fe400078efcff */
[----:B------:R-:W-:Y:S02]  /*14a0*/  LOP3.LUT R60, R60, 0x64006400, RZ, 0xfc, !PT ;  /* 0x640064003c3c7812 */ /* 0x000fe400078efcff */
[----:B------:R-:W-:Y:S01]  /*14b0*/  LOP3.LUT R57, R34, 0x64006400, RZ, 0xfc, !PT ;  /* 0x6400640022397812 */ /* 0x000fe200078efcff */
[----:B------:R-:W-:Y:S01]  /*14c0*/  HFMA2 R34, R35, 0.0625, 0.0625, R36 ;  /* 0x2c002c0023227831 */ /* 0x000fe20000000024 */
[----:B------:R-:W-:Y:S01]  /*14d0*/  LOP3.LUT R64, R64, 0x64006400, RZ, 0xfc, !PT ;  /* 0x6400640040407812 */ /* 0x000fe200078efcff */
[--C-:B------:R-:W-:Y:S01]  /*14e0*/  HADD2 R67, R60, R41.reuse ;  /* 0x000000293c437230 */ /* 0x100fe20000000000 */
[----:B------:R-:W-:Y:S01]  /*14f0*/  LOP3.LUT R73, R73, 0x64006400, RZ, 0xfc, !PT ;  /* 0x6400640049497812 */ /* 0x000fe200078efcff */
[----:B------:R-:W-:Y:S01]  /*1500*/  HFMA2.MMA R35, R30, 1, 1, R43 ;  /* 0x3c003c001e237835 */ /* 0x000fe2000000002b */
[----:B------:R-:W-:Y:S01]  /*1510*/  LOP3.LUT R74, R74, 0x64006400, RZ, 0xfc, !PT ;  /* 0x640064004a4a7812 */ /* 0x000fe200078efcff */
[----:B------:R-:W-:Y:S01]  /*1520*/  HFMA2.MMA R61, R72, 1, 1, R39 ;  /* 0x3c003c00483d7835 */ /* 0x000fe20000000027 */
[----:B------:R-:W-:Y:S01]  /*1530*/  LOP3.LUT R59, R59, 0x64006400, RZ, 0xfc, !PT ;  /* 0x640064003b3b7812 */ /* 0x000fe200078efcff */
[--C-:B------:R-:W-:Y:S01]  /*1540*/  HFMA2.MMA R58, R75, 0.0625, 0.0625, R38.reuse ;  /* 0x2c002c004b3a7835 */ /* 0x100fe20000000026 */
[----:B------:R-:W-:Y:S01]  /*1550*/  HADD2 R60, R64, R41 ;  /* 0x00000029403c7230 */ /* 0x000fe20000000000 */
[----:B------:R-:W-:Y:S01]  /*1560*/  HFMA2.MMA R32, R57, 0.0625, 0.0625, R38 ;  /* 0x2c002c0039207835 */ /* 0x000fe20000000026 */
[----:B------:R-:W-:-:S02]  /*1570*/  HFMA2 R57, R73, 0.0625, 0.0625, R40 ;  /* 0x2c002c0049397831 */ /* 0x000fc40000000028 */
[----:B------:R-:W-:Y:S02]  /*1580*/  HADD2 R64, R74, R37 ;  /* 0x000000254a407230 */ /* 0x000fe40000000000 */
[----:B------:R-:W-:Y:S01]  /*1590*/  HFMA2 R59, R59, 0.0625, 0.0625, R36 ;  /* 0x2c002c003b3b7831 */ /* 0x000fe20000000024 */
[----:B------:R-:W-:Y:S06]  /*15a0*/  @!P1 BRA `(.L_x_93) ;  /* 0x0000000000549947 */ /* 0x000fec0003800000 */
        /* <DEDUP_REMOVED lines=21> */
.L_x_93:
        /* <DEDUP_REMOVED lines=22> */
.L_x_94:
        /* <DEDUP_REMOVED lines=22> */
.L_x_95:
        /* <DEDUP_REMOVED lines=22> */
.L_x_96:
[----:B------:R-:W-:Y:S01]  /*1b20*/  MOV R73, R33 ;  /* 0x0000002100497202 */ /* 0x000fe20000000f00 */
[-C--:B------:R-:W-:Y:S01]  /*1b30*/  HFMA2.MMA R33, R65, R24.reuse, RZ ;  /* 0x0000001841217235 */ /* 0x080fe200000000ff */
[----:B------:R-:W-:Y:S01]  /*1b40*/  MOV R74, R34 ;  /* 0x00000022004a7202 */ /* 0x000fe20000000f00 */
[----:B------:R-:W0:Y:S01]  /*1b50*/  LDS.128 R28, [UR5+0x500] ;  /* 0x00050005ff1c7984 */ /* 0x000e220008000c00 */
[-C--:B------:R-:W-:Y:S01]  /*1b60*/  HFMA2 R34, R67, R24.reuse, RZ.H0_H0 ;  /* 0x0000001843227231 */ /* 0x080fe200000400ff */
[----:B------:R-:W-:Y:S01]  /*1b70*/  HFMA2.MMA R77, R69, R24, RZ ;  /* 0x00000018454d7235 */ /* 0x000fe200000000ff */
[----:B------:R-:W-:Y:S01]  /*1b80*/  HFMA2 R78, R73, R24, RZ.H0_H0 ;  /* 0x00000018494e7231 */ /* 0x000fe200000400ff */
[----:B------:R-:W-:Y:S01]  /*1b90*/  MOV R72, R32 ;  /* 0x0000002000487202 */ /* 0x000fe20000000f00 */
[-C--:B------:R-:W-:Y:S01]  /*1ba0*/  HFMA2 R76, R68, R25.reuse, R34 ;  /* 0x00000019444c7231 */ /* 0x080fe20000000022 */
[-C--:B------:R-:W-:Y:S01]  /*1bb0*/  HFMA2.MMA R75, R66, R25.reuse, R33 ;  /* 0x00000019424b7235 */ /* 0x080fe20000000021 */
[----:B------:R-:W-:Y:S01]  /*1bc0*/  MOV R24, R35 ;  /* 0x0000002300187202 */ /* 0x000fe20000000f00 */
[----:B------:R-:W-:Y:S01]  /*1bd0*/  HFMA2 R78, R74, R25, R78 ;  /* 0x000000194a4e7231 */ /* 0x000fe2000000004e */
[----:B------:R-:W1:Y:S01]  /*1be0*/  LDS.128 R32, [UR5+0x600] ;  /* 0x00060005ff207984 */ /* 0x000e620008000c00 */
[----:B------:R-:W-:Y:S01]  /*1bf0*/  HFMA2.MMA R77, R72, R25, R77 ;  /* 0x00000019484d7235 */ /* 0x000fe2000000004d */
[----:B------:R-:W-:Y:S01]  /*1c00*/  MOV R25, R64 ;  /* 0x0000004000197202 */ /* 0x000fe20000000f00 */
[-C--:B------:R-:W-:Y:S01]  /*1c10*/  HFMA2 R79, R60, R26.reuse, R76 ;  /* 0x0000001a3c4f7231 */ /* 0x080fe2000000004c */
[----:B------:R-:W-:Y:S01]  /*1c20*/  MOV R76, R57 ;  /* 0x00000039004c7202 */ /* 0x000fe20000000f00 */
[-C--:B------:R-:W-:Y:S01]  /*1c30*/  HFMA2.MMA R64, R24, R26.reuse, R75 ;  /* 0x0000001a18407235 */ /* 0x080fe2000000004b */
[----:B------:R-:W-:Y:S01]  /*1c40*/  MOV R75, R59 ;  /* 0x0000003b004b7202 */ /* 0x000fe20000000f00 */
[----:B------:R-:W-:Y:S01]  /*1c50*/  HFMA2 R78, R25, R26, R78 ;  /* 0x0000001a194e7231 */ /* 0x000fe2000000004e */
[----:B-----5:R-:W-:Y:S01]  /*1c60*/  LOP3.LUT R81, R23, 0xf000f0, RZ, 0xc0, !PT ;  /* 0x00f000f017517812 */ /* 0x020fe200078ec0ff */
[----:B------:R-:W-:Y:S01]  /*1c70*/  HFMA2.MMA R80, R61, R26, R77 ;  /* 0x0000001a3d507235 */ /* 0x000fe2000000004d */
[----:B------:R-:W-:Y:S01]  /*1c80*/  MOV R77, R56 ;  /* 0x00000038004d7202 */ /* 0x000fe20000000f00 */
[----:B------:R-:W-:Y:S01]  /*1c90*/  HFMA2 R56, R76, R27, R79 ;  /* 0x0000001b4c387231 */ /* 0x000fe2000000004f */
[----:B------:R-:W-:Y:S01]  /*1ca0*/  MOV R26, R58 ;  /* 0x0000003a001a7202 */ /* 0x000fe20000000f00 */
[----:B------:R-:W-:Y:S01]  /*1cb0*/  IMAD.WIDE R86, R0, 0x4, R70 ;  /* 0x0000000400567825 */ /* 0x000fe200078e0246 */
[----:B------:R-:W-:-:S03]  /*1cc0*/  LOP3.LUT R79, R22, 0xf000f0, RZ, 0xc0, !PT ;  /* 0x00f000f0164f7812 */ /* 0x000fc600078ec0ff */
[----:B------:R-:W-:Y:S01]  /*1cd0*/  HFMA2 R56, R56, R46, R63 ;  /* 0x0000002e38387231 */ /* 0x000fe2000000003f */
[-C--:B------:R-:W-:Y:S01]  /*1ce0*/  HFMA2.MMA R57, R77, R27.reuse, R64 ;  /* 0x0000001b4d397235 */ /* 0x080fe20000000040 */
[----:B------:R-:W-:Y:S01]  /*1cf0*/  LOP3.LUT R81, R81, 0x64006400, RZ, 0xfc, !PT ;  /* 0x6400640051517812 */ /* 0x000fe200078efcff */
[----:B------:R-:W-:Y:S01]  /*1d00*/  HFMA2.MMA R80, R26, R27, R80 ;  /* 0x0000001b1a507235 */ /* 0x000fe20000000050 */
[----:B------:R-:W-:Y:S01]  /*1d10*/  HFMA2 R27, R75, R27, R78 ;  /* 0x0000001b4b1b7231 */ /* 0x000fe2000000004e */
[----:B------:R-:W-:Y:S02]  /*1d20*/  LOP3.LUT R78, R22, 0xf000f, RZ, 0xc0, !PT ;  /* 0x000f000f164e7812 */ /* 0x000fe400078ec0ff */
[----:B------:R-:W-:Y:S01]  /*1d30*/  LOP3.LUT R79, R79, 0x64006400, RZ, 0xfc, !PT ;  /* 0x640064004f4f7812 */ /* 0x000fe200078efcff */
[----:B------:R-:W-:Y:S01]  /*1d40*/  HFMA2 R54, R27, R44, R54 ;  /* 0x0000002c1b367231 */ /* 0x000fe20000000036 */
[----:B------:R-:W-:Y:S01]  /*1d50*/  HFMA2.MMA R57, R57, R47, R62 ;  /* 0x0000002f39397235 */ /* 0x000fe2000000003e */
[----:B------:R-:W-:Y:S01]  /*1d60*/  LOP3.LUT R78, R78, 0x64006400, RZ, 0xfc, !PT ;  /* 0x640064004e4e7812 */ /* 0x000fe200078efcff */
[----:B------:R-:W-:Y:S01]  /*1d70*/  HFMA2.MMA R55, R80, R45, R55 ;  /* 0x0000002d50377235 */ /* 0x000fe20000000037 */
[----:B------:R-:W-:Y:S01]  /*1d80*/  LOP3.LUT R80, R23, 0xf000f, RZ, 0xc0, !PT ;  /* 0x000f000f17507812 */ /* 0x000fe200078ec0ff */
[----:B------:R-:W-:-:S02]  /*1d90*/  HFMA2.MMA R79, R79, 0.0625, 0.0625, R38 ;  /* 0x2c002c004f4f7835 */ /* 0x000fc40000000026 */
[----:B------:R-:W-:Y:S01]  /*1da0*/  HFMA2.MMA R81, R81, 0.0625, 0.0625, R36 ;  /* 0x2c002c0051517835 */ /* 0x000fe20000000024 */
[-C--:B0-----:R-:W-:Y:S01]  /*1db0*/  HFMA2 R58, R67, R28.reuse, RZ.H0_H0 ;  /* 0x0000001c433a7231 */ /* 0x081fe200000400ff */
[-C--:B------:R-:W-:Y:S01]  /*1dc0*/  HFMA2.MMA R27, R65, R28.reuse, RZ ;  /* 0x0000001c411b7235 */ /* 0x080fe200000000ff */
[----:B------:R-:W-:Y:S01]  /*1dd0*/  LOP3.LUT R80, R80, 0x64006400, RZ, 0xfc, !PT ;  /* 0x6400640050507812 */ /* 0x000fe200078efcff */
[----:B------:R-:W-:Y:S01]  /*1de0*/  HFMA2.MMA R59, R69, R28, RZ ;  /* 0x0000001c453b7235 */ /* 0x000fe200000000ff */
[----:B------:R-:W-:Y:S01]  /*1df0*/  HFMA2 R28, R73, R28, RZ.H0_H0 ;  /* 0x0000001c491c7231 */ /* 0x000fe200000400ff */
[----:B------:R-:W-:Y:S01]  /*1e00*/  HFMA2.MMA R78, R78, 1, 1, R39 ;  /* 0x3c003c004e4e7835 */ /* 0x000fe20000000027 */
[-C--:B------:R-:W-:Y:S02]  /*1e10*/  HFMA2 R58, R68, R29.reuse, R58 ;  /* 0x0000001d443a7231 */ /* 0x080fe4000000003a */
[----:B------:R-:W-:Y:S01]  /*1e20*/  HFMA2 R28, R74, R29, R28 ;  /* 0x0000001d4a1c7231 */ /* 0x000fe2000000001c */
[-C--:B-1----:R-:W-:Y:S01]  /*1e30*/  HFMA2.MMA R69, R69, R32.reuse, RZ ;  /* 0x0000002045457235 */ /* 0x082fe200000000ff */
[----:B------:R-:W-:Y:S01]  /*1e40*/  HFMA2 R67, R67, R32, RZ.H0_H0 ;  /* 0x0000002043437231 */ /* 0x000fe200000400ff */
[----:B------:R-:W-:Y:S01]  /*1e50*/  HFMA2.MMA R65, R65, R32, RZ ;  /* 0x0000002041417235 */ /* 0x000fe200000000ff */
[-C--:B------:R-:W-:Y:S01]  /*1e60*/  HFMA2 R58, R60, R30.reuse, R58 ;  /* 0x0000001e3c3a7231 */ /* 0x080fe2000000003a */
[-C--:B------:R-:W-:Y:S01]  /*1e70*/  HFMA2.MMA R27, R66, R29.reuse, R27 ;  /* 0x0000001d421b7235 */ /* 0x080fe2000000001b */
[----:B------:R-:W-:Y:S01]  /*1e80*/  HFMA2 R28, R25, R30, R28 ;  /* 0x0000001e191c7231 */ /* 0x000fe2000000001c */
[C---:B------:R-:W-:Y:S01]  /*1e90*/  HFMA2.MMA R59, R72.reuse, R29, R59 ;  /* 0x0000001d483b7235 */ /* 0x040fe2000000003b */
[----:B------:R-:W-:Y:S01]  /*1ea0*/  HFMA2 R32, R73, R32, RZ.H0_H0 ;  /* 0x0000002049207231 */ /* 0x000fe200000400ff */
[-C--:B------:R-:W-:Y:S01]  /*1eb0*/  HFMA2.MMA R69, R72, R33.reuse, R69 ;  /* 0x0000002148457235 */ /* 0x080fe20000000045 */
[----:B------:R-:W-:Y:S01]  /*1ec0*/  HFMA2 R63, R76, R31, R58 ;  /* 0x0000001f4c3f7231 */ /* 0x000fe2000000003a */
[----:B------:R-:W-:Y:S01]  /*1ed0*/  HFMA2.MMA R65, R66, R33, R65 ;  /* 0x0000002142417235 */ /* 0x000fe20000000041 */
[-C--:B------:R-:W-:Y:S01]  /*1ee0*/  HFMA2 R32, R74, R33.reuse, R32 ;  /* 0x000000214a207231 */ /* 0x080fe20000000020 */
[-C--:B------:R-:W-:Y:S01]  /*1ef0*/  HFMA2.MMA R27, R24, R30.reuse, R27 ;  /* 0x0000001e181b7235 */ /* 0x080fe2000000001b */
[C---:B------:R-:W-:Y:S01]  /*1f00*/  LOP3.LUT R74, R20.reuse, 0xf000f, RZ, 0xc0, !PT ;  /* 0x000f000f144a7812 */ /* 0x040fe200078ec0ff */
[----:B------:R-:W-:Y:S01]  /*1f10*/  HFMA2.MMA R59, R61, R30, R59 ;  /* 0x0000001e3d3b7235 */ /* 0x000fe2000000003b */
[----:B------:R-:W-:Y:S01]  /*1f20*/  HFMA2 R30, R68, R33, R67 ;  /* 0x00000021441e7231 */ /* 0x000fe20000000043 */
[----:B------:R-:W-:Y:S01]  /*1f30*/  HFMA2.MMA R80, R80, 1, 1, R37 ;  /* 0x3c003c0050507835 */ /* 0x000fe20000000025 */
[-C--:B------:R-:W-:Y:S01]  /*1f40*/  HFMA2 R32, R25, R34.reuse, R32 ;  /* 0x0000002219207231 */ /* 0x080fe20000000020 */
[-C--:B------:R-:W-:Y:S01]  /*1f50*/  HFMA2.MMA R62, R24, R34.reuse, R65 ;  /* 0x00000022183e7235 */ /* 0x080fe20000000041 */
[----:B------:R-:W-:Y:S01]  /*1f60*/  HFMA2 R30, R60, R34, R30 ;  /* 0x000000223c1e7231 */ /* 0x000fe2000000001e */
[----:B------:R-:W-:Y:S01]  /*1f70*/  HFMA2.MMA R60, R61, R34, R69 ;  /* 0x000000223d3c7235 */ /* 0x000fe20000000045 */
[C---:B------:R-:W-:Y:S01]  /*1f80*/  HFMA2 R69, R75.reuse, R35, R32 ;  /* 0x000000234b457231 */ /* 0x040fe20000000020 */
[-C--:B------:R-:W-:Y:S01]  /*1f90*/  HFMA2.MMA R58, R26, R31.reuse, R59 ;  /* 0x0000001f1a3a7235 */ /* 0x080fe2000000003b */
[----:B------:R-:W-:Y:S01]  /*1fa0*/  HFMA2 R59, R75, R31, R28 ;  /* 0x0000001f4b3b7231 */ /* 0x000fe2000000001c */
[----:B------:R-:W-:Y:S01]  /*1fb0*/  LOP3.LUT R75, R20, 0xf000f0, RZ, 0xc0, !PT ;  /* 0x00f000f0144b7812 */ /* 0x000fe200078ec0ff */
[C---:B------:R-:W-:Y:S01]  /*1fc0*/  HFMA2.MMA R64, R77.reuse, R31, R27 ;  /* 0x0000001f4d407235 */ /* 0x040fe2000000001b */
[----:B------:R-:W-:Y:S01]  /*1fd0*/  SHF.R.U32.HI R20, RZ, 0x8, R20 ;  /* 0x00000008ff147819 */ /* 0x000fe20000011614 */
[-C--:B------:R-:W-:Y:S01]  /*1fe0*/  HFMA2.MMA R62, R77, R35.reuse, R62 ;  /* 0x000000234d3e7235 */ /* 0x080fe2000000003e */
[----:B------:R-:W-:Y:S01]  /*1ff0*/  SHF.R.U32.HI R24, RZ, 0x8, R21 ;  /* 0x00000008ff187819 */ /* 0x000fe20000011615 */
[----:B------:R-:W-:Y:S01]  /*2000*/  HFMA2.MMA R60, R26, R35, R60 ;  /* 0x000000231a3c7235 */ /* 0x000fe2000000003c */
[----:B------:R-:W-:Y:S01]  /*2010*/  SHF.R.U32.HI R25, RZ, 0x8, R22 ;  /* 0x00000008ff197819 */ /* 0x000fe20000011616 */
[----:B------:R-:W-:Y:S01]  /*2020*/  HFMA2 R61, R76, R35, R30 ;  /* 0x000000234c3d7231 */ /* 0x000fe2000000001e */
[----:B------:R-:W-:-:S02]  /*2030*/  SHF.R.U32.HI R26, RZ, 0x8, R23 ;  /* 0x00000008ff1a7819 */ /* 0x000fc40000011617 */
[C---:B------:R-:W-:Y:S02]  /*2040*/  LOP3.LUT R76, R21.reuse, 0xf000f, RZ, 0xc0, !PT ;  /* 0x000f000f154c7812 */ /* 0x040fe400078ec0ff */
[----:B------:R-:W-:Y:S02]  /*2050*/  LOP3.LUT R77, R21, 0xf000f0, RZ, 0xc0, !PT ;  /* 0x00f000f0154d7812 */ /* 0x000fe400078ec0ff */
[----:B------:R-:W-:Y:S02]  /*2060*/  LOP3.LUT R21, R20, 0xf000f, RZ, 0xc0, !PT ;  /* 0x000f000f14157812 */ /* 0x000fe400078ec0ff */
[----:B------:R-:W-:Y:S02]  /*2070*/  LOP3.LUT R22, R24, 0xf000f, RZ, 0xc0, !PT ;  /* 0x000f000f18167812 */ /* 0x000fe400078ec0ff */
[----:B------:R-:W-:Y:S02]  /*2080*/  LOP3.LUT R23, R25, 0xf000f, RZ, 0xc0, !PT ;  /* 0x000f000f19177812 */ /* 0x000fe400078ec0ff */
[----:B------:R-:W-:-:S02]  /*2090*/  LOP3.LUT R20, R20, 0xf000f0, RZ, 0xc0, !PT ;  /* 0x00f000f014147812 */ /* 0x000fc400078ec0ff */
[----:B------:R-:W-:Y:S02]  /*20a0*/  LOP3.LUT R24, R24, 0xf000f0, RZ, 0xc0, !PT ;  /* 0x00f000f018187812 */ /* 0x000fe400078ec0ff */
[----:B------:R-:W-:Y:S02]  /*20b0*/  LOP3.LUT R25, R25, 0xf000f0, RZ, 0xc0, !PT ;  /* 0x00f000f019197812 */ /* 0x000fe400078ec0ff */
[C---:B------:R-:W-:Y:S02]  /*20c0*/  LOP3.LUT R72, R26.reuse, 0xf000f, RZ, 0xc0, !PT ;  /* 0x000f000f1a487812 */ /* 0x040fe400078ec0ff */
[----:B------:R-:W-:Y:S02]  /*20d0*/  LOP3.LUT R73, R26, 0xf000f0, RZ, 0xc0, !PT ;  /* 0x00f000f01a497812 */ /* 0x000fe400078ec0ff */
[----:B------:R-:W-:Y:S02]  /*20e0*/  LOP3.LUT R75, R75, 0x64006400, RZ, 0xfc, !PT ;  /* 0x640064004b4b7812 */ /* 0x000fe400078efcff */
[----:B------:R-:W-:-:S02]  /*20f0*/  LOP3.LUT R76, R76, 0x64006400, RZ, 0xfc, !PT ;  /* 0x640064004c4c7812 */ /* 0x000fc400078efcff */
[----:B------:R-:W-:Y:S02]  /*2100*/  LOP3.LUT R77, R77, 0x64006400, RZ, 0xfc, !PT ;  /* 0x640064004d4d7812 */ /* 0x000fe400078efcff */
[----:B------:R-:W-:Y:S01]  /*2110*/  LOP3.LUT R74, R74, 0x64006400, RZ, 0xfc, !PT ;  /* 0x640064004a4a7812 */ /* 0x000fe200078efcff */
[----:B------:R-:W-:Y:S01]  /*2120*/  HFMA2.MMA R75, R75, 0.0625, 0.0625, R42 ;  /* 0x2c002c004b4b7835 */ /* 0x000fe2000000002a */
[----:B------:R-:W-:Y:S01]  /*2130*/  LOP3.LUT R68, R21, 0x64006400, RZ, 0xfc, !PT ;  /* 0x6400640015447812 */ /* 0x000fe200078efcff */
[----:B------:R-:W-:Y:S01]  /*2140*/  HFMA2.MMA R76, R76, 1, 1, R41 ;  /* 0x3c003c004c4c7835 */ /* 0x000fe20000000029 */
[----:B------:R-:W-:Y:S01]  /*2150*/  LOP3.LUT R67, R20, 0x64006400, RZ, 0xfc, !PT ;  /* 0x6400640014437812 */ /* 0x000fe200078efcff */
[----:B------:R-:W-:Y:S01]  /*2160*/  HFMA2.MMA R77, R77, 0.0625, 0.0625, R40 ;  /* 0x2c002c004d4d7835 */ /* 0x000fe20000000028 */
[----:B------:R-:W-:Y:S01]  /*2170*/  LOP3.LUT R22, R22, 0x64006400, RZ, 0xfc, !PT ;  /* 0x6400640016167812 */ /* 0x000fe200078efcff */
[--C-:B------:R-:W-:Y:S01]  /*2180*/  HADD2 R74, R74, R43.reuse ;  /* 0x0000002b4a4a7230 */ /* 0x100fe20000000000 */
[----:B------:R-:W-:Y:S01]  /*2190*/  LOP3.LUT R65, R24, 0x64006400, RZ, 0xfc, !PT ;  /* 0x6400640018417812 */ /* 0x000fe200078efcff */
[----:B------:R-:W-:Y:S01]  /*21a0*/  HADD2 R68, R68, R43 ;  /* 0x0000002b44447230 */ /* 0x000fe20000000000 */
[----:B------:R-:W-:Y:S01]  /*21b0*/  LOP3.LUT R70, R23, 0x64006400, RZ, 0xfc, !PT ;  /* 0x6400640017467812 */ /* 0x000fe200078efcff */
[----:B------:R-:W-:Y:S01]  /*21c0*/  HFMA2 R67, R67, 0.0625, 0.0625, R42 ;  /* 0x2c002c0043437831 */ /* 0x000fe2000000002a */
[----:B------:R-:W-:Y:S01]  /*21d0*/  LOP3.LUT R25, R25, 0x64006400, RZ, 0xfc, !PT ;  /* 0x6400640019197812 */ /* 0x000fe200078efcff */
[----:B------:R-:W-:Y:S01]  /*21e0*/  HADD2 R66, R22, R41 ;  /* 0x0000002916427230 */ /* 0x000fe20000000000 */
[----:B------:R-:W-:Y:S01]  /*21f0*/  LOP3.LUT R72, R72, 0x64006400, RZ, 0xfc, !PT ;  /* 0x6400640048487812 */ /* 0x000fe200078efcff */
[----:B------:R-:W-:Y:S01]  /*2200*/  HFMA2 R65, R65, 0.0625, 0.0625, R40 ;  /* 0x2c002c0041417831 */ /* 0x000fe20000000028 */
[----:B------:R-:W-:Y:S01]  /*2210*/  LOP3.LUT R73, R73, 0x64006400, RZ, 0xfc, !PT ;  /* 0x6400640049497812 */ /* 0x000fe200078efcff */
[----:B------:R-:W-:-:S02]  /*2220*/  HADD2 R70, R70, R39 ;  /* 0x0000002746467230 */ /* 0x000fc40000000000 */
        /* <DEDUP_REMOVED lines=15> */
[----:B------:R-:W-:-:S03]  /*2320*/  HFMA2 R25, R65, R23, R25 ;  /* 0x0000001741197231 */ /* 0x000fc60000000019 */
[-C--:B------:R-:W-:Y:S01]  /*2330*/  HFMA2.MMA R24, R68, R22.reuse, R24 ;  /* 0x0000001644187235 */ /* 0x080fe20000000018 */
[----:B------:R-:W-:Y:S01]  /*2340*/  HFMA2 R15, R25, R46, R15 ;  /* 0x0000002e190f7231 */ /* 0x000fe2000000000f */
[----:B------:R-:W-:Y:S01]  /*2350*/  HFMA2.MMA R26, R70, R22, R26 ;  /* 0x00000016461a7235 */ /* 0x000fe2000000001a */
[----:B------:R-:W-:-:S04]  /*2360*/  HFMA2 R22, R73, R23, R20 ;  /* 0x0000001749167231 */ /* 0x000fc80000000014 */
[----:B------:R-:W-:Y:S01]  /*2370*/  HFMA2 R13, R22, R44, R13 ;  /* 0x0000002c160d7231 */ /* 0x000fe2000000000d */
[-C--:B------:R-:W-:Y:S02]  /*2380*/  HFMA2.MMA R24, R67, R23.reuse, R24 ;  /* 0x0000001743187235 */ /* 0x080fe40000000018 */
[----:B------:R-:W-:-:S06]  /*2390*/  HFMA2.MMA R26, R71, R23, R26 ;  /* 0x00000017471a7235 */ /* 0x000fcc000000001a */
[----:B------:R-:W-:Y:S02]  /*23a0*/  HFMA2.MMA R16, R24, R47, R16 ;  /* 0x0000002f18107235 */ /* 0x000fe40000000010 */
[----:B------:R-:W-:-:S11]  /*23b0*/  HFMA2.MMA R14, R26, R45, R14 ;  /* 0x0000002d1a0e7235 */ /* 0x000fd6000000000e */
.L_x_97:
        /* <DEDUP_REMOVED lines=22> */
.L_x_98:
        /* <DEDUP_REMOVED lines=22> */
.L_x_99:
        /* <DEDUP_REMOVED lines=22> */
.L_x_100:
[----:B------:R0:W2:Y:S04]  /*27e0*/  LDG.E.128.CONSTANT R28, desc[UR8][R86.64] ;  /* 0x00000008561c7981 */ /* 0x0000a8000c1e9d00 */
[----:B------:R-:W1:Y:S01]  /*27f0*/  LDS.128 R32, [UR5+0x410] ;  /* 0x00041005ff207984 */ /* 0x000e620008000c00 */
[----:B0-----:R-:W-:-:S05]  /*2800*/  IMAD.WIDE R86, R0, 0x4, R86 ;  /* 0x0000000400567825 */ /* 0x001fca00078e0256 */
[----:B------:R0:W5:Y:S01]  /*2810*/  LDG.E.128.CONSTANT R24, desc[UR8][R86.64] ;  /* 0x0000000856187981 */ /* 0x000162000c1e9d00 */
[-C--:B------:R-:W-:Y:S01]  /*2820*/  HFMA2 R59, R59, R44.reuse, R88 ;  /* 0x0000002c3b3b7231 */ /* 0x080fe20000000058 */
[-C--:B------:R-:W-:Y:S01]  /*2830*/  HFMA2.MMA R62, R62, R47.reuse, R93 ;  /* 0x0000002f3e3e7235 */ /* 0x080fe2000000005d */
[----:B------:R-:W-:Y:S01]  /*2840*/  HFMA2 R69, R69, R44, R89 ;  /* 0x0000002c45457231 */ /* 0x000fe20000000059 */
[----:B------:R-:W-:Y:S01]  /*2850*/  HFMA2.MMA R64, R64, R47, R94 ;  /* 0x0000002f40407235 */ /* 0x000fe2000000005e */
[-C--:B------:R-:W-:Y:S01]  /*2860*/  HFMA2 R61, R61, R46.reuse, R92 ;  /* 0x0000002e3d3d7231 */ /* 0x080fe2000000005c */
[-C--:B------:R-:W-:Y:S01]  /*2870*/  HFMA2.MMA R58, R58, R45.reuse, R90 ;  /* 0x0000002d3a3a7235 */ /* 0x080fe2000000005a */
[----:B------:R-:W-:Y:S01]  /*2880*/  HFMA2 R63, R63, R46, R95 ;  /* 0x0000002e3f3f7231 */ /* 0x000fe2000000005f */
[----:B------:R-:W-:Y:S02]  /*2890*/  HFMA2.MMA R60, R60, R45, R91 ;  /* 0x0000002d3c3c7235 */ /* 0x000fe4000000005b */
[-C--:B-1----:R-:W-:Y:S01]  /*28a0*/  HFMA2.MMA R89, R74, R32.reuse, RZ ;  /* 0x000000204a597235 */ /* 0x082fe200000000ff */
        /* <DEDUP_REMOVED lines=8> */
[----:B------:R-:W1:Y:S01]  /*2930*/  LDS.128 R20, [UR5+0x510] ;  /* 0x00051005ff147984 */ /* 0x000e620008000c00 */
        /* <DEDUP_REMOVED lines=11> */
[-C--:B-1----:R-:W-:Y:S01]  /*29f0*/  HFMA2.MMA R32, R74, R20.reuse, RZ ;  /* 0x000000144a207235 */ /* 0x082fe200000000ff */
        /* <DEDUP_REMOVED lines=8> */
[----:B------:R-:W1:Y:S01]  /*2a80*/  LDS.128 R32, [UR5+0x610] ;  /* 0x00061005ff207984 */ /* 0x000e620008000c00 */
[----:B------:R-:W-:Y:S02]  /*2a90*/  HFMA2 R88, R65, R23, R88 ;  /* 0x0000001741587231 */ /* 0x000fe40000000058 */
[-C--:B------:R-:W-:Y:S02]  /*2aa0*/  HFMA2.MMA R20, R68, R22.reuse, R20 ;  /* 0x0000001644147235 */ /* 0x080fe40000000014 */
[----:B------:R-:W-:Y:S01]  /*2ab0*/  HFMA2.MMA R89, R70, R22, R89 ;  /* 0x0000001646597235 */ /* 0x000fe20000000059 */
[----:B------:R-:W-:-:S02]  /*2ac0*/  HFMA2 R22, R72, R22, R21 ;  /* 0x0000001648167231 */ /* 0x000fc40000000015 */
[----:B------:R-:W-:Y:S02]  /*2ad0*/  HFMA2 R63, R88, R46, R63 ;  /* 0x0000002e583f7231 */ /* 0x000fe4000000003f */
[----:B------:R-:W-:Y:S01]  /*2ae0*/  HFMA2 R22, R73, R23, R22 ;  /* 0x0000001749167231 */ /* 0x000fe20000000016 */
[-C--:B------:R-:W-:Y:S02]  /*2af0*/  HFMA2.MMA R21, R67, R23.reuse, R20 ;  /* 0x0000001743157235 */ /* 0x080fe40000000014 */
[----:B------:R-:W-:Y:S01]  /*2b00*/  HFMA2.MMA R20, R71, R23, R89 ;  /* 0x0000001747147235 */ /* 0x000fe20000000059 */
[----:B------:R-:W-:-:S05]  /*2b10*/  HFMA2 R59, R22, R44, R59 ;  /* 0x0000002c163b7231 */ /* 0x000fca000000003b */
[----:B------:R-:W-:Y:S02]  /*2b20*/  HFMA2.MMA R64, R21, R47, R64 ;  /* 0x0000002f15407235 */ /* 0x000fe40000000040 */
[----:B------:R-:W-:Y:S02]  /*2b30*/  HFMA2.MMA R58, R20, R45, R58 ;  /* 0x0000002d143a7235 */ /* 0x000fe4000000003a */
[-C--:B-1----:R-:W-:Y:S01]  /*2b40*/  HFMA2.MMA R74, R74, R32.reuse, RZ ;  /* 0x000000204a4a7235 */ /* 0x082fe200000000ff */
        /* <DEDUP_REMOVED lines=14> */
[----:B------:R-:W-:Y:S02]  /*2c30*/  HFMA2 R32, R22, R44, R69 ;  /* 0x0000002c16207231 */ /* 0x000fe40000000045 */
[----:B------:R-:W1:Y:S03]  /*2c40*/  LDS.128 R20, [UR5+0x420] ;  /* 0x00042005ff147984 */ /* 0x000e660008000c00 */
[----:B------:R-:W-:-:S02]  /*2c50*/  HFMA2.MMA R33, R67, R35, R74 ;  /* 0x0000002343217235 */ /* 0x000fc4000000004a */
[----:B------:R-:W-:-:S06]  /*2c60*/  HFMA2.MMA R78, R71, R35, R78 ;  /* 0x00000023474e7235 */ /* 0x000fcc000000004e */
[----:B------:R-:W-:Y:S02]  /*2c70*/  HFMA2.MMA R33, R33, R47, R62 ;  /* 0x0000002f21217235 */ /* 0x000fe4000000003e */
[----:B------:R-:W-:Y:S01]  /*2c80*/  HFMA2.MMA R60, R78, R45, R60 ;  /* 0x0000002d4e3c7235 */ /* 0x000fe2000000003c */
[C---:B--2---:R-:W-:Y:S02]  /*2c90*/  LOP3.LUT R70, R28.reuse, 0xf000f, RZ, 0xc0, !PT ;  /* 0x000f000f1c467812 */ /* 0x044fe400078ec0ff */
[----:B------:R-:W-:Y:S02]  /*2ca0*/  LOP3.LUT R71, R28, 0xf000f0, RZ, 0xc0, !PT ;  /* 0x00f000f01c477812 */ /* 0x000fe400078ec0ff */
[----:B------:R-:W-:Y:S02]  /*2cb0*/  SHF.R.U32.HI R28, RZ, 0x8, R28 ;  /* 0x00000008ff1c7819 */ /* 0x000fe4000001161c */
[----:B------:R-:W-:Y:S02]  /*2cc0*/  SHF.R.U32.HI R34, RZ, 0x8, R29 ;  /* 0x00000008ff227819 */ /* 0x000fe4000001161d */
[----:B------:R-:W-:-:S02]  /*2cd0*/  SHF.R.U32.HI R35, RZ, 0x8, R30 ;  /* 0x00000008ff237819 */ /* 0x000fc4000001161e */
[C---:B------:R-:W-:Y:S02]  /*2ce0*/  LOP3.LUT R72, R29.reuse, 0xf000f, RZ, 0xc0, !PT ;  /* 0x000f000f1d487812 */ /* 0x040fe400078ec0ff */
[----:B------:R-:W-:Y:S02]  /*2cf0*/  LOP3.LUT R73, R29, 0xf000f0, RZ, 0xc0, !PT ;  /* 0x00f000f01d497812 */ /* 0x000fe400078ec0ff */
[----:B------:R-:W-:Y:S02]  /*2d00*/  SHF.R.U32.HI R65, RZ, 0x8, R31 ;  /* 0x00000008ff417819 */ /* 0x000fe4000001161f */
        /* <DEDUP_REMOVED lines=12> */
[----:B------:R-:W-:Y:S02]  /*2dd0*/  LOP3.LUT R71, R71, 0x64006400, RZ, 0xfc, !PT ;  /* 0x6400640047477812 */ /* 0x000fe400078efcff */
[----:B------:R-:W-:Y:S02]  /*2de0*/  LOP3.LUT R72, R72, 0x64006400, RZ, 0xfc, !PT ;  /* 0x6400640048487812 */ /* 0x000fe400078efcff */
[----:B------:R-:W-:-:S02]  /*2df0*/  LOP3.LUT R73, R73, 0x64006400, RZ, 0xfc, !PT ;  /* 0x6400640049497812 */ /* 0x000fc400078efcff */
[----:B------:R-:W-:Y:S01]  /*2e00*/  LOP3.LUT R74, R74, 0x64006400, RZ, 0xfc, !PT ;  /* 0x640064004a4a7812 */ /* 0x000fe200078efcff */
[----:B------:R-:W-:Y:S01]  /*2e10*/  HFMA2.MMA R71, R71, 0.0625, 0.0625, R42 ;  /* 0x2c002c0047477835 */ /* 0x000fe2000000002a */
        /* <DEDUP_REMOVED lines=13> */
[----:B------:R-:W-:Y:S01]  /*2ef0*/  HADD2 R65, R28, R43 ;  /* 0x0000002b1c417230 */ /* 0x000fe20000000000 */
[----:B------:R-:W-:-:S02]  /*2f00*/  LOP3.LUT R31, R34, 0x64006400, RZ, 0xfc, !PT ;  /* 0x64006400221f7812 */ /* 0x000fc400078efcff */
[----:B------:R-:W-:Y:S01]  /*2f10*/  LOP3.LUT R66, R62, 0x64006400, RZ, 0xfc, !PT ;  /* 0x640064003e427812 */ /* 0x000fe200078efcff */
[----:B------:R-:W-:Y:S01]  /*2f20*/  HADD2 R70, R70, R43 ;  /* 0x0000002b46467230 */ /* 0x000fe20000000000 */
[----:B------:R-:W-:Y:S01]  /*2f30*/  LOP3.LUT R67, R35, 0x64006400, RZ, 0xfc, !PT ;  /* 0x6400640023437812 */ /* 0x000fe200078efcff */
[----:B------:R-:W-:Y:S01]  /*2f40*/  HFMA2 R62, R29, 0.0625, 0.0625, R42 ;  /* 0x2c002c001d3e7831 */ /* 0x000fe2000000002a */
[----:B------:R-:W-:Y:S01]  /*2f50*/  LOP3.LUT R68, R68, 0x64006400, RZ, 0xfc, !PT ;  /* 0x6400640044447812 */ /* 0x000fe200078efcff */
[----:B------:R-:W-:Y:S01]  /*2f60*/  HADD2 R35, R30, R41 ;  /* 0x000000291e237230 */ /* 0x000fe20000000000 */
[----:B------:R-:W-:Y:S01]  /*2f70*/  LOP3.LUT R69, R69, 0x64006400, RZ, 0xfc, !PT ;  /* 0x6400640045457812 */ /* 0x000fe200078efcff */
[----:B------:R-:W-:Y:S02]  /*2f80*/  HFMA2 R34, R31, 0.0625, 0.0625, R40 ;  /* 0x2c002c001f227831 */ /* 0x000fe40000000028 */
[----:B------:R-:W-:Y:S02]  /*2f90*/  HADD2 R66, R66, R39 ;  /* 0x0000002742427230 */ /* 0x000fe40000000000 */
[----:B------:R-:W-:-:S02]  /*2fa0*/  HFMA2 R67, R67, 0.0625, 0.0625, R38 ;  /* 0x2c002c0043437831 */ /* 0x000fc40000000026 */
[----:B------:R-:W-:Y:S02]  /*2fb0*/  HADD2 R68, R68, R37 ;  /* 0x0000002544447230 */ /* 0x000fe40000000000 */
[----:B------:R-:W-:Y:S01]  /*2fc0*/  HFMA2 R69, R69, 0.0625, 0.0625, R36 ;  /* 0x2c002c0045457831 */ /* 0x000fe20000000024 */
[----:B01----:R-:W-:Y:S06]  /*2fd0*/  @!P1 BRA `(.L_x_101) ;  /* 0x0000000000549947 */ /* 0x003fec0003800000 */
        /* <DEDUP_REMOVED lines=21> */
.L_x_101:
        /* <DEDUP_REMOVED lines=22> */
.L_x_102:
        /* <DEDUP_REMOVED lines=22> */
.L_x_103:
        /* <DEDUP_REMOVED lines=22> */
.L_x_104:
[-C--:B------:R-:W-:Y:S01]  /*3550*/  HFMA2.MMA R28, R70, R20.reuse, RZ ;  /* 0x00000014461c7235 */ /* 0x080fe200000000ff */
[-C--:B------:R-:W-:Y:S01]  /*3560*/  HFMA2 R78, R72, R20.reuse, RZ.H0_H0 ;  /* 0x00000014484e7231 */ /* 0x080fe200000400ff */
[----:B------:R-:W-:Y:S01]  /*3570*/  HFMA2.MMA R79, R74, R20, RZ ;  /* 0x000000144a4f7235 */ /* 0x000fe200000000ff */
[----:B------:R-:W-:Y:S01]  /*3580*/  HFMA2 R81, R76, R20, RZ.H0_H0 ;  /* 0x000000144c517231 */ /* 0x000fe200000400ff */
[----:B------:R-:W-:Y:S01]  /*3590*/  UIADD3 UR6, UR5, 0x40, URZ ;  /* 0x0000004005067890 */ /* 0x000fe2000fffe03f */
[-C--:B------:R-:W-:Y:S02]  /*35a0*/  HFMA2 R78, R73, R21.reuse, R78 ;  /* 0x00000015494e7231 */ /* 0x080fe4000000004e */
[----:B------:R-:W-:Y:S01]  /*35b0*/  HFMA2 R81, R77, R21, R81 ;  /* 0x000000154d517231 */ /* 0x000fe20000000051 */
[-C--:B------:R-:W-:Y:S02]  /*35c0*/  HFMA2.MMA R20, R71, R21.reuse, R28 ;  /* 0x0000001547147235 */ /* 0x080fe4000000001c */
[----:B------:R-:W-:Y:S01]  /*35d0*/  HFMA2.MMA R80, R75, R21, R79 ;  /* 0x000000154b507235 */ /* 0x000fe2000000004f */
[----:B------:R-:W-:Y:S01]  /*35e0*/  MOV R79, R35 ;  /* 0x00000023004f7202 */ /* 0x000fe20000000f00 */
[----:B------:R-:W0:Y:S01]  /*35f0*/  LDS.128 R28, [UR5+0x520] ;  /* 0x00052005ff1c7984 */ /* 0x000e220008000c00 */
[----:B------:R-:W-:-:S03]  /*3600*/  HFMA2 R81, R68, R22, R81 ;  /* 0x0000001644517231 */ /* 0x000fc60000000051 */
[-C--:B------:R-:W-:Y:S01]  /*3610*/  HFMA2.MMA R20, R65, R22.reuse, R20 ;  /* 0x0000001641147235 */ /* 0x080fe20000000014 */
[----:B------:R-:W-:Y:S01]  /*3620*/  HFMA2 R21, R79, R22, R78 ;  /* 0x000000164f157231 */ /* 0x000fe2000000004e */
[----:B------:R-:W-:Y:S01]  /*3630*/  HFMA2.MMA R80, R66, R22, R80 ;  /* 0x0000001642507235 */ /* 0x000fe20000000050 */
[----:B------:R-:W-:Y:S01]  /*3640*/  MOV R78, R34 ;  /* 0x00000022004e7202 */ /* 0x000fe20000000f00 */
[----:B------:R-:W-:-:S04]  /*3650*/  HFMA2 R81, R69, R23, R81 ;  /* 0x0000001745517231 */ /* 0x000fc80000000051 */
[-C--:B------:R-:W-:Y:S01]  /*3660*/  HFMA2.MMA R34, R62, R23.reuse, R20 ;  /* 0x000000173e227235 */ /* 0x080fe20000000014 */
[----:B------:R-:W-:Y:S01]  /*3670*/  HFMA2 R35, R78, R23, R21 ;  /* 0x000000174e237231 */ /* 0x000fe20000000015 */
[----:B------:R-:W-:Y:S01]  /*3680*/  HFMA2.MMA R80, R67, R23, R80 ;  /* 0x0000001743507235 */ /* 0x000fe20000000050 */
[----:B------:R-:W-:Y:S01]  /*3690*/  HFMA2 R54, R81, R44, R54 ;  /* 0x0000002c51367231 */ /* 0x000fe20000000036 */
[----:B------:R-:W1:Y:S01]  /*36a0*/  LDS.128 R20, [UR5+0x620] ;  /* 0x00062005ff147984 */ /* 0x000e620008000c00 */
[----:B------:R-:W-:-:S03]  /*36b0*/  HFMA2 R35, R35, R46, R56 ;  /* 0x0000002e23237231 */ /* 0x000fc60000000038 */
        /* <DEDUP_REMOVED lines=9> */
[----:B------:R-:W-:Y:S01]  /*3750*/  HFMA2 R57, R79, R30, R57 ;  /* 0x0000001e4f397231 */ /* 0x000fe20000000039 */
[----:B------:R-:W-:Y:S01]  /*3760*/  HFMA2.MMA R80, R75, R29, R80 ;  /* 0x0000001d4b507235 */ /* 0x000fe20000000050 */
[----:B-----5:R-:W-:Y:S01]  /*3770*/  LOP3.LUT R29, R26, 0xf000f, RZ, 0xc0, !PT ;  /* 0x000f000f1a1d7812 */ /* 0x020fe200078ec0ff */
[-C--:B-1----:R-:W-:Y:S01]  /*3780*/  HFMA2.MMA R70, R70, R20.reuse, RZ ;  /* 0x0000001446467235 */ /* 0x082fe200000000ff */
[-C--:B------:R-:W-:Y:S01]  /*3790*/  HFMA2 R72, R72, R20.reuse, RZ.H0_H0 ;  /* 0x0000001448487231 */ /* 0x080fe200000400ff */
[----:B------:R-:W-:Y:S01]  /*37a0*/  HFMA2.MMA R74, R74, R20, RZ ;  /* 0x000000144a4a7235 */ /* 0x000fe200000000ff */
[----:B------:R-:W-:Y:S01]  /*37b0*/  HFMA2 R20, R76, R20, RZ.H0_H0 ;  /* 0x000000144c147231 */ /* 0x000fe200000400ff */
[-C--:B------:R-:W-:Y:S01]  /*37c0*/  HFMA2.MMA R56, R65, R30.reuse, R56 ;  /* 0x0000001e41387235 */ /* 0x080fe20000000038 */
[----:B------:R-:W-:Y:S01]  /*37d0*/  HFMA2 R72, R73, R21, R72 ;  /* 0x0000001549487231 */ /* 0x000fe20000000048 */
[----:B------:R-:W-:Y:S01]  /*37e0*/  HFMA2.MMA R80, R66, R30, R80 ;  /* 0x0000001e42507235 */ /* 0x000fe20000000050 */
[----:B------:R-:W-:Y:S01]  /*37f0*/  HFMA2 R30, R68, R30, R28 ;  /* 0x0000001e441e7231 */ /* 0x000fe2000000001c */
[-C--:B------:R-:W-:Y:S01]  /*3800*/  HFMA2.MMA R70, R71, R21.reuse, R70 ;  /* 0x0000001547467235 */ /* 0x080fe20000000046 */
[-C--:B------:R-:W-:Y:S01]  /*3810*/  HFMA2 R28, R78, R31.reuse, R57 ;  /* 0x0000001f4e1c7231 */ /* 0x080fe20000000039 */
[----:B------:R-:W-:Y:S01]  /*3820*/  HFMA2.MMA R74, R75, R21, R74 ;  /* 0x000000154b4a7235 */ /* 0x000fe2000000004a */
[----:B------:R-:W-:Y:S01]  /*3830*/  HFMA2 R30, R69, R31, R30 ;  /* 0x0000001f451e7231 */ /* 0x000fe2000000001e */
[-C--:B------:R-:W-:Y:S01]  /*3840*/  HFMA2.MMA R56, R62, R31.reuse, R56 ;  /* 0x0000001f3e387235 */ /* 0x080fe20000000038 */
[----:B------:R-:W-:Y:S01]  /*3850*/  HFMA2 R20, R77, R21, R20 ;  /* 0x000000154d147231 */ /* 0x000fe20000000014 */
[----:B------:R-:W-:Y:S01]  /*3860*/  HFMA2.MMA R80, R67, R31, R80 ;  /* 0x0000001f43507235 */ /* 0x000fe20000000050 */
[-C--:B------:R-:W-:Y:S01]  /*3870*/  HFMA2 R72, R79, R22.reuse, R72 ;  /* 0x000000164f487231 */ /* 0x080fe20000000048 */
[-C--:B------:R-:W-:Y:S01]  /*3880*/  HFMA2.MMA R31, R65, R22.reuse, R70 ;  /* 0x00000016411f7235 */ /* 0x080fe20000000046 */
[----:B------:R-:W-:Y:S01]  /*3890*/  HFMA2 R20, R68, R22, R20 ;  /* 0x0000001644147231 */ /* 0x000fe20000000014 */
[----:B------:R-:W-:Y:S01]  /*38a0*/  HFMA2.MMA R74, R66, R22, R74 ;  /* 0x00000016424a7235 */ /* 0x000fe2000000004a */
[-C--:B------:R-:W-:Y:S01]  /*38b0*/  HFMA2 R78, R78, R23.reuse, R72 ;  /* 0x000000174e4e7231 */ /* 0x080fe20000000048 */
[----:B------:R-:W-:Y:S01]  /*38c0*/  HFMA2.MMA R57, R56, R47, R64 ;  /* 0x0000002f38397235 */ /* 0x000fe20000000040 */
[----:B------:R-:W-:Y:S01]  /*38d0*/  HFMA2 R56, R28, R46, R63 ;  /* 0x0000002e1c387231 */ /* 0x000fe2000000003f */
[C---:B------:R-:W-:Y:S01]  /*38e0*/  LOP3.LUT R28, R25.reuse, 0xf000f0, RZ, 0xc0, !PT ;  /* 0x00f000f0191c7812 */ /* 0x040fe200078ec0ff */
[----:B------:R-:W-:Y:S01]  /*38f0*/  HFMA2 R72, R69, R23, R20 ;  /* 0x0000001745487231 */ /* 0x000fe20000000014 */
[-C--:B------:R-:W-:Y:S01]  /*3900*/  HFMA2.MMA R31, R62, R23.reuse, R31 ;  /* 0x000000173e1f7235 */ /* 0x080fe2000000001f */
[C---:B------:R-:W-:Y:S01]  /*3910*/  LOP3.LUT R20, R24.reuse, 0xf000f, RZ, 0xc0, !PT ;  /* 0x000f000f18147812 */ /* 0x040fe200078ec0ff */
[----:B------:R-:W-:Y:S01]  /*3920*/  HFMA2.MMA R74, R67, R23, R74 ;  /* 0x00000017434a7235 */ /* 0x000fe2000000004a */
[----:B------:R-:W-:Y:S01]  /*3930*/  LOP3.LUT R23, R25, 0xf000f, RZ, 0xc0, !PT ;  /* 0x000f000f19177812 */ /* 0x000fe200078ec0ff */
[----:B------:R-:W-:Y:S01]  /*3940*/  HFMA2 R59, R30, R44, R59 ;  /* 0x0000002c1e3b7231 */ /* 0x000fe2000000003b */
[----:B------:R-:W-:Y:S01]  /*3950*/  SHF.R.U32.HI R25, RZ, 0x8, R25 ;  /* 0x00000008ff197819 */ /* 0x000fe20000011619 */
[----:B------:R-:W-:Y:S01]  /*3960*/  HFMA2.MMA R58, R80, R45, R58 ;  /* 0x0000002d503a7235 */ /* 0x000fe2000000003a */
[----:B------:R-:W-:Y:S01]  /*3970*/  LOP3.LUT R21, R24, 0xf000f0, RZ, 0xc0, !PT ;  /* 0x00f000f018157812 */ /* 0x000fe200078ec0ff */
[----:B------:R-:W-:Y:S01]  /*3980*/  HFMA2.MMA R33, R31, R47, R33 ;  /* 0x0000002f1f217235 */ /* 0x000fe20000000021 */
[----:B------:R-:W-:Y:S01]  /*3990*/  LOP3.LUT R67, R27, 0xf000f0, RZ, 0xc0, !PT ;  /* 0x00f000f01b437812 */ /* 0x000fe200078ec0ff */
[----:B------:R-:W-:Y:S01]  /*39a0*/  HFMA2.MMA R60, R74, R45, R60 ;  /* 0x0000002d4a3c7235 */ /* 0x000fe2000000003c */
[----:B------:R-:W-:Y:S01]  /*39b0*/  SHF.R.U32.HI R24, RZ, 0x8, R24 ;  /* 0x00000008ff187819 */ /* 0x000fe20000011618 */
[----:B------:R-:W-:Y:S01]  /*39c0*/  HFMA2 R61, R78, R46, R61 ;  /* 0x0000002e4e3d7231 */ /* 0x000fe2000000003d */
[----:B------:R-:W-:-:S02]  /*39d0*/  SHF.R.U32.HI R31, RZ, 0x8, R26 ;  /* 0x00000008ff1f7819 */ /* 0x000fc4000001161a */
[----:B------:R-:W-:Y:S02]  /*39e0*/  LOP3.LUT R64, R27, 0xf000f, RZ, 0xc0, !PT ;  /* 0x000f000f1b407812 */ /* 0x000fe400078ec0ff */
[----:B------:R-:W-:Y:S02]  /*39f0*/  SHF.R.U32.HI R68, RZ, 0x8, R27 ;  /* 0x00000008ff447819 */ /* 0x000fe4000001161b */
[----:B------:R-:W-:Y:S02]  /*3a00*/  LOP3.LUT R27, R28, 0x64006400, RZ, 0xfc, !PT ;  /* 0x640064001c1b7812 */ /* 0x000fe400078efcff */
[----:B------:R-:W-:Y:S02]  /*3a10*/  LOP3.LUT R30, R26, 0xf000f0, RZ, 0xc0, !PT ;  /* 0x00f000f01a1e7812 */ /* 0x000fe400078ec0ff */
[----:B------:R-:W-:Y:S02]  /*3a20*/  LOP3.LUT R28, R25, 0xf000f, RZ, 0xc0, !PT ;  /* 0x000f000f191c7812 */ /* 0x000fe400078ec0ff */
[----:B------:R-:W-:-:S02]  /*3a30*/  LOP3.LUT R66, R29, 0x64006400, RZ, 0xfc, !PT ;  /* 0x640064001d427812 */ /* 0x000fc400078efcff */
[----:B------:R-:W-:Y:S02]  /*3a40*/  LOP3.LUT R25, R25, 0xf000f0, RZ, 0xc0, !PT ;  /* 0x00f000f019197812 */ /* 0x000fe400078ec0ff */
[----:B------:R-:W-:Y:S01]  /*3a50*/  LOP3.LUT R29, R67, 0x64006400, RZ, 0xfc, !PT ;  /* 0x64006400431d7812 */ /* 0x000fe200078efcff */
[----:B------:R-:W-:Y:S01]  /*3a60*/  HADD2 R66, R66, R39 ;  /* 0x0000002742427230 */ /* 0x000fe20000000000 */
[----:B------:R-:W-:Y:S02]  /*3a70*/  LOP3.LUT R22, R24, 0xf000f, RZ, 0xc0, !PT ;  /* 0x000f000f18167812 */ /* 0x000fe400078ec0ff */
[----:B------:R-:W-:Y:S01]  /*3a80*/  LOP3.LUT R62, R31, 0xf000f, RZ, 0xc0, !PT ;  /* 0x000f000f1f3e7812 */ /* 0x000fe200078ec0ff */
[----:B------:R-:W-:Y:S01]  /*3a90*/  HFMA2 R29, R29, 0.0625, 0.0625, R36 ;  /* 0x2c002c001d1d7831 */ /* 0x000fe20000000024 */
[----:B------:R-:W-:Y:S02]  /*3aa0*/  LOP3.LUT R67, R68, 0xf000f, RZ, 0xc0, !PT ;  /* 0x000f000f44437812 */ /* 0x000fe400078ec0ff */
[----:B------:R-:W-:-:S02]  /*3ab0*/  LOP3.LUT R24, R24, 0xf000f0, RZ, 0xc0, !PT ;  /* 0x00f000f018187812 */ /* 0x000fc400078ec0ff */
[----:B------:R-:W-:Y:S02]  /*3ac0*/  LOP3.LUT R63, R31, 0xf000f0, RZ, 0xc0, !PT ;  /* 0x00f000f01f3f7812 */ /* 0x000fe400078ec0ff */
[----:B------:R-:W-:Y:S02]  /*3ad0*/  LOP3.LUT R68, R68, 0xf000f0, RZ, 0xc0, !PT ;  /* 0x00f000f044447812 */ /* 0x000fe400078ec0ff */
[----:B------:R-:W-:Y:S02]  /*3ae0*/  LOP3.LUT R65, R30, 0x64006400, RZ, 0xfc, !PT ;  /* 0x640064001e417812 */ /* 0x000fe400078efcff */
[----:B------:R-:W-:Y:S02]  /*3af0*/  LOP3.LUT R30, R64, 0x64006400, RZ, 0xfc, !PT ;  /* 0x64006400401e7812 */ /* 0x000fe400078efcff */
[----:B------:R-:W-:Y:S01]  /*3b00*/  LOP3.LUT R31, R25, 0x64006400, RZ, 0xfc, !PT ;  /* 0x64006400191f7812 */ /* 0x000fe200078efcff */
[----:B------:R-:W-:Y:S01]  /*3b10*/  HFMA2 R65, R65, 0.0625, 0.0625, R38 ;  /* 0x2c002c0041417831 */ /* 0x000fe20000000026 */
[----:B------:R-:W-:Y:S01]  /*3b20*/  LOP3.LUT R26, R23, 0x64006400, RZ, 0xfc, !PT ;  /* 0x64006400171a7812 */ /* 0x000fe200078efcff */
[----:B------:R-:W-:Y:S01]  /*3b30*/  HADD2 R30, R30, R37 ;  /* 0x000000251e1e7230 */ /* 0x000fe20000000000 */
[----:B------:R-:W-:-:S02]  /*3b40*/  LOP3.LUT R28, R28, 0x64006400, RZ, 0xfc, !PT ;  /* 0x640064001c1c7812 */ /* 0x000fc400078efcff */
[----:B------:R-:W-:Y:S01]  /*3b50*/  LOP3.LUT R64, R62, 0x64006400, RZ, 0xfc, !PT ;  /* 0x640064003e407812 */ /* 0x000fe200078efcff */
[----:B------:R-:W-:Y:S01]  /*3b60*/  HFMA2.MMA R62, R31, 0.0625, 0.0625, R40 ;  /* 0x2c002c001f3e7835 */ /* 0x000fe20000000028 */
[----:B------:R-:W-:Y:S01]  /*3b70*/  LOP3.LUT R22, R22, 0x64006400, RZ, 0xfc, !PT ;  /* 0x6400640016167812 */ /* 0x000fe200078efcff */
[----:B------:R-:W-:Y:S01]  /*3b80*/  HADD2 R69, R26, R41 ;  /* 0x000000291a457230 */ /* 0x000fe20000000000 */
[----:B------:R-:W-:Y:S02]  /*3b90*/  LOP3.LUT R23, R24, 0x64006400, RZ, 0xfc, !PT ;  /* 0x6400640018177812 */ /* 0x000fe400078efcff */
        /* <DEDUP_REMOVED lines=9> */
[----:B------:R-:W-:Y:S01]  /*3c30*/  HFMA2.MMA R63, R63, 0.0625, 0.0625, R38 ;  /* 0x2c002c003f3f7835 */ /* 0x000fe20000000026 */
[----:B------:R-:W-:Y:S01]  /*3c40*/  HFMA2 R68, R27, 0.0625, 0.0625, R40 ;  /* 0x2c002c001b447831 */ /* 0x000fe20000000028 */
[----:B------:R-:W-:Y:S01]  /*3c50*/  HFMA2.MMA R28, R74, 1, 1, R37 ;  /* 0x3c003c004a1c7835 */ /* 0x000fe20000000025 */
[----:B------:R-:W-:Y:S01]  /*3c60*/  HADD2 R24, R20, R43 ;  /* 0x0000002b14187230 */ /* 0x000fe20000000000 */
[----:B------:R-:W-:Y:S01]  /*3c70*/  HFMA2.MMA R64, R73, 0.0625, 0.0625, R36 ;  /* 0x2c002c0049407835 */ /* 0x000fe20000000024 */
[----:B------:R-:W-:Y:S01]  /*3c80*/  HFMA2 R25, R21, 0.0625, 0.0625, R42 ;  /* 0x2c002c0015197831 */ /* 0x000fe2000000002a */
[----:B------:R-:W-:Y:S09]  /*3c90*/  @!P1 BRA `(.L_x_105) ;  /* 0x0000000000549947 */ /* 0x000ff20003800000 */
        /* <DEDUP_REMOVED lines=21> */
.L_x_105:
        /* <DEDUP_REMOVED lines=22> */
.L_x_106:
        /* <DEDUP_REMOVED lines=22> */
.L_x_107:
        /* <DEDUP_REMOVED lines=23> */
.L_x_108:
[----:B------:R-:W0:Y:S01]  /*4220*/  LDS.128 R20, [UR5+0x430] ;  /* 0x00043005ff147984 */ /* 0x000e220008000c00 */
[----:B------:R-:W-:Y:S01]  /*4230*/  MOV R75, R24 ;  /* 0x00000018004b7202 */ /* 0x000fe20000000f00 */
[----:B------:R-:W-:Y:S01]  /*4240*/  IMAD.WIDE R86, R0, 0x4, R86 ;  /* 0x0000000400567825 */ /* 0x000fe200078e0256 */
[----:B------:R-:W-:Y:S02]  /*4250*/  MOV R76, R29 ;  /* 0x0000001d004c7202 */ /* 0x000fe40000000f00 */
[----:B------:R-:W-:Y:S02]  /*4260*/  MOV R74, R25 ;  /* 0x00000019004a7202 */ /* 0x000fe40000000f00 */
[----:B------:R-:W1:Y:S01]  /*4270*/  LDS.128 R24, [UR5+0x530] ;  /* 0x00053005ff187984 */ /* 0x000e620008000c00 */
[----:B------:R-:W-:Y:S02]  /*4280*/  MOV R77, R30 ;  /* 0x0000001e004d7202 */ /* 0x000fe40000000f00 */
[----:B------:R-:W-:-:S02]  /*4290*/  MOV R73, R86 ;  /* 0x0000005600497202 */ /* 0x000fc40000000f00 */
[----:B------:R-:W-:Y:S02]  /*42a0*/  IADD3 R51, R51, 0x20, RZ ;  /* 0x0000002033337810 */ /* 0x000fe40007ffe0ff */
[----:B------:R-:W-:Y:S02]  /*42b0*/  MOV R72, R87 ;  /* 0x0000005700487202 */ /* 0x000fe40000000f00 */
[----:B------:R-:W-:Y:S02]  /*42c0*/  ISETP.GE.AND P0, PT, R51, R85, PT ;  /* 0x000000553300720c */ /* 0x000fe40003f06270 */
[----:B------:R-:W-:Y:S01]  /*42d0*/  IADD3 R17, R17, 0x20, RZ ;  /* 0x0000002011117810 */ /* 0x000fe20007ffe0ff */
[-C--:B0-----:R-:W-:Y:S01]  /*42e0*/  HFMA2.MMA R29, R75, R20.reuse, RZ ;  /* 0x000000144b1d7235 */ /* 0x081fe200000000ff */
[-C--:B------:R-:W-:Y:S01]  /*42f0*/  HFMA2 R30, R69, R20.reuse, RZ.H0_H0 ;  /* 0x00000014451e7231 */ /* 0x080fe200000400ff */
[----:B------:R-:W-:Y:S01]  /*4300*/  HFMA2.MMA R78, R66, R20, RZ ;  /* 0x00000014424e7235 */ /* 0x000fe200000000ff */
[----:B------:R-:W-:-:S02]  /*4310*/  HFMA2 R79, R77, R20, RZ.H0_H0 ;  /* 0x000000144d4f7231 */ /* 0x000fc400000400ff */
[-C--:B------:R-:W-:Y:S02]  /*4320*/  HFMA2 R30, R68, R21.reuse, R30 ;  /* 0x00000015441e7231 */ /* 0x080fe4000000001e */
[----:B------:R-:W-:Y:S01]  /*4330*/  HFMA2 R86, R76, R21, R79 ;  /* 0x000000154c567231 */ /* 0x000fe2000000004f */
[-C--:B------:R-:W-:Y:S01]  /*4340*/  HFMA2.MMA R29, R74, R21.reuse, R29 ;  /* 0x000000154a1d7235 */ /* 0x080fe2000000001d */
[----:B------:R-:W-:Y:S01]  /*4350*/  MOV R79, R28 ;  /* 0x0000001c004f7202 */ /* 0x000fe20000000f00 */
[----:B------:R-:W-:Y:S01]  /*4360*/  HFMA2.MMA R20, R65, R21, R78 ;  /* 0x0000001541147235 */ /* 0x000fe2000000004e */
[----:B------:R-:W-:Y:S01]  /*4370*/  MOV R21, R31 ;  /* 0x0000001f00157202 */ /* 0x000fe20000000f00 */
[-C--:B------:R-:W-:Y:S02]  /*4380*/  HFMA2 R80, R67, R22.reuse, R30 ;  /* 0x0000001643507231 */ /* 0x080fe4000000001e */
[----:B------:R-:W-:Y:S02]  /*4390*/  HFMA2 R86, R79, R22, R86 ;  /* 0x000000164f567231 */ /* 0x000fe40000000056 */
[----:B------:R-:W-:-:S02]  /*43a0*/  HFMA2.MMA R78, R71, R22, R29 ;  /* 0x00000016474e7235 */ /* 0x000fc4000000001d */
[----:B------:R-:W0:Y:S01]  /*43b0*/  LDS.128 R28, [UR5+0x630] ;  /* 0x00063005ff1c7984 */ /* 0x000e220008000c00 */
[----:B------:R-:W-:Y:S01]  /*43c0*/  HFMA2.MMA R81, R21, R22, R20 ;  /* 0x0000001615517235 */ /* 0x000fe20000000014 */
[----:B------:R-:W-:Y:S01]  /*43d0*/  MOV R22, R63 ;  /* 0x0000003f00167202 */ /* 0x000fe20000000f00 */
[-C--:B------:R-:W-:Y:S01]  /*43e0*/  HFMA2 R86, R64, R23.reuse, R86 ;  /* 0x0000001740567231 */ /* 0x080fe20000000056 */
[----:B------:R-:W-:Y:S01]  /*43f0*/  MOV R20, R62 ;  /* 0x0000003e00147202 */ /* 0x000fe20000000f00 */
[----:B------:R-:W-:Y:S01]  /*4400*/  UMOV UR5, UR6 ;  /* 0x0000000600057c82 */ /* 0x000fe20008000000 */
[-C--:B------:R-:W-:Y:S01]  /*4410*/  HFMA2.MMA R62, R70, R23.reuse, R78 ;  /* 0x00000017463e7235 */ /* 0x080fe2000000004e */
[----:B-1----:R-:W-:Y:S02]  /*4420*/  HFMA2 R78, R77, R24, RZ.H0_H0 ;  /* 0x000000184d4e7231 */ /* 0x002fe400000400ff */
[----:B------:R-:W-:Y:S01]  /*4430*/  HFMA2 R63, R20, R23, R80 ;  /* 0x00000017143f7231 */ /* 0x000fe20000000050 */
[----:B------:R-:W-:Y:S01]  /*4440*/  HFMA2.MMA R81, R22, R23, R81 ;  /* 0x0000001716517235 */ /* 0x000fe20000000051 */
[----:B------:R-:W-:Y:S01]  /*4450*/  HFMA2 R78, R76, R25, R78 ;  /* 0x000000194c4e7231 */ /* 0x000fe2000000004e */
[-C--:B------:R-:W-:Y:S01]  /*4460*/  HFMA2.MMA R23, R75, R24.reuse, RZ ;  /* 0x000000184b177235 */ /* 0x080fe200000000ff */
[----:B------:R-:W-:Y:S01]  /*4470*/  HFMA2 R63, R63, R46, R35 ;  /* 0x0000002e3f3f7231 */ /* 0x000fe20000000023 */
[----:B------:R-:W-:Y:S01]  /*4480*/  HFMA2.MMA R35, R66, R24, RZ ;  /* 0x0000001842237235 */ /* 0x000fe200000000ff */
[----:B------:R-:W-:Y:S01]  /*4490*/  HFMA2 R78, R79, R26, R78 ;  /* 0x0000001a4f4e7231 */ /* 0x000fe2000000004e */
[----:B------:R-:W-:Y:S01]  /*44a0*/  HFMA2.MMA R62, R62, R47, R34 ;  /* 0x0000002f3e3e7235 */ /* 0x000fe20000000022 */
[----:B------:R-:W-:Y:S01]  /*44b0*/  HFMA2 R34, R69, R24, RZ.H0_H0 ;  /* 0x0000001845227231 */ /* 0x000fe200000400ff */
[----:B------:R-:W-:Y:S01]  /*44c0*/  HFMA2.MMA R55, R81, R45, R55 ;  /* 0x0000002d51377235 */ /* 0x000fe20000000037 */
[----:B------:R-:W-:Y:S01]  /*44d0*/  HFMA2 R78, R64, R27, R78 ;  /* 0x0000001b404e7231 */ /* 0x000fe2000000004e */
        /* <DEDUP_REMOVED lines=8> */
[----:B------:R-:W-:-:S03]  /*4560*/  HFMA2.MMA R24, R21, R26, R24 ;  /* 0x0000001a15187235 */ /* 0x000fc60000000018 */
[----:B------:R-:W-:-:S03]  /*4570*/  HFMA2 R95, R23, R46, R56 ;  /* 0x0000002e175f7231 */ /* 0x000fc60000000038 */
[-C--:B------:R-:W-:Y:S02]  /*4580*/  HFMA2.MMA R35, R70, R27.reuse, R35 ;  /* 0x0000001b46237235 */ /* 0x080fe40000000023 */
[----:B------:R-:W-:Y:S02]  /*4590*/  HFMA2.MMA R24, R22, R27, R24 ;  /* 0x0000001b16187235 */ /* 0x000fe40000000018 */
[-C--:B0-----:R-:W-:Y:S01]  /*45a0*/  HFMA2.MMA R75, R75, R28.reuse, RZ ;  /* 0x0000001c4b4b7235 */ /* 0x081fe200000000ff */
[-C--:B------:R-:W-:Y:S01]  /*45b0*/  HFMA2 R34, R69, R28.reuse, RZ.H0_H0 ;  /* 0x0000001c45227231 */ /* 0x080fe200000400ff */
[----:B------:R-:W-:Y:S01]  /*45c0*/  HFMA2.MMA R66, R66, R28, RZ ;  /* 0x0000001c42427235 */ /* 0x000fe200000000ff */
[----:B------:R-:W-:Y:S01]  /*45d0*/  HFMA2 R28, R77, R28, RZ.H0_H0 ;  /* 0x0000001c4d1c7231 */ /* 0x000fe200000400ff */
[----:B------:R-:W-:Y:S01]  /*45e0*/  HFMA2.MMA R94, R35, R47, R57 ;  /* 0x0000002f235e7235 */ /* 0x000fe20000000039 */
[-C--:B------:R-:W-:Y:S01]  /*45f0*/  HFMA2 R34, R68, R29.reuse, R34 ;  /* 0x0000001d44227231 */ /* 0x080fe20000000022 */
[----:B------:R-:W-:Y:S01]  /*4600*/  HFMA2.MMA R90, R24, R45, R58 ;  /* 0x0000002d185a7235 */ /* 0x000fe2000000003a */
        /* <DEDUP_REMOVED lines=8> */
[----:B------:R-:W-:-:S06]  /*4690*/  HFMA2.MMA R66, R21, R30, R66 ;  /* 0x0000001e15427235 */ /* 0x000fcc0000000042 */
[-C--:B------:R-:W-:Y:S02]  /*46a0*/  HFMA2.MMA R35, R70, R31.reuse, R35 ;  /* 0x0000001f46237235 */ /* 0x080fe40000000023 */
[----:B------:R-:W-:Y:S01]  /*46b0*/  HFMA2.MMA R66, R22, R31, R66 ;  /* 0x0000001f16427235 */ /* 0x000fe20000000042 */
[----:B------:R-:W-:-:S04]  /*46c0*/  HFMA2 R22, R64, R31, R28 ;  /* 0x0000001f40167231 */ /* 0x000fc8000000001c */
[----:B------:R-:W-:Y:S01]  /*46d0*/  HFMA2 R89, R22, R44, R32 ;  /* 0x0000002c16597231 */ /* 0x000fe20000000020 */
[----:B------:R-:W-:Y:S02]  /*46e0*/  HFMA2.MMA R93, R35, R47, R33 ;  /* 0x0000002f235d7235 */ /* 0x000fe40000000021 */
[----:B------:R-:W-:Y:S01]  /*46f0*/  HFMA2.MMA R91, R66, R45, R60 ;  /* 0x0000002d425b7235 */ /* 0x000fe2000000003c */
[----:B------:R-:W-:Y:S10]  /*4700*/  @!P0 BRA `(.L_x_109) ;  /* 0xffffffc400ec8947 */ /* 0x000ff4000383ffff */
.L_x_91:
[----:B------:R-:W0:Y:S01]  /*4710*/  LDC.64 R20, c[0x0][0x230] ;  /* 0x00008c00ff147b82 */ /* 0x000e220000000a00 */
[----:B------:R-:W-:Y:S02]  /*4720*/  HADD2 R18, R16.H0_H0, R16.H1_H1 ;  /* 0x3000001010127230 */ /* 0x000fe40000000800 */
[----:B------:R-:W-:Y:S02]  /*4730*/  IMAD R17, R0, UR4, R84 ;  /* 0x0000000400117c24 */ /* 0x000fe4000f8e0254 */
[----:B------:R-:W-:-:S05]  /*4740*/  HADD2 R15, R15.H0_H0, R15.H1_H1 ;  /* 0x3000000f0f0f7230 */ /* 0x000fca0000000800 */
[----:B------:R-:W-:Y:S01]  /*4750*/  PRMT R18, R18, 0x5410, R15 ;  /* 0x0000541012127816 */ /* 0x000fe2000000000f */
[----:B0-----:R-:W-:-:S04]  /*4760*/  IMAD.WIDE R16, R17, 0x2, R20 ;  /* 0x0000000211107825 */ /* 0x001fc800078e0214 */
        /* <DEDUP_REMOVED lines=12> */
.L_x_113:
[----:B------:R-:W0:Y:S02]  /*4830*/  LDS R14, [R13] ;  /* 0x000000000d0e7984 */ /* 0x000e240000000800 */
[----:B0-----:R-:W-:-:S10]  /*4840*/  HFMA2.MMA R15, R14, 1, 1, R21 ;  /* 0x3c003c000e0f7835 */ /* 0x001fd40000000015 */
[----:B------:R-:W0:Y:S02]  /*4850*/  ATOMS.CAST.SPIN R15, [R13], R14, R15 ;  /* 0x0000000e0d0f738d */ /* 0x000e24000180000f */
[----:B0-----:R-:W-:-:S13]  /*4860*/  ISETP.EQ.U32.AND P0, PT, R15, 0x1, PT ;  /* 0x000000010f00780c */ /* 0x001fda0003f02070 */
[----:B------:R-:W-:Y:S05]  /*4870*/  @!P0 BRA `(.L_x_113) ;  /* 0xfffffffc00ec8947 */ /* 0x000fea000383ffff */
[----:B------:R-:W-:Y:S05]  /*4880*/  BRA `(.L_x_111) ;  /* 0x00000000000c7947 */ /* 0x000fea0003800000 */
.L_x_112:
[----:B------:R-:W2:Y:S02]  /*4890*/  LD.E R13, desc[UR8][R16.64] ;  /* 0x00000008100d7980 */ /* 0x000ea4000c101900 */
[----:B--2---:R-:W-:-:S05]  /*48a0*/  IADD3 R13, R21, R13, RZ ;  /* 0x0000000d150d7210 */ /* 0x004fca0007ffe0ff */
[----:B------:R0:W-:Y:S02]  /*48b0*/  ST.E desc[UR8][R16.64], R13 ;  /* 0x0000000d10007985 */ /* 0x0001e4000c101908 */
.L_x_111:
[----:B------:R-:W-:Y:S05]  /*48c0*/  BSYNC B0 ;  /* 0x0000000000007941 */ /* 0x000fea0003800000 */
.L_x_110:
[----:B------:R1:W-:Y:S01]  /*48d0*/  ATOM.E.ADD.F16x2.RN.STRONG.GPU P0, RZ, desc[UR8][R16.64+0x4], R23 ;  /* 0x0000041710ff79a2 */ /* 0x0003e2000810e1c8 */
[----:B------:R-:W-:Y:S01]  /*48e0*/  IADD3 R14, P1, R16, 0x4, RZ ;  /* 0x00000004100e7810 */ /* 0x000fe20007f3e0ff */
[----:B------:R-:W-:Y:S03]  /*48f0*/  BSSY B0, `(.L_x_114) ;  /* 0x0000010000007945 */ /* 0x000fe60003800000 */
[----:B------:R-:W-:Y:S01]  /*4900*/  IADD3.X R15, RZ, R17, RZ, P1, !PT ;  /* 0x00000011ff0f7210 */ /* 0x000fe20000ffe4ff */
[----:B-1----:R-:W-:Y:S08]  /*4910*/  @P0 BRA `(.L_x_115) ;  /* 0x0000000000340947 */ /* 0x002ff00003800000 */
[----:B------:R-:W1:Y:S02]  /*4920*/  QSPC.E.S P0, RZ, [R16+0x4] ;  /* 0x0000040010ff73aa */ /* 0x000e640000000500 */
[----:B-1----:R-:W-:Y:S05]  /*4930*/  @!P0 BRA `(.L_x_116) ;  /* 0x0000000000208947 */ /* 0x002fea0003800000 */
[----:B------:R-:W-:-:S04]  /*4940*/  MOV R20, R16 ;  /* 0x0000001000147202 */ /* 0x000fc80000000f00 */
[----:B0-----:R-:W-:-:S07]  /*4950*/  MOV R13, R20 ;  /* 0x00000014000d7202 */ /* 0x001fce0000000f00 */
.L_x_117:
[----:B------:R-:W0:Y:S02]  /*4960*/  LDS R20, [R13+0x4] ;  /* 0x000004000d147984 */ /* 0x000e240000000800 */
[----:B0-----:R-:W-:-:S06]  /*4970*/  HADD2 R21, R20, R23 ;  /* 0x0000001714157230 */ /* 0x001fcc0000000000 */
[----:B------:R-:W0:Y:S02]  /*4980*/  ATOMS.CAST.SPIN R21, [R13+0x4], R20, R21 ;  /* 0x000004140d15738d */ /* 0x000e240001800015 */
[----:B0-----:R-:W-:-:S13]  /*4990*/  ISETP.EQ.U32.AND P0, PT, R21, 0x1, PT ;  /* 0x000000011500780c */ /* 0x001fda0003f02070 */
[----:B------:R-:W-:Y:S05]  /*49a0*/  @!P0 BRA `(.L_x_117) ;  /* 0xfffffffc00ec8947 */ /* 0x000fea000383ffff */
[----:B------:R-:W-:Y:S05]  /*49b0*/  BRA `(.L_x_115) ;  /* 0x00000000000c7947 */ /* 0x000fea0003800000 */
.L_x_116:
[----:B0-----:R-:W2:Y:S02]  /*49c0*/  LD.E R13, desc[UR8][R16.64+0x4] ;  /* 0x00000408100d7980 */ /* 0x001ea4000c101900 */
[----:B--2---:R-:W-:-:S05]  /*49d0*/  IADD3 R13, R23, R13, RZ ;  /* 0x0000000d170d7210 */ /* 0x004fca0007ffe0ff */
[----:B------:R1:W-:Y:S02]  /*49e0*/  ST.E desc[UR8][R16.64+0x4], R13 ;  /* 0x0000040d10007985 */ /* 0x0003e4000c101908 */
.L_x_115:
[----:B------:R-:W-:Y:S05]  /*49f0*/  BSYNC B0 ;  /* 0x0000000000007941 */ /* 0x000fea0003800000 */
.L_x_114:
[----:B------:R-:W-:Y:S02]  /*4a00*/  HADD2 R12, R12.H0_H0, R12.H1_H1 ;  /* 0x3000000c0c0c7230 */ /* 0x000fe40000000800 */
[----:B01----:R-:W-:-:S04]  /*4a10*/  IMAD.WIDE R16, R0, 0x2, R16 ;  /* 0x0000000200107825 */ /* 0x003fc800078e0210 */
[----:B------:R-:W-:-:S05]  /*4a20*/  HADD2 R11, R11.H0_H0, R11.H1_H1 ;  /* 0x3000000b0b0b7230 */ /* 0x000fca0000000800 */
        /* <DEDUP_REMOVED lines=13> */
.L_x_121:
[----:B------:R-:W0:Y:S02]  /*4b00*/  LDS R10, [R9] ;  /* 0x00000000090a7984 */ /* 0x000e240000000800 */
[----:B0-----:R-:W-:-:S10]  /*4b10*/  HFMA2.MMA R11, R10, 1, 1, R13 ;  /* 0x3c003c000a0b7835 */ /* 0x001fd4000000000d */
[----:B------:R-:W0:Y:S02]  /*4b20*/  ATOMS.CAST.SPIN R11, [R9], R10, R11 ;  /* 0x0000000a090b738d */ /* 0x000e24000180000b */
[----:B0-----:R-:W-:-:S13]  /*4b30*/  ISETP.EQ.U32.AND P0, PT, R11, 0x1, PT ;  /* 0x000000010b00780c */ /* 0x001fda0003f02070 */
[----:B------:R-:W-:Y:S05]  /*4b40*/  @!P0 BRA `(.L_x_121) ;  /* 0xfffffffc00ec8947 */ /* 0x000fea000383ffff */
[----:B------:R-:W-:Y:S05]  /*4b50*/  BRA `(.L_x_119) ;  /* 0x00000000000c7947 */ /* 0x000fea0003800000 */
.L_x_120:
[----:B------:R-:W2:Y:S02]  /*4b60*/  LD.E R9, desc[UR8][R16.64] ;  /* 0x0000000810097980 */ /* 0x000ea4000c101900 */
[----:B--2---:R-:W-:-:S05]  /*4b70*/  IADD3 R9, R13, R9, RZ ;  /* 0x000000090d097210 */ /* 0x004fca0007ffe0ff */
[----:B------:R0:W-:Y:S02]  /*4b80*/  ST.E desc[UR8][R16.64], R9 ;  /* 0x0000000910007985 */ /* 0x0001e4000c101908 */
.L_x_119:
[----:B------:R-:W-:Y:S05]  /*4b90*/  BSYNC B0 ;  /* 0x0000000000007941 */ /* 0x000fea0003800000 */
.L_x_118:
[----:B------:R-:W-:-:S05]  /*4ba0*/  IMAD.WIDE R14, R0, 0x2, R14 ;  /* 0x00000002000e7825 */ /* 0x000fca00078e020e */
[----:B------:R1:W-:Y:S01]  /*4bb0*/  ATOM.E.ADD.F16x2.RN.STRONG.GPU P0, RZ, desc[UR8][R14.64], R83 ;  /* 0x000000530eff79a2 */ /* 0x0003e2000810e1c8 */
[----:B------:R-:W-:Y:S04]  /*4bc0*/  BSSY B0, `(.L_x_122) ;  /* 0x000000f000007945 */ /* 0x000fe80003800000 */
[----:B-1----:R-:W-:Y:S05]  /*4bd0*/  @P0 BRA `(.L_x_123) ;  /* 0x0000000000340947 */ /* 0x002fea0003800000 */
[----:B------:R-:W1:Y:S02]  /*4be0*/  QSPC.E.S P0, RZ, [R14] ;  /* 0x000000000eff73aa */ /* 0x000e640000000500 */
[----:B-1----:R-:W-:Y:S05]  /*4bf0*/  @!P0 BRA `(.L_x_124) ;  /* 0x0000000000208947 */ /* 0x002fea0003800000 */
[----:B------:R-:W-:-:S04]  /*4c00*/  MOV R10, R14 ;  /* 0x0000000e000a7202 */ /* 0x000fc80000000f00 */
[----:B0-----:R-:W-:-:S07]  /*4c10*/  MOV R9, R10 ;  /* 0x0000000a00097202 */ /* 0x001fce0000000f00 */
.L_x_125:
[----:B------:R-:W0:Y:S02]  /*4c20*/  LDS R10, [R9] ;  /* 0x00000000090a7984 */ /* 0x000e240000000800 */
[----:B0-----:R-:W-:-:S06]  /*4c30*/  HADD2 R11, R10, R83 ;  /* 0x000000530a0b7230 */ /* 0x001fcc0000000000 */
[----:B------:R-:W0:Y:S02]  /*4c40*/  ATOMS.CAST.SPIN R11, [R9], R10, R11 ;  /* 0x0000000a090b738d */ /* 0x000e24000180000b */
[----:B0-----:R-:W-:-:S13]  /*4c50*/  ISETP.EQ.U32.AND P0, PT, R11, 0x1, PT ;  /* 0x000000010b00780c */ /* 0x001fda0003f02070 */
[----:B------:R-:W-:Y:S05]  /*4c60*/  @!P0 BRA `(.L_x_125) ;  /* 0xfffffffc00ec8947 */ /* 0x000fea000383ffff */
[----:B------:R-:W-:Y:S05]  /*4c70*/  BRA `(.L_x_123) ;  /* 0x00000000000c7947 */ /* 0x000fea0003800000 */
.L_x_124:
[----:B0-----:R-:W2:Y:S02]  /*4c80*/  LD.E R9, desc[UR8][R14.64] ;  /* 0x000000080e097980 */ /* 0x001ea4000c101900 */
[----:B--2---:R-:W-:-:S05]  /*4c90*/  IADD3 R9, R83, R9, RZ ;  /* 0x0000000953097210 */ /* 0x004fca0007ffe0ff */
[----:B------:R1:W-:Y:S02]  /*4ca0*/  ST.E desc[UR8][R14.64], R9 ;  /* 0x000000090e007985 */ /* 0x0003e4000c101908 */
.L_x_123:
[----:B------:R-:W-:Y:S05]  /*4cb0*/  BSYNC B0 ;  /* 0x0000000000007941 */ /* 0x000fea0003800000 */
.L_x_122:
[----:B------:R-:W-:Y:S02]  /*4cc0*/  HADD2 R19, R19.H0_H0, R19.H1_H1 ;  /* 0x3000001313137230 */ /* 0x000fe40000000800 */
[----:B------:R-:W-:Y:S02]  /*4cd0*/  HADD2 R10, R8.H0_H0, R8.H1_H1 ;  /* 0x30000008080a7230 */ /* 0x000fe40000000800 */
[----:B01----:R-:W-:-:S03]  /*4ce0*/  IMAD.WIDE R8, R0, 0x2, R16 ;  /* 0x0000000200087825 */ /* 0x003fc600078e0210 */
        /* <DEDUP_REMOVED lines=13> */
.L_x_129:
[----:B------:R-:W0:Y:S02]  /*4dc0*/  LDS R6, [R10] ;  /* 0x000000000a067984 */ /* 0x000e240000000800 */
[----:B0-----:R-:W-:-:S10]  /*4dd0*/  HFMA2.MMA R7, R6, 1, 1, R19 ;  /* 0x3c003c0006077835 */ /* 0x001fd40000000013 */
[----:B------:R-:W0:Y:S02]  /*4de0*/  ATOMS.CAST.SPIN R7, [R10], R6, R7 ;  /* 0x000000060a07738d */ /* 0x000e240001800007 */
[----:B0-----:R-:W-:-:S13]  /*4df0*/  ISETP.EQ.U32.AND P0, PT, R7, 0x1, PT ;  /* 0x000000010700780c */ /* 0x001fda0003f02070 */
[----:B------:R-:W-:Y:S05]  /*4e00*/  @!P0 BRA `(.L_x_129) ;  /* 0xfffffffc00ec8947 */ /* 0x000fea000383ffff */
[----:B------:R-:W-:Y:S05]  /*4e10*/  BRA `(.L_x_127) ;  /* 0x00000000000c7947 */ /* 0x000fea0003800000 */
.L_x_128:
[----:B------:R-:W2:Y:S02]  /*4e20*/  LD.E R6, desc[UR8][R8.64] ;  /* 0x0000000808067980 */ /* 0x000ea4000c101900 */
[----:B--2---:R-:W-:-:S05]  /*4e30*/  IADD3 R7, R19, R6, RZ ;  /* 0x0000000613077210 */ /* 0x004fca0007ffe0ff */
[----:B------:R0:W-:Y:S02]  /*4e40*/  ST.E desc[UR8][R8.64], R7 ;  /* 0x0000000708007985 */ /* 0x0001e4000c101908 */
.L_x_127:
[----:B------:R-:W-:Y:S05]  /*4e50*/  BSYNC B0 ;  /* 0x0000000000007941 */ /* 0x000fea0003800000 */
.L_x_126:
        /* <DEDUP_REMOVED lines=11> */
.L_x_133:
[----:B------:R-:W0:Y:S02]  /*4f10*/  LDS R10, [R12] ;  /* 0x000000000c0a7984 */ /* 0x000e240000000800 */
[----:B0-----:R-:W-:-:S06]  /*4f20*/  HADD2 R11, R10, R53 ;  /* 0x000000350a0b7230 */ /* 0x001fcc0000000000 */
[----:B------:R-:W0:Y:S02]  /*4f30*/  ATOMS.CAST.SPIN R11, [R12], R10, R11 ;  /* 0x0000000a0c0b738d */ /* 0x000e24000180000b */
[----:B0-----:R-:W-:-:S13]  /*4f40*/  ISETP.EQ.U32.AND P0, PT, R11, 0x1, PT ;  /* 0x000000010b00780c */ /* 0x001fda0003f02070 */
[----:B------:R-:W-:Y:S05]  /*4f50*/  @!P0 BRA `(.L_x_133) ;  /* 0xfffffffc00ec8947 */ /* 0x000fea000383ffff */
[----:B------:R-:W-:Y:S05]  /*4f60*/  BRA `(.L_x_131) ;  /* 0x00000000000c7947 */ /* 0x000fea0003800000 */
.L_x_132:
[----:B------:R-:W2:Y:S02]  /*4f70*/  LD.E R12, desc[UR8][R10.64] ;  /* 0x000000080a0c7980 */ /* 0x000ea4000c101900 */
[----:B--2---:R-:W-:-:S05]  /*4f80*/  IADD3 R13, R53, R12, RZ ;  /* 0x0000000c350d7210 */ /* 0x004fca0007ffe0ff */
[----:B------:R0:W-:Y:S02]  /*4f90*/  ST.E desc[UR8][R10.64], R13 ;  /* 0x0000000d0a007985 */ /* 0x0001e4000c101908 */
.L_x_131:
[----:B------:R-:W-:Y:S05]  /*4fa0*/  BSYNC B0 ;  /* 0x0000000000007941 */ /* 0x000fea0003800000 */
.L_x_130:
        /* <DEDUP_REMOVED lines=16> */
.L_x_137:
[----:B------:R-:W0:Y:S02]  /*50b0*/  LDS R2, [R10] ;  /* 0x000000000a027984 */ /* 0x000e240000000800 */
[----:B0-----:R-:W-:-:S10]  /*50c0*/  HFMA2.MMA R3, R2, 1, 1, R11 ;  /* 0x3c003c0002037835 */ /* 0x001fd4000000000b */
[----:B------:R-:W0:Y:S02]  /*50d0*/  ATOMS.CAST.SPIN R3, [R10], R2, R3 ;  /* 0x000000020a03738d */ /* 0x000e240001800003 */
[----:B0-----:R-:W-:-:S13]  /*50e0*/  ISETP.EQ.U32.AND P0, PT, R3, 0x1, PT ;  /* 0x000000010300780c */ /* 0x001fda0003f02070 */
[----:B------:R-:W-:Y:S05]  /*50f0*/  @!P0 BRA `(.L_x_137) ;  /* 0xfffffffc00ec8947 */ /* 0x000fea000383ffff */
[----:B------:R-:W-:Y:S05]  /*5100*/  BRA `(.L_x_135) ;  /* 0x00000000000c7947 */ /* 0x000fea0003800000 */
.L_x_136:
[----:B------:R-:W2:Y:S02]  /*5110*/  LD.E R2, desc[UR8][R4.64] ;  /* 0x0000000804027980 */ /* 0x000ea4000c101900 */
[----:B--2---:R-:W-:-:S05]  /*5120*/  IADD3 R3, R11, R2, RZ ;  /* 0x000000020b037210 */ /* 0x004fca0007ffe0ff */
[----:B------:R0:W-:Y:S02]  /*5130*/  ST.E desc[UR8][R4.64], R3 ;  /* 0x0000000304007985 */ /* 0x0001e4000c101908 */
.L_x_135:
[----:B------:R-:W-:Y:S05]  /*5140*/  BSYNC B0 ;  /* 0x0000000000007941 */ /* 0x000fea0003800000 */
.L_x_134:
        /* <DEDUP_REMOVED lines=8> */
.L_x_141:
[----:B------:R-:W0:Y:S02]  /*51d0*/  LDS R2, [R8] ;  /* 0x0000000008027984 */ /* 0x000e240000000800 */
[----:B0-----:R-:W-:-:S06]  /*51e0*/  HADD2 R3, R2, R13 ;  /* 0x0000000d02037230 */ /* 0x001fcc0000000000 */
[----:B------:R-:W0:Y:S02]  /*51f0*/  ATOMS.CAST.SPIN R3, [R8], R2, R3 ;  /* 0x000000020803738d */ /* 0x000e240001800003 */
[----:B0-----:R-:W-:-:S13]  /*5200*/  ISETP.EQ.U32.AND P0, PT, R3, 0x1, PT ;  /* 0x000000010300780c */ /* 0x001fda0003f02070 */
[----:B------:R-:W-:Y:S05]  /*5210*/  @!P0 BRA `(.L_x_141) ;  /* 0xfffffffc00ec8947 */ /* 0x000fea000383ffff */
[----:B------:R-:W-:Y:S05]  /*5220*/  BRA `(.L_x_139) ;  /* 0x00000000000c7947 */ /* 0x000fea0003800000 */
.L_x_140:
[----:B------:R-:W2:Y:S02]  /*5230*/  LD.E R8, desc[UR8][R2.64] ;  /* 0x0000000802087980 */ /* 0x000ea4000c101900 */
[----:B--2---:R-:W-:-:S05]  /*5240*/  IADD3 R9, R13, R8, RZ ;  /* 0x000000080d097210 */ /* 0x004fca0007ffe0ff */
[----:B------:R0:W-:Y:S02]  /*5250*/  ST.E desc[UR8][R2.64], R9 ;  /* 0x0000000902007985 */ /* 0x0001e4000c101908 */
.L_x_139:
[----:B------:R-:W-:Y:S05]  /*5260*/  BSYNC B0 ;  /* 0x0000000000007941 */ /* 0x000fea0003800000 */
.L_x_138:
        /* <DEDUP_REMOVED lines=17> */
.L_x_145:
[----:B------:R-:W0:Y:S02]  /*5380*/  LDS R8, [R10] ;  /* 0x000000000a087984 */ /* 0x000e240000000800 */
[----:B0-----:R-:W-:-:S06]  /*5390*/  HADD2 R9, R8, R11 ;  /* 0x0000000b08097230 */ /* 0x001fcc0000000000 */
[----:B------:R-:W0:Y:S02]  /*53a0*/  ATOMS.CAST.SPIN R9, [R10], R8, R9 ;  /* 0x000000080a09738d */ /* 0x000e240001800009 */
[----:B0-----:R-:W-:-:S13]  /*53b0*/  ISETP.EQ.U32.AND P0, PT, R9, 0x1, PT ;  /* 0x000000010900780c */ /* 0x001fda0003f02070 */
[----:B------:R-:W-:Y:S05]  /*53c0*/  @!P0 BRA `(.L_x_145) ;  /* 0xfffffffc00ec8947 */ /* 0x000fea000383ffff */
[----:B------:R-:W-:Y:S05]  /*53d0*/  BRA `(.L_x_143) ;  /* 0x00000000000c7947 */ /* 0x000fea0003800000 */
.L_x_144:
[----:B------:R-:W2:Y:S02]  /*53e0*/  LD.E R8, desc[UR8][R2.64] ;  /* 0x0000000802087980 */ /* 0x000ea4000c101900 */
[----:B--2---:R-:W-:-:S05]  /*53f0*/  IADD3 R9, R11, R8, RZ ;  /* 0x000000080b097210 */ /* 0x004fca0007ffe0ff */
[----:B------:R0:W-:Y:S02]  /*5400*/  ST.E desc[UR8][R2.64], R9 ;  /* 0x0000000902007985 */ /* 0x0001e4000c101908 */
.L_x_143:
[----:B------:R-:W-:Y:S05]  /*5410*/  BSYNC B0 ;  /* 0x0000000000007941 */ /* 0x000fea0003800000 */
.L_x_142:
        /* <DEDUP_REMOVED lines=8> */
.L_x_149:
[----:B------:R-:W1:Y:S02]  /*54a0*/  LDS R4, [R8] ;  /* 0x0000000008047984 */ /* 0x000e640000000800 */
[----:B-1----:R-:W-:-:S10]  /*54b0*/  HFMA2.MMA R5, R4, 1, 1, R55 ;  /* 0x3c003c0004057835 */ /* 0x002fd40000000037 */
[----:B------:R-:W1:Y:S02]  /*54c0*/  ATOMS.CAST.SPIN R5, [R8], R4, R5 ;  /* 0x000000040805738d */ /* 0x000e640001800005 */
[----:B-1----:R-:W-:-:S13]  /*54d0*/  ISETP.EQ.U32.AND P0, PT, R5, 0x1, PT ;  /* 0x000000010500780c */ /* 0x002fda0003f02070 */
[----:B------:R-:W-:Y:S05]  /*54e0*/  @!P0 BRA `(.L_x_149) ;  /* 0xfffffffc00ec8947 */ /* 0x000fea000383ffff */
[----:B------:R-:W-:Y:S05]  /*54f0*/  BRA `(.L_x_147) ;  /* 0x00000000000c7947 */ /* 0x000fea0003800000 */
.L_x_148:
[----:B------:R-:W0:Y:S02]  /*5500*/  LD.E R8, desc[UR8][R4.64] ;  /* 0x0000000804087980 */ /* 0x000e24000c101900 */
[----:B0-----:R-:W-:-:S05]  /*5510*/  IADD3 R9, R55, R8, RZ ;  /* 0x0000000837097210 */ /* 0x001fca0007ffe0ff */
[----:B------:R1:W-:Y:S02]  /*5520*/  ST.E desc[UR8][R4.64], R9 ;  /* 0x0000000904007985 */ /* 0x0003e4000c101908 */
.L_x_147:
[----:B------:R-:W-:Y:S05]  /*5530*/  BSYNC B0 ;  /* 0x0000000000007941 */ /* 0x000fea0003800000 */
.L_x_146:
        /* <DEDUP_REMOVED lines=17> */
.L_x_153:
[----:B------:R-:W0:Y:S02]  /*5650*/  LDS R8, [R10] ;  /* 0x000000000a087984 */ /* 0x000e240000000800 */
[----:B0-----:R-:W-:-:S06]  /*5660*/  HADD2 R9, R8, R11 ;  /* 0x0000000b08097230 */ /* 0x001fcc0000000000 */
[----:B------:R-:W0:Y:S02]  /*5670*/  ATOMS.CAST.SPIN R9, [R10], R8, R9 ;  /* 0x000000080a09738d */ /* 0x000e240001800009 */
[----:B0-----:R-:W-:-:S13]  /*5680*/  ISETP.EQ.U32.AND P0, PT, R9, 0x1, PT ;  /* 0x000000010900780c */ /* 0x001fda0003f02070 */
[----:B------:R-:W-:Y:S05]  /*5690*/  @!P0 BRA `(.L_x_153) ;  /* 0xfffffffc00ec8947 */ /* 0x000fea000383ffff */
[----:B------:R-:W-:Y:S05]  /*56a0*/  BRA `(.L_x_151) ;  /* 0x00000000000c7947 */ /* 0x000fea0003800000 */
.L_x_152:
[----:B------:R-:W2:Y:S02]  /*56b0*/  LD.E R8, desc[UR8][R4.64] ;  /* 0x0000000804087980 */ /* 0x000ea4000c101900 */
[----:B--2---:R-:W-:-:S05]  /*56c0*/  IADD3 R9, R11, R8, RZ ;  /* 0x000000080b097210 */ /* 0x004fca0007ffe0ff */
[----:B------:R0:W-:Y:S02]  /*56d0*/  ST.E desc[UR8][R4.64], R9 ;  /* 0x0000000904007985 */ /* 0x0001e4000c101908 */
.L_x_151:
[----:B------:R-:W-:Y:S05]  /*56e0*/  BSYNC B0 ;  /* 0x0000000000007941 */ /* 0x000fea0003800000 */
.L_x_150:
        /* <DEDUP_REMOVED lines=8> */
.L_x_157:
[----:B------:R-:W1:Y:S02]  /*5770*/  LDS R2, [R8] ;  /* 0x0000000008027984 */ /* 0x000e640000000800 */
[----:B-1----:R-:W-:-:S10]  /*5780*/  HFMA2.MMA R3, R2, 1, 1, R13 ;  /* 0x3c003c0002037835 */ /* 0x002fd4000000000d */
[----:B------:R-:W1:Y:S02]  /*5790*/  ATOMS.CAST.SPIN R3, [R8], R2, R3 ;  /* 0x000000020803738d */ /* 0x000e640001800003 */
[----:B-1----:R-:W-:-:S13]  /*57a0*/  ISETP.EQ.U32.AND P0, PT, R3, 0x1, PT ;  /* 0x000000010300780c */ /* 0x002fda0003f02070 */
[----:B------:R-:W-:Y:S05]  /*57b0*/  @!P0 BRA `(.L_x_157) ;  /* 0xfffffffc00ec8947 */ /* 0x000fea000383ffff */
[----:B------:R-:W-:Y:S05]  /*57c0*/  BRA `(.L_x_155) ;  /* 0x00000000000c7947 */ /* 0x000fea0003800000 */
.L_x_156:
[----:B------:R-:W0:Y:S02]  /*57d0*/  LD.E R8, desc[UR8][R2.64] ;  /* 0x0000000802087980 */ /* 0x000e24000c101900 */
[----:B0-----:R-:W-:-:S05]  /*57e0*/  IADD3 R9, R13, R8, RZ ;  /* 0x000000080d097210 */ /* 0x001fca0007ffe0ff */
[----:B------:R1:W-:Y:S02]  /*57f0*/  ST.E desc[UR8][R2.64], R9 ;  /* 0x0000000902007985 */ /* 0x0003e4000c101908 */
.L_x_155:
[----:B------:R-:W-:Y:S05]  /*5800*/  BSYNC B0 ;  /* 0x0000000000007941 */ /* 0x000fea0003800000 */
.L_x_154:
        /* <DEDUP_REMOVED lines=15> */
[----:B------:R-:W-:-:S07]  /*5900*/  MOV R0, R2 ;  /* 0x0000000200007202 */ /* 0x000fce0000000f00 */
.L_x_161:
[----:B------:R-:W1:Y:S02]  /*5910*/  LDS R2, [R0] ;  /* 0x0000000000027984 */ /* 0x000e640000000800 */
[----:B-1----:R-:W-:-:S06]  /*5920*/  HADD2 R3, R2, R93 ;  /* 0x0000005d02037230 */ /* 0x002fcc0000000000 */
[----:B------:R-:W1:Y:S02]  /*5930*/  ATOMS.CAST.SPIN R3, [R0], R2, R3 ;  /* 0x000000020003738d */ /* 0x000e640001800003 */
[----:B-1----:R-:W-:-:S13]  /*5940*/  ISETP.EQ.U32.AND P0, PT, R3, 0x1, PT ;  /* 0x000000010300780c */ /* 0x002fda0003f02070 */
[----:B------:R-:W-:Y:S05]  /*5950*/  @!P0 BRA `(.L_x_161) ;  /* 0xfffffffc00ec8947 */ /* 0x000fea000383ffff */
[----:B------:R-:W-:Y:S05]  /*5960*/  BRA `(.L_x_159) ;  /* 0x00000000000c7947 */ /* 0x000fea0003800000 */
.L_x_160:
[----:B------:R-:W0:Y:S02]  /*5970*/  LD.E R0, desc[UR8][R2.64] ;  /* 0x0000000802007980 */ /* 0x000e24000c101900 */
[----:B0-----:R-:W-:-:S05]  /*5980*/  IADD3 R9, R93, R0, RZ ;  /* 0x000000005d097210 */ /* 0x001fca0007ffe0ff */
[----:B------:R1:W-:Y:S02]  /*5990*/  ST.E desc[UR8][R2.64], R9 ;  /* 0x0000000902007985 */ /* 0x0003e4000c101908 */
.L_x_159:
[----:B------:R-:W-:Y:S05]  /*59a0*/  BSYNC B0 ;  /* 0x0000000000007941 */ /* 0x000fea0003800000 */
.L_x_158:
[----:B-1----:R-:W-:-:S04]  /*59b0*/  IADD3 R2, P0, R6, R4, RZ ;  /* 0x0000000406027210 */ /* 0x002fc80007f1e0ff */
[----:B------:R-:W-:-:S08]  /*59c0*/  IADD3.X R3, R7, R5, RZ, P0, !PT ;  /* 0x0000000507037210 */ /* 0x000fd000007fe4ff */
[----:B------:R1:W-:Y:S02]  /*59d0*/  ATOM.E.ADD.F16x2.RN.STRONG.GPU P0, RZ, desc[UR8][R2.64], R91 ;  /* 0x0000005b02ff79a2 */ /* 0x0003e4000810e1c8 */
[----:B-1----:R-:W-:Y:S05]  /*59e0*/  @P0 EXIT ;  /* 0x000000000000094d */ /* 0x002fea0003800000 */
[----:B------:R-:W1:Y:S02]  /*59f0*/  QSPC.E.S P0, RZ, [R2] ;  /* 0x0000000002ff73aa */ /* 0x000e640000000500 */
[----:B-1----:R-:W-:Y:S05]  /*5a00*/  @!P0 BRA `(.L_x_162) ;  /* 0x00000000001c8947 */ /* 0x002fea0003800000 */
[----:B------:R-:W-:-:S07]  /*5a10*/  MOV R0, R2 ;  /* 0x0000000200007202 */ /* 0x000fce0000000f00 */
.L_x_163:
[----:B------:R-:W1:Y:S02]  /*5a20*/  LDS R2, [R0] ;  /* 0x0000000000027984 */ /* 0x000e640000000800 */
[----:B-1----:R-:W-:-:S10]  /*5a30*/  HFMA2.MMA R3, R2, 1, 1, R91 ;  /* 0x3c003c0002037835 */ /* 0x002fd4000000005b */
[----:B------:R-:W1:Y:S02]  /*5a40*/  ATOMS.CAST.SPIN R3, [R0], R2, R3 ;  /* 0x000000020003738d */ /* 0x000e640001800003 */
[----:B-1----:R-:W-:-:S13]  /*5a50*/  ISETP.EQ.U32.AND P0, PT, R3, 0x1, PT ;  /* 0x000000010300780c */ /* 0x002fda0003f02070 */
[----:B------:R-:W-:Y:S05]  /*5a60*/  @!P0 BRA `(.L_x_163) ;  /* 0xfffffffc00ec8947 */ /* 0x000fea000383ffff */
[----:B------:R-:W-:Y:S05]  /*5a70*/  EXIT ;  /* 0x000000000000794d */ /* 0x000fea0003800000 */
.L_x_162:
[----:B------:R-:W0:Y:S02]  /*5a80*/  LD.E R0, desc[UR8][R2.64] ;  /* 0x0000000802007980 */ /* 0x000e24000c101900 */
[----:B0-----:R-:W-:-:S05]  /*5a90*/  IADD3 R5, R91, R0, RZ ;  /* 0x000000005b057210 */ /* 0x001fca0007ffe0ff */
[----:B------:R-:W-:Y:S01]  /*5aa0*/  ST.E desc[UR8][R2.64], R5 ;  /* 0x0000000502007985 */ /* 0x000fe2000c101908 */
[----:B------:R-:W-:Y:S05]  /*5ab0*/  EXIT ;  /* 0x000000000000794d */ /* 0x000fea0003800000 */
.L_x_164:
        /* <DEDUP_REMOVED lines=12> */
.L_x_4012:


//--------------------- .text._Z28gemm_half_q_half_gptq_kernelILi6ELb1ELb1EEvPK6__halfPKjS4_S2_PS0_iiiiiPKtibS2_i --------------------------
	.section	.text._Z28gemm_half_q_half_gptq_kernelILi6ELb1ELb1EEvPK6__halfPKjS4_S2_PS0_iiiiiPKtibS2_i,"ax",@progbits
	.align	128
        .global         _Z28gemm_half_q_half_gptq_kernelILi6ELb1ELb1EEvPK6__halfPKjS4_S2_PS0_iiiiiPKtibS2_i
        .type           _Z28gemm_half_q_half_gptq_kernelILi6ELb1ELb1EEvPK6__halfPKjS4_S2_PS0_iiiiiPKtibS2_i,@function
        .size           _Z28gemm_half_q_half_gptq_kernelILi6ELb1ELb1EEvPK6__halfPKjS4_S2_PS0_iiiiiPKtibS2_i,(.L_x_4013 - _Z28gemm_half_q_half_gptq_kernelILi6ELb1ELb1EEvPK6__halfPKjS4_S2_PS0_iiiiiPKtibS2_i)
        .other          _Z28gemm_half_q_half_gptq_kernelILi6ELb1ELb1EEvPK6__halfPKjS4_S2_PS0_iiiiiPKtibS2_i,@"STO_CUDA_ENTRY STV_DEFAULT"
_Z28gemm_half_q_half_gptq_kernelILi6ELb1ELb1EEvPK6__halfPKjS4_S2_PS0_iiiiiPKtibS2_i:
.text._Z28gemm_half_q_half_gptq_kernelILi6ELb1ELb1EEvPK6__halfPKjS4_S2_PS0_iiiiiPKtibS2_i:
        /* <DEDUP_REMOVED lines=13> */
[----:B------:R-:W-:Y:S02]  /*00d0*/  IMAD.WIDE R12, R13, 0x2, R10 ;  /* 0x000000020d0c7825 */ /* 0x000fe400078e020a */
[----:B------:R-:W3:Y:S04]  /*00e0*/  LDG.E.U16 R10, desc[UR10][R10.64] ;  /* 0x0000000a0a0a7981 */ /* 0x000ee8000c1e1500 */
[----:B------:R-:W4:Y:S01]  /*00f0*/  LDG.E.U16 R12, desc[UR10][R12.64] ;  /* 0x0000000a0c0c7981 */ /* 0x000f22000c1e1500 */
[----:B0-----:R-:W0:Y:S01]  /*0100*/  S2R R3, SR_CTAID.X ;  /* 0x0000000000037919 */ /* 0x001e220000002500 */
[----:B--2---:R-:W-:-:S04]  /*0110*/  LOP3.LUT R15, R65, R67, R66, 0xfe, !PT ;  /* 0x00000043410f7212 */ /* 0x004fc800078efe42 */
[----:B---3--:R-:W-:-:S04]  /*0120*/  LOP3.LUT R15, R10, R64, R15, 0xfe, !PT ;  /* 0x000000400a0f7212 */ /* 0x008fc800078efe0f */
[----:B----4-:R-:W-:-:S04]  /*0130*/  LOP3.LUT R15, R12, R15, RZ, 0xfc, !PT ;  /* 0x0000000f0c0f7212 */ /* 0x010fc800078efcff */
[----:B------:R-:W-:-:S04]  /*0140*/  PRMT R0, R15, 0x9910, RZ ;  /* 0x000099100f007816 */ /* 0x000fc800000000ff */
[----:B------:R-:W-:-:S13]  /*0150*/  ISETP.NE.AND P0, PT, R0, RZ, PT ;  /* 0x000000ff0000720c */ /* 0x000fda0003f05270 */
[----:B0-----:R-:W-:Y:S05]  /*0160*/  @!P0 EXIT ;  /* 0x000000000000894d */ /* 0x001fea0003800000 */
[----:B------:R-:W0:Y:S01]  /*0170*/  S2UR UR7, SR_CTAID.Z ;  /* 0x00000000000779c3 */ /* 0x000e220000002700 */
[----:B------:R-:W1:Y:S01]  /*0180*/  S2R R14, SR_TID.X ;  /* 0x00000000000e7919 */ /* 0x000e620000002100 */
[----:B------:R-:W-:Y:S06]  /*0190*/  BSSY B0, `(.L_x_165) ;  /* 0x0000047000007945 */ /* 0x000fec0003800000 */
[----:B------:R-:W2:Y:S08]  /*01a0*/  LDC R15, c[0x0][0x240] ;  /* 0x00009000ff0f7b82 */ /* 0x000eb00000000800 */
[----:B------:R-:W3:Y:S01]  /*01b0*/  S2UR UR4, SR_CTAID.Y ;  /* 0x00000000000479c3 */ /* 0x000ee20000002600 */
[----:B0-----:R-:W-:-:S06]  /*01c0*/  USHF.L.U32 UR9, UR7, 0x7, URZ ;  /* 0x0000000707097899 */ /* 0x001fcc000800063f */
[----:B------:R-:W-:Y:S02]  /*01d0*/  MOV R0, UR9 ;  /* 0x0000000900007c02 */ /* 0x000fe40008000f00 */
[----:B-1----:R-:W-:Y:S02]  /*01e0*/  IADD3 R4, R14, UR9, RZ ;  /* 0x000000090e047c10 */ /* 0x002fe4000fffe0ff */
[----:B--2---:R-:W-:Y:S02]  /*01f0*/  VIADDMNMX R69, R0, 0x80, R15, PT ;  /* 0x0000008000457846 */ /* 0x004fe4000380010f */
[----:B------:R-:W-:Y:S02]  /*0200*/  LEA R3, R3, R14, 0x7 ;  /* 0x0000000e03037211 */ /* 0x000fe400078e38ff */
[----:B------:R-:W-:Y:S01]  /*0210*/  ISETP.GE.AND P0, PT, R4, R69, PT ;  /* 0x000000450400720c */ /* 0x000fe20003f06270 */
[----:B---3--:R-:W-:Y:S01]  /*0220*/  UIMAD UR4, UR4, 0x6, URZ ;  /* 0x00000006040478a4 */ /* 0x008fe2000f8e023f */
        /* <DEDUP_REMOVED lines=13> */
[----:B------:R-:W-:-:S04]  /*0300*/  LEA R12, P0, R4, UR12, 0x1 ;  /* 0x0000000c040c7c11 */ /* 0x000fc8000f8008ff */
[----:B------:R-:W-:Y:S01]  /*0310*/  LEA.HI.X R13, R4, UR13, R3, 0x1, P0 ;  /* 0x0000000d040d7c11 */ /* 0x000fe200080f0c03 */
[----:B------:R-:W-:-:S05]  /*0320*/  ULDC.64 UR12, c[0x0][0x210] ;  /* 0x00008400000c7ab9 */ /* 0x000fca0000000a00 */
        /* <DEDUP_REMOVED lines=21> */
[----:B------:R0:W-:Y:S01]  /*0480*/  STS.U16 [R14+0x500], R13 ;  /* 0x0005000d0e007388 */ /* 0x0001e20000000400 */
[----:B------:R-:W-:Y:S05]  /*0490*/  BRA `(.L_x_166) ;  /* 0x0000000000587947 */ /* 0x000fea0003800000 */
.L_x_167:
        /* <DEDUP_REMOVED lines=21> */
[----:B------:R1:W-:Y:S02]  /*05f0*/  STS.U16 [R14+0x500], R13 ;  /* 0x0005000d0e007388 */ /* 0x0003e40000000400 */
.L_x_166:
[----:B------:R-:W-:Y:S05]  /*0600*/  BSYNC B0 ;  /* 0x0000000000007941 */ /* 0x000fea0003800000 */
.L_x_165:
[----:B------:R-:W-:Y:S02]  /*0610*/  ULDC UR5, c[0x0][0x23c] ;  /* 0x00008f0000057ab9 */ /* 0x000fe40000000800 */
[----:B------:R-:W-:-:S04]  /*0620*/  MOV R71, UR5 ;  /* 0x0000000500477c02 */ /* 0x000fc80008000f00 */
[----:B------:R-:W-:-:S13]  /*0630*/  ISETP.GE.AND P0, PT, R68, R71, PT ;  /* 0x000000474400720c */ /* 0x000fda0003f06270 */
[----:B------:R-:W-:Y:S05]  /*0640*/  @P0 EXIT ;  /* 0x000000000000094d */ /* 0x000fea0003800000 */
[----:B------:R-:W-:Y:S02]  /*0650*/  ULDC.U8 UR5, c[0x0][0x25c] ;  /* 0x0000970000057ab9 */ /* 0x000fe40000000000 */
[----:B------:R-:W-:-:S06]  /*0660*/  UPRMT UR5, UR5, 0x8880, URZ ;  /* 0x0000888005057896 */ /* 0x000fcc000800003f */
[----:B------:R-:W-:-:S04]  /*0670*/  ISETP.NE.AND P0, PT, RZ, UR5, PT ;  /* 0x00000005ff007c0c */ /* 0x000fc8000bf05270 */
[----:B------:R-:W-:-:S13]  /*0680*/  ISETP.NE.OR P0, PT, RZ, UR7, !P0 ;  /* 0x00000007ff007c0c */ /* 0x000fda000c705670 */
[----:B------:R-:W-:Y:S05]  /*0690*/  @P0 BRA `(.L_x_168) ;  /* 0x0000000000380947 */ /* 0x000fea0003800000 */
[----:B01----:R-:W0:Y:S01]  /*06a0*/  LDC.64 R2, c[0x0][0x230] ;  /* 0x00008c00ff027b82 */ /* 0x003e220000000a00 */
        /* <DEDUP_REMOVED lines=13> */
.L_x_168:
[----:B------:R-:W-:Y:S02]  /*0780*/  ULDC UR6, c[0x0][0x248] ;  /* 0x0000920000067ab9 */ /* 0x000fe40000000800 */
[----:B------:R-:W-:Y:S01]  /*0790*/  MOV R0, UR6 ;  /* 0x0000000600007c02 */ /* 0x000fe20008000f00 */
[----:B------:R-:W-:-:S03]  /*07a0*/  ULOP3.LUT UR5, UR9, UR6, URZ, 0x3c, !UPT ;  /* 0x0000000609057292 */ /* 0x000fc6000f8e3c3f */
[----:B012---:R-:W-:-:S03]  /*07b0*/  IABS R5, R0 ;  /* 0x0000000000057213 */ /* 0x007fc60000000000 */
[----:B------:R-:W-:Y:S01]  /*07c0*/  ISETP.LE.AND P2, PT, RZ, UR5, PT ;  /* 0x00000005ff007c0c */ /* 0x000fe2000bf43270 */
[----:B------:R-:W0:Y:S08]  /*07d0*/  I2F.RP R0, R5 ;  /* 0x0000000500007306 */ /* 0x000e300000209400 */
[----:B0-----:R-:W0:Y:S02]  /*07e0*/  MUFU.RCP R0, R0 ;  /* 0x0000000000007308 */ /* 0x001e240000001000 */
[----:B0-----:R-:W-:-:S06]  /*07f0*/  IADD3 R2, R0, 0xffffffe, RZ ;  /* 0x0ffffffe00027810 */ /* 0x001fcc0007ffe0ff */
[----:B------:R0:W1:Y:S02]  /*0800*/  F2I.FTZ.U32.TRUNC.NTZ R3, R2 ;  /* 0x0000000200037305 */ /* 0x000064000021f000 */
[----:B0-----:R-:W-:Y:S01]  /*0810*/  HFMA2.MMA R2, -RZ, RZ, 0, 0 ;  /* 0x00000000ff027435 */ /* 0x001fe200000001ff */
[----:B-1----:R-:W-:-:S05]  /*0820*/  IADD3 R4, RZ, -R3, RZ ;  /* 0x80000003ff047210 */ /* 0x002fca0007ffe0ff */
[----:B------:R-:W-:Y:S01]  /*0830*/  IMAD R7, R4, R5, RZ ;  /* 0x0000000504077224 */ /* 0x000fe200078e02ff */
[----:B------:R-:W-:-:S03]  /*0840*/  IABS R4, UR9 ;  /* 0x0000000900047c13 */ /* 0x000fc60008000000 */
[----:B------:R-:W-:-:S06]  /*0850*/  IMAD.HI.U32 R3, R3, R7, R2 ;  /* 0x0000000703037227 */ /* 0x000fcc00078e0002 */
[----:B------:R-:W-:Y:S02]  /*0860*/  IMAD.HI.U32 R37, R3, R4, RZ ;  /* 0x0000000403257227 */ /* 0x000fe400078e00ff */
[----:B------:R-:W0:Y:S03]  /*0870*/  LDC.64 R2, c[0x0][0x220] ;  /* 0x00008800ff027b82 */ /* 0x000e260000000a00 */
[----:B------:R-:W-:-:S05]  /*0880*/  IADD3 R0, RZ, -R37, RZ ;  /* 0x80000025ff007210 */ /* 0x000fca0007ffe0ff */
[----:B------:R-:W-:-:S05]  /*0890*/  IMAD R0, R5, R0, R4 ;  /* 0x0000000005007224 */ /* 0x000fca00078e0204 */
[----:B------:R-:W-:-:S13]  /*08a0*/  ISETP.GT.U32.AND P1, PT, R5, R0, PT ;  /* 0x000000000500720c */ /* 0x000fda0003f24070 */
[-C--:B------:R-:W-:Y:S02]  /*08b0*/  @!P1 IADD3 R0, R0, -R5.reuse, RZ ;  /* 0x8000000500009210 */ /* 0x080fe40007ffe0ff */
[----:B------:R-:W-:Y:S02]  /*08c0*/  @!P1 IADD3 R37, R37, 0x1, RZ ;  /* 0x0000000125259810 */ /* 0x000fe40007ffe0ff */
[----:B------:R-:W-:Y:S02]  /*08d0*/  ISETP.GE.U32.AND P0, PT, R0, R5, PT ;  /* 0x000000050000720c */ /* 0x000fe40003f06070 */
[----:B------:R-:W-:Y:S02]  /*08e0*/  ISETP.NE.AND P1, PT, RZ, UR6, PT ;  /* 0x00000006ff007c0c */ /* 0x000fe4000bf25270 */
[----:B------:R-:W-:-:S04]  /*08f0*/  SHF.R.S32.HI R5, RZ, 0x1f, R68 ;  /* 0x0000001fff057819 */ /* 0x000fc80000011444 */
[----:B------:R-:W-:-:S04]  /*0900*/  LEA.HI R5, R5, R68, RZ, 0x3 ;  /* 0x0000004405057211 */ /* 0x000fc800078f18ff */
[----:B------:R-:W-:Y:S02]  /*0910*/  SHF.R.S32.HI R62, RZ, 0x3, R5 ;  /* 0x00000003ff3e7819 */ /* 0x000fe40000011405 */
[----:B------:R-:W-:-:S04]  /*0920*/  @P0 IADD3 R37, R37, 0x1, RZ ;  /* 0x0000000125250810 */ /* 0x000fc80007ffe0ff */
[----:B------:R-:W-:Y:S02]  /*0930*/  @!P2 IADD3 R37, RZ, -R37, RZ ;  /* 0x80000025ff25a210 */ /* 0x000fe40007ffe0ff */
[----:B------:R-:W-:-:S05]  /*0940*/  @!P1 LOP3.LUT R37, RZ, UR6, RZ, 0x33, !PT ;  /* 0x00000006ff259c12 */ /* 0x000fca000f8e33ff */
[----:B------:R-:W-:-:S05]  /*0950*/  IMAD R7, R71, R37, RZ ;  /* 0x0000002547077224 */ /* 0x000fca00078e02ff */
        /* <DEDUP_REMOVED lines=10> */
[----:B------:R-:W-:-:S04]  /*0a00*/  SHF.L.U32 R63, R68, 0x2, RZ ;  /* 0x00000002443f7819 */ /* 0x000fc800000006ff */
[----:B------:R-:W-:Y:S01]  /*0a10*/  LOP3.LUT R63, R63, 0x10, RZ, 0xc0, !PT ;  /* 0x000000103f3f7812 */ /* 0x000fe200078ec0ff */
[----:B------:R-:W-:Y:S01]  /*0a20*/  I2F.F16 R7, -0x40 ;  /* 0xffffffc000077906 */ /* 0x000fe20000200c00 */
[----:B------:R-:W-:Y:S01]  /*0a30*/  ISETP.LE.AND P0, PT, R69, UR9, PT ;  /* 0x0000000945007c0c */ /* 0x000fe2000bf03270 */
[----:B------:R-:W-:Y:S02]  /*0a40*/  HFMA2.MMA R57, -RZ, RZ, 0, 0 ;  /* 0x00000000ff397435 */ /* 0x000fe400000001ff */
[----:B------:R-:W-:Y:S01]  /*0a50*/  HFMA2.MMA R17, -RZ, RZ, 0, 0 ;  /* 0x00000000ff117435 */ /* 0x000fe200000001ff */
[----:B------:R-:W-:Y:S02]  /*0a60*/  CS2R R60, SRZ ;  /* 0x00000000003c7805 */ /* 0x000fe4000001ff00 */
[----:B------:R-:W-:Y:S02]  /*0a70*/  CS2R R58, SRZ ;  /* 0x00000000003a7805 */ /* 0x000fe4000001ff00 */
[----:B------:R-:W-:-:S02]  /*0a80*/  MOV R38, RZ ;  /* 0x000000ff00267202 */ /* 0x000fc40000000f00 */
[----:B------:R-:W-:Y:S02]  /*0a90*/  CS2R R44, SRZ ;  /* 0x00000000002c7805 */ /* 0x000fe4000001ff00 */
[----:B------:R-:W-:Y:S02]  /*0aa0*/  CS2R R8, SRZ ;  /* 0x0000000000087805 */ /* 0x000fe4000001ff00 */
[----:B------:R-:W-:Y:S02]  /*0ab0*/  CS2R R10, SRZ ;  /* 0x00000000000a7805 */ /* 0x000fe4000001ff00 */
[----:B------:R-:W-:Y:S02]  /*0ac0*/  CS2R R12, SRZ ;  /* 0x00000000000c7805 */ /* 0x000fe4000001ff00 */
[----:B------:R-:W-:Y:S01]  /*0ad0*/  CS2R R14, SRZ ;  /* 0x00000000000e7805 */ /* 0x000fe2000001ff00 */
[----:B------:R-:W-:Y:S01]  /*0ae0*/  BAR.SYNC.DEFER_BLOCKING 0x0 ;  /* 0x0000000000007b1d */ /* 0x000fe20000010000 */
[----:B--2---:R-:W-:-:S04]  /*0af0*/  SHF.R.U32.HI R0, RZ, R63, R2 ;  /* 0x0000003fff007219 */ /* 0x004fc80000011602 */
[----:B------:R-:W-:-:S04]  /*0b00*/  LEA.HI R3, R0, 0x1, RZ, 0x1c ;  /* 0x0000000100037811 */ /* 0x000fc800078fe0ff */
[----:B------:R-:W-:Y:S02]  /*0b10*/  LOP3.LUT R20, R3, 0xf, RZ, 0xc0, !PT ;  /* 0x0000000f03147812 */ /* 0x000fe400078ec0ff */
[C---:B------:R-:W-:Y:S02]  /*0b20*/  LEA.HI R3, R0.reuse, 0x1, RZ, 0x18 ;  /* 0x0000000100037811 */ /* 0x040fe400078fc0ff */
[C---:B------:R-:W-:Y:S02]  /*0b30*/  IADD3 R6, R0.reuse, 0x1, RZ ;  /* 0x0000000100067810 */ /* 0x040fe40007ffe0ff */
[----:B------:R-:W-:Y:S02]  /*0b40*/  LOP3.LUT R21, R3, 0xf, RZ, 0xc0, !PT ;  /* 0x0000000f03157812 */ /* 0x000fe400078ec0ff */
[----:B------:R-:W-:Y:S02]  /*0b50*/  LEA.HI R3, R0, 0x1, RZ, 0x14 ;  /* 0x0000000100037811 */ /* 0x000fe400078fa0ff */
[----:B------:R-:W-:-:S02]  /*0b60*/  LOP3.LUT R19, R6, 0xf, RZ, 0xc0, !PT ;  /* 0x0000000f06137812 */ /* 0x000fc400078ec0ff */
[----:B------:R-:W-:Y:S01]  /*0b70*/  LOP3.LUT R23, R3, 0xf, RZ, 0xc0, !PT ;  /* 0x0000000f03177812 */ /* 0x000fe200078ec0ff */
[----:B0-----:R-:W-:Y:S08]  /*0b80*/  I2F.F16 R4, R20 ;  /* 0x0000001400047306 */ /* 0x001ff00000200c00 */
[----:B------:R0:W1:Y:S08]  /*0b90*/  I2F.F16 R2, R19 ;  /* 0x0000001300027306 */ /* 0x0000700000200c00 */
[----:B------:R2:W5:Y:S08]  /*0ba0*/  I2F.F16 R0, R21 ;  /* 0x0000001500007306 */ /* 0x0005700000200c00 */
[----:B------:R3:W4:Y:S01]  /*0bb0*/  I2F.F16 R6, R23 ;  /* 0x0000001700067306 */ /* 0x0007220000200c00 */
[----:B0-----:R-:W-:-:S02]  /*0bc0*/  LOP3.LUT R19, R19, 0xe400, RZ, 0xfc, !PT ;  /* 0x0000e40013137812 */ /* 0x001fc400078efcff */
[----:B------:R-:W-:Y:S02]  /*0bd0*/  LOP3.LUT R20, R20, 0xe400, RZ, 0xfc, !PT ;  /* 0x0000e40014147812 */ /* 0x000fe400078efcff */
[----:B--2---:R-:W-:Y:S01]  /*0be0*/  LOP3.LUT R21, R21, 0xe400, RZ, 0xfc, !PT ;  /* 0x0000e40015157812 */ /* 0x004fe200078efcff */
[C---:B-1----:R-:W-:Y:S01]  /*0bf0*/  HADD2 R31, R7.reuse.H0_H0, -R2.H0_H0 ;  /* 0xa0000002071f7230 */ /* 0x042fe20000000800 */
[----:B---3--:R-:W-:Y:S01]  /*0c00*/  LOP3.LUT R23, R23, 0xe400, RZ, 0xfc, !PT ;  /* 0x0000e40017177812 */ /* 0x008fe200078efcff */
[C---:B------:R-:W-:Y:S01]  /*0c10*/  HADD2 R29, R7.reuse.H0_H0, -R4.H0_H0 ;  /* 0xa0000004071d7230 */ /* 0x040fe20000000800 */
[C-C-:B------:R-:W-:Y:S01]  /*0c20*/  PRMT R34, R18.reuse, 0x5410, R18.reuse ;  /* 0x0000541012227816 */ /* 0x140fe20000000012 */
[C---:B-----5:R-:W-:Y:S01]  /*0c30*/  HADD2 R22, R7.reuse.H0_H0, -R0.H0_H0 ;  /* 0xa000000007167230 */ /* 0x060fe20000000800 */
[----:B------:R-:W-:Y:S02]  /*0c40*/  PRMT R33, R18, 0x7632, R18 ;  /* 0x0000763212217816 */ /* 0x000fe40000000012 */
[----:B------:R-:W-:Y:S01]  /*0c50*/  CS2R R2, SRZ ;  /* 0x0000000000027805 */ /* 0x000fe2000001ff00 */
[----:B----4-:R-:W-:Y:S01]  /*0c60*/  HADD2 R24, R7.H0_H0, -R6.H0_H0 ;  /* 0xa000000607187230 */ /* 0x010fe20000000800 */
[----:B------:R-:W-:-:S02]  /*0c70*/  MOV R0, RZ ;  /* 0x000000ff00007202 */ /* 0x000fc40000000f00 */
[----:B------:R-:W-:Y:S02]  /*0c80*/  CS2R R4, SRZ ;  /* 0x0000000000047805 */ /* 0x000fe4000001ff00 */
[----:B------:R-:W-:Y:S02]  /*0c90*/  CS2R R6, SRZ ;  /* 0x0000000000067805 */ /* 0x000fe4000001ff00 */
[C-C-:B------:R-:W-:Y:S02]  /*0ca0*/  PRMT R36, R16.reuse, 0x5410, R16.reuse ;  /* 0x0000541010247816 */ /* 0x140fe40000000010 */
[----:B------:R-:W-:Y:S02]  /*0cb0*/  PRMT R35, R16, 0x7632, R16 ;  /* 0x0000763210237816 */ /* 0x000fe40000000010 */
[----:B------:R-:W-:Y:S02]  /*0cc0*/  PRMT R32, R19, 0x5410, R19 ;  /* 0x0000541013207816 */ /* 0x000fe40000000013 */
[----:B------:R-:W-:-:S02]  /*0cd0*/  PRMT R30, R20, 0x5410, R20 ;  /* 0x00005410141e7816 */ /* 0x000fc40000000014 */
[----:B------:R-:W-:Y:S02]  /*0ce0*/  PRMT R28, R21, 0x5410, R21 ;  /* 0x00005410151c7816 */ /* 0x000fe40000000015 */
[----:B------:R-:W-:Y:S01]  /*0cf0*/  PRMT R18, R23, 0x5410, R23 ;  /* 0x0000541017127816 */ /* 0x000fe20000000017 */
[----:B------:R-:W-:Y:S06]  /*0d00*/  @P0 BRA `(.L_x_169) ;  /* 0x0000003000d40947 */ /* 0x000fec0003800000 */
[----:B------:R-:W-:Y:S01]  /*0d10*/  USHF.R.S32.HI UR5, URZ, 0x1f, UR9 ;  /* 0x0000001f3f057899 */ /* 0x000fe20008011409 */
[----:B------:R-:W0:Y:S01]  /*0d20*/  S2UR UR7, SR_CgaCtaId ;  /* 0x00000000000779c3 */ /* 0x000e220000008800 */
[----:B------:R-:W-:Y:S01]  /*0d30*/  ULDC.64 UR12, c[0x0][0x218] ;  /* 0x00008600000c7ab9 */ /* 0x000fe20000000a00 */
[----:B------:R-:W-:Y:S01]  /*0d40*/  MOV R60, RZ ;  /* 0x000000ff003c7202 */ /* 0x000fe20000000f00 */
[----:B------:R-:W-:-:S04]  /*0d50*/  ULEA.HI UR5, UR5, UR9, URZ, 0x3 ;  /* 0x0000000905057291 */ /* 0x000fc8000f8f183f */
[----:B------:R-:W-:-:S06]  /*0d60*/  USHF.R.S32.HI UR5, URZ, 0x3, UR5 ;  /* 0x000000033f057899 */ /* 0x000fcc0008011405 */
[----:B------:R-:W-:Y:S01]  /*0d70*/  IMAD R71, R71, UR5, RZ ;  /* 0x0000000547477c24 */ /* 0x000fe2000f8e02ff */
[----:B------:R-:W-:-:S03]  /*0d80*/  UIADD3 UR5, UR9, UR6, URZ ;  /* 0x0000000609057290 */ /* 0x000fc6000fffe03f */
[----:B------:R-:W-:Y:S01]  /*0d90*/  UMOV UR6, 0x400 ;  /* 0x0000040000067882 */ /* 0x000fe20000000000 */
[----:B------:R-:W-:Y:S02]  /*0da0*/  SHF.R.S32.HI R19, RZ, 0x1f, R71 ;  /* 0x0000001fff137819 */ /* 0x000fe40000011447 */
[----:B------:R-:W-:-:S04]  /*0db0*/  IADD3 R71, P0, R68, R71, RZ ;  /* 0x0000004744477210 */ /* 0x000fc80007f1e0ff */
[----:B------:R-:W-:Y:S01]  /*0dc0*/  LEA.HI.X.SX32 R16, R68, R19, 0x1, P0 ;  /* 0x0000001344107211 */ /* 0x000fe200000f0eff */
[----:B0-----:R-:W-:Y:S01]  /*0dd0*/  ULEA UR6, UR7, UR6, 0x18 ;  /* 0x0000000607067291 */ /* 0x001fe2000f8ec03f */
[C---:B------:R-:W-:Y:S01]  /*0de0*/  LEA R74, P0, R71.reuse, UR12, 0x2 ;  /* 0x0000000c474a7c11 */ /* 0x040fe2000f8010ff */
[----:B------:R-:W-:Y:S01]  /*0df0*/  ULDC UR12, c[0x0][0x23c] ;  /* 0x00008f00000c7ab9 */ /* 0x000fe20000000800 */
[----:B------:R-:W-:Y:S01]  /*0e00*/  MOV R19, R22 ;  /* 0x0000001600137202 */ /* 0x000fe20000000f00 */
[----:B------:R-:W-:Y:S01]  /*0e10*/  UMOV UR7, UR5 ;  /* 0x0000000500077c82 */ /* 0x000fe20008000000 */
[----:B------:R-:W-:Y:S02]  /*0e20*/  LEA.HI.X R75, R71, UR13, R16, 0x2, P0 ;  /* 0x0000000d474b7c11 */ /* 0x000fe400080f1410 */
[----:B------:R-:W-:-:S07]  /*0e30*/  MOV R16, R24 ;  /* 0x0000001800107202 */ /* 0x000fce0000000f00 */
.L_x_187:
[----:B------:R-:W2:Y:S01]  /*0e40*/  LDG.E.128.CONSTANT R20, desc[UR10][R74.64] ;  /* 0x0000000a4a147981 */ /* 0x000ea2000c1e9d00 */
[----:B------:R-:W-:Y:S01]  /*0e50*/  UISETP.NE.AND UP0, UPT, UR9, UR7, UPT ;  /* 0x000000070900728c */ /* 0x000fe2000bf05270 */
[----:B------:R-:W-:Y:S02]  /*0e60*/  ISETP.NE.AND P0, PT, R66, RZ, PT ;  /* 0x000000ff4200720c */ /* 0x000fe40003f05270 */
[----:B------:R-:W-:Y:S02]  /*0e70*/  ISETP.NE.AND P1, PT, R67, RZ, PT ;  /* 0x000000ff4300720c */ /* 0x000fe40003f25270 */
[----:B------:R-:W-:Y:S02]  /*0e80*/  ISETP.NE.AND P2, PT, R65, RZ, PT ;  /* 0x000000ff4100720c */ /* 0x000fe40003f45270 */
[----:B------:R-:W-:Y:S02]  /*0e90*/  PLOP3.LUT P4, PT, PT, PT, UP0, 0x80, 0x0 ;  /* 0x000000000000781c */ /* 0x000fe40003f8f008 */
[----:B------:R-:W-:-:S02]  /*0ea0*/  ISETP.NE.AND P3, PT, R64, RZ, PT ;  /* 0x000000ff4000720c */ /* 0x000fc40003f65270 */
[C---:B--2---:R-:W-:Y:S02]  /*0eb0*/  LOP3.LUT R43, R20.reuse, 0xf000f, RZ, 0xc0, !PT ;  /* 0x000f000f142b7812 */ /* 0x044fe400078ec0ff */
[----:B------:R-:W-:Y:S02]  /*0ec0*/  LOP3.LUT R46, R20, 0xf000f0, RZ, 0xc0, !PT ;  /* 0x00f000f0142e7812 */ /* 0x000fe400078ec0ff */
[C---:B------:R-:W-:Y:S02]  /*0ed0*/  LOP3.LUT R25, R21.reuse, 0xf000f, RZ, 0xc0, !PT ;  /* 0x000f000f15197812 */ /* 0x040fe400078ec0ff */
[----:B------:R-:W-:Y:S02]  /*0ee0*/  LOP3.LUT R24, R21, 0xf000f0, RZ, 0xc0, !PT ;  /* 0x00f000f015187812 */ /* 0x000fe400078ec0ff */
[----:B------:R-:W-:Y:S02]  /*0ef0*/  SHF.R.U32.HI R40, RZ, 0x8, R22 ;  /* 0x00000008ff287819 */ /* 0x000fe40000011616 */
[----:B------:R-:W-:-:S02]  /*0f00*/  LOP3.LUT R26, R23, 0xf000f, RZ, 0xc0, !PT ;  /* 0x000f000f171a7812 */ /* 0x000fc400078ec0ff */
[----:B------:R-:W-:Y:S02]  /*0f10*/  SHF.R.U32.HI R20, RZ, 0x8, R20 ;  /* 0x00000008ff147819 */ /* 0x000fe40000011614 */
[----:B------:R-:W-:Y:S02]  /*0f20*/  SHF.R.U32.HI R21, RZ, 0x8, R21 ;  /* 0x00000008ff157819 */ /* 0x000fe40000011615 */
[C---:B------:R-:W-:Y:S02]  /*0f30*/  LOP3.LUT R51, R22.reuse, 0xf000f, RZ, 0xc0, !PT ;  /* 0x000f000f16337812 */ /* 0x040fe400078ec0ff */
[----:B------:R-:W-:Y:S02]  /*0f40*/  LOP3.LUT R52, R22, 0xf000f0, RZ, 0xc0, !PT ;  /* 0x00f000f016347812 */ /* 0x000fe400078ec0ff */
[----:B------:R-:W-:Y:S02]  /*0f50*/  LOP3.LUT R55, R23, 0xf000f0, RZ, 0xc0, !PT ;  /* 0x00f000f017377812 */ /* 0x000fe400078ec0ff */
[----:B------:R-:W-:-:S02]  /*0f60*/  SHF.R.U32.HI R48, RZ, 0x8, R23 ;  /* 0x00000008ff307819 */ /* 0x000fc40000011617 */
        /* <DEDUP_REMOVED lines=13> */
[----:B------:R-:W-:Y:S02]  /*1040*/  LOP3.LUT R55, R55, 0x64006400, RZ, 0xfc, !PT ;  /* 0x6400640037377812 */ /* 0x000fe400078efcff */
[C---:B------:R-:W-:Y:S02]  /*1050*/  LOP3.LUT R26, R48.reuse, 0xf000f, RZ, 0xc0, !PT ;  /* 0x000f000f301a7812 */ /* 0x040fe400078ec0ff */
[----:B------:R-:W-:Y:S01]  /*1060*/  LOP3.LUT R24, R48, 0xf000f0, RZ, 0xc0, !PT ;  /* 0x00f000f030187812 */ /* 0x000fe200078ec0ff */
[----:B------:R-:W-:Y:S06]  /*1070*/  @P4 BRA `(.L_x_170) ;  /* 0x0000000000b04947 */ /* 0x000fec0003800000 */
        /* <DEDUP_REMOVED lines=14> */
[----:B------:R-:W-:Y:S01]  /*1160*/  UMOV UR7, UR5 ;  /* 0x0000000500077c82 */ /* 0x000fe20008000000 */
[----:B--2---:R-:W-:-:S04]  /*1170*/  SHF.R.U32.HI R16, RZ, R63, R18 ;  /* 0x0000003fff107219 */ /* 0x004fc80000011612 */
[C---:B------:R-:W-:Y:S02]  /*1180*/  IADD3 R28, R16.reuse, 0x1, RZ ;  /* 0x00000001101c7810 */ /* 0x040fe40007ffe0ff */
[C---:B------:R-:W-:Y:S02]  /*1190*/  LEA.HI R29, R16.reuse, 0x1, RZ, 0x1c ;  /* 0x00000001101d7811 */ /* 0x040fe400078fe0ff */
[C---:B------:R-:W-:Y:S02]  /*11a0*/  LEA.HI R19, R16.reuse, 0x1, RZ, 0x18 ;  /* 0x0000000110137811 */ /* 0x040fe400078fc0ff */
[----:B------:R-:W-:Y:S02]  /*11b0*/  LEA.HI R16, R16, 0x1, RZ, 0x14 ;  /* 0x0000000110107811 */ /* 0x000fe400078fa0ff */
[----:B------:R-:W-:Y:S02]  /*11c0*/  LOP3.LUT R28, R28, 0xf, RZ, 0xc0, !PT ;  /* 0x0000000f1c1c7812 */ /* 0x000fe400078ec0ff */
[----:B------:R-:W-:-:S02]  /*11d0*/  LOP3.LUT R18, R29, 0xf, RZ, 0xc0, !PT ;  /* 0x0000000f1d127812 */ /* 0x000fc400078ec0ff */
[----:B------:R-:W-:Y:S01]  /*11e0*/  LOP3.LUT R30, R19, 0xf, RZ, 0xc0, !PT ;  /* 0x0000000f131e7812 */ /* 0x000fe200078ec0ff */
[----:B------:R1:W2:Y:S01]  /*11f0*/  I2F.F16 R31, R28 ;  /* 0x0000001c001f7306 */ /* 0x0002a20000200c00 */
[----:B0-----:R-:W-:Y:S02]  /*1200*/  LOP3.LUT R21, R16, 0xf, RZ, 0xc0, !PT ;  /* 0x0000000f10157812 */ /* 0x001fe400078ec0ff */
[----:B------:R-:W-:Y:S02]  /*1210*/  LOP3.LUT R20, R30, 0xe400, RZ, 0xfc, !PT ;  /* 0x0000e4001e147812 */ /* 0x000fe400078efcff */
[----:B------:R-:W-:-:S03]  /*1220*/  LOP3.LUT R48, R21, 0xe400, RZ, 0xfc, !PT ;  /* 0x0000e40015307812 */ /* 0x000fc600078efcff */
[----:B------:R0:W5:Y:S01]  /*1230*/  I2F.F16 R29, R18 ;  /* 0x00000012001d7306 */ /* 0x0001620000200c00 */
[----:B-1----:R-:W-:Y:S02]  /*1240*/  LOP3.LUT R28, R28, 0xe400, RZ, 0xfc, !PT ;  /* 0x0000e4001c1c7812 */ /* 0x002fe400078efcff */
[----:B---3--:R-:W-:Y:S02]  /*1250*/  PRMT R36, R35, 0x5410, R35 ;  /* 0x0000541023247816 */ /* 0x008fe40000000023 */
[----:B----4-:R-:W-:Y:S01]  /*1260*/  PRMT R34, R33, 0x5410, R33 ;  /* 0x0000541021227816 */ /* 0x010fe20000000021 */
[----:B--2---:R-:W-:Y:S02]  /*1270*/  HADD2 R31, R32.H0_H0, -R31.H0_H0 ;  /* 0xa000001f201f7230 */ /* 0x004fe40000000800 */
[----:B------:R1:W2:Y:S01]  /*1280*/  I2F.F16 R19, R30 ;  /* 0x0000001e00137306 */ /* 0x0002a20000200c00 */
[----:B0-----:R-:W-:Y:S02]  /*1290*/  LOP3.LUT R18, R18, 0xe400, RZ, 0xfc, !PT ;  /* 0x0000e40012127812 */ /* 0x001fe400078efcff */
[----:B------:R-:W-:-:S02]  /*12a0*/  PRMT R35, R35, 0x7632, R35 ;  /* 0x0000763223237816 */ /* 0x000fc40000000023 */
[----:B------:R-:W-:Y:S01]  /*12b0*/  PRMT R33, R33, 0x7632, R33 ;  /* 0x0000763221217816 */ /* 0x000fe20000000021 */
[C---:B-----5:R-:W-:Y:S02]  /*12c0*/  HADD2 R29, R32.reuse.H0_H0, -R29.H0_H0 ;  /* 0xa000001d201d7230 */ /* 0x060fe40000000800 */
[----:B------:R-:W0:Y:S01]  /*12d0*/  I2F.F16 R16, R21 ;  /* 0x0000001500107306 */ /* 0x000e220000200c00 */
[----:B-1----:R-:W-:Y:S02]  /*12e0*/  PRMT R30, R18, 0x5410, R18 ;  /* 0x00005410121e7816 */ /* 0x002fe40000000012 */
[----:B------:R-:W-:Y:S01]  /*12f0*/  PRMT R18, R48, 0x5410, R48 ;  /* 0x0000541030127816 */ /* 0x000fe20000000030 */
[C---:B--2---:R-:W-:Y:S02]  /*1300*/  HADD2 R19, R32.reuse.H0_H0, -R19.H0_H0 ;  /* 0xa000001320137230 */ /* 0x044fe40000000800 */
[----:B0-----:R-:W-:Y:S01]  /*1310*/  HADD2 R16, R32.H0_H0, -R16.H0_H0 ;  /* 0xa000001020107230 */ /* 0x001fe20000000800 */
[----:B------:R-:W-:-:S02]  /*1320*/  PRMT R32, R28, 0x5410, R28 ;  /* 0x000054101c207816 */ /* 0x000fc4000000001c */
[----:B------:R-:W-:-:S07]  /*1330*/  PRMT R28, R20, 0x5410, R20 ;  /* 0x00005410141c7816 */ /* 0x000fce0000000014 */
.L_x_170:
[----:B------:R-:W-:Y:S01]  /*1340*/  LOP3.LUT R49, R42, 0x64006400, RZ, 0xfc, !PT ;  /* 0x640064002a317812 */ /* 0x000fe200078efcff */
[----:B------:R-:W-:Y:S01]  /*1350*/  HFMA2.MMA R43, R43, 1, 1, R32 ;  /* 0x3c003c002b2b7835 */ /* 0x000fe20000000020 */
[----:B------:R-:W-:Y:S01]  /*1360*/  LOP3.LUT R54, R40, 0x64006400, RZ, 0xfc, !PT ;  /* 0x6400640028367812 */ /* 0x000fe200078efcff */
[----:B------:R-:W-:Y:S01]  /*1370*/  HFMA2.MMA R46, R46, 0.0625, 0.0625, R31 ;  /* 0x2c002c002e2e7835 */ /* 0x000fe2000000001f */
[----:B------:R-:W-:Y:S01]  /*1380*/  LOP3.LUT R39, R39, 0x64006400, RZ, 0xfc, !PT ;  /* 0x6400640027277812 */ /* 0x000fe200078efcff */
[----:B------:R-:W-:Y:S01]  /*1390*/  HFMA2.MMA R48, R25, 1, 1, R30 ;  /* 0x3c003c0019307835 */ /* 0x000fe2000000001e */
[----:B------:R-:W-:Y:S01]  /*13a0*/  LOP3.LUT R42, R41, 0x64006400, RZ, 0xfc, !PT ;  /* 0x64006400292a7812 */ /* 0x000fe200078efcff */
[----:B------:R-:W-:Y:S01]  /*13b0*/  HFMA2 R41, R54, 0.0625, 0.0625, R19 ;  /* 0x2c002c0036297831 */ /* 0x000fe20000000013 */
[----:B------:R-:W-:Y:S01]  /*13c0*/  LOP3.LUT R53, R27, 0x64006400, RZ, 0xfc, !PT ;  /* 0x640064001b357812 */ /* 0x000fe200078efcff */
[----:B------:R-:W-:Y:S01]  /*13d0*/  HADD2 R50, R39, R30 ;  /* 0x0000001e27327230 */ /* 0x000fe20000000000 */
[----:B------:R-:W-:Y:S01]  /*13e0*/  LOP3.LUT R20, R47, 0x64006400, RZ, 0xfc, !PT ;  /* 0x640064002f147812 */ /* 0x000fe200078efcff */
[----:B------:R-:W-:Y:S01]  /*13f0*/  HADD2 R47, R49, R32 ;  /* 0x00000020312f7230 */ /* 0x000fe20000000000 */
[----:B------:R-:W-:Y:S01]  /*1400*/  LOP3.LUT R21, R26, 0x64006400, RZ, 0xfc, !PT ;  /* 0x640064001a157812 */ /* 0x000fe200078efcff */
[----:B------:R-:W-:Y:S01]  /*1410*/  HFMA2.MMA R49, R22, 0.0625, 0.0625, R29 ;  /* 0x2c002c0016317835 */ /* 0x000fe2000000001d */
[----:B------:R-:W-:Y:S01]  /*1420*/  LOP3.LUT R27, R24, 0x64006400, RZ, 0xfc, !PT ;  /* 0x64006400181b7812 */ /* 0x000fe200078efcff */
[----:B------:R-:W-:Y:S01]  /*1430*/  HFMA2.MMA R51, R51, 1, 1, R28 ;  /* 0x3c003c0033337835 */ /* 0x000fe2000000001c */
[----:B------:R-:W-:Y:S01]  /*1440*/  HFMA2 R39, R42, 0.0625, 0.0625, R29 ;  /* 0x2c002c002a277831 */ /* 0x000fe2000000001d */
[----:B------:R-:W-:Y:S01]  /*1450*/  HFMA2.MMA R52, R52, 0.0625, 0.0625, R19 ;  /* 0x2c002c0034347835 */ /* 0x000fe20000000013 */
[----:B------:R-:W-:Y:S01]  /*1460*/  HFMA2 R40, R20, 0.0625, 0.0625, R31 ;  /* 0x2c002c0014287831 */ /* 0x000fe2000000001f */
[----:B------:R-:W-:Y:S01]  /*1470*/  HFMA2.MMA R54, R23, 1, 1, R18 ;  /* 0x3c003c0017367835 */ /* 0x000fe20000000012 */
[----:B------:R-:W-:Y:S01]  /*1480*/  HADD2 R53, R53, R28 ;  /* 0x0000001c35357230 */ /* 0x000fe20000000000 */
[----:B------:R-:W-:Y:S01]  /*1490*/  HFMA2.MMA R55, R55, 0.0625, 0.0625, R16 ;  /* 0x2c002c0037377835 */ /* 0x000fe20000000010 */
[----:B------:R-:W-:-:S02]  /*14a0*/  HADD2 R56, R21, R18 ;  /* 0x0000001215387230 */ /* 0x000fc40000000000 */
[----:B------:R-:W-:Y:S01]  /*14b0*/  HFMA2 R42, R27, 0.0625, 0.0625, R16 ;  /* 0x2c002c001b2a7831 */ /* 0x000fe20000000010 */
[----:B------:R-:W-:Y:S07]  /*14c0*/  @!P0 BRA `(.L_x_171) ;  /* 0x0000000000548947 */ /* 0x000fee0003800000 */
        /* <DEDUP_REMOVED lines=21> */
.L_x_171:
        /* <DEDUP_REMOVED lines=22> */
.L_x_172:
        /* <DEDUP_REMOVED lines=22> */
.L_x_173:
        /* <DEDUP_REMOVED lines=22> */
.L_x_174:
[----:B------:R-:W0:Y:S01]  /*1a40*/  LDS.128 R24, [UR6+0x400] ;  /* 0x00040006ff187984 */ /* 0x000e220008000c00 */
[----:B------:R-:W1:Y:S01]  /*1a50*/  LDC R71, c[0x0][0x23c] ;  /* 0x00008f00ff477b82 */ /* 0x000e620000000800 */
[----:B------:R-:W-:Y:S01]  /*1a60*/  MOV R73, R43 ;  /* 0x0000002b00497202 */ /* 0x000fe20000000f00 */
[----:B-1----:R-:W-:-:S05]  /*1a70*/  IMAD.WIDE R74, R71, 0x4, R74 ;  /* 0x00000004474a7825 */ /* 0x002fca00078e024a */
[-C--:B0-----:R-:W-:Y:S01]  /*1a80*/  HFMA2.MMA R23, R73, R24.reuse, RZ ;  /* 0x0000001849177235 */ /* 0x081fe200000000ff */
[-C--:B------:R-:W-:Y:S01]  /*1a90*/  HFMA2 R21, R48, R24.reuse, RZ.H0_H0 ;  /* 0x0000001830157231 */ /* 0x080fe200000400ff */
[----:B------:R-:W-:Y:S01]  /*1aa0*/  HFMA2.MMA R43, R51, R24, RZ ;  /* 0x00000018332b7235 */ /* 0x000fe200000000ff */
[----:B------:R-:W-:Y:S02]  /*1ab0*/  HFMA2 R20, R54, R24, RZ.H0_H0 ;  /* 0x0000001836147231 */ /* 0x000fe400000400ff */
[-C--:B------:R-:W-:Y:S02]  /*1ac0*/  HFMA2 R21, R49, R25.reuse, R21 ;  /* 0x0000001931157231 */ /* 0x080fe40000000015 */
[----:B------:R-:W-:Y:S01]  /*1ad0*/  HFMA2 R20, R55, R25, R20 ;  /* 0x0000001937147231 */ /* 0x000fe20000000014 */
[-C--:B------:R-:W-:Y:S02]  /*1ae0*/  HFMA2.MMA R24, R46, R25.reuse, R23 ;  /* 0x000000192e187235 */ /* 0x080fe40000000017 */
[----:B------:R-:W-:Y:S01]  /*1af0*/  HFMA2.MMA R43, R52, R25, R43 ;  /* 0x00000019342b7235 */ /* 0x000fe2000000002b */
[----:B------:R-:W-:-:S05]  /*1b00*/  HFMA2 R25, R50, R26, R21 ;  /* 0x0000001a32197231 */ /* 0x000fca0000000015 */
[-C--:B------:R-:W-:Y:S02]  /*1b10*/  HFMA2.MMA R24, R47, R26.reuse, R24 ;  /* 0x0000001a2f187235 */ /* 0x080fe40000000018 */
[----:B------:R-:W-:Y:S01]  /*1b20*/  HFMA2.MMA R43, R53, R26, R43 ;  /* 0x0000001a352b7235 */ /* 0x000fe2000000002b */
[----:B------:R-:W-:Y:S02]  /*1b30*/  HFMA2 R26, R56, R26, R20 ;  /* 0x0000001a381a7231 */ /* 0x000fe40000000014 */
[----:B------:R-:W2:Y:S01]  /*1b40*/  LDG.E.128.CONSTANT R20, desc[UR10][R74.64] ;  /* 0x0000000a4a147981 */ /* 0x000ea2000c1e9d00 */
[-C--:B------:R-:W-:Y:S02]  /*1b50*/  HFMA2 R25, R39, R27.reuse, R25 ;  /* 0x0000001b27197231 */ /* 0x080fe40000000019 */
[-C--:B------:R-:W-:Y:S01]  /*1b60*/  HFMA2.MMA R24, R40, R27.reuse, R24 ;  /* 0x0000001b28187235 */ /* 0x080fe20000000018 */
[----:B------:R-:W-:Y:S01]  /*1b70*/  HFMA2 R70, R42, R27, R26 ;  /* 0x0000001b2a467231 */ /* 0x000fe2000000001a */
[----:B------:R-:W-:Y:S01]  /*1b80*/  HFMA2.MMA R43, R41, R27, R43 ;  /* 0x0000001b292b7235 */ /* 0x000fe2000000002b */
[----:B------:R-:W-:-:S02]  /*1b90*/  HFMA2 R44, R25, R35, R44 ;  /* 0x00000023192c7231 */ /* 0x000fc4000000002c */
[----:B------:R-:W-:-:S03]  /*1ba0*/  HFMA2 R38, R70, R33, R38 ;  /* 0x0000002146267231 */ /* 0x000fc60000000026 */
[----:B------:R-:W-:Y:S02]  /*1bb0*/  HFMA2.MMA R45, R24, R36, R45 ;  /* 0x00000024182d7235 */ /* 0x000fe4000000002d */
[----:B------:R-:W0:Y:S01]  /*1bc0*/  LDS.128 R24, [UR6+0x500] ;  /* 0x00050006ff187984 */ /* 0x000e220008000c00 */
        /* <DEDUP_REMOVED lines=14> */
[----:B------:R-:W-:Y:S01]  /*1cb0*/  HFMA2.MMA R51, R53, R26, R51 ;  /* 0x0000001a35337235 */ /* 0x000fe20000000033 */
[----:B------:R-:W-:-:S05]  /*1cc0*/  HFMA2 R39, R24, R33, R60 ;  /* 0x0000002118277231 */ /* 0x000fca000000003c */
[-C--:B------:R-:W-:Y:S02]  /*1cd0*/  HFMA2.MMA R73, R40, R27.reuse, R73 ;  /* 0x0000001b28497235 */ /* 0x080fe40000000049 */
[----:B------:R-:W-:Y:S01]  /*1ce0*/  HFMA2.MMA R40, R41, R27, R51 ;  /* 0x0000001b29287235 */ /* 0x000fe20000000033 */
[----:B------:R-:W-:-:S05]  /*1cf0*/  HFMA2 R41, R48, R35, R58 ;  /* 0x0000002330297231 */ /* 0x000fca000000003a */
[----:B------:R-:W-:Y:S01]  /*1d00*/  HFMA2.MMA R42, R73, R36, R59 ;  /* 0x00000024492a7235 */ /* 0x000fe2000000003b */
[----:B------:R-:W-:Y:S01]  /*1d10*/  IMAD.WIDE R72, R71, 0x4, R74 ;  /* 0x0000000447487825 */ /* 0x000fe200078e024a */
[----:B------:R-:W-:Y:S01]  /*1d20*/  HFMA2.MMA R40, R40, R34, R61 ;  /* 0x0000002228287235 */ /* 0x000fe2000000003d */
[C---:B--2---:R-:W-:Y:S02]  /*1d30*/  LOP3.LUT R27, R20.reuse, 0xf000f, RZ, 0xc0, !PT ;  /* 0x000f000f141b7812 */ /* 0x044fe400078ec0ff */
[----:B------:R-:W-:Y:S02]  /*1d40*/  LOP3.LUT R24, R20, 0xf000f0, RZ, 0xc0, !PT ;  /* 0x00f000f014187812 */ /* 0x000fe400078ec0ff */
[----:B------:R-:W-:Y:S02]  /*1d50*/  SHF.R.U32.HI R20, RZ, 0x8, R20 ;  /* 0x00000008ff147819 */ /* 0x000fe40000011614 */
[C---:B------:R-:W-:Y:S02]  /*1d60*/  LOP3.LUT R25, R21.reuse, 0xf000f, RZ, 0xc0, !PT ;  /* 0x000f000f15197812 */ /* 0x040fe400078ec0ff */
[----:B------:R-:W-:-:S02]  /*1d70*/  LOP3.LUT R47, R21, 0xf000f0, RZ, 0xc0, !PT ;  /* 0x00f000f0152f7812 */ /* 0x000fc400078ec0ff */
[C---:B------:R-:W-:Y:S02]  /*1d80*/  LOP3.LUT R50, R22.reuse, 0xf000f0, RZ, 0xc0, !PT ;  /* 0x00f000f016327812 */ /* 0x040fe400078ec0ff */
[----:B------:R-:W-:Y:S02]  /*1d90*/  SHF.R.U32.HI R21, RZ, 0x8, R21 ;  /* 0x00000008ff157819 */ /* 0x000fe40000011615 */
[----:B------:R-:W-:Y:S02]  /*1da0*/  SHF.R.U32.HI R51, RZ, 0x8, R22 ;  /* 0x00000008ff337819 */ /* 0x000fe40000011616 */
[----:B------:R-:W-:Y:S02]  /*1db0*/  LOP3.LUT R49, R22, 0xf000f, RZ, 0xc0, !PT ;  /* 0x000f000f16317812 */ /* 0x000fe400078ec0ff */
[C---:B------:R-:W-:Y:S02]  /*1dc0*/  LOP3.LUT R26, R20.reuse, 0xf000f, RZ, 0xc0, !PT ;  /* 0x000f000f141a7812 */ /* 0x040fe400078ec0ff */
[----:B------:R-:W-:-:S02]  /*1dd0*/  LOP3.LUT R46, R20, 0xf000f0, RZ, 0xc0, !PT ;  /* 0x00f000f0142e7812 */ /* 0x000fc400078ec0ff */
[----:B------:R-:W-:Y:S02]  /*1de0*/  SHF.R.U32.HI R53, RZ, 0x8, R23 ;  /* 0x00000008ff357819 */ /* 0x000fe40000011617 */
[----:B------:R-:W-:Y:S02]  /*1df0*/  LOP3.LUT R22, R47, 0x64006400, RZ, 0xfc, !PT ;  /* 0x640064002f167812 */ /* 0x000fe400078efcff */
[----:B------:R-:W-:Y:S02]  /*1e00*/  LOP3.LUT R20, R50, 0x64006400, RZ, 0xfc, !PT ;  /* 0x6400640032147812 */ /* 0x000fe400078efcff */
[----:B------:R-:W-:Y:S02]  /*1e10*/  LOP3.LUT R47, R21, 0xf000f, RZ, 0xc0, !PT ;  /* 0x000f000f152f7812 */ /* 0x000fe400078ec0ff */
[----:B------:R-:W-:Y:S02]  /*1e20*/  LOP3.LUT R50, R51, 0xf000f, RZ, 0xc0, !PT ;  /* 0x000f000f33327812 */ /* 0x000fe400078ec0ff */
[C---:B------:R-:W-:Y:S01]  /*1e30*/  LOP3.LUT R52, R23.reuse, 0xf000f, RZ, 0xc0, !PT ;  /* 0x000f000f17347812 */ /* 0x040fe200078ec0ff */
[----:B------:R-:W-:Y:S01]  /*1e40*/  HFMA2.MMA R55, R20, 0.0625, 0.0625, R19 ;  /* 0x2c002c0014377835 */ /* 0x000fe20000000013 */
        /* <DEDUP_REMOVED lines=12> */
[----:B------:R-:W-:Y:S01]  /*1f10*/  HADD2 R52, R53, R30 ;  /* 0x0000001e35347230 */ /* 0x000fe20000000000 */
[----:B------:R-:W-:Y:S01]  /*1f20*/  LOP3.LUT R59, R59, 0x64006400, RZ, 0xfc, !PT ;  /* 0x640064003b3b7812 */ /* 0x000fe200078efcff */
[----:B------:R-:W-:Y:S01]  /*1f30*/  HFMA2.MMA R47, R24, 0.0625, 0.0625, R31 ;  /* 0x2c002c00182f7835 */ /* 0x000fe2000000001f */
[----:B------:R-:W-:Y:S01]  /*1f40*/  LOP3.LUT R54, R48, 0x64006400, RZ, 0xfc, !PT ;  /* 0x6400640030367812 */ /* 0x000fe200078efcff */
[----:B------:R-:W-:Y:S01]  /*1f50*/  HFMA2.MMA R50, R25, 1, 1, R30 ;  /* 0x3c003c0019327835 */ /* 0x000fe2000000001e */
[----:B------:R-:W-:Y:S01]  /*1f60*/  LOP3.LUT R58, R51, 0x64006400, RZ, 0xfc, !PT ;  /* 0x64006400333a7812 */ /* 0x000fe200078efcff */
[----:B------:R-:W-:Y:S01]  /*1f70*/  HFMA2.MMA R51, R22, 0.0625, 0.0625, R29 ;  /* 0x2c002c0016337835 */ /* 0x000fe2000000001d */
[----:B------:R-:W-:Y:S01]  /*1f80*/  LOP3.LUT R49, R26, 0x64006400, RZ, 0xfc, !PT ;  /* 0x640064001a317812 */ /* 0x000fe200078efcff */
[----:B------:R-:W-:Y:S01]  /*1f90*/  HFMA2 R53, R54, 0.0625, 0.0625, R29 ;  /* 0x2c002c0036357831 */ /* 0x000fe2000000001d */
[----:B------:R-:W-:Y:S01]  /*1fa0*/  LOP3.LUT R27, R27, 0x64006400, RZ, 0xfc, !PT ;  /* 0x640064001b1b7812 */ /* 0x000fe200078efcff */
[----:B------:R-:W-:Y:S01]  /*1fb0*/  HFMA2 R57, R58, 0.0625, 0.0625, R19 ;  /* 0x2c002c003a397831 */ /* 0x000fe20000000013 */
[----:B------:R-:W-:Y:S01]  /*1fc0*/  LOP3.LUT R26, R46, 0x64006400, RZ, 0xfc, !PT ;  /* 0x640064002e1a7812 */ /* 0x000fe200078efcff */
[----:B------:R-:W-:Y:S01]  /*1fd0*/  HFMA2.MMA R54, R23, 1, 1, R28 ;  /* 0x3c003c0017367835 */ /* 0x000fe2000000001c */
[----:B------:R-:W-:Y:S01]  /*1fe0*/  LOP3.LUT R75, R75, 0x64006400, RZ, 0xfc, !PT ;  /* 0x640064004b4b7812 */ /* 0x000fe200078efcff */
[----:B------:R-:W-:Y:S01]  /*1ff0*/  HFMA2.MMA R58, R21, 1, 1, R18 ;  /* 0x3c003c00153a7835 */ /* 0x000fe20000000012 */
[----:B------:R-:W-:Y:S01]  /*2000*/  LOP3.LUT R61, R61, 0x64006400, RZ, 0xfc, !PT ;  /* 0x640064003d3d7812 */ /* 0x000fe200078efcff */
[----:B------:R-:W-:Y:S01]  /*2010*/  HFMA2.MMA R59, R59, 0.0625, 0.0625, R16 ;  /* 0x2c002c003b3b7835 */ /* 0x000fe20000000010 */
[----:B------:R-:W-:-:S02]  /*2020*/  HADD2 R48, R49, R32 ;  /* 0x0000002031307230 */ /* 0x000fc40000000000 */
        /* <DEDUP_REMOVED lines=26> */
.L_x_175:
        /* <DEDUP_REMOVED lines=22> */
.L_x_176:
        /* <DEDUP_REMOVED lines=22> */
.L_x_177:
        /* <DEDUP_REMOVED lines=22> */
.L_x_178:
[----:B------:R0:W2:Y:S04]  /*25f0*/  LDG.E.128.CONSTANT R20, desc[UR10][R72.64] ;  /* 0x0000000a48147981 */ /* 0x0000a8000c1e9d00 */
[----:B------:R-:W1:Y:S01]  /*2600*/  LDS.128 R24, [UR6+0x410] ;  /* 0x00041006ff187984 */ /* 0x000e620008000c00 */
[----:B0-----:R-:W-:Y:S01]  /*2610*/  IMAD.WIDE R72, R71, 0x4, R72 ;  /* 0x0000000447487825 */ /* 0x001fe200078e0248 */
[----:B-1----:R-:W-:-:S03]  /*2620*/  HFMA2.MMA R70, R54, R24, RZ ;  /* 0x0000001836467235 */ /* 0x002fc600000000ff */
[-C--:B------:R-:W-:Y:S01]  /*2630*/  HFMA2 R76, R50, R24.reuse, RZ.H0_H0 ;  /* 0x00000018324c7231 */ /* 0x080fe200000400ff */
[----:B------:R-:W-:Y:S01]  /*2640*/  HFMA2.MMA R74, R46, R24, RZ ;  /* 0x000000182e4a7235 */ /* 0x000fe200000000ff */
[----:B------:R-:W-:Y:S02]  /*2650*/  HFMA2 R75, R58, R24, RZ.H0_H0 ;  /* 0x000000183a4b7231 */ /* 0x000fe400000400ff */
[----:B------:R-:W-:Y:S01]  /*2660*/  HFMA2 R24, R51, R25, R76 ;  /* 0x0000001933187231 */ /* 0x000fe2000000004c */
[----:B------:R-:W-:-:S03]  /*2670*/  HFMA2.MMA R70, R55, R25, R70 ;  /* 0x0000001937467235 */ /* 0x000fc60000000046 */
[----:B------:R-:W-:Y:S01]  /*2680*/  HFMA2 R24, R52, R26, R24 ;  /* 0x0000001a34187231 */ /* 0x000fe20000000018 */
[----:B------:R-:W-:Y:S01]  /*2690*/  HFMA2.MMA R74, R47, R25, R74 ;  /* 0x000000192f4a7235 */ /* 0x000fe2000000004a */
[----:B------:R-:W-:-:S04]  /*26a0*/  HFMA2 R25, R59, R25, R75 ;  /* 0x000000193b197231 */ /* 0x000fc8000000004b */
[----:B------:R-:W-:Y:S01]  /*26b0*/  HFMA2 R25, R60, R26, R25 ;  /* 0x0000001a3c197231 */ /* 0x000fe20000000019 */
[-C--:B------:R-:W-:Y:S02]  /*26c0*/  HFMA2.MMA R70, R56, R26.reuse, R70 ;  /* 0x0000001a38467235 */ /* 0x080fe40000000046 */
[----:B------:R-:W-:Y:S01]  /*26d0*/  HFMA2.MMA R74, R48, R26, R74 ;  /* 0x0000001a304a7235 */ /* 0x000fe2000000004a */
[----:B------:R-:W-:-:S04]  /*26e0*/  HFMA2 R26, R53, R27, R24 ;  /* 0x0000001b351a7231 */ /* 0x000fc80000000018 */
[----:B------:R-:W-:Y:S01]  /*26f0*/  HFMA2 R44, R26, R35, R44 ;  /* 0x000000231a2c7231 */ /* 0x000fe2000000002c */
[-C--:B------:R-:W-:Y:S01]  /*2700*/  HFMA2.MMA R24, R57, R27.reuse, R70 ;  /* 0x0000001b39187235 */ /* 0x080fe20000000046 */
[----:B------:R-:W-:Y:S01]  /*2710*/  HFMA2 R70, R61, R27, R25 ;  /* 0x0000001b3d467231 */ /* 0x000fe20000000019 */
[----:B------:R-:W-:-:S03]  /*2720*/  HFMA2.MMA R74, R49, R27, R74 ;  /* 0x0000001b314a7235 */ /* 0x000fc6000000004a */
        /* <DEDUP_REMOVED lines=98> */
.L_x_179:
        /* <DEDUP_REMOVED lines=22> */
.L_x_180:
        /* <DEDUP_REMOVED lines=22> */
.L_x_181:
        /* <DEDUP_REMOVED lines=22> */
.L_x_182:
[----:B------:R-:W2:Y:S01]  /*3170*/  LDG.E.128.CONSTANT R20, desc[UR10][R72.64] ;  /* 0x0000000a48147981 */ /* 0x000ea2000c1e9d00 */
[----:B------:R-:W-:-:S03]  /*3180*/  UIADD3 UR8, UR6, 0x40, URZ ;  /* 0x0000004006087890 */ /* 0x000fc6000fffe03f */
[----:B------:R-:W0:Y:S02]  /*3190*/  LDS.128 R24, [UR6+0x420] ;  /* 0x00042006ff187984 */ /* 0x000e240008000c00 */
        /* <DEDUP_REMOVED lines=46> */
[----:B------:R-:W-:Y:S02]  /*3480*/  SHF.R.U32.HI R21, RZ, 0x8, R21 ;  /* 0x00000008ff157819 */ /* 0x000fe40000011615 */
[----:B------:R-:W-:Y:S02]  /*3490*/  SHF.R.U32.HI R51, RZ, 0x8, R22 ;  /* 0x00000008ff337819 */ /* 0x000fe40000011616 */
[----:B------:R-:W-:Y:S02]  /*34a0*/  SHF.R.U32.HI R55, RZ, 0x8, R23 ;  /* 0x00000008ff377819 */ /* 0x000fe40000011617 */
[----:B------:R-:W-:Y:S02]  /*34b0*/  LOP3.LUT R50, R22, 0xf000f0, RZ, 0xc0, !PT ;  /* 0x00f000f016327812 */ /* 0x000fe400078ec0ff */
[----:B------:R-:W-:Y:S02]  /*34c0*/  LOP3.LUT R46, R20, 0xf000f0, RZ, 0xc0, !PT ;  /* 0x00f000f0142e7812 */ /* 0x000fe400078ec0ff */
[----:B------:R-:W-:-:S02]  /*34d0*/  LOP3.LUT R49, R22, 0xf000f, RZ, 0xc0, !PT ;  /* 0x000f000f16317812 */ /* 0x000fc400078ec0ff */
        /* <DEDUP_REMOVED lines=18> */
[----:B------:R-:W-:Y:S01]  /*3600*/  LOP3.LUT R50, R48, 0x64006400, RZ, 0xfc, !PT ;  /* 0x6400640030327812 */ /* 0x000fe200078efcff */
[----:B------:R-:W-:Y:S01]  /*3610*/  HFMA2 R48, R46, 0.0625, 0.0625, R31 ;  /* 0x2c002c002e307831 */ /* 0x000fe2000000001f */
[----:B------:R-:W-:Y:S01]  /*3620*/  LOP3.LUT R51, R52, 0x64006400, RZ, 0xfc, !PT ;  /* 0x6400640034337812 */ /* 0x000fe200078efcff */
[----:B------:R-:W-:Y:S01]  /*3630*/  HFMA2.MMA R54, R23, 1, 1, R28 ;  /* 0x3c003c0017367835 */ /* 0x000fe2000000001c */
[----:B------:R-:W-:Y:S01]  /*3640*/  LOP3.LUT R49, R24, 0x64006400, RZ, 0xfc, !PT ;  /* 0x6400640018317812 */ /* 0x000fe200078efcff */
[----:B------:R-:W-:Y:S01]  /*3650*/  HADD2 R24, R25, R32 ;  /* 0x0000002019187230 */ /* 0x000fe20000000000 */
[----:B------:R-:W-:Y:S01]  /*3660*/  LOP3.LUT R52, R53, 0x64006400, RZ, 0xfc, !PT ;  /* 0x6400640035347812 */ /* 0x000fe200078efcff */
[----:B------:R-:W-:Y:S01]  /*3670*/  HFMA2.MMA R25, R26, 0.0625, 0.0625, R31 ;  /* 0x2c002c001a197835 */ /* 0x000fe2000000001f */
[----:B------:R-:W-:Y:S01]  /*3680*/  LOP3.LUT R47, R47, 0x64006400, RZ, 0xfc, !PT ;  /* 0x640064002f2f7812 */ /* 0x000fe200078efcff */
[----:B------:R-:W-:Y:S01]  /*3690*/  HFMA2.MMA R26, R27, 1, 1, R30 ;  /* 0x3c003c001b1a7835 */ /* 0x000fe2000000001e */
[----:B------:R-:W-:Y:S01]  /*36a0*/  LOP3.LUT R59, R59, 0x64006400, RZ, 0xfc, !PT ;  /* 0x640064003b3b7812 */ /* 0x000fe200078efcff */
[----:B------:R-:W-:Y:S01]  /*36b0*/  HFMA2 R46, R50, 0.0625, 0.0625, R29 ;  /* 0x2c002c00322e7831 */ /* 0x000fe2000000001d */
[----:B------:R-:W-:Y:S01]  /*36c0*/  LOP3.LUT R53, R55, 0x64006400, RZ, 0xfc, !PT ;  /* 0x6400640037357812 */ /* 0x000fe200078efcff */
[----:B------:R-:W-:Y:S01]  /*36d0*/  HFMA2.MMA R27, R22, 0.0625, 0.0625, R29 ;  /* 0x2c002c00161b7835 */ /* 0x000fe2000000001d */
[----:B------:R-:W-:Y:S01]  /*36e0*/  HADD2 R50, R51, R28 ;  /* 0x0000001c33327230 */ /* 0x000fe20000000000 */
[----:B------:R-:W-:Y:S01]  /*36f0*/  HFMA2.MMA R55, R20, 0.0625, 0.0625, R19 ;  /* 0x2c002c0014377835 */ /* 0x000fe20000000013 */
[----:B------:R-:W-:Y:S01]  /*3700*/  HFMA2 R51, R52, 0.0625, 0.0625, R19 ;  /* 0x2c002c0034337831 */ /* 0x000fe20000000013 */
[----:B------:R-:W-:Y:S01]  /*3710*/  HFMA2.MMA R56, R21, 1, 1, R18 ;  /* 0x3c003c0015387835 */ /* 0x000fe20000000012 */
[----:B------:R-:W-:Y:S01]  /*3720*/  HADD2 R49, R49, R32 ;  /* 0x0000002031317230 */ /* 0x000fe20000000000 */
[----:B------:R-:W-:Y:S01]  /*3730*/  HFMA2.MMA R57, R57, 0.0625, 0.0625, R16 ;  /* 0x2c002c0039397835 */ /* 0x000fe20000000010 */
[----:B------:R-:W-:-:S02]  /*3740*/  HADD2 R47, R47, R30 ;  /* 0x0000001e2f2f7230 */ /* 0x000fc40000000000 */
        /* <DEDUP_REMOVED lines=24> */
.L_x_183:
        /* <DEDUP_REMOVED lines=22> */
.L_x_184:
        /* <DEDUP_REMOVED lines=22> */
.L_x_185:
        /* <DEDUP_REMOVED lines=22> */
.L_x_186:
[----:B------:R-:W0:Y:S01]  /*3cf0*/  LDS.128 R20, [UR6+0x430] ;  /* 0x00043006ff147984 */ /* 0x000e220008000c00 */
[----:B------:R-:W-:Y:S01]  /*3d00*/  MOV R59, R24 ;  /* 0x00000018003b7202 */ /* 0x000fe20000000f00 */
[----:B------:R-:W-:Y:S01]  /*3d10*/  UIADD3 UR9, UR9, 0x20, URZ ;  /* 0x0000002009097890 */ /* 0x000fe2000fffe03f */
[----:B------:R-:W-:Y:S01]  /*3d20*/  MOV R58, R25 ;  /* 0x00000019003a7202 */ /* 0x000fe20000000f00 */
[----:B------:R-:W-:Y:S01]  /*3d30*/  IMAD.WIDE R72, R71, 0x4, R72 ;  /* 0x0000000447487825 */ /* 0x000fe200078e0248 */
[----:B------:R-:W-:Y:S01]  /*3d40*/  MOV R61, R26 ;  /* 0x0000001a003d7202 */ /* 0x000fe20000000f00 */
[----:B------:R-:W-:Y:S01]  /*3d50*/  UIADD3 UR5, UR5, 0x20, URZ ;  /* 0x0000002005057890 */ /* 0x000fe2000fffe03f */
[----:B------:R-:W-:Y:S02]  /*3d60*/  MOV R60, R27 ;  /* 0x0000001b003c7202 */ /* 0x000fe40000000f00 */
[----:B------:R-:W1:Y:S01]  /*3d70*/  LDS.128 R24, [UR6+0x530] ;  /* 0x00053006ff187984 */ /* 0x000e620008000c00 */
[----:B------:R-:W-:Y:S01]  /*3d80*/  MOV R70, R57 ;  /* 0x0000003900467202 */ /* 0x000fe20000000f00 */
[----:B------:R-:W-:Y:S01]  /*3d90*/  UMOV UR6, UR8 ;  /* 0x0000000800067c82 */ /* 0x000fe20008000000 */
[----:B------:R-:W-:Y:S01]  /*3da0*/  ISETP.LE.AND P0, PT, R69, UR9, PT ;  /* 0x0000000945007c0c */ /* 0x000fe2000bf03270 */
[-C--:B0-----:R-:W-:Y:S01]  /*3db0*/  HFMA2.MMA R74, R59, R20.reuse, RZ ;  /* 0x000000143b4a7235 */ /* 0x081fe200000000ff */
[-C--:B------:R-:W-:Y:S01]  /*3dc0*/  HFMA2 R76, R61, R20.reuse, RZ.H0_H0 ;  /* 0x000000143d4c7231 */ /* 0x080fe200000400ff */
[----:B------:R-:W-:Y:S01]  /*3dd0*/  HFMA2.MMA R57, R54, R20, RZ ;  /* 0x0000001436397235 */ /* 0x000fe200000000ff */
[----:B------:R-:W-:-:S02]  /*3de0*/  HFMA2 R75, R56, R20, RZ.H0_H0 ;  /* 0x00000014384b7231 */ /* 0x000fc400000400ff */
[----:B------:R-:W-:-:S03]  /*3df0*/  HFMA2 R20, R60, R21, R76 ;  /* 0x000000153c147231 */ /* 0x000fc6000000004c */
[----:B------:R-:W-:Y:S01]  /*3e00*/  HFMA2.MMA R74, R58, R21, R74 ;  /* 0x000000153a4a7235 */ /* 0x000fe2000000004a */
[----:B-1----:R-:W-:Y:S01]  /*3e10*/  HFMA2 R61, R61, R24, RZ.H0_H0 ;  /* 0x000000183d3d7231 */ /* 0x002fe200000400ff */
[-C--:B------:R-:W-:Y:S01]  /*3e20*/  HFMA2.MMA R59, R59, R24.reuse, RZ ;  /* 0x000000183b3b7235 */ /* 0x080fe200000000ff */
[----:B------:R-:W-:Y:S01]  /*3e30*/  HFMA2 R20, R47, R22, R20 ;  /* 0x000000162f147231 */ /* 0x000fe20000000014 */
[----:B------:R-:W-:Y:S01]  /*3e40*/  HFMA2.MMA R54, R54, R24, RZ ;  /* 0x0000001836367235 */ /* 0x000fe200000000ff */
[----:B------:R-:W-:Y:S01]  /*3e50*/  HFMA2 R24, R56, R24, RZ.H0_H0 ;  /* 0x0000001838187231 */ /* 0x000fe200000400ff */
[----:B------:R-:W-:Y:S01]  /*3e60*/  HFMA2.MMA R57, R55, R21, R57 ;  /* 0x0000001537397235 */ /* 0x000fe20000000039 */
[----:B------:R-:W-:Y:S01]  /*3e70*/  HFMA2 R61, R60, R25, R61 ;  /* 0x000000193c3d7231 */ /* 0x000fe2000000003d */
[----:B------:R-:W-:Y:S01]  /*3e80*/  HFMA2.MMA R76, R49, R22, R74 ;  /* 0x00000016314c7235 */ /* 0x000fe2000000004a */
[----:B------:R-:W-:Y:S01]  /*3e90*/  HFMA2 R21, R70, R21, R75 ;  /* 0x0000001546157231 */ /* 0x000fe2000000004b */
[-C--:B------:R-:W-:Y:S01]  /*3ea0*/  HFMA2.MMA R59, R58, R25.reuse, R59 ;  /* 0x000000193a3b7235 */ /* 0x080fe2000000003b */
[----:B------:R-:W-:Y:S01]  /*3eb0*/  HFMA2 R20, R46, R23, R20 ;  /* 0x000000172e147231 */ /* 0x000fe20000000014 */
[----:B------:R-:W-:Y:S01]  /*3ec0*/  HFMA2.MMA R54, R55, R25, R54 ;  /* 0x0000001937367235 */ /* 0x000fe20000000036 */
[----:B------:R-:W-:Y:S01]  /*3ed0*/  HFMA2 R25, R70, R25, R24 ;  /* 0x0000001946197231 */ /* 0x000fe20000000018 */
[----:B------:R-:W-:Y:S01]  /*3ee0*/  HFMA2.MMA R57, R50, R22, R57 ;  /* 0x0000001632397235 */ /* 0x000fe20000000039 */
[C---:B------:R-:W-:Y:S01]  /*3ef0*/  HFMA2 R21, R52.reuse, R22, R21 ;  /* 0x0000001634157231 */ /* 0x040fe20000000015 */
[----:B------:R-:W-:Y:S01]  /*3f00*/  HFMA2.MMA R76, R48, R23, R76 ;  /* 0x00000017304c7235 */ /* 0x000fe2000000004c */
[-C--:B------:R-:W-:Y:S01]  /*3f10*/  HFMA2 R25, R52, R26.reuse, R25 ;  /* 0x0000001a34197231 */ /* 0x080fe20000000019 */
[-C--:B------:R-:W-:Y:S01]  /*3f20*/  HFMA2.MMA R24, R49, R26.reuse, R59 ;  /* 0x0000001a31187235 */ /* 0x080fe2000000003b */
[C---:B------:R-:W-:Y:S01]  /*3f30*/  HFMA2 R21, R53.reuse, R23, R21 ;  /* 0x0000001735157231 */ /* 0x040fe20000000015 */
[----:B------:R-:W-:Y:S01]  /*3f40*/  HFMA2.MMA R54, R50, R26, R54 ;  /* 0x0000001a32367235 */ /* 0x000fe20000000036 */
[-C--:B------:R-:W-:Y:S01]  /*3f50*/  HFMA2 R25, R53, R27.reuse, R25 ;  /* 0x0000001b35197231 */ /* 0x080fe20000000019 */
[----:B------:R-:W-:Y:S01]  /*3f60*/  HFMA2.MMA R57, R51, R23, R57 ;  /* 0x0000001733397235 */ /* 0x000fe20000000039 */
[----:B------:R-:W-:Y:S01]  /*3f70*/  HFMA2 R23, R47, R26, R61 ;  /* 0x0000001a2f177231 */ /* 0x000fe2000000003d */
[----:B------:R-:W-:Y:S01]  /*3f80*/  HFMA2.MMA R45, R76, R36, R45 ;  /* 0x000000244c2d7235 */ /* 0x000fe2000000002d */
[----:B------:R-:W-:Y:S01]  /*3f90*/  MOV R74, R72 ;  /* 0x00000048004a7202 */ /* 0x000fe20000000f00 */
[-C--:B------:R-:W-:Y:S01]  /*3fa0*/  HFMA2.MMA R24, R48, R27.reuse, R24 ;  /* 0x0000001b30187235 */ /* 0x080fe20000000018 */
[----:B------:R-:W-:Y:S01]  /*3fb0*/  HFMA2 R23, R46, R27, R23 ;  /* 0x0000001b2e177231 */ /* 0x000fe20000000017 */
[----:B------:R-:W-:Y:S01]  /*3fc0*/  HFMA2.MMA R54, R51, R27, R54 ;  /* 0x0000001b33367235 */ /* 0x000fe20000000036 */
[----:B------:R-:W-:Y:S01]  /*3fd0*/  MOV R75, R73 ;  /* 0x00000049004b7202 */ /* 0x000fe20000000f00 */
[----:B------:R-:W-:Y:S01]  /*3fe0*/  HFMA2.MMA R57, R57, R34, R43 ;  /* 0x0000002239397235 */ /* 0x000fe2000000002b */
[----:B------:R-:W-:-:S02]  /*3ff0*/  HFMA2 R44, R20, R35, R44 ;  /* 0x00000023142c7231 */ /* 0x000fc4000000002c */
[----:B------:R-:W-:Y:S01]  /*4000*/  HFMA2 R38, R21, R33, R38 ;  /* 0x0000002115267231 */ /* 0x000fe20000000026 */
[----:B------:R-:W-:Y:S01]  /*4010*/  HFMA2.MMA R59, R24, R36, R42 ;  /* 0x00000024183b7235 */ /* 0x000fe2000000002a */
[----:B------:R-:W-:Y:S01]  /*4020*/  HFMA2 R58, R23, R35, R41 ;  /* 0x00000023173a7231 */ /* 0x000fe20000000029 */
[----:B------:R-:W-:Y:S01]  /*4030*/  HFMA2.MMA R61, R54, R34, R40 ;  /* 0x00000022363d7235 */ /* 0x000fe20000000028 */
[----:B------:R-:W-:Y:S01]  /*4040*/  HFMA2 R60, R25, R33, R39 ;  /* 0x00000021193c7231 */ /* 0x000fe20000000027 */
[----:B------:R-:W-:Y:S09]  /*4050*/  @!P0 BRA `(.L_x_187) ;  /* 0xffffffcc00788947 */ /* 0x000ff2000383ffff */
.L_x_169:
        /* <DEDUP_REMOVED lines=18> */
.L_x_191:
[----:B------:R-:W0:Y:S02]  /*4180*/  LDS R12, [R16] ;  /* 0x00000000100c7984 */ /* 0x000e240000000800 */
[----:B0-----:R-:W-:-:S10]  /*4190*/  HFMA2.MMA R13, R12, 1, 1, R19 ;  /* 0x3c003c000c0d7835 */ /* 0x001fd40000000013 */
[----:B------:R-:W0:Y:S02]  /*41a0*/  ATOMS.CAST.SPIN R13, [R16], R12, R13 ;  /* 0x0000000c100d738d */ /* 0x000e24000180000d */
[----:B0-----:R-:W-:-:S13]  /*41b0*/  ISETP.EQ.U32.AND P0, PT, R13, 0x1, PT ;  /* 0x000000010d00780c */ /* 0x001fda0003f02070 */
[----:B------:R-:W-:Y:S05]  /*41c0*/  @!P0 BRA `(.L_x_191) ;  /* 0xfffffffc00ec8947 */ /* 0x000fea000383ffff */
[----:B------:R-:W-:Y:S05]  /*41d0*/  BRA `(.L_x_189) ;  /* 0x00000000000c7947 */ /* 0x000fea0003800000 */
.L_x_190:
[----:B------:R-:W2:Y:S02]  /*41e0*/  LD.E R12, desc[UR10][R14.64] ;  /* 0x0000000a0e0c7980 */ /* 0x000ea4000c101900 */
[----:B--2---:R-:W-:-:S05]  /*41f0*/  IADD3 R13, R19, R12, RZ ;  /* 0x0000000c130d7210 */ /* 0x004fca0007ffe0ff */
[----:B------:R0:W-:Y:S02]  /*4200*/  ST.E desc[UR10][R14.64], R13 ;  /* 0x0000000d0e007985 */ /* 0x0001e4000c10190a */
.L_x_189:
[----:B------:R-:W-:Y:S05]  /*4210*/  BSYNC B0 ;  /* 0x0000000000007941 */ /* 0x000fea0003800000 */
.L_x_188:
        /* <DEDUP_REMOVED lines=9> */
.L_x_195:
[----:B------:R-:W0:Y:S02]  /*42b0*/  LDS R18, [R16+0x4] ;  /* 0x0000040010127984 */ /* 0x000e240000000800 */
[----:B0-----:R-:W-:-:S06]  /*42c0*/  HADD2 R19, R18, R21 ;  /* 0x0000001512137230 */ /* 0x001fcc0000000000 */
[----:B------:R-:W0:Y:S02]  /*42d0*/  ATOMS.CAST.SPIN R19, [R16+0x4], R18, R19 ;  /* 0x000004121013738d */ /* 0x000e240001800013 */
[----:B0-----:R-:W-:-:S13]  /*42e0*/  ISETP.EQ.U32.AND P0, PT, R19, 0x1, PT ;  /* 0x000000011300780c */ /* 0x001fda0003f02070 */
[----:B------:R-:W-:Y:S05]  /*42f0*/  @!P0 BRA `(.L_x_195) ;  /* 0xfffffffc00ec8947 */ /* 0x000fea000383ffff */
[----:B------:R-:W-:Y:S05]  /*4300*/  BRA `(.L_x_193) ;  /* 0x00000000000c7947 */ /* 0x000fea0003800000 */
.L_x_194:
[----:B------:R-:W2:Y:S02]  /*4310*/  LD.E R16, desc[UR10][R14.64+0x4] ;  /* 0x0000040a0e107980 */ /* 0x000ea4000c101900 */
[----:B--2---:R-:W-:-:S05]  /*4320*/  IADD3 R19, R21, R16, RZ ;  /* 0x0000001015137210 */ /* 0x004fca0007ffe0ff */
[----:B------:R0:W-:Y:S02]  /*4330*/  ST.E desc[UR10][R14.64+0x4], R19 ;  /* 0x000004130e007985 */ /* 0x0001e4000c10190a */
.L_x_193:
[----:B------:R-:W-:Y:S05]  /*4340*/  BSYNC B0 ;  /* 0x0000000000007941 */ /* 0x000fea0003800000 */
.L_x_192:
[----:B------:R-:W-:Y:S02]  /*4350*/  HADD2 R16, R11.H0_H0, R11.H1_H1 ;  /* 0x3000000b0b107230 */ /* 0x000fe40000000800 */
[----:B------:R-:W-:Y:S02]  /*4360*/  HADD2 R18, R10.H0_H0, R10.H1_H1 ;  /* 0x3000000a0a127230 */ /* 0x000fe40000000800 */
[----:B------:R-:W-:-:S03]  /*4370*/  IMAD.WIDE R10, R71, 0x2, R14 ;  /* 0x00000002470a7825 */ /* 0x000fc600078e020e */
[----:B------:R-:W-:-:S05]  /*4380*/  PRMT R16, R16, 0x5410, R18 ;  /* 0x0000541010107816 */ /* 0x000fca0000000012 */
[----:B0-----:R-:W-:-:S05]  /*4390*/  HMUL2 R15, R16, R67.H0_H0 ;  /* 0x20000043100f7232 */ /* 0x001fca0000000000 */
        /* <DEDUP_REMOVED lines=11> */
.L_x_199:
[----:B------:R-:W0:Y:S02]  /*4450*/  LDS R8, [R14] ;  /* 0x000000000e087984 */ /* 0x000e240000000800 */
[----:B0-----:R-:W-:-:S10]  /*4460*/  HFMA2.MMA R9, R8, 1, 1, R15 ;  /* 0x3c003c0008097835 */ /* 0x001fd4000000000f */
[----:B------:R-:W0:Y:S02]  /*4470*/  ATOMS.CAST.SPIN R9, [R14], R8, R9 ;  /* 0x000000080e09738d */ /* 0x000e240001800009 */
[----:B0-----:R-:W-:-:S13]  /*4480*/  ISETP.EQ.U32.AND P0, PT, R9, 0x1, PT ;  /* 0x000000010900780c */ /* 0x001fda0003f02070 */
[----:B------:R-:W-:Y:S05]  /*4490*/  @!P0 BRA `(.L_x_199) ;  /* 0xfffffffc00ec8947 */ /* 0x000fea000383ffff */
[----:B------:R-:W-:Y:S05]  /*44a0*/  BRA `(.L_x_197) ;  /* 0x00000000000c7947 */ /* 0x000fea0003800000 */
.L_x_198:
[----:B------:R-:W2:Y:S02]  /*44b0*/  LD.E R8, desc[UR10][R10.64] ;  /* 0x0000000a0a087980 */ /* 0x000ea4000c101900 */
[----:B--2---:R-:W-:-:S05]  /*44c0*/  IADD3 R9, R15, R8, RZ ;  /* 0x000000080f097210 */ /* 0x004fca0007ffe0ff */
[----:B------:R0:W-:Y:S02]  /*44d0*/  ST.E desc[UR10][R10.64], R9 ;  /* 0x000000090a007985 */ /* 0x0001e4000c10190a */
.L_x_197:
[----:B------:R-:W-:Y:S05]  /*44e0*/  BSYNC B0 ;  /* 0x0000000000007941 */ /* 0x000fea0003800000 */
.L_x_196:
        /* <DEDUP_REMOVED lines=8> */
.L_x_203:
[----:B------:R-:W0:Y:S02]  /*4570*/  LDS R8, [R12] ;  /* 0x000000000c087984 */ /* 0x000e240000000800 */
[----:B0-----:R-:W-:-:S06]  /*4580*/  HADD2 R9, R8, R67 ;  /* 0x0000004308097230 */ /* 0x001fcc0000000000 */
[----:B------:R-:W0:Y:S02]  /*4590*/  ATOMS.CAST.SPIN R9, [R12], R8, R9 ;  /* 0x000000080c09738d */ /* 0x000e240001800009 */
[----:B0-----:R-:W-:-:S13]  /*45a0*/  ISETP.EQ.U32.AND P0, PT, R9, 0x1, PT ;  /* 0x000000010900780c */ /* 0x001fda0003f02070 */
[----:B------:R-:W-:Y:S05]  /*45b0*/  @!P0 BRA `(.L_x_203) ;  /* 0xfffffffc00ec8947 */ /* 0x000fea000383ffff */
[----:B------:R-:W-:Y:S05]  /*45c0*/  BRA `(.L_x_201) ;  /* 0x00000000000c7947 */ /* 0x000fea0003800000 */
.L_x_202:
[----:B------:R-:W0:Y:S02]  /*45d0*/  LD.E R8, desc[UR10][R12.64] ;  /* 0x0000000a0c087980 */ /* 0x000e24000c101900 */
[----:B0-----:R-:W-:-:S05]  /*45e0*/  IADD3 R9, R67, R8, RZ ;  /* 0x0000000843097210 */ /* 0x001fca0007ffe0ff */
[----:B------:R1:W-:Y:S02]  /*45f0*/  ST.E desc[UR10][R12.64], R9 ;  /* 0x000000090c007985 */ /* 0x0003e4000c10190a */
.L_x_201:
[----:B------:R-:W-:Y:S05]  /*4600*/  BSYNC B0 ;  /* 0x0000000000007941 */ /* 0x000fea0003800000 */
.L_x_200:
        /* <DEDUP_REMOVED lines=16> */
.L_x_207:
[----:B------:R-:W0:Y:S02]  /*4710*/  LDS R4, [R8] ;  /* 0x0000000008047984 */ /* 0x000e240000000800 */
[----:B0-----:R-:W-:-:S10]  /*4720*/  HFMA2.MMA R5, R4, 1, 1, R9 ;  /* 0x3c003c0004057835 */ /* 0x001fd40000000009 */
[----:B------:R-:W0:Y:S02]  /*4730*/  ATOMS.CAST.SPIN R5, [R8], R4, R5 ;  /* 0x000000040805738d */ /* 0x000e240001800005 */
[----:B0-----:R-:W-:-:S13]  /*4740*/  ISETP.EQ.U32.AND P0, PT, R5, 0x1, PT ;  /* 0x000000010500780c */ /* 0x001fda0003f02070 */
[----:B------:R-:W-:Y:S05]  /*4750*/  @!P0 BRA `(.L_x_207) ;  /* 0xfffffffc00ec8947 */ /* 0x000fea000383ffff */
[----:B------:R-:W-:Y:S05]  /*4760*/  BRA `(.L_x_205) ;  /* 0x00000000000c7947 */ /* 0x000fea0003800000 */
.L_x_206:
[----:B------:R-:W2:Y:S02]  /*4770*/  LD.E R4, desc[UR10][R6.64] ;  /* 0x0000000a06047980 */ /* 0x000ea4000c101900 */
[----:B--2---:R-:W-:-:S05]  /*4780*/  IADD3 R5, R9, R4, RZ ;  /* 0x0000000409057210 */ /* 0x004fca0007ffe0ff */
[----:B------:R0:W-:Y:S02]  /*4790*/  ST.E desc[UR10][R6.64], R5 ;  /* 0x0000000506007985 */ /* 0x0001e4000c10190a */
.L_x_205:
[----:B------:R-:W-:Y:S05]  /*47a0*/  BSYNC B0 ;  /* 0x0000000000007941 */ /* 0x000fea0003800000 */
.L_x_204:
        /* <DEDUP_REMOVED lines=11> */
.L_x_211:
[----:B------:R-:W0:Y:S02]  /*4860*/  LDS R8, [R10] ;  /* 0x000000000a087984 */ /* 0x000e240000000800 */
[----:B0-----:R-:W-:-:S06]  /*4870*/  HADD2 R9, R8, R65 ;  /* 0x0000004108097230 */ /* 0x001fcc0000000000 */
[----:B------:R-:W0:Y:S02]  /*4880*/  ATOMS.CAST.SPIN R9, [R10], R8, R9 ;  /* 0x000000080a09738d */ /* 0x000e240001800009 */
[----:B0-----:R-:W-:-:S13]  /*4890*/  ISETP.EQ.U32.AND P0, PT, R9, 0x1, PT ;  /* 0x000000010900780c */ /* 0x001fda0003f02070 */
[----:B------:R-:W-:Y:S05]  /*48a0*/  @!P0 BRA `(.L_x_211) ;  /* 0xfffffffc00ec8947 */ /* 0x000fea000383ffff */
[----:B------:R-:W-:Y:S05]  /*48b0*/  BRA `(.L_x_209) ;  /* 0x00000000000c7947 */ /* 0x000fea0003800000 */
.L_x_210:
[----:B------:R-:W2:Y:S02]  /*48c0*/  LD.E R10, desc[UR10][R8.64] ;  /* 0x0000000a080a7980 */ /* 0x000ea4000c101900 */
[----:B--2---:R-:W-:-:S05]  /*48d0*/  IADD3 R11, R65, R10, RZ ;  /* 0x0000000a410b7210 */ /* 0x004fca0007ffe0ff */
[----:B------:R0:W-:Y:S02]  /*48e0*/  ST.E desc[UR10][R8.64], R11 ;  /* 0x0000000b08007985 */ /* 0x0001e4000c10190a */
.L_x_209:
[----:B------:R-:W-:Y:S05]  /*48f0*/  BSYNC B0 ;  /* 0x0000000000007941 */ /* 0x000fea0003800000 */
.L_x_208:
[----:B------:R-:W-:Y:S02]  /*4900*/  HADD2 R17, R17.H0_H0, R17.H1_H1 ;  /* 0x3000001111117230 */ /* 0x000fe40000000800 */
[----:B0-----:R-:W-:-:S04]  /*4910*/  IMAD.WIDE R8, R71, 0x2, R6 ;  /* 0x0000000247087825 */ /* 0x001fc800078e0206 */
        /* <DEDUP_REMOVED lines=14> */
.L_x_215:
[----:B------:R-:W0:Y:S02]  /*4a00*/  LDS R2, [R0] ;  /* 0x0000000000027984 */ /* 0x000e240000000800 */
[----:B0-----:R-:W-:-:S10]  /*4a10*/  HFMA2.MMA R3, R2, 1, 1, R17 ;  /* 0x3c003c0002037835 */ /* 0x001fd40000000011 */
[----:B------:R-:W0:Y:S02]  /*4a20*/  ATOMS.CAST.SPIN R3, [R0], R2, R3 ;  /* 0x000000020003738d */ /* 0x000e240001800003 */
[----:B0-----:R-:W-:-:S13]  /*4a30*/  ISETP.EQ.U32.AND P0, PT, R3, 0x1, PT ;  /* 0x000000010300780c */ /* 0x001fda0003f02070 */
[----:B------:R-:W-:Y:S05]  /*4a40*/  @!P0 BRA `(.L_x_215) ;  /* 0xfffffffc00ec8947 */ /* 0x000fea000383ffff */
[----:B------:R-:W-:Y:S05]  /*4a50*/  BRA `(.L_x_213) ;  /* 0x00000000000c7947 */ /* 0x000fea0003800000 */
.L_x_214:
[----:B------:R-:W2:Y:S02]  /*4a60*/  LD.E R0, desc[UR10][R8.64] ;  /* 0x0000000a08007980 */ /* 0x000ea4000c101900 */
[----:B--2---:R-:W-:-:S05]  /*4a70*/  IADD3 R3, R17, R0, RZ ;  /* 0x0000000011037210 */ /* 0x004fca0007ffe0ff */
[----:B------:R0:W-:Y:S02]  /*4a80*/  ST.E desc[UR10][R8.64], R3 ;  /* 0x0000000308007985 */ /* 0x0001e4000c10190a */
.L_x_213:
[----:B------:R-:W-:Y:S05]  /*4a90*/  BSYNC B0 ;  /* 0x0000000000007941 */ /* 0x000fea0003800000 */
.L_x_212:
        /* <DEDUP_REMOVED lines=8> */
.L_x_219:
[----:B------:R-:W0:Y:S02]  /*4b20*/  LDS R2, [R0] ;  /* 0x0000000000027984 */ /* 0x000e240000000800 */
[----:B0-----:R-:W-:-:S06]  /*4b30*/  HADD2 R3, R2, R11 ;  /* 0x0000000b02037230 */ /* 0x001fcc0000000000 */
[----:B------:R-:W0:Y:S02]  /*4b40*/  ATOMS.CAST.SPIN R3, [R0], R2, R3 ;  /* 0x000000020003738d */ /* 0x000e240001800003 */
[----:B0-----:R-:W-:-:S13]  /*4b50*/  ISETP.EQ.U32.AND P0, PT, R3, 0x1, PT ;  /* 0x000000010300780c */ /* 0x001fda0003f02070 */
[----:B------:R-:W-:Y:S05]  /*4b60*/  @!P0 BRA `(.L_x_219) ;  /* 0xfffffffc00ec8947 */ /* 0x000fea000383ffff */
[----:B------:R-:W-:Y:S05]  /*4b70*/  BRA `(.L_x_217) ;  /* 0x00000000000c7947 */ /* 0x000fea0003800000 */
.L_x_218:
[----:B------:R-:W2:Y:S02]  /*4b80*/  LD.E R0, desc[UR10][R2.64] ;  /* 0x0000000a02007980 */ /* 0x000ea4000c101900 */
[----:B--2---:R-:W-:-:S05]  /*4b90*/  IADD3 R7, R11, R0, RZ ;  /* 0x000000000b077210 */ /* 0x004fca0007ffe0ff */
[----:B------:R0:W-:Y:S02]  /*4ba0*/  ST.E desc[UR10][R2.64], R7 ;  /* 0x0000000702007985 */ /* 0x0001e4000c10190a */
.L_x_217:
[----:B------:R-:W-:Y:S05]  /*4bb0*/  BSYNC B0 ;  /* 0x0000000000007941 */ /* 0x000fea0003800000 */
.L_x_216:
[----:B------:R-:W-:Y:S02]  /*4bc0*/  HADD2 R45, R45.H0_H0, R45.H1_H1 ;  /* 0x3000002d2d2d7230 */ /* 0x000fe40000000800 */
[----:B0-----:R-:W-:-:S04]  /*4bd0*/  IMAD.WIDE R2, R71, 0x2, R8 ;  /* 0x0000000247027825 */ /* 0x001fc800078e0208 */
[----:B------:R-:W-:-:S05]  /*4be0*/  HADD2 R44, R44.H0_H0, R44.H1_H1 ;  /* 0x3000002c2c2c7230 */ /* 0x000fca0000000800 */
        /* <DEDUP_REMOVED lines=13> */
.L_x_223:
[----:B------:R-:W0:Y:S02]  /*4cc0*/  LDS R6, [R0] ;  /* 0x0000000000067984 */ /* 0x000e240000000800 */
[----:B0-----:R-:W-:-:S06]  /*4cd0*/  HADD2 R7, R6, R45 ;  /* 0x0000002d06077230 */ /* 0x001fcc0000000000 */
[----:B------:R-:W0:Y:S02]  /*4ce0*/  ATOMS.CAST.SPIN R7, [R0], R6, R7 ;  /* 0x000000060007738d */ /* 0x000e240001800007 */
[----:B0-----:R-:W-:-:S13]  /*4cf0*/  ISETP.EQ.U32.AND P0, PT, R7, 0x1, PT ;  /* 0x000000010700780c */ /* 0x001fda0003f02070 */
[----:B------:R-:W-:Y:S05]  /*4d00*/  @!P0 BRA `(.L_x_223) ;  /* 0xfffffffc00ec8947 */ /* 0x000fea000383ffff */
[----:B------:R-:W-:Y:S05]  /*4d10*/  BRA `(.L_x_221) ;  /* 0x00000000000c7947 */ /* 0x000fea0003800000 */
.L_x_222:
[----:B------:R-:W2:Y:S02]  /*4d20*/  LD.E R0, desc[UR10][R2.64] ;  /* 0x0000000a02007980 */ /* 0x000ea4000c101900 */
[----:B--2---:R-:W-:-:S05]  /*4d30*/  IADD3 R7, R45, R0, RZ ;  /* 0x000000002d077210 */ /* 0x004fca0007ffe0ff */
[----:B------:R0:W-:Y:S02]  /*4d40*/  ST.E desc[UR10][R2.64], R7 ;  /* 0x0000000702007985 */ /* 0x0001e4000c10190a */
.L_x_221:
[----:B------:R-:W-:Y:S05]  /*4d50*/  BSYNC B0 ;  /* 0x0000000000007941 */ /* 0x000fea0003800000 */
.L_x_220:
        /* <DEDUP_REMOVED lines=8> */
.L_x_227:
[----:B------:R-:W0:Y:S02]  /*4de0*/  LDS R6, [R0] ;  /* 0x0000000000067984 */ /* 0x000e240000000800 */
[----:B0-----:R-:W-:-:S10]  /*4df0*/  HFMA2.MMA R7, R6, 1, 1, R57 ;  /* 0x3c003c0006077835 */ /* 0x001fd40000000039 */
[----:B------:R-:W0:Y:S02]  /*4e00*/  ATOMS.CAST.SPIN R7, [R0], R6, R7 ;  /* 0x000000060007738d */ /* 0x000e240001800007 */
[----:B0-----:R-:W-:-:S13]  /*4e10*/  ISETP.EQ.U32.AND P0, PT, R7, 0x1, PT ;  /* 0x000000010700780c */ /* 0x001fda0003f02070 */
[----:B------:R-:W-:Y:S05]  /*4e20*/  @!P0 BRA `(.L_x_227) ;  /* 0xfffffffc00ec8947 */ /* 0x000fea000383ffff */
[----:B------:R-:W-:Y:S05]  /*4e30*/  BRA `(.L_x_225) ;  /* 0x00000000000c7947 */ /* 0x000fea0003800000 */
.L_x_226:
[----:B------:R-:W2:Y:S02]  /*4e40*/  LD.E R0, desc[UR10][R6.64] ;  /* 0x0000000a06007980 */ /* 0x000ea4000c101900 */
[----:B--2---:R-:W-:-:S05]  /*4e50*/  IADD3 R9, R57, R0, RZ ;  /* 0x0000000039097210 */ /* 0x004fca0007ffe0ff */
[----:B------:R0:W-:Y:S02]  /*4e60*/  ST.E desc[UR10][R6.64], R9 ;  /* 0x0000000906007985 */ /* 0x0001e4000c10190a */
.L_x_225:
[----:B------:R-:W-:Y:S05]  /*4e70*/  BSYNC B0 ;  /* 0x0000000000007941 */ /* 0x000fea0003800000 */
.L_x_224:
        /* <DEDUP_REMOVED lines=15> */
.L_x_231:
[----:B------:R-:W0:Y:S02]  /*4f70*/  LDS R6, [R0] ;  /* 0x0000000000067984 */ /* 0x000e240000000800 */
[----:B0-----:R-:W-:-:S06]  /*4f80*/  HADD2 R7, R6, R59 ;  /* 0x0000003b06077230 */ /* 0x001fcc0000000000 */
[----:B------:R-:W0:Y:S02]  /*4f90*/  ATOMS.CAST.SPIN R7, [R0], R6, R7 ;  /* 0x000000060007738d */ /* 0x000e240001800007 */
[----:B0-----:R-:W-:-:S13]  /*4fa0*/  ISETP.EQ.U32.AND P0, PT, R7, 0x1, PT ;  /* 0x000000010700780c */ /* 0x001fda0003f02070 */
[----:B------:R-:W-:Y:S05]  /*4fb0*/  @!P0 BRA `(.L_x_231) ;  /* 0xfffffffc00ec8947 */ /* 0x000fea000383ffff */
[----:B------:R-:W-:Y:S05]  /*4fc0*/  BRA `(.L_x_229) ;  /* 0x00000000000c7947 */ /* 0x000fea0003800000 */
.L_x_230:
[----:B------:R-:W2:Y:S02]  /*4fd0*/  LD.E R0, desc[UR10][R6.64] ;  /* 0x0000000a06007980 */ /* 0x000ea4000c101900 */
[----:B--2---:R-:W-:-:S05]  /*4fe0*/  IADD3 R9, R59, R0, RZ ;  /* 0x000000003b097210 */ /* 0x004fca0007ffe0ff */
[----:B------:R0:W-:Y:S02]  /*4ff0*/  ST.E desc[UR10][R6.64], R9 ;  /* 0x0000000906007985 */ /* 0x0001e4000c10190a */
.L_x_229:
[----:B------:R-:W-:Y:S05]  /*5000*/  BSYNC B0 ;  /* 0x0000000000007941 */ /* 0x000fea0003800000 */
.L_x_228:
[----:B------:R-:W-:-:S04]  /*5010*/  IADD3 R2, P0, R4, R2, RZ ;  /* 0x0000000204027210 */ /* 0x000fc80007f1e0ff */
[----:B------:R-:W-:-:S08]  /*5020*/  IADD3.X R3, R5, R3, RZ, P0, !PT ;  /* 0x0000000305037210 */ /* 0x000fd000007fe4ff */
[----:B------:R1:W-:Y:S02]  /*5030*/  ATOM.E.ADD.F16x2.RN.STRONG.GPU P0, RZ, desc[UR10][R2.64], R61 ;  /* 0x0000003d02ff79a2 */ /* 0x0003e4000810e1ca */
[----:B-1----:R-:W-:Y:S05]  /*5040*/  @P0 EXIT ;  /* 0x000000000000094d */ /* 0x002fea0003800000 */
[----:B------:R-:W1:Y:S02]  /*5050*/  QSPC.E.S P0, RZ, [R2] ;  /* 0x0000000002ff73aa */ /* 0x000e640000000500 */
[----:B-1----:R-:W-:Y:S05]  /*5060*/  @!P0 BRA `(.L_x_232) ;  /* 0x00000000001c8947 */ /* 0x002fea0003800000 */
[----:B------:R-:W-:-:S07]  /*5070*/  MOV R0, R2 ;  /* 0x0000000200007202 */ /* 0x000fce0000000f00 */
.L_x_233:
[----:B------:R-:W1:Y:S02]  /*5080*/  LDS R2, [R0] ;  /* 0x0000000000027984 */ /* 0x000e640000000800 */
[----:B-1----:R-:W-:-:S10]  /*5090*/  HFMA2.MMA R3, R2, 1, 1, R61 ;  /* 0x3c003c0002037835 */ /* 0x002fd4000000003d */
[----:B------:R-:W1:Y:S02]  /*50a0*/  ATOMS.CAST.SPIN R3, [R0], R2, R3 ;  /* 0x000000020003738d */ /* 0x000e640001800003 */
[----:B-1----:R-:W-:-:S13]  /*50b0*/  ISETP.EQ.U32.AND P0, PT, R3, 0x1, PT ;  /* 0x000000010300780c */ /* 0x002fda0003f02070 */
[----:B------:R-:W-:Y:S05]  /*50c0*/  @!P0 BRA `(.L_x_233) ;  /* 0xfffffffc00ec8947 */ /* 0x000fea000383ffff */
[----:B------:R-:W-:Y:S05]  /*50d0*/  EXIT ;  /* 0x000000000000794d */ /* 0x000fea0003800000 */
.L_x_232:
[----:B------:R-:W2:Y:S02]  /*50e0*/  LD.E R0, desc[UR10][R2.64] ;  /* 0x0000000a02007980 */ /* 0x000ea4000c101900 */
[----:B--2---:R-:W-:-:S05]  /*50f0*/  IADD3 R5, R61, R0, RZ ;  /* 0x000000003d057210 */ /* 0x004fca0007ffe0ff */
[----:B------:R-:W-:Y:S01]  /*5100*/  ST.E desc[UR10][R2.64], R5 ;  /* 0x0000000502007985 */ /* 0x000fe2000c10190a */
[----:B------:R-:W-:Y:S05]  /*5110*/  EXIT ;  /* 0x000000000000794d */ /* 0x000fea0003800000 */
.L_x_234:
        /* <DEDUP_REMOVED lines=14> */
.L_x_4013:


//--------------------- .text._Z28gemm_half_q_half_gptq_kernelILi5ELb1ELb1EEvPK6__halfPKjS4_S2_PS0_iiiiiPKtibS2_i --------------------------
	.section	.text._Z28gemm_half_q_half_gptq_kernelILi5ELb1ELb1EEvPK6__halfPKjS4_S2_PS0_iiiiiPKtibS2_i,"ax",@progbits
	.align	128
        .global         _Z28gemm_half_q_half_gptq_kernelILi5ELb1ELb1EEvPK6__halfPKjS4_S2_PS0_iiiiiPKtibS2_i
        .type           _Z28gemm_half_q_half_gptq_kernelILi5ELb1ELb1EEvPK6__halfPKjS4_S2_PS0_iiiiiPKtibS2_i,@function
        .size           _Z28gemm_half_q_half_gptq_kernelILi5ELb1ELb1EEvPK6__halfPKjS4_S2_PS0_iiiiiPKtibS2_i,(.L_x_4014 - _Z28gemm_half_q_half_gptq_kernelILi5ELb1ELb1EEvPK6__halfPKjS4_S2_PS0_iiiiiPKtibS2_i)
        .other          _Z28gemm_half_q_half_gptq_kernelILi5ELb1ELb1EEvPK6__halfPKjS4_S2_PS0_iiiiiPKtibS2_i,@"STO_CUDA_ENTRY STV_DEFAULT"
_Z28gemm_half_q_half_gptq_kernelILi5ELb1ELb1EEvPK6__halfPKjS4_S2_PS0_iiiiiPKtibS2_i:
.text._Z28gemm_half_q_half_gptq_kernelILi5ELb1ELb1EEvPK6__halfPKjS4_S2_PS0_iiiiiPKtibS2_i:
        /* <DEDUP_REMOVED lines=12> */
[----:B------:R-:W-:-:S06]  /*00c0*/  IMAD.WIDE R10, R11, 0x2, R8 ;  /* 0x000000020b0a7825 */ /* 0x000fcc00078e0208 */
[----:B------:R-:W3:Y:S01]  /*00d0*/  LDG.E.U16 R10, desc[UR10][R10.64] ;  /* 0x0000000a0a0a7981 */ /* 0x000ee2000c1e1500 */
[----:B0-----:R-:W0:Y:S01]  /*00e0*/  S2R R3, SR_CTAID.X ;  /* 0x0000000000037919 */ /* 0x001e220000002500 */
[----:B--2---:R-:W-:-:S04]  /*00f0*/  LOP3.LUT R13, R61, R63, R62, 0xfe, !PT ;  /* 0x0000003f3d0d7212 */ /* 0x004fc800078efe3e */
[----:B---3--:R-:W-:-:S04]  /*0100*/  LOP3.LUT R13, R10, R60, R13, 0xfe, !PT ;  /* 0x0000003c0a0d7212 */ /* 0x008fc800078efe0d */
        /* <DEDUP_REMOVED lines=43> */
[----:B------:R-:W5:Y:S04]  /*03c0*/  LDG.E.U16.CONSTANT R9, desc[UR10][R8.64] ;  /* 0x0000000a08097981 */ /* 0x000f68000c1e9500 */
[----:B------:R-:W5:Y:S04]  /*03d0*/  LDG.E.U16.CONSTANT R11, desc[UR10][R10.64] ;  /* 0x0000000a0a0b7981 */ /* 0x000f68000c1e9500 */
[----:B--2---:R0:W-:Y:S04]  /*03e0*/  STS.U16 [R14], R3 ;  /* 0x000000030e007388 */ /* 0x0041e80000000400 */
[----:B---3--:R0:W-:Y:S04]  /*03f0*/  STS.U16 [R14+0x100], R5 ;  /* 0x000100050e007388 */ /* 0x0081e80000000400 */
[----:B----4-:R0:W-:Y:S04]  /*0400*/  STS.U16 [R14+0x200], R7 ;  /* 0x000200070e007388 */ /* 0x0101e80000000400 */
[----:B-----5:R0:W-:Y:S04]  /*0410*/  STS.U16 [R14+0x300], R9 ;  /* 0x000300090e007388 */ /* 0x0201e80000000400 */
[----:B------:R0:W-:Y:S01]  /*0420*/  STS.U16 [R14+0x400], R11 ;  /* 0x0004000b0e007388 */ /* 0x0001e20000000400 */
[----:B------:R-:W-:Y:S05]  /*0430*/  BRA `(.L_x_236) ;  /* 0x00000000004c7947 */ /* 0x000fea0003800000 */
.L_x_237:
        /* <DEDUP_REMOVED lines=18> */
[----:B------:R1:W-:Y:S02]  /*0560*/  STS.U16 [R14+0x400], R11 ;  /* 0x0004000b0e007388 */ /* 0x0003e40000000400 */
.L_x_236:
[----:B------:R-:W-:Y:S05]  /*0570*/  BSYNC B0 ;  /* 0x0000000000007941 */ /* 0x000fea0003800000 */
.L_x_235:
[----:B------:R-:W-:Y:S02]  /*0580*/  ULDC UR8, c[0x0][0x23c] ;  /* 0x00008f0000087ab9 */ /* 0x000fe40000000800 */
[----:B------:R-:W-:-:S13]  /*0590*/  ISETP.GE.AND P0, PT, R64, UR8, PT ;  /* 0x0000000840007c0c */ /* 0x000fda000bf06270 */
[----:B------:R-:W-:Y:S05]  /*05a0*/  @P0 EXIT ;  /* 0x000000000000094d */ /* 0x000fea0003800000 */
[----:B------:R-:W-:Y:S02]  /*05b0*/  ULDC.U8 UR5, c[0x0][0x25c] ;  /* 0x0000970000057ab9 */ /* 0x000fe40000000000 */
[----:B------:R-:W-:-:S06]  /*05c0*/  UPRMT UR5, UR5, 0x8880, URZ ;  /* 0x0000888005057896 */ /* 0x000fcc000800003f */
[----:B------:R-:W-:-:S04]  /*05d0*/  ISETP.NE.AND P0, PT, RZ, UR5, PT ;  /* 0x00000005ff007c0c */ /* 0x000fc8000bf05270 */
[----:B------:R-:W-:-:S13]  /*05e0*/  ISETP.NE.OR P0, PT, RZ, UR7, !P0 ;  /* 0x00000007ff007c0c */ /* 0x000fda000c705670 */
[----:B------:R-:W-:Y:S05]  /*05f0*/  @P0 BRA `(.L_x_238) ;  /* 0x0000000000440947 */ /* 0x000fea0003800000 */
[----:B01----:R-:W0:Y:S01]  /*0600*/  LDC.64 R2, c[0x0][0x230] ;  /* 0x00008c00ff027b82 */ /* 0x003e220000000a00 */
[----:B------:R-:W-:Y:S02]  /*0610*/  MOV R5, UR4 ;  /* 0x0000000400057c02 */ /* 0x000fe40008000f00 */
[----:B------:R-:W-:Y:S02]  /*0620*/  MOV R7, UR8 ;  /* 0x0000000800077c02 */ /* 0x000fe40008000f00 */
[----:B------:R-:W-:Y:S01]  /*0630*/  MOV R9, UR8 ;  /* 0x0000000800097c02 */ /* 0x000fe20008000f00 */
[----:B------:R-:W-:Y:S01]  /*0640*/  IMAD R5, R5, UR8, R64 ;  /* 0x0000000805057c24 */ /* 0x000fe2000f8e0240 */
[----:B------:R-:W-:-:S03]  /*0650*/  MOV R11, UR8 ;  /* 0x00000008000b7c02 */ /* 0x000fc60008000f00 */
[----:B0-----:R-:W-:Y:S01]  /*0660*/  IMAD.WIDE R2, R5, 0x2, R2 ;  /* 0x0000000205027825 */ /* 0x001fe200078e0202 */
[----:B------:R-:W-:-:S04]  /*0670*/  MOV R5, UR8 ;  /* 0x0000000800057c02 */ /* 0x000fc80008000f00 */
        /* <DEDUP_REMOVED lines=9> */
.L_x_238:
        /* <DEDUP_REMOVED lines=40> */
[----:B------:R-:W-:Y:S01]  /*0990*/  SHF.L.U32 R59, R64, 0x2, RZ ;  /* 0x00000002403b7819 */ /* 0x000fe200000006ff */
[----:B------:R-:W-:Y:S01]  /*09a0*/  I2F.F16 R7, -0x40 ;  /* 0xffffffc000077906 */ /* 0x000fe20000200c00 */
[----:B------:R-:W-:Y:S01]  /*09b0*/  ISETP.LE.AND P0, PT, R65, UR12, PT ;  /* 0x0000000c41007c0c */ /* 0x000fe2000bf03270 */
[----:B------:R-:W-:Y:S01]  /*09c0*/  HFMA2.MMA R52, -RZ, RZ, 0, 0 ;  /* 0x00000000ff347435 */ /* 0x000fe200000001ff */
[----:B------:R-:W-:Y:S02]  /*09d0*/  LOP3.LUT R59, R59, 0x10, RZ, 0xc0, !PT ;  /* 0x000000103b3b7812 */ /* 0x000fe400078ec0ff */
[----:B------:R-:W-:-:S02]  /*09e0*/  CS2R R50, SRZ ;  /* 0x0000000000327805 */ /* 0x000fc4000001ff00 */
[----:B------:R-:W-:Y:S02]  /*09f0*/  MOV R66, RZ ;  /* 0x000000ff00427202 */ /* 0x000fe40000000f00 */
[----:B------:R-:W-:Y:S02]  /*0a00*/  CS2R R14, SRZ ;  /* 0x00000000000e7805 */ /* 0x000fe4000001ff00 */
[----:B------:R-:W-:Y:S02]  /*0a10*/  MOV R24, RZ ;  /* 0x000000ff00187202 */ /* 0x000fe40000000f00 */
[----:B------:R-:W-:Y:S02]  /*0a20*/  CS2R R8, SRZ ;  /* 0x0000000000087805 */ /* 0x000fe4000001ff00 */
[----:B------:R-:W-:Y:S02]  /*0a30*/  CS2R R10, SRZ ;  /* 0x00000000000a7805 */ /* 0x000fe4000001ff00 */
[----:B------:R-:W-:Y:S01]  /*0a40*/  CS2R R12, SRZ ;  /* 0x00000000000c7805 */ /* 0x000fe2000001ff00 */
[----:B------:R-:W-:Y:S01]  /*0a50*/  BAR.SYNC.DEFER_BLOCKING 0x0 ;  /* 0x0000000000007b1d */ /* 0x000fe20000010000 */
[----:B--2---:R-:W-:-:S04]  /*0a60*/  SHF.R.U32.HI R0, RZ, R59, R2 ;  /* 0x0000003bff007219 */ /* 0x004fc80000011602 */
[C---:B------:R-:W-:Y:S02]  /*0a70*/  LEA.HI R3, R0.reuse, 0x1, RZ, 0x1c ;  /* 0x0000000100037811 */ /* 0x040fe400078fe0ff */
[C---:B------:R-:W-:Y:S02]  /*0a80*/  IADD3 R6, R0.reuse, 0x1, RZ ;  /* 0x0000000100067810 */ /* 0x040fe40007ffe0ff */
[----:B------:R-:W-:Y:S02]  /*0a90*/  LOP3.LUT R19, R3, 0xf, RZ, 0xc0, !PT ;  /* 0x0000000f03137812 */ /* 0x000fe400078ec0ff */
[----:B------:R-:W-:Y:S02]  /*0aa0*/  LEA.HI R3, R0, 0x1, RZ, 0x18 ;  /* 0x0000000100037811 */ /* 0x000fe400078fc0ff */
[----:B------:R-:W-:Y:S01]  /*0ab0*/  LOP3.LUT R18, R6, 0xf, RZ, 0xc0, !PT ;  /* 0x0000000f06127812 */ /* 0x000fe200078ec0ff */
[----:B0-----:R0:W1:Y:S01]  /*0ac0*/  I2F.F16 R4, R19 ;  /* 0x0000001300047306 */ /* 0x0010620000200c00 */
[----:B------:R-:W-:-:S02]  /*0ad0*/  LOP3.LUT R20, R3, 0xf, RZ, 0xc0, !PT ;  /* 0x0000000f03147812 */ /* 0x000fc400078ec0ff */
[----:B------:R-:W-:-:S04]  /*0ae0*/  LEA.HI R3, R0, 0x1, RZ, 0x14 ;  /* 0x0000000100037811 */ /* 0x000fc800078fa0ff */
[----:B------:R-:W-:Y:S01]  /*0af0*/  LOP3.LUT R21, R3, 0xf, RZ, 0xc0, !PT ;  /* 0x0000000f03157812 */ /* 0x000fe200078ec0ff */
[----:B------:R2:W5:Y:S01]  /*0b00*/  I2F.F16 R2, R18 ;  /* 0x0000001200027306 */ /* 0x0005620000200c00 */
[----:B0-----:R-:W-:Y:S01]  /*0b10*/  LOP3.LUT R19, R19, 0xe400, RZ, 0xfc, !PT ;  /* 0x0000e40013137812 */ /* 0x001fe200078efcff */
[----:B------:R-:W-:Y:S01]  /*0b20*/  HFMA2.MMA R3, -RZ, RZ, 0, 0 ;  /* 0x00000000ff037435 */ /* 0x000fe200000001ff */
[C-C-:B---3--:R-:W-:Y:S02]  /*0b30*/  PRMT R57, R16.reuse, 0x5410, R16.reuse ;  /* 0x0000541010397816 */ /* 0x148fe40000000010 */
[----:B------:R-:W-:Y:S01]  /*0b40*/  PRMT R55, R16, 0x7632, R16 ;  /* 0x0000763210377816 */ /* 0x000fe20000000010 */
[----:B-1----:R-:W-:Y:S02]  /*0b50*/  HADD2 R29, R7.H0_H0, -R4.H0_H0 ;  /* 0xa0000004071d7230 */ /* 0x002fe40000000800 */
[----:B------:R0:W1:Y:S01]  /*0b60*/  I2F.F16 R0, R20 ;  /* 0x0000001400007306 */ /* 0x0000620000200c00 */
[----:B--2---:R-:W-:-:S02]  /*0b70*/  LOP3.LUT R18, R18, 0xe400, RZ, 0xfc, !PT ;  /* 0x0000e40012127812 */ /* 0x004fc400078efcff */
[----:B------:R-:W-:Y:S02]  /*0b80*/  CS2R R4, SRZ ;  /* 0x0000000000047805 */ /* 0x000fe4000001ff00 */
[C-C-:B----4-:R-:W-:Y:S02]  /*0b90*/  PRMT R54, R17.reuse, 0x5410, R17.reuse ;  /* 0x0000541011367816 */ /* 0x150fe40000000011 */
[----:B------:R-:W-:Y:S01]  /*0ba0*/  PRMT R33, R17, 0x7632, R17 ;  /* 0x0000763211217816 */ /* 0x000fe20000000011 */
[C---:B-----5:R-:W-:Y:S01]  /*0bb0*/  HADD2 R31, R7.reuse.H0_H0, -R2.H0_H0 ;  /* 0xa0000002071f7230 */ /* 0x060fe20000000800 */
[----:B------:R2:W3:Y:S01]  /*0bc0*/  I2F.F16 R6, R21 ;  /* 0x0000001500067306 */ /* 0x0004e20000200c00 */
[----:B0-----:R-:W-:Y:S01]  /*0bd0*/  LOP3.LUT R20, R20, 0xe400, RZ, 0xfc, !PT ;  /* 0x0000e40014147812 */ /* 0x001fe200078efcff */
[----:B------:R-:W-:Y:S01]  /*0be0*/  HFMA2.MMA R2, -RZ, RZ, 0, 0 ;  /* 0x00000000ff027435 */ /* 0x000fe200000001ff */
[----:B------:R-:W-:Y:S02]  /*0bf0*/  PRMT R32, R18, 0x5410, R18 ;  /* 0x0000541012207816 */ /* 0x000fe40000000012 */
[----:B------:R-:W-:Y:S01]  /*0c00*/  PRMT R30, R19, 0x5410, R19 ;  /* 0x00005410131e7816 */ /* 0x000fe20000000013 */
[----:B-1----:R-:W-:Y:S01]  /*0c10*/  HADD2 R27, R7.H0_H0, -R0.H0_H0 ;  /* 0xa0000000071b7230 */ /* 0x002fe20000000800 */
[----:B------:R-:W-:-:S02]  /*0c20*/  MOV R0, RZ ;  /* 0x000000ff00007202 */ /* 0x000fc40000000f00 */
[----:B--2---:R-:W-:Y:S02]  /*0c30*/  LOP3.LUT R21, R21, 0xe400, RZ, 0xfc, !PT ;  /* 0x0000e40015157812 */ /* 0x004fe400078efcff */
[----:B------:R-:W-:Y:S02]  /*0c40*/  PRMT R28, R20, 0x5410, R20 ;  /* 0x00005410141c7816 */ /* 0x000fe40000000014 */
[----:B------:R-:W-:Y:S01]  /*0c50*/  PRMT R26, R21, 0x5410, R21 ;  /* 0x00005410151a7816 */ /* 0x000fe20000000015 */
[----:B---3--:R-:W-:Y:S01]  /*0c60*/  HADD2 R25, R7.H0_H0, -R6.H0_H0 ;  /* 0xa000000607197230 */ /* 0x008fe20000000800 */
[----:B------:R-:W-:Y:S01]  /*0c70*/  CS2R R6, SRZ ;  /* 0x0000000000067805 */ /* 0x000fe2000001ff00 */
[----:B------:R-:W-:Y:S06]  /*0c80*/  @P0 BRA `(.L_x_239) ;  /* 0x0000002c00740947 */ /* 0x000fec0003800000 */
[----:B------:R-:W-:Y:S01]  /*0c90*/  USHF.R.S32.HI UR5, URZ, 0x1f, UR12 ;  /* 0x0000001f3f057899 */ /* 0x000fe2000801140c */
[----:B------:R-:W0:Y:S01]  /*0ca0*/  S2UR UR7, SR_CgaCtaId ;  /* 0x00000000000779c3 */ /* 0x000e220000008800 */
[----:B------:R-:W-:Y:S01]  /*0cb0*/  ULDC.64 UR14, c[0x0][0x218] ;  /* 0x00008600000e7ab9 */ /* 0x000fe20000000a00 */
[----:B------:R-:W-:Y:S01]  /*0cc0*/  MOV R66, RZ ;  /* 0x000000ff00427202 */ /* 0x000fe20000000f00 */
[----:B------:R-:W-:-:S04]  /*0cd0*/  ULEA.HI UR5, UR5, UR12, URZ, 0x3 ;  /* 0x0000000c05057291 */ /* 0x000fc8000f8f183f */
[----:B------:R-:W-:-:S04]  /*0ce0*/  USHF.R.S32.HI UR5, URZ, 0x3, UR5 ;  /* 0x000000033f057899 */ /* 0x000fc80008011405 */
[----:B------:R-:W-:-:S04]  /*0cf0*/  UIMAD UR5, UR5, UR8, URZ ;  /* 0x00000008050572a4 */ /* 0x000fc8000f8e023f */
[----:B------:R-:W-:Y:S02]  /*0d00*/  USHF.R.S32.HI UR8, URZ, 0x1f, UR5 ;  /* 0x0000001f3f087899 */ /* 0x000fe40008011405 */
[----:B------:R-:W-:Y:S01]  /*0d10*/  IADD3 R67, P0, R64, UR5, RZ ;  /* 0x0000000540437c10 */ /* 0x000fe2000ff1e0ff */
[----:B------:R-:W-:-:S03]  /*0d20*/  UIADD3 UR5, UR12, UR6, URZ ;  /* 0x000000060c057290 */ /* 0x000fc6000fffe03f */
[----:B------:R-:W-:Y:S01]  /*0d30*/  LEA.HI.X.SX32 R16, R64, UR8, 0x1, P0 ;  /* 0x0000000840107c11 */ /* 0x000fe200080f0eff */
[----:B------:R-:W-:Y:S01]  /*0d40*/  UMOV UR6, 0x400 ;  /* 0x0000040000067882 */ /* 0x000fe20000000000 */
[C---:B------:R-:W-:Y:S01]  /*0d50*/  LEA R53, P0, R67.reuse, UR14, 0x2 ;  /* 0x0000000e43357c11 */ /* 0x040fe2000f8010ff */
[----:B0-----:R-:W-:Y:S01]  /*0d60*/  ULEA UR6, UR7, UR6, 0x18 ;  /* 0x0000000607067291 */ /* 0x001fe2000f8ec03f */
[----:B------:R-:W-:Y:S02]  /*0d70*/  ULDC UR8, c[0x0][0x23c] ;  /* 0x00008f0000087ab9 */ /* 0x000fe40000000800 */
[----:B------:R-:W-:Y:S01]  /*0d80*/  LEA.HI.X R67, R67, UR15, R16, 0x2, P0 ;  /* 0x0000000f43437c11 */ /* 0x000fe200080f1410 */
[----:B------:R-:W-:-:S08]  /*0d90*/  UMOV UR7, UR5 ;  /* 0x0000000500077c82 */ /* 0x000fd00008000000 */
.L_x_257:
[----:B------:R-:W-:Y:S02]  /*0da0*/  MOV R20, R53 ;  /* 0x0000003500147202 */ /* 0x000fe40000000f00 */
[----:B------:R-:W-:-:S05]  /*0db0*/  MOV R21, R67 ;  /* 0x0000004300157202 */ /* 0x000fca0000000f00 */
[----:B------:R-:W2:Y:S01]  /*0dc0*/  LDG.E.128.CONSTANT R16, desc[UR10][R20.64] ;  /* 0x0000000a14107981 */ /* 0x000ea2000c1e9d00 */
[----:B------:R-:W-:Y:S01]  /*0dd0*/  UISETP.NE.AND UP0, UPT, UR12, UR7, UPT ;  /* 0x000000070c00728c */ /* 0x000fe2000bf05270 */
[----:B------:R-:W-:Y:S02]  /*0de0*/  MOV R69, UR8 ;  /* 0x0000000800457c02 */ /* 0x000fe40008000f00 */
[----:B------:R-:W-:Y:S02]  /*0df0*/  ISETP.NE.AND P0, PT, R62, RZ, PT ;  /* 0x000000ff3e00720c */ /* 0x000fe40003f05270 */
[----:B------:R-:W-:Y:S01]  /*0e00*/  ISETP.NE.AND P1, PT, R63, RZ, PT ;  /* 0x000000ff3f00720c */ /* 0x000fe20003f25270 */
[----:B------:R-:W-:Y:S01]  /*0e10*/  IMAD.WIDE R68, R69, 0x4, R20 ;  /* 0x0000000445447825 */ /* 0x000fe200078e0214 */
[----:B------:R-:W-:Y:S02]  /*0e20*/  PLOP3.LUT P4, PT, PT, PT, UP0, 0x80, 0x0 ;  /* 0x000000000000781c */ /* 0x000fe40003f8f008 */
[----:B------:R-:W-:-:S02]  /*0e30*/  ISETP.NE.AND P2, PT, R61, RZ, PT ;  /* 0x000000ff3d00720c */ /* 0x000fc40003f45270 */
[----:B------:R-:W-:Y:S02]  /*0e40*/  ISETP.NE.AND P3, PT, R60, RZ, PT ;  /* 0x000000ff3c00720c */ /* 0x000fe40003f65270 */
[C---:B--2---:R-:W-:Y:S02]  /*0e50*/  LOP3.LUT R35, R16.reuse, 0xf000f, RZ, 0xc0, !PT ;  /* 0x000f000f10237812 */ /* 0x044fe400078ec0ff */
[----:B------:R-:W-:Y:S02]  /*0e60*/  LOP3.LUT R36, R16, 0xf000f0, RZ, 0xc0, !PT ;  /* 0x00f000f010247812 */ /* 0x000fe400078ec0ff */
[C---:B------:R-:W-:Y:S02]  /*0e70*/  LOP3.LUT R39, R17.reuse, 0xf000f, RZ, 0xc0, !PT ;  /* 0x000f000f11277812 */ /* 0x040fe400078ec0ff */
[----:B------:R-:W-:Y:S02]  /*0e80*/  LOP3.LUT R40, R17, 0xf000f0, RZ, 0xc0, !PT ;  /* 0x00f000f011287812 */ /* 0x000fe400078ec0ff */
[----:B------:R-:W-:-:S02]  /*0e90*/  LOP3.LUT R23, R18, 0xf000f, RZ, 0xc0, !PT ;  /* 0x000f000f12177812 */ /* 0x000fc400078ec0ff */
[----:B------:R-:W-:Y:S02]  /*0ea0*/  LOP3.LUT R22, R18, 0xf000f0, RZ, 0xc0, !PT ;  /* 0x00f000f012167812 */ /* 0x000fe400078ec0ff */
[C---:B------:R-:W-:Y:S02]  /*0eb0*/  LOP3.LUT R21, R19.reuse, 0xf000f, RZ, 0xc0, !PT ;  /* 0x000f000f13157812 */ /* 0x040fe400078ec0ff */
[----:B------:R-:W-:Y:S02]  /*0ec0*/  LOP3.LUT R20, R19, 0xf000f0, RZ, 0xc0, !PT ;  /* 0x00f000f013147812 */ /* 0x000fe400078ec0ff */
[----:B------:R-:W-:Y:S02]  /*0ed0*/  SHF.R.U32.HI R16, RZ, 0x8, R16 ;  /* 0x00000008ff107819 */ /* 0x000fe40000011610 */
[----:B------:R-:W-:Y:S02]  /*0ee0*/  SHF.R.U32.HI R17, RZ, 0x8, R17 ;  /* 0x00000008ff117819 */ /* 0x000fe40000011611 */
[----:B------:R-:W-:-:S02]  /*0ef0*/  SHF.R.U32.HI R18, RZ, 0x8, R18 ;  /* 0x00000008ff127819 */ /* 0x000fc40000011612 */
[----:B------:R-:W-:Y:S02]  /*0f00*/  SHF.R.U32.HI R19, RZ, 0x8, R19 ;  /* 0x00000008ff137819 */ /* 0x000fe40000011613 */
[----:B------:R-:W-:Y:S02]  /*0f10*/  LOP3.LUT R35, R35, 0x64006400, RZ, 0xfc, !PT ;  /* 0x6400640023237812 */ /* 0x000fe400078efcff */
        /* <DEDUP_REMOVED lines=10> */
[----:B------:R-:W-:Y:S02]  /*0fc0*/  LOP3.LUT R38, R18, 0xf000f0, RZ, 0xc0, !PT ;  /* 0x00f000f012267812 */ /* 0x000fe400078ec0ff */
        /* <DEDUP_REMOVED lines=29> */
[----:B0-----:R-:W-:-:S04]  /*11a0*/  LOP3.LUT R18, R25, 0xf, RZ, 0xc0, !PT ;  /* 0x0000000f19127812 */ /* 0x001fc800078ec0ff */
        /* <DEDUP_REMOVED lines=12> */
[----:B-1----:R-:W-:Y:S02]  /*1270*/  LOP3.LUT R17, R17, 0xe400, RZ, 0xfc, !PT ;  /* 0x0000e40011117812 */ /* 0x002fe400078efcff */
[----:B------:R-:W-:Y:S02]  /*1280*/  PRMT R33, R33, 0x7632, R33 ;  /* 0x0000763221217816 */ /* 0x000fe40000000021 */
[----:B------:R-:W-:Y:S01]  /*1290*/  PRMT R30, R16, 0x5410, R16 ;  /* 0x00005410101e7816 */ /* 0x000fe20000000010 */
[C---:B--2---:R-:W-:Y:S01]  /*12a0*/  HADD2 R27, R28.reuse.H0_H0, -R27.H0_H0 ;  /* 0xa000001b1c1b7230 */ /* 0x044fe20000000800 */
[----:B------:R-:W-:Y:S01]  /*12b0*/  PRMT R26, R19, 0x5410, R19 ;  /* 0x00005410131a7816 */ /* 0x000fe20000000013 */
[----:B0-----:R-:W-:Y:S01]  /*12c0*/  HADD2 R25, R28.H0_H0, -R25.H0_H0 ;  /* 0xa00000191c197230 */ /* 0x001fe20000000800 */
[----:B------:R-:W-:-:S07]  /*12d0*/  PRMT R28, R17, 0x5410, R17 ;  /* 0x00005410111c7816 */ /* 0x000fce0000000011 */
.L_x_240:
[----:B------:R-:W-:Y:S01]  /*12e0*/  LOP3.LUT R43, R43, 0x64006400, RZ, 0xfc, !PT ;  /* 0x640064002b2b7812 */ /* 0x000fe200078efcff */
[----:B------:R-:W-:Y:S01]  /*12f0*/  HFMA2.MMA R46, R21, 1, 1, R26 ;  /* 0x3c003c00152e7835 */ /* 0x000fe2000000001a */
[----:B------:R-:W-:Y:S01]  /*1300*/  LOP3.LUT R42, R42, 0x64006400, RZ, 0xfc, !PT ;  /* 0x640064002a2a7812 */ /* 0x000fe200078efcff */
[----:B------:R-:W-:Y:S01]  /*1310*/  HFMA2.MMA R47, R20, 0.0625, 0.0625, R25 ;  /* 0x2c002c00142f7835 */ /* 0x000fe20000000019 */
[----:B------:R-:W-:Y:S02]  /*1320*/  LOP3.LUT R45, R45, 0x64006400, RZ, 0xfc, !PT ;  /* 0x640064002d2d7812 */ /* 0x000fe400078efcff */
[----:B------:R-:W-:Y:S02]  /*1330*/  LOP3.LUT R44, R44, 0x64006400, RZ, 0xfc, !PT ;  /* 0x640064002c2c7812 */ /* 0x000fe400078efcff */
[----:B------:R-:W-:Y:S01]  /*1340*/  LOP3.LUT R18, R38, 0x64006400, RZ, 0xfc, !PT ;  /* 0x6400640026127812 */ /* 0x000fe200078efcff */
[----:B------:R-:W-:Y:S01]  /*1350*/  HFMA2.MMA R38, R39, 1, 1, R30 ;  /* 0x3c003c0027267835 */ /* 0x000fe2000000001e */
[----:B------:R-:W-:Y:S01]  /*1360*/  LOP3.LUT R19, R41, 0x64006400, RZ, 0xfc, !PT ;  /* 0x6400640029137812 */ /* 0x000fe200078efcff */
[----:B------:R-:W-:Y:S01]  /*1370*/  HFMA2.MMA R39, R40, 0.0625, 0.0625, R29 ;  /* 0x2c002c0028277835 */ /* 0x000fe2000000001d */
[----:B------:R-:W-:Y:S01]  /*1380*/  LOP3.LUT R17, R37, 0x64006400, RZ, 0xfc, !PT ;  /* 0x6400640025117812 */ /* 0x000fe200078efcff */
[----:B------:R-:W-:Y:S01]  /*1390*/  HADD2 R40, R43, R30 ;  /* 0x0000001e2b287230 */ /* 0x000fe20000000000 */
[----:B------:R-:W-:Y:S01]  /*13a0*/  LOP3.LUT R16, R34, 0x64006400, RZ, 0xfc, !PT ;  /* 0x6400640022107812 */ /* 0x000fe200078efcff */
[----:B------:R-:W-:Y:S01]  /*13b0*/  HFMA2.MMA R34, R35, 1, 1, R32 ;  /* 0x3c003c0023227835 */ /* 0x000fe20000000020 */
[----:B------:R-:W-:Y:S01]  /*13c0*/  HFMA2 R41, R42, 0.0625, 0.0625, R29 ;  /* 0x2c002c002a297831 */ /* 0x000fe2000000001d */
[----:B------:R-:W-:Y:S01]  /*13d0*/  HFMA2.MMA R35, R36, 0.0625, 0.0625, R31 ;  /* 0x2c002c0024237835 */ /* 0x000fe2000000001f */
[----:B------:R-:W-:Y:S01]  /*13e0*/  HADD2 R36, R45, R32 ;  /* 0x000000202d247230 */ /* 0x000fe20000000000 */
[----:B------:R-:W-:Y:S01]  /*13f0*/  HFMA2.MMA R42, R23, 1, 1, R28 ;  /* 0x3c003c00172a7835 */ /* 0x000fe2000000001c */
[----:B------:R-:W-:Y:S01]  /*1400*/  HFMA2 R37, R44, 0.0625, 0.0625, R31 ;  /* 0x2c002c002c257831 */ /* 0x000fe2000000001f */
[----:B------:R-:W-:Y:S01]  /*1410*/  HFMA2.MMA R43, R22, 0.0625, 0.0625, R27 ;  /* 0x2c002c00162b7835 */ /* 0x000fe2000000001b */
[----:B------:R-:W-:-:S02]  /*1420*/  HADD2 R44, R19, R28 ;  /* 0x0000001c132c7230 */ /* 0x000fc40000000000 */
[----:B------:R-:W-:Y:S02]  /*1430*/  HFMA2 R45, R18, 0.0625, 0.0625, R27 ;  /* 0x2c002c00122d7831 */ /* 0x000fe4000000001b */
[----:B------:R-:W-:Y:S02]  /*1440*/  HADD2 R48, R17, R26 ;  /* 0x0000001a11307230 */ /* 0x000fe40000000000 */
[----:B------:R-:W-:Y:S01]  /*1450*/  HFMA2 R49, R16, 0.0625, 0.0625, R25 ;  /* 0x2c002c0010317831 */ /* 0x000fe20000000019 */
[----:B------:R-:W-:Y:S06]  /*1460*/  @!P0 BRA `(.L_x_241) ;  /* 0x0000000000548947 */ /* 0x000fec0003800000 */
[----:B------:R-:W0:Y:S02]  /*1470*/  LDS.128 R16, [UR6] ;  /* 0x00000006ff107984 */ /* 0x000e240008000c00 */
[----:B0-----:R-:W-:-:S10]  /*1480*/  HFMA2.MMA R20, R34, R16, RZ ;  /* 0x0000001022147235 */ /* 0x001fd400000000ff */
[----:B------:R-:W-:-:S06]  /*1490*/  HFMA2 R20, R35, R17, R20 ;  /* 0x0000001123147231 */ /* 0x000fcc0000000014 */
[----:B------:R-:W-:-:S10]  /*14a0*/  HFMA2.MMA R20, R36, R18, R20 ;  /* 0x0000001224147235 */ /* 0x000fd40000000014 */
[----:B------:R-:W-:-:S06]  /*14b0*/  HFMA2 R20, R37, R19, R20 ;  /* 0x0000001325147231 */ /* 0x000fcc0000000014 */
[----:B------:R-:W-:Y:S01]  /*14c0*/  HFMA2.MMA R14, R20, R57, R14 ;  /* 0x00000039140e7235 */ /* 0x000fe2000000000e */
[----:B------:R-:W-:-:S06]  /*14d0*/  HFMA2 R20, R38, R16, RZ.H0_H0 ;  /* 0x0000001026147231 */ /* 0x000fcc00000400ff */
[----:B------:R-:W-:-:S10]  /*14e0*/  HFMA2.MMA R20, R39, R17, R20 ;  /* 0x0000001127147235 */ /* 0x000fd40000000014 */
[----:B------:R-:W-:-:S06]  /*14f0*/  HFMA2 R20, R40, R18, R20 ;  /* 0x0000001228147231 */ /* 0x000fcc0000000014 */
[----:B------:R-:W-:-:S10]  /*1500*/  HFMA2.MMA R20, R41, R19, R20 ;  /* 0x0000001329147235 */ /* 0x000fd40000000014 */
[----:B------:R-:W-:Y:S01]  /*1510*/  HFMA2 R13, R20, R55, R13 ;  /* 0x00000037140d7231 */ /* 0x000fe2000000000d */
[-C--:B------:R-:W-:Y:S02]  /*1520*/  HFMA2.MMA R20, R42, R16.reuse, RZ ;  /* 0x000000102a147235 */ /* 0x080fe400000000ff */
[----:B------:R-:W-:-:S08]  /*1530*/  HFMA2.MMA R16, R46, R16, RZ ;  /* 0x000000102e107235 */ /* 0x000fd000000000ff */
[-C--:B------:R-:W-:Y:S02]  /*1540*/  HFMA2 R20, R43, R17.reuse, R20 ;  /* 0x000000112b147231 */ /* 0x080fe40000000014 */
[----:B------:R-:W-:-:S04]  /*1550*/  HFMA2 R16, R47, R17, R16 ;  /* 0x000000112f107231 */ /* 0x000fc80000000010 */
[-C--:B------:R-:W-:Y:S02]  /*1560*/  HFMA2.MMA R20, R44, R18.reuse, R20 ;  /* 0x000000122c147235 */ /* 0x080fe40000000014 */
[----:B------:R-:W-:-:S08]  /*1570*/  HFMA2.MMA R16, R48, R18, R16 ;  /* 0x0000001230107235 */ /* 0x000fd00000000010 */
[-C--:B------:R-:W-:Y:S02]  /*1580*/  HFMA2 R20, R45, R19.reuse, R20 ;  /* 0x000000132d147231 */ /* 0x080fe40000000014 */
[----:B------:R-:W-:-:S04]  /*1590*/  HFMA2 R16, R49, R19, R16 ;  /* 0x0000001331107231 */ /* 0x000fc80000000010 */
[----:B------:R-:W-:Y:S01]  /*15a0*/  HFMA2.MMA R12, R20, R54, R12 ;  /* 0x00000036140c7235 */ /* 0x000fe2000000000c */
[----:B------:R-:W-:-:S10]  /*15b0*/  HFMA2 R11, R16, R33, R11 ;  /* 0x00000021100b7231 */ /* 0x000fd4000000000b */
.L_x_241:
[----:B------:R-:W-:Y:S05]  /*15c0*/  @!P1 BRA `(.L_x_242) ;  /* 0x0000000000549947 */ /* 0x000fea0003800000 */
[----:B------:R-:W0:Y:S02]  /*15d0*/  LDS.128 R16, [UR6+0x100] ;  /* 0x00010006ff107984 */ /* 0x000e240008000c00 */
        /* <DEDUP_REMOVED lines=20> */
.L_x_242:
        /* <DEDUP_REMOVED lines=22> */
.L_x_243:
        /* <DEDUP_REMOVED lines=22> */
.L_x_244:
[----:B------:R0:W2:Y:S04]  /*19e0*/  LDG.E.128.CONSTANT R16, desc[UR10][R68.64] ;  /* 0x0000000a44107981 */ /* 0x0000a8000c1e9d00 */
[----:B------:R-:W1:Y:S02]  /*19f0*/  LDS.128 R20, [UR6+0x400] ;  /* 0x00040006ff147984 */ /* 0x000e640008000c00 */
[-C--:B-1----:R-:W-:Y:S01]  /*1a00*/  HFMA2.MMA R34, R34, R20.reuse, RZ ;  /* 0x0000001422227235 */ /* 0x082fe200000000ff */
        /* <DEDUP_REMOVED lines=8> */
[----:B------:R-:W-:Y:S01]  /*1a90*/  HFMA2 R20, R48, R22, R20 ;  /* 0x0000001630147231 */ /* 0x000fe20000000014 */
[----:B------:R-:W-:-:S03]  /*1aa0*/  MOV R21, UR8 ;  /* 0x0000000800157c02 */ /* 0x000fc60008000f00 */
[----:B------:R-:W-:Y:S01]  /*1ab0*/  HFMA2 R20, R49, R23, R20 ;  /* 0x0000001731147231 */ /* 0x000fe20000000014 */
[-C--:B------:R-:W-:Y:S01]  /*1ac0*/  HFMA2.MMA R34, R36, R22.reuse, R34 ;  /* 0x0000001624227235 */ /* 0x080fe20000000022 */
[----:B0-----:R-:W-:Y:S01]  /*1ad0*/  IMAD.WIDE R68, R21, 0x4, R68 ;  /* 0x0000000415447825 */ /* 0x001fe200078e0244 */
[----:B------:R-:W-:-:S03]  /*1ae0*/  HFMA2.MMA R42, R44, R22, R42 ;  /* 0x000000162c2a7235 */ /* 0x000fc6000000002a */
[----:B------:R-:W-:-:S04]  /*1af0*/  HFMA2 R36, R41, R23, R38 ;  /* 0x0000001729247231 */ /* 0x000fc80000000026 */
[----:B------:R-:W-:Y:S01]  /*1b00*/  HFMA2 R36, R36, R55, R52 ;  /* 0x0000003724247231 */ /* 0x000fe20000000034 */
[-C--:B------:R-:W-:Y:S02]  /*1b10*/  HFMA2.MMA R34, R37, R23.reuse, R34 ;  /* 0x0000001725227235 */ /* 0x080fe40000000022 */
[----:B------:R-:W-:-:S06]  /*1b20*/  HFMA2.MMA R35, R45, R23, R42 ;  /* 0x000000172d237235 */ /* 0x000fcc000000002a */
[----:B------:R-:W-:Y:S01]  /*1b30*/  HFMA2.MMA R37, R34, R57, R50 ;  /* 0x0000003922257235 */ /* 0x000fe20000000032 */
[----:B------:R-:W-:Y:S01]  /*1b40*/  HFMA2 R34, R20, R33, R66 ;  /* 0x0000002114227231 */ /* 0x000fe20000000042 */
[----:B------:R-:W-:Y:S01]  /*1b50*/  HFMA2.MMA R35, R35, R54, R51 ;  /* 0x0000003623237235 */ /* 0x000fe20000000033 */
[----:B--2---:R-:W-:Y:S02]  /*1b60*/  SHF.R.U32.HI R21, RZ, 0x8, R17 ;  /* 0x00000008ff157819 */ /* 0x004fe40000011611 */
[----:B------:R-:W-:Y:S02]  /*1b70*/  SHF.R.U32.HI R20, RZ, 0x8, R16 ;  /* 0x00000008ff147819 */ /* 0x000fe40000011610 */
[C---:B------:R-:W-:Y:S02]  /*1b80*/  LOP3.LUT R38, R18.reuse, 0xf000f, RZ, 0xc0, !PT ;  /* 0x000f000f12267812 */ /* 0x040fe400078ec0ff */
[----:B------:R-:W-:Y:S02]  /*1b90*/  LOP3.LUT R41, R18, 0xf000f0, RZ, 0xc0, !PT ;  /* 0x00f000f012297812 */ /* 0x000fe400078ec0ff */
[----:B------:R-:W-:-:S02]  /*1ba0*/  SHF.R.U32.HI R18, RZ, 0x8, R18 ;  /* 0x00000008ff127819 */ /* 0x000fc40000011612 */
[C---:B------:R-:W-:Y:S02]  /*1bb0*/  LOP3.LUT R39, R16.reuse, 0xf000f, RZ, 0xc0, !PT ;  /* 0x000f000f10277812 */ /* 0x040fe400078ec0ff */
[----:B------:R-:W-:Y:S02]  /*1bc0*/  LOP3.LUT R40, R16, 0xf000f0, RZ, 0xc0, !PT ;  /* 0x00f000f010287812 */ /* 0x000fe400078ec0ff */
[----:B------:R-:W-:Y:S02]  /*1bd0*/  LOP3.LUT R44, R17, 0xf000f0, RZ, 0xc0, !PT ;  /* 0x00f000f0112c7812 */ /* 0x000fe400078ec0ff */
[----:B------:R-:W-:Y:S02]  /*1be0*/  LOP3.LUT R43, R19, 0xf000f0, RZ, 0xc0, !PT ;  /* 0x00f000f0132b7812 */ /* 0x000fe400078ec0ff */
[----:B------:R-:W-:Y:S02]  /*1bf0*/  LOP3.LUT R23, R17, 0xf000f, RZ, 0xc0, !PT ;  /* 0x000f000f11177812 */ /* 0x000fe400078ec0ff */
[----:B------:R-:W-:-:S02]  /*1c00*/  SHF.R.U32.HI R16, RZ, 0x8, R19 ;  /* 0x00000008ff107819 */ /* 0x000fc40000011613 */
[C---:B------:R-:W-:Y:S02]  /*1c10*/  LOP3.LUT R45, R21.reuse, 0xf000f, RZ, 0xc0, !PT ;  /* 0x000f000f152d7812 */ /* 0x040fe400078ec0ff */
[----:B------:R-:W-:Y:S02]  /*1c20*/  LOP3.LUT R46, R21, 0xf000f0, RZ, 0xc0, !PT ;  /* 0x00f000f0152e7812 */ /* 0x000fe400078ec0ff */
[----:B------:R-:W-:Y:S02]  /*1c30*/  LOP3.LUT R42, R19, 0xf000f, RZ, 0xc0, !PT ;  /* 0x000f000f132a7812 */ /* 0x000fe400078ec0ff */
        /* <DEDUP_REMOVED lines=11> */
[----:B------:R-:W-:Y:S01]  /*1cf0*/  LOP3.LUT R19, R42, 0x64006400, RZ, 0xfc, !PT ;  /* 0x640064002a137812 */ /* 0x000fe200078efcff */
[----:B------:R-:W-:Y:S01]  /*1d00*/  HFMA2.MMA R51, R18, 0.0625, 0.0625, R25 ;  /* 0x2c002c0012337835 */ /* 0x000fe20000000019 */
[----:B------:R-:W-:Y:S01]  /*1d10*/  LOP3.LUT R16, R16, 0xf000f0, RZ, 0xc0, !PT ;  /* 0x00f000f010107812 */ /* 0x000fe200078ec0ff */
[----:B------:R-:W-:Y:S01]  /*1d20*/  HFMA2.MMA R47, R20, 0.0625, 0.0625, R27 ;  /* 0x2c002c00142f7835 */ /* 0x000fe2000000001b */
[----:B------:R-:W-:Y:S02]  /*1d30*/  LOP3.LUT R41, R17, 0x64006400, RZ, 0xfc, !PT ;  /* 0x6400640011297812 */ /* 0x000fe400078efcff */
[----:B------:R-:W-:Y:S01]  /*1d40*/  LOP3.LUT R45, R45, 0x64006400, RZ, 0xfc, !PT ;  /* 0x640064002d2d7812 */ /* 0x000fe200078efcff */
[----:B------:R-:W-:Y:S01]  /*1d50*/  HFMA2.MMA R50, R19, 1, 1, R26 ;  /* 0x3c003c0013327835 */ /* 0x000fe2000000001a */
[----:B------:R-:W-:-:S02]  /*1d60*/  LOP3.LUT R23, R23, 0x64006400, RZ, 0xfc, !PT ;  /* 0x6400640017177812 */ /* 0x000fc400078efcff */
[----:B------:R-:W-:Y:S02]  /*1d70*/  LOP3.LUT R42, R22, 0x64006400, RZ, 0xfc, !PT ;  /* 0x64006400162a7812 */ /* 0x000fe400078efcff */
[----:B------:R-:W-:Y:S02]  /*1d80*/  LOP3.LUT R46, R46, 0x64006400, RZ, 0xfc, !PT ;  /* 0x640064002e2e7812 */ /* 0x000fe400078efcff */
[----:B------:R-:W-:Y:S01]  /*1d90*/  LOP3.LUT R22, R38, 0x64006400, RZ, 0xfc, !PT ;  /* 0x6400640026167812 */ /* 0x000fe200078efcff */
[--C-:B------:R-:W-:Y:S01]  /*1da0*/  HADD2 R38, R39, R32.reuse ;  /* 0x0000002027267230 */ /* 0x100fe20000000000 */
[----:B------:R-:W-:Y:S01]  /*1db0*/  LOP3.LUT R49, R49, 0x64006400, RZ, 0xfc, !PT ;  /* 0x6400640031317812 */ /* 0x000fe200078efcff */
[----:B------:R-:W-:Y:S01]  /*1dc0*/  HFMA2.MMA R39, R40, 0.0625, 0.0625, R31 ;  /* 0x2c002c0028277835 */ /* 0x000fe2000000001f */
[----:B------:R-:W-:Y:S01]  /*1dd0*/  LOP3.LUT R17, R43, 0x64006400, RZ, 0xfc, !PT ;  /* 0x640064002b117812 */ /* 0x000fe200078efcff */
[----:B------:R-:W-:Y:S01]  /*1de0*/  HFMA2.MMA R43, R44, 0.0625, 0.0625, R29 ;  /* 0x2c002c002c2b7835 */ /* 0x000fe2000000001d */
[----:B------:R-:W-:Y:S01]  /*1df0*/  LOP3.LUT R16, R16, 0x64006400, RZ, 0xfc, !PT ;  /* 0x6400640010107812 */ /* 0x000fe200078efcff */
[----:B------:R-:W-:-:S02]  /*1e00*/  HADD2 R40, R41, R32 ;  /* 0x0000002029287230 */ /* 0x000fc40000000000 */
[----:B------:R-:W-:Y:S02]  /*1e10*/  HADD2 R44, R45, R30 ;  /* 0x0000001e2d2c7230 */ /* 0x000fe40000000000 */
[----:B------:R-:W-:Y:S01]  /*1e20*/  HFMA2 R41, R42, 0.0625, 0.0625, R31 ;  /* 0x2c002c002a297831 */ /* 0x000fe2000000001f */
[----:B------:R-:W-:Y:S01]  /*1e30*/  HFMA2.MMA R42, R23, 1, 1, R30 ;  /* 0x3c003c00172a7835 */ /* 0x000fe2000000001e */
[----:B------:R-:W-:Y:S01]  /*1e40*/  HFMA2 R45, R46, 0.0625, 0.0625, R29 ;  /* 0x2c002c002e2d7831 */ /* 0x000fe2000000001d */
[----:B------:R-:W-:Y:S01]  /*1e50*/  HFMA2.MMA R46, R21, 1, 1, R28 ;  /* 0x3c003c00152e7835 */ /* 0x000fe2000000001c */
[----:B------:R-:W-:Y:S02]  /*1e60*/  HADD2 R48, R49, R28 ;  /* 0x0000001c31307230 */ /* 0x000fe40000000000 */
[----:B------:R-:W-:Y:S02]  /*1e70*/  HFMA2 R49, R22, 0.0625, 0.0625, R27 ;  /* 0x2c002c0016317831 */ /* 0x000fe4000000001b */
[----:B------:R-:W-:-:S02]  /*1e80*/  HADD2 R52, R17, R26 ;  /* 0x0000001a11347230 */ /* 0x000fc40000000000 */
[----:B------:R-:W-:Y:S01]  /*1e90*/  HFMA2 R53, R16, 0.0625, 0.0625, R25 ;  /* 0x2c002c0010357831 */ /* 0x000fe20000000019 */
[----:B------:R-:W-:Y:S06]  /*1ea0*/  @!P0 BRA `(.L_x_245) ;  /* 0x0000000000548947 */ /* 0x000fec0003800000 */
        /* <DEDUP_REMOVED lines=21> */
.L_x_245:
        /* <DEDUP_REMOVED lines=22> */
.L_x_246:
        /* <DEDUP_REMOVED lines=22> */
.L_x_247:
        /* <DEDUP_REMOVED lines=22> */
.L_x_248:
[----:B------:R-:W2:Y:S01]  /*2420*/  LDG.E.128.CONSTANT R16, desc[UR10][R68.64] ;  /* 0x0000000a44107981 */ /* 0x000ea2000c1e9d00 */
[----:B------:R-:W-:-:S03]  /*2430*/  MOV R67, UR8 ;  /* 0x0000000800437c02 */ /* 0x000fc60008000f00 */
[----:B------:R-:W0:Y:S02]  /*2440*/  LDS.128 R20, [UR6+0x410] ;  /* 0x00041006ff147984 */ /* 0x000e240008000c00 */
[----:B------:R-:W-:Y:S01]  /*2450*/  IMAD.WIDE R66, R67, 0x4, R68 ;  /* 0x0000000443427825 */ /* 0x000fe200078e0244 */
[----:B0-----:R-:W-:-:S03]  /*2460*/  HFMA2.MMA R38, R38, R20, RZ ;  /* 0x0000001426267235 */ /* 0x001fc600000000ff */
        /* <DEDUP_REMOVED lines=93> */
.L_x_249:
        /* <DEDUP_REMOVED lines=22> */
.L_x_250:
        /* <DEDUP_REMOVED lines=22> */
.L_x_251:
        /* <DEDUP_REMOVED lines=22> */
.L_x_252:
[----:B------:R-:W2:Y:S01]  /*2e60*/  LDG.E.128.CONSTANT R16, desc[UR10][R66.64] ;  /* 0x0000000a42107981 */ /* 0x000ea2000c1e9d00 */
[----:B------:R-:W-:-:S03]  /*2e70*/  UIADD3 UR9, UR6, 0x40, URZ ;  /* 0x0000004006097890 */ /* 0x000fc6000fffe03f */
        /* <DEDUP_REMOVED lines=21> */
[----:B--2---:R-:W-:Y:S02]  /*2fd0*/  SHF.R.U32.HI R34, RZ, 0x8, R16 ;  /* 0x00000008ff227819 */ /* 0x004fe40000011610 */
[C---:B------:R-:W-:Y:S02]  /*2fe0*/  LOP3.LUT R35, R16.reuse, 0xf000f, RZ, 0xc0, !PT ;  /* 0x000f000f10237812 */ /* 0x040fe400078ec0ff */
[----:B------:R-:W-:Y:S02]  /*2ff0*/  LOP3.LUT R36, R16, 0xf000f0, RZ, 0xc0, !PT ;  /* 0x00f000f010247812 */ /* 0x000fe400078ec0ff */
[----:B------:R-:W-:-:S02]  /*3000*/  LOP3.LUT R39, R17, 0xf000f, RZ, 0xc0, !PT ;  /* 0x000f000f11277812 */ /* 0x000fc400078ec0ff */
[----:B------:R-:W-:Y:S02]  /*3010*/  LOP3.LUT R40, R17, 0xf000f0, RZ, 0xc0, !PT ;  /* 0x00f000f011287812 */ /* 0x000fe400078ec0ff */
[----:B------:R-:W-:Y:S02]  /*3020*/  SHF.R.U32.HI R37, RZ, 0x8, R17 ;  /* 0x00000008ff257819 */ /* 0x000fe40000011611 */
        /* <DEDUP_REMOVED lines=8> */
[----:B------:R-:W-:Y:S02]  /*30b0*/  SHF.R.U32.HI R16, RZ, 0x8, R19 ;  /* 0x00000008ff107819 */ /* 0x000fe40000011613 */
[----:B------:R-:W-:-:S02]  /*30c0*/  LOP3.LUT R41, R37, 0xf000f, RZ, 0xc0, !PT ;  /* 0x000f000f25297812 */ /* 0x000fc400078ec0ff */
[----:B------:R-:W-:Y:S02]  /*30d0*/  LOP3.LUT R42, R37, 0xf000f0, RZ, 0xc0, !PT ;  /* 0x00f000f0252a7812 */ /* 0x000fe400078ec0ff */
[----:B------:R-:W-:Y:S02]  /*30e0*/  SHF.R.U32.HI R18, RZ, 0x8, R18 ;  /* 0x00000008ff127819 */ /* 0x000fe40000011612 */
[----:B------:R-:W-:Y:S02]  /*30f0*/  LOP3.LUT R19, R38, 0x64006400, RZ, 0xfc, !PT ;  /* 0x6400640026137812 */ /* 0x000fe400078efcff */
[----:B------:R-:W-:Y:S02]  /*3100*/  LOP3.LUT R37, R17, 0x64006400, RZ, 0xfc, !PT ;  /* 0x6400640011257812 */ /* 0x000fe400078efcff */
[----:B------:R-:W-:Y:S02]  /*3110*/  LOP3.LUT R39, R39, 0x64006400, RZ, 0xfc, !PT ;  /* 0x6400640027277812 */ /* 0x000fe400078efcff */
[----:B------:R-:W-:Y:S01]  /*3120*/  LOP3.LUT R38, R34, 0x64006400, RZ, 0xfc, !PT ;  /* 0x6400640022267812 */ /* 0x000fe200078efcff */
[--C-:B------:R-:W-:Y:S01]  /*3130*/  HADD2 R34, R35, R32.reuse ;  /* 0x0000002023227230 */ /* 0x100fe20000000000 */
[----:B------:R-:W-:Y:S01]  /*3140*/  LOP3.LUT R40, R40, 0x64006400, RZ, 0xfc, !PT ;  /* 0x6400640028287812 */ /* 0x000fe200078efcff */
[----:B------:R-:W-:Y:S01]  /*3150*/  HFMA2.MMA R35, R36, 0.0625, 0.0625, R31 ;  /* 0x2c002c0024237835 */ /* 0x000fe2000000001f */
[C---:B------:R-:W-:Y:S01]  /*3160*/  LOP3.LUT R45, R18.reuse, 0xf000f, RZ, 0xc0, !PT ;  /* 0x000f000f122d7812 */ /* 0x040fe200078ec0ff */
[----:B------:R-:W-:Y:S01]  /*3170*/  HADD2 R36, R37, R32 ;  /* 0x0000002025247230 */ /* 0x000fe20000000000 */
[----:B------:R-:W-:Y:S01]  /*3180*/  LOP3.LUT R41, R41, 0x64006400, RZ, 0xfc, !PT ;  /* 0x6400640029297812 */ /* 0x000fe200078efcff */
[----:B------:R-:W-:Y:S01]  /*3190*/  HFMA2 R37, R38, 0.0625, 0.0625, R31 ;  /* 0x2c002c0026257831 */ /* 0x000fe2000000001f */
        /* <DEDUP_REMOVED lines=8> */
[----:B------:R-:W-:Y:S01]  /*3220*/  HFMA2 R41, R42, 0.0625, 0.0625, R29 ;  /* 0x2c002c002a297831 */ /* 0x000fe2000000001d */
[C---:B------:R-:W-:Y:S01]  /*3230*/  LOP3.LUT R47, R16.reuse, 0xf000f, RZ, 0xc0, !PT ;  /* 0x000f000f102f7812 */ /* 0x040fe200078ec0ff */
[----:B------:R-:W-:Y:S01]  /*3240*/  HFMA2.MMA R42, R43, 1, 1, R28 ;  /* 0x3c003c002b2a7835 */ /* 0x000fe2000000001c */
[----:B------:R-:W-:Y:S01]  /*3250*/  LOP3.LUT R16, R16, 0xf000f0, RZ, 0xc0, !PT ;  /* 0x00f000f010107812 */ /* 0x000fe200078ec0ff */
[----:B------:R-:W-:Y:S01]  /*3260*/  HFMA2.MMA R43, R44, 0.0625, 0.0625, R27 ;  /* 0x2c002c002c2b7835 */ /* 0x000fe2000000001b */
[----:B------:R-:W-:Y:S02]  /*3270*/  LOP3.LUT R45, R45, 0x64006400, RZ, 0xfc, !PT ;  /* 0x640064002d2d7812 */ /* 0x000fe400078efcff */
[----:B------:R-:W-:Y:S02]  /*3280*/  LOP3.LUT R46, R46, 0x64006400, RZ, 0xfc, !PT ;  /* 0x640064002e2e7812 */ /* 0x000fe400078efcff */
[----:B------:R-:W-:Y:S01]  /*3290*/  LOP3.LUT R17, R47, 0x64006400, RZ, 0xfc, !PT ;  /* 0x640064002f117812 */ /* 0x000fe200078efcff */
[----:B------:R-:W-:Y:S01]  /*32a0*/  HADD2 R44, R45, R28 ;  /* 0x0000001c2d2c7230 */ /* 0x000fe20000000000 */
[----:B------:R-:W-:Y:S01]  /*32b0*/  LOP3.LUT R16, R16, 0x64006400, RZ, 0xfc, !PT ;  /* 0x6400640010107812 */ /* 0x000fe200078efcff */
[----:B------:R-:W-:Y:S01]  /*32c0*/  HFMA2 R45, R46, 0.0625, 0.0625, R27 ;  /* 0x2c002c002e2d7831 */ /* 0x000fe2000000001b */
[----:B------:R-:W-:Y:S01]  /*32d0*/  HFMA2.MMA R46, R19, 1, 1, R26 ;  /* 0x3c003c00132e7835 */ /* 0x000fe2000000001a */
[----:B------:R-:W-:Y:S01]  /*32e0*/  HADD2 R48, R17, R26 ;  /* 0x0000001a11307230 */ /* 0x000fe20000000000 */
[----:B------:R-:W-:Y:S01]  /*32f0*/  HFMA2.MMA R47, R18, 0.0625, 0.0625, R25 ;  /* 0x2c002c00122f7835 */ /* 0x000fe20000000019 */
[----:B------:R-:W-:Y:S01]  /*3300*/  HFMA2 R49, R16, 0.0625, 0.0625, R25 ;  /* 0x2c002c0010317831 */ /* 0x000fe20000000019 */
[----:B------:R-:W-:Y:S09]  /*3310*/  @!P0 BRA `(.L_x_253) ;  /* 0x0000000000548947 */ /* 0x000ff20003800000 */
        /* <DEDUP_REMOVED lines=21> */
.L_x_253:
        /* <DEDUP_REMOVED lines=22> */
.L_x_254:
        /* <DEDUP_REMOVED lines=22> */
.L_x_255:
        /* <DEDUP_REMOVED lines=22> */
.L_x_256:
[----:B------:R-:W0:Y:S01]  /*3890*/  LDS.128 R16, [UR6+0x430] ;  /* 0x00043006ff107984 */ /* 0x000e220008000c00 */
[----:B------:R-:W-:Y:S01]  /*38a0*/  UIADD3 UR12, UR12, 0x20, URZ ;  /* 0x000000200c0c7890 */ /* 0x000fe2000fffe03f */
[----:B------:R-:W-:Y:S01]  /*38b0*/  MOV R51, UR8 ;  /* 0x0000000800337c02 */ /* 0x000fe20008000f00 */
[----:B------:R-:W-:Y:S01]  /*38c0*/  UIADD3 UR5, UR5, 0x20, URZ ;  /* 0x0000002005057890 */ /* 0x000fe2000fffe03f */
[----:B------:R-:W-:-:S03]  /*38d0*/  UMOV UR6, UR9 ;  /* 0x0000000900067c82 */ /* 0x000fc60008000000 */
[----:B------:R-:W-:Y:S01]  /*38e0*/  ISETP.LE.AND P0, PT, R65, UR12, PT ;  /* 0x0000000c41007c0c */ /* 0x000fe2000bf03270 */
[----:B------:R-:W-:-:S03]  /*38f0*/  IMAD.WIDE R66, R51, 0x4, R66 ;  /* 0x0000000433427825 */ /* 0x000fc600078e0242 */
[----:B------:R-:W-:Y:S01]  /*3900*/  MOV R53, R66 ;  /* 0x0000004200357202 */ /* 0x000fe20000000f00 */
        /* <DEDUP_REMOVED lines=20> */
[----:B------:R-:W-:Y:S10]  /*3a50*/  @!P0 BRA `(.L_x_257) ;  /* 0xffffffd000d08947 */ /* 0x000ff4000383ffff */
.L_x_239:
[----:B------:R-:W0:Y:S01]  /*3a60*/  LDC.64 R16, c[0x0][0x230] ;  /* 0x00008c00ff107b82 */ /* 0x000e220000000a00 */
[----:B------:R-:W-:Y:S01]  /*3a70*/  MOV R19, UR4 ;  /* 0x0000000400137c02 */ /* 0x000fe20008000f00 */
[----:B------:R-:W-:Y:S02]  /*3a80*/  HADD2 R14, R14.H0_H0, R14.H1_H1 ;  /* 0x3000000e0e0e7230 */ /* 0x000fe40000000800 */
[----:B------:R-:W-:Y:S02]  /*3a90*/  HADD2 R13, R13.H0_H0, R13.H1_H1 ;  /* 0x3000000d0d0d7230 */ /* 0x000fe40000000800 */
[----:B------:R-:W-:-:S03]  /*3aa0*/  IMAD R19, R19, UR8, R64 ;  /* 0x0000000813137c24 */ /* 0x000fc6000f8e0240 */
        /* <DEDUP_REMOVED lines=14> */
.L_x_261:
[----:B------:R-:W0:Y:S02]  /*3b90*/  LDS R12, [R11] ;  /* 0x000000000b0c7984 */ /* 0x000e240000000800 */
[----:B0-----:R-:W-:-:S10]  /*3ba0*/  HFMA2.MMA R13, R12, 1, 1, R19 ;  /* 0x3c003c000c0d7835 */ /* 0x001fd40000000013 */
[----:B------:R-:W0:Y:S02]  /*3bb0*/  ATOMS.CAST.SPIN R13, [R11], R12, R13 ;  /* 0x0000000c0b0d738d */ /* 0x000e24000180000d */
[----:B0-----:R-:W-:-:S13]  /*3bc0*/  ISETP.EQ.U32.AND P0, PT, R13, 0x1, PT ;  /* 0x000000010d00780c */ /* 0x001fda0003f02070 */
[----:B------:R-:W-:Y:S05]  /*3bd0*/  @!P0 BRA `(.L_x_261) ;  /* 0xfffffffc00ec8947 */ /* 0x000fea000383ffff */
[----:B------:R-:W-:Y:S05]  /*3be0*/  BRA `(.L_x_259) ;  /* 0x00000000000c7947 */ /* 0x000fea0003800000 */
.L_x_260:
[----:B------:R-:W2:Y:S02]  /*3bf0*/  LD.E R11, desc[UR10][R16.64] ;  /* 0x0000000a100b7980 */ /* 0x000ea4000c101900 */
[----:B--2---:R-:W-:-:S05]  /*3c00*/  IADD3 R11, R19, R11, RZ ;  /* 0x0000000b130b7210 */ /* 0x004fca0007ffe0ff */
[----:B------:R0:W-:Y:S02]  /*3c10*/  ST.E desc[UR10][R16.64], R11 ;  /* 0x0000000b10007985 */ /* 0x0001e4000c10190a */
.L_x_259:
[----:B------:R-:W-:Y:S05]  /*3c20*/  BSYNC B0 ;  /* 0x0000000000007941 */ /* 0x000fea0003800000 */
.L_x_258:
        /* <DEDUP_REMOVED lines=9> */
.L_x_265:
[----:B------:R-:W0:Y:S02]  /*3cc0*/  LDS R18, [R11+0x4] ;  /* 0x000004000b127984 */ /* 0x000e240000000800 */
[----:B0-----:R-:W-:-:S06]  /*3cd0*/  HADD2 R19, R18, R21 ;  /* 0x0000001512137230 */ /* 0x001fcc0000000000 */
[----:B------:R-:W0:Y:S02]  /*3ce0*/  ATOMS.CAST.SPIN R19, [R11+0x4], R18, R19 ;  /* 0x000004120b13738d */ /* 0x000e240001800013 */
[----:B0-----:R-:W-:-:S13]  /*3cf0*/  ISETP.EQ.U32.AND P0, PT, R19, 0x1, PT ;  /* 0x000000011300780c */ /* 0x001fda0003f02070 */
[----:B------:R-:W-:Y:S05]  /*3d00*/  @!P0 BRA `(.L_x_265) ;  /* 0xfffffffc00ec8947 */ /* 0x000fea000383ffff */
[----:B------:R-:W-:Y:S05]  /*3d10*/  BRA `(.L_x_263) ;  /* 0x00000000000c7947 */ /* 0x000fea0003800000 */
.L_x_264:
[----:B0-----:R-:W2:Y:S02]  /*3d20*/  LD.E R11, desc[UR10][R16.64+0x4] ;  /* 0x0000040a100b7980 */ /* 0x001ea4000c101900 */
[----:B--2---:R-:W-:-:S05]  /*3d30*/  IADD3 R11, R21, R11, RZ ;  /* 0x0000000b150b7210 */ /* 0x004fca0007ffe0ff */
[----:B------:R1:W-:Y:S02]  /*3d40*/  ST.E desc[UR10][R16.64+0x4], R11 ;  /* 0x0000040b10007985 */ /* 0x0003e4000c10190a */
.L_x_263:
[----:B------:R-:W-:Y:S05]  /*3d50*/  BSYNC B0 ;  /* 0x0000000000007941 */ /* 0x000fea0003800000 */
.L_x_262:
[----:B------:R-:W-:Y:S01]  /*3d60*/  HADD2 R10, R10.H0_H0, R10.H1_H1 ;  /* 0x3000000a0a0a7230 */ /* 0x000fe20000000800 */
[----:B01----:R-:W-:Y:S01]  /*3d70*/  MOV R11, UR8 ;  /* 0x00000008000b7c02 */ /* 0x003fe20008000f00 */
[----:B------:R-:W-:-:S04]  /*3d80*/  HADD2 R9, R9.H0_H0, R9.H1_H1 ;  /* 0x3000000909097230 */ /* 0x000fc80000000800 */
[----:B------:R-:W-:Y:S01]  /*3d90*/  IMAD.WIDE R16, R11, 0x2, R16 ;  /* 0x000000020b107825 */ /* 0x000fe200078e0210 */
        /* <DEDUP_REMOVED lines=13> */
.L_x_269:
[----:B------:R-:W0:Y:S02]  /*3e70*/  LDS R8, [R7] ;  /* 0x0000000007087984 */ /* 0x000e240000000800 */
[----:B0-----:R-:W-:-:S10]  /*3e80*/  HFMA2.MMA R9, R8, 1, 1, R11 ;  /* 0x3c003c0008097835 */ /* 0x001fd4000000000b */
[----:B------:R-:W0:Y:S02]  /*3e90*/  ATOMS.CAST.SPIN R9, [R7], R8, R9 ;  /* 0x000000080709738d */ /* 0x000e240001800009 */
[----:B0-----:R-:W-:-:S13]  /*3ea0*/  ISETP.EQ.U32.AND P0, PT, R9, 0x1, PT ;  /* 0x000000010900780c */ /* 0x001fda0003f02070 */
[----:B------:R-:W-:Y:S05]  /*3eb0*/  @!P0 BRA `(.L_x_269) ;  /* 0xfffffffc00ec8947 */ /* 0x000fea000383ffff */
[----:B------:R-:W-:Y:S05]  /*3ec0*/  BRA `(.L_x_267) ;  /* 0x00000000000c7947 */ /* 0x000fea0003800000 */
.L_x_268:
[----:B------:R-:W2:Y:S02]  /*3ed0*/  LD.E R7, desc[UR10][R16.64] ;  /* 0x0000000a10077980 */ /* 0x000ea4000c101900 */
[----:B--2---:R-:W-:-:S05]  /*3ee0*/  IADD3 R7, R11, R7, RZ ;  /* 0x000000070b077210 */ /* 0x004fca0007ffe0ff */
[----:B------:R0:W-:Y:S02]  /*3ef0*/  ST.E desc[UR10][R16.64], R7 ;  /* 0x0000000710007985 */ /* 0x0001e4000c10190a */
.L_x_267:
[----:B------:R-:W-:Y:S05]  /*3f00*/  BSYNC B0 ;  /* 0x0000000000007941 */ /* 0x000fea0003800000 */
.L_x_266:
[----:B0-----:R-:W-:-:S05]  /*3f10*/  MOV R7, UR8 ;  /* 0x0000000800077c02 */ /* 0x001fca0008000f00 */
[----:B------:R-:W-:-:S05]  /*3f20*/  IMAD.WIDE R12, R7, 0x2, R12 ;  /* 0x00000002070c7825 */ /* 0x000fca00078e020c */
[----:B------:R0:W-:Y:S01]  /*3f30*/  ATOM.E.ADD.F16x2.RN.STRONG.GPU P0, RZ, desc[UR10][R12.64], R63 ;  /* 0x0000003f0cff79a2 */ /* 0x0001e2000810e1ca */
[----:B------:R-:W-:Y:S04]  /*3f40*/  BSSY B0, `(.L_x_270) ;  /* 0x000000f000007945 */ /* 0x000fe80003800000 */
[----:B0-----:R-:W-:Y:S05]  /*3f50*/  @P0 BRA `(.L_x_271) ;  /* 0x0000000000340947 */ /* 0x001fea0003800000 */
[----:B------:R-:W0:Y:S02]  /*3f60*/  QSPC.E.S P0, RZ, [R12] ;  /* 0x000000000cff73aa */ /* 0x000e240000000500 */
[----:B0-----:R-:W-:Y:S05]  /*3f70*/  @!P0 BRA `(.L_x_272) ;  /* 0x0000000000208947 */ /* 0x001fea0003800000 */
[----:B------:R-:W-:-:S04]  /*3f80*/  MOV R8, R12 ;  /* 0x0000000c00087202 */ /* 0x000fc80000000f00 */
[----:B------:R-:W-:-:S07]  /*3f90*/  MOV R7, R8 ;  /* 0x0000000800077202 */ /* 0x000fce0000000f00 */
.L_x_273:
[----:B------:R-:W0:Y:S02]  /*3fa0*/  LDS R8, [R7] ;  /* 0x0000000007087984 */ /* 0x000e240000000800 */
[----:B0-----:R-:W-:-:S06]  /*3fb0*/  HADD2 R9, R8, R63 ;  /* 0x0000003f08097230 */ /* 0x001fcc0000000000 */
[----:B------:R-:W0:Y:S02]  /*3fc0*/  ATOMS.CAST.SPIN R9, [R7], R8, R9 ;  /* 0x000000080709738d */ /* 0x000e240001800009 */
[----:B0-----:R-:W-:-:S13]  /*3fd0*/  ISETP.EQ.U32.AND P0, PT, R9, 0x1, PT ;  /* 0x000000010900780c */ /* 0x001fda0003f02070 */
[----:B------:R-:W-:Y:S05]  /*3fe0*/  @!P0 BRA `(.L_x_273) ;  /* 0xfffffffc00ec8947 */ /* 0x000fea000383ffff */
[----:B------:R-:W-:Y:S05]  /*3ff0*/  BRA `(.L_x_271) ;  /* 0x00000000000c7947 */ /* 0x000fea0003800000 */
.L_x_272:
[----:B------:R-:W2:Y:S02]  /*4000*/  LD.E R7, desc[UR10][R12.64] ;  /* 0x0000000a0c077980 */ /* 0x000ea4000c101900 */
[----:B--2---:R-:W-:-:S05]  /*4010*/  IADD3 R7, R63, R7, RZ ;  /* 0x000000073f077210 */ /* 0x004fca0007ffe0ff */
[----:B------:R0:W-:Y:S02]  /*4020*/  ST.E desc[UR10][R12.64], R7 ;  /* 0x000000070c007985 */ /* 0x0001e4000c10190a */
.L_x_271:
[----:B------:R-:W-:Y:S05]  /*4030*/  BSYNC B0 ;  /* 0x0000000000007941 */ /* 0x000fea0003800000 */
.L_x_270:
[----:B------:R-:W-:Y:S01]  /*4040*/  HADD2 R2, R2.H0_H0, R2.H1_H1 ;  /* 0x3000000202027230 */ /* 0x000fe20000000800 */
[----:B------:R-:W-:Y:S01]  /*4050*/  MOV R9, UR8 ;  /* 0x0000000800097c02 */ /* 0x000fe20008000f00 */
        /* <DEDUP_REMOVED lines=10> */
[----:B-1----:R-:W-:Y:S06]  /*4100*/  @P0 BRA `(.L_x_275) ;  /* 0x0000000000340947 */ /* 0x002fec0003800000 */
[----:B------:R-:W1:Y:S02]  /*4110*/  QSPC.E.S P0, RZ, [R8] ;  /* 0x0000000008ff73aa */ /* 0x000e640000000500 */
[----:B-1----:R-:W-:Y:S05]  /*4120*/  @!P0 BRA `(.L_x_276) ;  /* 0x0000000000208947 */ /* 0x002fea0003800000 */
[----:B------:R-:W-:-:S04]  /*4130*/  MOV R6, R8 ;  /* 0x0000000800067202 */ /* 0x000fc80000000f00 */
[----:B------:R-:W-:-:S07]  /*4140*/  MOV R0, R6 ;  /* 0x0000000600007202 */ /* 0x000fce0000000f00 */
.L_x_277:
[----:B------:R-:W0:Y:S02]  /*4150*/  LDS R6, [R0] ;  /* 0x0000000000067984 */ /* 0x000e240000000800 */
[----:B0-----:R-:W-:-:S10]  /*4160*/  HFMA2.MMA R7, R6, 1, 1, R11 ;  /* 0x3c003c0006077835 */ /* 0x001fd4000000000b */
[----:B------:R-:W0:Y:S02]  /*4170*/  ATOMS.CAST.SPIN R7, [R0], R6, R7 ;  /* 0x000000060007738d */ /* 0x000e240001800007 */
[----:B0-----:R-:W-:-:S13]  /*4180*/  ISETP.EQ.U32.AND P0, PT, R7, 0x1, PT ;  /* 0x000000010700780c */ /* 0x001fda0003f02070 */
[----:B------:R-:W-:Y:S05]  /*4190*/  @!P0 BRA `(.L_x_277) ;  /* 0xfffffffc00ec8947 */ /* 0x000fea000383ffff */
[----:B------:R-:W-:Y:S05]  /*41a0*/  BRA `(.L_x_275) ;  /* 0x00000000000c7947 */ /* 0x000fea0003800000 */
.L_x_276:
[----:B------:R-:W0:Y:S02]  /*41b0*/  LD.E R0, desc[UR10][R8.64] ;  /* 0x0000000a08007980 */ /* 0x000e24000c101900 */
[----:B0-----:R-:W-:-:S05]  /*41c0*/  IADD3 R7, R11, R0, RZ ;  /* 0x000000000b077210 */ /* 0x001fca0007ffe0ff */
[----:B------:R1:W-:Y:S02]  /*41d0*/  ST.E desc[UR10][R8.64], R7 ;  /* 0x0000000708007985 */ /* 0x0003e4000c10190a */
.L_x_275:
[----:B------:R-:W-:Y:S05]  /*41e0*/  BSYNC B0 ;  /* 0x0000000000007941 */ /* 0x000fea0003800000 */
.L_x_274:
[----:B------:R-:W-:Y:S01]  /*41f0*/  UMOV UR4, 0x4 ;  /* 0x0000000400047882 */ /* 0x000fe20000000000 */
[----:B------:R-:W-:Y:S02]  /*4200*/  UMOV UR5, 0x0 ;  /* 0x0000000000057882 */ /* 0x000fe40000000000 */
[----:B------:R-:W-:-:S06]  /*4210*/  UIMAD.WIDE UR4, UR8, 0x2, UR4 ;  /* 0x00000002080478a5 */ /* 0x000fcc000f8e0204 */
[----:B------:R-:W-:-:S04]  /*4220*/  IADD3 R6, P0, R16, UR4, RZ ;  /* 0x0000000410067c10 */ /* 0x000fc8000ff1e0ff */
[----:B01----:R-:W-:-:S08]  /*4230*/  IADD3.X R7, R17, UR5, RZ, P0, !PT ;  /* 0x0000000511077c10 */ /* 0x003fd000087fe4ff */
[----:B------:R0:W-:Y:S01]  /*4240*/  ATOM.E.ADD.F16x2.RN.STRONG.GPU P0, RZ, desc[UR10][R6.64], R15 ;  /* 0x0000000f06ff79a2 */ /* 0x0001e2000810e1ca */
[----:B------:R-:W-:Y:S04]  /*4250*/  BSSY B0, `(.L_x_278) ;  /* 0x000000e000007945 */ /* 0x000fe80003800000 */
[----:B0-----:R-:W-:Y:S05]  /*4260*/  @P0 BRA `(.L_x_279) ;  /* 0x0000000000300947 */ /* 0x001fea0003800000 */
[----:B------:R-:W0:Y:S02]  /*4270*/  QSPC.E.S P0, RZ, [R6] ;  /* 0x0000000006ff73aa */ /* 0x000e240000000500 */
[----:B0-----:R-:W-:Y:S05]  /*4280*/  @!P0 BRA `(.L_x_280) ;  /* 0x00000000001c8947 */ /* 0x001fea0003800000 */
[----:B------:R-:W-:-:S07]  /*4290*/  MOV R0, R6 ;  /* 0x0000000600007202 */ /* 0x000fce0000000f00 */
.L_x_281:
[----:B------:R-:W0:Y:S02]  /*42a0*/  LDS R6, [R0] ;  /* 0x0000000000067984 */ /* 0x000e240000000800 */
[----:B0-----:R-:W-:-:S06]  /*42b0*/  HADD2 R7, R6, R15 ;  /* 0x0000000f06077230 */ /* 0x001fcc0000000000 */
[----:B------:R-:W0:Y:S02]  /*42c0*/  ATOMS.CAST.SPIN R7, [R0], R6, R7 ;  /* 0x000000060007738d */ /* 0x000e240001800007 */
[----:B0-----:R-:W-:-:S13]  /*42d0*/  ISETP.EQ.U32.AND P0, PT, R7, 0x1, PT ;  /* 0x000000010700780c */ /* 0x001fda0003f02070 */
[----:B------:R-:W-:Y:S05]  /*42e0*/  @!P0 BRA `(.L_x_281) ;  /* 0xfffffffc00ec8947 */ /* 0x000fea000383ffff */
[----:B------:R-:W-:Y:S05]  /*42f0*/  BRA `(.L_x_279) ;  /* 0x00000000000c7947 */ /* 0x000fea0003800000 */
.L_x_280:
[----:B------:R-:W2:Y:S02]  /*4300*/  LD.E R0, desc[UR10][R6.64] ;  /* 0x0000000a06007980 */ /* 0x000ea4000c101900 */
[----:B--2---:R-:W-:-:S05]  /*4310*/  IADD3 R11, R15, R0, RZ ;  /* 0x000000000f0b7210 */ /* 0x004fca0007ffe0ff */
[----:B------:R0:W-:Y:S02]  /*4320*/  ST.E desc[UR10][R6.64], R11 ;  /* 0x0000000b06007985 */ /* 0x0001e4000c10190a */
.L_x_279:
[----:B------:R-:W-:Y:S05]  /*4330*/  BSYNC B0 ;  /* 0x0000000000007941 */ /* 0x000fea0003800000 */
.L_x_278:
[----:B------:R-:W-:Y:S01]  /*4340*/  HADD2 R5, R5.H0_H0, R5.H1_H1 ;  /* 0x3000000505057230 */ /* 0x000fe20000000800 */
[----:B0-----:R-:W-:Y:S01]  /*4350*/  MOV R11, UR8 ;  /* 0x00000008000b7c02 */ /* 0x001fe20008000f00 */
[----:B------:R-:W-:-:S05]  /*4360*/  HADD2 R4, R4.H0_H0, R4.H1_H1 ;  /* 0x3000000404047230 */ /* 0x000fca0000000800 */
[----:B------:R-:W-:Y:S01]  /*4370*/  PRMT R7, R5, 0x5410, R4 ;  /* 0x0000541005077816 */ /* 0x000fe20000000004 */
[----:B------:R-:W-:-:S04]  /*4380*/  IMAD.WIDE R4, R11, 0x2, R8 ;  /* 0x000000020b047825 */ /* 0x000fc800078e0208 */
        /* <DEDUP_REMOVED lines=12> */
.L_x_285:
[----:B------:R-:W0:Y:S02]  /*4450*/  LDS R2, [R0] ;  /* 0x0000000000027984 */ /* 0x000e240000000800 */
[----:B0-----:R-:W-:-:S10]  /*4460*/  HFMA2.MMA R3, R2, 1, 1, R7 ;  /* 0x3c003c0002037835 */ /* 0x001fd40000000007 */
[----:B------:R-:W0:Y:S02]  /*4470*/  ATOMS.CAST.SPIN R3, [R0], R2, R3 ;  /* 0x000000020003738d */ /* 0x000e240001800003 */
[----:B0-----:R-:W-:-:S13]  /*4480*/  ISETP.EQ.U32.AND P0, PT, R3, 0x1, PT ;  /* 0x000000010300780c */ /* 0x001fda0003f02070 */
[----:B------:R-:W-:Y:S05]  /*4490*/  @!P0 BRA `(.L_x_285) ;  /* 0xfffffffc00ec8947 */ /* 0x000fea000383ffff */
[----:B------:R-:W-:Y:S05]  /*44a0*/  BRA `(.L_x_283) ;  /* 0x00000000000c7947 */ /* 0x000fea0003800000 */
.L_x_284:
[----:B------:R-:W2:Y:S02]  /*44b0*/  LD.E R0, desc[UR10][R4.64] ;  /* 0x0000000a04007980 */ /* 0x000ea4000c101900 */
[----:B--2---:R-:W-:-:S05]  /*44c0*/  IADD3 R3, R7, R0, RZ ;  /* 0x0000000007037210 */ /* 0x004fca0007ffe0ff */
[----:B------:R0:W-:Y:S02]  /*44d0*/  ST.E desc[UR10][R4.64], R3 ;  /* 0x0000000304007985 */ /* 0x0001e4000c10190a */
.L_x_283:
[----:B------:R-:W-:Y:S05]  /*44e0*/  BSYNC B0 ;  /* 0x0000000000007941 */ /* 0x000fea0003800000 */
.L_x_282:
[----:B------:R-:W-:-:S04]  /*44f0*/  IADD3 R2, P0, R8, UR4, RZ ;  /* 0x0000000408027c10 */ /* 0x000fc8000ff1e0ff */
[----:B0-----:R-:W-:-:S08]  /*4500*/  IADD3.X R3, R9, UR5, RZ, P0, !PT ;  /* 0x0000000509037c10 */ /* 0x001fd000087fe4ff */
[----:B------:R0:W-:Y:S01]  /*4510*/  ATOM.E.ADD.F16x2.RN.STRONG.GPU P0, RZ, desc[UR10][R2.64], R11 ;  /* 0x0000000b02ff79a2 */ /* 0x0001e2000810e1ca */
[----:B------:R-:W-:Y:S04]  /*4520*/  BSSY B0, `(.L_x_286) ;  /* 0x0000010000007945 */ /* 0x000fe80003800000 */
[----:B0-----:R-:W-:Y:S05]  /*4530*/  @P0 BRA `(.L_x_287) ;  /* 0x0000000000380947 */ /* 0x001fea0003800000 */
[----:B------:R-:W0:Y:S02]  /*4540*/  QSPC.E.S P0, RZ, [R2] ;  /* 0x0000000002ff73aa */ /* 0x000e240000000500 */
[----:B0-----:R-:W-:Y:S05]  /*4550*/  @!P0 BRA `(.L_x_288) ;  /* 0x0000000000248947 */ /* 0x001fea0003800000 */
[----:B------:R-:W-:Y:S01]  /*4560*/  BSSY B1, `(.L_x_289) ;  /* 0x0000007000017945 */ /* 0x000fe20003800000 */
[----:B------:R-:W-:-:S07]  /*4570*/  MOV R0, R2 ;  /* 0x0000000200007202 */ /* 0x000fce0000000f00 */
.L_x_290:
[----:B------:R-:W0:Y:S02]  /*4580*/  LDS R2, [R0] ;  /* 0x0000000000027984 */ /* 0x000e240000000800 */
[----:B0-----:R-:W-:-:S06]  /*4590*/  HADD2 R3, R2, R11 ;  /* 0x0000000b02037230 */ /* 0x001fcc0000000000 */
[----:B------:R-:W0:Y:S02]  /*45a0*/  ATOMS.CAST.SPIN R3, [R0], R2, R3 ;  /* 0x000000020003738d */ /* 0x000e240001800003 */
[----:B0-----:R-:W-:-:S13]  /*45b0*/  ISETP.EQ.U32.AND P0, PT, R3, 0x1, PT ;  /* 0x000000010300780c */ /* 0x001fda0003f02070 */
[----:B------:R-:W-:Y:S05]  /*45c0*/  @!P0 BRA `(.L_x_290) ;  /* 0xfffffffc00ec8947 */ /* 0x000fea000383ffff */
[----:B------:R-:W-:Y:S05]  /*45d0*/  BSYNC B1 ;  /* 0x0000000000017941 */ /* 0x000fea0003800000 */
.L_x_289:
[----:B------:R-:W-:Y:S05]  /*45e0*/  BRA `(.L_x_287) ;  /* 0x00000000000c7947 */ /* 0x000fea0003800000 */
.L_x_288:
[----:B------:R-:W2:Y:S02]  /*45f0*/  LD.E R0, desc[UR10][R2.64] ;  /* 0x0000000a02007980 */ /* 0x000ea4000c101900 */
[----:B--2---:R-:W-:-:S05]  /*4600*/  IADD3 R7, R11, R0, RZ ;  /* 0x000000000b077210 */ /* 0x004fca0007ffe0ff */
[----:B------:R0:W-:Y:S02]  /*4610*/  ST.E desc[UR10][R2.64], R7 ;  /* 0x0000000702007985 */ /* 0x0001e4000c10190a */
.L_x_287:
[----:B------:R-:W-:Y:S05]  /*4620*/  BSYNC B0 ;  /* 0x0000000000007941 */ /* 0x000fea0003800000 */
.L_x_286:
[----:B------:R-:W-:Y:S01]  /*4630*/  HADD2 R50, R50.H0_H0, R50.H1_H1 ;  /* 0x3000003232327230 */ /* 0x000fe20000000800 */
[----:B0-----:R-:W-:Y:S01]  /*4640*/  MOV R3, UR8 ;  /* 0x0000000800037c02 */ /* 0x001fe20008000f00 */
[----:B------:R-:W-:-:S04]  /*4650*/  HADD2 R25, R52.H0_H0, R52.H1_H1 ;  /* 0x3000003434197230 */ /* 0x000fc80000000800 */
[----:B------:R-:W-:Y:S01]  /*4660*/  IMAD.WIDE R2, R3, 0x2, R4 ;  /* 0x0000000203027825 */ /* 0x000fe200078e0204 */
        /* <DEDUP_REMOVED lines=12> */
.L_x_294:
[----:B------:R-:W0:Y:S02]  /*4730*/  LDS R2, [R0] ;  /* 0x0000000000027984 */ /* 0x000e240000000800 */
[----:B0-----:R-:W-:-:S06]  /*4740*/  HADD2 R3, R2, R7 ;  /* 0x0000000702037230 */ /* 0x001fcc0000000000 */
[----:B------:R-:W0:Y:S02]  /*4750*/  ATOMS.CAST.SPIN R3, [R0], R2, R3 ;  /* 0x000000020003738d */ /* 0x000e240001800003 */
[----:B0-----:R-:W-:-:S13]  /*4760*/  ISETP.EQ.U32.AND P0, PT, R3, 0x1, PT ;  /* 0x000000010300780c */ /* 0x001fda0003f02070 */
[----:B------:R-:W-:Y:S05]  /*4770*/  @!P0 BRA `(.L_x_294) ;  /* 0xfffffffc00ec8947 */ /* 0x000fea000383ffff */
[----:B------:R-:W-:Y:S05]  /*4780*/  BRA `(.L_x_292) ;  /* 0x00000000000c7947 */ /* 0x000fea0003800000 */
.L_x_293:
[----:B------:R-:W2:Y:S02]  /*4790*/  LD.E R0, desc[UR10][R2.64] ;  /* 0x0000000a02007980 */ /* 0x000ea4000c101900 */
[----:B--2---:R-:W-:-:S05]  /*47a0*/  IADD3 R7, R7, R0, RZ ;  /* 0x0000000007077210 */ /* 0x004fca0007ffe0ff */
[----:B------:R0:W-:Y:S02]  /*47b0*/  ST.E desc[UR10][R2.64], R7 ;  /* 0x0000000702007985 */ /* 0x0001e4000c10190a */
.L_x_292:
[----:B------:R-:W-:Y:S05]  /*47c0*/  BSYNC B0 ;  /* 0x0000000000007941 */ /* 0x000fea0003800000 */
.L_x_291:
[----:B0-----:R-:W-:-:S04]  /*47d0*/  IADD3 R2, P0, R4, UR4, RZ ;  /* 0x0000000404027c10 */ /* 0x001fc8000ff1e0ff */
[----:B------:R-:W-:-:S08]  /*47e0*/  IADD3.X R3, R5, UR5, RZ, P0, !PT ;  /* 0x0000000505037c10 */ /* 0x000fd000087fe4ff */
[----:B------:R0:W-:Y:S02]  /*47f0*/  ATOM.E.ADD.F16x2.RN.STRONG.GPU P0, RZ, desc[UR10][R2.64], R51 ;  /* 0x0000003302ff79a2 */ /* 0x0001e4000810e1ca */
[----:B0-----:R-:W-:Y:S05]  /*4800*/  @P0 EXIT ;  /* 0x000000000000094d */ /* 0x001fea0003800000 */
[----:B------:R-:W0:Y:S02]  /*4810*/  QSPC.E.S P0, RZ, [R2] ;  /* 0x0000000002ff73aa */ /* 0x000e240000000500 */
[----:B0-----:R-:W-:Y:S05]  /*4820*/  @!P0 BRA `(.L_x_295) ;  /* 0x00000000001c8947 */ /* 0x001fea0003800000 */
[----:B------:R-:W-:-:S07]  /*4830*/  MOV R0, R2 ;  /* 0x0000000200007202 */ /* 0x000fce0000000f00 */
.L_x_296:
[----:B------:R-:W0:Y:S02]  /*4840*/  LDS R2, [R0] ;  /* 0x0000000000027984 */ /* 0x000e240000000800 */
[----:B0-----:R-:W-:-:S10]  /*4850*/  HFMA2.MMA R3, R2, 1, 1, R51 ;  /* 0x3c003c0002037835 */ /* 0x001fd40000000033 */
[----:B------:R-:W0:Y:S02]  /*4860*/  ATOMS.CAST.SPIN R3, [R0], R2, R3 ;  /* 0x000000020003738d */ /* 0x000e240001800003 */
[----:B0-----:R-:W-:-:S13]  /*4870*/  ISETP.EQ.U32.AND P0, PT, R3, 0x1, PT ;  /* 0x000000010300780c */ /* 0x001fda0003f02070 */
[----:B------:R-:W-:Y:S05]  /*4880*/  @!P0 BRA `(.L_x_296) ;  /* 0xfffffffc00ec8947 */ /* 0x000fea000383ffff */
[----:B------:R-:W-:Y:S05]  /*4890*/  EXIT ;  /* 0x000000000000794d */ /* 0x000fea0003800000 */
.L_x_295:
[----:B------:R-:W2:Y:S02]  /*48a0*/  LD.E R0, desc[UR10][R2.64] ;  /* 0x0000000a02007980 */ /* 0x000ea4000c101900 */
[----:B--2---:R-:W-:-:S05]  /*48b0*/  IADD3 R5, R51, R0, RZ ;  /* 0x0000000033057210 */ /* 0x004fca0007ffe0ff */
[----:B------:R-:W-:Y:S01]  /*48c0*/  ST.E desc[UR10][R2.64], R5 ;  /* 0x0000000502007985 */ /* 0x000fe2000c10190a */
[----:B------:R-:W-:Y:S05]  /*48d0*/  EXIT ;  /* 0x000000000000794d */ /* 0x000fea0003800000 */
.L_x_297:
        /* <DEDUP_REMOVED lines=10> */
.L_x_4014:


//--------------------- .text._Z28gemm_half_q_half_gptq_kernelILi4ELb1ELb1EEvPK6__halfPKjS4_S2_PS0_iiiiiPKtibS2_i --------------------------
	.section	.text._Z28gemm_half_q_half_gptq_kernelILi4ELb1ELb1EEvPK6__halfPKjS4_S2_PS0_iiiiiPKtibS2_i,"ax",@progbits
	.align	128
        .global         _Z28gemm_half_q_half_gptq_kernelILi4ELb1ELb1EEvPK6__halfPKjS4_S2_PS0_iiiiiPKtibS2_i
        .type           _Z28gemm_half_q_half_gptq_kernelILi4ELb1ELb1EEvPK6__halfPKjS4_S2_PS0_iiiiiPKtibS2_i,@function
        .size           _Z28gemm_half_q_half_gptq_kernelILi4ELb1ELb1EEvPK6__halfPKjS4_S2_PS0_iiiiiPKtibS2_i,(.L_x_4015 - _Z28gemm_half_q_half_gptq_kernelILi4ELb1ELb1EEvPK6__halfPKjS4_S2_PS0_iiiiiPKtibS2_i)
        .other          _Z28gemm_half_q_half_gptq_kernelILi4ELb1ELb1EEvPK6__halfPKjS4_S2_PS0_iiiiiPKtibS2_i,@"STO_CUDA_ENTRY STV_DEFAULT"
_Z28gemm_half_q_half_gptq_kernelILi4ELb1ELb1EEvPK6__halfPKjS4_S2_PS0_iiiiiPKtibS2_i:
.text._Z28gemm_half_q_half_gptq_kernelILi4ELb1ELb1EEvPK6__halfPKjS4_S2_PS0_iiiiiPKtibS2_i:
[----:B------:R-:W-:Y:S08]  /*0000*/  LDC R1, c[0x0][0x28] ;  /* 0x00000a00ff017b82 */ /* 0x000ff00000000800 */
[----:B------:R-:W0:Y:S01]  /*0010*/  LDC R9, c[0x0][0x268] ;  /* 0x00009a00ff097b82 */ /* 0x000e220000000800 */
[----:B------:R-:W-:-:S07]  /*0020*/  ULDC.64 UR8, c[0x0][0x208] ;  /* 0x0000820000087ab9 */ /* 0x000fce0000000a00 */
[----:B------:R-:W0:Y:S08]  /*0030*/  LDC.64 R2, c[0x0][0x260] ;  /* 0x00009800ff027b82 */ /* 0x000e300000000a00 */
[----:B------:R-:W1:Y:S01]  /*0040*/  LDC.64 R4, c[0x0][0x260] ;  /* 0x00009800ff047b82 */ /* 0x000e620000000a00 */
[----:B0-----:R-:W-:-:S05]  /*0050*/  IMAD.WIDE R2, R9, 0x2, R2 ;  /* 0x0000000209027825 */ /* 0x001fca00078e0202 */
[----:B------:R-:W2:Y:S01]  /*0060*/  LDG.E.U16 R55, desc[UR8][R2.64] ;  /* 0x0000000802377981 */ /* 0x000ea2000c1e1500 */
[----:B------:R-:W-:-:S03]  /*0070*/  IMAD.WIDE R6, R9, 0x2, R2 ;  /* 0x0000000209067825 */ /* 0x000fc600078e0202 */
[----:B-1----:R-:W2:Y:S01]  /*0080*/  LDG.E.U16 R54, desc[UR8][R4.64] ;  /* 0x0000000804367981 */ /* 0x002ea2000c1e1500 */
[----:B------:R-:W-:-:S03]  /*0090*/  IMAD.WIDE R8, R9, 0x2, R6 ;  /* 0x0000000209087825 */ /* 0x000fc600078e0206 */
[----:B------:R-:W2:Y:S04]  /*00a0*/  LDG.E.U16 R53, desc[UR8][R6.64] ;  /* 0x0000000806357981 */ /* 0x000ea8000c1e1500 */
[----:B------:R-:W3:Y:S01]  /*00b0*/  LDG.E.U16 R52, desc[UR8][R8.64] ;  /* 0x0000000808347981 */ /* 0x000ee2000c1e1500 */
[----:B--2---:R-:W-:-:S04]  /*00c0*/  LOP3.LUT R11, R53, R55, R54, 0xfe, !PT ;  /* 0x00000037350b7212 */ /* 0x004fc800078efe36 */
[----:B---3--:R-:W-:-:S04]  /*00d0*/  LOP3.LUT R11, R52, R11, RZ, 0xfc, !PT ;  /* 0x0000000b340b7212 */ /* 0x008fc800078efcff */
[----:B------:R-:W-:Y:S02]  /*00e0*/  PRMT R0, R11, 0x9910, RZ ;  /* 0x000099100b007816 */ /* 0x000fe400000000ff */
[----:B------:R-:W0:Y:S02]  /*00f0*/  S2R R11, SR_CTAID.X ;  /* 0x00000000000b7919 */ /* 0x000e240000002500 */
[----:B------:R-:W-:-:S13]  /*0100*/  ISETP.NE.AND P0, PT, R0, RZ, PT ;  /* 0x000000ff0000720c */ /* 0x000fda0003f05270 */
[----:B------:R-:W-:Y:S05]  /*0110*/  @!P0 EXIT ;  /* 0x000000000000894d */ /* 0x000fea0003800000 */
[----:B------:R-:W1:Y:S01]  /*0120*/  S2UR UR11, SR_CTAID.Z ;  /* 0x00000000000b79c3 */ /* 0x000e620000002700 */
[----:B------:R-:W2:Y:S01]  /*0130*/  S2R R12, SR_TID.X ;  /* 0x00000000000c7919 */ /* 0x000ea20000002100 */
[----:B------:R-:W-:Y:S06]  /*0140*/  BSSY B0, `(.L_x_298) ;  /* 0x000003b000007945 */ /* 0x000fec0003800000 */
[----:B------:R-:W3:Y:S08]  /*0150*/  LDC R9, c[0x0][0x240] ;  /* 0x00009000ff097b82 */ /* 0x000ef00000000800 */
[----:B------:R-:W4:Y:S01]  /*0160*/  S2UR UR4, SR_CTAID.Y ;  /* 0x00000000000479c3 */ /* 0x000f220000002600 */
[----:B-1----:R-:W-:-:S06]  /*0170*/  USHF.L.U32 UR10, UR11, 0x7, URZ ;  /* 0x000000070b0a7899 */ /* 0x002fcc000800063f */
[----:B------:R-:W-:Y:S02]  /*0180*/  MOV R0, UR10 ;  /* 0x0000000a00007c02 */ /* 0x000fe40008000f00 */
[----:B--2---:R-:W-:Y:S02]  /*0190*/  IADD3 R3, R12, UR10, RZ ;  /* 0x0000000a0c037c10 */ /* 0x004fe4000fffe0ff */
[----:B---3--:R-:W-:Y:S02]  /*01a0*/  VIADDMNMX R57, R0, 0x80, R9, PT ;  /* 0x0000008000397846 */ /* 0x008fe40003800109 */
[----:B0-----:R-:W-:Y:S02]  /*01b0*/  LEA R11, R11, R12, 0x7 ;  /* 0x0000000c0b0b7211 */ /* 0x001fe400078e38ff */
[----:B------:R-:W-:Y:S01]  /*01c0*/  ISETP.GE.AND P0, PT, R3, R57, PT ;  /* 0x000000390300720c */ /* 0x000fe20003f06270 */
[----:B----4-:R-:W-:Y:S01]  /*01d0*/  USHF.L.U32 UR4, UR4, 0x2, URZ ;  /* 0x0000000204047899 */ /* 0x010fe2000800063f */
        /* <DEDUP_REMOVED lines=26> */
[----:B------:R-:W4:Y:S04]  /*0380*/  LDG.E.U16.CONSTANT R7, desc[UR8][R6.64] ;  /* 0x0000000806077981 */ /* 0x000f28000c1e9500 */
[----:B------:R-:W5:Y:S04]  /*0390*/  LDG.E.U16.CONSTANT R9, desc[UR8][R8.64] ;  /* 0x0000000808097981 */ /* 0x000f68000c1e9500 */
[----:B--2---:R0:W-:Y:S04]  /*03a0*/  STS.U16 [R12], R3 ;  /* 0x000000030c007388 */ /* 0x0041e80000000400 */
[----:B---3--:R0:W-:Y:S04]  /*03b0*/  STS.U16 [R12+0x100], R5 ;  /* 0x000100050c007388 */ /* 0x0081e80000000400 */
[----:B----4-:R0:W-:Y:S04]  /*03c0*/  STS.U16 [R12+0x200], R7 ;  /* 0x000200070c007388 */ /* 0x0101e80000000400 */
[----:B-----5:R0:W-:Y:S01]  /*03d0*/  STS.U16 [R12+0x300], R9 ;  /* 0x000300090c007388 */ /* 0x0201e20000000400 */
[----:B------:R-:W-:Y:S05]  /*03e0*/  BRA `(.L_x_299) ;  /* 0x0000000000407947 */ /* 0x000fea0003800000 */
.L_x_300:
        /* <DEDUP_REMOVED lines=15> */
[----:B-----5:R1:W-:Y:S02]  /*04e0*/  STS.U16 [R12+0x300], R9 ;  /* 0x000300090c007388 */ /* 0x0203e40000000400 */
.L_x_299:
[----:B------:R-:W-:Y:S05]  /*04f0*/  BSYNC B0 ;  /* 0x0000000000007941 */ /* 0x000fea0003800000 */
.L_x_298:
        /* <DEDUP_REMOVED lines=12> */
[----:B------:R-:W-:-:S04]  /*05c0*/  IMAD R5, R5, UR7, R56 ;  /* 0x0000000705057c24 */ /* 0x000fc8000f8e0238 */
        /* <DEDUP_REMOVED lines=8> */
[----:B------:R2:W-:Y:S02]  /*0650*/  STG.E.64 desc[UR8][R8.64], RZ ;  /* 0x000000ff08007986 */ /* 0x0005e4000c101b08 */
.L_x_301:
        /* <DEDUP_REMOVED lines=42> */
[----:B------:R-:W-:Y:S02]  /*0900*/  ISETP.LE.AND P0, PT, R57, UR10, PT ;  /* 0x0000000a39007c0c */ /* 0x000fe4000bf03270 */
[----:B------:R-:W-:Y:S02]  /*0910*/  CS2R R14, SRZ ;  /* 0x00000000000e7805 */ /* 0x000fe4000001ff00 */
[----:B------:R-:W-:-:S02]  /*0920*/  LOP3.LUT R51, R51, 0x10, RZ, 0xc0, !PT ;  /* 0x0000001033337812 */ /* 0x000fc400078ec0ff */
[----:B------:R-:W-:Y:S02]  /*0930*/  CS2R R8, SRZ ;  /* 0x0000000000087805 */ /* 0x000fe4000001ff00 */
[----:B------:R-:W-:Y:S02]  /*0940*/  MOV R20, RZ ;  /* 0x000000ff00147202 */ /* 0x000fe40000000f00 */
        /* <DEDUP_REMOVED lines=14> */
[----:B0-----:R-:W-:Y:S02]  /*0a30*/  LOP3.LUT R19, R19, 0xe400, RZ, 0xfc, !PT ;  /* 0x0000e40013137812 */ /* 0x001fe400078efcff */
[C-C-:B---3--:R-:W-:Y:S02]  /*0a40*/  PRMT R33, R16.reuse, 0x5410, R16.reuse ;  /* 0x0000541010217816 */ /* 0x148fe40000000010 */
[----:B------:R-:W-:Y:S01]  /*0a50*/  PRMT R31, R16, 0x7632, R16 ;  /* 0x00007632101f7816 */ /* 0x000fe20000000010 */
[----:B-1----:R-:W-:Y:S02]  /*0a60*/  HADD2 R25, R21.H0_H0, -R4.H0_H0 ;  /* 0xa000000415197230 */ /* 0x002fe40000000800 */
[----:B------:R0:W1:Y:S01]  /*0a70*/  I2F.F16 R2, R18 ;  /* 0x0000001200027306 */ /* 0x0000620000200c00 */
[----:B--2---:R-:W-:-:S02]  /*0a80*/  LOP3.LUT R22, R22, 0xe400, RZ, 0xfc, !PT ;  /* 0x0000e40016167812 */ /* 0x004fc400078efcff */
[----:B------:R-:W-:Y:S02]  /*0a90*/  CS2R R4, SRZ ;  /* 0x0000000000047805 */ /* 0x000fe4000001ff00 */
[----:B------:R-:W-:Y:S02]  /*0aa0*/  LOP3.LUT R16, R24, 0xe400, RZ, 0xfc, !PT ;  /* 0x0000e40018107812 */ /* 0x000fe400078efcff */
[C-C-:B----4-:R-:W-:Y:S01]  /*0ab0*/  PRMT R29, R17.reuse, 0x5410, R17.reuse ;  /* 0x00005410111d7816 */ /* 0x150fe20000000011 */
[C---:B-----5:R-:W-:Y:S01]  /*0ac0*/  HADD2 R23, R21.reuse.H0_H0, -R0.H0_H0 ;  /* 0xa000000015177230 */ /* 0x060fe20000000800 */
[----:B------:R2:W3:Y:S01]  /*0ad0*/  I2F.F16 R6, R24 ;  /* 0x0000001800067306 */ /* 0x0004e20000200c00 */
[----:B0-----:R-:W-:Y:S01]  /*0ae0*/  LOP3.LUT R18, R18, 0xe400, RZ, 0xfc, !PT ;  /* 0x0000e40012127812 */ /* 0x001fe200078efcff */
[----:B------:R-:W-:Y:S01]  /*0af0*/  HFMA2.MMA R0, -RZ, RZ, 0, 0 ;  /* 0x00000000ff007435 */ /* 0x000fe200000001ff */
[----:B------:R-:W-:Y:S02]  /*0b00*/  PRMT R30, R17, 0x7632, R17 ;  /* 0x00007632111e7816 */ /* 0x000fe40000000011 */
[----:B------:R-:W-:Y:S01]  /*0b10*/  PRMT R28, R18, 0x5410, R18 ;  /* 0x00005410121c7816 */ /* 0x000fe20000000012 */
[----:B-1----:R-:W-:Y:S01]  /*0b20*/  HADD2 R27, R21.H0_H0, -R2.H0_H0 ;  /* 0xa0000002151b7230 */ /* 0x002fe20000000800 */
[----:B------:R-:W-:-:S02]  /*0b30*/  CS2R R2, SRZ ;  /* 0x0000000000027805 */ /* 0x000fc4000001ff00 */
[----:B--2---:R-:W-:Y:S02]  /*0b40*/  PRMT R24, R22, 0x5410, R22 ;  /* 0x0000541016187816 */ /* 0x004fe40000000016 */
        /* <DEDUP_REMOVED lines=22> */
.L_x_320:
        /* <DEDUP_REMOVED lines=11> */
[----:B------:R-:W-:Y:S02]  /*0d60*/  SHF.R.U32.HI R38, RZ, 0x8, R16 ;  /* 0x00000008ff267819 */ /* 0x000fe40000011610 */
[C---:B------:R-:W-:Y:S02]  /*0d70*/  LOP3.LUT R39, R17.reuse, 0xf000f, RZ, 0xc0, !PT ;  /* 0x000f000f11277812 */ /* 0x040fe400078ec0ff */
[----:B------:R-:W-:-:S02]  /*0d80*/  LOP3.LUT R40, R17, 0xf000f0, RZ, 0xc0, !PT ;  /* 0x00f000f011287812 */ /* 0x000fc400078ec0ff */
[----:B------:R-:W-:Y:S02]  /*0d90*/  SHF.R.U32.HI R42, RZ, 0x8, R17 ;  /* 0x00000008ff2a7819 */ /* 0x000fe40000011611 */
[C---:B------:R-:W-:Y:S02]  /*0da0*/  LOP3.LUT R34, R18.reuse, 0xf000f, RZ, 0xc0, !PT ;  /* 0x000f000f12227812 */ /* 0x040fe400078ec0ff */
[----:B------:R-:W-:Y:S02]  /*0db0*/  LOP3.LUT R44, R18, 0xf000f0, RZ, 0xc0, !PT ;  /* 0x00f000f0122c7812 */ /* 0x000fe400078ec0ff */
[----:B------:R-:W-:Y:S02]  /*0dc0*/  SHF.R.U32.HI R46, RZ, 0x8, R18 ;  /* 0x00000008ff2e7819 */ /* 0x000fe40000011612 */
[C---:B------:R-:W-:Y:S02]  /*0dd0*/  LOP3.LUT R17, R19.reuse, 0xf000f, RZ, 0xc0, !PT ;  /* 0x000f000f13117812 */ /* 0x040fe400078ec0ff */
[----:B------:R-:W-:-:S02]  /*0de0*/  LOP3.LUT R18, R19, 0xf000f0, RZ, 0xc0, !PT ;  /* 0x00f000f013127812 */ /* 0x000fc400078ec0ff */
[----:B------:R-:W-:Y:S02]  /*0df0*/  LOP3.LUT R35, R36, 0x64006400, RZ, 0xfc, !PT ;  /* 0x6400640024237812 */ /* 0x000fe400078efcff */
[----:B------:R-:W-:Y:S02]  /*0e00*/  LOP3.LUT R36, R37, 0x64006400, RZ, 0xfc, !PT ;  /* 0x6400640025247812 */ /* 0x000fe400078efcff */
[----:B------:R-:W-:Y:S02]  /*0e10*/  SHF.R.U32.HI R16, RZ, 0x8, R19 ;  /* 0x00000008ff107819 */ /* 0x000fe40000011613 */
        /* <DEDUP_REMOVED lines=29> */
[C---:B------:R-:W-:Y:S02]  /*0ff0*/  LEA.HI R28, R21.reuse, 0x1, RZ, 0x1c ;  /* 0x00000001151c7811 */ /* 0x040fe400078fe0ff */
[C---:B------:R-:W-:Y:S02]  /*1000*/  IADD3 R26, R21.reuse, 0x1, RZ ;  /* 0x00000001151a7810 */ /* 0x040fe40007ffe0ff */
[----:B------:R-:W-:Y:S02]  /*1010*/  LOP3.LUT R24, R28, 0xf, RZ, 0xc0, !PT ;  /* 0x0000000f1c187812 */ /* 0x000fe400078ec0ff */
[C---:B------:R-:W-:Y:S02]  /*1020*/  LEA.HI R28, R21.reuse, 0x1, RZ, 0x18 ;  /* 0x00000001151c7811 */ /* 0x040fe400078fc0ff */
[----:B------:R-:W-:Y:S01]  /*1030*/  LEA.HI R21, R21, 0x1, RZ, 0x14 ;  /* 0x0000000115157811 */ /* 0x000fe200078fa0ff */
[----:B------:R1:W2:Y:S01]  /*1040*/  I2F.F16 R25, R24 ;  /* 0x0000001800197306 */ /* 0x0002a20000200c00 */
[----:B------:R-:W-:-:S02]  /*1050*/  LOP3.LUT R26, R26, 0xf, RZ, 0xc0, !PT ;  /* 0x0000000f1a1a7812 */ /* 0x000fc400078ec0ff */
[----:B------:R-:W-:Y:S02]  /*1060*/  LOP3.LUT R28, R28, 0xf, RZ, 0xc0, !PT ;  /* 0x0000000f1c1c7812 */ /* 0x000fe400078ec0ff */
[----:B------:R-:W-:Y:S02]  /*1070*/  LOP3.LUT R29, R21, 0xf, RZ, 0xc0, !PT ;  /* 0x0000000f151d7812 */ /* 0x000fe400078ec0ff */
[----:B0-----:R-:W-:Y:S01]  /*1080*/  LOP3.LUT R22, R28, 0xe400, RZ, 0xfc, !PT ;  /* 0x0000e4001c167812 */ /* 0x001fe200078efcff */
[----:B------:R0:W5:Y:S01]  /*1090*/  I2F.F16 R27, R26 ;  /* 0x0000001a001b7306 */ /* 0x0001620000200c00 */
[----:B-1----:R-:W-:Y:S02]  /*10a0*/  LOP3.LUT R24, R24, 0xe400, RZ, 0xfc, !PT ;  /* 0x0000e40018187812 */ /* 0x002fe400078efcff */
[C-C-:B---3--:R-:W-:Y:S02]  /*10b0*/  PRMT R33, R31.reuse, 0x5410, R31.reuse ;  /* 0x000054101f217816 */ /* 0x148fe4000000001f */
[----:B------:R-:W-:Y:S01]  /*10c0*/  PRMT R31, R31, 0x7632, R31 ;  /* 0x000076321f1f7816 */ /* 0x000fe2000000001f */
[----:B--2---:R-:W-:-:S02]  /*10d0*/  HADD2 R25, R34.H0_H0, -R25.H0_H0 ;  /* 0xa000001922197230 */ /* 0x004fc40000000800 */
[----:B------:R1:W2:Y:S01]  /*10e0*/  I2F.F16 R23, R28 ;  /* 0x0000001c00177306 */ /* 0x0002a20000200c00 */
[----:B0-----:R-:W-:Y:S01]  /*10f0*/  LOP3.LUT R26, R26, 0xe400, RZ, 0xfc, !PT ;  /* 0x0000e4001a1a7812 */ /* 0x001fe200078efcff */
[----:B-----5:R-:W-:-:S06]  /*1100*/  HADD2 R27, R34.H0_H0, -R27.H0_H0 ;  /* 0xa000001b221b7230 */ /* 0x020fcc0000000800 */
[----:B------:R-:W0:Y:S01]  /*1110*/  I2F.F16 R21, R29 ;  /* 0x0000001d00157306 */ /* 0x000e220000200c00 */
[----:B-1----:R-:W-:Y:S02]  /*1120*/  PRMT R28, R26, 0x5410, R26 ;  /* 0x000054101a1c7816 */ /* 0x002fe4000000001a */
[----:B------:R-:W-:Y:S02]  /*1130*/  PRMT R26, R24, 0x5410, R24 ;  /* 0x00005410181a7816 */ /* 0x000fe40000000018 */
[----:B------:R-:W-:Y:S01]  /*1140*/  PRMT R24, R22, 0x5410, R22 ;  /* 0x0000541016187816 */ /* 0x000fe20000000016 */
[C---:B--2---:R-:W-:Y:S02]  /*1150*/  HADD2 R23, R34.reuse.H0_H0, -R23.H0_H0 ;  /* 0xa000001722177230 */ /* 0x044fe40000000800 */
[----:B0-----:R-:W-:Y:S01]  /*1160*/  HADD2 R21, R34.H0_H0, -R21.H0_H0 ;  /* 0xa000001522157230 */ /* 0x001fe20000000800 */
[----:B------:R-:W-:Y:S02]  /*1170*/  LOP3.LUT R34, R29, 0xe400, RZ, 0xfc, !PT ;  /* 0x0000e4001d227812 */ /* 0x000fe400078efcff */
[----:B----4-:R-:W-:-:S02]  /*1180*/  PRMT R29, R30, 0x5410, R30 ;  /* 0x000054101e1d7816 */ /* 0x010fc4000000001e */
[----:B------:R-:W-:Y:S02]  /*1190*/  PRMT R30, R30, 0x7632, R30 ;  /* 0x000076321e1e7816 */ /* 0x000fe4000000001e */
[----:B------:R-:W-:-:S07]  /*11a0*/  PRMT R22, R34, 0x5410, R34 ;  /* 0x0000541022167816 */ /* 0x000fce0000000022 */
.L_x_303:
[----:B------:R-:W-:Y:S01]  /*11b0*/  LOP3.LUT R37, R37, 0x64006400, RZ, 0xfc, !PT ;  /* 0x6400640025257812 */ /* 0x000fe200078efcff */
[----:B------:R-:W-:Y:S01]  /*11c0*/  HFMA2.MMA R34, R35, 1, 1, R28 ;  /* 0x3c003c0023227835 */ /* 0x000fe2000000001c */
        /* <DEDUP_REMOVED lines=15> */
[----:B------:R-:W-:Y:S01]  /*12c0*/  HADD2 R44, R45, R24 ;  /* 0x000000182d2c7230 */ /* 0x000fe20000000000 */
[----:B------:R-:W-:Y:S01]  /*12d0*/  LOP3.LUT R16, R16, 0x64006400, RZ, 0xfc, !PT ;  /* 0x6400640010107812 */ /* 0x000fe200078efcff */
[----:B------:R-:W-:Y:S01]  /*12e0*/  HFMA2 R41, R42, 0.0625, 0.0625, R25 ;  /* 0x2c002c002a297831 */ /* 0x000fe20000000019 */
[----:B------:R-:W-:Y:S01]  /*12f0*/  HFMA2.MMA R42, R19, 1, 1, R24 ;  /* 0x3c003c00132a7835 */ /* 0x000fe20000000018 */
[----:B------:R-:W-:Y:S01]  /*1300*/  HFMA2 R45, R46, 0.0625, 0.0625, R23 ;  /* 0x2c002c002e2d7831 */ /* 0x000fe20000000017 */
[----:B------:R-:W-:Y:S01]  /*1310*/  HFMA2.MMA R46, R17, 1, 1, R22 ;  /* 0x3c003c00112e7835 */ /* 0x000fe20000000016 */
[----:B------:R-:W-:Y:S01]  /*1320*/  HADD2 R48, R49, R22 ;  /* 0x0000001631307230 */ /* 0x000fe20000000000 */
[----:B------:R-:W-:Y:S01]  /*1330*/  HFMA2.MMA R47, R18, 0.0625, 0.0625, R21 ;  /* 0x2c002c00122f7835 */ /* 0x000fe20000000015 */
[----:B------:R-:W-:Y:S01]  /*1340*/  HFMA2 R49, R16, 0.0625, 0.0625, R21 ;  /* 0x2c002c0010317831 */ /* 0x000fe20000000015 */
[----:B------:R-:W-:Y:S09]  /*1350*/  @!P0 BRA `(.L_x_304) ;  /* 0x0000000000548947 */ /* 0x000ff20003800000 */
        /* <DEDUP_REMOVED lines=11> */
[----:B------:R-:W-:Y:S01]  /*1410*/  HFMA2.MMA R60, R42, R16, RZ ;  /* 0x000000102a3c7235 */ /* 0x000fe200000000ff */
[----:B------:R-:W-:-:S06]  /*1420*/  HFMA2 R16, R46, R16, RZ.H0_H0 ;  /* 0x000000102e107231 */ /* 0x000fcc00000400ff */
[----:B------:R-:W-:-:S03]  /*1430*/  HFMA2.MMA R16, R47, R17, R16 ;  /* 0x000000112f107235 */ /* 0x000fc60000000010 */
[----:B------:R-:W-:-:S06]  /*1440*/  HFMA2 R60, R43, R17, R60 ;  /* 0x000000112b3c7231 */ /* 0x000fcc000000003c */
[----:B------:R-:W-:Y:S01]  /*1450*/  HFMA2.MMA R60, R44, R18, R60 ;  /* 0x000000122c3c7235 */ /* 0x000fe2000000003c */
[----:B------:R-:W-:-:S06]  /*1460*/  HFMA2 R16, R48, R18, R16 ;  /* 0x0000001230107231 */ /* 0x000fcc0000000010 */
[----:B------:R-:W-:-:S03]  /*1470*/  HFMA2.MMA R16, R49, R19, R16 ;  /* 0x0000001331107235 */ /* 0x000fc60000000010 */
[----:B------:R-:W-:-:S06]  /*1480*/  HFMA2 R60, R45, R19, R60 ;  /* 0x000000132d3c7231 */ /* 0x000fcc000000003c */
[----:B------:R-:W-:Y:S01]  /*1490*/  HFMA2.MMA R10, R60, R29, R10 ;  /* 0x0000001d3c0a7235 */ /* 0x000fe2000000000a */
[----:B------:R-:W-:-:S10]  /*14a0*/  HFMA2 R9, R16, R30, R9 ;  /* 0x0000001e10097231 */ /* 0x000fd40000000009 */
.L_x_304:
        /* <DEDUP_REMOVED lines=22> */
.L_x_305:
        /* <DEDUP_REMOVED lines=22> */
.L_x_306:
[----:B------:R-:W-:Y:S05]  /*1770*/  @!P3 BRA `(.L_x_307) ;  /* 0x000000000058b947 */ /* 0x000fea0003800000 */
[----:B------:R-:W0:Y:S02]  /*1780*/  LDS.128 R16, [UR5+0x300] ;  /* 0x00030005ff107984 */ /* 0x000e240008000c00 */
[----:B0-----:R-:W-:-:S10]  /*1790*/  HFMA2.MMA R34, R34, R16, RZ ;  /* 0x0000001022227235 */ /* 0x001fd400000000ff */
[----:B------:R-:W-:Y:S01]  /*17a0*/  HFMA2 R34, R35, R17, R34 ;  /* 0x0000001123227231 */ /* 0x000fe20000000022 */
[----:B------:R-:W-:Y:S01]  /*17b0*/  MOV R35, R42 ;  /* 0x0000002a00237202 */ /* 0x000fe20000000f00 */
[-C--:B------:R-:W-:Y:S02]  /*17c0*/  HFMA2.MMA R42, R38, R16.reuse, RZ ;  /* 0x00000010262a7235 */ /* 0x080fe400000000ff */
[----:B------:R-:W-:Y:S02]  /*17d0*/  HFMA2.MMA R38, R46, R16, RZ ;  /* 0x000000102e267235 */ /* 0x000fe400000000ff */
[----:B------:R-:W-:Y:S01]  /*17e0*/  HFMA2 R35, R35, R16, RZ.H0_H0 ;  /* 0x0000001023237231 */ /* 0x000fe200000400ff */
[----:B------:R-:W-:-:S05]  /*17f0*/  HFMA2.MMA R34, R36, R18, R34 ;  /* 0x0000001224227235 */ /* 0x000fca0000000022 */
[----:B------:R-:W-:Y:S01]  /*1800*/  HFMA2.MMA R35, R43, R17, R35 ;  /* 0x000000112b237235 */ /* 0x000fe20000000023 */
[-C--:B------:R-:W-:Y:S02]  /*1810*/  HFMA2 R16, R39, R17.reuse, R42 ;  /* 0x0000001127107231 */ /* 0x080fe4000000002a */
[----:B------:R-:W-:Y:S01]  /*1820*/  HFMA2 R38, R47, R17, R38 ;  /* 0x000000112f267231 */ /* 0x000fe20000000026 */
[----:B------:R-:W-:Y:S01]  /*1830*/  HFMA2.MMA R34, R37, R19, R34 ;  /* 0x0000001325227235 */ /* 0x000fe20000000022 */
[-C--:B------:R-:W-:Y:S02]  /*1840*/  HFMA2 R16, R40, R18.reuse, R16 ;  /* 0x0000001228107231 */ /* 0x080fe40000000010 */
[----:B------:R-:W-:Y:S01]  /*1850*/  HFMA2 R38, R48, R18, R38 ;  /* 0x0000001230267231 */ /* 0x000fe20000000026 */
[----:B------:R-:W-:Y:S01]  /*1860*/  HFMA2.MMA R35, R44, R18, R35 ;  /* 0x000000122c237235 */ /* 0x000fe20000000023 */
[-C--:B------:R-:W-:Y:S02]  /*1870*/  HFMA2 R16, R41, R19.reuse, R16 ;  /* 0x0000001329107231 */ /* 0x080fe40000000010 */
[----:B------:R-:W-:Y:S01]  /*1880*/  HFMA2 R38, R49, R19, R38 ;  /* 0x0000001331267231 */ /* 0x000fe20000000026 */
[----:B------:R-:W-:Y:S01]  /*1890*/  HFMA2.MMA R4, R34, R33, R4 ;  /* 0x0000002122047235 */ /* 0x000fe20000000004 */
[----:B------:R-:W-:-:S02]  /*18a0*/  HFMA2 R14, R16, R31, R14 ;  /* 0x0000001f100e7231 */ /* 0x000fc4000000000e */
[----:B------:R-:W-:Y:S01]  /*18b0*/  HFMA2 R20, R38, R30, R20 ;  /* 0x0000001e26147231 */ /* 0x000fe20000000014 */
[----:B------:R-:W-:-:S08]  /*18c0*/  HFMA2.MMA R35, R45, R19, R35 ;  /* 0x000000132d237235 */ /* 0x000fd00000000023 */
[----:B------:R-:W-:-:S11]  /*18d0*/  HFMA2.MMA R15, R35, R29, R15 ;  /* 0x0000001d230f7235 */ /* 0x000fd6000000000f */
.L_x_307:
[----:B------:R-:W2:Y:S01]  /*18e0*/  LDG.E.128.CONSTANT R16, desc[UR8][R58.64] ;  /* 0x000000083a107981 */ /* 0x000ea2000c1e9d00 */
[----:B------:R-:W-:-:S05]  /*18f0*/  MOV R61, UR7 ;  /* 0x00000007003d7c02 */ /* 0x000fca0008000f00 */
[----:B------:R-:W-:Y:S01]  /*1900*/  IMAD.WIDE R60, R61, 0x4, R58 ;  /* 0x000000043d3c7825 */ /* 0x000fe200078e023a */
[----:B--2---:R-:W-:Y:S02]  /*1910*/  SHF.R.U32.HI R38, RZ, 0x8, R16 ;  /* 0x00000008ff267819 */ /* 0x004fe40000011610 */
[C---:B------:R-:W-:Y:S02]  /*1920*/  LOP3.LUT R35, R16.reuse, 0xf000f, RZ, 0xc0, !PT ;  /* 0x000f000f10237812 */ /* 0x040fe400078ec0ff */
        /* <DEDUP_REMOVED lines=8> */
[----:B------:R-:W-:Y:S01]  /*19b0*/  SHF.R.U32.HI R46, RZ, 0x8, R18 ;  /* 0x00000008ff2e7819 */ /* 0x000fe20000011612 */
[----:B------:R-:W-:Y:S01]  /*19c0*/  HADD2 R34, R35, R28 ;  /* 0x0000001c23227230 */ /* 0x000fe20000000000 */
[----:B------:R-:W-:-:S02]  /*19d0*/  LOP3.LUT R41, R42, 0xf000f, RZ, 0xc0, !PT ;  /* 0x000f000f2a297812 */ /* 0x000fc400078ec0ff */
[----:B------:R-:W-:Y:S01]  /*19e0*/  LOP3.LUT R37, R37, 0x64006400, RZ, 0xfc, !PT ;  /* 0x6400640025257812 */ /* 0x000fe200078efcff */
[----:B------:R-:W-:Y:S01]  /*19f0*/  HFMA2.MMA R35, R36, 0.0625, 0.0625, R27 ;  /* 0x2c002c0024237835 */ /* 0x000fe2000000001b */
[----:B------:R-:W-:Y:S02]  /*1a00*/  LOP3.LUT R43, R18, 0xf000f, RZ, 0xc0, !PT ;  /* 0x000f000f122b7812 */ /* 0x000fe400078ec0ff */
[----:B------:R-:W-:Y:S01]  /*1a10*/  LOP3.LUT R39, R39, 0x64006400, RZ, 0xfc, !PT ;  /* 0x6400640027277812 */ /* 0x000fe200078efcff */
[----:B------:R-:W-:Y:S01]  /*1a20*/  HADD2 R36, R37, R28 ;  /* 0x0000001c25247230 */ /* 0x000fe20000000000 */
[----:B------:R-:W-:Y:S02]  /*1a30*/  LOP3.LUT R42, R42, 0xf000f0, RZ, 0xc0, !PT ;  /* 0x00f000f02a2a7812 */ /* 0x000fe400078ec0ff */
[----:B------:R-:W-:Y:S02]  /*1a40*/  LOP3.LUT R38, R38, 0x64006400, RZ, 0xfc, !PT ;  /* 0x6400640026267812 */ /* 0x000fe400078efcff */
[----:B------:R-:W-:-:S02]  /*1a50*/  LOP3.LUT R44, R18, 0xf000f0, RZ, 0xc0, !PT ;  /* 0x00f000f0122c7812 */ /* 0x000fc400078ec0ff */
[----:B------:R-:W-:Y:S01]  /*1a60*/  LOP3.LUT R17, R19, 0xf000f, RZ, 0xc0, !PT ;  /* 0x000f000f13117812 */ /* 0x000fe200078ec0ff */
[----:B------:R-:W-:Y:S01]  /*1a70*/  HFMA2 R37, R38, 0.0625, 0.0625, R27 ;  /* 0x2c002c0026257831 */ /* 0x000fe2000000001b */
[----:B------:R-:W-:Y:S01]  /*1a80*/  LOP3.LUT R40, R40, 0x64006400, RZ, 0xfc, !PT ;  /* 0x6400640028287812 */ /* 0x000fe200078efcff */
[----:B------:R-:W-:Y:S01]  /*1a90*/  HFMA2.MMA R38, R39, 1, 1, R26 ;  /* 0x3c003c0027267835 */ /* 0x000fe2000000001a */
[----:B------:R-:W-:Y:S02]  /*1aa0*/  SHF.R.U32.HI R16, RZ, 0x8, R19 ;  /* 0x00000008ff107819 */ /* 0x000fe40000011613 */
[----:B------:R-:W-:Y:S02]  /*1ab0*/  LOP3.LUT R45, R46, 0xf000f, RZ, 0xc0, !PT ;  /* 0x000f000f2e2d7812 */ /* 0x000fe400078ec0ff */
[----:B------:R-:W-:Y:S01]  /*1ac0*/  LOP3.LUT R41, R41, 0x64006400, RZ, 0xfc, !PT ;  /* 0x6400640029297812 */ /* 0x000fe200078efcff */
[----:B------:R-:W-:Y:S01]  /*1ad0*/  HFMA2.MMA R39, R40, 0.0625, 0.0625, R25 ;  /* 0x2c002c0028277835 */ /* 0x000fe20000000019 */
[----:B------:R-:W-:-:S02]  /*1ae0*/  LOP3.LUT R18, R19, 0xf000f0, RZ, 0xc0, !PT ;  /* 0x00f000f013127812 */ /* 0x000fc400078ec0ff */
[----:B------:R-:W-:Y:S01]  /*1af0*/  LOP3.LUT R43, R43, 0x64006400, RZ, 0xfc, !PT ;  /* 0x640064002b2b7812 */ /* 0x000fe200078efcff */
[----:B------:R-:W-:Y:S01]  /*1b00*/  HADD2 R40, R41, R26 ;  /* 0x0000001a29287230 */ /* 0x000fe20000000000 */
[----:B------:R-:W-:Y:S02]  /*1b10*/  LOP3.LUT R46, R46, 0xf000f0, RZ, 0xc0, !PT ;  /* 0x00f000f02e2e7812 */ /* 0x000fe400078ec0ff */
[----:B------:R-:W-:Y:S02]  /*1b20*/  LOP3.LUT R42, R42, 0x64006400, RZ, 0xfc, !PT ;  /* 0x640064002a2a7812 */ /* 0x000fe400078efcff */
[----:B------:R-:W-:Y:S02]  /*1b30*/  LOP3.LUT R44, R44, 0x64006400, RZ, 0xfc, !PT ;  /* 0x640064002c2c7812 */ /* 0x000fe400078efcff */
[----:B------:R-:W-:Y:S01]  /*1b40*/  LOP3.LUT R19, R17, 0x64006400, RZ, 0xfc, !PT ;  /* 0x6400640011137812 */ /* 0x000fe200078efcff */
[----:B------:R-:W-:Y:S01]  /*1b50*/  HFMA2 R41, R42, 0.0625, 0.0625, R25 ;  /* 0x2c002c002a297831 */ /* 0x000fe20000000019 */
[C---:B------:R-:W-:Y:S01]  /*1b60*/  LOP3.LUT R17, R16.reuse, 0xf000f, RZ, 0xc0, !PT ;  /* 0x000f000f10117812 */ /* 0x040fe200078ec0ff */
[----:B------:R-:W-:Y:S01]  /*1b70*/  HFMA2.MMA R42, R43, 1, 1, R24 ;  /* 0x3c003c002b2a7835 */ /* 0x000fe20000000018 */
[----:B------:R-:W-:Y:S01]  /*1b80*/  LOP3.LUT R16, R16, 0xf000f0, RZ, 0xc0, !PT ;  /* 0x00f000f010107812 */ /* 0x000fe200078ec0ff */
[----:B------:R-:W-:Y:S01]  /*1b90*/  HFMA2.MMA R43, R44, 0.0625, 0.0625, R23 ;  /* 0x2c002c002c2b7835 */ /* 0x000fe20000000017 */
[----:B------:R-:W-:-:S02]  /*1ba0*/  LOP3.LUT R45, R45, 0x64006400, RZ, 0xfc, !PT ;  /* 0x640064002d2d7812 */ /* 0x000fc400078efcff */
[----:B------:R-:W-:Y:S02]  /*1bb0*/  LOP3.LUT R18, R18, 0x64006400, RZ, 0xfc, !PT ;  /* 0x6400640012127812 */ /* 0x000fe400078efcff */
[----:B------:R-:W-:Y:S01]  /*1bc0*/  LOP3.LUT R46, R46, 0x64006400, RZ, 0xfc, !PT ;  /* 0x640064002e2e7812 */ /* 0x000fe200078efcff */
[----:B------:R-:W-:Y:S01]  /*1bd0*/  HADD2 R44, R45, R24 ;  /* 0x000000182d2c7230 */ /* 0x000fe20000000000 */
[----:B------:R-:W-:Y:S02]  /*1be0*/  LOP3.LUT R17, R17, 0x64006400, RZ, 0xfc, !PT ;  /* 0x6400640011117812 */ /* 0x000fe400078efcff */
        /* <DEDUP_REMOVED lines=28> */
.L_x_308:
        /* <DEDUP_REMOVED lines=22> */
.L_x_309:
        /* <DEDUP_REMOVED lines=22> */
.L_x_310:
        /* <DEDUP_REMOVED lines=23> */
.L_x_311:
        /* <DEDUP_REMOVED lines=77> */
.L_x_312:
        /* <DEDUP_REMOVED lines=22> */
.L_x_313:
        /* <DEDUP_REMOVED lines=22> */
.L_x_314:
        /* <DEDUP_REMOVED lines=23> */
.L_x_315:
[----:B------:R-:W2:Y:S02]  /*2ae0*/  LDG.E.128.CONSTANT R16, desc[UR8][R58.64] ;  /* 0x000000083a107981 */ /* 0x000ea4000c1e9d00 */
[----:B--2---:R-:W-:Y:S02]  /*2af0*/  SHF.R.U32.HI R38, RZ, 0x8, R16 ;  /* 0x00000008ff267819 */ /* 0x004fe40000011610 */
[C---:B------:R-:W-:Y:S02]  /*2b00*/  LOP3.LUT R35, R16.reuse, 0xf000f, RZ, 0xc0, !PT ;  /* 0x000f000f10237812 */ /* 0x040fe400078ec0ff */
[----:B------:R-:W-:Y:S02]  /*2b10*/  LOP3.LUT R36, R16, 0xf000f0, RZ, 0xc0, !PT ;  /* 0x00f000f010247812 */ /* 0x000fe400078ec0ff */
[----:B------:R-:W-:Y:S02]  /*2b20*/  SHF.R.U32.HI R42, RZ, 0x8, R17 ;  /* 0x00000008ff2a7819 */ /* 0x000fe40000011611 */
[----:B------:R-:W-:-:S02]  /*2b30*/  LOP3.LUT R37, R38, 0xf000f, RZ, 0xc0, !PT ;  /* 0x000f000f26257812 */ /* 0x000fc400078ec0ff */
[C---:B------:R-:W-:Y:S02]  /*2b40*/  LOP3.LUT R39, R17.reuse, 0xf000f, RZ, 0xc0, !PT ;  /* 0x000f000f11277812 */ /* 0x040fe400078ec0ff */
        /* <DEDUP_REMOVED lines=68> */
.L_x_316:
        /* <DEDUP_REMOVED lines=22> */
.L_x_317:
        /* <DEDUP_REMOVED lines=22> */
.L_x_318:
        /* <DEDUP_REMOVED lines=23> */
.L_x_319:
[----:B------:R-:W-:Y:S01]  /*33c0*/  UIADD3 UR10, UR10, 0x20, URZ ;  /* 0x000000200a0a7890 */ /* 0x000fe2000fffe03f */
[----:B------:R-:W-:Y:S01]  /*33d0*/  MOV R17, UR7 ;  /* 0x0000000700117c02 */ /* 0x000fe20008000f00 */
[----:B------:R-:W-:Y:S02]  /*33e0*/  UIADD3 UR5, UR5, 0x40, URZ ;  /* 0x0000004005057890 */ /* 0x000fe4000fffe03f */
[----:B------:R-:W-:Y:S02]  /*33f0*/  UIADD3 UR4, UR4, 0x20, URZ ;  /* 0x0000002004047890 */ /* 0x000fe4000fffe03f */
[----:B------:R-:W-:Y:S01]  /*3400*/  ISETP.LE.AND P0, PT, R57, UR10, PT ;  /* 0x0000000a39007c0c */ /* 0x000fe2000bf03270 */
[----:B------:R-:W-:-:S03]  /*3410*/  IMAD.WIDE R58, R17, 0x4, R58 ;  /* 0x00000004113a7825 */ /* 0x000fc600078e023a */
[----:B------:R-:W-:Y:S02]  /*3420*/  MOV R34, R58 ;  /* 0x0000003a00227202 */ /* 0x000fe40000000f00 */
[----:B------:R-:W-:-:S07]  /*3430*/  MOV R35, R59 ;  /* 0x0000003b00237202 */ /* 0x000fce0000000f00 */
[----:B------:R-:W-:Y:S05]  /*3440*/  @!P0 BRA `(.L_x_320) ;  /* 0xffffffd800188947 */ /* 0x000fea000383ffff */
.L_x_302:
[----:B------:R-:W0:Y:S01]  /*3450*/  S2UR UR4, SR_CTAID.Y ;  /* 0x00000000000479c3 */ /* 0x000e220000002600 */
[----:B------:R-:W-:Y:S02]  /*3460*/  HADD2 R12, R12.H0_H0, R12.H1_H1 ;  /* 0x3000000c0c0c7230 */ /* 0x000fe40000000800 */
[----:B------:R-:W-:-:S05]  /*3470*/  HADD2 R11, R11.H0_H0, R11.H1_H1 ;  /* 0x3000000b0b0b7230 */ /* 0x000fca0000000800 */
[----:B------:R-:W1:Y:S01]  /*3480*/  LDC.64 R16, c[0x0][0x230] ;  /* 0x00008c00ff107b82 */ /* 0x000e620000000a00 */
[----:B------:R-:W-:-:S05]  /*3490*/  PRMT R12, R12, 0x5410, R11 ;  /* 0x000054100c0c7816 */ /* 0x000fca000000000b */
[----:B------:R-:W-:Y:S01]  /*34a0*/  HMUL2 R19, R12, R54.H0_H0 ;  /* 0x200000360c137232 */ /* 0x000fe20000000000 */
[----:B0-----:R-:W-:-:S06]  /*34b0*/  USHF.L.U32 UR4, UR4, 0x2, URZ ;  /* 0x0000000204047899 */ /* 0x001fcc000800063f */
[----:B------:R-:W-:-:S05]  /*34c0*/  MOV R21, UR4 ;  /* 0x0000000400157c02 */ /* 0x000fca0008000f00 */
        /* <DEDUP_REMOVED lines=13> */
.L_x_324:
[----:B------:R-:W0:Y:S02]  /*35a0*/  LDS R10, [R9] ;  /* 0x00000000090a7984 */ /* 0x000e240000000800 */
[----:B0-----:R-:W-:-:S10]  /*35b0*/  HFMA2.MMA R11, R10, 1, 1, R19 ;  /* 0x3c003c000a0b7835 */ /* 0x001fd40000000013 */
[----:B------:R-:W0:Y:S02]  /*35c0*/  ATOMS.CAST.SPIN R11, [R9], R10, R11 ;  /* 0x0000000a090b738d */ /* 0x000e24000180000b */
[----:B0-----:R-:W-:-:S13]  /*35d0*/  ISETP.EQ.U32.AND P0, PT, R11, 0x1, PT ;  /* 0x000000010b00780c */ /* 0x001fda0003f02070 */
[----:B------:R-:W-:Y:S05]  /*35e0*/  @!P0 BRA `(.L_x_324) ;  /* 0xfffffffc00ec8947 */ /* 0x000fea000383ffff */
[----:B------:R-:W-:Y:S05]  /*35f0*/  BRA `(.L_x_322) ;  /* 0x00000000000c7947 */ /* 0x000fea0003800000 */
.L_x_323:
[----:B------:R-:W2:Y:S02]  /*3600*/  LD.E R9, desc[UR8][R16.64] ;  /* 0x0000000810097980 */ /* 0x000ea4000c101900 */
[----:B--2---:R-:W-:-:S05]  /*3610*/  IADD3 R9, R19, R9, RZ ;  /* 0x0000000913097210 */ /* 0x004fca0007ffe0ff */
[----:B------:R0:W-:Y:S02]  /*3620*/  ST.E desc[UR8][R16.64], R9 ;  /* 0x0000000910007985 */ /* 0x0001e4000c101908 */
.L_x_322:
[----:B------:R-:W-:Y:S05]  /*3630*/  BSYNC B0 ;  /* 0x0000000000007941 */ /* 0x000fea0003800000 */
.L_x_321:
        /* <DEDUP_REMOVED lines=9> */
.L_x_328:
[----:B------:R-:W0:Y:S02]  /*36d0*/  LDS R18, [R9+0x4] ;  /* 0x0000040009127984 */ /* 0x000e240000000800 */
[----:B0-----:R-:W-:-:S06]  /*36e0*/  HADD2 R19, R18, R21 ;  /* 0x0000001512137230 */ /* 0x001fcc0000000000 */
[----:B------:R-:W0:Y:S02]  /*36f0*/  ATOMS.CAST.SPIN R19, [R9+0x4], R18, R19 ;  /* 0x000004120913738d */ /* 0x000e240001800013 */
[----:B0-----:R-:W-:-:S13]  /*3700*/  ISETP.EQ.U32.AND P0, PT, R19, 0x1, PT ;  /* 0x000000011300780c */ /* 0x001fda0003f02070 */
[----:B------:R-:W-:Y:S05]  /*3710*/  @!P0 BRA `(.L_x_328) ;  /* 0xfffffffc00ec8947 */ /* 0x000fea000383ffff */
[----:B------:R-:W-:Y:S05]  /*3720*/  BRA `(.L_x_326) ;  /* 0x00000000000c7947 */ /* 0x000fea0003800000 */
.L_x_327:
[----:B0-----:R-:W2:Y:S02]  /*3730*/  LD.E R9, desc[UR8][R16.64+0x4] ;  /* 0x0000040810097980 */ /* 0x001ea4000c101900 */
[----:B--2---:R-:W-:-:S05]  /*3740*/  IADD3 R9, R21, R9, RZ ;  /* 0x0000000915097210 */ /* 0x004fca0007ffe0ff */
[----:B------:R1:W-:Y:S02]  /*3750*/  ST.E desc[UR8][R16.64+0x4], R9 ;  /* 0x0000040910007985 */ /* 0x0003e4000c101908 */
.L_x_326:
[----:B------:R-:W-:Y:S05]  /*3760*/  BSYNC B0 ;  /* 0x0000000000007941 */ /* 0x000fea0003800000 */
.L_x_325:
        /* <DEDUP_REMOVED lines=17> */
.L_x_332:
[----:B------:R-:W0:Y:S02]  /*3880*/  LDS R2, [R0] ;  /* 0x0000000000027984 */ /* 0x000e240000000800 */
[----:B0-----:R-:W-:-:S10]  /*3890*/  HFMA2.MMA R3, R2, 1, 1, R9 ;  /* 0x3c003c0002037835 */ /* 0x001fd40000000009 */
[----:B------:R-:W0:Y:S02]  /*38a0*/  ATOMS.CAST.SPIN R3, [R0], R2, R3 ;  /* 0x000000020003738d */ /* 0x000e240001800003 */
[----:B0-----:R-:W-:-:S13]  /*38b0*/  ISETP.EQ.U32.AND P0, PT, R3, 0x1, PT ;  /* 0x000000010300780c */ /* 0x001fda0003f02070 */
[----:B------:R-:W-:Y:S05]  /*38c0*/  @!P0 BRA `(.L_x_332) ;  /* 0xfffffffc00ec8947 */ /* 0x000fea000383ffff */
[----:B------:R-:W-:Y:S05]  /*38d0*/  BRA `(.L_x_330) ;  /* 0x00000000000c7947 */ /* 0x000fea0003800000 */
.L_x_331:
[----:B------:R-:W2:Y:S02]  /*38e0*/  LD.E R0, desc[UR8][R16.64] ;  /* 0x0000000810007980 */ /* 0x000ea4000c101900 */
[----:B--2---:R-:W-:-:S05]  /*38f0*/  IADD3 R3, R9, R0, RZ ;  /* 0x0000000009037210 */ /* 0x004fca0007ffe0ff */
[----:B------:R0:W-:Y:S02]  /*3900*/  ST.E desc[UR8][R16.64], R3 ;  /* 0x0000000310007985 */ /* 0x0001e4000c101908 */
.L_x_330:
[----:B------:R-:W-:Y:S05]  /*3910*/  BSYNC B0 ;  /* 0x0000000000007941 */ /* 0x000fea0003800000 */
.L_x_329:
        /* <DEDUP_REMOVED lines=9> */
.L_x_336:
[----:B------:R-:W0:Y:S02]  /*39b0*/  LDS R2, [R0] ;  /* 0x0000000000027984 */ /* 0x000e240000000800 */
[----:B0-----:R-:W-:-:S06]  /*39c0*/  HADD2 R3, R2, R55 ;  /* 0x0000003702037230 */ /* 0x001fcc0000000000 */
[----:B------:R-:W0:Y:S02]  /*39d0*/  ATOMS.CAST.SPIN R3, [R0], R2, R3 ;  /* 0x000000020003738d */ /* 0x000e240001800003 */
[----:B0-----:R-:W-:-:S13]  /*39e0*/  ISETP.EQ.U32.AND P0, PT, R3, 0x1, PT ;  /* 0x000000010300780c */ /* 0x001fda0003f02070 */
[----:B------:R-:W-:Y:S05]  /*39f0*/  @!P0 BRA `(.L_x_336) ;  /* 0xfffffffc00ec8947 */ /* 0x000fea000383ffff */
[----:B------:R-:W-:Y:S05]  /*3a00*/  BRA `(.L_x_334) ;  /* 0x00000000000c7947 */ /* 0x000fea0003800000 */
.L_x_335:
[----:B------:R-:W2:Y:S02]  /*3a10*/  LD.E R0, desc[UR8][R10.64] ;  /* 0x000000080a007980 */ /* 0x000ea4000c101900 */
[----:B--2---:R-:W-:-:S05]  /*3a20*/  IADD3 R3, R55, R0, RZ ;  /* 0x0000000037037210 */ /* 0x004fca0007ffe0ff */
[----:B------:R0:W-:Y:S02]  /*3a30*/  ST.E desc[UR8][R10.64], R3 ;  /* 0x000000030a007985 */ /* 0x0001e4000c101908 */
.L_x_334:
[----:B------:R-:W-:Y:S05]  /*3a40*/  BSYNC B0 ;  /* 0x0000000000007941 */ /* 0x000fea0003800000 */
.L_x_333:
[----:B------:R-:W-:Y:S01]  /*3a50*/  HADD2 R8, R8.H0_H0, R8.H1_H1 ;  /* 0x3000000808087230 */ /* 0x000fe20000000800 */
[----:B0-----:R-:W-:Y:S01]  /*3a60*/  MOV R3, UR7 ;  /* 0x0000000700037c02 */ /* 0x001fe20008000f00 */
        /* <DEDUP_REMOVED lines=15> */
.L_x_340:
[----:B------:R-:W0:Y:S02]  /*3b60*/  LDS R6, [R0] ;  /* 0x0000000000067984 */ /* 0x000e240000000800 */
[----:B0-----:R-:W-:-:S10]  /*3b70*/  HFMA2.MMA R7, R6, 1, 1, R9 ;  /* 0x3c003c0006077835 */ /* 0x001fd40000000009 */
[----:B------:R-:W0:Y:S02]  /*3b80*/  ATOMS.CAST.SPIN R7, [R0], R6, R7 ;  /* 0x000000060007738d */ /* 0x000e240001800007 */
[----:B0-----:R-:W-:-:S13]  /*3b90*/  ISETP.EQ.U32.AND P0, PT, R7, 0x1, PT ;  /* 0x000000010700780c */ /* 0x001fda0003f02070 */
[----:B------:R-:W-:Y:S05]  /*3ba0*/  @!P0 BRA `(.L_x_340) ;  /* 0xfffffffc00ec8947 */ /* 0x000fea000383ffff */
[----:B------:R-:W-:Y:S05]  /*3bb0*/  BRA `(.L_x_338) ;  /* 0x00000000000c7947 */ /* 0x000fea0003800000 */
.L_x_339:
[----:B------:R-:W2:Y:S02]  /*3bc0*/  LD.E R0, desc[UR8][R2.64] ;  /* 0x0000000802007980 */ /* 0x000ea4000c101900 */
[----:B--2---:R-:W-:-:S05]  /*3bd0*/  IADD3 R5, R9, R0, RZ ;  /* 0x0000000009057210 */ /* 0x004fca0007ffe0ff */
[----:B------:R0:W-:Y:S02]  /*3be0*/  ST.E desc[UR8][R2.64], R5 ;  /* 0x0000000502007985 */ /* 0x0001e4000c101908 */
.L_x_338:
[----:B------:R-:W-:Y:S05]  /*3bf0*/  BSYNC B0 ;  /* 0x0000000000007941 */ /* 0x000fea0003800000 */
.L_x_337:
[----:B------:R-:W-:Y:S01]  /*3c00*/  UMOV UR4, 0x4 ;  /* 0x0000000400047882 */ /* 0x000fe20000000000 */
[----:B------:R-:W-:Y:S02]  /*3c10*/  UMOV UR5, 0x0 ;  /* 0x0000000000057882 */ /* 0x000fe40000000000 */
[----:B------:R-:W-:-:S06]  /*3c20*/  UIMAD.WIDE UR4, UR7, 0x2, UR4 ;  /* 0x00000002070478a5 */ /* 0x000fcc000f8e0204 */
[----:B------:R-:W-:-:S04]  /*3c30*/  IADD3 R6, P0, R16, UR4, RZ ;  /* 0x0000000410067c10 */ /* 0x000fc8000ff1e0ff */
[----:B------:R-:W-:-:S08]  /*3c40*/  IADD3.X R7, R17, UR5, RZ, P0, !PT ;  /* 0x0000000511077c10 */ /* 0x000fd000087fe4ff */
[----:B------:R1:W-:Y:S01]  /*3c50*/  ATOM.E.ADD.F16x2.RN.STRONG.GPU P0, RZ, desc[UR8][R6.64], R53 ;  /* 0x0000003506ff79a2 */ /* 0x0003e2000810e1c8 */
[----:B------:R-:W-:Y:S04]  /*3c60*/  BSSY B0, `(.L_x_341) ;  /* 0x0000010000007945 */ /* 0x000fe80003800000 */
[----:B-1----:R-:W-:Y:S05]  /*3c70*/  @P0 BRA `(.L_x_342) ;  /* 0x0000000000380947 */ /* 0x002fea0003800000 */
[----:B------:R-:W1:Y:S02]  /*3c80*/  QSPC.E.S P0, RZ, [R6] ;  /* 0x0000000006ff73aa */ /* 0x000e640000000500 */
[----:B-1----:R-:W-:Y:S05]  /*3c90*/  @!P0 BRA `(.L_x_343) ;  /* 0x0000000000248947 */ /* 0x002fea0003800000 */
[----:B------:R-:W-:Y:S01]  /*3ca0*/  BSSY B1, `(.L_x_344) ;  /* 0x0000007000017945 */ /* 0x000fe20003800000 */
[----:B------:R-:W-:-:S07]  /*3cb0*/  MOV R0, R6 ;  /* 0x0000000600007202 */ /* 0x000fce0000000f00 */
.L_x_345:
[----:B------:R-:W1:Y:S02]  /*3cc0*/  LDS R6, [R0] ;  /* 0x0000000000067984 */ /* 0x000e640000000800 */
[----:B-1----:R-:W-:-:S06]  /*3cd0*/  HADD2 R7, R6, R53 ;  /* 0x0000003506077230 */ /* 0x002fcc0000000000 */
[----:B------:R-:W1:Y:S02]  /*3ce0*/  ATOMS.CAST.SPIN R7, [R0], R6, R7 ;  /* 0x000000060007738d */ /* 0x000e640001800007 */
[----:B-1----:R-:W-:-:S13]  /*3cf0*/  ISETP.EQ.U32.AND P0, PT, R7, 0x1, PT ;  /* 0x000000010700780c */ /* 0x002fda0003f02070 */
[----:B------:R-:W-:Y:S05]  /*3d00*/  @!P0 BRA `(.L_x_345) ;  /* 0xfffffffc00ec8947 */ /* 0x000fea000383ffff */
[----:B------:R-:W-:Y:S05]  /*3d10*/  BSYNC B1 ;  /* 0x0000000000017941 */ /* 0x000fea0003800000 */
.L_x_344:
[----:B------:R-:W-:Y:S05]  /*3d20*/  BRA `(.L_x_342) ;  /* 0x00000000000c7947 */ /* 0x000fea0003800000 */
.L_x_343:
[----:B------:R-:W0:Y:S02]  /*3d30*/  LD.E R0, desc[UR8][R6.64] ;  /* 0x0000000806007980 */ /* 0x000e24000c101900 */
[----:B0-----:R-:W-:-:S05]  /*3d40*/  IADD3 R5, R53, R0, RZ ;  /* 0x0000000035057210 */ /* 0x001fca0007ffe0ff */
[----:B------:R1:W-:Y:S02]  /*3d50*/  ST.E desc[UR8][R6.64], R5 ;  /* 0x0000000506007985 */ /* 0x0003e4000c101908 */
.L_x_342:
[----:B------:R-:W-:Y:S05]  /*3d60*/  BSYNC B0 ;  /* 0x0000000000007941 */ /* 0x000fea0003800000 */
.L_x_341:
[----:B------:R-:W-:Y:S01]  /*3d70*/  HADD2 R4, R4.H0_H0, R4.H1_H1 ;  /* 0x3000000404047230 */ /* 0x000fe20000000800 */
[----:B01----:R-:W-:Y:S01]  /*3d80*/  MOV R5, UR7 ;  /* 0x0000000700057c02 */ /* 0x003fe20008000f00 */
        /* <DEDUP_REMOVED lines=13> */
[----:B------:R-:W-:-:S07]  /*3e60*/  MOV R0, R4 ;  /* 0x0000000400007202 */ /* 0x000fce0000000f00 */
.L_x_349:
[----:B------:R-:W0:Y:S02]  /*3e70*/  LDS R4, [R0] ;  /* 0x0000000000047984 */ /* 0x000e240000000800 */
[----:B0-----:R-:W-:-:S10]  /*3e80*/  HFMA2.MMA R5, R4, 1, 1, R7 ;  /* 0x3c003c0004057835 */ /* 0x001fd40000000007 */
[----:B------:R-:W0:Y:S02]  /*3e90*/  ATOMS.CAST.SPIN R5, [R0], R4, R5 ;  /* 0x000000040005738d */ /* 0x000e240001800005 */
[----:B0-----:R-:W-:-:S13]  /*3ea0*/  ISETP.EQ.U32.AND P0, PT, R5, 0x1, PT ;  /* 0x000000010500780c */ /* 0x001fda0003f02070 */
[----:B------:R-:W-:Y:S05]  /*3eb0*/  @!P0 BRA `(.L_x_349) ;  /* 0xfffffffc00ec8947 */ /* 0x000fea000383ffff */
[----:B------:R-:W-:Y:S05]  /*3ec0*/  BRA `(.L_x_347) ;  /* 0x00000000000c7947 */ /* 0x000fea0003800000 */
.L_x_348:
[----:B------:R-:W2:Y:S02]  /*3ed0*/  LD.E R0, desc[UR8][R4.64] ;  /* 0x0000000804007980 */ /* 0x000ea4000c101900 */
[----:B--2---:R-:W-:-:S05]  /*3ee0*/  IADD3 R7, R7, R0, RZ ;  /* 0x0000000007077210 */ /* 0x004fca0007ffe0ff */
[----:B------:R0:W-:Y:S02]  /*3ef0*/  ST.E desc[UR8][R4.64], R7 ;  /* 0x0000000704007985 */ /* 0x0001e4000c101908 */
.L_x_347:
[----:B------:R-:W-:Y:S05]  /*3f00*/  BSYNC B0 ;  /* 0x0000000000007941 */ /* 0x000fea0003800000 */
.L_x_346:
[----:B------:R-:W-:-:S04]  /*3f10*/  IADD3 R2, P0, R2, UR4, RZ ;  /* 0x0000000402027c10 */ /* 0x000fc8000ff1e0ff */
[----:B------:R-:W-:-:S08]  /*3f20*/  IADD3.X R3, R3, UR5, RZ, P0, !PT ;  /* 0x0000000503037c10 */ /* 0x000fd000087fe4ff */
[----:B------:R1:W-:Y:S02]  /*3f30*/  ATOM.E.ADD.F16x2.RN.STRONG.GPU P0, RZ, desc[UR8][R2.64], R15 ;  /* 0x0000000f02ff79a2 */ /* 0x0003e4000810e1c8 */
[----:B-1----:R-:W-:Y:S05]  /*3f40*/  @P0 EXIT ;  /* 0x000000000000094d */ /* 0x002fea0003800000 */
[----:B------:R-:W1:Y:S02]  /*3f50*/  QSPC.E.S P0, RZ, [R2] ;  /* 0x0000000002ff73aa */ /* 0x000e640000000500 */
[----:B-1----:R-:W-:Y:S05]  /*3f60*/  @!P0 BRA `(.L_x_350) ;  /* 0x00000000001c8947 */ /* 0x002fea0003800000 */
[----:B------:R-:W-:-:S07]  /*3f70*/  MOV R0, R2 ;  /* 0x0000000200007202 */ /* 0x000fce0000000f00 */
.L_x_351:
[----:B------:R-:W1:Y:S02]  /*3f80*/  LDS R2, [R0] ;  /* 0x0000000000027984 */ /* 0x000e640000000800 */
[----:B-1----:R-:W-:-:S06]  /*3f90*/  HADD2 R3, R2, R15 ;  /* 0x0000000f02037230 */ /* 0x002fcc0000000000 */
[----:B------:R-:W1:Y:S02]  /*3fa0*/  ATOMS.CAST.SPIN R3, [R0], R2, R3 ;  /* 0x000000020003738d */ /* 0x000e640001800003 */
[----:B-1----:R-:W-:-:S13]  /*3fb0*/  ISETP.EQ.U32.AND P0, PT, R3, 0x1, PT ;  /* 0x000000010300780c */ /* 0x002fda0003f02070 */
[----:B------:R-:W-:Y:S05]  /*3fc0*/  @!P0 BRA `(.L_x_351) ;  /* 0xfffffffc00ec8947 */ /* 0x000fea000383ffff */
[----:B------:R-:W-:Y:S05]  /*3fd0*/  EXIT ;  /* 0x000000000000794d */ /* 0x000fea0003800000 */
.L_x_350:
[----:B------:R-:W0:Y:S02]  /*3fe0*/  LD.E R0, desc[UR8][R2.64] ;  /* 0x0000000802007980 */ /* 0x000e24000c101900 */
[----:B0-----:R-:W-:-:S05]  /*3ff0*/  IADD3 R5, R15, R0, RZ ;  /* 0x000000000f057210 */ /* 0x001fca0007ffe0ff */
[----:B------:R-:W-:Y:S01]  /*4000*/  ST.E desc[UR8][R2.64], R5 ;  /* 0x0000000502007985 */ /* 0x000fe2000c101908 */
[----:B------:R-:W-:Y:S05]  /*4010*/  EXIT ;  /* 0x000000000000794d */ /* 0x000fea0003800000 */
.L_x_352:
        /* <DEDUP_REMOVED lines=14> */
.L_x_4015:


//--------------------- .text._Z28gemm_half_q_half_gptq_kernelILi3ELb1ELb1EEvPK6__halfPKjS4_S2_PS0_iiiiiPKtibS2_i --------------------------
	.section	.text._Z28gemm_half_q_half_gptq_kernelILi3ELb1ELb1EEvPK6__halfPKjS4_S2_PS0_iiiiiPKtibS2_i,"ax",@progbits
	.align	128
        .global         _Z28gemm_half_q_half_gptq_kernelILi3ELb1ELb1EEvPK6__halfPKjS4_S2_PS0_iiiiiPKtibS2_i
        .type           _Z28gemm_half_q_half_gptq_kernelILi3ELb1ELb1EEvPK6__halfPKjS4_S2_PS0_iiiiiPKtibS2_i,@function
        .size           _Z28gemm_half_q_half_gptq_kernelILi3ELb1ELb1EEvPK6__halfPKjS4_S2_PS0_iiiiiPKtibS2_i,(.L_x_4016 - _Z28gemm_half_q_half_gptq_kernelILi3ELb1ELb1EEvPK6__halfPKjS4_S2_PS0_iiiiiPKtibS2_i)
        .other          _Z28gemm_half_q_half_gptq_kernelILi3ELb1ELb1EEvPK6__halfPKjS4_S2_PS0_iiiiiPKtibS2_i,@"STO_CUDA_ENTRY STV_DEFAULT"
_Z28gemm_half_q_half_gptq_kernelILi3ELb1ELb1EEvPK6__halfPKjS4_S2_PS0_iiiiiPKtibS2_i:
.text._Z28gemm_half_q_half_gptq_kernelILi3ELb1ELb1EEvPK6__halfPKjS4_S2_PS0_iiiiiPKtibS2_i:
[----:B------:R-:W-:Y:S08]  /*0000*/  LDC R1, c[0x0][0x28] ;  /* 0x00000a00ff017b82 */ /* 0x000ff00000000800 */
[----:B------:R-:W0:Y:S01]  /*0010*/  LDC R5, c[0x0][0x268] ;  /* 0x00009a00ff057b82 */ /* 0x000e220000000800 */
[----:B------:R-:W-:-:S07]  /*0020*/  ULDC.64 UR8, c[0x0][0x208] ;  /* 0x0000820000087ab9 */ /* 0x000fce0000000a00 */
[----:B------:R-:W0:Y:S08]  /*0030*/  LDC.64 R34, c[0x0][0x260] ;  /* 0x00009800ff227b82 */ /* 0x000e300000000a00 */
[----:B------:R-:W1:Y:S01]  /*0040*/  LDC.64 R2, c[0x0][0x260] ;  /* 0x00009800ff027b82 */ /* 0x000e620000000a00 */
[----:B0-----:R-:W-:-:S04]  /*0050*/  IMAD.WIDE R34, R5, 0x2, R34 ;  /* 0x0000000205227825 */ /* 0x001fc800078e0222 */
[----:B------:R-:W-:Y:S01]  /*0060*/  IMAD.WIDE R4, R5, 0x2, R34 ;  /* 0x0000000205047825 */ /* 0x000fe200078e0222 */
[----:B-1----:R-:W2:Y:S04]  /*0070*/  LDG.E.U16 R33, desc[UR8][R2.64] ;  /* 0x0000000802217981 */ /* 0x002ea8000c1e1500 */
[----:B------:R-:W2:Y:S04]  /*0080*/  LDG.E.U16 R34, desc[UR8][R34.64] ;  /* 0x0000000822227981 */ /* 0x000ea8000c1e1500 */
[----:B------:R-:W2:Y:S01]  /*0090*/  LDG.E.U16 R32, desc[UR8][R4.64] ;  /* 0x0000000804207981 */ /* 0x000ea2000c1e1500 */
[----:B------:R-:W0:Y:S01]  /*00a0*/  S2R R14, SR_TID.X ;  /* 0x00000000000e7919 */ /* 0x000e220000002100 */
[----:B------:R-:W1:Y:S01]  /*00b0*/  S2R R7, SR_CTAID.X ;  /* 0x0000000000077919 */ /* 0x000e620000002500 */
[----:B--2---:R-:W-:-:S04]  /*00c0*/  LOP3.LUT R0, R32, R34, R33, 0xfe, !PT ;  /* 0x0000002220007212 */ /* 0x004fc800078efe21 */
[----:B------:R-:W-:-:S04]  /*00d0*/  PRMT R0, R0, 0x9910, RZ ;  /* 0x0000991000007816 */ /* 0x000fc800000000ff */
[----:B------:R-:W-:-:S13]  /*00e0*/  ISETP.NE.AND P0, PT, R0, RZ, PT ;  /* 0x000000ff0000720c */ /* 0x000fda0003f05270 */
[----:B01----:R-:W-:Y:S05]  /*00f0*/  @!P0 EXIT ;  /* 0x000000000000894d */ /* 0x003fea0003800000 */
[----:B------:R-:W0:Y:S01]  /*0100*/  S2UR UR11, SR_CTAID.Z ;  /* 0x00000000000b79c3 */ /* 0x000e220000002700 */
[----:B------:R-:W-:Y:S01]  /*0110*/  LEA R7, R7, R14, 0x7 ;  /* 0x0000000e07077211 */ /* 0x000fe200078e38ff */
[----:B------:R-:W-:Y:S01]  /*0120*/  ULDC UR7, c[0x0][0x23c] ;  /* 0x00008f0000077ab9 */ /* 0x000fe20000000800 */
[----:B------:R-:W-:Y:S02]  /*0130*/  BSSY B0, `(.L_x_353) ;  /* 0x0000032000007945 */ /* 0x000fe40003800000 */
[----:B------:R-:W-:-:S03]  /*0140*/  SHF.L.U32 R35, R7, 0x2, RZ ;  /* 0x0000000207237819 */ /* 0x000fc600000006ff */
[----:B------:R-:W1:Y:S01]  /*0150*/  LDC R13, c[0x0][0x240] ;  /* 0x00009000ff0d7b82 */ /* 0x000e620000000800 */
[----:B------:R-:W-:-:S07]  /*0160*/  ISETP.GE.AND P1, PT, R35, UR7, PT ;  /* 0x0000000723007c0c */ /* 0x000fce000bf26270 */
[----:B------:R-:W2:Y:S01]  /*0170*/  S2UR UR4, SR_CTAID.Y ;  /* 0x00000000000479c3 */ /* 0x000ea20000002600 */
[----:B0-----:R-:W-:-:S06]  /*0180*/  USHF.L.U32 UR10, UR11, 0x7, URZ ;  /* 0x000000070b0a7899 */ /* 0x001fcc000800063f */
[----:B------:R-:W-:Y:S02]  /*0190*/  MOV R36, UR10 ;  /* 0x0000000a00247c02 */ /* 0x000fe40008000f00 */
[----:B------:R-:W-:Y:S02]  /*01a0*/  IADD3 R9, R14, UR10, RZ ;  /* 0x0000000a0e097c10 */ /* 0x000fe4000fffe0ff */
[----:B-1----:R-:W-:-:S04]  /*01b0*/  VIADDMNMX R36, R36, 0x80, R13, PT ;  /* 0x0000008024247846 */ /* 0x002fc8000380010d */
[----:B------:R-:W-:Y:S01]  /*01c0*/  ISETP.GE.AND P0, PT, R9, R36, PT ;  /* 0x000000240900720c */ /* 0x000fe20003f06270 */
[----:B--2---:R-:W-:-:S12]  /*01d0*/  UIMAD UR4, UR4, 0x3, URZ ;  /* 0x00000003040478a4 */ /* 0x004fd8000f8e023f */
[----:B------:R-:W-:Y:S05]  /*01e0*/  @P0 BRA `(.L_x_354) ;  /* 0x0000000000980947 */ /* 0x000fea0003800000 */
[----:B------:R-:W-:Y:S01]  /*01f0*/  ULDC.64 UR12, c[0x0][0x250] ;  /* 0x00009400000c7ab9 */ /* 0x000fe20000000a00 */
[----:B------:R-:W-:Y:S02]  /*0200*/  SHF.R.S32.HI R8, RZ, 0x1f, R9 ;  /* 0x0000001fff087819 */ /* 0x000fe40000011409 */
[----:B------:R-:W-:-:S04]  /*0210*/  ISETP.NE.U32.AND P0, PT, RZ, UR12, PT ;  /* 0x0000000cff007c0c */ /* 0x000fc8000bf05070 */
[----:B------:R-:W-:-:S13]  /*0220*/  ISETP.NE.AND.EX P0, PT, RZ, UR13, PT, P0 ;  /* 0x0000000dff007c0c */ /* 0x000fda000bf05300 */
[----:B------:R-:W-:-:S04]  /*0230*/  @P0 LEA R4, P2, R9, UR12, 0x1 ;  /* 0x0000000c09040c11 */ /* 0x000fc8000f8408ff */
[----:B------:R-:W-:Y:S01]  /*0240*/  @P0 LEA.HI.X R5, R9, UR13, R8, 0x1, P2 ;  /* 0x0000000d09050c11 */ /* 0x000fe200090f0c08 */
[----:B------:R-:W-:Y:S01]  /*0250*/  IMAD R0, R13, UR4, RZ ;  /* 0x000000040d007c24 */ /* 0x000fe2000f8e02ff */
[----:B------:R-:W-:-:S04]  /*0260*/  ULDC.64 UR12, c[0x0][0x210] ;  /* 0x00008400000c7ab9 */ /* 0x000fc80000000a00 */
[----:B------:R-:W2:Y:S01]  /*0270*/  @P0 LDG.E.U16.CONSTANT R5, desc[UR8][R4.64] ;  /* 0x0000000804050981 */ /* 0x000ea2000c1e9500 */
[----:B------:R-:W-:Y:S01]  /*0280*/  SHF.R.S32.HI R3, RZ, 0x1f, R0 ;  /* 0x0000001fff037819 */ /* 0x000fe20000011400 */
[----:B------:R-:W0:Y:S01]  /*0290*/  S2UR UR6, SR_CgaCtaId ;  /* 0x00000000000679c3 */ /* 0x000e220000008800 */
[----:B--2---:R-:W-:Y:S02]  /*02a0*/  @P0 IADD3 R6, P3, R0, R5, RZ ;  /* 0x0000000500060210 */ /* 0x004fe40007f7e0ff */
[----:B------:R-:W-:Y:S02]  /*02b0*/  @!P0 IADD3 R0, P2, R9, R0, RZ ;  /* 0x0000000009008210 */ /* 0x000fe40007f5e0ff */
[-C--:B------:R-:W-:Y:S02]  /*02c0*/  @P0 IADD3.X R9, RZ, R3.reuse, RZ, P3, !PT ;  /* 0x00000003ff090210 */ /* 0x080fe40001ffe4ff */
[----:B------:R-:W-:Y:S02]  /*02d0*/  @P0 LEA R2, P3, R6, UR12, 0x1 ;  /* 0x0000000c06020c11 */ /* 0x000fe4000f8608ff */
[----:B------:R-:W-:-:S02]  /*02e0*/  @!P0 IADD3.X R7, R8, R3, RZ, P2, !PT ;  /* 0x0000000308078210 */ /* 0x000fc400017fe4ff */
[----:B------:R-:W-:Y:S02]  /*02f0*/  @!P0 LEA R8, P2, R0, UR12, 0x1 ;  /* 0x0000000c00088c11 */ /* 0x000fe4000f8408ff */
[----:B------:R-:W-:Y:S02]  /*0300*/  @P0 LEA.HI.X R3, R6, UR13, R9, 0x1, P3 ;  /* 0x0000000d06030c11 */ /* 0x000fe400098f0c09 */
[----:B------:R-:W-:Y:S01]  /*0310*/  @!P0 LEA.HI.X R9, R0, UR13, R7, 0x1, P2 ;  /* 0x0000000d00098c11 */ /* 0x000fe200090f0c07 */
[----:B------:R-:W-:-:S03]  /*0320*/  @P0 IMAD.WIDE R4, R13, 0x2, R2 ;  /* 0x000000020d040825 */ /* 0x000fc600078e0202 */
[----:B------:R-:W2:Y:S01]  /*0330*/  @P0 LDG.E.U16.CONSTANT R3, desc[UR8][R2.64] ;  /* 0x0000000802030981 */ /* 0x000ea2000c1e9500 */
[----:B------:R-:W-:-:S03]  /*0340*/  @!P0 IMAD.WIDE R10, R13, 0x2, R8 ;  /* 0x000000020d0a8825 */ /* 0x000fc600078e0208 */
[----:B------:R-:W3:Y:S01]  /*0350*/  @!P0 LDG.E.U16.CONSTANT R9, desc[UR8][R8.64] ;  /* 0x0000000808098981 */ /* 0x000ee2000c1e9500 */
[----:B------:R-:W-:-:S03]  /*0360*/  @P0 IMAD.WIDE R6, R13, 0x2, R4 ;  /* 0x000000020d060825 */ /* 0x000fc600078e0204 */
[----:B------:R-:W4:Y:S01]  /*0370*/  @P0 LDG.E.U16.CONSTANT R5, desc[UR8][R4.64] ;  /* 0x0000000804050981 */ /* 0x000f22000c1e9500 */
[----:B------:R-:W-:-:S03]  /*0380*/  @!P0 IMAD.WIDE R12, R13, 0x2, R10 ;  /* 0x000000020d0c8825 */ /* 0x000fc600078e020a */
[----:B------:R-:W5:Y:S04]  /*0390*/  @P0 LDG.E.U16.CONSTANT R7, desc[UR8][R6.64] ;  /* 0x0000000806070981 */ /* 0x000f68000c1e9500 */
[----:B------:R-:W5:Y:S04]  /*03a0*/  @!P0 LDG.E.U16.CONSTANT R11, desc[UR8][R10.64] ;  /* 0x000000080a0b8981 */ /* 0x000f68000c1e9500 */
[----:B------:R-:W5:Y:S01]  /*03b0*/  @!P0 LDG.E.U16.CONSTANT R13, desc[UR8][R12.64] ;  /* 0x000000080c0d8981 */ /* 0x000f62000c1e9500 */
[----:B------:R-:W-:Y:S02]  /*03c0*/  UMOV UR5, 0x400 ;  /* 0x0000040000057882 */ /* 0x000fe40000000000 */
[----:B0-----:R-:W-:-:S06]  /*03d0*/  ULEA UR5, UR6, UR5, 0x18 ;  /* 0x0000000506057291 */ /* 0x001fcc000f8ec03f */
[----:B------:R-:W-:-:S05]  /*03e0*/  LEA R0, R14, UR5, 0x1 ;  /* 0x000000050e007c11 */ /* 0x000fca000f8e08ff */
[----:B--2---:R0:W-:Y:S04]  /*03f0*/  @P0 STS.U16 [R0], R3 ;  /* 0x0000000300000388 */ /* 0x0041e80000000400 */
[----:B---3--:R0:W-:Y:S04]  /*0400*/  @!P0 STS.U16 [R0], R9 ;  /* 0x0000000900008388 */ /* 0x0081e80000000400 */
[----:B----4-:R0:W-:Y:S04]  /*0410*/  @P0 STS.U16 [R0+0x100], R5 ;  /* 0x0001000500000388 */ /* 0x0101e80000000400 */
[----:B-----5:R0:W-:Y:S04]  /*0420*/  @P0 STS.U16 [R0+0x200], R7 ;  /* 0x0002000700000388 */ /* 0x0201e80000000400 */
[----:B------:R0:W-:Y:S04]  /*0430*/  @!P0 STS.U16 [R0+0x100], R11 ;  /* 0x0001000b00008388 */ /* 0x0001e80000000400 */
[----:B------:R0:W-:Y:S02]  /*0440*/  @!P0 STS.U16 [R0+0x200], R13 ;  /* 0x0002000d00008388 */ /* 0x0001e40000000400 */
.L_x_354:
[----:B------:R-:W-:Y:S05]  /*0450*/  BSYNC B0 ;  /* 0x0000000000007941 */ /* 0x000fea0003800000 */
.L_x_353:
[----:B------:R-:W-:Y:S05]  /*0460*/  @P1 EXIT ;  /* 0x000000000000194d */ /* 0x000fea0003800000 */
[----:B------:R-:W-:Y:S02]  /*0470*/  ULDC.U8 UR5, c[0x0][0x25c] ;  /* 0x0000970000057ab9 */ /* 0x000fe40000000000 */
[----:B------:R-:W-:-:S06]  /*0480*/  UPRMT UR5, UR5, 0x8880, URZ ;  /* 0x0000888005057896 */ /* 0x000fcc000800003f */
[----:B------:R-:W-:-:S04]  /*0490*/  ISETP.NE.AND P0, PT, RZ, UR5, PT ;  /* 0x00000005ff007c0c */ /* 0x000fc8000bf05270 */
[----:B------:R-:W-:-:S13]  /*04a0*/  ISETP.NE.OR P0, PT, RZ, UR11, !P0 ;  /* 0x0000000bff007c0c */ /* 0x000fda000c705670 */
[----:B------:R-:W-:Y:S05]  /*04b0*/  @P0 BRA `(.L_x_355) ;  /* 0x00000000002c0947 */ /* 0x000fea0003800000 */
[----:B0-----:R-:W0:Y:S01]  /*04c0*/  LDC.64 R2, c[0x0][0x230] ;  /* 0x00008c00ff027b82 */ /* 0x001e220000000a00 */
[----:B------:R-:W-:Y:S02]  /*04d0*/  MOV R0, UR4 ;  /* 0x0000000400007c02 */ /* 0x000fe40008000f00 */
[----:B------:R-:W-:-:S03]  /*04e0*/  MOV R7, UR7 ;  /* 0x0000000700077c02 */ /* 0x000fc60008000f00 */
[----:B------:R-:W-:-:S04]  /*04f0*/  IMAD R5, R0, UR7, R35 ;  /* 0x0000000700057c24 */ /* 0x000fc8000f8e0223 */
[----:B0-----:R-:W-:Y:S01]  /*0500*/  IMAD.WIDE R2, R5, 0x2, R2 ;  /* 0x0000000205027825 */ /* 0x001fe200078e0202 */
[----:B------:R-:W-:-:S04]  /*0510*/  MOV R5, UR7 ;  /* 0x0000000700057c02 */ /* 0x000fc80008000f00 */
[----:B------:R1:W-:Y:S01]  /*0520*/  STG.E.64 desc[UR8][R2.64], RZ ;  /* 0x000000ff02007986 */ /* 0x0003e2000c101b08 */
[----:B------:R-:W-:-:S05]  /*0530*/  IMAD.WIDE R4, R5, 0x2, R2 ;  /* 0x0000000205047825 */ /* 0x000fca00078e0202 */
[----:B------:R1:W-:Y:S01]  /*0540*/  STG.E.64 desc[UR8][R4.64], RZ ;  /* 0x000000ff04007986 */ /* 0x0003e2000c101b08 */
[----:B------:R-:W-:-:S05]  /*0550*/  IMAD.WIDE R6, R7, 0x2, R4 ;  /* 0x0000000207067825 */ /* 0x000fca00078e0204 */
[----:B------:R1:W-:Y:S02]  /*0560*/  STG.E.64 desc[UR8][R6.64], RZ ;  /* 0x000000ff06007986 */ /* 0x0003e4000c101b08 */
.L_x_355:
[----:B------:R-:W-:Y:S02]  /*0570*/  ULDC UR5, c[0x0][0x248] ;  /* 0x0000920000057ab9 */ /* 0x000fe40000000800 */
[----:B0-----:R-:W-:Y:S01]  /*0580*/  MOV R0, UR5 ;  /* 0x0000000500007c02 */ /* 0x001fe20008000f00 */
[----:B------:R-:W-:-:S03]  /*0590*/  ULOP3.LUT UR4, UR10, UR5, URZ, 0x3c, !UPT ;  /* 0x000000050a047292 */ /* 0x000fc6000f8e3c3f */
[----:B-1----:R-:W-:Y:S01]  /*05a0*/  IABS R5, R0 ;  /* 0x0000000000057213 */ /* 0x002fe20000000000 */
[----:B------:R-:W-:Y:S02]  /*05b0*/  BAR.SYNC.DEFER_BLOCKING 0x0 ;  /* 0x0000000000007b1d */ /* 0x000fe40000010000 */
[----:B------:R-:W-:-:S04]  /*05c0*/  ISETP.LE.AND P2, PT, RZ, UR4, PT ;  /* 0x00000004ff007c0c */ /* 0x000fc8000bf43270 */
        /* <DEDUP_REMOVED lines=20> */
[----:B------:R-:W-:-:S11]  /*0710*/  ISETP.NE.AND P1, PT, RZ, UR5, PT ;  /* 0x00000005ff007c0c */ /* 0x000fd6000bf25270 */
        /* <DEDUP_REMOVED lines=18> */
[----:B------:R-:W-:Y:S01]  /*0840*/  HFMA2.MMA R12, -RZ, RZ, 0, 0 ;  /* 0x00000000ff0c7435 */ /* 0x000fe200000001ff */
[----:B------:R-:W-:Y:S02]  /*0850*/  CS2R R8, SRZ ;  /* 0x0000000000087805 */ /* 0x000fe4000001ff00 */
[----:B------:R-:W-:Y:S02]  /*0860*/  CS2R R10, SRZ ;  /* 0x00000000000a7805 */ /* 0x000fe4000001ff00 */
        /* <DEDUP_REMOVED lines=37> */
[----:B------:R-:W-:Y:S01]  /*0ac0*/  MOV R15, R18 ;  /* 0x00000012000f7202 */ /* 0x000fe20000000f00 */
[----:B------:R-:W-:Y:S01]  /*0ad0*/  ULEA.HI UR4, UR4, UR10, URZ, 0x3 ;  /* 0x0000000a04047291 */ /* 0x000fe2000f8f183f */
[----:B------:R-:W-:-:S03]  /*0ae0*/  MOV R13, R37 ;  /* 0x00000025000d7202 */ /* 0x000fc60000000f00 */
        /* <DEDUP_REMOVED lines=11> */
[----:B------:R-:W-:Y:S01]  /*0ba0*/  UMOV UR6, UR4 ;  /* 0x0000000400067c82 */ /* 0x000fe20008000000 */
[----:B------:R-:W-:-:S07]  /*0bb0*/  MOV R0, RZ ;  /* 0x000000ff00007202 */ /* 0x000fce0000000f00 */
.L_x_370:
        /* <DEDUP_REMOVED lines=8> */
[----:B--2---:R-:W-:Y:S02]  /*0c40*/  LOP3.LUT R40, R16, 0xf000f0, RZ, 0xc0, !PT ;  /* 0x00f000f010287812 */ /* 0x004fe400078ec0ff */
[C---:B------:R-:W-:Y:S02]  /*0c50*/  LOP3.LUT R45, R18.reuse, 0xf000f, RZ, 0xc0, !PT ;  /* 0x000f000f122d7812 */ /* 0x040fe400078ec0ff */
[----:B------:R-:W-:Y:S02]  /*0c60*/  LOP3.LUT R46, R18, 0xf000f0, RZ, 0xc0, !PT ;  /* 0x00f000f0122e7812 */ /* 0x000fe400078ec0ff */
[----:B------:R-:W-:Y:S02]  /*0c70*/  LOP3.LUT R37, R16, 0xf000f, RZ, 0xc0, !PT ;  /* 0x000f000f10257812 */ /* 0x000fe400078ec0ff */
[C---:B------:R-:W-:Y:S02]  /*0c80*/  LOP3.LUT R41, R17.reuse, 0xf000f, RZ, 0xc0, !PT ;  /* 0x000f000f11297812 */ /* 0x040fe400078ec0ff */
[----:B------:R-:W-:-:S02]  /*0c90*/  LOP3.LUT R42, R17, 0xf000f0, RZ, 0xc0, !PT ;  /* 0x00f000f0112a7812 */ /* 0x000fc400078ec0ff */
[----:B------:R-:W-:Y:S02]  /*0ca0*/  SHF.R.U32.HI R18, RZ, 0x8, R18 ;  /* 0x00000008ff127819 */ /* 0x000fe40000011612 */
[----:B------:R-:W-:Y:S02]  /*0cb0*/  SHF.R.U32.HI R16, RZ, 0x8, R16 ;  /* 0x00000008ff107819 */ /* 0x000fe40000011610 */
[----:B------:R-:W-:Y:S02]  /*0cc0*/  SHF.R.U32.HI R17, RZ, 0x8, R17 ;  /* 0x00000008ff117819 */ /* 0x000fe40000011611 */
[C---:B------:R-:W-:Y:S02]  /*0cd0*/  LOP3.LUT R49, R19.reuse, 0xf000f, RZ, 0xc0, !PT ;  /* 0x000f000f13317812 */ /* 0x040fe400078ec0ff */
[----:B------:R-:W-:Y:S02]  /*0ce0*/  LOP3.LUT R50, R19, 0xf000f0, RZ, 0xc0, !PT ;  /* 0x00f000f013327812 */ /* 0x000fe400078ec0ff */
[----:B------:R-:W-:-:S02]  /*0cf0*/  SHF.R.U32.HI R51, RZ, 0x8, R19 ;  /* 0x00000008ff337819 */ /* 0x000fc40000011613 */
[----:B------:R-:W-:Y:S02]  /*0d00*/  LOP3.LUT R38, R40, 0x64006400, RZ, 0xfc, !PT ;  /* 0x6400640028267812 */ /* 0x000fe400078efcff */
[C---:B------:R-:W-:Y:S02]  /*0d10*/  LOP3.LUT R40, R18.reuse, 0xf000f, RZ, 0xc0, !PT ;  /* 0x000f000f12287812 */ /* 0x040fe400078ec0ff */
[----:B------:R-:W-:Y:S02]  /*0d20*/  LOP3.LUT R39, R18, 0xf000f0, RZ, 0xc0, !PT ;  /* 0x00f000f012277812 */ /* 0x000fe400078ec0ff */
[----:B------:R-:W-:Y:S02]  /*0d30*/  LOP3.LUT R37, R37, 0x64006400, RZ, 0xfc, !PT ;  /* 0x6400640025257812 */ /* 0x000fe400078efcff */
[C---:B------:R-:W-:Y:S02]  /*0d40*/  LOP3.LUT R47, R16.reuse, 0xf000f, RZ, 0xc0, !PT ;  /* 0x000f000f102f7812 */ /* 0x040fe400078ec0ff */
        /* <DEDUP_REMOVED lines=14> */
[----:B------:R-:W-:Y:S02]  /*0e30*/  IMAD R20, R29, UR7, RZ ;  /* 0x000000071d147c24 */ /* 0x000fe4000f8e02ff */
[----:B------:R-:W1:Y:S03]  /*0e40*/  LDC.64 R16, c[0x0][0x228] ;  /* 0x00008a00ff107b82 */ /* 0x000e660000000a00 */
[----:B------:R-:W-:-:S04]  /*0e50*/  SHF.R.S32.HI R13, RZ, 0x1f, R20 ;  /* 0x0000001fff0d7819 */ /* 0x000fc80000011414 */
[----:B------:R-:W-:-:S04]  /*0e60*/  LEA.HI R13, R13, R20, RZ, 0x3 ;  /* 0x000000140d0d7211 */ /* 0x000fc800078f18ff */
[----:B------:R-:W-:-:S05]  /*0e70*/  LEA.HI.SX32 R13, R13, R30, 0x1d ;  /* 0x0000001e0d0d7211 */ /* 0x000fca00078feaff */
[----:B0-----:R-:W-:-:S06]  /*0e80*/  IMAD.WIDE R14, R13, 0x4, R14 ;  /* 0x000000040d0e7825 */ /* 0x001fcc00078e020e */
[----:B------:R-:W2:Y:S01]  /*0e90*/  LDG.E.CONSTANT R14, desc[UR8][R14.64] ;  /* 0x000000080e0e7981 */ /* 0x000ea2000c1e9900 */
[----:B------:R-:W-:-:S05]  /*0ea0*/  IADD3 R13, R35, R20, RZ ;  /* 0x00000014230d7210 */ /* 0x000fca0007ffe0ff */
[----:B-1----:R-:W-:-:S05]  /*0eb0*/  IMAD.WIDE R16, R13, 0x2, R16 ;  /* 0x000000020d107825 */ /* 0x002fca00078e0210 */
        /* <DEDUP_REMOVED lines=15> */
[----:B------:R-:W-:Y:S02]  /*0fb0*/  LOP3.LUT R51, R17, 0xe400, RZ, 0xfc, !PT ;  /* 0x0000e40011337812 */ /* 0x000fe400078efcff */
[----:B---3--:R-:W-:Y:S01]  /*0fc0*/  PRMT R27, R28, 0x5410, R28 ;  /* 0x000054101c1b7816 */ /* 0x008fe2000000001c */
[----:B------:R0:W3:Y:S01]  /*0fd0*/  I2F.F16 R21, R14 ;  /* 0x0000000e00157306 */ /* 0x0000e20000200c00 */
[----:B-1----:R-:W-:-:S02]  /*0fe0*/  LOP3.LUT R20, R20, 0xe400, RZ, 0xfc, !PT ;  /* 0x0000e40014147812 */ /* 0x002fc400078efcff */
[----:B----4-:R-:W-:Y:S02]  /*0ff0*/  PRMT R25, R26, 0x5410, R26 ;  /* 0x000054101a197816 */ /* 0x010fe4000000001a */
[----:B------:R-:W-:Y:S01]  /*1000*/  PRMT R28, R28, 0x7632, R28 ;  /* 0x000076321c1c7816 */ /* 0x000fe2000000001c */
[C---:B--2---:R-:W-:Y:S02]  /*1010*/  HADD2 R23, R24.reuse.H0_H0, -R23.H0_H0 ;  /* 0xa000001718177230 */ /* 0x044fe40000000800 */
[----:B------:R1:W2:Y:S01]  /*1020*/  I2F.F16 R15, R22 ;  /* 0x00000016000f7306 */ /* 0x0002a20000200c00 */
[----:B0-----:R-:W-:Y:S02]  /*1030*/  LOP3.LUT R14, R14, 0xe400, RZ, 0xfc, !PT ;  /* 0x0000e4000e0e7812 */ /* 0x001fe400078efcff */
[----:B------:R-:W-:Y:S01]  /*1040*/  PRMT R26, R26, 0x7632, R26 ;  /* 0x000076321a1a7816 */ /* 0x000fe2000000001a */
[----:B---3--:R-:W-:-:S04]  /*1050*/  HADD2 R21, R24.H0_H0, -R21.H0_H0 ;  /* 0xa000001518157230 */ /* 0x008fc80000000800 */
[----:B------:R-:W0:Y:S01]  /*1060*/  I2F.F16 R13, R17 ;  /* 0x00000011000d7306 */ /* 0x000e220000200c00 */
[----:B-1----:R-:W-:Y:S02]  /*1070*/  PRMT R22, R14, 0x5410, R14 ;  /* 0x000054100e167816 */ /* 0x002fe4000000000e */
[----:B------:R-:W-:Y:S01]  /*1080*/  PRMT R14, R51, 0x5410, R51 ;  /* 0x00005410330e7816 */ /* 0x000fe20000000033 */
[C---:B--2---:R-:W-:Y:S02]  /*1090*/  HADD2 R15, R24.reuse.H0_H0, -R15.H0_H0 ;  /* 0xa000000f180f7230 */ /* 0x044fe40000000800 */
[----:B0-----:R-:W-:Y:S01]  /*10a0*/  HADD2 R13, R24.H0_H0, -R13.H0_H0 ;  /* 0xa000000d180d7230 */ /* 0x001fe20000000800 */
[----:B------:R-:W-:Y:S02]  /*10b0*/  PRMT R24, R20, 0x5410, R20 ;  /* 0x0000541014187816 */ /* 0x000fe40000000014 */
[----:B------:R-:W-:-:S07]  /*10c0*/  PRMT R20, R16, 0x5410, R16 ;  /* 0x0000541010147816 */ /* 0x000fce0000000010 */
.L_x_357:
        /* <DEDUP_REMOVED lines=16> */
[----:B------:R-:W-:-:S02]  /*11d0*/  HADD2 R39, R17, R24 ;  /* 0x0000001811277230 */ /* 0x000fc40000000000 */
[----:B------:R-:W-:Y:S02]  /*11e0*/  HFMA2 R40, R16, 0.0625, 0.0625, R23 ;  /* 0x2c002c0010287831 */ /* 0x000fe40000000017 */
[----:B------:R-:W-:Y:S02]  /*11f0*/  HADD2 R43, R43, R22 ;  /* 0x000000162b2b7230 */ /* 0x000fe40000000000 */
[----:B------:R-:W-:Y:S02]  /*1200*/  HFMA2 R44, R44, 0.0625, 0.0625, R21 ;  /* 0x2c002c002c2c7831 */ /* 0x000fe40000000015 */
[----:B------:R-:W-:Y:S02]  /*1210*/  HADD2 R47, R47, R20 ;  /* 0x000000142f2f7230 */ /* 0x000fe40000000000 */
[----:B------:R-:W-:Y:S02]  /*1220*/  HFMA2 R48, R48, 0.0625, 0.0625, R15 ;  /* 0x2c002c0030307831 */ /* 0x000fe4000000000f */
[----:B------:R-:W-:-:S02]  /*1230*/  HADD2 R51, R19, R14 ;  /* 0x0000000e13337230 */ /* 0x000fc40000000000 */
[----:B------:R-:W-:Y:S01]  /*1240*/  HFMA2 R52, R18, 0.0625, 0.0625, R13 ;  /* 0x2c002c0012347831 */ /* 0x000fe2000000000d */
[----:B------:R-:W-:Y:S06]  /*1250*/  @!P0 BRA `(.L_x_358) ;  /* 0x0000000000548947 */ /* 0x000fec0003800000 */
[----:B------:R-:W0:Y:S02]  /*1260*/  LDS.128 R16, [UR5] ;  /* 0x00000005ff107984 */ /* 0x000e240008000c00 */
[-C--:B0-----:R-:W-:Y:S01]  /*1270*/  HFMA2.MMA R53, R37, R16.reuse, RZ ;  /* 0x0000001025357235 */ /* 0x081fe200000000ff */
[-C--:B------:R-:W-:Y:S02]  /*1280*/  HFMA2 R56, R41, R16.reuse, RZ.H0_H0 ;  /* 0x0000001029387231 */ /* 0x080fe400000400ff */
[----:B------:R-:W-:Y:S01]  /*1290*/  HFMA2 R57, R45, R16, RZ.H0_H0 ;  /* 0x000000102d397231 */ /* 0x000fe200000400ff */
[----:B------:R-:W-:Y:S01]  /*12a0*/  HFMA2.MMA R16, R49, R16, RZ ;  /* 0x0000001031107235 */ /* 0x000fe200000000ff */
[-C--:B------:R-:W-:Y:S02]  /*12b0*/  HFMA2 R56, R42, R17.reuse, R56 ;  /* 0x000000112a387231 */ /* 0x080fe40000000038 */
[----:B------:R-:W-:Y:S01]  /*12c0*/  HFMA2 R57, R46, R17, R57 ;  /* 0x000000112e397231 */ /* 0x000fe20000000039 */
[----:B------:R-:W-:Y:S01]  /*12d0*/  HFMA2.MMA R53, R38, R17, R53 ;  /* 0x0000001126357235 */ /* 0x000fe20000000035 */
[----:B------:R-:W-:-:S04]  /*12e0*/  HFMA2 R56, R43, R18, R56 ;  /* 0x000000122b387231 */ /* 0x000fc80000000038 */
[----:B------:R-:W-:Y:S01]  /*12f0*/  HFMA2.MMA R57, R47, R18, R57 ;  /* 0x000000122f397235 */ /* 0x000fe20000000039 */
[----:B------:R-:W-:Y:S01]  /*1300*/  HFMA2 R16, R50, R17, R16 ;  /* 0x0000001132107231 */ /* 0x000fe20000000010 */
[----:B------:R-:W-:Y:S02]  /*1310*/  HFMA2.MMA R56, R44, R19, R56 ;  /* 0x000000132c387235 */ /* 0x000fe40000000038 */
[----:B------:R-:W-:-:S03]  /*1320*/  HFMA2.MMA R53, R39, R18, R53 ;  /* 0x0000001227357235 */ /* 0x000fc60000000035 */
[----:B------:R-:W-:-:S03]  /*1330*/  HFMA2.MMA R16, R51, R18, R16 ;  /* 0x0000001233107235 */ /* 0x000fc60000000010 */
[----:B------:R-:W-:Y:S02]  /*1340*/  HFMA2 R57, R48, R19, R57 ;  /* 0x0000001330397231 */ /* 0x000fe40000000039 */
[----:B------:R-:W-:Y:S01]  /*1350*/  HFMA2.MMA R53, R40, R19, R53 ;  /* 0x0000001328357235 */ /* 0x000fe20000000035 */
[----:B------:R-:W-:-:S03]  /*1360*/  HFMA2 R11, R56, R28, R11 ;  /* 0x0000001c380b7231 */ /* 0x000fc6000000000b */
[----:B------:R-:W-:Y:S01]  /*1370*/  HFMA2.MMA R10, R57, R25, R10 ;  /* 0x00000019390a7235 */ /* 0x000fe2000000000a */
[----:B------:R-:W-:-:S03]  /*1380*/  HFMA2 R16, R52, R19, R16 ;  /* 0x0000001334107231 */ /* 0x000fc60000000010 */
[----:B------:R-:W-:Y:S01]  /*1390*/  HFMA2.MMA R12, R53, R27, R12 ;  /* 0x0000001b350c7235 */ /* 0x000fe2000000000c */
[----:B------:R-:W-:-:S10]  /*13a0*/  HFMA2 R9, R16, R26, R9 ;  /* 0x0000001a10097231 */ /* 0x000fd40000000009 */
.L_x_358:
[----:B------:R-:W-:Y:S05]  /*13b0*/  @!P1 BRA `(.L_x_359) ;  /* 0x0000000000549947 */ /* 0x000fea0003800000 */
[----:B------:R-:W0:Y:S02]  /*13c0*/  LDS.128 R16, [UR5+0x100] ;  /* 0x00010005ff107984 */ /* 0x000e240008000c00 */
        /* <DEDUP_REMOVED lines=20> */
.L_x_359:
[----:B------:R-:W-:Y:S05]  /*1510*/  @!P2 BRA `(.L_x_360) ;  /* 0x000000000058a947 */ /* 0x000fea0003800000 */
[----:B------:R-:W0:Y:S01]  /*1520*/  LDS.128 R16, [UR5+0x200] ;  /* 0x00020005ff107984 */ /* 0x000e220008000c00 */
[----:B------:R-:W-:Y:S01]  /*1530*/  MOV R56, R38 ;  /* 0x0000002600387202 */ /* 0x000fe20000000f00 */
[-C--:B0-----:R-:W-:Y:S01]  /*1540*/  HFMA2 R38, R41, R16.reuse, RZ.H0_H0 ;  /* 0x0000001029267231 */ /* 0x081fe200000400ff */
[-C--:B------:R-:W-:Y:S02]  /*1550*/  HFMA2.MMA R37, R37, R16.reuse, RZ ;  /* 0x0000001025257235 */ /* 0x080fe400000000ff */
        /* <DEDUP_REMOVED lines=18> */
.L_x_360:
[----:B------:R-:W2:Y:S01]  /*1680*/  LDG.E.128.CONSTANT R16, desc[UR8][R54.64] ;  /* 0x0000000836107981 */ /* 0x000ea2000c1e9d00 */
[----:B------:R-:W-:-:S05]  /*1690*/  MOV R57, UR7 ;  /* 0x0000000700397c02 */ /* 0x000fca0008000f00 */
[----:B------:R-:W-:Y:S01]  /*16a0*/  IMAD.WIDE R56, R57, 0x4, R54 ;  /* 0x0000000439387825 */ /* 0x000fe200078e0236 */
[C---:B--2---:R-:W-:Y:S02]  /*16b0*/  LOP3.LUT R37, R16.reuse, 0xf000f, RZ, 0xc0, !PT ;  /* 0x000f000f10257812 */ /* 0x044fe400078ec0ff */
[----:B------:R-:W-:Y:S02]  /*16c0*/  LOP3.LUT R38, R16, 0xf000f0, RZ, 0xc0, !PT ;  /* 0x00f000f010267812 */ /* 0x000fe400078ec0ff */
[----:B------:R-:W-:Y:S02]  /*16d0*/  SHF.R.U32.HI R16, RZ, 0x8, R16 ;  /* 0x00000008ff107819 */ /* 0x000fe40000011610 */
[----:B------:R-:W-:Y:S02]  /*16e0*/  SHF.R.U32.HI R39, RZ, 0x8, R17 ;  /* 0x00000008ff277819 */ /* 0x000fe40000011611 */
[C---:B------:R-:W-:Y:S02]  /*16f0*/  LOP3.LUT R49, R19.reuse, 0xf000f, RZ, 0xc0, !PT ;  /* 0x000f000f13317812 */ /* 0x040fe400078ec0ff */
[----:B------:R-:W-:-:S02]  /*1700*/  LOP3.LUT R50, R19, 0xf000f0, RZ, 0xc0, !PT ;  /* 0x00f000f013327812 */ /* 0x000fc400078ec0ff */
[----:B------:R-:W-:Y:S02]  /*1710*/  SHF.R.U32.HI R40, RZ, 0x8, R18 ;  /* 0x00000008ff287819 */ /* 0x000fe40000011612 */
[----:B------:R-:W-:Y:S02]  /*1720*/  SHF.R.U32.HI R19, RZ, 0x8, R19 ;  /* 0x00000008ff137819 */ /* 0x000fe40000011613 */
[C---:B------:R-:W-:Y:S02]  /*1730*/  LOP3.LUT R41, R17.reuse, 0xf000f, RZ, 0xc0, !PT ;  /* 0x000f000f11297812 */ /* 0x040fe400078ec0ff */
[----:B------:R-:W-:Y:S02]  /*1740*/  LOP3.LUT R42, R17, 0xf000f0, RZ, 0xc0, !PT ;  /* 0x00f000f0112a7812 */ /* 0x000fe400078ec0ff */
[C---:B------:R-:W-:Y:S02]  /*1750*/  LOP3.LUT R45, R18.reuse, 0xf000f, RZ, 0xc0, !PT ;  /* 0x000f000f122d7812 */ /* 0x040fe400078ec0ff */
[----:B------:R-:W-:-:S02]  /*1760*/  LOP3.LUT R46, R18, 0xf000f0, RZ, 0xc0, !PT ;  /* 0x00f000f0122e7812 */ /* 0x000fc400078ec0ff */
[C---:B------:R-:W-:Y:S02]  /*1770*/  LOP3.LUT R17, R16.reuse, 0xf000f, RZ, 0xc0, !PT ;  /* 0x000f000f10117812 */ /* 0x040fe400078ec0ff */
[C---:B------:R-:W-:Y:S02]  /*1780*/  LOP3.LUT R18, R39.reuse, 0xf000f, RZ, 0xc0, !PT ;  /* 0x000f000f27127812 */ /* 0x040fe400078ec0ff */
[----:B------:R-:W-:Y:S02]  /*1790*/  LOP3.LUT R16, R16, 0xf000f0, RZ, 0xc0, !PT ;  /* 0x00f000f010107812 */ /* 0x000fe400078ec0ff */
[----:B------:R-:W-:Y:S02]  /*17a0*/  LOP3.LUT R39, R39, 0xf000f0, RZ, 0xc0, !PT ;  /* 0x00f000f027277812 */ /* 0x000fe400078ec0ff */
[C---:B------:R-:W-:Y:S02]  /*17b0*/  LOP3.LUT R47, R40.reuse, 0xf000f, RZ, 0xc0, !PT ;  /* 0x000f000f282f7812 */ /* 0x040fe400078ec0ff */
[----:B------:R-:W-:-:S02]  /*17c0*/  LOP3.LUT R48, R40, 0xf000f0, RZ, 0xc0, !PT ;  /* 0x00f000f028307812 */ /* 0x000fc400078ec0ff */
[C---:B------:R-:W-:Y:S02]  /*17d0*/  LOP3.LUT R51, R19.reuse, 0xf000f, RZ, 0xc0, !PT ;  /* 0x000f000f13337812 */ /* 0x040fe400078ec0ff */
[----:B------:R-:W-:Y:S02]  /*17e0*/  LOP3.LUT R52, R19, 0xf000f0, RZ, 0xc0, !PT ;  /* 0x00f000f013347812 */ /* 0x000fe400078ec0ff */
[----:B------:R-:W-:Y:S02]  /*17f0*/  LOP3.LUT R38, R38, 0x64006400, RZ, 0xfc, !PT ;  /* 0x6400640026267812 */ /* 0x000fe400078efcff */
[----:B------:R-:W-:Y:S02]  /*1800*/  LOP3.LUT R41, R41, 0x64006400, RZ, 0xfc, !PT ;  /* 0x6400640029297812 */ /* 0x000fe400078efcff */
        /* <DEDUP_REMOVED lines=52> */
.L_x_361:
        /* <DEDUP_REMOVED lines=22> */
.L_x_362:
        /* <DEDUP_REMOVED lines=23> */
.L_x_363:
        /* <DEDUP_REMOVED lines=77> */
.L_x_364:
        /* <DEDUP_REMOVED lines=22> */
.L_x_365:
        /* <DEDUP_REMOVED lines=23> */
.L_x_366:
[----:B------:R-:W2:Y:S02]  /*25c0*/  LDG.E.128.CONSTANT R16, desc[UR8][R54.64] ;  /* 0x0000000836107981 */ /* 0x000ea4000c1e9d00 */
[C---:B--2---:R-:W-:Y:S02]  /*25d0*/  LOP3.LUT R37, R16.reuse, 0xf000f, RZ, 0xc0, !PT ;  /* 0x000f000f10257812 */ /* 0x044fe400078ec0ff */
[----:B------:R-:W-:Y:S02]  /*25e0*/  LOP3.LUT R38, R16, 0xf000f0, RZ, 0xc0, !PT ;  /* 0x00f000f010267812 */ /* 0x000fe400078ec0ff */
[----:B------:R-:W-:Y:S02]  /*25f0*/  SHF.R.U32.HI R16, RZ, 0x8, R16 ;  /* 0x00000008ff107819 */ /* 0x000fe40000011610 */
[----:B------:R-:W-:Y:S02]  /*2600*/  SHF.R.U32.HI R39, RZ, 0x8, R17 ;  /* 0x00000008ff277819 */ /* 0x000fe40000011611 */
[----:B------:R-:W-:-:S02]  /*2610*/  LOP3.LUT R49, R19, 0xf000f, RZ, 0xc0, !PT ;  /* 0x000f000f13317812 */ /* 0x000fc400078ec0ff */
[----:B------:R-:W-:Y:S02]  /*2620*/  LOP3.LUT R50, R19, 0xf000f0, RZ, 0xc0, !PT ;  /* 0x00f000f013327812 */ /* 0x000fe400078ec0ff */
[----:B------:R-:W-:Y:S02]  /*2630*/  SHF.R.U32.HI R40, RZ, 0x8, R18 ;  /* 0x00000008ff287819 */ /* 0x000fe40000011612 */
[----:B------:R-:W-:Y:S02]  /*2640*/  SHF.R.U32.HI R19, RZ, 0x8, R19 ;  /* 0x00000008ff137819 */ /* 0x000fe40000011613 */
[C---:B------:R-:W-:Y:S02]  /*2650*/  LOP3.LUT R41, R17.reuse, 0xf000f, RZ, 0xc0, !PT ;  /* 0x000f000f11297812 */ /* 0x040fe400078ec0ff */
[----:B------:R-:W-:Y:S02]  /*2660*/  LOP3.LUT R42, R17, 0xf000f0, RZ, 0xc0, !PT ;  /* 0x00f000f0112a7812 */ /* 0x000fe400078ec0ff */
[----:B------:R-:W-:-:S02]  /*2670*/  LOP3.LUT R45, R18, 0xf000f, RZ, 0xc0, !PT ;  /* 0x000f000f122d7812 */ /* 0x000fc400078ec0ff */
[----:B------:R-:W-:Y:S02]  /*2680*/  LOP3.LUT R46, R18, 0xf000f0, RZ, 0xc0, !PT ;  /* 0x00f000f0122e7812 */ /* 0x000fe400078ec0ff */
[C---:B------:R-:W-:Y:S02]  /*2690*/  LOP3.LUT R17, R16.reuse, 0xf000f, RZ, 0xc0, !PT ;  /* 0x000f000f10117812 */ /* 0x040fe400078ec0ff */
[C---:B------:R-:W-:Y:S02]  /*26a0*/  LOP3.LUT R18, R39.reuse, 0xf000f, RZ, 0xc0, !PT ;  /* 0x000f000f27127812 */ /* 0x040fe400078ec0ff */
[----:B------:R-:W-:Y:S02]  /*26b0*/  LOP3.LUT R16, R16, 0xf000f0, RZ, 0xc0, !PT ;  /* 0x00f000f010107812 */ /* 0x000fe400078ec0ff */
        /* <DEDUP_REMOVED lines=59> */
.L_x_367:
        /* <DEDUP_REMOVED lines=22> */
.L_x_368:
        /* <DEDUP_REMOVED lines=23> */
.L_x_369:
        /* <DEDUP_REMOVED lines=9> */
.L_x_356:
[----:B------:R-:W0:Y:S01]  /*2dd0*/  S2UR UR4, SR_CTAID.Y ;  /* 0x00000000000479c3 */ /* 0x000e220000002600 */
[----:B------:R-:W-:Y:S02]  /*2de0*/  HADD2 R12, R12.H0_H0, R12.H1_H1 ;  /* 0x3000000c0c0c7230 */ /* 0x000fe40000000800 */
[----:B------:R-:W-:-:S05]  /*2df0*/  HADD2 R11, R11.H0_H0, R11.H1_H1 ;  /* 0x3000000b0b0b7230 */ /* 0x000fca0000000800 */
[----:B------:R-:W1:Y:S01]  /*2e00*/  LDC.64 R14, c[0x0][0x230] ;  /* 0x00008c00ff0e7b82 */ /* 0x000e620000000a00 */
[----:B------:R-:W-:-:S05]  /*2e10*/  PRMT R12, R12, 0x5410, R11 ;  /* 0x000054100c0c7816 */ /* 0x000fca000000000b */
[----:B------:R-:W-:Y:S01]  /*2e20*/  HMUL2 R17, R12, R33.H0_H0 ;  /* 0x200000210c117232 */ /* 0x000fe20000000000 */
[----:B0-----:R-:W-:-:S06]  /*2e30*/  UIMAD UR4, UR4, 0x3, URZ ;  /* 0x00000003040478a4 */ /* 0x001fcc000f8e023f */
        /* <DEDUP_REMOVED lines=14> */
.L_x_374:
[----:B------:R-:W0:Y:S02]  /*2f20*/  LDS R10, [R9] ;  /* 0x00000000090a7984 */ /* 0x000e240000000800 */
[----:B0-----:R-:W-:-:S10]  /*2f30*/  HFMA2.MMA R11, R10, 1, 1, R17 ;  /* 0x3c003c000a0b7835 */ /* 0x001fd40000000011 */
[----:B------:R-:W0:Y:S02]  /*2f40*/  ATOMS.CAST.SPIN R11, [R9], R10, R11 ;  /* 0x0000000a090b738d */ /* 0x000e24000180000b */
[----:B0-----:R-:W-:-:S13]  /*2f50*/  ISETP.EQ.U32.AND P0, PT, R11, 0x1, PT ;  /* 0x000000010b00780c */ /* 0x001fda0003f02070 */
[----:B------:R-:W-:Y:S05]  /*2f60*/  @!P0 BRA `(.L_x_374) ;  /* 0xfffffffc00ec8947 */ /* 0x000fea000383ffff */
[----:B------:R-:W-:Y:S05]  /*2f70*/  BRA `(.L_x_372) ;  /* 0x00000000000c7947 */ /* 0x000fea0003800000 */
.L_x_373:
[----:B------:R-:W2:Y:S02]  /*2f80*/  LD.E R9, desc[UR8][R12.64] ;  /* 0x000000080c097980 */ /* 0x000ea4000c101900 */
[----:B--2---:R-:W-:-:S05]  /*2f90*/  IADD3 R9, R17, R9, RZ ;  /* 0x0000000911097210 */ /* 0x004fca0007ffe0ff */
[----:B------:R0:W-:Y:S02]  /*2fa0*/  ST.E desc[UR8][R12.64], R9 ;  /* 0x000000090c007985 */ /* 0x0001e4000c101908 */
.L_x_372:
[----:B------:R-:W-:Y:S05]  /*2fb0*/  BSYNC B0 ;  /* 0x0000000000007941 */ /* 0x000fea0003800000 */
.L_x_371:
        /* <DEDUP_REMOVED lines=9> */
.L_x_378:
[----:B------:R-:W0:Y:S02]  /*3050*/  LDS R14, [R9+0x4] ;  /* 0x00000400090e7984 */ /* 0x000e240000000800 */
[----:B0-----:R-:W-:-:S06]  /*3060*/  HADD2 R15, R14, R33 ;  /* 0x000000210e0f7230 */ /* 0x001fcc0000000000 */
[----:B------:R-:W0:Y:S02]  /*3070*/  ATOMS.CAST.SPIN R15, [R9+0x4], R14, R15 ;  /* 0x0000040e090f738d */ /* 0x000e24000180000f */
[----:B0-----:R-:W-:-:S13]  /*3080*/  ISETP.EQ.U32.AND P0, PT, R15, 0x1, PT ;  /* 0x000000010f00780c */ /* 0x001fda0003f02070 */
[----:B------:R-:W-:Y:S05]  /*3090*/  @!P0 BRA `(.L_x_378) ;  /* 0xfffffffc00ec8947 */ /* 0x000fea000383ffff */
[----:B------:R-:W-:Y:S05]  /*30a0*/  BRA `(.L_x_376) ;  /* 0x00000000000c7947 */ /* 0x000fea0003800000 */
.L_x_377:
[----:B0-----:R-:W2:Y:S02]  /*30b0*/  LD.E R9, desc[UR8][R12.64+0x4] ;  /* 0x000004080c097980 */ /* 0x001ea4000c101900 */
[----:B--2---:R-:W-:-:S05]  /*30c0*/  IADD3 R9, R33, R9, RZ ;  /* 0x0000000921097210 */ /* 0x004fca0007ffe0ff */
[----:B------:R1:W-:Y:S02]  /*30d0*/  ST.E desc[UR8][R12.64+0x4], R9 ;  /* 0x000004090c007985 */ /* 0x0003e4000c101908 */
.L_x_376:
[----:B------:R-:W-:Y:S05]  /*30e0*/  BSYNC B0 ;  /* 0x0000000000007941 */ /* 0x000fea0003800000 */
.L_x_375:
        /* <DEDUP_REMOVED lines=17> */
.L_x_382:
[----:B------:R-:W0:Y:S02]  /*3200*/  LDS R6, [R5] ;  /* 0x0000000005067984 */ /* 0x000e240000000800 */
[----:B0-----:R-:W-:-:S10]  /*3210*/  HFMA2.MMA R7, R6, 1, 1, R9 ;  /* 0x3c003c0006077835 */ /* 0x001fd40000000009 */
[----:B------:R-:W0:Y:S02]  /*3220*/  ATOMS.CAST.SPIN R7, [R5], R6, R7 ;  /* 0x000000060507738d */ /* 0x000e240001800007 */
[----:B0-----:R-:W-:-:S13]  /*3230*/  ISETP.EQ.U32.AND P0, PT, R7, 0x1, PT ;  /* 0x000000010700780c */ /* 0x001fda0003f02070 */
[----:B------:R-:W-:Y:S05]  /*3240*/  @!P0 BRA `(.L_x_382) ;  /* 0xfffffffc00ec8947 */ /* 0x000fea000383ffff */
[----:B------:R-:W-:Y:S05]  /*3250*/  BRA `(.L_x_380) ;  /* 0x00000000000c7947 */ /* 0x000fea0003800000 */
.L_x_381:
[----:B------:R-:W2:Y:S02]  /*3260*/  LD.E R5, desc[UR8][R12.64] ;  /* 0x000000080c057980 */ /* 0x000ea4000c101900 */
[----:B--2---:R-:W-:-:S05]  /*3270*/  IADD3 R5, R9, R5, RZ ;  /* 0x0000000509057210 */ /* 0x004fca0007ffe0ff */
[----:B------:R0:W-:Y:S02]  /*3280*/  ST.E desc[UR8][R12.64], R5 ;  /* 0x000000050c007985 */ /* 0x0001e4000c101908 */
.L_x_380:
[----:B------:R-:W-:Y:S05]  /*3290*/  BSYNC B0 ;  /* 0x0000000000007941 */ /* 0x000fea0003800000 */
.L_x_379:
[----:B0-----:R-:W-:-:S05]  /*32a0*/  MOV R5, UR7 ;  /* 0x0000000700057c02 */ /* 0x001fca0008000f00 */
[----:B------:R-:W-:-:S05]  /*32b0*/  IMAD.WIDE R10, R5, 0x2, R10 ;  /* 0x00000002050a7825 */ /* 0x000fca00078e020a */
[----:B------:R0:W-:Y:S01]  /*32c0*/  ATOM.E.ADD.F16x2.RN.STRONG.GPU P0, RZ, desc[UR8][R10.64], R15 ;  /* 0x0000000f0aff79a2 */ /* 0x0001e2000810e1c8 */
[----:B------:R-:W-:Y:S04]  /*32d0*/  BSSY B0, `(.L_x_383) ;  /* 0x0000011000007945 */ /* 0x000fe80003800000 */
[----:B0-----:R-:W-:Y:S05]  /*32e0*/  @P0 BRA `(.L_x_384) ;  /* 0x00000000003c0947 */ /* 0x001fea0003800000 */
[----:B------:R-:W0:Y:S02]  /*32f0*/  QSPC.E.S P0, RZ, [R10] ;  /* 0x000000000aff73aa */ /* 0x000e240000000500 */
[----:B0-----:R-:W-:Y:S05]  /*3300*/  @!P0 BRA `(.L_x_385) ;  /* 0x0000000000288947 */ /* 0x001fea0003800000 */
[----:B------:R-:W-:Y:S01]  /*3310*/  MOV R6, R10 ;  /* 0x0000000a00067202 */ /* 0x000fe20000000f00 */
[----:B------:R-:W-:Y:S03]  /*3320*/  BSSY B1, `(.L_x_386) ;  /* 0x0000007000017945 */ /* 0x000fe60003800000 */
[----:B------:R-:W-:-:S07]  /*3330*/  MOV R5, R6 ;  /* 0x0000000600057202 */ /* 0x000fce0000000f00 */
.L_x_387:
[----:B------:R-:W0:Y:S02]  /*3340*/  LDS R6, [R5] ;  /* 0x0000000005067984 */ /* 0x000e240000000800 */
[----:B0-----:R-:W-:-:S06]  /*3350*/  HADD2 R7, R6, R15 ;  /* 0x0000000f06077230 */ /* 0x001fcc0000000000 */
[----:B------:R-:W0:Y:S02]  /*3360*/  ATOMS.CAST.SPIN R7, [R5], R6, R7 ;  /* 0x000000060507738d */ /* 0x000e240001800007 */
[----:B0-----:R-:W-:-:S13]  /*3370*/  ISETP.EQ.U32.AND P0, PT, R7, 0x1, PT ;  /* 0x000000010700780c */ /* 0x001fda0003f02070 */
[----:B------:R-:W-:Y:S05]  /*3380*/  @!P0 BRA `(.L_x_387) ;  /* 0xfffffffc00ec8947 */ /* 0x000fea000383ffff */
[----:B------:R-:W-:Y:S05]  /*3390*/  BSYNC B1 ;  /* 0x0000000000017941 */ /* 0x000fea0003800000 */
.L_x_386:
[----:B------:R-:W-:Y:S05]  /*33a0*/  BRA `(.L_x_384) ;  /* 0x00000000000c7947 */ /* 0x000fea0003800000 */
.L_x_385:
[----:B------:R-:W2:Y:S02]  /*33b0*/  LD.E R5, desc[UR8][R10.64] ;  /* 0x000000080a057980 */ /* 0x000ea4000c101900 */
[----:B--2---:R-:W-:-:S05]  /*33c0*/  IADD3 R5, R15, R5, RZ ;  /* 0x000000050f057210 */ /* 0x004fca0007ffe0ff */
[----:B------:R0:W-:Y:S02]  /*33d0*/  ST.E desc[UR8][R10.64], R5 ;  /* 0x000000050a007985 */ /* 0x0001e4000c101908 */
.L_x_384:
[----:B------:R-:W-:Y:S05]  /*33e0*/  BSYNC B0 ;  /* 0x0000000000007941 */ /* 0x000fea0003800000 */
.L_x_383:
        /* <DEDUP_REMOVED lines=17> */
.L_x_391:
[----:B------:R-:W0:Y:S02]  /*3500*/  LDS R2, [R0] ;  /* 0x0000000000027984 */ /* 0x000e240000000800 */
[----:B0-----:R-:W-:-:S10]  /*3510*/  HFMA2.MMA R3, R2, 1, 1, R5 ;  /* 0x3c003c0002037835 */ /* 0x001fd40000000005 */
[----:B------:R-:W0:Y:S02]  /*3520*/  ATOMS.CAST.SPIN R3, [R0], R2, R3 ;  /* 0x000000020003738d */ /* 0x000e240001800003 */
[----:B0-----:R-:W-:-:S13]  /*3530*/  ISETP.EQ.U32.AND P0, PT, R3, 0x1, PT ;  /* 0x000000010300780c */ /* 0x001fda0003f02070 */
[----:B------:R-:W-:Y:S05]  /*3540*/  @!P0 BRA `(.L_x_391) ;  /* 0xfffffffc00ec8947 */ /* 0x000fea000383ffff */
[----:B------:R-:W-:Y:S05]  /*3550*/  BRA `(.L_x_389) ;  /* 0x00000000000c7947 */ /* 0x000fea0003800000 */
.L_x_390:
[----:B------:R-:W2:Y:S02]  /*3560*/  LD.E R0, desc[UR8][R12.64] ;  /* 0x000000080c007980 */ /* 0x000ea4000c101900 */
[----:B--2---:R-:W-:-:S05]  /*3570*/  IADD3 R3, R5, R0, RZ ;  /* 0x0000000005037210 */ /* 0x004fca0007ffe0ff */
[----:B------:R0:W-:Y:S02]  /*3580*/  ST.E desc[UR8][R12.64], R3 ;  /* 0x000000030c007985 */ /* 0x0001e4000c101908 */
.L_x_389:
[----:B------:R-:W-:Y:S05]  /*3590*/  BSYNC B0 ;  /* 0x0000000000007941 */ /* 0x000fea0003800000 */
.L_x_388:
[----:B------:R1:W-:Y:S02]  /*35a0*/  ATOM.E.ADD.F16x2.RN.STRONG.GPU P0, RZ, desc[UR8][R12.64+0x4], R7 ;  /* 0x000004070cff79a2 */ /* 0x0003e4000810e1c8 */
[----:B-1----:R-:W-:Y:S05]  /*35b0*/  @P0 EXIT ;  /* 0x000000000000094d */ /* 0x002fea0003800000 */
[----:B------:R-:W1:Y:S02]  /*35c0*/  QSPC.E.S P0, RZ, [R12+0x4] ;  /* 0x000004000cff73aa */ /* 0x000e640000000500 */
[----:B-1----:R-:W-:Y:S05]  /*35d0*/  @!P0 BRA `(.L_x_392) ;  /* 0x0000000000208947 */ /* 0x002fea0003800000 */
[----:B------:R-:W-:-:S04]  /*35e0*/  MOV R2, R12 ;  /* 0x0000000c00027202 */ /* 0x000fc80000000f00 */
[----:B------:R-:W-:-:S07]  /*35f0*/  MOV R0, R2 ;  /* 0x0000000200007202 */ /* 0x000fce0000000f00 */
.L_x_393:
[----:B------:R-:W0:Y:S02]  /*3600*/  LDS R2, [R0+0x4] ;  /* 0x0000040000027984 */ /* 0x000e240000000800 */
[----:B0-----:R-:W-:-:S06]  /*3610*/  HADD2 R3, R2, R7 ;  /* 0x0000000702037230 */ /* 0x001fcc0000000000 */
[----:B------:R-:W0:Y:S02]  /*3620*/  ATOMS.CAST.SPIN R3, [R0+0x4], R2, R3 ;  /* 0x000004020003738d */ /* 0x000e240001800003 */
[----:B0-----:R-:W-:-:S13]  /*3630*/  ISETP.EQ.U32.AND P0, PT, R3, 0x1, PT ;  /* 0x000000010300780c */ /* 0x001fda0003f02070 */
[----:B------:R-:W-:Y:S05]  /*3640*/  @!P0 BRA `(.L_x_393) ;  /* 0xfffffffc00ec8947 */ /* 0x000fea000383ffff */
[----:B------:R-:W-:Y:S05]  /*3650*/  EXIT ;  /* 0x000000000000794d */ /* 0x000fea0003800000 */
.L_x_392:
[----:B------:R-:W0:Y:S02]  /*3660*/  LD.E R0, desc[UR8][R12.64+0x4] ;  /* 0x000004080c007980 */ /* 0x000e24000c101900 */
[----:B0-----:R-:W-:-:S05]  /*3670*/  IADD3 R3, R7, R0, RZ ;  /* 0x0000000007037210 */ /* 0x001fca0007ffe0ff */
[----:B------:R-:W-:Y:S01]  /*3680*/  ST.E desc[UR8][R12.64+0x4], R3 ;  /* 0x000004030c007985 */ /* 0x000fe2000c101908 */
[----:B------:R-:W-:Y:S05]  /*3690*/  EXIT ;  /* 0x000000000000794d */ /* 0x000fea0003800000 */
.L_x_394:
        /* <DEDUP_REMOVED lines=14> */
.L_x_4016:


//--------------------- .text._Z28gemm_half_q_half_gptq_kernelILi2ELb1ELb1EEvPK6__halfPKjS4_S2_PS0_iiiiiPKtibS2_i --------------------------
	.section	.text._Z28gemm_half_q_half_gptq_kernelILi2ELb1ELb1EEvPK6__halfPKjS4_S2_PS0_iiiiiPKtibS2_i,"ax",@progbits
	.align	128
        .global         _Z28gemm_half_q_half_gptq_kernelILi2ELb1ELb1EEvPK6__halfPKjS4_S2_PS0_iiiiiPKtibS2_i
        .type           _Z28gemm_half_q_half_gptq_kernelILi2ELb1ELb1EEvPK6__halfPKjS4_S2_PS0_iiiiiPKtibS2_i,@function
        .size           _Z28gemm_half_q_half_gptq_kernelILi2ELb1ELb1EEvPK6__halfPKjS4_S2_PS0_iiiiiPKtibS2_i,(.L_x_4017 - _Z28gemm_half_q_half_gptq_kernelILi2ELb1ELb1EEvPK6__halfPKjS4_S2_PS0_iiiiiPKtibS2_i)
        .other          _Z28gemm_half_q_half_gptq_kernelILi2ELb1ELb1EEvPK6__halfPKjS4_S2_PS0_iiiiiPKtibS2_i,@"STO_CUDA_ENTRY STV_DEFAULT"
_Z28gemm_half_q_half_gptq_kernelILi2ELb1ELb1EEvPK6__halfPKjS4_S2_PS0_iiiiiPKtibS2_i:
.text._Z28gemm_half_q_half_gptq_kernelILi2ELb1ELb1EEvPK6__halfPKjS4_S2_PS0_iiiiiPKtibS2_i:
[----:B------:R-:W-:Y:S08]  /*0000*/  LDC R1, c[0x0][0x28] ;  /* 0x00000a00ff017b82 */ /* 0x000ff00000000800 */
[----:B------:R-:W0:Y:S01]  /*0010*/  LDC R7, c[0x0][0x268] ;  /* 0x00009a00ff077b82 */ /* 0x000e220000000800 */
[----:B------:R-:W-:-:S07]  /*0020*/  ULDC.64 UR8, c[0x0][0x208] ;  /* 0x0000820000087ab9 */ /* 0x000fce0000000a00 */
[----:B------:R-:W0:Y:S08]  /*0030*/  LDC.64 R2, c[0x0][0x260] ;  /* 0x00009800ff027b82 */ /* 0x000e300000000a00 */
[----:B------:R-:W1:Y:S01]  /*0040*/  LDC.64 R4, c[0x0][0x260] ;  /* 0x00009800ff047b82 */ /* 0x000e620000000a00 */
[----:B0-----:R-:W-:-:S05]  /*0050*/  IMAD.WIDE R2, R7, 0x2, R2 ;  /* 0x0000000207027825 */ /* 0x001fca00078e0202 */
[----:B------:R-:W2:Y:S04]  /*0060*/  LDG.E.U16 R29, desc[UR8][R2.64] ;  /* 0x00000008021d7981 */ /* 0x000ea8000c1e1500 */
[----:B-1----:R-:W2:Y:S01]  /*0070*/  LDG.E.U16 R28, desc[UR8][R4.64] ;  /* 0x00000008041c7981 */ /* 0x002ea2000c1e1500 */
[----:B------:R-:W0:Y:S01]  /*0080*/  S2R R7, SR_CTAID.X ;  /* 0x0000000000077919 */ /* 0x000e220000002500 */
[----:B--2---:R-:W-:-:S04]  /*0090*/  LOP3.LUT R0, R29, R28, RZ, 0xfc, !PT ;  /* 0x0000001c1d007212 */ /* 0x004fc800078efcff */
        /* <DEDUP_REMOVED lines=9> */
[----:B------:R-:W-:Y:S01]  /*0130*/  MOV R0, UR11 ;  /* 0x0000000b00007c02 */ /* 0x000fe20008000f00 */
[----:B-1----:R-:W-:-:S03]  /*0140*/  VIADD R11, R8, UR11 ;  /* 0x0000000b080b7c36 */ /* 0x002fc60008000000 */
[----:B--2---:R-:W-:Y:S02]  /*0150*/  VIADDMNMX R0, R0, 0x80, R9, PT ;  /* 0x0000008000007846 */ /* 0x004fe40003800109 */
[----:B------:R-:W-:Y:S02]  /*0160*/  LEA R7, R7, R8, 0x7 ;  /* 0x0000000807077211 */ /* 0x000fe400078e38ff */
[----:B------:R-:W-:Y:S01]  /*0170*/  R2UR UR10, R0 ;  /* 0x00000000000a72ca */ /* 0x000fe200000e0000 */
[----:B---3--:R-:W-:Y:S02]  /*0180*/  USHF.L.U32 UR4, UR4, 0x1, URZ ;  /* 0x0000000104047899 */ /* 0x008fe4000800063f */
[----:B------:R-:W-:-:S10]  /*0190*/  IMAD.SHL.U32 R30, R7, 0x4, RZ ;  /* 0x00000004071e7824 */ /* 0x000fd400078e00ff */
[----:B------:R-:W-:-:S13]  /*01a0*/  ISETP.GE.AND P0, PT, R11, UR10, PT ;  /* 0x0000000a0b007c0c */ /* 0x000fda000bf06270 */
        /* <DEDUP_REMOVED lines=15> */
[----:B------:R-:W2:Y:S01]  /*02a0*/  LDG.E.U16.CONSTANT R3, desc[UR8][R2.64] ;  /* 0x0000000802037981 */ /* 0x000ea2000c1e9500 */
[C---:B------:R-:W-:Y:S02]  /*02b0*/  IADD3 R4, R0.reuse, R9, RZ ;  /* 0x0000000900047210 */ /* 0x040fe40007ffe0ff */
[----:B--2---:R-:W-:Y:S02]  /*02c0*/  IADD3 R9, P0, R0, R3, RZ ;  /* 0x0000000300097210 */ /* 0x004fe40007f1e0ff */
[----:B------:R-:W-:-:S03]  /*02d0*/  IADD3 R0, P1, R3, R4, RZ ;  /* 0x0000000403007210 */ /* 0x000fc60007f3e0ff */
[----:B------:R-:W-:Y:S01]  /*02e0*/  IMAD.X R10, RZ, RZ, R5, P0 ;  /* 0x000000ffff0a7224 */ /* 0x000fe200000e0605 */
[----:B------:R-:W-:Y:S02]  /*02f0*/  LEA.HI.X.SX32 R7, R4, RZ, 0x1, P1 ;  /* 0x000000ff04077211 */ /* 0x000fe400008f0eff */
[C---:B------:R-:W-:Y:S02]  /*0300*/  LEA R4, P0, R9.reuse, UR6, 0x1 ;  /* 0x0000000609047c11 */ /* 0x040fe4000f8008ff */
[C---:B------:R-:W-:Y:S02]  /*0310*/  LEA R6, P1, R0.reuse, UR6, 0x1 ;  /* 0x0000000600067c11 */ /* 0x040fe4000f8208ff */
[----:B------:R-:W-:Y:S02]  /*0320*/  LEA.HI.X R5, R9, UR7, R10, 0x1, P0 ;  /* 0x0000000709057c11 */ /* 0x000fe400080f0c0a */
[----:B------:R-:W-:-:S04]  /*0330*/  LEA.HI.X R7, R0, UR7, R7, 0x1, P1 ;  /* 0x0000000700077c11 */ /* 0x000fc800088f0c07 */
[----:B------:R-:W2:Y:S04]  /*0340*/  LDG.E.U16.CONSTANT R5, desc[UR8][R4.64] ;  /* 0x0000000804057981 */ /* 0x000ea8000c1e9500 */
[----:B------:R-:W3:Y:S04]  /*0350*/  LDG.E.U16.CONSTANT R7, desc[UR8][R6.64] ;  /* 0x0000000806077981 */ /* 0x000ee8000c1e9500 */
[----:B--2---:R0:W-:Y:S04]  /*0360*/  STS.U16 [R8], R5 ;  /* 0x0000000508007388 */ /* 0x0041e80000000400 */
[----:B---3--:R0:W-:Y:S01]  /*0370*/  STS.U16 [R8+0x100], R7 ;  /* 0x0001000708007388 */ /* 0x0081e20000000400 */
[----:B------:R-:W-:Y:S05]  /*0380*/  BRA `(.L_x_396) ;  /* 0x0000000000387947 */ /* 0x000fea0003800000 */
.L_x_397:
[----:B------:R-:W-:Y:S01]  /*0390*/  IADD3 R9, R0, R9, RZ ;  /* 0x0000000900097210 */ /* 0x000fe20007ffe0ff */
[----:B------:R-:W-:Y:S01]  /*03a0*/  ULDC.64 UR6, c[0x0][0x210] ;  /* 0x0000840000067ab9 */ /* 0x000fe20000000a00 */
[C---:B------:R-:W-:Y:S02]  /*03b0*/  IADD3 R3, P0, R11.reuse, R0, RZ ;  /* 0x000000000b037210 */ /* 0x040fe40007f1e0ff */
[----:B------:R-:W-:Y:S02]  /*03c0*/  IADD3 R0, P1, R11, R9, RZ ;  /* 0x000000090b007210 */ /* 0x000fe40007f3e0ff */
[----:B------:R-:W-:Y:S02]  /*03d0*/  IADD3.X R6, R4, R5, RZ, P0, !PT ;  /* 0x0000000504067210 */ /* 0x000fe400007fe4ff */
[----:B------:R-:W-:Y:S02]  /*03e0*/  LEA.HI.X.SX32 R5, R9, R4, 0x1, P1 ;  /* 0x0000000409057211 */ /* 0x000fe400008f0eff */
[----:B------:R-:W-:-:S02]  /*03f0*/  LEA R2, P0, R3, UR6, 0x1 ;  /* 0x0000000603027c11 */ /* 0x000fc4000f8008ff */
[C---:B------:R-:W-:Y:S02]  /*0400*/  LEA R4, P1, R0.reuse, UR6, 0x1 ;  /* 0x0000000600047c11 */ /* 0x040fe4000f8208ff */
[----:B------:R-:W-:Y:S02]  /*0410*/  LEA.HI.X R3, R3, UR7, R6, 0x1, P0 ;  /* 0x0000000703037c11 */ /* 0x000fe400080f0c06 */
[----:B------:R-:W-:-:S04]  /*0420*/  LEA.HI.X R5, R0, UR7, R5, 0x1, P1 ;  /* 0x0000000700057c11 */ /* 0x000fc800088f0c05 */
[----:B------:R-:W2:Y:S04]  /*0430*/  LDG.E.U16.CONSTANT R3, desc[UR8][R2.64] ;  /* 0x0000000802037981 */ /* 0x000ea8000c1e9500 */
[----:B------:R-:W3:Y:S04]  /*0440*/  LDG.E.U16.CONSTANT R5, desc[UR8][R4.64] ;  /* 0x0000000804057981 */ /* 0x000ee8000c1e9500 */
[----:B--2---:R1:W-:Y:S04]  /*0450*/  STS.U16 [R8], R3 ;  /* 0x0000000308007388 */ /* 0x0043e80000000400 */
[----:B---3--:R1:W-:Y:S02]  /*0460*/  STS.U16 [R8+0x100], R5 ;  /* 0x0001000508007388 */ /* 0x0083e40000000400 */
.L_x_396:
[----:B------:R-:W-:Y:S05]  /*0470*/  BSYNC B0 ;  /* 0x0000000000007941 */ /* 0x000fea0003800000 */
.L_x_395:
        /* <DEDUP_REMOVED lines=9> */
[----:B------:R-:W-:-:S04]  /*0510*/  IMAD.U32 R3, RZ, RZ, UR4 ;  /* 0x00000004ff037e24 */ /* 0x000fc8000f8e00ff */
[----:B------:R-:W-:-:S05]  /*0520*/  IMAD R3, R3, UR7, R30 ;  /* 0x0000000703037c24 */ /* 0x000fca000f8e021e */
[C---:B------:R-:W-:Y:S01]  /*0530*/  IADD3 R7, R3.reuse, UR7, RZ ;  /* 0x0000000703077c10 */ /* 0x040fe2000fffe0ff */
[----:B0-----:R-:W-:-:S04]  /*0540*/  IMAD.WIDE R2, R3, 0x2, R4 ;  /* 0x0000000203027825 */ /* 0x001fc800078e0204 */
[----:B------:R-:W-:Y:S01]  /*0550*/  IMAD.WIDE R4, R7, 0x2, R4 ;  /* 0x0000000207047825 */ /* 0x000fe200078e0204 */
[----:B------:R2:W-:Y:S04]  /*0560*/  STG.E.64 desc[UR8][R2.64], RZ ;  /* 0x000000ff02007986 */ /* 0x0005e8000c101b08 */
[----:B------:R2:W-:Y:S02]  /*0570*/  STG.E.64 desc[UR8][R4.64], RZ ;  /* 0x000000ff04007986 */ /* 0x0005e4000c101b08 */
.L_x_398:
[----:B------:R-:W-:Y:S02]  /*0580*/  ULDC UR5, c[0x0][0x248] ;  /* 0x0000920000057ab9 */ /* 0x000fe40000000800 */
[----:B------:R-:W-:Y:S01]  /*0590*/  MOV R0, UR5 ;  /* 0x0000000500007c02 */ /* 0x000fe20008000f00 */
[----:B------:R-:W-:-:S03]  /*05a0*/  ULOP3.LUT UR4, UR11, UR5, URZ, 0x3c, !UPT ;  /* 0x000000050b047292 */ /* 0x000fc6000f8e3c3f */
[----:B012---:R-:W-:Y:S01]  /*05b0*/  IABS R5, R0 ;  /* 0x0000000000057213 */ /* 0x007fe20000000000 */
[----:B------:R-:W-:Y:S02]  /*05c0*/  BAR.SYNC.DEFER_BLOCKING 0x0 ;  /* 0x0000000000007b1d */ /* 0x000fe40000010000 */
[----:B------:R-:W-:-:S04]  /*05d0*/  ISETP.LE.AND P1, PT, RZ, UR4, PT ;  /* 0x00000004ff007c0c */ /* 0x000fc8000bf23270 */
[----:B------:R-:W0:Y:S08]  /*05e0*/  I2F.RP R0, R5 ;  /* 0x0000000500007306 */ /* 0x000e300000209400 */
[----:B0-----:R-:W0:Y:S02]  /*05f0*/  MUFU.RCP R0, R0 ;  /* 0x0000000000007308 */ /* 0x001e240000001000 */
[----:B0-----:R-:W-:-:S06]  /*0600*/  VIADD R2, R0, 0xffffffe ;  /* 0x0ffffffe00027836 */ /* 0x001fcc0000000000 */
[----:B------:R0:W1:Y:S02]  /*0610*/  F2I.FTZ.U32.TRUNC.NTZ R3, R2 ;  /* 0x0000000200037305 */ /* 0x000064000021f000 */
[----:B0-----:R-:W-:Y:S01]  /*0620*/  HFMA2.MMA R2, -RZ, RZ, 0, 0 ;  /* 0x00000000ff027435 */ /* 0x001fe200000001ff */
[----:B-1----:R-:W-:-:S05]  /*0630*/  IADD3 R4, RZ, -R3, RZ ;  /* 0x80000003ff047210 */ /* 0x002fca0007ffe0ff */
[----:B------:R-:W-:Y:S01]  /*0640*/  IMAD R7, R4, R5, RZ ;  /* 0x0000000504077224 */ /* 0x000fe200078e02ff */
[----:B------:R-:W-:-:S03]  /*0650*/  IABS R4, UR11 ;  /* 0x0000000b00047c13 */ /* 0x000fc60008000000 */
[----:B------:R-:W-:-:S06]  /*0660*/  IMAD.HI.U32 R3, R3, R7, R2 ;  /* 0x0000000703037227 */ /* 0x000fcc00078e0002 */
[----:B------:R-:W-:Y:S02]  /*0670*/  IMAD.HI.U32 R24, R3, R4, RZ ;  /* 0x0000000403187227 */ /* 0x000fe400078e00ff */
[----:B------:R-:W0:Y:S02]  /*0680*/  LDC.64 R2, c[0x0][0x220] ;  /* 0x00008800ff027b82 */ /* 0x000e240000000a00 */
[----:B------:R-:W-:-:S04]  /*0690*/  IMAD.MOV R0, RZ, RZ, -R24 ;  /* 0x000000ffff007224 */ /* 0x000fc800078e0a18 */
        /* <DEDUP_REMOVED lines=8> */
[----:B------:R-:W-:Y:S01]  /*0720*/  SHF.R.S32.HI R26, RZ, 0x3, R5 ;  /* 0x00000003ff1a7819 */ /* 0x000fe20000011405 */
[----:B------:R-:W-:-:S05]  /*0730*/  @P0 VIADD R24, R24, 0x1 ;  /* 0x0000000118180836 */ /* 0x000fca0000000000 */
        /* <DEDUP_REMOVED lines=13> */
[----:B------:R-:W-:-:S05]  /*0810*/  IMAD.SHL.U32 R27, R30, 0x4, RZ ;  /* 0x000000041e1b7824 */ /* 0x000fca00078e00ff */
[----:B------:R-:W-:Y:S01]  /*0820*/  LOP3.LUT R27, R27, 0x10, RZ, 0xc0, !PT ;  /* 0x000000101b1b7812 */ /* 0x000fe200078ec0ff */
[----:B------:R-:W-:Y:S01]  /*0830*/  UISETP.GE.AND UP0, UPT, UR11, UR10, UPT ;  /* 0x0000000a0b00728c */ /* 0x000fe2000bf06270 */
[----:B------:R-:W-:Y:S05]  /*0840*/  I2F.F16 R7, -0x40 ;  /* 0xffffffc000077906 */ /* 0x000fea0000200c00 */
[----:B------:R-:W-:Y:S01]  /*0850*/  PLOP3.LUT P0, PT, PT, PT, UP0, 0x80, 0x0 ;  /* 0x000000000000781c */ /* 0x000fe20003f0f008 */
[----:B------:R-:W-:Y:S01]  /*0860*/  IMAD.MOV.U32 R11, RZ, RZ, RZ ;  /* 0x000000ffff0b7224 */ /* 0x000fe200078e00ff */
        /* <DEDUP_REMOVED lines=9> */
[----:B------:R-:W1:Y:S08]  /*0900*/  I2F.F16 R0, R13 ;  /* 0x0000000d00007306 */ /* 0x000e700000200c00 */
[----:B------:R2:W5:Y:S08]  /*0910*/  I2F.F16 R2, R10 ;  /* 0x0000000a00027306 */ /* 0x0005700000200c00 */
[----:B0-----:R0:W3:Y:S08]  /*0920*/  I2F.F16 R4, R12 ;  /* 0x0000000c00047306 */ /* 0x0010f00000200c00 */
[----:B------:R5:W4:Y:S01]  /*0930*/  I2F.F16 R6, R15 ;  /* 0x0000000f00067306 */ /* 0x000b220000200c00 */
[----:B--2---:R-:W-:Y:S01]  /*0940*/  LOP3.LUT R10, R10, 0xe400, RZ, 0xfc, !PT ;  /* 0x0000e4000a0a7812 */ /* 0x004fe200078efcff */
[----:B-1----:R-:W-:Y:S01]  /*0950*/  HADD2 R14, R7.H0_H0, -R0.H0_H0 ;  /* 0xa0000000070e7230 */ /* 0x002fe20000000800 */
[----:B0-----:R-:W-:-:S02]  /*0960*/  LOP3.LUT R12, R12, 0xe400, RZ, 0xfc, !PT ;  /* 0x0000e4000c0c7812 */ /* 0x001fc400078efcff */
[----:B------:R-:W-:Y:S01]  /*0970*/  LOP3.LUT R13, R13, 0xe400, RZ, 0xfc, !PT ;  /* 0x0000e4000d0d7812 */ /* 0x000fe200078efcff */
[----:B------:R-:W-:Y:S01]  /*0980*/  HFMA2.MMA R0, -RZ, RZ, 0, 0 ;  /* 0x00000000ff007435 */ /* 0x000fe200000001ff */
[----:B-----5:R-:W-:Y:S01]  /*0990*/  LOP3.LUT R15, R15, 0xe400, RZ, 0xfc, !PT ;  /* 0x0000e4000f0f7812 */ /* 0x020fe200078efcff */
[C---:B------:R-:W-:Y:S01]  /*09a0*/  HADD2 R19, R7.reuse.H0_H0, -R2.H0_H0 ;  /* 0xa000000207137230 */ /* 0x040fe20000000800 */
[C-C-:B---3--:R-:W-:Y:S01]  /*09b0*/  PRMT R21, R9.reuse, 0x5410, R9.reuse ;  /* 0x0000541009157816 */ /* 0x148fe20000000009 */
[C---:B------:R-:W-:Y:S01]  /*09c0*/  HADD2 R17, R7.reuse.H0_H0, -R4.H0_H0 ;  /* 0xa000000407117230 */ /* 0x040fe20000000800 */
[----:B------:R-:W-:Y:S02]  /*09d0*/  PRMT R22, R9, 0x7632, R9 ;  /* 0x0000763209167816 */ /* 0x000fe40000000009 */
[----:B------:R-:W-:Y:S01]  /*09e0*/  CS2R R4, SRZ ;  /* 0x0000000000047805 */ /* 0x000fe2000001ff00 */
[----:B----4-:R-:W-:Y:S01]  /*09f0*/  HADD2 R31, R7.H0_H0, -R6.H0_H0 ;  /* 0xa0000006071f7230 */ /* 0x010fe20000000800 */
[----:B------:R-:W-:-:S02]  /*0a00*/  MOV R3, RZ ;  /* 0x000000ff00037202 */ /* 0x000fc40000000f00 */
[----:B------:R-:W-:Y:S02]  /*0a10*/  CS2R R6, SRZ ;  /* 0x0000000000067805 */ /* 0x000fe4000001ff00 */
[----:B------:R-:W-:Y:S02]  /*0a20*/  MOV R2, RZ ;  /* 0x000000ff00027202 */ /* 0x000fe40000000f00 */
        /* <DEDUP_REMOVED lines=12> */
[----:B------:R-:W-:-:S03]  /*0af0*/  MOV R3, RZ ;  /* 0x000000ff00037202 */ /* 0x000fc60000000f00 */
        /* <DEDUP_REMOVED lines=11> */
[----:B------:R-:W-:Y:S01]  /*0bb0*/  IMAD.MOV.U32 R8, RZ, RZ, R14 ;  /* 0x000000ffff087224 */ /* 0x000fe200078e000e */
[----:B------:R-:W-:-:S07]  /*0bc0*/  UMOV UR6, UR4 ;  /* 0x0000000400067c82 */ /* 0x000fce0008000000 */
.L_x_409:
[----:B------:R-:W2:Y:S01]  /*0bd0*/  LDG.E.128.CONSTANT R12, desc[UR8][R34.64] ;  /* 0x00000008220c7981 */ /* 0x000ea2000c1e9d00 */
[----:B------:R-:W-:Y:S01]  /*0be0*/  UISETP.NE.AND UP0, UPT, UR11, UR6, UPT ;  /* 0x000000060b00728c */ /* 0x000fe2000bf05270 */
[----:B------:R-:W-:Y:S01]  /*0bf0*/  IMAD.U32 R33, RZ, RZ, UR7 ;  /* 0x00000007ff217e24 */ /* 0x000fe2000f8e00ff */
[----:B------:R-:W-:Y:S02]  /*0c00*/  ISETP.NE.AND P0, PT, R28, RZ, PT ;  /* 0x000000ff1c00720c */ /* 0x000fe40003f05270 */
[----:B------:R-:W-:Y:S01]  /*0c10*/  ISETP.NE.AND P1, PT, R29, RZ, PT ;  /* 0x000000ff1d00720c */ /* 0x000fe20003f25270 */
[----:B------:R-:W-:Y:S01]  /*0c20*/  IMAD.WIDE R32, R33, 0x4, R34 ;  /* 0x0000000421207825 */ /* 0x000fe200078e0222 */
[----:B------:R-:W-:Y:S02]  /*0c30*/  PLOP3.LUT P2, PT, PT, PT, UP0, 0x80, 0x0 ;  /* 0x000000000000781c */ /* 0x000fe40003f4f008 */
[C---:B--2---:R-:W-:Y:S02]  /*0c40*/  LOP3.LUT R31, R12.reuse, 0xf000f, RZ, 0xc0, !PT ;  /* 0x000f000f0c1f7812 */ /* 0x044fe400078ec0ff */
[----:B------:R-:W-:-:S02]  /*0c50*/  LOP3.LUT R36, R12, 0xf000f0, RZ, 0xc0, !PT ;  /* 0x00f000f00c247812 */ /* 0x000fc400078ec0ff */
[----:B------:R-:W-:Y:S02]  /*0c60*/  SHF.R.U32.HI R12, RZ, 0x8, R12 ;  /* 0x00000008ff0c7819 */ /* 0x000fe4000001160c */
[----:B------:R-:W-:Y:S02]  /*0c70*/  LOP3.LUT R46, R15, 0xf000f, RZ, 0xc0, !PT ;  /* 0x000f000f0f2e7812 */ /* 0x000fe400078ec0ff */
[C---:B------:R-:W-:Y:S02]  /*0c80*/  LOP3.LUT R37, R13.reuse, 0xf000f, RZ, 0xc0, !PT ;  /* 0x000f000f0d257812 */ /* 0x040fe400078ec0ff */
[----:B------:R-:W-:Y:S02]  /*0c90*/  LOP3.LUT R38, R13, 0xf000f0, RZ, 0xc0, !PT ;  /* 0x00f000f00d267812 */ /* 0x000fe400078ec0ff */
[----:B------:R-:W-:Y:S02]  /*0ca0*/  SHF.R.U32.HI R41, RZ, 0x8, R13 ;  /* 0x00000008ff297819 */ /* 0x000fe4000001160d */
[----:B------:R-:W-:-:S02]  /*0cb0*/  SHF.R.U32.HI R35, RZ, 0x8, R15 ;  /* 0x00000008ff237819 */ /* 0x000fc4000001160f */
[C---:B------:R-:W-:Y:S02]  /*0cc0*/  LOP3.LUT R39, R14.reuse, 0xf000f, RZ, 0xc0, !PT ;  /* 0x000f000f0e277812 */ /* 0x040fe400078ec0ff */
[----:B------:R-:W-:Y:S02]  /*0cd0*/  LOP3.LUT R44, R14, 0xf000f0, RZ, 0xc0, !PT ;  /* 0x00f000f00e2c7812 */ /* 0x000fe400078ec0ff */
[----:B------:R-:W-:Y:S02]  /*0ce0*/  SHF.R.U32.HI R45, RZ, 0x8, R14 ;  /* 0x00000008ff2d7819 */ /* 0x000fe4000001160e */
[----:B------:R-:W-:Y:S02]  /*0cf0*/  LOP3.LUT R13, R15, 0xf000f0, RZ, 0xc0, !PT ;  /* 0x00f000f00f0d7812 */ /* 0x000fe400078ec0ff */
[C---:B------:R-:W-:Y:S02]  /*0d00*/  LOP3.LUT R42, R12.reuse, 0xf000f, RZ, 0xc0, !PT ;  /* 0x000f000f0c2a7812 */ /* 0x040fe400078ec0ff */
        /* <DEDUP_REMOVED lines=11> */
[C---:B------:R-:W-:Y:S02]  /*0dc0*/  LOP3.LUT R38, R45.reuse, 0xf000f, RZ, 0xc0, !PT ;  /* 0x000f000f2d267812 */ /* 0x040fe400078ec0ff */
[----:B------:R-:W-:-:S02]  /*0dd0*/  LOP3.LUT R36, R45, 0xf000f0, RZ, 0xc0, !PT ;  /* 0x00f000f02d247812 */ /* 0x000fc400078ec0ff */
        /* <DEDUP_REMOVED lines=19> */
[C---:B------:R-:W-:Y:S01]  /*0f10*/  LEA.HI R20, R10.reuse, 0x1, RZ, 0x1c ;  /* 0x000000010a147811 */ /* 0x040fe200078fe0ff */
[C---:B------:R-:W-:Y:S01]  /*0f20*/  VIADD R18, R10.reuse, 0x1 ;  /* 0x000000010a127836 */ /* 0x040fe20000000000 */
[----:B------:R-:W-:Y:S02]  /*0f30*/  LEA.HI R9, R10, 0x1, RZ, 0x18 ;  /* 0x000000010a097811 */ /* 0x000fe400078fc0ff */
[----:B------:R-:W-:Y:S02]  /*0f40*/  LOP3.LUT R20, R20, 0xf, RZ, 0xc0, !PT ;  /* 0x0000000f14147812 */ /* 0x000fe400078ec0ff */
[----:B------:R-:W-:Y:S02]  /*0f50*/  LOP3.LUT R21, R9, 0xf, RZ, 0xc0, !PT ;  /* 0x0000000f09157812 */ /* 0x000fe400078ec0ff */
[----:B------:R-:W-:Y:S01]  /*0f60*/  LEA.HI R10, R10, 0x1, RZ, 0x14 ;  /* 0x000000010a0a7811 */ /* 0x000fe200078fa0ff */
[----:B------:R-:W1:Y:S01]  /*0f70*/  I2F.F16 R8, R20 ;  /* 0x0000001400087306 */ /* 0x000e620000200c00 */
[----:B------:R-:W-:-:S02]  /*0f80*/  LOP3.LUT R18, R18, 0xf, RZ, 0xc0, !PT ;  /* 0x0000000f12127812 */ /* 0x000fc400078ec0ff */
[----:B------:R-:W-:Y:S02]  /*0f90*/  LOP3.LUT R44, R10, 0xf, RZ, 0xc0, !PT ;  /* 0x0000000f0a2c7812 */ /* 0x000fe400078ec0ff */
[----:B0-----:R-:W-:Y:S02]  /*0fa0*/  LOP3.LUT R16, R21, 0xe400, RZ, 0xfc, !PT ;  /* 0x0000e40015107812 */ /* 0x001fe400078efcff */
[----:B------:R-:W-:Y:S01]  /*0fb0*/  LOP3.LUT R45, R44, 0xe400, RZ, 0xfc, !PT ;  /* 0x0000e4002c2d7812 */ /* 0x000fe200078efcff */
[----:B------:R4:W0:Y:S01]  /*0fc0*/  I2F.F16 R9, R21 ;  /* 0x0000001500097306 */ /* 0x0008220000200c00 */
[----:B------:R-:W-:Y:S01]  /*0fd0*/  PRMT R16, R16, 0x5410, R16 ;  /* 0x0000541010107816 */ /* 0x000fe20000000010 */
[----:B-1----:R-:W-:-:S06]  /*0fe0*/  HADD2 R17, R25.H0_H0, -R8.H0_H0 ;  /* 0xa000000819117230 */ /* 0x002fcc0000000800 */
[----:B------:R1:W2:Y:S01]  /*0ff0*/  I2F.F16 R19, R18 ;  /* 0x0000001200137306 */ /* 0x0002a20000200c00 */
[C-C-:B----4-:R-:W-:Y:S02]  /*1000*/  PRMT R21, R22.reuse, 0x5410, R22.reuse ;  /* 0x0000541016157816 */ /* 0x150fe40000000016 */
[----:B------:R-:W-:Y:S01]  /*1010*/  PRMT R22, R22, 0x7632, R22 ;  /* 0x0000763216167816 */ /* 0x000fe20000000016 */
[----:B0-----:R-:W-:-:S04]  /*1020*/  HADD2 R8, R25.H0_H0, -R9.H0_H0 ;  /* 0xa000000919087230 */ /* 0x001fc80000000800 */
[----:B------:R-:W0:Y:S01]  /*1030*/  I2F.F16 R10, R44 ;  /* 0x0000002c000a7306 */ /* 0x000e220000200c00 */
[----:B-1----:R-:W-:Y:S02]  /*1040*/  LOP3.LUT R18, R18, 0xe400, RZ, 0xfc, !PT ;  /* 0x0000e40012127812 */ /* 0x002fe400078efcff */
[----:B------:R-:W-:Y:S02]  /*1050*/  LOP3.LUT R9, R20, 0xe400, RZ, 0xfc, !PT ;  /* 0x0000e40014097812 */ /* 0x000fe400078efcff */
[----:B------:R-:W-:Y:S01]  /*1060*/  PRMT R20, R18, 0x5410, R18 ;  /* 0x0000541012147816 */ /* 0x000fe20000000012 */
[C---:B--2---:R-:W-:Y:S01]  /*1070*/  HADD2 R19, R25.reuse.H0_H0, -R19.H0_H0 ;  /* 0xa000001319137230 */ /* 0x044fe20000000800 */
[----:B------:R-:W-:Y:S02]  /*1080*/  PRMT R18, R9, 0x5410, R9 ;  /* 0x0000541009127816 */ /* 0x000fe40000000009 */
[----:B------:R-:W-:Y:S01]  /*1090*/  PRMT R9, R45, 0x5410, R45 ;  /* 0x000054102d097816 */ /* 0x000fe2000000002d */
[----:B0-----:R-:W-:Y:S01]  /*10a0*/  HADD2 R10, R25.H0_H0, -R10.H0_H0 ;  /* 0xa000000a190a7230 */ /* 0x001fe20000000800 */
[----:B---3--:R-:W-:-:S02]  /*10b0*/  PRMT R25, R23, 0x5410, R23 ;  /* 0x0000541017197816 */ /* 0x008fc40000000017 */
[----:B------:R-:W-:-:S07]  /*10c0*/  PRMT R23, R23, 0x7632, R23 ;  /* 0x0000763217177816 */ /* 0x000fce0000000017 */
.L_x_400:
        /* <DEDUP_REMOVED lines=13> */
[----:B------:R-:W-:Y:S01]  /*11a0*/  HFMA2 R42, R47, 0.0625, 0.0625, R8 ;  /* 0x2c002c002f2a7831 */ /* 0x000fe20000000008 */
[----:B------:R-:W-:Y:S01]  /*11b0*/  LOP3.LUT R45, R35, 0x64006400, RZ, 0xfc, !PT ;  /* 0x64006400232d7812 */ /* 0x000fe200078efcff */
[----:B------:R-:W-:Y:S01]  /*11c0*/  HFMA2.MMA R39, R39, 1, 1, R16 ;  /* 0x3c003c0027277835 */ /* 0x000fe20000000010 */
[----:B------:R-:W-:Y:S01]  /*11d0*/  HADD2 R35, R51, R20 ;  /* 0x0000001433237230 */ /* 0x000fe20000000000 */
[----:B------:R-:W-:Y:S01]  /*11e0*/  HFMA2.MMA R44, R15, 0.0625, 0.0625, R8 ;  /* 0x2c002c000f2c7835 */ /* 0x000fe20000000008 */
[----:B------:R-:W-:Y:S01]  /*11f0*/  HADD2 R40, R49, R18 ;  /* 0x0000001231287230 */ /* 0x000fe20000000000 */
[----:B------:R-:W-:Y:S01]  /*1200*/  HFMA2.MMA R47, R12, 1, 1, R9 ;  /* 0x3c003c000c2f7835 */ /* 0x000fe20000000009 */
[----:B------:R-:W-:Y:S01]  /*1210*/  HADD2 R43, R43, R16 ;  /* 0x000000102b2b7230 */ /* 0x000fe20000000000 */
[----:B------:R-:W-:Y:S01]  /*1220*/  HFMA2.MMA R48, R13, 0.0625, 0.0625, R10 ;  /* 0x2c002c000d307835 */ /* 0x000fe2000000000a */
[----:B------:R-:W-:-:S02]  /*1230*/  HADD2 R46, R46, R9 ;  /* 0x000000092e2e7230 */ /* 0x000fc40000000000 */
[----:B------:R-:W-:Y:S01]  /*1240*/  HFMA2 R45, R45, 0.0625, 0.0625, R10 ;  /* 0x2c002c002d2d7831 */ /* 0x000fe2000000000a */
[----:B------:R-:W-:Y:S07]  /*1250*/  @!P0 BRA `(.L_x_401) ;  /* 0x0000000000548947 */ /* 0x000fee0003800000 */
        /* <DEDUP_REMOVED lines=21> */
.L_x_401:
[----:B------:R-:W-:Y:S05]  /*13b0*/  @!P1 BRA `(.L_x_402) ;  /* 0x00000000005c9947 */ /* 0x000fea0003800000 */
[----:B------:R-:W0:Y:S01]  /*13c0*/  LDS.128 R12, [UR5+0x100] ;  /* 0x00010005ff0c7984 */ /* 0x000e220008000c00 */
[----:B------:R-:W-:Y:S02]  /*13d0*/  MOV R51, R39 ;  /* 0x0000002700337202 */ /* 0x000fe40000000f00 */
[----:B------:R-:W-:Y:S01]  /*13e0*/  MOV R49, R37 ;  /* 0x0000002500317202 */ /* 0x000fe20000000f00 */
[----:B0-----:R-:W-:-:S04]  /*13f0*/  HFMA2.MMA R37, R31, R12, RZ ;  /* 0x0000000c1f257235 */ /* 0x001fc800000000ff */
        /* <DEDUP_REMOVED lines=19> */
.L_x_402:
[----:B------:R-:W2:Y:S01]  /*1530*/  LDG.E.128.CONSTANT R12, desc[UR8][R32.64] ;  /* 0x00000008200c7981 */ /* 0x000ea2000c1e9d00 */
[----:B------:R-:W-:-:S04]  /*1540*/  IMAD.U32 R35, RZ, RZ, UR7 ;  /* 0x00000007ff237e24 */ /* 0x000fc8000f8e00ff */
[----:B------:R-:W-:Y:S01]  /*1550*/  IMAD.WIDE R34, R35, 0x4, R32 ;  /* 0x0000000423227825 */ /* 0x000fe200078e0220 */
[C---:B--2---:R-:W-:Y:S02]  /*1560*/  LOP3.LUT R42, R14.reuse, 0xf000f, RZ, 0xc0, !PT ;  /* 0x000f000f0e2a7812 */ /* 0x044fe400078ec0ff */
[----:B------:R-:W-:Y:S02]  /*1570*/  LOP3.LUT R43, R14, 0xf000f0, RZ, 0xc0, !PT ;  /* 0x00f000f00e2b7812 */ /* 0x000fe400078ec0ff */
[C---:B------:R-:W-:Y:S02]  /*1580*/  LOP3.LUT R39, R12.reuse, 0xf000f, RZ, 0xc0, !PT ;  /* 0x000f000f0c277812 */ /* 0x040fe400078ec0ff */
[----:B------:R-:W-:Y:S02]  /*1590*/  LOP3.LUT R36, R12, 0xf000f0, RZ, 0xc0, !PT ;  /* 0x00f000f00c247812 */ /* 0x000fe400078ec0ff */
[----:B------:R-:W-:Y:S02]  /*15a0*/  SHF.R.U32.HI R38, RZ, 0x8, R12 ;  /* 0x00000008ff267819 */ /* 0x000fe4000001160c */
[----:B------:R-:W-:-:S02]  /*15b0*/  SHF.R.U32.HI R41, RZ, 0x8, R13 ;  /* 0x00000008ff297819 */ /* 0x000fc4000001160d */
[----:B------:R-:W-:Y:S02]  /*15c0*/  SHF.R.U32.HI R14, RZ, 0x8, R14 ;  /* 0x00000008ff0e7819 */ /* 0x000fe4000001160e */
[C---:B------:R-:W-:Y:S02]  /*15d0*/  LOP3.LUT R37, R13.reuse, 0xf000f, RZ, 0xc0, !PT ;  /* 0x000f000f0d257812 */ /* 0x040fe400078ec0ff */
[----:B------:R-:W-:Y:S02]  /*15e0*/  LOP3.LUT R31, R13, 0xf000f0, RZ, 0xc0, !PT ;  /* 0x00f000f00d1f7812 */ /* 0x000fe400078ec0ff */
[C---:B------:R-:W-:Y:S02]  /*15f0*/  LOP3.LUT R12, R15.reuse, 0xf000f0, RZ, 0xc0, !PT ;  /* 0x00f000f00f0c7812 */ /* 0x040fe400078ec0ff */
[----:B------:R-:W-:Y:S02]  /*1600*/  SHF.R.U32.HI R13, RZ, 0x8, R15 ;  /* 0x00000008ff0d7819 */ /* 0x000fe4000001160f */
        /* <DEDUP_REMOVED lines=28> */
[----:B------:R-:W-:Y:S01]  /*17d0*/  HFMA2 R31, R45, 0.0625, 0.0625, R8 ;  /* 0x2c002c002d1f7831 */ /* 0x000fe20000000008 */
        /* <DEDUP_REMOVED lines=8> */
[----:B------:R-:W-:-:S02]  /*1860*/  HADD2 R32, R47, R16 ;  /* 0x000000102f207230 */ /* 0x000fc40000000000 */
[----:B------:R-:W-:Y:S02]  /*1870*/  HADD2 R38, R49, R18 ;  /* 0x0000001231267230 */ /* 0x000fe40000000000 */
[----:B------:R-:W-:Y:S02]  /*1880*/  HADD2 R47, R12, R9 ;  /* 0x000000090c2f7230 */ /* 0x000fe40000000000 */
        /* <DEDUP_REMOVED lines=23> */
.L_x_403:
[----:B------:R-:W-:Y:S05]  /*1a00*/  @!P1 BRA `(.L_x_404) ;  /* 0x0000000000589947 */ /* 0x000fea0003800000 */
[----:B------:R-:W0:Y:S01]  /*1a10*/  LDS.128 R12, [UR5+0x110] ;  /* 0x00011005ff0c7984 */ /* 0x000e220008000c00 */
        /* <DEDUP_REMOVED lines=21> */
.L_x_404:
[----:B------:R-:W2:Y:S01]  /*1b70*/  LDG.E.128.CONSTANT R12, desc[UR8][R34.64] ;  /* 0x00000008220c7981 */ /* 0x000ea2000c1e9d00 */
[----:B------:R-:W-:-:S05]  /*1b80*/  MOV R33, UR7 ;  /* 0x0000000700217c02 */ /* 0x000fca0008000f00 */
        /* <DEDUP_REMOVED lines=75> */
.L_x_405:
[----:B------:R-:W-:Y:S05]  /*2040*/  @!P1 BRA `(.L_x_406) ;  /* 0x0000000000589947 */ /* 0x000fea0003800000 */
[----:B------:R-:W0:Y:S01]  /*2050*/  LDS.128 R12, [UR5+0x120] ;  /* 0x00012005ff0c7984 */ /* 0x000e220008000c00 */
[----:B------:R-:W-:Y:S01]  /*2060*/  IMAD.MOV.U32 R49, RZ, RZ, R40 ;  /* 0x000000ffff317224 */ /* 0x000fe200078e0028 */
        /* <DEDUP_REMOVED lines=20> */
.L_x_406:
[----:B------:R-:W2:Y:S02]  /*21b0*/  LDG.E.128.CONSTANT R12, desc[UR8][R32.64] ;  /* 0x00000008200c7981 */ /* 0x000ea4000c1e9d00 */
[C---:B--2---:R-:W-:Y:S02]  /*21c0*/  LOP3.LUT R35, R14.reuse, 0xf000f, RZ, 0xc0, !PT ;  /* 0x000f000f0e237812 */ /* 0x044fe400078ec0ff */
[----:B------:R-:W-:Y:S02]  /*21d0*/  LOP3.LUT R41, R14, 0xf000f0, RZ, 0xc0, !PT ;  /* 0x00f000f00e297812 */ /* 0x000fe400078ec0ff */
[C---:B------:R-:W-:Y:S02]  /*21e0*/  LOP3.LUT R39, R12.reuse, 0xf000f, RZ, 0xc0, !PT ;  /* 0x000f000f0c277812 */ /* 0x040fe400078ec0ff */
[----:B------:R-:W-:Y:S02]  /*21f0*/  LOP3.LUT R36, R12, 0xf000f0, RZ, 0xc0, !PT ;  /* 0x00f000f00c247812 */ /* 0x000fe400078ec0ff */
[----:B------:R-:W-:-:S02]  /*2200*/  SHF.R.U32.HI R38, RZ, 0x8, R12 ;  /* 0x00000008ff267819 */ /* 0x000fc4000001160c */
[----:B------:R-:W-:Y:S02]  /*2210*/  SHF.R.U32.HI R31, RZ, 0x8, R13 ;  /* 0x00000008ff1f7819 */ /* 0x000fe4000001160d */
[----:B------:R-:W-:Y:S02]  /*2220*/  SHF.R.U32.HI R14, RZ, 0x8, R14 ;  /* 0x00000008ff0e7819 */ /* 0x000fe4000001160e */
[C---:B------:R-:W-:Y:S02]  /*2230*/  LOP3.LUT R37, R13.reuse, 0xf000f, RZ, 0xc0, !PT ;  /* 0x000f000f0d257812 */ /* 0x040fe400078ec0ff */
[----:B------:R-:W-:Y:S02]  /*2240*/  LOP3.LUT R34, R13, 0xf000f0, RZ, 0xc0, !PT ;  /* 0x00f000f00d227812 */ /* 0x000fe400078ec0ff */
[----:B------:R-:W-:Y:S02]  /*2250*/  LOP3.LUT R12, R15, 0xf000f0, RZ, 0xc0, !PT ;  /* 0x00f000f00f0c7812 */ /* 0x000fe400078ec0ff */
[----:B------:R-:W-:-:S02]  /*2260*/  SHF.R.U32.HI R13, RZ, 0x8, R15 ;  /* 0x00000008ff0d7819 */ /* 0x000fc4000001160f */
        /* <DEDUP_REMOVED lines=8> */
[----:B------:R-:W-:Y:S02]  /*22f0*/  LOP3.LUT R38, R38, 0xf000f0, RZ, 0xc0, !PT ;  /* 0x00f000f026267812 */ /* 0x000fe400078ec0ff */
[----:B------:R-:W-:Y:S02]  /*2300*/  LOP3.LUT R37, R37, 0x64006400, RZ, 0xfc, !PT ;  /* 0x6400640025257812 */ /* 0x000fe400078efcff */
[----:B------:R-:W-:Y:S02]  /*2310*/  LOP3.LUT R31, R35, 0x64006400, RZ, 0xfc, !PT ;  /* 0x64006400231f7812 */ /* 0x000fe400078efcff */
[----:B------:R-:W-:Y:S02]  /*2320*/  LOP3.LUT R47, R14, 0xf000f, RZ, 0xc0, !PT ;  /* 0x000f000f0e2f7812 */ /* 0x000fe400078ec0ff */
[----:B------:R-:W-:-:S02]  /*2330*/  LOP3.LUT R12, R13, 0xf000f, RZ, 0xc0, !PT ;  /* 0x000f000f0d0c7812 */ /* 0x000fc400078ec0ff */
[----:B------:R-:W-:Y:S01]  /*2340*/  LOP3.LUT R13, R13, 0xf000f0, RZ, 0xc0, !PT ;  /* 0x00f000f00d0d7812 */ /* 0x000fe200078ec0ff */
[----:B------:R-:W-:Y:S01]  /*2350*/  HFMA2.MMA R36, R31, 1, 1, R16 ;  /* 0x3c003c001f247835 */ /* 0x000fe20000000010 */
[----:B------:R-:W-:Y:S02]  /*2360*/  LOP3.LUT R39, R39, 0x64006400, RZ, 0xfc, !PT ;  /* 0x6400640027277812 */ /* 0x000fe400078efcff */
[----:B------:R-:W-:Y:S02]  /*2370*/  LOP3.LUT R34, R34, 0x64006400, RZ, 0xfc, !PT ;  /* 0x6400640022227812 */ /* 0x000fe400078efcff */
[----:B------:R-:W-:Y:S01]  /*2380*/  LOP3.LUT R35, R41, 0x64006400, RZ, 0xfc, !PT ;  /* 0x6400640029237812 */ /* 0x000fe200078efcff */
[----:B------:R-:W-:Y:S01]  /*2390*/  HADD2 R44, R39, R20 ;  /* 0x00000014272c7230 */ /* 0x000fe20000000000 */
[----:B------:R-:W-:Y:S02]  /*23a0*/  LOP3.LUT R14, R42, 0x64006400, RZ, 0xfc, !PT ;  /* 0x640064002a0e7812 */ /* 0x000fe400078efcff */
[----:B------:R-:W-:Y:S01]  /*23b0*/  LOP3.LUT R46, R46, 0x64006400, RZ, 0xfc, !PT ;  /* 0x640064002e2e7812 */ /* 0x000fe200078efcff */
[----:B------:R-:W-:Y:S01]  /*23c0*/  HFMA2.MMA R39, R34, 0.0625, 0.0625, R17 ;  /* 0x2c002c0022277835 */ /* 0x000fe20000000011 */
        /* <DEDUP_REMOVED lines=11> */
[----:B------:R-:W-:Y:S01]  /*2480*/  HFMA2.MMA R45, R14, 1, 1, R9 ;  /* 0x3c003c000e2d7835 */ /* 0x000fe20000000009 */
[----:B------:R-:W-:Y:S01]  /*2490*/  LOP3.LUT R13, R13, 0x64006400, RZ, 0xfc, !PT ;  /* 0x640064000d0d7812 */ /* 0x000fe200078efcff */
[----:B------:R-:W-:Y:S01]  /*24a0*/  HFMA2.MMA R46, R15, 0.0625, 0.0625, R10 ;  /* 0x2c002c000f2e7835 */ /* 0x000fe2000000000a */
[----:B------:R-:W-:-:S02]  /*24b0*/  HFMA2 R41, R38, 0.0625, 0.0625, R19 ;  /* 0x2c002c0026297831 */ /* 0x000fc40000000013 */
[----:B------:R-:W-:Y:S02]  /*24c0*/  HADD2 R34, R47, R16 ;  /* 0x000000102f227230 */ /* 0x000fe40000000000 */
        /* <DEDUP_REMOVED lines=25> */
.L_x_407:
        /* <DEDUP_REMOVED lines=23> */
.L_x_408:
[----:B------:R-:W-:Y:S01]  /*27d0*/  UIADD3 UR11, UR11, 0x20, URZ ;  /* 0x000000200b0b7890 */ /* 0x000fe2000fffe03f */
[----:B------:R-:W-:Y:S01]  /*27e0*/  MOV R13, UR7 ;  /* 0x00000007000d7c02 */ /* 0x000fe20008000f00 */
[----:B------:R-:W-:Y:S02]  /*27f0*/  UIADD3 UR5, UR5, 0x40, URZ ;  /* 0x0000004005057890 */ /* 0x000fe4000fffe03f */
[----:B------:R-:W-:Y:S02]  /*2800*/  UISETP.GE.AND UP0, UPT, UR11, UR10, UPT ;  /* 0x0000000a0b00728c */ /* 0x000fe4000bf06270 */
[----:B------:R-:W-:Y:S01]  /*2810*/  IMAD.WIDE R32, R13, 0x4, R32 ;  /* 0x000000040d207825 */ /* 0x000fe200078e0220 */
[----:B------:R-:W-:-:S03]  /*2820*/  UIADD3 UR4, UR4, 0x20, URZ ;  /* 0x0000002004047890 */ /* 0x000fc6000fffe03f */
[----:B------:R-:W-:Y:S01]  /*2830*/  PLOP3.LUT P0, PT, PT, PT, UP0, 0x80, 0x0 ;  /* 0x000000000000781c */ /* 0x000fe20003f0f008 */
[----:B------:R-:W-:Y:S01]  /*2840*/  IMAD.MOV.U32 R34, RZ, RZ, R32 ;  /* 0x000000ffff227224 */ /* 0x000fe200078e0020 */
[----:B------:R-:W-:-:S11]  /*2850*/  MOV R35, R33 ;  /* 0x0000002100237202 */ /* 0x000fd60000000f00 */
[----:B------:R-:W-:Y:S05]  /*2860*/  @!P0 BRA `(.L_x_409) ;  /* 0xffffffe000d88947 */ /* 0x000fea000383ffff */
.L_x_399:
        /* <DEDUP_REMOVED lines=19> */
[----:B------:R-:W-:-:S05]  /*29a0*/  IMAD.MOV.U32 R10, RZ, RZ, R12 ;  /* 0x000000ffff0a7224 */ /* 0x000fca00078e000c */
[----:B------:R-:W-:-:S07]  /*29b0*/  MOV R0, R10 ;  /* 0x0000000a00007202 */ /* 0x000fce0000000f00 */
.L_x_413:
[----:B------:R-:W0:Y:S02]  /*29c0*/  LDS R10, [R0] ;  /* 0x00000000000a7984 */ /* 0x000e240000000800 */
[----:B0-----:R-:W-:-:S10]  /*29d0*/  HFMA2.MMA R11, R10, 1, 1, R15 ;  /* 0x3c003c000a0b7835 */ /* 0x001fd4000000000f */
[----:B------:R-:W0:Y:S02]  /*29e0*/  ATOMS.CAST.SPIN R11, [R0], R10, R11 ;  /* 0x0000000a000b738d */ /* 0x000e24000180000b */
[----:B0-----:R-:W-:-:S13]  /*29f0*/  ISETP.EQ.U32.AND P0, PT, R11, 0x1, PT ;  /* 0x000000010b00780c */ /* 0x001fda0003f02070 */
[----:B------:R-:W-:Y:S05]  /*2a00*/  @!P0 BRA `(.L_x_413) ;  /* 0xfffffffc00ec8947 */ /* 0x000fea000383ffff */
[----:B------:R-:W-:Y:S05]  /*2a10*/  BRA `(.L_x_411) ;  /* 0x00000000000c7947 */ /* 0x000fea0003800000 */
.L_x_412:
[----:B------:R-:W2:Y:S02]  /*2a20*/  LD.E R0, desc[UR8][R12.64] ;  /* 0x000000080c007980 */ /* 0x000ea4000c101900 */
[----:B--2---:R-:W-:-:S05]  /*2a30*/  IADD3 R7, R15, R0, RZ ;  /* 0x000000000f077210 */ /* 0x004fca0007ffe0ff */
[----:B------:R0:W-:Y:S02]  /*2a40*/  ST.E desc[UR8][R12.64], R7 ;  /* 0x000000070c007985 */ /* 0x0001e4000c101908 */
.L_x_411:
[----:B------:R-:W-:Y:S05]  /*2a50*/  BSYNC B0 ;  /* 0x0000000000007941 */ /* 0x000fea0003800000 */
.L_x_410:
[----:B------:R1:W-:Y:S01]  /*2a60*/  ATOM.E.ADD.F16x2.RN.STRONG.GPU P0, RZ, desc[UR8][R12.64+0x4], R17 ;  /* 0x000004110cff79a2 */ /* 0x0003e2000810e1c8 */
[----:B------:R-:W-:Y:S04]  /*2a70*/  BSSY B0, `(.L_x_414) ;  /* 0x0000011000007945 */ /* 0x000fe80003800000 */
[----:B-1----:R-:W-:Y:S05]  /*2a80*/  @P0 BRA `(.L_x_415) ;  /* 0x00000000003c0947 */ /* 0x002fea0003800000 */
[----:B------:R-:W1:Y:S02]  /*2a90*/  QSPC.E.S P0, RZ, [R12+0x4] ;  /* 0x000004000cff73aa */ /* 0x000e640000000500 */
[----:B-1----:R-:W-:Y:S05]  /*2aa0*/  @!P0 BRA `(.L_x_416) ;  /* 0x0000000000288947 */ /* 0x002fea0003800000 */
[----:B------:R-:W-:Y:S01]  /*2ab0*/  MOV R10, R12 ;  /* 0x0000000c000a7202 */ /* 0x000fe20000000f00 */
[----:B------:R-:W-:Y:S03]  /*2ac0*/  BSSY B1, `(.L_x_417) ;  /* 0x0000007000017945 */ /* 0x000fe60003800000 */
[----:B------:R-:W-:-:S07]  /*2ad0*/  MOV R0, R10 ;  /* 0x0000000a00007202 */ /* 0x000fce0000000f00 */
.L_x_418:
[----:B------:R-:W1:Y:S02]  /*2ae0*/  LDS R10, [R0+0x4] ;  /* 0x00000400000a7984 */ /* 0x000e640000000800 */
[----:B-1----:R-:W-:-:S06]  /*2af0*/  HADD2 R11, R10, R17 ;  /* 0x000000110a0b7230 */ /* 0x002fcc0000000000 */
[----:B------:R-:W1:Y:S02]  /*2b00*/  ATOMS.CAST.SPIN R11, [R0+0x4], R10, R11 ;  /* 0x0000040a000b738d */ /* 0x000e64000180000b */
[----:B-1----:R-:W-:-:S13]  /*2b10*/  ISETP.EQ.U32.AND P0, PT, R11, 0x1, PT ;  /* 0x000000010b00780c */ /* 0x002fda0003f02070 */
[----:B------:R-:W-:Y:S05]  /*2b20*/  @!P0 BRA `(.L_x_418) ;  /* 0xfffffffc00ec8947 */ /* 0x000fea000383ffff */
[----:B------:R-:W-:Y:S05]  /*2b30*/  BSYNC B1 ;  /* 0x0000000000017941 */ /* 0x000fea0003800000 */
.L_x_417:
[----:B------:R-:W-:Y:S05]  /*2b40*/  BRA `(.L_x_415) ;  /* 0x00000000000c7947 */ /* 0x000fea0003800000 */
.L_x_416:
[----:B------:R-:W0:Y:S02]  /*2b50*/  LD.E R0, desc[UR8][R12.64+0x4] ;  /* 0x000004080c007980 */ /* 0x000e24000c101900 */
[----:B0-----:R-:W-:-:S05]  /*2b60*/  IMAD.IADD R7, R17, 0x1, R0 ;  /* 0x0000000111077824 */ /* 0x001fca00078e0200 */
[----:B------:R1:W-:Y:S02]  /*2b70*/  ST.E desc[UR8][R12.64+0x4], R7 ;  /* 0x000004070c007985 */ /* 0x0003e4000c101908 */
.L_x_415:
[----:B------:R-:W-:Y:S05]  /*2b80*/  BSYNC B0 ;  /* 0x0000000000007941 */ /* 0x000fea0003800000 */
.L_x_414:
[----:B------:R-:W-:Y:S01]  /*2b90*/  HADD2 R6, R6.H0_H0, R6.H1_H1 ;  /* 0x3000000606067230 */ /* 0x000fe20000000800 */
[----:B01----:R-:W-:Y:S01]  /*2ba0*/  IADD3 R7, R19, UR7, RZ ;  /* 0x0000000713077c10 */ /* 0x003fe2000fffe0ff */
        /* <DEDUP_REMOVED lines=15> */
.L_x_422:
[----:B------:R-:W0:Y:S02]  /*2ca0*/  LDS R2, [R0] ;  /* 0x0000000000027984 */ /* 0x000e240000000800 */
[----:B0-----:R-:W-:-:S10]  /*2cb0*/  HFMA2.MMA R3, R2, 1, 1, R5 ;  /* 0x3c003c0002037835 */ /* 0x001fd40000000005 */
[----:B------:R-:W0:Y:S02]  /*2cc0*/  ATOMS.CAST.SPIN R3, [R0], R2, R3 ;  /* 0x000000020003738d */ /* 0x000e240001800003 */
[----:B0-----:R-:W-:-:S13]  /*2cd0*/  ISETP.EQ.U32.AND P0, PT, R3, 0x1, PT ;  /* 0x000000010300780c */ /* 0x001fda0003f02070 */
[----:B------:R-:W-:Y:S05]  /*2ce0*/  @!P0 BRA `(.L_x_422) ;  /* 0xfffffffc00ec8947 */ /* 0x000fea000383ffff */
[----:B------:R-:W-:Y:S05]  /*2cf0*/  BRA `(.L_x_420) ;  /* 0x00000000000c7947 */ /* 0x000fea0003800000 */
.L_x_421:
[----:B------:R-:W2:Y:S02]  /*2d00*/  LD.E R0, desc[UR8][R8.64] ;  /* 0x0000000808007980 */ /* 0x000ea4000c101900 */
[----:B--2---:R-:W-:-:S05]  /*2d10*/  IMAD.IADD R3, R5, 0x1, R0 ;  /* 0x0000000105037824 */ /* 0x004fca00078e0200 */
[----:B------:R0:W-:Y:S02]  /*2d20*/  ST.E desc[UR8][R8.64], R3 ;  /* 0x0000000308007985 */ /* 0x0001e4000c101908 */
.L_x_420:
[----:B------:R-:W-:Y:S05]  /*2d30*/  BSYNC B0 ;  /* 0x0000000000007941 */ /* 0x000fea0003800000 */
.L_x_419:
[----:B------:R1:W-:Y:S02]  /*2d40*/  ATOM.E.ADD.F16x2.RN.STRONG.GPU P0, RZ, desc[UR8][R8.64+0x4], R29 ;  /* 0x0000041d08ff79a2 */ /* 0x0003e4000810e1c8 */
[----:B-1----:R-:W-:Y:S05]  /*2d50*/  @P0 EXIT ;  /* 0x000000000000094d */ /* 0x002fea0003800000 */
[----:B------:R-:W1:Y:S02]  /*2d60*/  QSPC.E.S P0, RZ, [R8+0x4] ;  /* 0x0000040008ff73aa */ /* 0x000e640000000500 */
[----:B-1----:R-:W-:Y:S05]  /*2d70*/  @!P0 BRA `(.L_x_423) ;  /* 0x0000000000208947 */ /* 0x002fea0003800000 */
[----:B------:R-:W-:-:S04]  /*2d80*/  MOV R2, R8 ;  /* 0x0000000800027202 */ /* 0x000fc80000000f00 */
[----:B------:R-:W-:-:S07]  /*2d90*/  MOV R0, R2 ;  /* 0x0000000200007202 */ /* 0x000fce0000000f00 */
.L_x_424:
[----:B------:R-:W0:Y:S02]  /*2da0*/  LDS R2, [R0+0x4] ;  /* 0x0000040000027984 */ /* 0x000e240000000800 */
[----:B0-----:R-:W-:-:S06]  /*2db0*/  HADD2 R3, R2, R29 ;  /* 0x0000001d02037230 */ /* 0x001fcc0000000000 */
[----:B------:R-:W0:Y:S02]  /*2dc0*/  ATOMS.CAST.SPIN R3, [R0+0x4], R2, R3 ;  /* 0x000004020003738d */ /* 0x000e240001800003 */
[----:B0-----:R-:W-:-:S13]  /*2dd0*/  ISETP.EQ.U32.AND P0, PT, R3, 0x1, PT ;  /* 0x000000010300780c */ /* 0x001fda0003f02070 */
[----:B------:R-:W-:Y:S05]  /*2de0*/  @!P0 BRA `(.L_x_424) ;  /* 0xfffffffc00ec8947 */ /* 0x000fea000383ffff */
[----:B------:R-:W-:Y:S05]  /*2df0*/  EXIT ;  /* 0x000000000000794d */ /* 0x000fea0003800000 */
.L_x_423:
[----:B------:R-:W0:Y:S02]  /*2e00*/  LD.E R0, desc[UR8][R8.64+0x4] ;  /* 0x0000040808007980 */ /* 0x000e24000c101900 */
[----:B0-----:R-:W-:-:S05]  /*2e10*/  IADD3 R3, R29, R0, RZ ;  /* 0x000000001d037210 */ /* 0x001fca0007ffe0ff */
[----:B------:R-:W-:Y:S01]  /*2e20*/  ST.E desc[UR8][R8.64+0x4], R3 ;  /* 0x0000040308007985 */ /* 0x000fe2000c101908 */
[----:B------:R-:W-:Y:S05]  /*2e30*/  EXIT ;  /* 0x000000000000794d */ /* 0x000fea0003800000 */
.L_x_425:
        /* <DEDUP_REMOVED lines=12> */
.L_x_4017:


//--------------------- .text._Z28gemm_half_q_half_gptq_kernelILi1ELb1ELb1EEvPK6__halfPKjS4_S2_PS0_iiiiiPKtibS2_i --------------------------
	.section	.text._Z28gemm_half_q_half_gptq_kernelILi1ELb1ELb1EEvPK6__halfPKjS4_S2_PS0_iiiiiPKtibS2_i,"ax",@progbits
	.align	128
        .global         _Z28gemm_half_q_half_gptq_kernelILi1ELb1ELb1EEvPK6__halfPKjS4_S2_PS0_iiiiiPKtibS2_i
        .type           _Z28gemm_half_q_half_gptq_kernelILi1ELb1ELb1EEvPK6__halfPKjS4_S2_PS0_iiiiiPKtibS2_i,@function
        .size           _Z28gemm_half_q_half_gptq_kernelILi1ELb1ELb1EEvPK6__halfPKjS4_S2_PS0_iiiiiPKtibS2_i,(.L_x_4018 - _Z28gemm_half_q_half_gptq_kernelILi1ELb1ELb1EEvPK6__halfPKjS4_S2_PS0_iiiiiPKtibS2_i)
        .other          _Z28gemm_half_q_half_gptq_kernelILi1ELb1ELb1EEvPK6__halfPKjS4_S2_PS0_iiiiiPKtibS2_i,@"STO_CUDA_ENTRY STV_DEFAULT"
_Z28gemm_half_q_half_gptq_kernelILi1ELb1ELb1EEvPK6__halfPKjS4_S2_PS0_iiiiiPKtibS2_i:
.text._Z28gemm_half_q_half_gptq_kernelILi1ELb1ELb1EEvPK6__halfPKjS4_S2_PS0_iiiiiPKtibS2_i:
[----:B------:R-:W-:Y:S08]  /*0000*/  LDC R1, c[0x0][0x28] ;  /* 0x00000a00ff017b82 */ /* 0x000ff00000000800 */
[----:B------:R-:W0:Y:S01]  /*0010*/  LDC.64 R24, c[0x0][0x260] ;  /* 0x00009800ff187b82 */ /* 0x000e220000000a00 */
[----:B------:R-:W-:Y:S02]  /*0020*/  ULDC.64 UR10, c[0x0][0x208] ;  /* 0x00008200000a7ab9 */ /* 0x000fe40000000a00 */
[----:B0-----:R-:W2:Y:S01]  /*0030*/  LDG.E.U16 R24, desc[UR10][R24.64] ;  /* 0x0000000a18187981 */ /* 0x001ea2000c1e1500 */
[----:B------:R-:W0:Y:S01]  /*0040*/  S2R R3, SR_CTAID.X ;  /* 0x0000000000037919 */ /* 0x000e220000002500 */
[----:B--2---:R-:W-:-:S13]  /*0050*/  ISETP.NE.AND P0, PT, R24, RZ, PT ;  /* 0x000000ff1800720c */ /* 0x004fda0003f05270 */
[----:B0-----:R-:W-:Y:S05]  /*0060*/  @!P0 EXIT ;  /* 0x000000000000894d */ /* 0x001fea0003800000 */
[----:B------:R-:W0:Y:S01]  /*0070*/  S2UR UR7, SR_CTAID.Z ;  /* 0x00000000000779c3 */ /* 0x000e220000002700 */
[----:B------:R-:W1:Y:S01]  /*0080*/  S2R R8, SR_TID.X ;  /* 0x0000000000087919 */ /* 0x000e620000002100 */
[----:B------:R-:W-:Y:S01]  /*0090*/  ULDC UR8, c[0x0][0x23c] ;  /* 0x00008f0000087ab9 */ /* 0x000fe20000000800 */
[----:B------:R-:W-:Y:S05]  /*00a0*/  BSSY B0, `(.L_x_426) ;  /* 0x0000026000007945 */ /* 0x000fea0003800000 */
[----:B------:R-:W2:Y:S08]  /*00b0*/  LDC R7, c[0x0][0x240] ;  /* 0x00009000ff077b82 */ /* 0x000eb00000000800 */
[----:B------:R-:W3:Y:S01]  /*00c0*/  S2UR UR12, SR_CTAID.Y ;  /* 0x00000000000c79c3 */ /* 0x000ee20000002600 */
[----:B0-----:R-:W-:-:S06]  /*00d0*/  USHF.L.U32 UR4, UR7, 0x7, URZ ;  /* 0x0000000707047899 */ /* 0x001fcc000800063f */
[----:B------:R-:W-:Y:S02]  /*00e0*/  IMAD.U32 R12, RZ, RZ, UR4 ;  /* 0x00000004ff0c7e24 */ /* 0x000fe4000f8e00ff */
[----:B-1----:R-:W-:-:S03]  /*00f0*/  IMAD R3, R3, 0x80, R8 ;  /* 0x0000008003037824 */ /* 0x002fc600078e0208 */
[----:B--2---:R-:W-:Y:S01]  /*0100*/  VIADDMNMX R0, R12, 0x80, R7, PT ;  /* 0x000000800c007846 */ /* 0x004fe20003800107 */
[----:B------:R-:W-:-:S03]  /*0110*/  IMAD.SHL.U32 R25, R3, 0x4, RZ ;  /* 0x0000000403197824 */ /* 0x000fc600078e00ff */
[----:B------:R-:W-:Y:S01]  /*0120*/  R2UR UR9, R0 ;  /* 0x00000000000972ca */ /* 0x000fe200000e0000 */
[----:B------:R-:W-:Y:S01]  /*0130*/  VIADD R0, R8, UR4 ;  /* 0x0000000408007c36 */ /* 0x000fe20008000000 */
[----:B------:R-:W-:-:S11]  /*0140*/  ISETP.GE.AND P1, PT, R25, UR8, PT ;  /* 0x0000000819007c0c */ /* 0x000fd6000bf26270 */
[----:B------:R-:W-:-:S13]  /*0150*/  ISETP.GE.AND P0, PT, R0, UR9, PT ;  /* 0x0000000900007c0c */ /* 0x000fda000bf06270 */
[----:B---3--:R-:W-:Y:S05]  /*0160*/  @P0 BRA `(.L_x_427) ;  /* 0x0000000000640947 */ /* 0x008fea0003800000 */
[----:B------:R-:W-:Y:S01]  /*0170*/  ULDC.64 UR14, c[0x0][0x250] ;  /* 0x00009400000e7ab9 */ /* 0x000fe20000000a00 */
[----:B------:R-:W-:Y:S02]  /*0180*/  SHF.R.S32.HI R10, RZ, 0x1f, R0 ;  /* 0x0000001fff0a7819 */ /* 0x000fe40000011400 */
[----:B------:R-:W-:-:S04]  /*0190*/  ISETP.NE.U32.AND P0, PT, RZ, UR14, PT ;  /* 0x0000000eff007c0c */ /* 0x000fc8000bf05070 */
[----:B------:R-:W-:-:S13]  /*01a0*/  ISETP.NE.AND.EX P0, PT, RZ, UR15, PT, P0 ;  /* 0x0000000fff007c0c */ /* 0x000fda000bf05300 */
[----:B------:R-:W-:-:S04]  /*01b0*/  @P0 LEA R2, P2, R0, UR14, 0x1 ;  /* 0x0000000e00020c11 */ /* 0x000fc8000f8408ff */
[----:B------:R-:W-:Y:S01]  /*01c0*/  @P0 LEA.HI.X R3, R0, UR15, R10, 0x1, P2 ;  /* 0x0000000f00030c11 */ /* 0x000fe200090f0c0a */
[----:B------:R-:W-:Y:S01]  /*01d0*/  IMAD R7, R7, UR12, RZ ;  /* 0x0000000c07077c24 */ /* 0x000fe2000f8e02ff */
[----:B------:R-:W-:-:S03]  /*01e0*/  ULDC.64 UR14, c[0x0][0x210] ;  /* 0x00008400000e7ab9 */ /* 0x000fc60000000a00 */
[----:B------:R-:W2:Y:S01]  /*01f0*/  @P0 LDG.E.U16.CONSTANT R2, desc[UR10][R2.64] ;  /* 0x0000000a02020981 */ /* 0x000ea2000c1e9500 */
[----:B------:R-:W-:Y:S02]  /*0200*/  SHF.R.S32.HI R9, RZ, 0x1f, R7 ;  /* 0x0000001fff097819 */ /* 0x000fe40000011407 */
[----:B--2---:R-:W-:-:S04]  /*0210*/  @P0 IADD3 R5, P2, R7, R2, RZ ;  /* 0x0000000207050210 */ /* 0x004fc80007f5e0ff */
[----:B------:R-:W-:Y:S01]  /*0220*/  @P0 LEA R4, P3, R5, UR14, 0x1 ;  /* 0x0000000e05040c11 */ /* 0x000fe2000f8608ff */
[----:B------:R-:W-:-:S05]  /*0230*/  @P0 IMAD.X R6, RZ, RZ, R9, P2 ;  /* 0x000000ffff060224 */ /* 0x000fca00010e0609 */
[----:B------:R-:W-:-:S05]  /*0240*/  @P0 LEA.HI.X R5, R5, UR15, R6, 0x1, P3 ;  /* 0x0000000f05050c11 */ /* 0x000fca00098f0c06 */
[----:B------:R-:W2:Y:S01]  /*0250*/  @P0 LDG.E.U16.CONSTANT R6, desc[UR10][R4.64] ;  /* 0x0000000a04060981 */ /* 0x000ea2000c1e9500 */
[----:B------:R-:W-:-:S05]  /*0260*/  @!P0 IADD3 R0, P2, R0, R7, RZ ;  /* 0x0000000700008210 */ /* 0x000fca0007f5e0ff */
[----:B------:R-:W-:Y:S01]  /*0270*/  @!P0 IMAD.X R9, R9, 0x1, R10, P2 ;  /* 0x0000000109098824 */ /* 0x000fe200010e060a */
[----:B------:R-:W-:-:S04]  /*0280*/  @!P0 LEA R2, P2, R0, UR14, 0x1 ;  /* 0x0000000e00028c11 */ /* 0x000fc8000f8408ff */
[----:B------:R-:W-:Y:S01]  /*0290*/  @!P0 LEA.HI.X R3, R0, UR15, R9, 0x1, P2 ;  /* 0x0000000f00038c11 */ /* 0x000fe200090f0c09 */
[----:B------:R-:W0:Y:S01]  /*02a0*/  S2UR UR6, SR_CgaCtaId ;  /* 0x00000000000679c3 */ /* 0x000e220000008800 */
[----:B------:R-:W-:-:S03]  /*02b0*/  UMOV UR5, 0x400 ;  /* 0x0000040000057882 */ /* 0x000fc60000000000 */
[----:B------:R-:W2:Y:S01]  /*02c0*/  @!P0 LDG.E.U16.CONSTANT R6, desc[UR10][R2.64] ;  /* 0x0000000a02068981 */ /* 0x000ea2000c1e9500 */
[----:B0-----:R-:W-:-:S06]  /*02d0*/  ULEA UR5, UR6, UR5, 0x18 ;  /* 0x0000000506057291 */ /* 0x001fcc000f8ec03f */
[----:B------:R-:W-:-:S05]  /*02e0*/  LEA R7, R8, UR5, 0x1 ;  /* 0x0000000508077c11 */ /* 0x000fca000f8e08ff */
[----:B--2---:R0:W-:Y:S02]  /*02f0*/  STS.U16 [R7], R6 ;  /* 0x0000000607007388 */ /* 0x0041e40000000400 */
.L_x_427:
[----:B------:R-:W-:Y:S05]  /*0300*/  BSYNC B0 ;  /* 0x0000000000007941 */ /* 0x000fea0003800000 */
.L_x_426:
[----:B------:R-:W-:Y:S05]  /*0310*/  @P1 EXIT ;  /* 0x000000000000194d */ /* 0x000fea0003800000 */
[----:B------:R-:W-:Y:S01]  /*0320*/  ULDC UR6, c[0x0][0x248] ;  /* 0x0000920000067ab9 */ /* 0x000fe20000000800 */
[----:B------:R-:W1:Y:S01]  /*0330*/  LDC.64 R8, c[0x0][0x228] ;  /* 0x00008a00ff087b82 */ /* 0x000e620000000a00 */
[----:B------:R-:W-:Y:S01]  /*0340*/  IMAD.U32 R0, RZ, RZ, UR6 ;  /* 0x00000006ff007e24 */ /* 0x000fe2000f8e00ff */
[----:B------:R-:W-:-:S04]  /*0350*/  ULOP3.LUT UR5, UR4, UR6, URZ, 0x3c, !UPT ;  /* 0x0000000604057292 */ /* 0x000fc8000f8e3c3f */
[----:B------:R-:W-:Y:S02]  /*0360*/  IABS R5, R0 ;  /* 0x0000000000057213 */ /* 0x000fe40000000000 */
[----:B------:R-:W-:Y:S01]  /*0370*/  ISETP.LE.AND P2, PT, RZ, UR5, PT ;  /* 0x00000005ff007c0c */ /* 0x000fe2000bf43270 */
[----:B------:R-:W-:Y:S01]  /*0380*/  ULDC.U8 UR5, c[0x0][0x25c] ;  /* 0x0000970000057ab9 */ /* 0x000fe20000000000 */
[----:B------:R-:W2:Y:S08]  /*0390*/  I2F.RP R0, R5 ;  /* 0x0000000500007306 */ /* 0x000eb00000209400 */
[----:B--2---:R-:W2:Y:S02]  /*03a0*/  MUFU.RCP R0, R0 ;  /* 0x0000000000007308 */ /* 0x004ea40000001000 */
[----:B--2---:R-:W-:-:S06]  /*03b0*/  VIADD R2, R0, 0xffffffe ;  /* 0x0ffffffe00027836 */ /* 0x004fcc0000000000 */
[----:B------:R2:W3:Y:S02]  /*03c0*/  F2I.FTZ.U32.TRUNC.NTZ R3, R2 ;  /* 0x0000000200037305 */ /* 0x0004e4000021f000 */
[----:B--2---:R-:W-:Y:S02]  /*03d0*/  IMAD.MOV.U32 R2, RZ, RZ, RZ ;  /* 0x000000ffff027224 */ /* 0x004fe400078e00ff */
[----:B---3--:R-:W-:-:S04]  /*03e0*/  IMAD.MOV R4, RZ, RZ, -R3 ;  /* 0x000000ffff047224 */ /* 0x008fc800078e0a03 */
[----:B0-----:R-:W-:Y:S01]  /*03f0*/  IMAD R7, R4, R5, RZ ;  /* 0x0000000504077224 */ /* 0x001fe200078e02ff */
[----:B------:R-:W-:-:S03]  /*0400*/  IABS R4, R12 ;  /* 0x0000000c00047213 */ /* 0x000fc60000000000 */
[----:B------:R-:W-:-:S06]  /*0410*/  IMAD.HI.U32 R3, R3, R7, R2 ;  /* 0x0000000703037227 */ /* 0x000fcc00078e0002 */
[----:B------:R-:W-:Y:S02]  /*0420*/  IMAD.HI.U32 R21, R3, R4, RZ ;  /* 0x0000000403157227 */ /* 0x000fe400078e00ff */
[----:B------:R-:W0:Y:S02]  /*0430*/  LDC.64 R2, c[0x0][0x220] ;  /* 0x00008800ff027b82 */ /* 0x000e240000000a00 */
[----:B------:R-:W-:-:S04]  /*0440*/  IMAD.MOV R0, RZ, RZ, -R21 ;  /* 0x000000ffff007224 */ /* 0x000fc800078e0a15 */
[----:B------:R-:W-:Y:S01]  /*0450*/  IMAD R0, R5, R0, R4 ;  /* 0x0000000005007224 */ /* 0x000fe200078e0204 */
[----:B------:R-:W-:-:S04]  /*0460*/  SHF.R.S32.HI R4, RZ, 0x1f, R25 ;  /* 0x0000001fff047819 */ /* 0x000fc80000011419 */
[----:B------:R-:W-:Y:S02]  /*0470*/  ISETP.GT.U32.AND P1, PT, R5, R0, PT ;  /* 0x000000000500720c */ /* 0x000fe40003f24070 */
[----:B------:R-:W-:-:S04]  /*0480*/  LEA.HI R4, R4, R25, RZ, 0x3 ;  /* 0x0000001904047211 */ /* 0x000fc800078f18ff */
[----:B------:R-:W-:-:S07]  /*0490*/  SHF.R.S32.HI R22, RZ, 0x3, R4 ;  /* 0x00000003ff167819 */ /* 0x000fce0000011404 */
[----:B------:R-:W-:Y:S02]  /*04a0*/  @!P1 IMAD.IADD R0, R0, 0x1, -R5 ;  /* 0x0000000100009824 */ /* 0x000fe400078e0a05 */
[----:B------:R-:W-:Y:S01]  /*04b0*/  @!P1 VIADD R21, R21, 0x1 ;  /* 0x0000000115159836 */ /* 0x000fe20000000000 */
[----:B------:R-:W-:Y:S02]  /*04c0*/  ISETP.NE.AND P1, PT, RZ, UR6, PT ;  /* 0x00000006ff007c0c */ /* 0x000fe4000bf25270 */
[----:B------:R-:W-:-:S13]  /*04d0*/  ISETP.GE.U32.AND P0, PT, R0, R5, PT ;  /* 0x000000050000720c */ /* 0x000fda0003f06070 */
[----:B------:R-:W-:-:S04]  /*04e0*/  @P0 VIADD R21, R21, 0x1 ;  /* 0x0000000115150836 */ /* 0x000fc80000000000 */
[----:B------:R-:W-:Y:S01]  /*04f0*/  @!P2 IMAD.MOV R21, RZ, RZ, -R21 ;  /* 0x000000ffff15a224 */ /* 0x000fe200078e0a15 */
[----:B------:R-:W-:-:S05]  /*0500*/  @!P1 LOP3.LUT R21, RZ, UR6, RZ, 0x33, !PT ;  /* 0x00000006ff159c12 */ /* 0x000fca000f8e33ff */
[----:B------:R-:W-:-:S05]  /*0510*/  IMAD R0, R21, UR8, RZ ;  /* 0x0000000815007c24 */ /* 0x000fca000f8e02ff */
[----:B------:R-:W-:-:S04]  /*0520*/  SHF.R.S32.HI R5, RZ, 0x1f, R0 ;  /* 0x0000001fff057819 */ /* 0x000fc80000011400 */
[----:B------:R-:W-:-:S04]  /*0530*/  LEA.HI R5, R5, R0, RZ, 0x3 ;  /* 0x0000000005057211 */ /* 0x000fc800078f18ff */
[----:B------:R-:W-:-:S05]  /*0540*/  LEA.HI.SX32 R5, R5, R22, 0x1d ;  /* 0x0000001605057211 */ /* 0x000fca00078feaff */
[----:B0-----:R-:W-:-:S06]  /*0550*/  IMAD.WIDE R2, R5, 0x4, R2 ;  /* 0x0000000405027825 */ /* 0x001fcc00078e0202 */
[----:B------:R-:W2:Y:S01]  /*0560*/  LDG.E.CONSTANT R2, desc[UR10][R2.64] ;  /* 0x0000000a02027981 */ /* 0x000ea2000c1e9900 */
[----:B------:R-:W-:-:S04]  /*0570*/  IMAD.IADD R5, R25, 0x1, R0 ;  /* 0x0000000119057824 */ /* 0x000fc800078e0200 */
[----:B-1----:R-:W-:-:S05]  /*0580*/  IMAD.WIDE R8, R5, 0x2, R8 ;  /* 0x0000000205087825 */ /* 0x002fca00078e0208 */
[----:B------:R-:W3:Y:S04]  /*0590*/  LDG.E.CONSTANT R6, desc[UR10][R8.64] ;  /* 0x0000000a08067981 */ /* 0x000ee8000c1e9900 */
[----:B------:R0:W4:Y:S01]  /*05a0*/  LDG.E.CONSTANT R4, desc[UR10][R8.64+0x4] ;  /* 0x0000040a08047981 */ /* 0x000122000c1e9900 */
[----:B------:R-:W-:Y:S01]  /*05b0*/  UPRMT UR5, UR5, 0x8880, URZ ;  /* 0x0000888005057896 */ /* 0x000fe2000800003f */
[----:B------:R-:W-:Y:S01]  /*05c0*/  IMAD.SHL.U32 R23, R25, 0x4, RZ ;  /* 0x0000000419177824 */ /* 0x000fe200078e00ff */
[----:B------:R-:W-:Y:S01]  /*05d0*/  UISETP.GE.AND UP0, UPT, UR4, UR9, UPT ;  /* 0x000000090400728c */ /* 0x000fe2000bf06270 */
[----:B------:R-:W0:Y:S01]  /*05e0*/  S2R R18, SR_CTAID.Y ;  /* 0x0000000000127919 */ /* 0x000e220000002600 */
[----:B------:R-:W-:Y:S01]  /*05f0*/  I2F.F16 R11, -0x40 ;  /* 0xffffffc0000b7906 */ /* 0x000fe20000200c00 */
[----:B------:R-:W-:-:S02]  /*0600*/  CS2R R26, SRZ ;  /* 0x00000000001a7805 */ /* 0x000fc4000001ff00 */
[----:B------:R-:W-:Y:S02]  /*0610*/  ISETP.NE.AND P0, PT, RZ, UR5, PT ;  /* 0x00000005ff007c0c */ /* 0x000fe4000bf05270 */
[----:B------:R-:W-:Y:S02]  /*0620*/  CS2R R28, SRZ ;  /* 0x00000000001c7805 */ /* 0x000fe4000001ff00 */
[----:B------:R-:W-:Y:S02]  /*0630*/  LOP3.LUT R23, R23, 0x10, RZ, 0xc0, !PT ;  /* 0x0000001017177812 */ /* 0x000fe400078ec0ff */
[----:B------:R-:W-:-:S13]  /*0640*/  ISETP.NE.OR P0, PT, RZ, UR7, !P0 ;  /* 0x00000007ff007c0c */ /* 0x000fda000c705670 */
[----:B0-----:R-:W-:Y:S01]  /*0650*/  @!P0 IMAD R9, R18, UR8, R25 ;  /* 0x0000000812098c24 */ /* 0x001fe2000f8e0219 */
[----:B--2---:R-:W-:Y:S02]  /*0660*/  SHF.R.U32.HI R0, RZ, R23, R2 ;  /* 0x00000017ff007219 */ /* 0x004fe40000011602 */
[----:B------:R-:W0:Y:S03]  /*0670*/  @!P0 LDC.64 R2, c[0x0][0x230] ;  /* 0x00008c00ff028b82 */ /* 0x000e260000000a00 */
[----:B------:R-:W-:-:S05]  /*0680*/  VIADD R5, R0, 0x1 ;  /* 0x0000000100057836 */ /* 0x000fca0000000000 */
[----:B------:R-:W-:Y:S02]  /*0690*/  LOP3.LUT R10, R5, 0xf, RZ, 0xc0, !PT ;  /* 0x0000000f050a7812 */ /* 0x000fe400078ec0ff */
[----:B------:R-:W-:Y:S02]  /*06a0*/  LEA.HI R5, R0, 0x1, RZ, 0x1c ;  /* 0x0000000100057811 */ /* 0x000fe400078fe0ff */
[----:B------:R1:W2:Y:S01]  /*06b0*/  I2F.F16 R12, R10 ;  /* 0x0000000a000c7306 */ /* 0x0002a20000200c00 */
[--C-:B---3--:R-:W-:Y:S02]  /*06c0*/  PRMT R20, R6, 0x5410, R6.reuse ;  /* 0x0000541006147816 */ /* 0x108fe40000000006 */
[----:B------:R-:W-:Y:S02]  /*06d0*/  LOP3.LUT R13, R5, 0xf, RZ, 0xc0, !PT ;  /* 0x0000000f050d7812 */ /* 0x000fe400078ec0ff */
[----:B------:R-:W-:Y:S02]  /*06e0*/  LEA.HI R5, R0, 0x1, RZ, 0x18 ;  /* 0x0000000100057811 */ /* 0x000fe400078fc0ff */
[----:B------:R-:W-:Y:S01]  /*06f0*/  PRMT R19, R6, 0x7632, R6 ;  /* 0x0000763206137816 */ /* 0x000fe20000000006 */
[----:B------:R3:W5:Y:S01]  /*0700*/  I2F.F16 R14, R13 ;  /* 0x0000000d000e7306 */ /* 0x0007620000200c00 */
[----:B------:R-:W-:-:S02]  /*0710*/  LOP3.LUT R15, R5, 0xf, RZ, 0xc0, !PT ;  /* 0x0000000f050f7812 */ /* 0x000fc400078ec0ff */
[----:B------:R-:W-:Y:S01]  /*0720*/  LEA.HI R5, R0, 0x1, RZ, 0x14 ;  /* 0x0000000100057811 */ /* 0x000fe200078fa0ff */
[----:B0-----:R-:W-:Y:S01]  /*0730*/  @!P0 IMAD.WIDE R8, R9, 0x2, R2 ;  /* 0x0000000209088825 */ /* 0x001fe200078e0202 */
[----:B-1----:R-:W-:Y:S02]  /*0740*/  LOP3.LUT R10, R10, 0xe400, RZ, 0xfc, !PT ;  /* 0x0000e4000a0a7812 */ /* 0x002fe400078efcff */
[----:B------:R-:W-:Y:S01]  /*0750*/  LOP3.LUT R16, R5, 0xf, RZ, 0xc0, !PT ;  /* 0x0000000f05107812 */ /* 0x000fe200078ec0ff */
[----:B------:R0:W1:Y:S01]  /*0760*/  I2F.F16 R0, R15 ;  /* 0x0000000f00007306 */ /* 0x0000620000200c00 */
[----:B------:R1:W-:Y:S01]  /*0770*/  @!P0 STG.E.64 desc[UR10][R8.64], RZ ;  /* 0x000000ff08008986 */ /* 0x0003e2000c101b0a */
[----:B------:R-:W-:Y:S01]  /*0780*/  PLOP3.LUT P0, PT, PT, PT, UP0, 0x80, 0x0 ;  /* 0x000000000000781c */ /* 0x000fe20003f0f008 */
[C---:B--2---:R-:W-:Y:S01]  /*0790*/  HADD2 R7, R11.reuse.H0_H0, -R12.H0_H0 ;  /* 0xa000000c0b077230 */ /* 0x044fe20000000800 */
[----:B---3--:R-:W-:Y:S02]  /*07a0*/  LOP3.LUT R13, R13, 0xe400, RZ, 0xfc, !PT ;  /* 0x0000e4000d0d7812 */ /* 0x008fe400078efcff */
[----:B------:R-:W-:Y:S01]  /*07b0*/  LOP3.LUT R6, R16, 0xe400, RZ, 0xfc, !PT ;  /* 0x0000e40010067812 */ /* 0x000fe200078efcff */
[----:B-----5:R-:W-:Y:S01]  /*07c0*/  HADD2 R3, R11.H0_H0, -R14.H0_H0 ;  /* 0xa000000e0b037230 */ /* 0x020fe20000000800 */
[----:B------:R2:W3:Y:S01]  /*07d0*/  I2F.F16 R18, R16 ;  /* 0x0000001000127306 */ /* 0x0004e20000200c00 */
[----:B0-----:R-:W-:-:S02]  /*07e0*/  LOP3.LUT R15, R15, 0xe400, RZ, 0xfc, !PT ;  /* 0x0000e4000f0f7812 */ /* 0x001fc400078efcff */
[----:B----4-:R-:W-:Y:S02]  /*07f0*/  PRMT R17, R4, 0x7632, R4 ;  /* 0x0000763204117816 */ /* 0x010fe40000000004 */
[----:B------:R-:W-:Y:S01]  /*0800*/  PRMT R2, R13, 0x5410, R13 ;  /* 0x000054100d027816 */ /* 0x000fe2000000000d */
[C---:B-1----:R-:W-:Y:S01]  /*0810*/  HADD2 R5, R11.reuse.H0_H0, -R0.H0_H0 ;  /* 0xa00000000b057230 */ /* 0x042fe20000000800 */
[----:B------:R-:W-:Y:S02]  /*0820*/  PRMT R6, R6, 0x5410, R6 ;  /* 0x0000541006067816 */ /* 0x000fe40000000006 */
[----:B--2---:R-:W-:Y:S01]  /*0830*/  PRMT R16, R10, 0x5410, R10 ;  /* 0x000054100a107816 */ /* 0x004fe2000000000a */
[----:B---3--:R-:W-:Y:S01]  /*0840*/  HADD2 R0, R11.H0_H0, -R18.H0_H0 ;  /* 0xa00000120b007230 */ /* 0x008fe20000000800 */
[----:B------:R-:W-:Y:S02]  /*0850*/  PRMT R18, R4, 0x5410, R4 ;  /* 0x0000541004127816 */ /* 0x000fe40000000004 */
[----:B------:R-:W-:Y:S01]  /*0860*/  PRMT R4, R15, 0x5410, R15 ;  /* 0x000054100f047816 */ /* 0x000fe2000000000f */
[----:B------:R-:W-:Y:S06]  /*0870*/  BAR.SYNC.DEFER_BLOCKING 0x0 ;  /* 0x0000000000007b1d */ /* 0x000fec0000010000 */
[----:B------:R-:W-:Y:S05]  /*0880*/  @P0 BRA `(.L_x_428) ;  /* 0x0000001400dc0947 */ /* 0x000fea0003800000 */
[----:B------:R-:W-:Y:S01]  /*0890*/  USHF.R.S32.HI UR5, URZ, 0x1f, UR4 ;  /* 0x0000001f3f057899 */ /* 0x000fe20008011404 */
[----:B------:R-:W0:Y:S01]  /*08a0*/  S2UR UR7, SR_CgaCtaId ;  /* 0x00000000000779c3 */ /* 0x000e220000008800 */
[----:B------:R-:W-:Y:S01]  /*08b0*/  ULDC.64 UR12, c[0x0][0x218] ;  /* 0x00008600000c7ab9 */ /* 0x000fe20000000a00 */
[----:B------:R-:W-:Y:S01]  /*08c0*/  CS2R R28, SRZ ;  /* 0x00000000001c7805 */ /* 0x000fe2000001ff00 */
[----:B------:R-:W-:Y:S01]  /*08d0*/  ULEA.HI UR5, UR5, UR4, URZ, 0x3 ;  /* 0x0000000405057291 */ /* 0x000fe2000f8f183f */
[----:B------:R-:W-:-:S03]  /*08e0*/  CS2R R26, SRZ ;  /* 0x00000000001a7805 */ /* 0x000fc6000001ff00 */
        /* <DEDUP_REMOVED lines=12> */
.L_x_430:
[----:B------:R0:W5:Y:S01]  /*09b0*/  LDG.E.128.CONSTANT R12, desc[UR10][R36.64] ;  /* 0x0000000a240c7981 */ /* 0x000162000c1e9d00 */
[----:B------:R-:W-:-:S06]  /*09c0*/  UISETP.NE.AND UP0, UPT, UR4, UR7, UPT ;  /* 0x000000070400728c */ /* 0x000fcc000bf05270 */
[----:B------:R-:W-:-:S13]  /*09d0*/  PLOP3.LUT P0, PT, PT, PT, UP0, 0x80, 0x0 ;  /* 0x000000000000781c */ /* 0x000fda0003f0f008 */
[----:B0-----:R-:W-:Y:S05]  /*09e0*/  @P0 BRA `(.L_x_429) ;  /* 0x0000000000b00947 */ /* 0x001fea0003800000 */
[----:B------:R-:W0:Y:S01]  /*09f0*/  LDC.64 R2, c[0x0][0x220] ;  /* 0x00008800ff027b82 */ /* 0x000e220000000a00 */
[----:B------:R-:W-:-:S04]  /*0a00*/  VIADD R21, R21, 0x1 ;  /* 0x0000000115157836 */ /* 0x000fc80000000000 */
[----:B------:R-:W-:-:S05]  /*0a10*/  IMAD R0, R21, UR8, RZ ;  /* 0x0000000815007c24 */ /* 0x000fca000f8e02ff */
[----:B------:R-:W-:-:S04]  /*0a20*/  SHF.R.S32.HI R5, RZ, 0x1f, R0 ;  /* 0x0000001fff057819 */ /* 0x000fc80000011400 */
[----:B------:R-:W-:-:S04]  /*0a30*/  LEA.HI R5, R5, R0, RZ, 0x3 ;  /* 0x0000000005057211 */ /* 0x000fc800078f18ff */
[----:B------:R-:W-:-:S05]  /*0a40*/  LEA.HI.SX32 R5, R5, R22, 0x1d ;  /* 0x0000001605057211 */ /* 0x000fca00078feaff */
[----:B0-----:R-:W-:Y:S02]  /*0a50*/  IMAD.WIDE R2, R5, 0x4, R2 ;  /* 0x0000000405027825 */ /* 0x001fe400078e0202 */
[----:B------:R-:W0:Y:S04]  /*0a60*/  LDC.64 R4, c[0x0][0x228] ;  /* 0x00008a00ff047b82 */ /* 0x000e280000000a00 */
[----:B------:R-:W2:Y:S01]  /*0a70*/  LDG.E.CONSTANT R2, desc[UR10][R2.64] ;  /* 0x0000000a02027981 */ /* 0x000ea2000c1e9900 */
[----:B------:R-:W-:-:S04]  /*0a80*/  IMAD.IADD R7, R25, 0x1, R0 ;  /* 0x0000000119077824 */ /* 0x000fc800078e0200 */
        /* <DEDUP_REMOVED lines=8> */
[C---:B------:R-:W-:Y:S02]  /*0b10*/  LEA.HI R2, R0.reuse, 0x1, RZ, 0x18 ;  /* 0x0000000100027811 */ /* 0x040fe400078fc0ff */
[----:B------:R-:W-:Y:S02]  /*0b20*/  LEA.HI R0, R0, 0x1, RZ, 0x14 ;  /* 0x0000000100007811 */ /* 0x000fe400078fa0ff */
[----:B------:R-:W-:Y:S02]  /*0b30*/  LOP3.LUT R6, R6, 0xf, RZ, 0xc0, !PT ;  /* 0x0000000f06067812 */ /* 0x000fe400078ec0ff */
[----:B------:R-:W-:Y:S02]  /*0b40*/  LOP3.LUT R8, R8, 0xf, RZ, 0xc0, !PT ;  /* 0x0000000f08087812 */ /* 0x000fe400078ec0ff */
[----:B------:R-:W-:Y:S01]  /*0b50*/  LOP3.LUT R9, R2, 0xf, RZ, 0xc0, !PT ;  /* 0x0000000f02097812 */ /* 0x000fe200078ec0ff */
[----:B------:R1:W2:Y:S01]  /*0b60*/  I2F.F16 R7, R6 ;  /* 0x0000000600077306 */ /* 0x0002a20000200c00 */
[----:B------:R-:W-:-:S02]  /*0b70*/  LOP3.LUT R10, R0, 0xf, RZ, 0xc0, !PT ;  /* 0x0000000f000a7812 */ /* 0x000fc400078ec0ff */
[----:B------:R-:W-:Y:S02]  /*0b80*/  LOP3.LUT R2, R8, 0xe400, RZ, 0xfc, !PT ;  /* 0x0000e40008027812 */ /* 0x000fe400078efcff */
[----:B0-----:R-:W-:Y:S02]  /*0b90*/  LOP3.LUT R4, R9, 0xe400, RZ, 0xfc, !PT ;  /* 0x0000e40009047812 */ /* 0x001fe400078efcff */
[----:B------:R-:W-:Y:S01]  /*0ba0*/  PRMT R2, R2, 0x5410, R2 ;  /* 0x0000541002027816 */ /* 0x000fe20000000002 */
[----:B------:R0:W4:Y:S01]  /*0bb0*/  I2F.F16 R3, R8 ;  /* 0x0000000800037306 */ /* 0x0001220000200c00 */
[----:B-1----:R-:W-:Y:S02]  /*0bc0*/  LOP3.LUT R6, R6, 0xe400, RZ, 0xfc, !PT ;  /* 0x0000e40006067812 */ /* 0x002fe400078efcff */
[C-C-:B---3--:R-:W-:Y:S02]  /*0bd0*/  PRMT R20, R19.reuse, 0x5410, R19.reuse ;  /* 0x0000541013147816 */ /* 0x148fe40000000013 */
[----:B------:R-:W-:Y:S01]  /*0be0*/  PRMT R19, R19, 0x7632, R19 ;  /* 0x0000763213137816 */ /* 0x000fe20000000013 */
[----:B--2---:R-:W-:-:S02]  /*0bf0*/  HADD2 R7, R16.H0_H0, -R7.H0_H0 ;  /* 0xa000000710077230 */ /* 0x004fc40000000800 */
[----:B------:R-:W1:Y:S01]  /*0c00*/  I2F.F16 R5, R9 ;  /* 0x0000000900057306 */ /* 0x000e620000200c00 */
[----:B0-----:R-:W-:Y:S02]  /*0c10*/  LOP3.LUT R8, R10, 0xe400, RZ, 0xfc, !PT ;  /* 0x0000e4000a087812 */ /* 0x001fe400078efcff */
[C-C-:B----4-:R-:W-:Y:S02]  /*0c20*/  PRMT R18, R17.reuse, 0x5410, R17.reuse ;  /* 0x0000541011127816 */ /* 0x150fe40000000011 */
[----:B------:R-:W-:Y:S01]  /*0c30*/  PRMT R17, R17, 0x7632, R17 ;  /* 0x0000763211117816 */ /* 0x000fe20000000011 */
[C---:B------:R-:W-:Y:S02]  /*0c40*/  HADD2 R3, R16.reuse.H0_H0, -R3.H0_H0 ;  /* 0xa000000310037230 */ /* 0x040fe40000000800 */
[----:B------:R-:W0:Y:S01]  /*0c50*/  I2F.F16 R0, R10 ;  /* 0x0000000a00007306 */ /* 0x000e220000200c00 */
[----:B------:R-:W-:Y:S01]  /*0c60*/  PRMT R4, R4, 0x5410, R4 ;  /* 0x0000541004047816 */ /* 0x000fe20000000004 */
[----:B-1----:R-:W-:-:S02]  /*0c70*/  HADD2 R5, R16.H0_H0, -R5.H0_H0 ;  /* 0xa000000510057230 */ /* 0x002fc40000000800 */
[----:B0-----:R-:W-:Y:S01]  /*0c80*/  HADD2 R0, R16.H0_H0, -R0.H0_H0 ;  /* 0xa000000010007230 */ /* 0x001fe20000000800 */
[----:B------:R-:W-:Y:S02]  /*0c90*/  PRMT R16, R6, 0x5410, R6 ;  /* 0x0000541006107816 */ /* 0x000fe40000000006 */
[----:B------:R-:W-:-:S07]  /*0ca0*/  PRMT R6, R8, 0x5410, R8 ;  /* 0x0000541008067816 */ /* 0x000fce0000000008 */
.L_x_429:
[----:B------:R-:W0:Y:S01]  /*0cb0*/  LDS.128 R8, [UR6] ;  /* 0x00000006ff087984 */ /* 0x000e220008000c00 */
[C---:B-----5:R-:W-:Y:S02]  /*0cc0*/  LOP3.LUT R31, R12.reuse, 0xf000f, RZ, 0xc0, !PT ;  /* 0x000f000f0c1f7812 */ /* 0x060fe400078ec0ff */
[----:B------:R-:W-:Y:S02]  /*0cd0*/  LOP3.LUT R32, R12, 0xf000f0, RZ, 0xc0, !PT ;  /* 0x00f000f00c207812 */ /* 0x000fe400078ec0ff */
[----:B------:R-:W-:Y:S02]  /*0ce0*/  LOP3.LUT R31, R31, 0x64006400, RZ, 0xfc, !PT ;  /* 0x640064001f1f7812 */ /* 0x000fe400078efcff */
[----:B------:R-:W-:Y:S02]  /*0cf0*/  LOP3.LUT R32, R32, 0x64006400, RZ, 0xfc, !PT ;  /* 0x6400640020207812 */ /* 0x000fe400078efcff */
[----:B------:R-:W-:Y:S02]  /*0d00*/  SHF.R.U32.HI R30, RZ, 0x8, R12 ;  /* 0x00000008ff1e7819 */ /* 0x000fe4000001160c */
[----:B------:R-:W-:Y:S01]  /*0d10*/  HFMA2.MMA R33, R31, 1, 1, R16 ;  /* 0x3c003c001f217835 */ /* 0x000fe20000000010 */
[----:B------:R-:W-:Y:S01]  /*0d20*/  SHF.R.U32.HI R35, RZ, 0x8, R14 ;  /* 0x00000008ff237819 */ /* 0x000fe2000001160e */
[----:B------:R-:W-:Y:S01]  /*0d30*/  HFMA2.MMA R32, R32, 0.0625, 0.0625, R7 ;  /* 0x2c002c0020207835 */ /* 0x000fe20000000007 */
[----:B------:R-:W-:-:S04]  /*0d40*/  LOP3.LUT R12, R30, 0xf000f, RZ, 0xc0, !PT ;  /* 0x000f000f1e0c7812 */ /* 0x000fc800078ec0ff */
[----:B------:R-:W-:Y:S02]  /*0d50*/  LOP3.LUT R31, R12, 0x64006400, RZ, 0xfc, !PT ;  /* 0x640064000c1f7812 */ /* 0x000fe400078efcff */
[----:B------:R-:W-:-:S03]  /*0d60*/  LOP3.LUT R12, R13, 0xf000f, RZ, 0xc0, !PT ;  /* 0x000f000f0d0c7812 */ /* 0x000fc600078ec0ff */
[----:B------:R-:W-:Y:S02]  /*0d70*/  HADD2 R31, R31, R16 ;  /* 0x000000101f1f7230 */ /* 0x000fe40000000000 */
[----:B0-----:R-:W-:-:S06]  /*0d80*/  HFMA2 R33, R33, R8, RZ.H0_H0 ;  /* 0x0000000821217231 */ /* 0x001fcc00000400ff */
[----:B------:R-:W-:Y:S01]  /*0d90*/  HFMA2.MMA R32, R32, R9, R33 ;  /* 0x0000000920207235 */ /* 0x000fe20000000021 */
[----:B------:R-:W-:Y:S02]  /*0da0*/  LOP3.LUT R33, R12, 0x64006400, RZ, 0xfc, !PT ;  /* 0x640064000c217812 */ /* 0x000fe400078efcff */
[----:B------:R-:W-:-:S04]  /*0db0*/  LOP3.LUT R12, R13, 0xf000f0, RZ, 0xc0, !PT ;  /* 0x00f000f00d0c7812 */ /* 0x000fc800078ec0ff */
[----:B------:R-:W-:Y:S01]  /*0dc0*/  HFMA2.MMA R33, R33, 1, 1, R2 ;  /* 0x3c003c0021217835 */ /* 0x000fe20000000002 */
[----:B------:R-:W-:Y:S02]  /*0dd0*/  LOP3.LUT R12, R12, 0x64006400, RZ, 0xfc, !PT ;  /* 0x640064000c0c7812 */ /* 0x000fe400078efcff */
[----:B------:R-:W-:-:S04]  /*0de0*/  HFMA2 R31, R31, R10, R32 ;  /* 0x0000000a1f1f7231 */ /* 0x000fc80000000020 */
[----:B------:R-:W-:-:S03]  /*0df0*/  HFMA2.MMA R12, R12, 0.0625, 0.0625, R3 ;  /* 0x2c002c000c0c7835 */ /* 0x000fc60000000003 */
[----:B------:R-:W-:Y:S01]  /*0e00*/  HFMA2 R32, R33, R8, RZ.H0_H0 ;  /* 0x0000000821207231 */ /* 0x000fe200000400ff */
[----:B------:R-:W-:-:S05]  /*0e10*/  SHF.R.U32.HI R33, RZ, 0x8, R13 ;  /* 0x00000008ff217819 */ /* 0x000fca000001160d */
[----:B------:R-:W-:Y:S01]  /*0e20*/  HFMA2.MMA R34, R12, R9, R32 ;  /* 0x000000090c227235 */ /* 0x000fe20000000020 */
[----:B------:R-:W-:-:S04]  /*0e30*/  LOP3.LUT R12, R33, 0xf000f, RZ, 0xc0, !PT ;  /* 0x000f000f210c7812 */ /* 0x000fc800078ec0ff */
[----:B------:R-:W-:Y:S02]  /*0e40*/  LOP3.LUT R13, R12, 0x64006400, RZ, 0xfc, !PT ;  /* 0x640064000c0d7812 */ /* 0x000fe400078efcff */
[----:B------:R-:W-:-:S03]  /*0e50*/  LOP3.LUT R12, R14, 0xf000f, RZ, 0xc0, !PT ;  /* 0x000f000f0e0c7812 */ /* 0x000fc600078ec0ff */
[----:B------:R-:W-:Y:S01]  /*0e60*/  HADD2 R32, R13, R2 ;  /* 0x000000020d207230 */ /* 0x000fe20000000000 */
[----:B------:R-:W-:Y:S02]  /*0e70*/  LOP3.LUT R13, R12, 0x64006400, RZ, 0xfc, !PT ;  /* 0x640064000c0d7812 */ /* 0x000fe400078efcff */
[----:B------:R-:W-:Y:S01]  /*0e80*/  LOP3.LUT R12, R14, 0xf000f0, RZ, 0xc0, !PT ;  /* 0x00f000f00e0c7812 */ /* 0x000fe200078ec0ff */
[----:B------:R-:W-:-:S03]  /*0e90*/  HFMA2 R32, R32, R10, R34 ;  /* 0x0000000a20207231 */ /* 0x000fc60000000022 */
[----:B------:R-:W-:Y:S01]  /*0ea0*/  HFMA2.MMA R13, R13, 1, 1, R4 ;  /* 0x3c003c000d0d7835 */ /* 0x000fe20000000004 */
[----:B------:R-:W-:-:S06]  /*0eb0*/  LOP3.LUT R12, R12, 0x64006400, RZ, 0xfc, !PT ;  /* 0x640064000c0c7812 */ /* 0x000fcc00078efcff */
[----:B------:R-:W-:Y:S01]  /*0ec0*/  HFMA2.MMA R34, R12, 0.0625, 0.0625, R5 ;  /* 0x2c002c000c227835 */ /* 0x000fe20000000005 */
[----:B------:R-:W-:Y:S02]  /*0ed0*/  LOP3.LUT R12, R35, 0xf000f, RZ, 0xc0, !PT ;  /* 0x000f000f230c7812 */ /* 0x000fe400078ec0ff */
[----:B------:R-:W-:-:S06]  /*0ee0*/  HFMA2 R13, R13, R8, RZ.H0_H0 ;  /* 0x000000080d0d7231 */ /* 0x000fcc00000400ff */
[----:B------:R-:W-:Y:S01]  /*0ef0*/  HFMA2.MMA R34, R34, R9, R13 ;  /* 0x0000000922227235 */ /* 0x000fe2000000000d */
[----:B------:R-:W-:Y:S02]  /*0f00*/  LOP3.LUT R13, R12, 0x64006400, RZ, 0xfc, !PT ;  /* 0x640064000c0d7812 */ /* 0x000fe400078efcff */
[----:B------:R-:W-:-:S03]  /*0f10*/  LOP3.LUT R12, R15, 0xf000f, RZ, 0xc0, !PT ;  /* 0x000f000f0f0c7812 */ /* 0x000fc600078ec0ff */
[----:B------:R-:W-:-:S04]  /*0f20*/  HADD2 R13, R13, R4 ;  /* 0x000000040d0d7230 */ /* 0x000fc80000000000 */
[----:B------:R-:W-:Y:S01]  /*0f30*/  HFMA2 R34, R13, R10, R34 ;  /* 0x0000000a0d227231 */ /* 0x000fe20000000022 */
[----:B------:R-:W-:-:S06]  /*0f40*/  LOP3.LUT R13, R12, 0x64006400, RZ, 0xfc, !PT ;  /* 0x640064000c0d7812 */ /* 0x000fcc00078efcff */
[----:B------:R-:W-:-:S08]  /*0f50*/  HFMA2.MMA R13, R13, 1, 1, R6 ;  /* 0x3c003c000d0d7835 */ /* 0x000fd00000000006 */
[----:B------:R-:W-:Y:S01]  /*0f60*/  HFMA2.MMA R12, R13, R8, RZ ;  /* 0x000000080d0c7235 */ /* 0x000fe200000000ff */
[----:B------:R-:W-:-:S04]  /*0f70*/  LOP3.LUT R8, R15, 0xf000f0, RZ, 0xc0, !PT ;  /* 0x00f000f00f087812 */ /* 0x000fc800078ec0ff */
[----:B------:R-:W-:Y:S02]  /*0f80*/  LOP3.LUT R13, R8, 0x64006400, RZ, 0xfc, !PT ;  /* 0x64006400080d7812 */ /* 0x000fe400078efcff */
[----:B------:R-:W-:-:S03]  /*0f90*/  SHF.R.U32.HI R8, RZ, 0x8, R15 ;  /* 0x00000008ff087819 */ /* 0x000fc6000001160f */
[----:B------:R-:W-:-:S06]  /*0fa0*/  HFMA2 R13, R13, 0.0625, 0.0625, R0 ;  /* 0x2c002c000d0d7831 */ /* 0x000fcc0000000000 */
[----:B------:R-:W-:Y:S01]  /*0fb0*/  HFMA2.MMA R12, R13, R9, R12 ;  /* 0x000000090d0c7235 */ /* 0x000fe2000000000c */
[----:B------:R-:W-:-:S04]  /*0fc0*/  LOP3.LUT R9, R8, 0xf000f, RZ, 0xc0, !PT ;  /* 0x000f000f08097812 */ /* 0x000fc800078ec0ff */
[----:B------:R-:W-:-:S05]  /*0fd0*/  LOP3.LUT R9, R9, 0x64006400, RZ, 0xfc, !PT ;  /* 0x6400640009097812 */ /* 0x000fca00078efcff */
[----:B------:R-:W-:-:S04]  /*0fe0*/  HADD2 R9, R9, R6 ;  /* 0x0000000609097230 */ /* 0x000fc80000000000 */
[----:B------:R-:W-:Y:S02]  /*0ff0*/  HFMA2 R10, R9, R10, R12 ;  /* 0x0000000a090a7231 */ /* 0x000fe4000000000c */
[----:B------:R-:W-:-:S04]  /*1000*/  IMAD.U32 R9, RZ, RZ, UR8 ;  /* 0x00000008ff097e24 */ /* 0x000fc8000f8e00ff */
[----:B------:R-:W-:-:S05]  /*1010*/  IMAD.WIDE R36, R9, 0x4, R36 ;  /* 0x0000000409247825 */ /* 0x000fca00078e0224 */
[----:B------:R-:W2:Y:S01]  /*1020*/  LDG.E.128.CONSTANT R12, desc[UR10][R36.64] ;  /* 0x0000000a240c7981 */ /* 0x000ea2000c1e9d00 */
[----:B------:R-:W-:Y:S02]  /*1030*/  LOP3.LUT R30, R30, 0xf000f0, RZ, 0xc0, !PT ;  /* 0x00f000f01e1e7812 */ /* 0x000fe400078ec0ff */
[----:B------:R-:W-:Y:S02]  /*1040*/  LOP3.LUT R33, R33, 0xf000f0, RZ, 0xc0, !PT ;  /* 0x00f000f021217812 */ /* 0x000fe400078ec0ff */
[----:B------:R-:W-:Y:S02]  /*1050*/  LOP3.LUT R30, R30, 0x64006400, RZ, 0xfc, !PT ;  /* 0x640064001e1e7812 */ /* 0x000fe400078efcff */
[----:B------:R-:W-:Y:S02]  /*1060*/  LOP3.LUT R35, R35, 0xf000f0, RZ, 0xc0, !PT ;  /* 0x00f000f023237812 */ /* 0x000fe400078ec0ff */
[----:B------:R-:W-:Y:S02]  /*1070*/  LOP3.LUT R9, R8, 0xf000f0, RZ, 0xc0, !PT ;  /* 0x00f000f008097812 */ /* 0x000fe400078ec0ff */
[----:B------:R-:W-:Y:S01]  /*1080*/  HFMA2.MMA R30, R30, 0.0625, 0.0625, R7 ;  /* 0x2c002c001e1e7835 */ /* 0x000fe20000000007 */
[----:B------:R-:W-:-:S02]  /*1090*/  LOP3.LUT R8, R35, 0x64006400, RZ, 0xfc, !PT ;  /* 0x6400640023087812 */ /* 0x000fc400078efcff */
[----:B------:R-:W-:-:S04]  /*10a0*/  LOP3.LUT R9, R9, 0x64006400, RZ, 0xfc, !PT ;  /* 0x6400640009097812 */ /* 0x000fc800078efcff */
[----:B------:R-:W-:-:S03]  /*10b0*/  HFMA2.MMA R8, R8, 0.0625, 0.0625, R5 ;  /* 0x2c002c0008087835 */ /* 0x000fc60000000005 */
[----:B------:R-:W-:Y:S01]  /*10c0*/  HFMA2 R31, R30, R11, R31 ;  /* 0x0000000b1e1f7231 */ /* 0x000fe2000000001f */
[----:B------:R-:W-:-:S04]  /*10d0*/  LOP3.LUT R30, R33, 0x64006400, RZ, 0xfc, !PT ;  /* 0x64006400211e7812 */ /* 0x000fc800078efcff */
[----:B------:R-:W-:Y:S02]  /*10e0*/  HFMA2.MMA R34, R8, R11, R34 ;  /* 0x0000000b08227235 */ /* 0x000fe40000000022 */
[----:B------:R-:W-:Y:S02]  /*10f0*/  HFMA2.MMA R30, R30, 0.0625, 0.0625, R3 ;  /* 0x2c002c001e1e7835 */ /* 0x000fe40000000003 */
[----:B------:R-:W-:-:S04]  /*1100*/  HFMA2.MMA R29, R31, R20, R29 ;  /* 0x000000141f1d7235 */ /* 0x000fc8000000001d */
[----:B------:R-:W-:-:S04]  /*1110*/  HFMA2.MMA R27, R34, R18, R27 ;  /* 0x00000012221b7235 */ /* 0x000fc8000000001b */
[----:B------:R-:W-:Y:S02]  /*1120*/  HFMA2 R32, R30, R11, R32 ;  /* 0x0000000b1e207231 */ /* 0x000fe40000000020 */
[----:B------:R-:W-:Y:S02]  /*1130*/  HFMA2 R30, R9, 0.0625, 0.0625, R0 ;  /* 0x2c002c00091e7831 */ /* 0x000fe40000000000 */
[----:B------:R-:W-:Y:S02]  /*1140*/  HFMA2 R28, R32, R19, R28 ;  /* 0x00000013201c7231 */ /* 0x000fe4000000001c */
[----:B------:R-:W-:Y:S02]  /*1150*/  HFMA2 R30, R30, R11, R10 ;  /* 0x0000000b1e1e7231 */ /* 0x000fe4000000000a */
[----:B------:R-:W0:Y:S02]  /*1160*/  LDS.128 R8, [UR6+0x10] ;  /* 0x00001006ff087984 */ /* 0x000e240008000c00 */
[----:B------:R-:W-:Y:S01]  /*1170*/  HFMA2 R26, R30, R17, R26 ;  /* 0x000000111e1a7231 */ /* 0x000fe2000000001a */
[----:B--2---:R-:W-:-:S02]  /*1180*/  LOP3.LUT R30, R12, 0xf000f, RZ, 0xc0, !PT ;  /* 0x000f000f0c1e7812 */ /* 0x004fc400078ec0ff */
[----:B------:R-:W-:Y:S02]  /*1190*/  LOP3.LUT R32, R12, 0xf000f0, RZ, 0xc0, !PT ;  /* 0x00f000f00c207812 */ /* 0x000fe400078ec0ff */
[----:B------:R-:W-:Y:S02]  /*11a0*/  LOP3.LUT R33, R30, 0x64006400, RZ, 0xfc, !PT ;  /* 0x640064001e217812 */ /* 0x000fe400078efcff */
[----:B------:R-:W-:Y:S02]  /*11b0*/  LOP3.LUT R32, R32, 0x64006400, RZ, 0xfc, !PT ;  /* 0x6400640020207812 */ /* 0x000fe400078efcff */
[----:B------:R-:W-:Y:S01]  /*11c0*/  SHF.R.U32.HI R31, RZ, 0x8, R12 ;  /* 0x00000008ff1f7819 */ /* 0x000fe2000001160c */
[----:B------:R-:W-:-:S03]  /*11d0*/  HADD2 R30, R33, R16 ;  /* 0x00000010211e7230 */ /* 0x000fc60000000000 */
[----:B------:R-:W-:Y:S01]  /*11e0*/  LOP3.LUT R12, R31, 0xf000f, RZ, 0xc0, !PT ;  /* 0x000f000f1f0c7812 */ /* 0x000fe200078ec0ff */
[----:B------:R-:W-:Y:S01]  /*11f0*/  HFMA2.MMA R32, R32, 0.0625, 0.0625, R7 ;  /* 0x2c002c0020207835 */ /* 0x000fe20000000007 */
[----:B0-----:R-:W-:Y:S02]  /*1200*/  HFMA2 R30, R30, R8, RZ.H0_H0 ;  /* 0x000000081e1e7231 */ /* 0x001fe400000400ff */
[----:B------:R-:W-:Y:S02]  /*1210*/  LOP3.LUT R33, R12, 0x64006400, RZ, 0xfc, !PT ;  /* 0x640064000c217812 */ /* 0x000fe400078efcff */
[----:B------:R-:W-:-:S03]  /*1220*/  LOP3.LUT R12, R13, 0xf000f, RZ, 0xc0, !PT ;  /* 0x000f000f0d0c7812 */ /* 0x000fc600078ec0ff */
[----:B------:R-:W-:Y:S01]  /*1230*/  HFMA2.MMA R32, R32, R9, R30 ;  /* 0x0000000920207235 */ /* 0x000fe2000000001e */
[----:B------:R-:W-:Y:S01]  /*1240*/  HADD2 R30, R33, R16 ;  /* 0x00000010211e7230 */ /* 0x000fe20000000000 */
[----:B------:R-:W-:Y:S02]  /*1250*/  LOP3.LUT R33, R12, 0x64006400, RZ, 0xfc, !PT ;  /* 0x640064000c217812 */ /* 0x000fe400078efcff */
[----:B------:R-:W-:-:S04]  /*1260*/  LOP3.LUT R12, R13, 0xf000f0, RZ, 0xc0, !PT ;  /* 0x00f000f00d0c7812 */ /* 0x000fc800078ec0ff */
[----:B------:R-:W-:Y:S01]  /*1270*/  HFMA2.MMA R33, R33, 1, 1, R2 ;  /* 0x3c003c0021217835 */ /* 0x000fe20000000002 */
[----:B------:R-:W-:Y:S01]  /*1280*/  LOP3.LUT R12, R12, 0x64006400, RZ, 0xfc, !PT ;  /* 0x640064000c0c7812 */ /* 0x000fe200078efcff */
[----:B------:R-:W-:Y:S01]  /*1290*/  HFMA2 R30, R30, R10, R32 ;  /* 0x0000000a1e1e7231 */ /* 0x000fe20000000020 */
[----:B------:R-:W-:-:S04]  /*12a0*/  SHF.R.U32.HI R32, RZ, 0x8, R13 ;  /* 0x00000008ff207819 */ /* 0x000fc8000001160d */
[----:B------:R-:W-:-:S03]  /*12b0*/  HFMA2.MMA R12, R12, 0.0625, 0.0625, R3 ;  /* 0x2c002c000c0c7835 */ /* 0x000fc60000000003 */
[----:B------:R-:W-:-:S06]  /*12c0*/  HFMA2 R33, R33, R8, RZ.H0_H0 ;  /* 0x0000000821217231 */ /* 0x000fcc00000400ff */
[----:B------:R-:W-:Y:S01]  /*12d0*/  HFMA2.MMA R34, R12, R9, R33 ;  /* 0x000000090c227235 */ /* 0x000fe20000000021 */
[----:B------:R-:W-:-:S04]  /*12e0*/  LOP3.LUT R12, R32, 0xf000f, RZ, 0xc0, !PT ;  /* 0x000f000f200c7812 */ /* 0x000fc800078ec0ff */
[----:B------:R-:W-:Y:S02]  /*12f0*/  LOP3.LUT R13, R12, 0x64006400, RZ, 0xfc, !PT ;  /* 0x640064000c0d7812 */ /* 0x000fe400078efcff */
[----:B------:R-:W-:-:S03]  /*1300*/  LOP3.LUT R12, R14, 0xf000f, RZ, 0xc0, !PT ;  /* 0x000f000f0e0c7812 */ /* 0x000fc600078ec0ff */
[----:B------:R-:W-:Y:S01]  /*1310*/  HADD2 R33, R13, R2 ;  /* 0x000000020d217230 */ /* 0x000fe20000000000 */
[----:B------:R-:W-:Y:S02]  /*1320*/  LOP3.LUT R13, R12, 0x64006400, RZ, 0xfc, !PT ;  /* 0x640064000c0d7812 */ /* 0x000fe400078efcff */
[----:B------:R-:W-:Y:S01]  /*1330*/  LOP3.LUT R12, R14, 0xf000f0, RZ, 0xc0, !PT ;  /* 0x00f000f00e0c7812 */ /* 0x000fe200078ec0ff */
[----:B------:R-:W-:Y:S01]  /*1340*/  HFMA2 R33, R33, R10, R34 ;  /* 0x0000000a21217231 */ /* 0x000fe20000000022 */
[----:B------:R-:W-:Y:S02]  /*1350*/  SHF.R.U32.HI R34, RZ, 0x8, R14 ;  /* 0x00000008ff227819 */ /* 0x000fe4000001160e */
        /* <DEDUP_REMOVED lines=14> */
[----:B------:R-:W-:-:S05]  /*1440*/  LOP3.LUT R13, R8, 0x64006400, RZ, 0xfc, !PT ;  /* 0x64006400080d7812 */ /* 0x000fca00078efcff */
[----:B------:R-:W-:-:S06]  /*1450*/  HFMA2 R13, R13, 0.0625, 0.0625, R0 ;  /* 0x2c002c000d0d7831 */ /* 0x000fcc0000000000 */
[----:B------:R-:W-:Y:S01]  /*1460*/  HFMA2.MMA R12, R13, R9, R12 ;  /* 0x000000090d0c7235 */ /* 0x000fe2000000000c */
[----:B------:R-:W-:-:S04]  /*1470*/  SHF.R.U32.HI R9, RZ, 0x8, R15 ;  /* 0x00000008ff097819 */ /* 0x000fc8000001160f */
        /* <DEDUP_REMOVED lines=14> */
[----:B------:R-:W-:Y:S01]  /*1560*/  LOP3.LUT R9, R9, 0xf000f0, RZ, 0xc0, !PT ;  /* 0x00f000f009097812 */ /* 0x000fe200078ec0ff */
[----:B------:R-:W-:-:S03]  /*1570*/  HFMA2.MMA R32, R32, 0.0625, 0.0625, R3 ;  /* 0x2c002c0020207835 */ /* 0x000fc60000000003 */
[----:B------:R-:W-:Y:S01]  /*1580*/  LOP3.LUT R9, R9, 0x64006400, RZ, 0xfc, !PT ;  /* 0x6400640009097812 */ /* 0x000fe200078efcff */
[----:B------:R-:W-:Y:S02]  /*1590*/  HFMA2.MMA R34, R34, 0.0625, 0.0625, R5 ;  /* 0x2c002c0022227835 */ /* 0x000fe40000000005 */
[-C--:B------:R-:W-:Y:S02]  /*15a0*/  HFMA2 R8, R8, R11.reuse, R30 ;  /* 0x0000000b08087231 */ /* 0x080fe4000000001e */
[----:B------:R-:W-:Y:S02]  /*15b0*/  HFMA2 R30, R9, 0.0625, 0.0625, R0 ;  /* 0x2c002c00091e7831 */ /* 0x000fe40000000000 */
[-C--:B------:R-:W-:Y:S02]  /*15c0*/  HFMA2 R33, R32, R11.reuse, R33 ;  /* 0x0000000b20217231 */ /* 0x080fe40000000021 */
[----:B------:R-:W-:Y:S01]  /*15d0*/  HFMA2.MMA R35, R34, R11, R35 ;  /* 0x0000000b22237235 */ /* 0x000fe20000000023 */
[----:B------:R-:W-:Y:S01]  /*15e0*/  HFMA2 R30, R30, R11, R10 ;  /* 0x0000000b1e1e7231 */ /* 0x000fe2000000000a */
[----:B------:R-:W-:Y:S01]  /*15f0*/  HFMA2.MMA R29, R8, R20, R29 ;  /* 0x00000014081d7235 */ /* 0x000fe2000000001d */
[----:B------:R-:W-:Y:S01]  /*1600*/  HFMA2 R28, R33, R19, R28 ;  /* 0x00000013211c7231 */ /* 0x000fe2000000001c */
[----:B------:R-:W0:Y:S01]  /*1610*/  LDS.128 R8, [UR6+0x20] ;  /* 0x00002006ff087984 */ /* 0x000e220008000c00 */
[----:B------:R-:W-:-:S03]  /*1620*/  HFMA2 R26, R30, R17, R26 ;  /* 0x000000111e1a7231 */ /* 0x000fc6000000001a */
[----:B------:R-:W-:Y:S01]  /*1630*/  HFMA2.MMA R27, R35, R18, R27 ;  /* 0x00000012231b7235 */ /* 0x000fe2000000001b */
[C---:B--2---:R-:W-:Y:S02]  /*1640*/  LOP3.LUT R30, R12.reuse, 0xf000f, RZ, 0xc0, !PT ;  /* 0x000f000f0c1e7812 */ /* 0x044fe400078ec0ff */
[----:B------:R-:W-:Y:S02]  /*1650*/  LOP3.LUT R32, R12, 0xf000f0, RZ, 0xc0, !PT ;  /* 0x00f000f00c207812 */ /* 0x000fe400078ec0ff */
[----:B------:R-:W-:Y:S02]  /*1660*/  LOP3.LUT R33, R30, 0x64006400, RZ, 0xfc, !PT ;  /* 0x640064001e217812 */ /* 0x000fe400078efcff */
[----:B------:R-:W-:Y:S02]  /*1670*/  LOP3.LUT R32, R32, 0x64006400, RZ, 0xfc, !PT ;  /* 0x6400640020207812 */ /* 0x000fe400078efcff */
[----:B------:R-:W-:Y:S01]  /*1680*/  SHF.R.U32.HI R31, RZ, 0x8, R12 ;  /* 0x00000008ff1f7819 */ /* 0x000fe2000001160c */
[----:B------:R-:W-:Y:S01]  /*1690*/  HADD2 R30, R33, R16 ;  /* 0x00000010211e7230 */ /* 0x000fe20000000000 */
[----:B------:R-:W-:-:S02]  /*16a0*/  SHF.R.U32.HI R35, RZ, 0x8, R14 ;  /* 0x00000008ff237819 */ /* 0x000fc4000001160e */
        /* <DEDUP_REMOVED lines=47> */
[----:B------:R0:W2:Y:S01]  /*19a0*/  LDG.E.128.CONSTANT R12, desc[UR10][R36.64] ;  /* 0x0000000a240c7981 */ /* 0x0000a2000c1e9d00 */
[----:B------:R-:W-:Y:S01]  /*19b0*/  LOP3.LUT R31, R31, 0xf000f0, RZ, 0xc0, !PT ;  /* 0x00f000f01f1f7812 */ /* 0x000fe200078ec0ff */
[----:B------:R-:W-:Y:S01]  /*19c0*/  UIADD3 UR4, UR4, 0x20, URZ ;  /* 0x0000002004047890 */ /* 0x000fe2000fffe03f */
[----:B------:R-:W-:Y:S01]  /*19d0*/  LOP3.LUT R32, R32, 0xf000f0, RZ, 0xc0, !PT ;  /* 0x00f000f020207812 */ /* 0x000fe200078ec0ff */
[----:B------:R-:W-:Y:S01]  /*19e0*/  UIADD3 UR5, UR5, 0x20, URZ ;  /* 0x0000002005057890 */ /* 0x000fe2000fffe03f */
[----:B------:R-:W-:Y:S01]  /*19f0*/  LOP3.LUT R31, R31, 0x64006400, RZ, 0xfc, !PT ;  /* 0x640064001f1f7812 */ /* 0x000fe200078efcff */
[----:B------:R-:W-:Y:S01]  /*1a00*/  UISETP.GE.AND UP0, UPT, UR4, UR9, UPT ;  /* 0x000000090400728c */ /* 0x000fe2000bf06270 */
[----:B------:R-:W-:Y:S02]  /*1a10*/  LOP3.LUT R35, R35, 0xf000f0, RZ, 0xc0, !PT ;  /* 0x00f000f023237812 */ /* 0x000fe400078ec0ff */
[----:B------:R-:W-:Y:S02]  /*1a20*/  LOP3.LUT R32, R32, 0x64006400, RZ, 0xfc, !PT ;  /* 0x6400640020207812 */ /* 0x000fe400078efcff */
[----:B------:R-:W-:Y:S01]  /*1a30*/  LOP3.LUT R9, R8, 0xf000f0, RZ, 0xc0, !PT ;  /* 0x00f000f008097812 */ /* 0x000fe200078ec0ff */
[----:B------:R-:W-:Y:S01]  /*1a40*/  HFMA2.MMA R31, R31, 0.0625, 0.0625, R7 ;  /* 0x2c002c001f1f7835 */ /* 0x000fe20000000007 */
[----:B------:R-:W-:-:S02]  /*1a50*/  LOP3.LUT R8, R35, 0x64006400, RZ, 0xfc, !PT ;  /* 0x6400640023087812 */ /* 0x000fc400078efcff */
[----:B------:R-:W-:Y:S01]  /*1a60*/  HFMA2.MMA R32, R32, 0.0625, 0.0625, R3 ;  /* 0x2c002c0020207835 */ /* 0x000fe20000000003 */
[----:B------:R-:W-:Y:S02]  /*1a70*/  LOP3.LUT R9, R9, 0x64006400, RZ, 0xfc, !PT ;  /* 0x6400640009097812 */ /* 0x000fe400078efcff */
[----:B------:R-:W-:Y:S01]  /*1a80*/  PLOP3.LUT P0, PT, PT, PT, UP0, 0x80, 0x0 ;  /* 0x000000000000781c */ /* 0x000fe20003f0f008 */
[----:B------:R-:W-:-:S03]  /*1a90*/  HFMA2.MMA R8, R8, 0.0625, 0.0625, R5 ;  /* 0x2c002c0008087835 */ /* 0x000fc60000000005 */
[-C--:B------:R-:W-:Y:S02]  /*1aa0*/  HFMA2 R30, R31, R11.reuse, R30 ;  /* 0x0000000b1f1e7231 */ /* 0x080fe4000000001e */
[----:B------:R-:W-:Y:S02]  /*1ab0*/  HFMA2 R31, R9, 0.0625, 0.0625, R0 ;  /* 0x2c002c00091f7831 */ /* 0x000fe40000000000 */
[-C--:B------:R-:W-:Y:S01]  /*1ac0*/  HFMA2 R33, R32, R11.reuse, R33 ;  /* 0x0000000b20217231 */ /* 0x080fe20000000021 */
[----:B------:R-:W-:Y:S01]  /*1ad0*/  HFMA2.MMA R34, R8, R11, R34 ;  /* 0x0000000b08227235 */ /* 0x000fe20000000022 */
[----:B------:R-:W-:Y:S01]  /*1ae0*/  HFMA2 R31, R31, R11, R10 ;  /* 0x0000000b1f1f7231 */ /* 0x000fe2000000000a */
[----:B------:R-:W-:Y:S01]  /*1af0*/  HFMA2.MMA R29, R30, R20, R29 ;  /* 0x000000141e1d7235 */ /* 0x000fe2000000001d */
[----:B------:R-:W1:Y:S01]  /*1b00*/  LDS.128 R8, [UR6+0x30] ;  /* 0x00003006ff087984 */ /* 0x000e620008000c00 */
[----:B------:R-:W-:Y:S01]  /*1b10*/  HFMA2 R28, R33, R19, R28 ;  /* 0x00000013211c7231 */ /* 0x000fe2000000001c */
[----:B------:R-:W-:Y:S01]  /*1b20*/  UIADD3 UR6, UR6, 0x40, URZ ;  /* 0x0000004006067890 */ /* 0x000fe2000fffe03f */
[----:B------:R-:W-:-:S02]  /*1b30*/  HFMA2 R26, R31, R17, R26 ;  /* 0x000000111f1a7231 */ /* 0x000fc4000000001a */
[----:B------:R-:W-:Y:S01]  /*1b40*/  IMAD.U32 R31, RZ, RZ, UR8 ;  /* 0x00000008ff1f7e24 */ /* 0x000fe2000f8e00ff */
[----:B------:R-:W-:-:S03]  /*1b50*/  HFMA2.MMA R27, R34, R18, R27 ;  /* 0x00000012221b7235 */ /* 0x000fc6000000001b */
[----:B0-----:R-:W-:Y:S01]  /*1b60*/  IMAD.WIDE R36, R31, 0x4, R36 ;  /* 0x000000041f247825 */ /* 0x001fe200078e0224 */
[----:B--2---:R-:W-:Y:S02]  /*1b70*/  LOP3.LUT R30, R12, 0xf000f, RZ, 0xc0, !PT ;  /* 0x000f000f0c1e7812 */ /* 0x004fe400078ec0ff */
[----:B------:R-:W-:Y:S02]  /*1b80*/  LOP3.LUT R32, R13, 0xf000f, RZ, 0xc0, !PT ;  /* 0x000f000f0d207812 */ /* 0x000fe400078ec0ff */
[----:B------:R-:W-:Y:S02]  /*1b90*/  LOP3.LUT R33, R30, 0x64006400, RZ, 0xfc, !PT ;  /* 0x640064001e217812 */ /* 0x000fe400078efcff */
[----:B------:R-:W-:Y:S02]  /*1ba0*/  LOP3.LUT R30, R12, 0xf000f0, RZ, 0xc0, !PT ;  /* 0x00f000f00c1e7812 */ /* 0x000fe400078ec0ff */
[----:B------:R-:W-:Y:S01]  /*1bb0*/  LOP3.LUT R34, R14, 0xf000f0, RZ, 0xc0, !PT ;  /* 0x00f000f00e227812 */ /* 0x000fe200078ec0ff */
[----:B------:R-:W-:Y:S01]  /*1bc0*/  HADD2 R33, R33, R16 ;  /* 0x0000001021217230 */ /* 0x000fe20000000000 */
[----:B------:R-:W-:-:S02]  /*1bd0*/  LOP3.LUT R30, R30, 0x64006400, RZ, 0xfc, !PT ;  /* 0x640064001e1e7812 */ /* 0x000fc400078efcff */
[----:B------:R-:W-:Y:S02]  /*1be0*/  LOP3.LUT R34, R34, 0x64006400, RZ, 0xfc, !PT ;  /* 0x6400640022227812 */ /* 0x000fe400078efcff */
[----:B------:R-:W-:Y:S01]  /*1bf0*/  SHF.R.U32.HI R12, RZ, 0x8, R12 ;  /* 0x00000008ff0c7819 */ /* 0x000fe2000001160c */
[----:B-1----:R-:W-:Y:S01]  /*1c00*/  HFMA2.MMA R33, R33, R8, RZ ;  /* 0x0000000821217235 */ /* 0x002fe200000000ff */
[----:B------:R-:W-:Y:S02]  /*1c10*/  HFMA2 R30, R30, 0.0625, 0.0625, R7 ;  /* 0x2c002c001e1e7831 */ /* 0x000fe40000000007 */
[----:B------:R-:W-:-:S07]  /*1c20*/  HFMA2 R34, R34, 0.0625, 0.0625, R5 ;  /* 0x2c002c0022227831 */ /* 0x000fce0000000005 */
[----:B------:R-:W-:Y:S01]  /*1c30*/  HFMA2 R30, R30, R9, R33 ;  /* 0x000000091e1e7231 */ /* 0x000fe20000000021 */
[----:B------:R-:W-:Y:S02]  /*1c40*/  LOP3.LUT R33, R32, 0x64006400, RZ, 0xfc, !PT ;  /* 0x6400640020217812 */ /* 0x000fe400078efcff */
[----:B------:R-:W-:Y:S02]  /*1c50*/  LOP3.LUT R32, R13, 0xf000f0, RZ, 0xc0, !PT ;  /* 0x00f000f00d207812 */ /* 0x000fe400078ec0ff */
[----:B------:R-:W-:Y:S01]  /*1c60*/  SHF.R.U32.HI R13, RZ, 0x8, R13 ;  /* 0x00000008ff0d7819 */ /* 0x000fe2000001160d */
[----:B------:R-:W-:Y:S01]  /*1c70*/  HADD2 R33, R33, R2 ;  /* 0x0000000221217230 */ /* 0x000fe20000000000 */
[----:B------:R-:W-:-:S03]  /*1c80*/  LOP3.LUT R32, R32, 0x64006400, RZ, 0xfc, !PT ;  /* 0x6400640020207812 */ /* 0x000fc600078efcff */
[----:B------:R-:W-:-:S03]  /*1c90*/  HFMA2 R33, R33, R8, RZ.H0_H0 ;  /* 0x0000000821217231 */ /* 0x000fc600000400ff */
[----:B------:R-:W-:-:S08]  /*1ca0*/  HFMA2.MMA R32, R32, 0.0625, 0.0625, R3 ;  /* 0x2c002c0020207835 */ /* 0x000fd00000000003 */
[----:B------:R-:W-:Y:S01]  /*1cb0*/  HFMA2.MMA R32, R32, R9, R33 ;  /* 0x0000000920207235 */ /* 0x000fe20000000021 */
[----:B------:R-:W-:Y:S02]  /*1cc0*/  LOP3.LUT R33, R14, 0xf000f, RZ, 0xc0, !PT ;  /* 0x000f000f0e217812 */ /* 0x000fe400078ec0ff */
[----:B------:R-:W-:Y:S02]  /*1cd0*/  SHF.R.U32.HI R14, RZ, 0x8, R14 ;  /* 0x00000008ff0e7819 */ /* 0x000fe4000001160e */
[----:B------:R-:W-:-:S05]  /*1ce0*/  LOP3.LUT R33, R33, 0x64006400, RZ, 0xfc, !PT ;  /* 0x6400640021217812 */ /* 0x000fca00078efcff */
[----:B------:R-:W-:-:S06]  /*1cf0*/  HADD2 R33, R33, R4 ;  /* 0x0000000421217230 */ /* 0x000fcc0000000000 */
[----:B------:R-:W-:-:S10]  /*1d00*/  HFMA2.MMA R33, R33, R8, RZ ;  /* 0x0000000821217235 */ /* 0x000fd400000000ff */
[----:B------:R-:W-:Y:S01]  /*1d10*/  HFMA2 R33, R34, R9, R33 ;  /* 0x0000000922217231 */ /* 0x000fe20000000021 */
[----:B------:R-:W-:-:S04]  /*1d20*/  LOP3.LUT R34, R15, 0xf000f, RZ, 0xc0, !PT ;  /* 0x000f000f0f227812 */ /* 0x000fc800078ec0ff */
[----:B------:R-:W-:Y:S02]  /*1d30*/  LOP3.LUT R35, R34, 0x64006400, RZ, 0xfc, !PT ;  /* 0x6400640022237812 */ /* 0x000fe400078efcff */
[----:B------:R-:W-:Y:S02]  /*1d40*/  LOP3.LUT R34, R15, 0xf000f0, RZ, 0xc0, !PT ;  /* 0x00f000f00f227812 */ /* 0x000fe400078ec0ff */
[----:B------:R-:W-:Y:S01]  /*1d50*/  SHF.R.U32.HI R15, RZ, 0x8, R15 ;  /* 0x00000008ff0f7819 */ /* 0x000fe2000001160f */
[----:B------:R-:W-:-:S06]  /*1d60*/  HADD2 R35, R35, R6 ;  /* 0x0000000623237230 */ /* 0x000fcc0000000000 */
[----:B------:R-:W-:Y:S01]  /*1d70*/  HFMA2.MMA R8, R35, R8, RZ ;  /* 0x0000000823087235 */ /* 0x000fe200000000ff */
[----:B------:R-:W-:-:S05]  /*1d80*/  LOP3.LUT R35, R34, 0x64006400, RZ, 0xfc, !PT ;  /* 0x6400640022237812 */ /* 0x000fca00078efcff */
[----:B------:R-:W-:-:S06]  /*1d90*/  HFMA2 R35, R35, 0.0625, 0.0625, R0 ;  /* 0x2c002c0023237831 */ /* 0x000fcc0000000000 */
[----:B------:R-:W-:Y:S01]  /*1da0*/  HFMA2.MMA R9, R35, R9, R8 ;  /* 0x0000000923097235 */ /* 0x000fe20000000008 */
[C---:B------:R-:W-:Y:S02]  /*1db0*/  LOP3.LUT R8, R12.reuse, 0xf000f, RZ, 0xc0, !PT ;  /* 0x000f000f0c087812 */ /* 0x040fe400078ec0ff */
[----:B------:R-:W-:Y:S02]  /*1dc0*/  LOP3.LUT R12, R12, 0xf000f0, RZ, 0xc0, !PT ;  /* 0x00f000f00c0c7812 */ /* 0x000fe400078ec0ff */
[----:B------:R-:W-:Y:S02]  /*1dd0*/  LOP3.LUT R31, R8, 0x64006400, RZ, 0xfc, !PT ;  /* 0x64006400081f7812 */ /* 0x000fe400078efcff */
[C---:B------:R-:W-:Y:S02]  /*1de0*/  LOP3.LUT R8, R13.reuse, 0xf000f, RZ, 0xc0, !PT ;  /* 0x000f000f0d087812 */ /* 0x040fe400078ec0ff */
[----:B------:R-:W-:Y:S01]  /*1df0*/  LOP3.LUT R13, R13, 0xf000f0, RZ, 0xc0, !PT ;  /* 0x00f000f00d0d7812 */ /* 0x000fe200078ec0ff */
[----:B------:R-:W-:Y:S01]  /*1e00*/  HADD2 R31, R31, R16 ;  /* 0x000000101f1f7230 */ /* 0x000fe20000000000 */
[----:B------:R-:W-:-:S05]  /*1e10*/  LOP3.LUT R12, R12, 0x64006400, RZ, 0xfc, !PT ;  /* 0x640064000c0c7812 */ /* 0x000fca00078efcff */
[----:B------:R-:W-:Y:S01]  /*1e20*/  HFMA2.MMA R30, R31, R10, R30 ;  /* 0x0000000a1f1e7235 */ /* 0x000fe2000000001e */
[----:B------:R-:W-:Y:S02]  /*1e30*/  LOP3.LUT R31, R8, 0x64006400, RZ, 0xfc, !PT ;  /* 0x64006400081f7812 */ /* 0x000fe400078efcff */
[C---:B------:R-:W-:Y:S02]  /*1e40*/  LOP3.LUT R8, R14.reuse, 0xf000f, RZ, 0xc0, !PT ;  /* 0x000f000f0e087812 */ /* 0x040fe400078ec0ff */
[----:B------:R-:W-:Y:S01]  /*1e50*/  LOP3.LUT R14, R14, 0xf000f0, RZ, 0xc0, !PT ;  /* 0x00f000f00e0e7812 */ /* 0x000fe200078ec0ff */
[----:B------:R-:W-:-:S03]  /*1e60*/  HADD2 R31, R31, R2 ;  /* 0x000000021f1f7230 */ /* 0x000fc60000000000 */
[----:B------:R-:W-:Y:S01]  /*1e70*/  LOP3.LUT R14, R14, 0x64006400, RZ, 0xfc, !PT ;  /* 0x640064000e0e7812 */ /* 0x000fe200078efcff */
[----:B------:R-:W-:Y:S01]  /*1e80*/  HFMA2 R32, R31, R10, R32 ;  /* 0x0000000a1f207231 */ /* 0x000fe20000000020 */
[----:B------:R-:W-:Y:S02]  /*1e90*/  LOP3.LUT R31, R8, 0x64006400, RZ, 0xfc, !PT ;  /* 0x64006400081f7812 */ /* 0x000fe400078efcff */
[C---:B------:R-:W-:Y:S01]  /*1ea0*/  LOP3.LUT R8, R15.reuse, 0xf000f, RZ, 0xc0, !PT ;  /* 0x000f000f0f087812 */ /* 0x040fe200078ec0ff */
[----:B------:R-:W-:Y:S01]  /*1eb0*/  HFMA2 R14, R14, 0.0625, 0.0625, R5 ;  /* 0x2c002c000e0e7831 */ /* 0x000fe20000000005 */
[----:B------:R-:W-:Y:S02]  /*1ec0*/  LOP3.LUT R15, R15, 0xf000f0, RZ, 0xc0, !PT ;  /* 0x00f000f00f0f7812 */ /* 0x000fe400078ec0ff */
[----:B------:R-:W-:Y:S02]  /*1ed0*/  HFMA2.MMA R31, R31, 1, 1, R4 ;  /* 0x3c003c001f1f7835 */ /* 0x000fe40000000004 */
[----:B------:R-:W-:-:S06]  /*1ee0*/  LOP3.LUT R15, R15, 0x64006400, RZ, 0xfc, !PT ;  /* 0x640064000f0f7812 */ /* 0x000fcc00078efcff */
[----:B------:R-:W-:Y:S01]  /*1ef0*/  HFMA2.MMA R33, R31, R10, R33 ;  /* 0x0000000a1f217235 */ /* 0x000fe20000000021 */
[----:B------:R-:W-:Y:S01]  /*1f00*/  LOP3.LUT R31, R8, 0x64006400, RZ, 0xfc, !PT ;  /* 0x64006400081f7812 */ /* 0x000fe200078efcff */
[----:B------:R-:W-:Y:S01]  /*1f10*/  HFMA2.MMA R15, R15, 0.0625, 0.0625, R0 ;  /* 0x2c002c000f0f7835 */ /* 0x000fe20000000000 */
[----:B------:R-:W-:-:S03]  /*1f20*/  LOP3.LUT R8, R13, 0x64006400, RZ, 0xfc, !PT ;  /* 0x640064000d087812 */ /* 0x000fc600078efcff */
[----:B------:R-:W-:-:S03]  /*1f30*/  HADD2 R31, R31, R6 ;  /* 0x000000061f1f7230 */ /* 0x000fc60000000000 */
[----:B------:R-:W-:Y:S01]  /*1f40*/  HFMA2.MMA R8, R8, 0.0625, 0.0625, R3 ;  /* 0x2c002c0008087835 */ /* 0x000fe20000000003 */
[----:B------:R-:W-:Y:S01]  /*1f50*/  HFMA2 R9, R31, R10, R9 ;  /* 0x0000000a1f097231 */ /* 0x000fe20000000009 */
[----:B------:R-:W-:Y:S01]  /*1f60*/  HFMA2.MMA R10, R12, 0.0625, 0.0625, R7 ;  /* 0x2c002c000c0a7835 */ /* 0x000fe20000000007 */
[-C--:B------:R-:W-:Y:S02]  /*1f70*/  HFMA2 R14, R14, R11.reuse, R33 ;  /* 0x0000000b0e0e7231 */ /* 0x080fe40000000021 */
[----:B------:R-:W-:-:S03]  /*1f80*/  HFMA2 R13, R15, R11, R9 ;  /* 0x0000000b0f0d7231 */ /* 0x000fc60000000009 */
[----:B------:R-:W-:Y:S01]  /*1f90*/  HFMA2.MMA R8, R8, R11, R32 ;  /* 0x0000000b08087235 */ /* 0x000fe20000000020 */
[----:B------:R-:W-:Y:S01]  /*1fa0*/  HFMA2 R26, R13, R17, R26 ;  /* 0x000000110d1a7231 */ /* 0x000fe2000000001a */
[----:B------:R-:W-:Y:S02]  /*1fb0*/  HFMA2.MMA R27, R14, R18, R27 ;  /* 0x000000120e1b7235 */ /* 0x000fe4000000001b */
[----:B------:R-:W-:-:S06]  /*1fc0*/  HFMA2 R10, R10, R11, R30 ;  /* 0x0000000b0a0a7231 */ /* 0x000fcc000000001e */
[----:B------:R-:W-:Y:S01]  /*1fd0*/  HFMA2.MMA R29, R10, R20, R29 ;  /* 0x000000140a1d7235 */ /* 0x000fe2000000001d */
[----:B------:R-:W-:Y:S01]  /*1fe0*/  HFMA2 R28, R8, R19, R28 ;  /* 0x00000013081c7231 */ /* 0x000fe2000000001c */
[----:B------:R-:W-:Y:S09]  /*1ff0*/  @!P0 BRA `(.L_x_430) ;  /* 0xffffffe8006c8947 */ /* 0x000ff2000383ffff */
.L_x_428:
[----:B------:R-:W0:Y:S01]  /*2000*/  S2R R0, SR_CTAID.Y ;  /* 0x0000000000007919 */ /* 0x000e220000002600 */
[----:B------:R-:W1:Y:S01]  /*2010*/  LDC.64 R2, c[0x0][0x230] ;  /* 0x00008c00ff027b82 */ /* 0x000e620000000a00 */
[----:B------:R-:W-:Y:S02]  /*2020*/  HADD2 R29, R29.H0_H0, R29.H1_H1 ;  /* 0x3000001d1d1d7230 */ /* 0x000fe40000000800 */
[----:B------:R-:W-:-:S05]  /*2030*/  HADD2 R28, R28.H0_H0, R28.H1_H1 ;  /* 0x3000001c1c1c7230 */ /* 0x000fca0000000800 */
[----:B------:R-:W-:-:S05]  /*2040*/  PRMT R29, R29, 0x5410, R28 ;  /* 0x000054101d1d7816 */ /* 0x000fca000000001c */
[----:B------:R-:W-:Y:S02]  /*2050*/  HMUL2 R29, R29, R24.H0_H0 ;  /* 0x200000181d1d7232 */ /* 0x000fe40000000000 */
[----:B0-----:R-:W-:-:S04]  /*2060*/  IMAD R5, R0, UR8, R25 ;  /* 0x0000000800057c24 */ /* 0x001fc8000f8e0219 */
        /* <DEDUP_REMOVED lines=12> */
.L_x_434:
[----:B------:R-:W0:Y:S02]  /*2130*/  LDS R2, [R0] ;  /* 0x0000000000027984 */ /* 0x000e240000000800 */
[----:B0-----:R-:W-:-:S10]  /*2140*/  HFMA2.MMA R3, R2, 1, 1, R29 ;  /* 0x3c003c0002037835 */ /* 0x001fd4000000001d */
[----:B------:R-:W0:Y:S02]  /*2150*/  ATOMS.CAST.SPIN R3, [R0], R2, R3 ;  /* 0x000000020003738d */ /* 0x000e240001800003 */
[----:B0-----:R-:W-:-:S13]  /*2160*/  ISETP.EQ.U32.AND P0, PT, R3, 0x1, PT ;  /* 0x000000010300780c */ /* 0x001fda0003f02070 */
[----:B------:R-:W-:Y:S05]  /*2170*/  @!P0 BRA `(.L_x_434) ;  /* 0xfffffffc00ec8947 */ /* 0x000fea000383ffff */
[----:B------:R-:W-:Y:S05]  /*2180*/  BRA `(.L_x_432) ;  /* 0x00000000000c7947 */ /* 0x000fea0003800000 */
.L_x_433:
[----:B------:R-:W2:Y:S02]  /*2190*/  LD.E R0, desc[UR10][R4.64] ;  /* 0x0000000a04007980 */ /* 0x000ea4000c101900 */
[----:B--2---:R-:W-:-:S05]  /*21a0*/  IMAD.IADD R3, R29, 0x1, R0 ;  /* 0x000000011d037824 */ /* 0x004fca00078e0200 */
[----:B------:R0:W-:Y:S02]  /*21b0*/  ST.E desc[UR10][R4.64], R3 ;  /* 0x0000000304007985 */ /* 0x0001e4000c10190a */
.L_x_432:
[----:B------:R-:W-:Y:S05]  /*21c0*/  BSYNC B0 ;  /* 0x0000000000007941 */ /* 0x000fea0003800000 */
.L_x_431:
[----:B------:R1:W-:Y:S02]  /*21d0*/  ATOM.E.ADD.F16x2.RN.STRONG.GPU P0, RZ, desc[UR10][R4.64+0x4], R27 ;  /* 0x0000041b04ff79a2 */ /* 0x0003e4000810e1ca */
[----:B-1----:R-:W-:Y:S05]  /*21e0*/  @P0 EXIT ;  /* 0x000000000000094d */ /* 0x002fea0003800000 */
[----:B------:R-:W1:Y:S02]  /*21f0*/  QSPC.E.S P0, RZ, [R4+0x4] ;  /* 0x0000040004ff73aa */ /* 0x000e640000000500 */
[----:B-1----:R-:W-:Y:S05]  /*2200*/  @!P0 BRA `(.L_x_435) ;  /* 0x0000000000208947 */ /* 0x002fea0003800000 */
[----:B------:R-:W-:-:S05]  /*2210*/  IMAD.MOV.U32 R2, RZ, RZ, R4 ;  /* 0x000000ffff027224 */ /* 0x000fca00078e0004 */
[----:B------:R-:W-:-:S07]  /*2220*/  MOV R0, R2 ;  /* 0x0000000200007202 */ /* 0x000fce0000000f00 */
.L_x_436:
[----:B------:R-:W0:Y:S02]  /*2230*/  LDS R2, [R0+0x4] ;  /* 0x0000040000027984 */ /* 0x000e240000000800 */
[----:B0-----:R-:W-:-:S06]  /*2240*/  HADD2 R3, R2, R27 ;  /* 0x0000001b02037230 */ /* 0x001fcc0000000000 */
[----:B------:R-:W0:Y:S02]  /*2250*/  ATOMS.CAST.SPIN R3, [R0+0x4], R2, R3 ;  /* 0x000004020003738d */ /* 0x000e240001800003 */
[----:B0-----:R-:W-:-:S13]  /*2260*/  ISETP.EQ.U32.AND P0, PT, R3, 0x1, PT ;  /* 0x000000010300780c */ /* 0x001fda0003f02070 */
[----:B------:R-:W-:Y:S05]  /*2270*/  @!P0 BRA `(.L_x_436) ;  /* 0xfffffffc00ec8947 */ /* 0x000fea000383ffff */
[----:B------:R-:W-:Y:S05]  /*2280*/  EXIT ;  /* 0x000000000000794d */ /* 0x000fea0003800000 */
.L_x_435:
[----:B------:R-:W0:Y:S02]  /*2290*/  LD.E R0, desc[UR10][R4.64+0x4] ;  /* 0x0000040a04007980 */ /* 0x000e24000c101900 */
[----:B0-----:R-:W-:-:S05]  /*22a0*/  IMAD.IADD R3, R27, 0x1, R0 ;  /* 0x000000011b037824 */ /* 0x001fca00078e0200 */
[----:B------:R-:W-:Y:S01]  /*22b0*/  ST.E desc[UR10][R4.64+0x4], R3 ;  /* 0x0000040304007985 */ /* 0x000fe2000c10190a */
[----:B------:R-:W-:Y:S05]  /*22c0*/  EXIT ;  /* 0x000000000000794d */ /* 0x000fea0003800000 */
.L_x_437:
        /* <DEDUP_REMOVED lines=11> */
.L_x_4018:


//--------------------- .text._Z28gemm_half_q_half_gptq_kernelILi8ELb1ELb0EEvPK6__halfPKjS4_S2_PS0_iiiiiPKtibS2_i --------------------------
	.section	.text._Z28gemm_half_q_half_gptq_kernelILi8ELb1ELb0EEvPK6__halfPKjS4_S2_PS0_iiiiiPKtibS2_i,"ax",@progbits
	.align	128
        .global         _Z28gemm_half_q_half_gptq_kernelILi8ELb1ELb0EEvPK6__halfPKjS4_S2_PS0_iiiiiPKtibS2_i
        .type           _Z28gemm_half_q_half_gptq_kernelILi8ELb1ELb0EEvPK6__halfPKjS4_S2_PS0_iiiiiPKtibS2_i,@function
        .size           _Z28gemm_half_q_half_gptq_kernelILi8ELb1ELb0EEvPK6__halfPKjS4_S2_PS0_iiiiiPKtibS2_i,(.L_x_4019 - _Z28gemm_half_q_half_gptq_kernelILi8ELb1ELb0EEvPK6__halfPKjS4_S2_PS0_iiiiiPKtibS2_i)
        .other          _Z28gemm_half_q_half_gptq_kernelILi8ELb1ELb0EEvPK6__halfPKjS4_S2_PS0_iiiiiPKtibS2_i,@"STO_CUDA_ENTRY STV_DEFAULT"
_Z28gemm_half_q_half_gptq_kernelILi8ELb1ELb0EEvPK6__halfPKjS4_S2_PS0_iiiiiPKtibS2_i:
.text._Z28gemm_half_q_half_gptq_kernelILi8ELb1ELb0EEvPK6__halfPKjS4_S2_PS0_iiiiiPKtibS2_i:
        /* <DEDUP_REMOVED lines=84> */
.L_x_440:
        /* <DEDUP_REMOVED lines=28> */
.L_x_439:
[----:B------:R-:W-:Y:S05]  /*0700*/  BSYNC B0 ;  /* 0x0000000000007941 */ /* 0x000fea0003800000 */
.L_x_438:
        /* <DEDUP_REMOVED lines=104> */
.L_x_441:
        /* <DEDUP_REMOVED lines=37> */
.L_x_460:
        /* <DEDUP_REMOVED lines=67> */
.L_x_443:
        /* <DEDUP_REMOVED lines=62> */
.L_x_444:
        /* <DEDUP_REMOVED lines=22> */
.L_x_445:
        /* <DEDUP_REMOVED lines=22> */
.L_x_446:
        /* <DEDUP_REMOVED lines=22> */
.L_x_447:
        /* <DEDUP_REMOVED lines=160> */
.L_x_448:
        /* <DEDUP_REMOVED lines=22> */
.L_x_449:
        /* <DEDUP_REMOVED lines=22> */
.L_x_450:
        /* <DEDUP_REMOVED lines=22> */
.L_x_451:
        /* <DEDUP_REMOVED lines=162> */
.L_x_452:
        /* <DEDUP_REMOVED lines=22> */
.L_x_453:
        /* <DEDUP_REMOVED lines=22> */
.L_x_454:
        /* <DEDUP_REMOVED lines=22> */
.L_x_455:
        /* <DEDUP_REMOVED lines=163> */
.L_x_456:
        /* <DEDUP_REMOVED lines=22> */
.L_x_457:
        /* <DEDUP_REMOVED lines=22> */
.L_x_458:
        /* <DEDUP_REMOVED lines=23> */
.L_x_459:
        /* <DEDUP_REMOVED lines=96> */
.L_x_442:
[----:B------:R-:W0:Y:S01]  /*4cd0*/  S2UR UR4, SR_CTAID.Y ;  /* 0x00000000000479c3 */ /* 0x000e220000002600 */
[----:B------:R-:W-:Y:S02]  /*4ce0*/  HADD2 R32, R32.H0_H0, R32.H1_H1 ;  /* 0x3000002020207230 */ /* 0x000fe40000000800 */
[----:B------:R-:W-:-:S05]  /*4cf0*/  HADD2 R20, R16.H0_H0, R16.H1_H1 ;  /* 0x3000001010147230 */ /* 0x000fca0000000800 */
[----:B------:R-:W1:Y:S01]  /*4d00*/  LDC.64 R18, c[0x0][0x230] ;  /* 0x00008c00ff127b82 */ /* 0x000e620000000a00 */
[----:B------:R-:W-:Y:S01]  /*4d10*/  PRMT R32, R32, 0x5410, R20 ;  /* 0x0000541020207816 */ /* 0x000fe20000000014 */
[----:B0-----:R-:W-:-:S06]  /*4d20*/  USHF.L.U32 UR4, UR4, 0x3, URZ ;  /* 0x0000000304047899 */ /* 0x001fcc000800063f */
[----:B------:R-:W-:-:S04]  /*4d30*/  IMAD R17, R0, UR4, R88 ;  /* 0x0000000400117c24 */ /* 0x000fc8000f8e0258 */
[----:B-1----:R-:W-:-:S05]  /*4d40*/  IMAD.WIDE R16, R17, 0x2, R18 ;  /* 0x0000000211107825 */ /* 0x002fca00078e0212 */
[----:B------:R0:W-:Y:S01]  /*4d50*/  ATOM.E.ADD.F16x2.RN.STRONG.GPU P0, RZ, desc[UR8][R16.64], R32 ;  /* 0x0000002010ff79a2 */ /* 0x0001e2000810e1c8 */
[----:B------:R-:W-:Y:S01]  /*4d60*/  HADD2 R21, R15.H0_H0, R15.H1_H1 ;  /* 0x3000000f0f157230 */ /* 0x000fe20000000800 */
[----:B------:R-:W-:Y:S01]  /*4d70*/  BSSY B0, `(.L_x_461) ;  /* 0x0000012000007945 */ /* 0x000fe20003800000 */
[----:B------:R-:W-:-:S05]  /*4d80*/  HADD2 R22, R14.H0_H0, R14.H1_H1 ;  /* 0x3000000e0e167230 */ /* 0x000fca0000000800 */
[----:B------:R-:W-:Y:S01]  /*4d90*/  PRMT R21, R21, 0x5410, R22 ;  /* 0x0000541015157816 */ /* 0x000fe20000000016 */
[----:B0-----:R-:W-:Y:S06]  /*4da0*/  @P0 BRA `(.L_x_462) ;  /* 0x0000000000380947 */ /* 0x001fec0003800000 */
[----:B------:R-:W0:Y:S02]  /*4db0*/  QSPC.E.S P0, RZ, [R16] ;  /* 0x0000000010ff73aa */ /* 0x000e240000000500 */
[----:B0-----:R-:W-:Y:S05]  /*4dc0*/  @!P0 BRA `(.L_x_463) ;  /* 0x0000000000248947 */ /* 0x001fea0003800000 */
[----:B------:R-:W-:Y:S02]  /*4dd0*/  MOV R14, R16 ;  /* 0x00000010000e7202 */ /* 0x000fe40000000f00 */
[----:B------:R-:W-:Y:S02]  /*4de0*/  PRMT R32, R32, 0x5410, R20 ;  /* 0x0000541020207816 */ /* 0x000fe40000000014 */
[----:B------:R-:W-:-:S07]  /*4df0*/  MOV R18, R14 ;  /* 0x0000000e00127202 */ /* 0x000fce0000000f00 */
.L_x_464:
[----:B------:R-:W0:Y:S02]  /*4e00*/  LDS R14, [R18] ;  /* 0x00000000120e7984 */ /* 0x000e240000000800 */
[----:B0-----:R-:W-:-:S10]  /*4e10*/  HFMA2.MMA R15, R14, 1, 1, R32 ;  /* 0x3c003c000e0f7835 */ /* 0x001fd40000000020 */
[----:B------:R-:W0:Y:S02]  /*4e20*/  ATOMS.CAST.SPIN R15, [R18], R14, R15 ;  /* 0x0000000e120f738d */ /* 0x000e24000180000f */
[----:B0-----:R-:W-:-:S13]  /*4e30*/  ISETP.EQ.U32.AND P0, PT, R15, 0x1, PT ;  /* 0x000000010f00780c */ /* 0x001fda0003f02070 */
[----:B------:R-:W-:Y:S05]  /*4e40*/  @!P0 BRA `(.L_x_464) ;  /* 0xfffffffc00ec8947 */ /* 0x000fea000383ffff */
[----:B------:R-:W-:Y:S05]  /*4e50*/  BRA `(.L_x_462) ;  /* 0x00000000000c7947 */ /* 0x000fea0003800000 */
.L_x_463:
[----:B------:R-:W2:Y:S02]  /*4e60*/  LD.E R14, desc[UR8][R16.64] ;  /* 0x00000008100e7980 */ /* 0x000ea4000c101900 */
[----:B--2---:R-:W-:-:S05]  /*4e70*/  IADD3 R15, R32, R14, RZ ;  /* 0x0000000e200f7210 */ /* 0x004fca0007ffe0ff */
[----:B------:R0:W-:Y:S02]  /*4e80*/  ST.E desc[UR8][R16.64], R15 ;  /* 0x0000000f10007985 */ /* 0x0001e4000c101908 */
.L_x_462:
[----:B------:R-:W-:Y:S05]  /*4e90*/  BSYNC B0 ;  /* 0x0000000000007941 */ /* 0x000fea0003800000 */
.L_x_461:
[----:B------:R1:W-:Y:S01]  /*4ea0*/  ATOM.E.ADD.F16x2.RN.STRONG.GPU P0, RZ, desc[UR8][R16.64+0x4], R21 ;  /* 0x0000041510ff79a2 */ /* 0x0003e2000810e1c8 */
[----:B------:R-:W-:Y:S01]  /*4eb0*/  IADD3 R14, P1, R16, 0x4, RZ ;  /* 0x00000004100e7810 */ /* 0x000fe20007f3e0ff */
[----:B------:R-:W-:Y:S03]  /*4ec0*/  BSSY B0, `(.L_x_465) ;  /* 0x0000011000007945 */ /* 0x000fe60003800000 */
[----:B0-----:R-:W-:Y:S01]  /*4ed0*/  IADD3.X R15, RZ, R17, RZ, P1, !PT ;  /* 0x00000011ff0f7210 */ /* 0x001fe20000ffe4ff */
[----:B-1----:R-:W-:Y:S08]  /*4ee0*/  @P0 BRA `(.L_x_466) ;  /* 0x0000000000380947 */ /* 0x002ff00003800000 */
[----:B------:R-:W0:Y:S02]  /*4ef0*/  QSPC.E.S P0, RZ, [R16+0x4] ;  /* 0x0000040010ff73aa */ /* 0x000e240000000500 */
[----:B0-----:R-:W-:Y:S05]  /*4f00*/  @!P0 BRA `(.L_x_467) ;  /* 0x0000000000248947 */ /* 0x001fea0003800000 */
[----:B------:R-:W-:Y:S02]  /*4f10*/  MOV R18, R16 ;  /* 0x0000001000127202 */ /* 0x000fe40000000f00 */
[----:B------:R-:W-:Y:S02]  /*4f20*/  PRMT R21, R21, 0x5410, R22 ;  /* 0x0000541015157816 */ /* 0x000fe40000000016 */
[----:B------:R-:W-:-:S07]  /*4f30*/  MOV R20, R18 ;  /* 0x0000001200147202 */ /* 0x000fce0000000f00 */
.L_x_468:
[----:B------:R-:W0:Y:S02]  /*4f40*/  LDS R18, [R20+0x4] ;  /* 0x0000040014127984 */ /* 0x000e240000000800 */
[----:B0-----:R-:W-:-:S06]  /*4f50*/  HADD2 R19, R18, R21 ;  /* 0x0000001512137230 */ /* 0x001fcc0000000000 */
[----:B------:R-:W0:Y:S02]  /*4f60*/  ATOMS.CAST.SPIN R19, [R20+0x4], R18, R19 ;  /* 0x000004121413738d */ /* 0x000e240001800013 */
[----:B0-----:R-:W-:-:S13]  /*4f70*/  ISETP.EQ.U32.AND P0, PT, R19, 0x1, PT ;  /* 0x000000011300780c */ /* 0x001fda0003f02070 */
[----:B------:R-:W-:Y:S05]  /*4f80*/  @!P0 BRA `(.L_x_468) ;  /* 0xfffffffc00ec8947 */ /* 0x000fea000383ffff */
[----:B------:R-:W-:Y:S05]  /*4f90*/  BRA `(.L_x_466) ;  /* 0x00000000000c7947 */ /* 0x000fea0003800000 */
.L_x_467:
[----:B------:R-:W2:Y:S02]  /*4fa0*/  LD.E R18, desc[UR8][R16.64+0x4] ;  /* 0x0000040810127980 */ /* 0x000ea4000c101900 */
[----:B--2---:R-:W-:-:S05]  /*4fb0*/  IADD3 R19, R21, R18, RZ ;  /* 0x0000001215137210 */ /* 0x004fca0007ffe0ff */
[----:B------:R0:W-:Y:S02]  /*4fc0*/  ST.E desc[UR8][R16.64+0x4], R19 ;  /* 0x0000041310007985 */ /* 0x0001e4000c101908 */
.L_x_466:
[----:B------:R-:W-:Y:S05]  /*4fd0*/  BSYNC B0 ;  /* 0x0000000000007941 */ /* 0x000fea0003800000 */
.L_x_465:
[----:B------:R-:W-:Y:S02]  /*4fe0*/  HADD2 R18, R13.H0_H0, R13.H1_H1 ;  /* 0x3000000d0d127230 */ /* 0x000fe40000000800 */
[----:B0-----:R-:W-:Y:S02]  /*4ff0*/  HADD2 R19, R12.H0_H0, R12.H1_H1 ;  /* 0x3000000c0c137230 */ /* 0x001fe40000000800 */
[----:B------:R-:W-:-:S03]  /*5000*/  IMAD.WIDE R12, R0, 0x2, R16 ;  /* 0x00000002000c7825 */ /* 0x000fc600078e0210 */
[----:B------:R-:W-:-:S05]  /*5010*/  PRMT R18, R18, 0x5410, R19 ;  /* 0x0000541012127816 */ /* 0x000fca0000000013 */
        /* <DEDUP_REMOVED lines=11> */
.L_x_472:
[----:B------:R-:W0:Y:S02]  /*50d0*/  LDS R10, [R20] ;  /* 0x00000000140a7984 */ /* 0x000e240000000800 */
[----:B0-----:R-:W-:-:S10]  /*50e0*/  HFMA2.MMA R11, R10, 1, 1, R18 ;  /* 0x3c003c000a0b7835 */ /* 0x001fd40000000012 */
[----:B------:R-:W0:Y:S02]  /*50f0*/  ATOMS.CAST.SPIN R11, [R20], R10, R11 ;  /* 0x0000000a140b738d */ /* 0x000e24000180000b */
[----:B0-----:R-:W-:-:S13]  /*5100*/  ISETP.EQ.U32.AND P0, PT, R11, 0x1, PT ;  /* 0x000000010b00780c */ /* 0x001fda0003f02070 */
[----:B------:R-:W-:Y:S05]  /*5110*/  @!P0 BRA `(.L_x_472) ;  /* 0xfffffffc00ec8947 */ /* 0x000fea000383ffff */
[----:B------:R-:W-:Y:S05]  /*5120*/  BRA `(.L_x_470) ;  /* 0x00000000000c7947 */ /* 0x000fea0003800000 */
.L_x_471:
[----:B------:R-:W2:Y:S02]  /*5130*/  LD.E R10, desc[UR8][R12.64] ;  /* 0x000000080c0a7980 */ /* 0x000ea4000c101900 */
[----:B--2---:R-:W-:-:S05]  /*5140*/  IADD3 R11, R18, R10, RZ ;  /* 0x0000000a120b7210 */ /* 0x004fca0007ffe0ff */
[----:B------:R0:W-:Y:S02]  /*5150*/  ST.E desc[UR8][R12.64], R11 ;  /* 0x0000000b0c007985 */ /* 0x0001e4000c101908 */
.L_x_470:
[----:B------:R-:W-:Y:S05]  /*5160*/  BSYNC B0 ;  /* 0x0000000000007941 */ /* 0x000fea0003800000 */
.L_x_469:
[----:B------:R-:W-:-:S05]  /*5170*/  IMAD.WIDE R14, R0, 0x2, R14 ;  /* 0x00000002000e7825 */ /* 0x000fca00078e020e */
[----:B------:R1:W-:Y:S01]  /*5180*/  ATOM.E.ADD.F16x2.RN.STRONG.GPU P0, RZ, desc[UR8][R14.64], R16 ;  /* 0x000000100eff79a2 */ /* 0x0003e2000810e1c8 */
[----:B------:R-:W-:Y:S04]  /*5190*/  BSSY B0, `(.L_x_473) ;  /* 0x0000010000007945 */ /* 0x000fe80003800000 */
[----:B-1----:R-:W-:Y:S05]  /*51a0*/  @P0 BRA `(.L_x_474) ;  /* 0x0000000000380947 */ /* 0x002fea0003800000 */
[----:B------:R-:W1:Y:S02]  /*51b0*/  QSPC.E.S P0, RZ, [R14] ;  /* 0x000000000eff73aa */ /* 0x000e640000000500 */
[----:B-1----:R-:W-:Y:S05]  /*51c0*/  @!P0 BRA `(.L_x_475) ;  /* 0x0000000000248947 */ /* 0x002fea0003800000 */
[----:B------:R-:W-:Y:S02]  /*51d0*/  MOV R10, R14 ;  /* 0x0000000e000a7202 */ /* 0x000fe40000000f00 */
[----:B------:R-:W-:Y:S02]  /*51e0*/  PRMT R16, R16, 0x5410, R17 ;  /* 0x0000541010107816 */ /* 0x000fe40000000011 */
[----:B------:R-:W-:-:S07]  /*51f0*/  MOV R14, R10 ;  /* 0x0000000a000e7202 */ /* 0x000fce0000000f00 */
.L_x_476:
[----:B------:R-:W0:Y:S02]  /*5200*/  LDS R10, [R14] ;  /* 0x000000000e0a7984 */ /* 0x000e240000000800 */
[----:B0-----:R-:W-:-:S06]  /*5210*/  HADD2 R11, R10, R16 ;  /* 0x000000100a0b7230 */ /* 0x001fcc0000000000 */
[----:B------:R-:W0:Y:S02]  /*5220*/  ATOMS.CAST.SPIN R11, [R14], R10, R11 ;  /* 0x0000000a0e0b738d */ /* 0x000e24000180000b */
[----:B0-----:R-:W-:-:S13]  /*5230*/  ISETP.EQ.U32.AND P0, PT, R11, 0x1, PT ;  /* 0x000000010b00780c */ /* 0x001fda0003f02070 */
[----:B------:R-:W-:Y:S05]  /*5240*/  @!P0 BRA `(.L_x_476) ;  /* 0xfffffffc00ec8947 */ /* 0x000fea000383ffff */
[----:B------:R-:W-:Y:S05]  /*5250*/  BRA `(.L_x_474) ;  /* 0x00000000000c7947 */ /* 0x000fea0003800000 */
.L_x_475:
[----:B------:R-:W0:Y:S02]  /*5260*/  LD.E R10, desc[UR8][R14.64] ;  /* 0x000000080e0a7980 */ /* 0x000e24000c101900 */
[----:B0-----:R-:W-:-:S05]  /*5270*/  IADD3 R11, R16, R10, RZ ;  /* 0x0000000a100b7210 */ /* 0x001fca0007ffe0ff */
[----:B------:R1:W-:Y:S02]  /*5280*/  ST.E desc[UR8][R14.64], R11 ;  /* 0x0000000b0e007985 */ /* 0x0003e4000c101908 */
.L_x_474:
[----:B------:R-:W-:Y:S05]  /*5290*/  BSYNC B0 ;  /* 0x0000000000007941 */ /* 0x000fea0003800000 */
.L_x_473:
[----:B------:R-:W-:Y:S02]  /*52a0*/  HADD2 R10, R9.H0_H0, R9.H1_H1 ;  /* 0x30000009090a7230 */ /* 0x000fe40000000800 */
[----:B01----:R-:W-:Y:S02]  /*52b0*/  HADD2 R11, R8.H0_H0, R8.H1_H1 ;  /* 0x30000008080b7230 */ /* 0x003fe40000000800 */
        /* <DEDUP_REMOVED lines=13> */
.L_x_480:
[----:B------:R-:W0:Y:S02]  /*5390*/  LDS R6, [R16] ;  /* 0x0000000010067984 */ /* 0x000e240000000800 */
[----:B0-----:R-:W-:-:S10]  /*53a0*/  HFMA2.MMA R7, R6, 1, 1, R10 ;  /* 0x3c003c0006077835 */ /* 0x001fd4000000000a */
[----:B------:R-:W0:Y:S02]  /*53b0*/  ATOMS.CAST.SPIN R7, [R16], R6, R7 ;  /* 0x000000061007738d */ /* 0x000e240001800007 */
[----:B0-----:R-:W-:-:S13]  /*53c0*/  ISETP.EQ.U32.AND P0, PT, R7, 0x1, PT ;  /* 0x000000010700780c */ /* 0x001fda0003f02070 */
[----:B------:R-:W-:Y:S05]  /*53d0*/  @!P0 BRA `(.L_x_480) ;  /* 0xfffffffc00ec8947 */ /* 0x000fea000383ffff */
[----:B------:R-:W-:Y:S05]  /*53e0*/  BRA `(.L_x_478) ;  /* 0x00000000000c7947 */ /* 0x000fea0003800000 */
.L_x_479:
[----:B------:R-:W2:Y:S02]  /*53f0*/  LD.E R6, desc[UR8][R8.64] ;  /* 0x0000000808067980 */ /* 0x000ea4000c101900 */
[----:B--2---:R-:W-:-:S05]  /*5400*/  IADD3 R7, R10, R6, RZ ;  /* 0x000000060a077210 */ /* 0x004fca0007ffe0ff */
[----:B------:R0:W-:Y:S02]  /*5410*/  ST.E desc[UR8][R8.64], R7 ;  /* 0x0000000708007985 */ /* 0x0001e4000c101908 */
.L_x_478:
[----:B------:R-:W-:Y:S05]  /*5420*/  BSYNC B0 ;  /* 0x0000000000007941 */ /* 0x000fea0003800000 */
.L_x_477:
        /* <DEDUP_REMOVED lines=10> */
[----:B------:R-:W-:Y:S02]  /*54d0*/  MOV R12, R10 ;  /* 0x0000000a000c7202 */ /* 0x000fe40000000f00 */
[----:B------:R-:W-:-:S07]  /*54e0*/  PRMT R14, R14, 0x5410, R15 ;  /* 0x000054100e0e7816 */ /* 0x000fce000000000f */
.L_x_484:
[----:B------:R-:W0:Y:S02]  /*54f0*/  LDS R10, [R12] ;  /* 0x000000000c0a7984 */ /* 0x000e240000000800 */
[----:B0-----:R-:W-:-:S06]  /*5500*/  HADD2 R11, R10, R14 ;  /* 0x0000000e0a0b7230 */ /* 0x001fcc0000000000 */
[----:B------:R-:W0:Y:S02]  /*5510*/  ATOMS.CAST.SPIN R11, [R12], R10, R11 ;  /* 0x0000000a0c0b738d */ /* 0x000e24000180000b */
[----:B0-----:R-:W-:-:S13]  /*5520*/  ISETP.EQ.U32.AND P0, PT, R11, 0x1, PT ;  /* 0x000000010b00780c */ /* 0x001fda0003f02070 */
[----:B------:R-:W-:Y:S05]  /*5530*/  @!P0 BRA `(.L_x_484) ;  /* 0xfffffffc00ec8947 */ /* 0x000fea000383ffff */
[----:B------:R-:W-:Y:S05]  /*5540*/  BRA `(.L_x_482) ;  /* 0x00000000000c7947 */ /* 0x000fea0003800000 */
.L_x_483:
[----:B------:R-:W2:Y:S02]  /*5550*/  LD.E R12, desc[UR8][R10.64] ;  /* 0x000000080a0c7980 */ /* 0x000ea4000c101900 */
[----:B--2---:R-:W-:-:S05]  /*5560*/  IADD3 R13, R14, R12, RZ ;  /* 0x0000000c0e0d7210 */ /* 0x004fca0007ffe0ff */
[----:B------:R0:W-:Y:S02]  /*5570*/  ST.E desc[UR8][R10.64], R13 ;  /* 0x0000000d0a007985 */ /* 0x0001e4000c101908 */
.L_x_482:
[----:B------:R-:W-:Y:S05]  /*5580*/  BSYNC B0 ;  /* 0x0000000000007941 */ /* 0x000fea0003800000 */
.L_x_481:
[----:B0-----:R-:W-:Y:S02]  /*5590*/  HADD2 R10, R5.H0_H0, R5.H1_H1 ;  /* 0x30000005050a7230 */ /* 0x001fe40000000800 */
[----:B------:R-:W-:Y:S02]  /*55a0*/  HADD2 R11, R4.H0_H0, R4.H1_H1 ;  /* 0x30000004040b7230 */ /* 0x000fe40000000800 */
        /* <DEDUP_REMOVED lines=13> */
.L_x_488:
[----:B------:R-:W0:Y:S02]  /*5680*/  LDS R2, [R14] ;  /* 0x000000000e027984 */ /* 0x000e240000000800 */
[----:B0-----:R-:W-:-:S10]  /*5690*/  HFMA2.MMA R3, R2, 1, 1, R10 ;  /* 0x3c003c0002037835 */ /* 0x001fd4000000000a */
[----:B------:R-:W0:Y:S02]  /*56a0*/  ATOMS.CAST.SPIN R3, [R14], R2, R3 ;  /* 0x000000020e03738d */ /* 0x000e240001800003 */
[----:B0-----:R-:W-:-:S13]  /*56b0*/  ISETP.EQ.U32.AND P0, PT, R3, 0x1, PT ;  /* 0x000000010300780c */ /* 0x001fda0003f02070 */
[----:B------:R-:W-:Y:S05]  /*56c0*/  @!P0 BRA `(.L_x_488) ;  /* 0xfffffffc00ec8947 */ /* 0x000fea000383ffff */
[----:B------:R-:W-:Y:S05]  /*56d0*/  BRA `(.L_x_486) ;  /* 0x00000000000c7947 */ /* 0x000fea0003800000 */
.L_x_487:
[----:B------:R-:W2:Y:S02]  /*56e0*/  LD.E R2, desc[UR8][R4.64] ;  /* 0x0000000804027980 */ /* 0x000ea4000c101900 */
[----:B--2---:R-:W-:-:S05]  /*56f0*/  IADD3 R3, R10, R2, RZ ;  /* 0x000000020a037210 */ /* 0x004fca0007ffe0ff */
[----:B------:R0:W-:Y:S02]  /*5700*/  ST.E desc[UR8][R4.64], R3 ;  /* 0x0000000304007985 */ /* 0x0001e4000c101908 */
.L_x_486:
[----:B------:R-:W-:Y:S05]  /*5710*/  BSYNC B0 ;  /* 0x0000000000007941 */ /* 0x000fea0003800000 */
.L_x_485:
[----:B------:R-:W-:-:S04]  /*5720*/  IADD3 R2, P0, R6, R8, RZ ;  /* 0x0000000806027210 */ /* 0x000fc80007f1e0ff */
[----:B0-----:R-:W-:-:S08]  /*5730*/  IADD3.X R3, R7, R9, RZ, P0, !PT ;  /* 0x0000000907037210 */ /* 0x001fd000007fe4ff */
[----:B------:R0:W-:Y:S01]  /*5740*/  ATOM.E.ADD.F16x2.RN.STRONG.GPU P0, RZ, desc[UR8][R2.64], R12 ;  /* 0x0000000c02ff79a2 */ /* 0x0001e2000810e1c8 */
[----:B------:R-:W-:Y:S04]  /*5750*/  BSSY B0, `(.L_x_489) ;  /* 0x000000f000007945 */ /* 0x000fe80003800000 */
[----:B0-----:R-:W-:Y:S05]  /*5760*/  @P0 BRA `(.L_x_490) ;  /* 0x0000000000340947 */ /* 0x001fea0003800000 */
[----:B------:R-:W0:Y:S02]  /*5770*/  QSPC.E.S P0, RZ, [R2] ;  /* 0x0000000002ff73aa */ /* 0x000e240000000500 */
[----:B0-----:R-:W-:Y:S05]  /*5780*/  @!P0 BRA `(.L_x_491) ;  /* 0x0000000000208947 */ /* 0x001fea0003800000 */
[----:B------:R-:W-:Y:S02]  /*5790*/  MOV R8, R2 ;  /* 0x0000000200087202 */ /* 0x000fe40000000f00 */
[----:B------:R-:W-:-:S07]  /*57a0*/  PRMT R12, R12, 0x5410, R13 ;  /* 0x000054100c0c7816 */ /* 0x000fce000000000d */
.L_x_492:
[----:B------:R-:W0:Y:S02]  /*57b0*/  LDS R2, [R8] ;  /* 0x0000000008027984 */ /* 0x000e240000000800 */
[----:B0-----:R-:W-:-:S06]  /*57c0*/  HADD2 R3, R2, R12 ;  /* 0x0000000c02037230 */ /* 0x001fcc0000000000 */
[----:B------:R-:W0:Y:S02]  /*57d0*/  ATOMS.CAST.SPIN R3, [R8], R2, R3 ;  /* 0x000000020803738d */ /* 0x000e240001800003 */
[----:B0-----:R-:W-:-:S13]  /*57e0*/  ISETP.EQ.U32.AND P0, PT, R3, 0x1, PT ;  /* 0x000000010300780c */ /* 0x001fda0003f02070 */
[----:B------:R-:W-:Y:S05]  /*57f0*/  @!P0 BRA `(.L_x_492) ;  /* 0xfffffffc00ec8947 */ /* 0x000fea000383ffff */
[----:B------:R-:W-:Y:S05]  /*5800*/  BRA `(.L_x_490) ;  /* 0x00000000000c7947 */ /* 0x000fea0003800000 */
.L_x_491:
[----:B------:R-:W2:Y:S02]  /*5810*/  LD.E R8, desc[UR8][R2.64] ;  /* 0x0000000802087980 */ /* 0x000ea4000c101900 */
[----:B--2---:R-:W-:-:S05]  /*5820*/  IADD3 R9, R12, R8, RZ ;  /* 0x000000080c097210 */ /* 0x004fca0007ffe0ff */
[----:B------:R0:W-:Y:S02]  /*5830*/  ST.E desc[UR8][R2.64], R9 ;  /* 0x0000000902007985 */ /* 0x0001e4000c101908 */
.L_x_490:
[----:B------:R-:W-:Y:S05]  /*5840*/  BSYNC B0 ;  /* 0x0000000000007941 */ /* 0x000fea0003800000 */
.L_x_489:
[----:B------:R-:W-:Y:S02]  /*5850*/  HADD2 R56, R56.H0_H0, R56.H1_H1 ;  /* 0x3000003838387230 */ /* 0x000fe40000000800 */
[----:B0-----:R-:W-:-:S04]  /*5860*/  IMAD.WIDE R2, R0, 0x2, R4 ;  /* 0x0000000200027825 */ /* 0x001fc800078e0204 */
[----:B------:R-:W-:-:S05]  /*5870*/  HADD2 R28, R55.H0_H0, R55.H1_H1 ;  /* 0x30000037371c7230 */ /* 0x000fca0000000800 */
        /* <DEDUP_REMOVED lines=12> */
.L_x_496:
[----:B------:R-:W0:Y:S02]  /*5940*/  LDS R8, [R10] ;  /* 0x000000000a087984 */ /* 0x000e240000000800 */
[----:B0-----:R-:W-:-:S10]  /*5950*/  HFMA2.MMA R9, R8, 1, 1, R56 ;  /* 0x3c003c0008097835 */ /* 0x001fd40000000038 */
[----:B------:R-:W0:Y:S02]  /*5960*/  ATOMS.CAST.SPIN R9, [R10], R8, R9 ;  /* 0x000000080a09738d */ /* 0x000e240001800009 */
[----:B0-----:R-:W-:-:S13]  /*5970*/  ISETP.EQ.U32.AND P0, PT, R9, 0x1, PT ;  /* 0x000000010900780c */ /* 0x001fda0003f02070 */
[----:B------:R-:W-:Y:S05]  /*5980*/  @!P0 BRA `(.L_x_496) ;  /* 0xfffffffc00ec8947 */ /* 0x000fea000383ffff */
[----:B------:R-:W-:Y:S05]  /*5990*/  BRA `(.L_x_494) ;  /* 0x00000000000c7947 */ /* 0x000fea0003800000 */
.L_x_495:
[----:B------:R-:W2:Y:S02]  /*59a0*/  LD.E R8, desc[UR8][R2.64] ;  /* 0x0000000802087980 */ /* 0x000ea4000c101900 */
[----:B--2---:R-:W-:-:S05]  /*59b0*/  IADD3 R9, R56, R8, RZ ;  /* 0x0000000838097210 */ /* 0x004fca0007ffe0ff */
[----:B------:R0:W-:Y:S02]  /*59c0*/  ST.E desc[UR8][R2.64], R9 ;  /* 0x0000000902007985 */ /* 0x0001e4000c101908 */
.L_x_494:
[----:B------:R-:W-:Y:S05]  /*59d0*/  BSYNC B0 ;  /* 0x0000000000007941 */ /* 0x000fea0003800000 */
.L_x_493:
[----:B------:R-:W-:-:S04]  /*59e0*/  IADD3 R4, P0, R6, R4, RZ ;  /* 0x0000000406047210 */ /* 0x000fc80007f1e0ff */
[----:B------:R-:W-:-:S08]  /*59f0*/  IADD3.X R5, R7, R5, RZ, P0, !PT ;  /* 0x0000000507057210 */ /* 0x000fd000007fe4ff */
[----:B------:R1:W-:Y:S01]  /*5a00*/  ATOM.E.ADD.F16x2.RN.STRONG.GPU P0, RZ, desc[UR8][R4.64], R54 ;  /* 0x0000003604ff79a2 */ /* 0x0003e2000810e1c8 */
[----:B------:R-:W-:Y:S04]  /*5a10*/  BSSY B0, `(.L_x_497) ;  /* 0x000000f000007945 */ /* 0x000fe80003800000 */
[----:B-1----:R-:W-:Y:S05]  /*5a20*/  @P0 BRA `(.L_x_498) ;  /* 0x0000000000340947 */ /* 0x002fea0003800000 */
[----:B------:R-:W1:Y:S02]  /*5a30*/  QSPC.E.S P0, RZ, [R4] ;  /* 0x0000000004ff73aa */ /* 0x000e640000000500 */
[----:B-1----:R-:W-:Y:S05]  /*5a40*/  @!P0 BRA `(.L_x_499) ;  /* 0x0000000000208947 */ /* 0x002fea0003800000 */
[----:B------:R-:W-:Y:S02]  /*5a50*/  MOV R8, R4 ;  /* 0x0000000400087202 */ /* 0x000fe40000000f00 */
[----:B------:R-:W-:-:S07]  /*5a60*/  PRMT R54, R54, 0x5410, R27 ;  /* 0x0000541036367816 */ /* 0x000fce000000001b */
.L_x_500:
[----:B------:R-:W1:Y:S02]  /*5a70*/  LDS R4, [R8] ;  /* 0x0000000008047984 */ /* 0x000e640000000800 */
[----:B-1----:R-:W-:-:S06]  /*5a80*/  HADD2 R5, R4, R54 ;  /* 0x0000003604057230 */ /* 0x002fcc0000000000 */
[----:B------:R-:W1:Y:S02]  /*5a90*/  ATOMS.CAST.SPIN R5, [R8], R4, R5 ;  /* 0x000000040805738d */ /* 0x000e640001800005 */
[----:B-1----:R-:W-:-:S13]  /*5aa0*/  ISETP.EQ.U32.AND P0, PT, R5, 0x1, PT ;  /* 0x000000010500780c */ /* 0x002fda0003f02070 */
[----:B------:R-:W-:Y:S05]  /*5ab0*/  @!P0 BRA `(.L_x_500) ;  /* 0xfffffffc00ec8947 */ /* 0x000fea000383ffff */
[----:B------:R-:W-:Y:S05]  /*5ac0*/  BRA `(.L_x_498) ;  /* 0x00000000000c7947 */ /* 0x000fea0003800000 */
.L_x_499:
[----:B------:R-:W0:Y:S02]  /*5ad0*/  LD.E R8, desc[UR8][R4.64] ;  /* 0x0000000804087980 */ /* 0x000e24000c101900 */
[----:B0-----:R-:W-:-:S05]  /*5ae0*/  IADD3 R9, R54, R8, RZ ;  /* 0x0000000836097210 */ /* 0x001fca0007ffe0ff */
[----:B------:R1:W-:Y:S02]  /*5af0*/  ST.E desc[UR8][R4.64], R9 ;  /* 0x0000000904007985 */ /* 0x0003e4000c101908 */
.L_x_498:
[----:B------:R-:W-:Y:S05]  /*5b00*/  BSYNC B0 ;  /* 0x0000000000007941 */ /* 0x000fea0003800000 */
.L_x_497:
[----:B------:R-:W-:Y:S02]  /*5b10*/  HADD2 R52, R52.H0_H0, R52.H1_H1 ;  /* 0x3000003434347230 */ /* 0x000fe40000000800 */
[----:B-1----:R-:W-:-:S04]  /*5b20*/  IMAD.WIDE R4, R0, 0x2, R2 ;  /* 0x0000000200047825 */ /* 0x002fc800078e0202 */
[----:B------:R-:W-:-:S05]  /*5b30*/  HADD2 R26, R51.H0_H0, R51.H1_H1 ;  /* 0x30000033331a7230 */ /* 0x000fca0000000800 */
[----:B------:R-:W-:-:S05]  /*5b40*/  PRMT R52, R52, 0x5410, R26 ;  /* 0x0000541034347816 */ /* 0x000fca000000001a */
[----:B------:R1:W-:Y:S01]  /*5b50*/  ATOM.E.ADD.F16x2.RN.STRONG.GPU P0, RZ, desc[UR8][R4.64], R52 ;  /* 0x0000003404ff79a2 */ /* 0x0003e2000810e1c8 */
[----:B------:R-:W-:Y:S01]  /*5b60*/  HADD2 R50, R50.H0_H0, R50.H1_H1 ;  /* 0x3000003232327230 */ /* 0x000fe20000000800 */
[----:B------:R-:W-:Y:S01]  /*5b70*/  BSSY B0, `(.L_x_501) ;  /* 0x0000012000007945 */ /* 0x000fe20003800000 */
[----:B------:R-:W-:-:S05]  /*5b80*/  HADD2 R25, R49.H0_H0, R49.H1_H1 ;  /* 0x3000003131197230 */ /* 0x000fca0000000800 */
[----:B------:R-:W-:Y:S01]  /*5b90*/  PRMT R50, R50, 0x5410, R25 ;  /* 0x0000541032327816 */ /* 0x000fe20000000019 */
[----:B-1----:R-:W-:Y:S06]  /*5ba0*/  @P0 BRA `(.L_x_502) ;  /* 0x0000000000380947 */ /* 0x002fec0003800000 */
[----:B------:R-:W1:Y:S02]  /*5bb0*/  QSPC.E.S P0, RZ, [R4] ;  /* 0x0000000004ff73aa */ /* 0x000e640000000500 */
[----:B-1----:R-:W-:Y:S05]  /*5bc0*/  @!P0 BRA `(.L_x_503) ;  /* 0x0000000000248947 */ /* 0x002fea0003800000 */
[----:B------:R-:W-:Y:S02]  /*5bd0*/  MOV R8, R4 ;  /* 0x0000000400087202 */ /* 0x000fe40000000f00 */
[----:B------:R-:W-:Y:S02]  /*5be0*/  PRMT R52, R52, 0x5410, R26 ;  /* 0x0000541034347816 */ /* 0x000fe4000000001a */
[----:B------:R-:W-:-:S07]  /*5bf0*/  MOV R10, R8 ;  /* 0x00000008000a7202 */ /* 0x000fce0000000f00 */
.L_x_504:
[----:B------:R-:W0:Y:S02]  /*5c00*/  LDS R8, [R10] ;  /* 0x000000000a087984 */ /* 0x000e240000000800 */
[----:B0-----:R-:W-:-:S10]  /*5c10*/  HFMA2.MMA R9, R8, 1, 1, R52 ;  /* 0x3c003c0008097835 */ /* 0x001fd40000000034 */
[----:B------:R-:W0:Y:S02]  /*5c20*/  ATOMS.CAST.SPIN R9, [R10], R8, R9 ;  /* 0x000000080a09738d */ /* 0x000e240001800009 */
[----:B0-----:R-:W-:-:S13]  /*5c30*/  ISETP.EQ.U32.AND P0, PT, R9, 0x1, PT ;  /* 0x000000010900780c */ /* 0x001fda0003f02070 */
[----:B------:R-:W-:Y:S05]  /*5c40*/  @!P0 BRA `(.L_x_504) ;  /* 0xfffffffc00ec8947 */ /* 0x000fea000383ffff */
[----:B------:R-:W-:Y:S05]  /*5c50*/  BRA `(.L_x_502) ;  /* 0x00000000000c7947 */ /* 0x000fea0003800000 */
.L_x_503:
[----:B------:R-:W0:Y:S02]  /*5c60*/  LD.E R8, desc[UR8][R4.64] ;  /* 0x0000000804087980 */ /* 0x000e24000c101900 */
[----:B0-----:R-:W-:-:S05]  /*5c70*/  IADD3 R9, R52, R8, RZ ;  /* 0x0000000834097210 */ /* 0x001fca0007ffe0ff */
[----:B------:R1:W-:Y:S02]  /*5c80*/  ST.E desc[UR8][R4.64], R9 ;  /* 0x0000000904007985 */ /* 0x0003e4000c101908 */
.L_x_502:
[----:B------:R-:W-:Y:S05]  /*5c90*/  BSYNC B0 ;  /* 0x0000000000007941 */ /* 0x000fea0003800000 */
.L_x_501:
[----:B0-----:R-:W-:-:S04]  /*5ca0*/  IADD3 R2, P0, R6, R2, RZ ;  /* 0x0000000206027210 */ /* 0x001fc80007f1e0ff */
        /* <DEDUP_REMOVED lines=8> */
.L_x_508:
[----:B------:R-:W0:Y:S02]  /*5d30*/  LDS R2, [R8] ;  /* 0x0000000008027984 */ /* 0x000e240000000800 */
[----:B0-----:R-:W-:-:S06]  /*5d40*/  HADD2 R3, R2, R50 ;  /* 0x0000003202037230 */ /* 0x001fcc0000000000 */
[----:B------:R-:W0:Y:S02]  /*5d50*/  ATOMS.CAST.SPIN R3, [R8], R2, R3 ;  /* 0x000000020803738d */ /* 0x000e240001800003 */
[----:B0-----:R-:W-:-:S13]  /*5d60*/  ISETP.EQ.U32.AND P0, PT, R3, 0x1, PT ;  /* 0x000000010300780c */ /* 0x001fda0003f02070 */
[----:B------:R-:W-:Y:S05]  /*5d70*/  @!P0 BRA `(.L_x_508) ;  /* 0xfffffffc00ec8947 */ /* 0x000fea000383ffff */
[----:B------:R-:W-:Y:S05]  /*5d80*/  BRA `(.L_x_506) ;  /* 0x00000000000c7947 */ /* 0x000fea0003800000 */
.L_x_507:
[----:B------:R-:W1:Y:S02]  /*5d90*/  LD.E R8, desc[UR8][R2.64] ;  /* 0x0000000802087980 */ /* 0x000e64000c101900 */
[----:B-1----:R-:W-:-:S05]  /*5da0*/  IADD3 R9, R50, R8, RZ ;  /* 0x0000000832097210 */ /* 0x002fca0007ffe0ff */
[----:B------:R0:W-:Y:S02]  /*5db0*/  ST.E desc[UR8][R2.64], R9 ;  /* 0x0000000902007985 */ /* 0x0001e4000c101908 */
.L_x_506:
[----:B------:R-:W-:Y:S05]  /*5dc0*/  BSYNC B0 ;  /* 0x0000000000007941 */ /* 0x000fea0003800000 */
.L_x_505:
[----:B------:R-:W-:Y:S02]  /*5dd0*/  HADD2 R69, R69.H0_H0, R69.H1_H1 ;  /* 0x3000004545457230 */ /* 0x000fe40000000800 */
[----:B01----:R-:W-:-:S04]  /*5de0*/  IMAD.WIDE R8, R0, 0x2, R4 ;  /* 0x0000000200087825 */ /* 0x003fc800078e0204 */
        /* <DEDUP_REMOVED lines=13> */
.L_x_512:
[----:B------:R-:W0:Y:S02]  /*5ec0*/  LDS R2, [R10] ;  /* 0x000000000a027984 */ /* 0x000e240000000800 */
[----:B0-----:R-:W-:-:S10]  /*5ed0*/  HFMA2.MMA R3, R2, 1, 1, R69 ;  /* 0x3c003c0002037835 */ /* 0x001fd40000000045 */
[----:B------:R-:W0:Y:S02]  /*5ee0*/  ATOMS.CAST.SPIN R3, [R10], R2, R3 ;  /* 0x000000020a03738d */ /* 0x000e240001800003 */
[----:B0-----:R-:W-:-:S13]  /*5ef0*/  ISETP.EQ.U32.AND P0, PT, R3, 0x1, PT ;  /* 0x000000010300780c */ /* 0x001fda0003f02070 */
[----:B------:R-:W-:Y:S05]  /*5f00*/  @!P0 BRA `(.L_x_512) ;  /* 0xfffffffc00ec8947 */ /* 0x000fea000383ffff */
[----:B------:R-:W-:Y:S05]  /*5f10*/  BRA `(.L_x_510) ;  /* 0x00000000000c7947 */ /* 0x000fea0003800000 */
.L_x_511:
[----:B------:R-:W2:Y:S02]  /*5f20*/  LD.E R2, desc[UR8][R8.64] ;  /* 0x0000000808027980 */ /* 0x000ea4000c101900 */
[----:B--2---:R-:W-:-:S05]  /*5f30*/  IADD3 R3, R69, R2, RZ ;  /* 0x0000000245037210 */ /* 0x004fca0007ffe0ff */
[----:B------:R0:W-:Y:S02]  /*5f40*/  ST.E desc[UR8][R8.64], R3 ;  /* 0x0000000308007985 */ /* 0x0001e4000c101908 */
.L_x_510:
[----:B------:R-:W-:Y:S05]  /*5f50*/  BSYNC B0 ;  /* 0x0000000000007941 */ /* 0x000fea0003800000 */
.L_x_509:
        /* <DEDUP_REMOVED lines=9> */
.L_x_516:
[----:B------:R-:W0:Y:S02]  /*5ff0*/  LDS R2, [R4] ;  /* 0x0000000004027984 */ /* 0x000e240000000800 */
[----:B0-----:R-:W-:-:S06]  /*6000*/  HADD2 R3, R2, R71 ;  /* 0x0000004702037230 */ /* 0x001fcc0000000000 */
[----:B------:R-:W0:Y:S02]  /*6010*/  ATOMS.CAST.SPIN R3, [R4], R2, R3 ;  /* 0x000000020403738d */ /* 0x000e240001800003 */
[----:B0-----:R-:W-:-:S13]  /*6020*/  ISETP.EQ.U32.AND P0, PT, R3, 0x1, PT ;  /* 0x000000010300780c */ /* 0x001fda0003f02070 */
[----:B------:R-:W-:Y:S05]  /*6030*/  @!P0 BRA `(.L_x_516) ;  /* 0xfffffffc00ec8947 */ /* 0x000fea000383ffff */
[----:B------:R-:W-:Y:S05]  /*6040*/  BRA `(.L_x_514) ;  /* 0x00000000000c7947 */ /* 0x000fea0003800000 */
.L_x_515:
[----:B------:R-:W2:Y:S02]  /*6050*/  LD.E R4, desc[UR8][R2.64] ;  /* 0x0000000802047980 */ /* 0x000ea4000c101900 */
[----:B--2---:R-:W-:-:S05]  /*6060*/  IADD3 R5, R71, R4, RZ ;  /* 0x0000000447057210 */ /* 0x004fca0007ffe0ff */
[----:B------:R0:W-:Y:S02]  /*6070*/  ST.E desc[UR8][R2.64], R5 ;  /* 0x0000000502007985 */ /* 0x0001e4000c101908 */
.L_x_514:
[----:B------:R-:W-:Y:S05]  /*6080*/  BSYNC B0 ;  /* 0x0000000000007941 */ /* 0x000fea0003800000 */
.L_x_513:
        /* <DEDUP_REMOVED lines=13> */
[----:B------:R-:W-:-:S07]  /*6160*/  PRMT R77, R77, 0x5410, R78 ;  /* 0x000054104d4d7816 */ /* 0x000fce000000004e */
.L_x_520:
[----:B------:R-:W0:Y:S02]  /*6170*/  LDS R2, [R0] ;  /* 0x0000000000027984 */ /* 0x000e240000000800 */
[----:B0-----:R-:W-:-:S10]  /*6180*/  HFMA2.MMA R3, R2, 1, 1, R77 ;  /* 0x3c003c0002037835 */ /* 0x001fd4000000004d */
[----:B------:R-:W0:Y:S02]  /*6190*/  ATOMS.CAST.SPIN R3, [R0], R2, R3 ;  /* 0x000000020003738d */ /* 0x000e240001800003 */
[----:B0-----:R-:W-:-:S13]  /*61a0*/  ISETP.EQ.U32.AND P0, PT, R3, 0x1, PT ;  /* 0x000000010300780c */ /* 0x001fda0003f02070 */
[----:B------:R-:W-:Y:S05]  /*61b0*/  @!P0 BRA `(.L_x_520) ;  /* 0xfffffffc00ec8947 */ /* 0x000fea000383ffff */
[----:B------:R-:W-:Y:S05]  /*61c0*/  BRA `(.L_x_518) ;  /* 0x00000000000c7947 */ /* 0x000fea0003800000 */
.L_x_519:
[----:B------:R-:W2:Y:S02]  /*61d0*/  LD.E R0, desc[UR8][R2.64] ;  /* 0x0000000802007980 */ /* 0x000ea4000c101900 */
[----:B--2---:R-:W-:-:S05]  /*61e0*/  IADD3 R5, R77, R0, RZ ;  /* 0x000000004d057210 */ /* 0x004fca0007ffe0ff */
[----:B------:R0:W-:Y:S02]  /*61f0*/  ST.E desc[UR8][R2.64], R5 ;  /* 0x0000000502007985 */ /* 0x0001e4000c101908 */
.L_x_518:
[----:B------:R-:W-:Y:S05]  /*6200*/  BSYNC B0 ;  /* 0x0000000000007941 */ /* 0x000fea0003800000 */
.L_x_517:
[----:B0-----:R-:W-:-:S04]  /*6210*/  IADD3 R2, P0, R6, R8, RZ ;  /* 0x0000000806027210 */ /* 0x001fc80007f1e0ff */
[----:B------:R-:W-:-:S08]  /*6220*/  IADD3.X R3, R7, R9, RZ, P0, !PT ;  /* 0x0000000907037210 */ /* 0x000fd000007fe4ff */
[----:B------:R0:W-:Y:S02]  /*6230*/  ATOM.E.ADD.F16x2.RN.STRONG.GPU P0, RZ, desc[UR8][R2.64], R79 ;  /* 0x0000004f02ff79a2 */ /* 0x0001e4000810e1c8 */
[----:B0-----:R-:W-:Y:S05]  /*6240*/  @P0 EXIT ;  /* 0x000000000000094d */ /* 0x001fea0003800000 */
[----:B------:R-:W0:Y:S02]  /*6250*/  QSPC.E.S P0, RZ, [R2] ;  /* 0x0000000002ff73aa */ /* 0x000e240000000500 */
[----:B0-----:R-:W-:Y:S05]  /*6260*/  @!P0 BRA `(.L_x_521) ;  /* 0x0000000000208947 */ /* 0x001fea0003800000 */
[----:B------:R-:W-:Y:S02]  /*6270*/  MOV R0, R2 ;  /* 0x0000000200007202 */ /* 0x000fe40000000f00 */
[----:B------:R-:W-:-:S07]  /*6280*/  PRMT R79, R79, 0x5410, R80 ;  /* 0x000054104f4f7816 */ /* 0x000fce0000000050 */
.L_x_522:
[----:B------:R-:W0:Y:S02]  /*6290*/  LDS R2, [R0] ;  /* 0x0000000000027984 */ /* 0x000e240000000800 */
[----:B0-----:R-:W-:-:S06]  /*62a0*/  HADD2 R3, R2, R79 ;  /* 0x0000004f02037230 */ /* 0x001fcc0000000000 */
[----:B------:R-:W0:Y:S02]  /*62b0*/  ATOMS.CAST.SPIN R3, [R0], R2, R3 ;  /* 0x000000020003738d */ /* 0x000e240001800003 */
[----:B0-----:R-:W-:-:S13]  /*62c0*/  ISETP.EQ.U32.AND P0, PT, R3, 0x1, PT ;  /* 0x000000010300780c */ /* 0x001fda0003f02070 */
[----:B------:R-:W-:Y:S05]  /*62d0*/  @!P0 BRA `(.L_x_522) ;  /* 0xfffffffc00ec8947 */ /* 0x000fea000383ffff */
[----:B------:R-:W-:Y:S05]  /*62e0*/  EXIT ;  /* 0x000000000000794d */ /* 0x000fea0003800000 */
.L_x_521:
[----:B------:R-:W2:Y:S02]  /*62f0*/  LD.E R0, desc[UR8][R2.64] ;  /* 0x0000000802007980 */ /* 0x000ea4000c101900 */
[----:B--2---:R-:W-:-:S05]  /*6300*/  IADD3 R5, R79, R0, RZ ;  /* 0x000000004f057210 */ /* 0x004fca0007ffe0ff */
[----:B------:R-:W-:Y:S01]  /*6310*/  ST.E desc[UR8][R2.64], R5 ;  /* 0x0000000502007985 */ /* 0x000fe2000c101908 */
[----:B------:R-:W-:Y:S05]  /*6320*/  EXIT ;  /* 0x000000000000794d */ /* 0x000fea0003800000 */
.L_x_523:
        /* <DEDUP_REMOVED lines=13> */
.L_x_4019:


//--------------------- .text._Z28gemm_half_q_half_gptq_kernelILi7ELb1ELb0EEvPK6__halfPKjS4_S2_PS0_iiiiiPKtibS2_i --------------------------
	.section	.text._Z28gemm_half_q_half_gptq_kernelILi7ELb1ELb0EEvPK6__halfPKjS4_S2_PS0_iiiiiPKtibS2_i,"ax",@progbits
	.align	128
        .global         _Z28gemm_half_q_half_gptq_kernelILi7ELb1ELb0EEvPK6__halfPKjS4_S2_PS0_iiiiiPKtibS2_i
        .type           _Z28gemm_half_q_half_gptq_kernelILi7ELb1ELb0EEvPK6__halfPKjS4_S2_PS0_iiiiiPKtibS2_i,@function
        .size           _Z28gemm_half_q_half_gptq_kernelILi7ELb1ELb0EEvPK6__halfPKjS4_S2_PS0_iiiiiPKtibS2_i,(.L_x_4020 - _Z28gemm_half_q_half_gptq_kernelILi7ELb1ELb0EEvPK6__halfPKjS4_S2_PS0_iiiiiPKtibS2_i)
        .other          _Z28gemm_half_q_half_gptq_kernelILi7ELb1ELb0EEvPK6__halfPKjS4_S2_PS0_iiiiiPKtibS2_i,@"STO_CUDA_ENTRY STV_DEFAULT"
_Z28gemm_half_q_half_gptq_kernelILi7ELb1ELb0EEvPK6__halfPKjS4_S2_PS0_iiiiiPKtibS2_i:
.text._Z28gemm_half_q_half_gptq_kernelILi7ELb1ELb0EEvPK6__halfPKjS4_S2_PS0_iiiiiPKtibS2_i:
        /* <DEDUP_REMOVED lines=78> */
.L_x_526:
        /* <DEDUP_REMOVED lines=25> */
.L_x_525:
[----:B------:R-:W-:Y:S05]  /*0670*/  BSYNC B0 ;  /* 0x0000000000007941 */ /* 0x000fea0003800000 */
.L_x_524:
        /* <DEDUP_REMOVED lines=97> */
.L_x_527:
        /* <DEDUP_REMOVED lines=35> */
.L_x_546:
        /* <DEDUP_REMOVED lines=70> */
.L_x_529:
        /* <DEDUP_REMOVED lines=62> */
.L_x_530:
        /* <DEDUP_REMOVED lines=22> */
.L_x_531:
        /* <DEDUP_REMOVED lines=22> */
.L_x_532:
        /* <DEDUP_REMOVED lines=22> */
.L_x_533:
        /* <DEDUP_REMOVED lines=138> */
.L_x_534:
        /* <DEDUP_REMOVED lines=22> */
.L_x_535:
        /* <DEDUP_REMOVED lines=22> */
.L_x_536:
        /* <DEDUP_REMOVED lines=22> */
.L_x_537:
        /* <DEDUP_REMOVED lines=149> */
.L_x_538:
        /* <DEDUP_REMOVED lines=22> */
.L_x_539:
        /* <DEDUP_REMOVED lines=22> */
.L_x_540:
        /* <DEDUP_REMOVED lines=22> */
.L_x_541:
        /* <DEDUP_REMOVED lines=138> */
.L_x_542:
        /* <DEDUP_REMOVED lines=22> */
.L_x_543:
        /* <DEDUP_REMOVED lines=22> */
.L_x_544:
        /* <DEDUP_REMOVED lines=23> */
.L_x_545:
        /* <DEDUP_REMOVED lines=79> */
.L_x_528:
[----:B------:R-:W0:Y:S01]  /*4710*/  LDC.64 R20, c[0x0][0x230] ;  /* 0x00008c00ff147b82 */ /* 0x000e220000000a00 */
[----:B------:R-:W-:Y:S02]  /*4720*/  HADD2 R18, R16.H0_H0, R16.H1_H1 ;  /* 0x3000001010127230 */ /* 0x000fe40000000800 */
[----:B------:R-:W-:Y:S02]  /*4730*/  IMAD R17, R0, UR4, R84 ;  /* 0x0000000400117c24 */ /* 0x000fe4000f8e0254 */
[----:B------:R-:W-:-:S05]  /*4740*/  HADD2 R22, R15.H0_H0, R15.H1_H1 ;  /* 0x3000000f0f167230 */ /* 0x000fca0000000800 */
[----:B------:R-:W-:Y:S01]  /*4750*/  PRMT R18, R18, 0x5410, R22 ;  /* 0x0000541012127816 */ /* 0x000fe20000000016 */
[----:B0-----:R-:W-:-:S05]  /*4760*/  IMAD.WIDE R16, R17, 0x2, R20 ;  /* 0x0000000211107825 */ /* 0x001fca00078e0214 */
        /* <DEDUP_REMOVED lines=11> */
.L_x_550:
[----:B------:R-:W0:Y:S02]  /*4820*/  LDS R14, [R13] ;  /* 0x000000000d0e7984 */ /* 0x000e240000000800 */
[----:B0-----:R-:W-:-:S10]  /*4830*/  HFMA2.MMA R15, R14, 1, 1, R18 ;  /* 0x3c003c000e0f7835 */ /* 0x001fd40000000012 */
[----:B------:R-:W0:Y:S02]  /*4840*/  ATOMS.CAST.SPIN R15, [R13], R14, R15 ;  /* 0x0000000e0d0f738d */ /* 0x000e24000180000f */
[----:B0-----:R-:W-:-:S13]  /*4850*/  ISETP.EQ.U32.AND P0, PT, R15, 0x1, PT ;  /* 0x000000010f00780c */ /* 0x001fda0003f02070 */
[----:B------:R-:W-:Y:S05]  /*4860*/  @!P0 BRA `(.L_x_550) ;  /* 0xfffffffc00ec8947 */ /* 0x000fea000383ffff */
[----:B------:R-:W-:Y:S05]  /*4870*/  BRA `(.L_x_548) ;  /* 0x00000000000c7947 */ /* 0x000fea0003800000 */
.L_x_549:
[----:B------:R-:W2:Y:S02]  /*4880*/  LD.E R13, desc[UR8][R16.64] ;  /* 0x00000008100d7980 */ /* 0x000ea4000c101900 */
[----:B--2---:R-:W-:-:S05]  /*4890*/  IADD3 R13, R18, R13, RZ ;  /* 0x0000000d120d7210 */ /* 0x004fca0007ffe0ff */
[----:B------:R0:W-:Y:S02]  /*48a0*/  ST.E desc[UR8][R16.64], R13 ;  /* 0x0000000d10007985 */ /* 0x0001e4000c101908 */
.L_x_548:
[----:B------:R-:W-:Y:S05]  /*48b0*/  BSYNC B0 ;  /* 0x0000000000007941 */ /* 0x000fea0003800000 */
.L_x_547:
[----:B------:R1:W-:Y:S01]  /*48c0*/  ATOM.E.ADD.F16x2.RN.STRONG.GPU P0, RZ, desc[UR8][R16.64+0x4], R23 ;  /* 0x0000041710ff79a2 */ /* 0x0003e2000810e1c8 */
[----:B------:R-:W-:Y:S01]  /*48d0*/  IADD3 R14, P1, R16, 0x4, RZ ;  /* 0x00000004100e7810 */ /* 0x000fe20007f3e0ff */
[----:B------:R-:W-:Y:S03]  /*48e0*/  BSSY B0, `(.L_x_551) ;  /* 0x0000011000007945 */ /* 0x000fe60003800000 */
[----:B------:R-:W-:Y:S01]  /*48f0*/  IADD3.X R15, RZ, R17, RZ, P1, !PT ;  /* 0x00000011ff0f7210 */ /* 0x000fe20000ffe4ff */
[----:B-1----:R-:W-:Y:S08]  /*4900*/  @P0 BRA `(.L_x_552) ;  /* 0x0000000000380947 */ /* 0x002ff00003800000 */
[----:B------:R-:W1:Y:S02]  /*4910*/  QSPC.E.S P0, RZ, [R16+0x4] ;  /* 0x0000040010ff73aa */ /* 0x000e640000000500 */
[----:B-1----:R-:W-:Y:S05]  /*4920*/  @!P0 BRA `(.L_x_553) ;  /* 0x0000000000248947 */ /* 0x002fea0003800000 */
[----:B------:R-:W-:Y:S02]  /*4930*/  MOV R20, R16 ;  /* 0x0000001000147202 */ /* 0x000fe40000000f00 */
[----:B------:R-:W-:Y:S02]  /*4940*/  PRMT R23, R23, 0x5410, R24 ;  /* 0x0000541017177816 */ /* 0x000fe40000000018 */
[----:B0-----:R-:W-:-:S07]  /*4950*/  MOV R13, R20 ;  /* 0x00000014000d7202 */ /* 0x001fce0000000f00 */
.L_x_554:
[----:B------:R-:W0:Y:S02]  /*4960*/  LDS R20, [R13+0x4] ;  /* 0x000004000d147984 */ /* 0x000e240000000800 */
[----:B0-----:R-:W-:-:S06]  /*4970*/  HADD2 R21, R20, R23 ;  /* 0x0000001714157230 */ /* 0x001fcc0000000000 */
[----:B------:R-:W0:Y:S02]  /*4980*/  ATOMS.CAST.SPIN R21, [R13+0x4], R20, R21 ;  /* 0x000004140d15738d */ /* 0x000e240001800015 */
[----:B0-----:R-:W-:-:S13]  /*4990*/  ISETP.EQ.U32.AND P0, PT, R21, 0x1, PT ;  /* 0x000000011500780c */ /* 0x001fda0003f02070 */
[----:B------:R-:W-:Y:S05]  /*49a0*/  @!P0 BRA `(.L_x_554) ;  /* 0xfffffffc00ec8947 */ /* 0x000fea000383ffff */
[----:B------:R-:W-:Y:S05]  /*49b0*/  BRA `(.L_x_552) ;  /* 0x00000000000c7947 */ /* 0x000fea0003800000 */
.L_x_553:
[----:B0-----:R-:W2:Y:S02]  /*49c0*/  LD.E R13, desc[UR8][R16.64+0x4] ;  /* 0x00000408100d7980 */ /* 0x001ea4000c101900 */
[----:B--2---:R-:W-:-:S05]  /*49d0*/  IADD3 R13, R23, R13, RZ ;  /* 0x0000000d170d7210 */ /* 0x004fca0007ffe0ff */
[----:B------:R1:W-:Y:S02]  /*49e0*/  ST.E desc[UR8][R16.64+0x4], R13 ;  /* 0x0000040d10007985 */ /* 0x0003e4000c101908 */
.L_x_552:
[----:B------:R-:W-:Y:S05]  /*49f0*/  BSYNC B0 ;  /* 0x0000000000007941 */ /* 0x000fea0003800000 */
.L_x_551:
        /* <DEDUP_REMOVED lines=15> */
.L_x_558:
[----:B------:R-:W0:Y:S02]  /*4af0*/  LDS R10, [R9] ;  /* 0x00000000090a7984 */ /* 0x000e240000000800 */
[----:B0-----:R-:W-:-:S10]  /*4b00*/  HFMA2.MMA R11, R10, 1, 1, R12 ;  /* 0x3c003c000a0b7835 */ /* 0x001fd4000000000c */
[----:B------:R-:W0:Y:S02]  /*4b10*/  ATOMS.CAST.SPIN R11, [R9], R10, R11 ;  /* 0x0000000a090b738d */ /* 0x000e24000180000b */
[----:B0-----:R-:W-:-:S13]  /*4b20*/  ISETP.EQ.U32.AND P0, PT, R11, 0x1, PT ;  /* 0x000000010b00780c */ /* 0x001fda0003f02070 */
[----:B------:R-:W-:Y:S05]  /*4b30*/  @!P0 BRA `(.L_x_558) ;  /* 0xfffffffc00ec8947 */ /* 0x000fea000383ffff */
[----:B------:R-:W-:Y:S05]  /*4b40*/  BRA `(.L_x_556) ;  /* 0x00000000000c7947 */ /* 0x000fea0003800000 */
.L_x_557:
[----:B------:R-:W2:Y:S02]  /*4b50*/  LD.E R9, desc[UR8][R16.64] ;  /* 0x0000000810097980 */ /* 0x000ea4000c101900 */
[----:B--2---:R-:W-:-:S05]  /*4b60*/  IADD3 R9, R12, R9, RZ ;  /* 0x000000090c097210 */ /* 0x004fca0007ffe0ff */
[----:B------:R0:W-:Y:S02]  /*4b70*/  ST.E desc[UR8][R16.64], R9 ;  /* 0x0000000910007985 */ /* 0x0001e4000c101908 */
.L_x_556:
[----:B------:R-:W-:Y:S05]  /*4b80*/  BSYNC B0 ;  /* 0x0000000000007941 */ /* 0x000fea0003800000 */
.L_x_555:
        /* <DEDUP_REMOVED lines=8> */
[----:B0-----:R-:W-:-:S07]  /*4c10*/  MOV R9, R10 ;  /* 0x0000000a00097202 */ /* 0x001fce0000000f00 */
.L_x_562:
[----:B------:R-:W0:Y:S02]  /*4c20*/  LDS R10, [R9] ;  /* 0x00000000090a7984 */ /* 0x000e240000000800 */
[----:B0-----:R-:W-:-:S06]  /*4c30*/  HADD2 R11, R10, R18 ;  /* 0x000000120a0b7230 */ /* 0x001fcc0000000000 */
[----:B------:R-:W0:Y:S02]  /*4c40*/  ATOMS.CAST.SPIN R11, [R9], R10, R11 ;  /* 0x0000000a090b738d */ /* 0x000e24000180000b */
[----:B0-----:R-:W-:-:S13]  /*4c50*/  ISETP.EQ.U32.AND P0, PT, R11, 0x1, PT ;  /* 0x000000010b00780c */ /* 0x001fda0003f02070 */
[----:B------:R-:W-:Y:S05]  /*4c60*/  @!P0 BRA `(.L_x_562) ;  /* 0xfffffffc00ec8947 */ /* 0x000fea000383ffff */
[----:B------:R-:W-:Y:S05]  /*4c70*/  BRA `(.L_x_560) ;  /* 0x00000000000c7947 */ /* 0x000fea0003800000 */
.L_x_561:
[----:B0-----:R-:W2:Y:S02]  /*4c80*/  LD.E R9, desc[UR8][R14.64] ;  /* 0x000000080e097980 */ /* 0x001ea4000c101900 */
[----:B--2---:R-:W-:-:S05]  /*4c90*/  IADD3 R9, R18, R9, RZ ;  /* 0x0000000912097210 */ /* 0x004fca0007ffe0ff */
[----:B------:R1:W-:Y:S02]  /*4ca0*/  ST.E desc[UR8][R14.64], R9 ;  /* 0x000000090e007985 */ /* 0x0003e4000c101908 */
.L_x_560:
[----:B------:R-:W-:Y:S05]  /*4cb0*/  BSYNC B0 ;  /* 0x0000000000007941 */ /* 0x000fea0003800000 */
.L_x_559:
[----:B------:R-:W-:Y:S02]  /*4cc0*/  HADD2 R19, R19.H0_H0, R19.H1_H1 ;  /* 0x3000001313137230 */ /* 0x000fe40000000800 */
[----:B------:R-:W-:Y:S02]  /*4cd0*/  HADD2 R10, R8.H0_H0, R8.H1_H1 ;  /* 0x30000008080a7230 */ /* 0x000fe40000000800 */
[----:B01----:R-:W-:-:S03]  /*4ce0*/  IMAD.WIDE R8, R0, 0x2, R16 ;  /* 0x0000000200087825 */ /* 0x003fc600078e0210 */
        /* <DEDUP_REMOVED lines=12> */
.L_x_566:
[----:B------:R-:W0:Y:S02]  /*4db0*/  LDS R6, [R11] ;  /* 0x000000000b067984 */ /* 0x000e240000000800 */
[----:B0-----:R-:W-:-:S10]  /*4dc0*/  HFMA2.MMA R7, R6, 1, 1, R19 ;  /* 0x3c003c0006077835 */ /* 0x001fd40000000013 */
[----:B------:R-:W0:Y:S02]  /*4dd0*/  ATOMS.CAST.SPIN R7, [R11], R6, R7 ;  /* 0x000000060b07738d */ /* 0x000e240001800007 */
[----:B0-----:R-:W-:-:S13]  /*4de0*/  ISETP.EQ.U32.AND P0, PT, R7, 0x1, PT ;  /* 0x000000010700780c */ /* 0x001fda0003f02070 */
[----:B------:R-:W-:Y:S05]  /*4df0*/  @!P0 BRA `(.L_x_566) ;  /* 0xfffffffc00ec8947 */ /* 0x000fea000383ffff */
[----:B------:R-:W-:Y:S05]  /*4e00*/  BRA `(.L_x_564) ;  /* 0x00000000000c7947 */ /* 0x000fea0003800000 */
.L_x_565:
[----:B------:R-:W2:Y:S02]  /*4e10*/  LD.E R6, desc[UR8][R8.64] ;  /* 0x0000000808067980 */ /* 0x000ea4000c101900 */
[----:B--2---:R-:W-:-:S05]  /*4e20*/  IADD3 R7, R19, R6, RZ ;  /* 0x0000000613077210 */ /* 0x004fca0007ffe0ff */
[----:B------:R0:W-:Y:S02]  /*4e30*/  ST.E desc[UR8][R8.64], R7 ;  /* 0x0000000708007985 */ /* 0x0001e4000c101908 */
.L_x_564:
[----:B------:R-:W-:Y:S05]  /*4e40*/  BSYNC B0 ;  /* 0x0000000000007941 */ /* 0x000fea0003800000 */
.L_x_563:
        /* <DEDUP_REMOVED lines=12> */
.L_x_570:
[----:B------:R-:W0:Y:S02]  /*4f10*/  LDS R10, [R14] ;  /* 0x000000000e0a7984 */ /* 0x000e240000000800 */
[----:B0-----:R-:W-:-:S06]  /*4f20*/  HADD2 R11, R10, R12 ;  /* 0x0000000c0a0b7230 */ /* 0x001fcc0000000000 */
[----:B------:R-:W0:Y:S02]  /*4f30*/  ATOMS.CAST.SPIN R11, [R14], R10, R11 ;  /* 0x0000000a0e0b738d */ /* 0x000e24000180000b */
[----:B0-----:R-:W-:-:S13]  /*4f40*/  ISETP.EQ.U32.AND P0, PT, R11, 0x1, PT ;  /* 0x000000010b00780c */ /* 0x001fda0003f02070 */
[----:B------:R-:W-:Y:S05]  /*4f50*/  @!P0 BRA `(.L_x_570) ;  /* 0xfffffffc00ec8947 */ /* 0x000fea000383ffff */
[----:B------:R-:W-:Y:S05]  /*4f60*/  BRA `(.L_x_568) ;  /* 0x00000000000c7947 */ /* 0x000fea0003800000 */
.L_x_569:
[----:B------:R-:W2:Y:S02]  /*4f70*/  LD.E R12, desc[UR8][R10.64] ;  /* 0x000000080a0c7980 */ /* 0x000ea4000c101900 */
[----:B--2---:R-:W-:-:S05]  /*4f80*/  IADD3 R13, R15, R12, RZ ;  /* 0x0000000c0f0d7210 */ /* 0x004fca0007ffe0ff */
[----:B------:R0:W-:Y:S02]  /*4f90*/  ST.E desc[UR8][R10.64], R13 ;  /* 0x0000000d0a007985 */ /* 0x0001e4000c101908 */
.L_x_568:
[----:B------:R-:W-:Y:S05]  /*4fa0*/  BSYNC B0 ;  /* 0x0000000000007941 */ /* 0x000fea0003800000 */
.L_x_567:
        /* <DEDUP_REMOVED lines=15> */
.L_x_574:
[----:B------:R-:W0:Y:S02]  /*50a0*/  LDS R2, [R14] ;  /* 0x000000000e027984 */ /* 0x000e240000000800 */
[----:B0-----:R-:W-:-:S10]  /*50b0*/  HFMA2.MMA R3, R2, 1, 1, R10 ;  /* 0x3c003c0002037835 */ /* 0x001fd4000000000a */
[----:B------:R-:W0:Y:S02]  /*50c0*/  ATOMS.CAST.SPIN R3, [R14], R2, R3 ;  /* 0x000000020e03738d */ /* 0x000e240001800003 */
[----:B0-----:R-:W-:-:S13]  /*50d0*/  ISETP.EQ.U32.AND P0, PT, R3, 0x1, PT ;  /* 0x000000010300780c */ /* 0x001fda0003f02070 */
[----:B------:R-:W-:Y:S05]  /*50e0*/  @!P0 BRA `(.L_x_574) ;  /* 0xfffffffc00ec8947 */ /* 0x000fea000383ffff */
[----:B------:R-:W-:Y:S05]  /*50f0*/  BRA `(.L_x_572) ;  /* 0x00000000000c7947 */ /* 0x000fea0003800000 */
.L_x_573:
[----:B------:R-:W2:Y:S02]  /*5100*/  LD.E R2, desc[UR8][R4.64] ;  /* 0x0000000804027980 */ /* 0x000ea4000c101900 */
[----:B--2---:R-:W-:-:S05]  /*5110*/  IADD3 R3, R10, R2, RZ ;  /* 0x000000020a037210 */ /* 0x004fca0007ffe0ff */
[----:B------:R0:W-:Y:S02]  /*5120*/  ST.E desc[UR8][R4.64], R3 ;  /* 0x0000000304007985 */ /* 0x0001e4000c101908 */
.L_x_572:
[----:B------:R-:W-:Y:S05]  /*5130*/  BSYNC B0 ;  /* 0x0000000000007941 */ /* 0x000fea0003800000 */
.L_x_571:
        /* <DEDUP_REMOVED lines=9> */
.L_x_578:
[----:B------:R-:W0:Y:S02]  /*51d0*/  LDS R2, [R8] ;  /* 0x0000000008027984 */ /* 0x000e240000000800 */
[----:B0-----:R-:W-:-:S06]  /*51e0*/  HADD2 R3, R2, R12 ;  /* 0x0000000c02037230 */ /* 0x001fcc0000000000 */
[----:B------:R-:W0:Y:S02]  /*51f0*/  ATOMS.CAST.SPIN R3, [R8], R2, R3 ;  /* 0x000000020803738d */ /* 0x000e240001800003 */
[----:B0-----:R-:W-:-:S13]  /*5200*/  ISETP.EQ.U32.AND P0, PT, R3, 0x1, PT ;  /* 0x000000010300780c */ /* 0x001fda0003f02070 */
[----:B------:R-:W-:Y:S05]  /*5210*/  @!P0 BRA `(.L_x_578) ;  /* 0xfffffffc00ec8947 */ /* 0x000fea000383ffff */
[----:B------:R-:W-:Y:S05]  /*5220*/  BRA `(.L_x_576) ;  /* 0x00000000000c7947 */ /* 0x000fea0003800000 */
.L_x_577:
[----:B------:R-:W2:Y:S02]  /*5230*/  LD.E R8, desc[UR8][R2.64] ;  /* 0x0000000802087980 */ /* 0x000ea4000c101900 */
[----:B--2---:R-:W-:-:S05]  /*5240*/  IADD3 R9, R12, R8, RZ ;  /* 0x000000080c097210 */ /* 0x004fca0007ffe0ff */
[----:B------:R0:W-:Y:S02]  /*5250*/  ST.E desc[UR8][R2.64], R9 ;  /* 0x0000000902007985 */ /* 0x0001e4000c101908 */
.L_x_576:
[----:B------:R-:W-:Y:S05]  /*5260*/  BSYNC B0 ;  /* 0x0000000000007941 */ /* 0x000fea0003800000 */
.L_x_575:
        /* <DEDUP_REMOVED lines=15> */
.L_x_582:
[----:B------:R-:W0:Y:S02]  /*5360*/  LDS R8, [R10] ;  /* 0x000000000a087984 */ /* 0x000e240000000800 */
[----:B0-----:R-:W-:-:S10]  /*5370*/  HFMA2.MMA R9, R8, 1, 1, R62 ;  /* 0x3c003c0008097835 */ /* 0x001fd4000000003e */
[----:B------:R-:W0:Y:S02]  /*5380*/  ATOMS.CAST.SPIN R9, [R10], R8, R9 ;  /* 0x000000080a09738d */ /* 0x000e240001800009 */
[----:B0-----:R-:W-:-:S13]  /*5390*/  ISETP.EQ.U32.AND P0, PT, R9, 0x1, PT ;  /* 0x000000010900780c */ /* 0x001fda0003f02070 */
[----:B------:R-:W-:Y:S05]  /*53a0*/  @!P0 BRA `(.L_x_582) ;  /* 0xfffffffc00ec8947 */ /* 0x000fea000383ffff */
[----:B------:R-:W-:Y:S05]  /*53b0*/  BRA `(.L_x_580) ;  /* 0x00000000000c7947 */ /* 0x000fea0003800000 */
.L_x_581:
[----:B------:R-:W2:Y:S02]  /*53c0*/  LD.E R8, desc[UR8][R2.64] ;  /* 0x0000000802087980 */ /* 0x000ea4000c101900 */
[----:B--2---:R-:W-:-:S05]  /*53d0*/  IADD3 R9, R62, R8, RZ ;  /* 0x000000083e097210 */ /* 0x004fca0007ffe0ff */
[----:B------:R0:W-:Y:S02]  /*53e0*/  ST.E desc[UR8][R2.64], R9 ;  /* 0x0000000902007985 */ /* 0x0001e4000c101908 */
.L_x_580:
[----:B------:R-:W-:Y:S05]  /*53f0*/  BSYNC B0 ;  /* 0x0000000000007941 */ /* 0x000fea0003800000 */
.L_x_579:
        /* <DEDUP_REMOVED lines=9> */
.L_x_586:
[----:B------:R-:W1:Y:S02]  /*5490*/  LDS R4, [R8] ;  /* 0x0000000008047984 */ /* 0x000e640000000800 */
[----:B-1----:R-:W-:-:S06]  /*54a0*/  HADD2 R5, R4, R55 ;  /* 0x0000003704057230 */ /* 0x002fcc0000000000 */
[----:B------:R-:W1:Y:S02]  /*54b0*/  ATOMS.CAST.SPIN R5, [R8], R4, R5 ;  /* 0x000000040805738d */ /* 0x000e640001800005 */
[----:B-1----:R-:W-:-:S13]  /*54c0*/  ISETP.EQ.U32.AND P0, PT, R5, 0x1, PT ;  /* 0x000000010500780c */ /* 0x002fda0003f02070 */
[----:B------:R-:W-:Y:S05]  /*54d0*/  @!P0 BRA `(.L_x_586) ;  /* 0xfffffffc00ec8947 */ /* 0x000fea000383ffff */
[----:B------:R-:W-:Y:S05]  /*54e0*/  BRA `(.L_x_584) ;  /* 0x00000000000c7947 */ /* 0x000fea0003800000 */
.L_x_585:
[----:B------:R-:W0:Y:S02]  /*54f0*/  LD.E R8, desc[UR8][R4.64] ;  /* 0x0000000804087980 */ /* 0x000e24000c101900 */
[----:B0-----:R-:W-:-:S05]  /*5500*/  IADD3 R9, R55, R8, RZ ;  /* 0x0000000837097210 */ /* 0x001fca0007ffe0ff */
[----:B------:R1:W-:Y:S02]  /*5510*/  ST.E desc[UR8][R4.64], R9 ;  /* 0x0000000904007985 */ /* 0x0003e4000c101908 */
.L_x_584:
[----:B------:R-:W-:Y:S05]  /*5520*/  BSYNC B0 ;  /* 0x0000000000007941 */ /* 0x000fea0003800000 */
.L_x_583:
        /* <DEDUP_REMOVED lines=15> */
.L_x_590:
[----:B------:R-:W0:Y:S02]  /*5620*/  LDS R4, [R10] ;  /* 0x000000000a047984 */ /* 0x000e240000000800 */
[----:B0-----:R-:W-:-:S10]  /*5630*/  HFMA2.MMA R5, R4, 1, 1, R94 ;  /* 0x3c003c0004057835 */ /* 0x001fd4000000005e */
[----:B------:R-:W0:Y:S02]  /*5640*/  ATOMS.CAST.SPIN R5, [R10], R4, R5 ;  /* 0x000000040a05738d */ /* 0x000e240001800005 */
[----:B0-----:R-:W-:-:S13]  /*5650*/  ISETP.EQ.U32.AND P0, PT, R5, 0x1, PT ;  /* 0x000000010500780c */ /* 0x001fda0003f02070 */
[----:B------:R-:W-:Y:S05]  /*5660*/  @!P0 BRA `(.L_x_590) ;  /* 0xfffffffc00ec8947 */ /* 0x000fea000383ffff */
[----:B------:R-:W-:Y:S05]  /*5670*/  BRA `(.L_x_588) ;  /* 0x00000000000c7947 */ /* 0x000fea0003800000 */
.L_x_589:
[----:B------:R-:W2:Y:S02]  /*5680*/  LD.E R4, desc[UR8][R8.64] ;  /* 0x0000000808047980 */ /* 0x000ea4000c101900 */
[----:B--2---:R-:W-:-:S05]  /*5690*/  IADD3 R5, R94, R4, RZ ;  /* 0x000000045e057210 */ /* 0x004fca0007ffe0ff */
[----:B------:R0:W-:Y:S02]  /*56a0*/  ST.E desc[UR8][R8.64], R5 ;  /* 0x0000000508007985 */ /* 0x0001e4000c101908 */
.L_x_588:
[----:B------:R-:W-:Y:S05]  /*56b0*/  BSYNC B0 ;  /* 0x0000000000007941 */ /* 0x000fea0003800000 */
.L_x_587:
        /* <DEDUP_REMOVED lines=9> */
.L_x_594:
[----:B------:R-:W1:Y:S02]  /*5750*/  LDS R2, [R4] ;  /* 0x0000000004027984 */ /* 0x000e640000000800 */
[----:B-1----:R-:W-:-:S06]  /*5760*/  HADD2 R3, R2, R90 ;  /* 0x0000005a02037230 */ /* 0x002fcc0000000000 */
[----:B------:R-:W1:Y:S02]  /*5770*/  ATOMS.CAST.SPIN R3, [R4], R2, R3 ;  /* 0x000000020403738d */ /* 0x000e640001800003 */
[----:B-1----:R-:W-:-:S13]  /*5780*/  ISETP.EQ.U32.AND P0, PT, R3, 0x1, PT ;  /* 0x000000010300780c */ /* 0x002fda0003f02070 */
[----:B------:R-:W-:Y:S05]  /*5790*/  @!P0 BRA `(.L_x_594) ;  /* 0xfffffffc00ec8947 */ /* 0x000fea000383ffff */
[----:B------:R-:W-:Y:S05]  /*57a0*/  BRA `(.L_x_592) ;  /* 0x00000000000c7947 */ /* 0x000fea0003800000 */
.L_x_593:
[----:B------:R-:W0:Y:S02]  /*57b0*/  LD.E R4, desc[UR8][R2.64] ;  /* 0x0000000802047980 */ /* 0x000e24000c101900 */
[----:B0-----:R-:W-:-:S05]  /*57c0*/  IADD3 R5, R90, R4, RZ ;  /* 0x000000045a057210 */ /* 0x001fca0007ffe0ff */
[----:B------:R1:W-:Y:S02]  /*57d0*/  ST.E desc[UR8][R2.64], R5 ;  /* 0x0000000502007985 */ /* 0x0003e4000c101908 */
.L_x_592:
[----:B------:R-:W-:Y:S05]  /*57e0*/  BSYNC B0 ;  /* 0x0000000000007941 */ /* 0x000fea0003800000 */
.L_x_591:
        /* <DEDUP_REMOVED lines=13> */
[----:B------:R-:W-:-:S07]  /*58c0*/  PRMT R93, R93, 0x5410, R92 ;  /* 0x000054105d5d7816 */ /* 0x000fce000000005c */
.L_x_598:
[----:B------:R-:W1:Y:S02]  /*58d0*/  LDS R2, [R0] ;  /* 0x0000000000027984 */ /* 0x000e640000000800 */
[----:B-1----:R-:W-:-:S10]  /*58e0*/  HFMA2.MMA R3, R2, 1, 1, R93 ;  /* 0x3c003c0002037835 */ /* 0x002fd4000000005d */
[----:B------:R-:W1:Y:S02]  /*58f0*/  ATOMS.CAST.SPIN R3, [R0], R2, R3 ;  /* 0x000000020003738d */ /* 0x000e640001800003 */
[----:B-1----:R-:W-:-:S13]  /*5900*/  ISETP.EQ.U32.AND P0, PT, R3, 0x1, PT ;  /* 0x000000010300780c */ /* 0x002fda0003f02070 */
[----:B------:R-:W-:Y:S05]  /*5910*/  @!P0 BRA `(.L_x_598) ;  /* 0xfffffffc00ec8947 */ /* 0x000fea000383ffff */
[----:B------:R-:W-:Y:S05]  /*5920*/  BRA `(.L_x_596) ;  /* 0x00000000000c7947 */ /* 0x000fea0003800000 */
.L_x_597:
[----:B------:R-:W0:Y:S02]  /*5930*/  LD.E R0, desc[UR8][R2.64] ;  /* 0x0000000802007980 */ /* 0x000e24000c101900 */
[----:B0-----:R-:W-:-:S05]  /*5940*/  IADD3 R5, R93, R0, RZ ;  /* 0x000000005d057210 */ /* 0x001fca0007ffe0ff */
[----:B------:R1:W-:Y:S02]  /*5950*/  ST.E desc[UR8][R2.64], R5 ;  /* 0x0000000502007985 */ /* 0x0003e4000c101908 */
.L_x_596:
[----:B------:R-:W-:Y:S05]  /*5960*/  BSYNC B0 ;  /* 0x0000000000007941 */ /* 0x000fea0003800000 */
.L_x_595:
[----:B-1----:R-:W-:-:S04]  /*5970*/  IADD3 R2, P0, R6, R8, RZ ;  /* 0x0000000806027210 */ /* 0x002fc80007f1e0ff */
[----:B------:R-:W-:-:S08]  /*5980*/  IADD3.X R3, R7, R9, RZ, P0, !PT ;  /* 0x0000000907037210 */ /* 0x000fd000007fe4ff */
[----:B------:R1:W-:Y:S02]  /*5990*/  ATOM.E.ADD.F16x2.RN.STRONG.GPU P0, RZ, desc[UR8][R2.64], R91 ;  /* 0x0000005b02ff79a2 */ /* 0x0003e4000810e1c8 */
[----:B-1----:R-:W-:Y:S05]  /*59a0*/  @P0 EXIT ;  /* 0x000000000000094d */ /* 0x002fea0003800000 */
[----:B------:R-:W1:Y:S02]  /*59b0*/  QSPC.E.S P0, RZ, [R2] ;  /* 0x0000000002ff73aa */ /* 0x000e640000000500 */
[----:B-1----:R-:W-:Y:S05]  /*59c0*/  @!P0 BRA `(.L_x_599) ;  /* 0x0000000000208947 */ /* 0x002fea0003800000 */
[----:B------:R-:W-:Y:S02]  /*59d0*/  MOV R0, R2 ;  /* 0x0000000200007202 */ /* 0x000fe40000000f00 */
[----:B------:R-:W-:-:S07]  /*59e0*/  PRMT R91, R91, 0x5410, R89 ;  /* 0x000054105b5b7816 */ /* 0x000fce0000000059 */
.L_x_600:
[----:B------:R-:W1:Y:S02]  /*59f0*/  LDS R2, [R0] ;  /* 0x0000000000027984 */ /* 0x000e640000000800 */
[----:B-1----:R-:W-:-:S06]  /*5a00*/  HADD2 R3, R2, R91 ;  /* 0x0000005b02037230 */ /* 0x002fcc0000000000 */
[----:B------:R-:W1:Y:S02]  /*5a10*/  ATOMS.CAST.SPIN R3, [R0], R2, R3 ;  /* 0x000000020003738d */ /* 0x000e640001800003 */
[----:B-1----:R-:W-:-:S13]  /*5a20*/  ISETP.EQ.U32.AND P0, PT, R3, 0x1, PT ;  /* 0x000000010300780c */ /* 0x002fda0003f02070 */
[----:B------:R-:W-:Y:S05]  /*5a30*/  @!P0 BRA `(.L_x_600) ;  /* 0xfffffffc00ec8947 */ /* 0x000fea000383ffff */
[----:B------:R-:W-:Y:S05]  /*5a40*/  EXIT ;  /* 0x000000000000794d */ /* 0x000fea0003800000 */
.L_x_599:
[----:B------:R-:W0:Y:S02]  /*5a50*/  LD.E R0, desc[UR8][R2.64] ;  /* 0x0000000802007980 */ /* 0x000e24000c101900 */
[----:B0-----:R-:W-:-:S05]  /*5a60*/  IADD3 R5, R91, R0, RZ ;  /* 0x000000005b057210 */ /* 0x001fca0007ffe0ff */
[----:B------:R-:W-:Y:S01]  /*5a70*/  ST.E desc[UR8][R2.64], R5 ;  /* 0x0000000502007985 */ /* 0x000fe2000c101908 */
[----:B------:R-:W-:Y:S05]  /*5a80*/  EXIT ;  /* 0x000000000000794d */ /* 0x000fea0003800000 */
.L_x_601:
        /* <DEDUP_REMOVED lines=15> */
.L_x_4020:


//--------------------- .text._Z28gemm_half_q_half_gptq_kernelILi6ELb1ELb0EEvPK6__halfPKjS4_S2_PS0_iiiiiPKtibS2_i --------------------------
	.section	.text._Z28gemm_half_q_half_gptq_kernelILi6ELb1ELb0EEvPK6__halfPKjS4_S2_PS0_iiiiiPKtibS2_i,"ax",@progbits
	.align	128
        .global         _Z28gemm_half_q_half_gptq_kernelILi6ELb1ELb0EEvPK6__halfPKjS4_S2_PS0_iiiiiPKtibS2_i
        .type           _Z28gemm_half_q_half_gptq_kernelILi6ELb1ELb0EEvPK6__halfPKjS4_S2_PS0_iiiiiPKtibS2_i,@function
        .size           _Z28gemm_half_q_half_gptq_kernelILi6ELb1ELb0EEvPK6__halfPKjS4_S2_PS0_iiiiiPKtibS2_i,(.L_x_4021 - _Z28gemm_half_q_half_gptq_kernelILi6ELb1ELb0EEvPK6__halfPKjS4_S2_PS0_iiiiiPKtibS2_i)
        .other          _Z28gemm_half_q_half_gptq_kernelILi6ELb1ELb0EEvPK6__halfPKjS4_S2_PS0_iiiiiPKtibS2_i,@"STO_CUDA_ENTRY STV_DEFAULT"
_Z28gemm_half_q_half_gptq_kernelILi6ELb1ELb0EEvPK6__halfPKjS4_S2_PS0_iiiiiPKtibS2_i:
.text._Z28gemm_half_q_half_gptq_kernelILi6ELb1ELb0EEvPK6__halfPKjS4_S2_PS0_iiiiiPKtibS2_i:
        /* <DEDUP_REMOVED lines=74> */
.L_x_604:
        /* <DEDUP_REMOVED lines=22> */
.L_x_603:
[----:B------:R-:W-:Y:S05]  /*0600*/  BSYNC B0 ;  /* 0x0000000000007941 */ /* 0x000fea0003800000 */
.L_x_602:
        /* <DEDUP_REMOVED lines=23> */
.L_x_605:
        /* <DEDUP_REMOVED lines=108> */
.L_x_624:
        /* <DEDUP_REMOVED lines=80> */
.L_x_607:
        /* <DEDUP_REMOVED lines=46> */
.L_x_608:
        /* <DEDUP_REMOVED lines=22> */
.L_x_609:
        /* <DEDUP_REMOVED lines=22> */
.L_x_610:
        /* <DEDUP_REMOVED lines=22> */
.L_x_611:
        /* <DEDUP_REMOVED lines=121> */
.L_x_612:
        /* <DEDUP_REMOVED lines=22> */
.L_x_613:
        /* <DEDUP_REMOVED lines=22> */
.L_x_614:
        /* <DEDUP_REMOVED lines=22> */
.L_x_615:
        /* <DEDUP_REMOVED lines=118> */
.L_x_616:
        /* <DEDUP_REMOVED lines=22> */
.L_x_617:
        /* <DEDUP_REMOVED lines=22> */
.L_x_618:
        /* <DEDUP_REMOVED lines=22> */
.L_x_619:
        /* <DEDUP_REMOVED lines=118> */
.L_x_620:
        /* <DEDUP_REMOVED lines=22> */
.L_x_621:
        /* <DEDUP_REMOVED lines=22> */
.L_x_622:
        /* <DEDUP_REMOVED lines=22> */
.L_x_623:
        /* <DEDUP_REMOVED lines=55> */
.L_x_606:
        /* <DEDUP_REMOVED lines=17> */
.L_x_628:
[----:B------:R-:W0:Y:S02]  /*4170*/  LDS R12, [R18] ;  /* 0x00000000120c7984 */ /* 0x000e240000000800 */
[----:B0-----:R-:W-:-:S10]  /*4180*/  HFMA2.MMA R13, R12, 1, 1, R16 ;  /* 0x3c003c000c0d7835 */ /* 0x001fd40000000010 */
[----:B------:R-:W0:Y:S02]  /*4190*/  ATOMS.CAST.SPIN R13, [R18], R12, R13 ;  /* 0x0000000c120d738d */ /* 0x000e24000180000d */
[----:B0-----:R-:W-:-:S13]  /*41a0*/  ISETP.EQ.U32.AND P0, PT, R13, 0x1, PT ;  /* 0x000000010d00780c */ /* 0x001fda0003f02070 */
[----:B------:R-:W-:Y:S05]  /*41b0*/  @!P0 BRA `(.L_x_628) ;  /* 0xfffffffc00ec8947 */ /* 0x000fea000383ffff */
[----:B------:R-:W-:Y:S05]  /*41c0*/  BRA `(.L_x_626) ;  /* 0x00000000000c7947 */ /* 0x000fea0003800000 */
.L_x_627:
[----:B------:R-:W2:Y:S02]  /*41d0*/  LD.E R12, desc[UR10][R14.64] ;  /* 0x0000000a0e0c7980 */ /* 0x000ea4000c101900 */
[----:B--2---:R-:W-:-:S05]  /*41e0*/  IADD3 R13, R16, R12, RZ ;  /* 0x0000000c100d7210 */ /* 0x004fca0007ffe0ff */
[----:B------:R0:W-:Y:S02]  /*41f0*/  ST.E desc[UR10][R14.64], R13 ;  /* 0x0000000d0e007985 */ /* 0x0001e4000c10190a */
.L_x_626:
[----:B------:R-:W-:Y:S05]  /*4200*/  BSYNC B0 ;  /* 0x0000000000007941 */ /* 0x000fea0003800000 */
.L_x_625:
        /* <DEDUP_REMOVED lines=10> */
.L_x_632:
[----:B------:R-:W0:Y:S02]  /*42b0*/  LDS R18, [R16+0x4] ;  /* 0x0000040010127984 */ /* 0x000e240000000800 */
[----:B0-----:R-:W-:-:S06]  /*42c0*/  HADD2 R19, R18, R21 ;  /* 0x0000001512137230 */ /* 0x001fcc0000000000 */
[----:B------:R-:W0:Y:S02]  /*42d0*/  ATOMS.CAST.SPIN R19, [R16+0x4], R18, R19 ;  /* 0x000004121013738d */ /* 0x000e240001800013 */
[----:B0-----:R-:W-:-:S13]  /*42e0*/  ISETP.EQ.U32.AND P0, PT, R19, 0x1, PT ;  /* 0x000000011300780c */ /* 0x001fda0003f02070 */
[----:B------:R-:W-:Y:S05]  /*42f0*/  @!P0 BRA `(.L_x_632) ;  /* 0xfffffffc00ec8947 */ /* 0x000fea000383ffff */
[----:B------:R-:W-:Y:S05]  /*4300*/  BRA `(.L_x_630) ;  /* 0x00000000000c7947 */ /* 0x000fea0003800000 */
.L_x_631:
[----:B------:R-:W2:Y:S02]  /*4310*/  LD.E R16, desc[UR10][R14.64+0x4] ;  /* 0x0000040a0e107980 */ /* 0x000ea4000c101900 */
[----:B--2---:R-:W-:-:S05]  /*4320*/  IADD3 R19, R21, R16, RZ ;  /* 0x0000001015137210 */ /* 0x004fca0007ffe0ff */
[----:B------:R0:W-:Y:S02]  /*4330*/  ST.E desc[UR10][R14.64+0x4], R19 ;  /* 0x000004130e007985 */ /* 0x0001e4000c10190a */
.L_x_630:
[----:B------:R-:W-:Y:S05]  /*4340*/  BSYNC B0 ;  /* 0x0000000000007941 */ /* 0x000fea0003800000 */
.L_x_629:
[----:B------:R-:W-:Y:S02]  /*4350*/  HADD2 R16, R11.H0_H0, R11.H1_H1 ;  /* 0x3000000b0b107230 */ /* 0x000fe40000000800 */
[----:B------:R-:W-:Y:S02]  /*4360*/  HADD2 R18, R10.H0_H0, R10.H1_H1 ;  /* 0x3000000a0a127230 */ /* 0x000fe40000000800 */
[----:B------:R-:W-:-:S03]  /*4370*/  IMAD.WIDE R10, R71, 0x2, R14 ;  /* 0x00000002470a7825 */ /* 0x000fc600078e020e */
[----:B------:R-:W-:-:S05]  /*4380*/  PRMT R16, R16, 0x5410, R18 ;  /* 0x0000541010107816 */ /* 0x000fca0000000012 */
[----:B------:R1:W-:Y:S01]  /*4390*/  ATOM.E.ADD.F16x2.RN.STRONG.GPU P0, RZ, desc[UR10][R10.64], R16 ;  /* 0x000000100aff79a2 */ /* 0x0003e2000810e1ca */
[----:B0-----:R-:W-:Y:S01]  /*43a0*/  HADD2 R14, R9.H0_H0, R9.H1_H1 ;  /* 0x30000009090e7230 */ /* 0x001fe20000000800 */
[----:B------:R-:W-:Y:S01]  /*43b0*/  BSSY B0, `(.L_x_633) ;  /* 0x0000012000007945 */ /* 0x000fe20003800000 */
[----:B------:R-:W-:-:S05]  /*43c0*/  HADD2 R15, R8.H0_H0, R8.H1_H1 ;  /* 0x30000008080f7230 */ /* 0x000fca0000000800 */
[----:B------:R-:W-:Y:S01]  /*43d0*/  PRMT R14, R14, 0x5410, R15 ;  /* 0x000054100e0e7816 */ /* 0x000fe2000000000f */
[----:B-1----:R-:W-:Y:S06]  /*43e0*/  @P0 BRA `(.L_x_634) ;  /* 0x0000000000380947 */ /* 0x002fec0003800000 */
[----:B------:R-:W0:Y:S02]  /*43f0*/  QSPC.E.S P0, RZ, [R10] ;  /* 0x000000000aff73aa */ /* 0x000e240000000500 */
[----:B0-----:R-:W-:Y:S05]  /*4400*/  @!P0 BRA `(.L_x_635) ;  /* 0x0000000000248947 */ /* 0x001fea0003800000 */
[----:B------:R-:W-:Y:S02]  /*4410*/  MOV R8, R10 ;  /* 0x0000000a00087202 */ /* 0x000fe40000000f00 */
[----:B------:R-:W-:Y:S02]  /*4420*/  PRMT R16, R16, 0x5410, R18 ;  /* 0x0000541010107816 */ /* 0x000fe40000000012 */
[----:B------:R-:W-:-:S07]  /*4430*/  MOV R19, R8 ;  /* 0x0000000800137202 */ /* 0x000fce0000000f00 */
.L_x_636:
[----:B------:R-:W0:Y:S02]  /*4440*/  LDS R8, [R19] ;  /* 0x0000000013087984 */ /* 0x000e240000000800 */
[----:B0-----:R-:W-:-:S10]  /*4450*/  HFMA2.MMA R9, R8, 1, 1, R16 ;  /* 0x3c003c0008097835 */ /* 0x001fd40000000010 */
[----:B------:R-:W0:Y:S02]  /*4460*/  ATOMS.CAST.SPIN R9, [R19], R8, R9 ;  /* 0x000000081309738d */ /* 0x000e240001800009 */
[----:B0-----:R-:W-:-:S13]  /*4470*/  ISETP.EQ.U32.AND P0, PT, R9, 0x1, PT ;  /* 0x000000010900780c */ /* 0x001fda0003f02070 */
[----:B------:R-:W-:Y:S05]  /*4480*/  @!P0 BRA `(.L_x_636) ;  /* 0xfffffffc00ec8947 */ /* 0x000fea000383ffff */
[----:B------:R-:W-:Y:S05]  /*4490*/  BRA `(.L_x_634) ;  /* 0x00000000000c7947 */ /* 0x000fea0003800000 */
.L_x_635:
[----:B------:R-:W2:Y:S02]  /*44a0*/  LD.E R8, desc[UR10][R10.64] ;  /* 0x0000000a0a087980 */ /* 0x000ea4000c101900 */
[----:B--2---:R-:W-:-:S05]  /*44b0*/  IADD3 R9, R16, R8, RZ ;  /* 0x0000000810097210 */ /* 0x004fca0007ffe0ff */
[----:B------:R0:W-:Y:S02]  /*44c0*/  ST.E desc[UR10][R10.64], R9 ;  /* 0x000000090a007985 */ /* 0x0001e4000c10190a */
.L_x_634:
[----:B------:R-:W-:Y:S05]  /*44d0*/  BSYNC B0 ;  /* 0x0000000000007941 */ /* 0x000fea0003800000 */
.L_x_633:
        /* <DEDUP_REMOVED lines=9> */
.L_x_640:
[----:B------:R-:W0:Y:S02]  /*4570*/  LDS R8, [R12] ;  /* 0x000000000c087984 */ /* 0x000e240000000800 */
[----:B0-----:R-:W-:-:S06]  /*4580*/  HADD2 R9, R8, R14 ;  /* 0x0000000e08097230 */ /* 0x001fcc0000000000 */
[----:B------:R-:W0:Y:S02]  /*4590*/  ATOMS.CAST.SPIN R9, [R12], R8, R9 ;  /* 0x000000080c09738d */ /* 0x000e240001800009 */
[----:B0-----:R-:W-:-:S13]  /*45a0*/  ISETP.EQ.U32.AND P0, PT, R9, 0x1, PT ;  /* 0x000000010900780c */ /* 0x001fda0003f02070 */
[----:B------:R-:W-:Y:S05]  /*45b0*/  @!P0 BRA `(.L_x_640) ;  /* 0xfffffffc00ec8947 */ /* 0x000fea000383ffff */
[----:B------:R-:W-:Y:S05]  /*45c0*/  BRA `(.L_x_638) ;  /* 0x00000000000c7947 */ /* 0x000fea0003800000 */
.L_x_639:
[----:B------:R-:W0:Y:S02]  /*45d0*/  LD.E R8, desc[UR10][R12.64] ;  /* 0x0000000a0c087980 */ /* 0x000e24000c101900 */
[----:B0-----:R-:W-:-:S05]  /*45e0*/  IADD3 R9, R14, R8, RZ ;  /* 0x000000080e097210 */ /* 0x001fca0007ffe0ff */
[----:B------:R1:W-:Y:S02]  /*45f0*/  ST.E desc[UR10][R12.64], R9 ;  /* 0x000000090c007985 */ /* 0x0003e4000c10190a */
.L_x_638:
[----:B------:R-:W-:Y:S05]  /*4600*/  BSYNC B0 ;  /* 0x0000000000007941 */ /* 0x000fea0003800000 */
.L_x_637:
        /* <DEDUP_REMOVED lines=15> */
.L_x_644:
[----:B------:R-:W0:Y:S02]  /*4700*/  LDS R4, [R14] ;  /* 0x000000000e047984 */ /* 0x000e240000000800 */
[----:B0-----:R-:W-:-:S10]  /*4710*/  HFMA2.MMA R5, R4, 1, 1, R8 ;  /* 0x3c003c0004057835 */ /* 0x001fd40000000008 */
[----:B------:R-:W0:Y:S02]  /*4720*/  ATOMS.CAST.SPIN R5, [R14], R4, R5 ;  /* 0x000000040e05738d */ /* 0x000e240001800005 */
[----:B0-----:R-:W-:-:S13]  /*4730*/  ISETP.EQ.U32.AND P0, PT, R5, 0x1, PT ;  /* 0x000000010500780c */ /* 0x001fda0003f02070 */
[----:B------:R-:W-:Y:S05]  /*4740*/  @!P0 BRA `(.L_x_644) ;  /* 0xfffffffc00ec8947 */ /* 0x000fea000383ffff */
[----:B------:R-:W-:Y:S05]  /*4750*/  BRA `(.L_x_642) ;  /* 0x00000000000c7947 */ /* 0x000fea0003800000 */
.L_x_643:
[----:B------:R-:W2:Y:S02]  /*4760*/  LD.E R4, desc[UR10][R6.64] ;  /* 0x0000000a06047980 */ /* 0x000ea4000c101900 */
[----:B--2---:R-:W-:-:S05]  /*4770*/  IADD3 R5, R8, R4, RZ ;  /* 0x0000000408057210 */ /* 0x004fca0007ffe0ff */
[----:B------:R0:W-:Y:S02]  /*4780*/  ST.E desc[UR10][R6.64], R5 ;  /* 0x0000000506007985 */ /* 0x0001e4000c10190a */
.L_x_642:
[----:B------:R-:W-:Y:S05]  /*4790*/  BSYNC B0 ;  /* 0x0000000000007941 */ /* 0x000fea0003800000 */
.L_x_641:
        /* <DEDUP_REMOVED lines=12> */
.L_x_648:
[----:B------:R-:W0:Y:S02]  /*4860*/  LDS R8, [R10] ;  /* 0x000000000a087984 */ /* 0x000e240000000800 */
[----:B0-----:R-:W-:-:S06]  /*4870*/  HADD2 R9, R8, R12 ;  /* 0x0000000c08097230 */ /* 0x001fcc0000000000 */
[----:B------:R-:W0:Y:S02]  /*4880*/  ATOMS.CAST.SPIN R9, [R10], R8, R9 ;  /* 0x000000080a09738d */ /* 0x000e240001800009 */
[----:B0-----:R-:W-:-:S13]  /*4890*/  ISETP.EQ.U32.AND P0, PT, R9, 0x1, PT ;  /* 0x000000010900780c */ /* 0x001fda0003f02070 */
[----:B------:R-:W-:Y:S05]  /*48a0*/  @!P0 BRA `(.L_x_648) ;  /* 0xfffffffc00ec8947 */ /* 0x000fea000383ffff */
[----:B------:R-:W-:Y:S05]  /*48b0*/  BRA `(.L_x_646) ;  /* 0x00000000000c7947 */ /* 0x000fea0003800000 */
.L_x_647:
[----:B------:R-:W2:Y:S02]  /*48c0*/  LD.E R10, desc[UR10][R8.64] ;  /* 0x0000000a080a7980 */ /* 0x000ea4000c101900 */
[----:B--2---:R-:W-:-:S05]  /*48d0*/  IADD3 R11, R12, R10, RZ ;  /* 0x0000000a0c0b7210 */ /* 0x004fca0007ffe0ff */
[----:B------:R0:W-:Y:S02]  /*48e0*/  ST.E desc[UR10][R8.64], R11 ;  /* 0x0000000b08007985 */ /* 0x0001e4000c10190a */
.L_x_646:
[----:B------:R-:W-:Y:S05]  /*48f0*/  BSYNC B0 ;  /* 0x0000000000007941 */ /* 0x000fea0003800000 */
.L_x_645:
        /* <DEDUP_REMOVED lines=15> */
.L_x_652:
[----:B------:R-:W0:Y:S02]  /*49f0*/  LDS R2, [R0] ;  /* 0x0000000000027984 */ /* 0x000e240000000800 */
[----:B0-----:R-:W-:-:S10]  /*4a00*/  HFMA2.MMA R3, R2, 1, 1, R17 ;  /* 0x3c003c0002037835 */ /* 0x001fd40000000011 */
[----:B------:R-:W0:Y:S02]  /*4a10*/  ATOMS.CAST.SPIN R3, [R0], R2, R3 ;  /* 0x000000020003738d */ /* 0x000e240001800003 */
[----:B0-----:R-:W-:-:S13]  /*4a20*/  ISETP.EQ.U32.AND P0, PT, R3, 0x1, PT ;  /* 0x000000010300780c */ /* 0x001fda0003f02070 */
[----:B------:R-:W-:Y:S05]  /*4a30*/  @!P0 BRA `(.L_x_652) ;  /* 0xfffffffc00ec8947 */ /* 0x000fea000383ffff */
[----:B------:R-:W-:Y:S05]  /*4a40*/  BRA `(.L_x_650) ;  /* 0x00000000000c7947 */ /* 0x000fea0003800000 */
.L_x_651:
[----:B------:R-:W2:Y:S02]  /*4a50*/  LD.E R0, desc[UR10][R8.64] ;  /* 0x0000000a08007980 */ /* 0x000ea4000c101900 */
[----:B--2---:R-:W-:-:S05]  /*4a60*/  IADD3 R3, R17, R0, RZ ;  /* 0x0000000011037210 */ /* 0x004fca0007ffe0ff */
[----:B------:R0:W-:Y:S02]  /*4a70*/  ST.E desc[UR10][R8.64], R3 ;  /* 0x0000000308007985 */ /* 0x0001e4000c10190a */
.L_x_650:
[----:B------:R-:W-:Y:S05]  /*4a80*/  BSYNC B0 ;  /* 0x0000000000007941 */ /* 0x000fea0003800000 */
.L_x_649:
        /* <DEDUP_REMOVED lines=9> */
.L_x_656:
[----:B------:R-:W0:Y:S02]  /*4b20*/  LDS R2, [R0] ;  /* 0x0000000000027984 */ /* 0x000e240000000800 */
[----:B0-----:R-:W-:-:S06]  /*4b30*/  HADD2 R3, R2, R11 ;  /* 0x0000000b02037230 */ /* 0x001fcc0000000000 */
[----:B------:R-:W0:Y:S02]  /*4b40*/  ATOMS.CAST.SPIN R3, [R0], R2, R3 ;  /* 0x000000020003738d */ /* 0x000e240001800003 */
[----:B0-----:R-:W-:-:S13]  /*4b50*/  ISETP.EQ.U32.AND P0, PT, R3, 0x1, PT ;  /* 0x000000010300780c */ /* 0x001fda0003f02070 */
[----:B------:R-:W-:Y:S05]  /*4b60*/  @!P0 BRA `(.L_x_656) ;  /* 0xfffffffc00ec8947 */ /* 0x000fea000383ffff */
[----:B------:R-:W-:Y:S05]  /*4b70*/  BRA `(.L_x_654) ;  /* 0x00000000000c7947 */ /* 0x000fea0003800000 */
.L_x_655:
[----:B------:R-:W2:Y:S02]  /*4b80*/  LD.E R0, desc[UR10][R2.64] ;  /* 0x0000000a02007980 */ /* 0x000ea4000c101900 */
[----:B--2---:R-:W-:-:S05]  /*4b90*/  IADD3 R7, R11, R0, RZ ;  /* 0x000000000b077210 */ /* 0x004fca0007ffe0ff */
[----:B------:R0:W-:Y:S02]  /*4ba0*/  ST.E desc[UR10][R2.64], R7 ;  /* 0x0000000702007985 */ /* 0x0001e4000c10190a */
.L_x_654:
[----:B------:R-:W-:Y:S05]  /*4bb0*/  BSYNC B0 ;  /* 0x0000000000007941 */ /* 0x000fea0003800000 */
.L_x_653:
        /* <DEDUP_REMOVED lines=15> */
.L_x_660:
[----:B------:R-:W0:Y:S02]  /*4cb0*/  LDS R6, [R0] ;  /* 0x0000000000067984 */ /* 0x000e240000000800 */
[----:B0-----:R-:W-:-:S10]  /*4cc0*/  HFMA2.MMA R7, R6, 1, 1, R45 ;  /* 0x3c003c0006077835 */ /* 0x001fd4000000002d */
[----:B------:R-:W0:Y:S02]  /*4cd0*/  ATOMS.CAST.SPIN R7, [R0], R6, R7 ;  /* 0x000000060007738d */ /* 0x000e240001800007 */
[----:B0-----:R-:W-:-:S13]  /*4ce0*/  ISETP.EQ.U32.AND P0, PT, R7, 0x1, PT ;  /* 0x000000010700780c */ /* 0x001fda0003f02070 */
[----:B------:R-:W-:Y:S05]  /*4cf0*/  @!P0 BRA `(.L_x_660) ;  /* 0xfffffffc00ec8947 */ /* 0x000fea000383ffff */
[----:B------:R-:W-:Y:S05]  /*4d00*/  BRA `(.L_x_658) ;  /* 0x00000000000c7947 */ /* 0x000fea0003800000 */
.L_x_659:
[----:B------:R-:W2:Y:S02]  /*4d10*/  LD.E R0, desc[UR10][R2.64] ;  /* 0x0000000a02007980 */ /* 0x000ea4000c101900 */
[----:B--2---:R-:W-:-:S05]  /*4d20*/  IADD3 R7, R45, R0, RZ ;  /* 0x000000002d077210 */ /* 0x004fca0007ffe0ff */
[----:B------:R0:W-:Y:S02]  /*4d30*/  ST.E desc[UR10][R2.64], R7 ;  /* 0x0000000702007985 */ /* 0x0001e4000c10190a */
.L_x_658:
[----:B------:R-:W-:Y:S05]  /*4d40*/  BSYNC B0 ;  /* 0x0000000000007941 */ /* 0x000fea0003800000 */
.L_x_657:
        /* <DEDUP_REMOVED lines=9> */
.L_x_664:
[----:B------:R-:W0:Y:S02]  /*4de0*/  LDS R6, [R0] ;  /* 0x0000000000067984 */ /* 0x000e240000000800 */
[----:B0-----:R-:W-:-:S06]  /*4df0*/  HADD2 R7, R6, R57 ;  /* 0x0000003906077230 */ /* 0x001fcc0000000000 */
[----:B------:R-:W0:Y:S02]  /*4e00*/  ATOMS.CAST.SPIN R7, [R0], R6, R7 ;  /* 0x000000060007738d */ /* 0x000e240001800007 */
[----:B0-----:R-:W-:-:S13]  /*4e10*/  ISETP.EQ.U32.AND P0, PT, R7, 0x1, PT ;  /* 0x000000010700780c */ /* 0x001fda0003f02070 */
[----:B------:R-:W-:Y:S05]  /*4e20*/  @!P0 BRA `(.L_x_664) ;  /* 0xfffffffc00ec8947 */ /* 0x000fea000383ffff */
[----:B------:R-:W-:Y:S05]  /*4e30*/  BRA `(.L_x_662) ;  /* 0x00000000000c7947 */ /* 0x000fea0003800000 */
.L_x_663:
[----:B------:R-:W2:Y:S02]  /*4e40*/  LD.E R0, desc[UR10][R6.64] ;  /* 0x0000000a06007980 */ /* 0x000ea4000c101900 */
[----:B--2---:R-:W-:-:S05]  /*4e50*/  IADD3 R9, R57, R0, RZ ;  /* 0x0000000039097210 */ /* 0x004fca0007ffe0ff */
[----:B------:R0:W-:Y:S02]  /*4e60*/  ST.E desc[UR10][R6.64], R9 ;  /* 0x0000000906007985 */ /* 0x0001e4000c10190a */
.L_x_662:
[----:B------:R-:W-:Y:S05]  /*4e70*/  BSYNC B0 ;  /* 0x0000000000007941 */ /* 0x000fea0003800000 */
.L_x_661:
        /* <DEDUP_REMOVED lines=14> */
.L_x_668:
[----:B------:R-:W0:Y:S02]  /*4f60*/  LDS R6, [R0] ;  /* 0x0000000000067984 */ /* 0x000e240000000800 */
[----:B0-----:R-:W-:-:S10]  /*4f70*/  HFMA2.MMA R7, R6, 1, 1, R59 ;  /* 0x3c003c0006077835 */ /* 0x001fd4000000003b */
[----:B------:R-:W0:Y:S02]  /*4f80*/  ATOMS.CAST.SPIN R7, [R0], R6, R7 ;  /* 0x000000060007738d */ /* 0x000e240001800007 */
[----:B0-----:R-:W-:-:S13]  /*4f90*/  ISETP.EQ.U32.AND P0, PT, R7, 0x1, PT ;  /* 0x000000010700780c */ /* 0x001fda0003f02070 */
[----:B------:R-:W-:Y:S05]  /*4fa0*/  @!P0 BRA `(.L_x_668) ;  /* 0xfffffffc00ec8947 */ /* 0x000fea000383ffff */
[----:B------:R-:W-:Y:S05]  /*4fb0*/  BRA `(.L_x_666) ;  /* 0x00000000000c7947 */ /* 0x000fea0003800000 */
.L_x_667:
[----:B------:R-:W2:Y:S02]  /*4fc0*/  LD.E R0, desc[UR10][R6.64] ;  /* 0x0000000a06007980 */ /* 0x000ea4000c101900 */
[----:B--2---:R-:W-:-:S05]  /*4fd0*/  IADD3 R9, R59, R0, RZ ;  /* 0x000000003b097210 */ /* 0x004fca0007ffe0ff */
[----:B------:R0:W-:Y:S02]  /*4fe0*/  ST.E desc[UR10][R6.64], R9 ;  /* 0x0000000906007985 */ /* 0x0001e4000c10190a */
.L_x_666:
[----:B------:R-:W-:Y:S05]  /*4ff0*/  BSYNC B0 ;  /* 0x0000000000007941 */ /* 0x000fea0003800000 */
.L_x_665:
[----:B------:R-:W-:-:S04]  /*5000*/  IADD3 R2, P0, R4, R2, RZ ;  /* 0x0000000204027210 */ /* 0x000fc80007f1e0ff */
[----:B------:R-:W-:-:S08]  /*5010*/  IADD3.X R3, R5, R3, RZ, P0, !PT ;  /* 0x0000000305037210 */ /* 0x000fd000007fe4ff */
[----:B------:R1:W-:Y:S02]  /*5020*/  ATOM.E.ADD.F16x2.RN.STRONG.GPU P0, RZ, desc[UR10][R2.64], R61 ;  /* 0x0000003d02ff79a2 */ /* 0x0003e4000810e1ca */
[----:B-1----:R-:W-:Y:S05]  /*5030*/  @P0 EXIT ;  /* 0x000000000000094d */ /* 0x002fea0003800000 */
[----:B------:R-:W1:Y:S02]  /*5040*/  QSPC.E.S P0, RZ, [R2] ;  /* 0x0000000002ff73aa */ /* 0x000e640000000500 */
[----:B-1----:R-:W-:Y:S05]  /*5050*/  @!P0 BRA `(.L_x_669) ;  /* 0x0000000000208947 */ /* 0x002fea0003800000 */
[----:B------:R-:W-:Y:S02]  /*5060*/  MOV R0, R2 ;  /* 0x0000000200007202 */ /* 0x000fe40000000f00 */
[----:B------:R-:W-:-:S07]  /*5070*/  PRMT R61, R61, 0x5410, R60 ;  /* 0x000054103d3d7816 */ /* 0x000fce000000003c */
.L_x_670:
[----:B------:R-:W1:Y:S02]  /*5080*/  LDS R2, [R0] ;  /* 0x0000000000027984 */ /* 0x000e640000000800 */
[----:B-1----:R-:W-:-:S06]  /*5090*/  HADD2 R3, R2, R61 ;  /* 0x0000003d02037230 */ /* 0x002fcc0000000000 */
[----:B------:R-:W1:Y:S02]  /*50a0*/  ATOMS.CAST.SPIN R3, [R0], R2, R3 ;  /* 0x000000020003738d */ /* 0x000e640001800003 */
[----:B-1----:R-:W-:-:S13]  /*50b0*/  ISETP.EQ.U32.AND P0, PT, R3, 0x1, PT ;  /* 0x000000010300780c */ /* 0x002fda0003f02070 */
[----:B------:R-:W-:Y:S05]  /*50c0*/  @!P0 BRA `(.L_x_670) ;  /* 0xfffffffc00ec8947 */ /* 0x000fea000383ffff */
[----:B------:R-:W-:Y:S05]  /*50d0*/  EXIT ;  /* 0x000000000000794d */ /* 0x000fea0003800000 */
.L_x_669:
[----:B------:R-:W2:Y:S02]  /*50e0*/  LD.E R0, desc[UR10][R2.64] ;  /* 0x0000000a02007980 */ /* 0x000ea4000c101900 */
[----:B--2---:R-:W-:-:S05]  /*50f0*/  IADD3 R5, R61, R0, RZ ;  /* 0x000000003d057210 */ /* 0x004fca0007ffe0ff */
[----:B------:R-:W-:Y:S01]  /*5100*/  ST.E desc[UR10][R2.64], R5 ;  /* 0x0000000502007985 */ /* 0x000fe2000c10190a */
[----:B------:R-:W-:Y:S05]  /*5110*/  EXIT ;  /* 0x000000000000794d */ /* 0x000fea0003800000 */
.L_x_671:
        /* <DEDUP_REMOVED lines=14> */
.L_x_4021:


//--------------------- .text._Z28gemm_half_q_half_gptq_kernelILi5ELb1ELb0EEvPK6__halfPKjS4_S2_PS0_iiiiiPKtibS2_i --------------------------
	.section	.text._Z28gemm_half_q_half_gptq_kernelILi5ELb1ELb0EEvPK6__halfPKjS4_S2_PS0_iiiiiPKtibS2_i,"ax",@progbits
	.align	128
        .global         _Z28gemm_half_q_half_gptq_kernelILi5ELb1ELb0EEvPK6__halfPKjS4_S2_PS0_iiiiiPKtibS2_i
        .type           _Z28gemm_half_q_half_gptq_kernelILi5ELb1ELb0EEvPK6__halfPKjS4_S2_PS0_iiiiiPKtibS2_i,@function
        .size           _Z28gemm_half_q_half_gptq_kernelILi5ELb1ELb0EEvPK6__halfPKjS4_S2_PS0_iiiiiPKtibS2_i,(.L_x_4022 - _Z28gemm_half_q_half_gptq_kernelILi5ELb1ELb0EEvPK6__halfPKjS4_S2_PS0_iiiiiPKtibS2_i)
        .other          _Z28gemm_half_q_half_gptq_kernelILi5ELb1ELb0EEvPK6__halfPKjS4_S2_PS0_iiiiiPKtibS2_i,@"STO_CUDA_ENTRY STV_DEFAULT"
_Z28gemm_half_q_half_gptq_kernelILi5ELb1ELb0EEvPK6__halfPKjS4_S2_PS0_iiiiiPKtibS2_i:
.text._Z28gemm_half_q_half_gptq_kernelILi5ELb1ELb0EEvPK6__halfPKjS4_S2_PS0_iiiiiPKtibS2_i:
        /* <DEDUP_REMOVED lines=68> */
.L_x_674:
        /* <DEDUP_REMOVED lines=19> */
.L_x_673:
[----:B------:R-:W-:Y:S05]  /*0570*/  BSYNC B0 ;  /* 0x0000000000007941 */ /* 0x000fea0003800000 */
.L_x_672:
        /* <DEDUP_REMOVED lines=25> */
.L_x_675:
        /* <DEDUP_REMOVED lines=105> */
.L_x_694:
        /* <DEDUP_REMOVED lines=84> */
.L_x_677:
        /* <DEDUP_REMOVED lines=46> */
.L_x_678:
        /* <DEDUP_REMOVED lines=22> */
.L_x_679:
        /* <DEDUP_REMOVED lines=22> */
.L_x_680:
        /* <DEDUP_REMOVED lines=22> */
.L_x_681:
        /* <DEDUP_REMOVED lines=98> */
.L_x_682:
        /* <DEDUP_REMOVED lines=22> */
.L_x_683:
        /* <DEDUP_REMOVED lines=22> */
.L_x_684:
        /* <DEDUP_REMOVED lines=22> */
.L_x_685:
        /* <DEDUP_REMOVED lines=98> */
.L_x_686:
        /* <DEDUP_REMOVED lines=22> */
.L_x_687:
        /* <DEDUP_REMOVED lines=22> */
.L_x_688:
        /* <DEDUP_REMOVED lines=22> */
.L_x_689:
        /* <DEDUP_REMOVED lines=97> */
.L_x_690:
        /* <DEDUP_REMOVED lines=22> */
.L_x_691:
        /* <DEDUP_REMOVED lines=22> */
.L_x_692:
        /* <DEDUP_REMOVED lines=22> */
.L_x_693:
        /* <DEDUP_REMOVED lines=29> */
.L_x_676:
[----:B------:R-:W0:Y:S01]  /*3a60*/  LDC.64 R16, c[0x0][0x230] ;  /* 0x00008c00ff107b82 */ /* 0x000e220000000a00 */
[----:B------:R-:W-:Y:S01]  /*3a70*/  MOV R19, UR4 ;  /* 0x0000000400137c02 */ /* 0x000fe20008000f00 */
[----:B------:R-:W-:Y:S02]  /*3a80*/  HADD2 R14, R14.H0_H0, R14.H1_H1 ;  /* 0x3000000e0e0e7230 */ /* 0x000fe40000000800 */
[----:B------:R-:W-:Y:S02]  /*3a90*/  HADD2 R18, R13.H0_H0, R13.H1_H1 ;  /* 0x3000000d0d127230 */ /* 0x000fe40000000800 */
[----:B------:R-:W-:-:S03]  /*3aa0*/  IMAD R19, R19, UR8, R64 ;  /* 0x0000000813137c24 */ /* 0x000fc6000f8e0240 */
        /* <DEDUP_REMOVED lines=13> */
.L_x_698:
[----:B------:R-:W0:Y:S02]  /*3b80*/  LDS R12, [R11] ;  /* 0x000000000b0c7984 */ /* 0x000e240000000800 */
[----:B0-----:R-:W-:-:S10]  /*3b90*/  HFMA2.MMA R13, R12, 1, 1, R14 ;  /* 0x3c003c000c0d7835 */ /* 0x001fd4000000000e */
[----:B------:R-:W0:Y:S02]  /*3ba0*/  ATOMS.CAST.SPIN R13, [R11], R12, R13 ;  /* 0x0000000c0b0d738d */ /* 0x000e24000180000d */
[----:B0-----:R-:W-:-:S13]  /*3bb0*/  ISETP.EQ.U32.AND P0, PT, R13, 0x1, PT ;  /* 0x000000010d00780c */ /* 0x001fda0003f02070 */
[----:B------:R-:W-:Y:S05]  /*3bc0*/  @!P0 BRA `(.L_x_698) ;  /* 0xfffffffc00ec8947 */ /* 0x000fea000383ffff */
[----:B------:R-:W-:Y:S05]  /*3bd0*/  BRA `(.L_x_696) ;  /* 0x00000000000c7947 */ /* 0x000fea0003800000 */
.L_x_697:
[----:B------:R-:W2:Y:S02]  /*3be0*/  LD.E R11, desc[UR10][R16.64] ;  /* 0x0000000a100b7980 */ /* 0x000ea4000c101900 */
[----:B--2---:R-:W-:-:S05]  /*3bf0*/  IADD3 R11, R14, R11, RZ ;  /* 0x0000000b0e0b7210 */ /* 0x004fca0007ffe0ff */
[----:B------:R0:W-:Y:S02]  /*3c00*/  ST.E desc[UR10][R16.64], R11 ;  /* 0x0000000b10007985 */ /* 0x0001e4000c10190a */
.L_x_696:
[----:B------:R-:W-:Y:S05]  /*3c10*/  BSYNC B0 ;  /* 0x0000000000007941 */ /* 0x000fea0003800000 */
.L_x_695:
        /* <DEDUP_REMOVED lines=10> */
.L_x_702:
[----:B------:R-:W0:Y:S02]  /*3cc0*/  LDS R18, [R11+0x4] ;  /* 0x000004000b127984 */ /* 0x000e240000000800 */
[----:B0-----:R-:W-:-:S06]  /*3cd0*/  HADD2 R19, R18, R20 ;  /* 0x0000001412137230 */ /* 0x001fcc0000000000 */
[----:B------:R-:W0:Y:S02]  /*3ce0*/  ATOMS.CAST.SPIN R19, [R11+0x4], R18, R19 ;  /* 0x000004120b13738d */ /* 0x000e240001800013 */
[----:B0-----:R-:W-:-:S13]  /*3cf0*/  ISETP.EQ.U32.AND P0, PT, R19, 0x1, PT ;  /* 0x000000011300780c */ /* 0x001fda0003f02070 */
[----:B------:R-:W-:Y:S05]  /*3d00*/  @!P0 BRA `(.L_x_702) ;  /* 0xfffffffc00ec8947 */ /* 0x000fea000383ffff */
[----:B------:R-:W-:Y:S05]  /*3d10*/  BRA `(.L_x_700) ;  /* 0x00000000000c7947 */ /* 0x000fea0003800000 */
.L_x_701:
[----:B0-----:R-:W2:Y:S02]  /*3d20*/  LD.E R11, desc[UR10][R16.64+0x4] ;  /* 0x0000040a100b7980 */ /* 0x001ea4000c101900 */
[----:B--2---:R-:W-:-:S05]  /*3d30*/  IADD3 R11, R20, R11, RZ ;  /* 0x0000000b140b7210 */ /* 0x004fca0007ffe0ff */
[----:B------:R1:W-:Y:S02]  /*3d40*/  ST.E desc[UR10][R16.64+0x4], R11 ;  /* 0x0000040b10007985 */ /* 0x0003e4000c10190a */
.L_x_700:
[----:B------:R-:W-:Y:S05]  /*3d50*/  BSYNC B0 ;  /* 0x0000000000007941 */ /* 0x000fea0003800000 */
.L_x_699:
[----:B------:R-:W-:Y:S01]  /*3d60*/  MOV R19, UR8 ;  /* 0x0000000800137c02 */ /* 0x000fe20008000f00 */
        /* <DEDUP_REMOVED lines=15> */
.L_x_706:
[----:B------:R-:W0:Y:S02]  /*3e60*/  LDS R8, [R7] ;  /* 0x0000000007087984 */ /* 0x000e240000000800 */
[----:B0-----:R-:W-:-:S10]  /*3e70*/  HFMA2.MMA R9, R8, 1, 1, R10 ;  /* 0x3c003c0008097835 */ /* 0x001fd4000000000a */
[----:B------:R-:W0:Y:S02]  /*3e80*/  ATOMS.CAST.SPIN R9, [R7], R8, R9 ;  /* 0x000000080709738d */ /* 0x000e240001800009 */
[----:B0-----:R-:W-:-:S13]  /*3e90*/  ISETP.EQ.U32.AND P0, PT, R9, 0x1, PT ;  /* 0x000000010900780c */ /* 0x001fda0003f02070 */
[----:B------:R-:W-:Y:S05]  /*3ea0*/  @!P0 BRA `(.L_x_706) ;  /* 0xfffffffc00ec8947 */ /* 0x000fea000383ffff */
[----:B------:R-:W-:Y:S05]  /*3eb0*/  BRA `(.L_x_704) ;  /* 0x00000000000c7947 */ /* 0x000fea0003800000 */
.L_x_705:
[----:B------:R-:W2:Y:S02]  /*3ec0*/  LD.E R7, desc[UR10][R16.64] ;  /* 0x0000000a10077980 */ /* 0x000ea4000c101900 */
[----:B--2---:R-:W-:-:S05]  /*3ed0*/  IADD3 R7, R10, R7, RZ ;  /* 0x000000070a077210 */ /* 0x004fca0007ffe0ff */
[----:B------:R0:W-:Y:S02]  /*3ee0*/  ST.E desc[UR10][R16.64], R7 ;  /* 0x0000000710007985 */ /* 0x0001e4000c10190a */
.L_x_704:
[----:B------:R-:W-:Y:S05]  /*3ef0*/  BSYNC B0 ;  /* 0x0000000000007941 */ /* 0x000fea0003800000 */
.L_x_703:
[----:B0-----:R-:W-:-:S05]  /*3f00*/  MOV R7, UR8 ;  /* 0x0000000800077c02 */ /* 0x001fca0008000f00 */
[----:B------:R-:W-:-:S05]  /*3f10*/  IMAD.WIDE R12, R7, 0x2, R12 ;  /* 0x00000002070c7825 */ /* 0x000fca00078e020c */
[----:B------:R0:W-:Y:S01]  /*3f20*/  ATOM.E.ADD.F16x2.RN.STRONG.GPU P0, RZ, desc[UR10][R12.64], R14 ;  /* 0x0000000e0cff79a2 */ /* 0x0001e2000810e1ca */
[----:B------:R-:W-:Y:S04]  /*3f30*/  BSSY B0, `(.L_x_707) ;  /* 0x0000010000007945 */ /* 0x000fe80003800000 */
[----:B0-----:R-:W-:Y:S05]  /*3f40*/  @P0 BRA `(.L_x_708) ;  /* 0x0000000000380947 */ /* 0x001fea0003800000 */
[----:B------:R-:W0:Y:S02]  /*3f50*/  QSPC.E.S P0, RZ, [R12] ;  /* 0x000000000cff73aa */ /* 0x000e240000000500 */
[----:B0-----:R-:W-:Y:S05]  /*3f60*/  @!P0 BRA `(.L_x_709) ;  /* 0x0000000000248947 */ /* 0x001fea0003800000 */
[----:B------:R-:W-:Y:S02]  /*3f70*/  MOV R8, R12 ;  /* 0x0000000c00087202 */ /* 0x000fe40000000f00 */
[----:B------:R-:W-:Y:S02]  /*3f80*/  PRMT R14, R14, 0x5410, R18 ;  /* 0x000054100e0e7816 */ /* 0x000fe40000000012 */
[----:B------:R-:W-:-:S07]  /*3f90*/  MOV R7, R8 ;  /* 0x0000000800077202 */ /* 0x000fce0000000f00 */
.L_x_710:
[----:B------:R-:W0:Y:S02]  /*3fa0*/  LDS R8, [R7] ;  /* 0x0000000007087984 */ /* 0x000e240000000800 */
[----:B0-----:R-:W-:-:S06]  /*3fb0*/  HADD2 R9, R8, R14 ;  /* 0x0000000e08097230 */ /* 0x001fcc0000000000 */
[----:B------:R-:W0:Y:S02]  /*3fc0*/  ATOMS.CAST.SPIN R9, [R7], R8, R9 ;  /* 0x000000080709738d */ /* 0x000e240001800009 */
[----:B0-----:R-:W-:-:S13]  /*3fd0*/  ISETP.EQ.U32.AND P0, PT, R9, 0x1, PT ;  /* 0x000000010900780c */ /* 0x001fda0003f02070 */
[----:B------:R-:W-:Y:S05]  /*3fe0*/  @!P0 BRA `(.L_x_710) ;  /* 0xfffffffc00ec8947 */ /* 0x000fea000383ffff */
[----:B------:R-:W-:Y:S05]  /*3ff0*/  BRA `(.L_x_708) ;  /* 0x00000000000c7947 */ /* 0x000fea0003800000 */
.L_x_709:
[----:B------:R-:W2:Y:S02]  /*4000*/  LD.E R7, desc[UR10][R12.64] ;  /* 0x0000000a0c077980 */ /* 0x000ea4000c101900 */
[----:B--2---:R-:W-:-:S05]  /*4010*/  IADD3 R7, R14, R7, RZ ;  /* 0x000000070e077210 */ /* 0x004fca0007ffe0ff */
[----:B------:R0:W-:Y:S02]  /*4020*/  ST.E desc[UR10][R12.64], R7 ;  /* 0x000000070c007985 */ /* 0x0001e4000c10190a */
.L_x_708:
[----:B------:R-:W-:Y:S05]  /*4030*/  BSYNC B0 ;  /* 0x0000000000007941 */ /* 0x000fea0003800000 */
.L_x_707:
[----:B------:R-:W-:Y:S01]  /*4040*/  MOV R9, UR8 ;  /* 0x0000000800097c02 */ /* 0x000fe20008000f00 */
[----:B------:R-:W-:Y:S02]  /*4050*/  HADD2 R2, R2.H0_H0, R2.H1_H1 ;  /* 0x3000000202027230 */ /* 0x000fe40000000800 */
        /* <DEDUP_REMOVED lines=14> */
.L_x_714:
[----:B------:R-:W0:Y:S02]  /*4140*/  LDS R6, [R11] ;  /* 0x000000000b067984 */ /* 0x000e240000000800 */
[----:B0-----:R-:W-:-:S10]  /*4150*/  HFMA2.MMA R7, R6, 1, 1, R2 ;  /* 0x3c003c0006077835 */ /* 0x001fd40000000002 */
[----:B------:R-:W0:Y:S02]  /*4160*/  ATOMS.CAST.SPIN R7, [R11], R6, R7 ;  /* 0x000000060b07738d */ /* 0x000e240001800007 */
[----:B0-----:R-:W-:-:S13]  /*4170*/  ISETP.EQ.U32.AND P0, PT, R7, 0x1, PT ;  /* 0x000000010700780c */ /* 0x001fda0003f02070 */
[----:B------:R-:W-:Y:S05]  /*4180*/  @!P0 BRA `(.L_x_714) ;  /* 0xfffffffc00ec8947 */ /* 0x000fea000383ffff */
[----:B------:R-:W-:Y:S05]  /*4190*/  BRA `(.L_x_712) ;  /* 0x00000000000c7947 */ /* 0x000fea0003800000 */
.L_x_713:
[----:B------:R-:W0:Y:S02]  /*41a0*/  LD.E R0, desc[UR10][R8.64] ;  /* 0x0000000a08007980 */ /* 0x000e24000c101900 */
[----:B0-----:R-:W-:-:S05]  /*41b0*/  IADD3 R7, R2, R0, RZ ;  /* 0x0000000002077210 */ /* 0x001fca0007ffe0ff */
[----:B------:R1:W-:Y:S02]  /*41c0*/  ST.E desc[UR10][R8.64], R7 ;  /* 0x0000000708007985 */ /* 0x0003e4000c10190a */
.L_x_712:
[----:B------:R-:W-:Y:S05]  /*41d0*/  BSYNC B0 ;  /* 0x0000000000007941 */ /* 0x000fea0003800000 */
.L_x_711:
        /* <DEDUP_REMOVED lines=10> */
[----:B------:R-:W-:Y:S02]  /*4280*/  MOV R0, R6 ;  /* 0x0000000600007202 */ /* 0x000fe40000000f00 */
[----:B------:R-:W-:-:S07]  /*4290*/  PRMT R15, R15, 0x5410, R10 ;  /* 0x000054100f0f7816 */ /* 0x000fce000000000a */
.L_x_718:
[----:B------:R-:W0:Y:S02]  /*42a0*/  LDS R6, [R0] ;  /* 0x0000000000067984 */ /* 0x000e240000000800 */
[----:B0-----:R-:W-:-:S06]  /*42b0*/  HADD2 R7, R6, R15 ;  /* 0x0000000f06077230 */ /* 0x001fcc0000000000 */
[----:B------:R-:W0:Y:S02]  /*42c0*/  ATOMS.CAST.SPIN R7, [R0], R6, R7 ;  /* 0x000000060007738d */ /* 0x000e240001800007 */
[----:B0-----:R-:W-:-:S13]  /*42d0*/  ISETP.EQ.U32.AND P0, PT, R7, 0x1, PT ;  /* 0x000000010700780c */ /* 0x001fda0003f02070 */
[----:B------:R-:W-:Y:S05]  /*42e0*/  @!P0 BRA `(.L_x_718) ;  /* 0xfffffffc00ec8947 */ /* 0x000fea000383ffff */
[----:B------:R-:W-:Y:S05]  /*42f0*/  BRA `(.L_x_716) ;  /* 0x00000000000c7947 */ /* 0x000fea0003800000 */
.L_x_717:
[----:B------:R-:W2:Y:S02]  /*4300*/  LD.E R0, desc[UR10][R6.64] ;  /* 0x0000000a06007980 */ /* 0x000ea4000c101900 */
[----:B--2---:R-:W-:-:S05]  /*4310*/  IADD3 R11, R15, R0, RZ ;  /* 0x000000000f0b7210 */ /* 0x004fca0007ffe0ff */
[----:B------:R0:W-:Y:S02]  /*4320*/  ST.E desc[UR10][R6.64], R11 ;  /* 0x0000000b06007985 */ /* 0x0001e4000c10190a */
.L_x_716:
[----:B------:R-:W-:Y:S05]  /*4330*/  BSYNC B0 ;  /* 0x0000000000007941 */ /* 0x000fea0003800000 */
.L_x_715:
[----:B0-----:R-:W-:Y:S01]  /*4340*/  MOV R7, UR8 ;  /* 0x0000000800077c02 */ /* 0x001fe20008000f00 */
        /* <DEDUP_REMOVED lines=15> */
.L_x_722:
[----:B------:R-:W0:Y:S02]  /*4440*/  LDS R2, [R10] ;  /* 0x000000000a027984 */ /* 0x000e240000000800 */
[----:B0-----:R-:W-:-:S10]  /*4450*/  HFMA2.MMA R3, R2, 1, 1, R0 ;  /* 0x3c003c0002037835 */ /* 0x001fd40000000000 */
[----:B------:R-:W0:Y:S02]  /*4460*/  ATOMS.CAST.SPIN R3, [R10], R2, R3 ;  /* 0x000000020a03738d */ /* 0x000e240001800003 */
[----:B0-----:R-:W-:-:S13]  /*4470*/  ISETP.EQ.U32.AND P0, PT, R3, 0x1, PT ;  /* 0x000000010300780c */ /* 0x001fda0003f02070 */
[----:B------:R-:W-:Y:S05]  /*4480*/  @!P0 BRA `(.L_x_722) ;  /* 0xfffffffc00ec8947 */ /* 0x000fea000383ffff */
[----:B------:R-:W-:Y:S05]  /*4490*/  BRA `(.L_x_720) ;  /* 0x00000000000c7947 */ /* 0x000fea0003800000 */
.L_x_721:
[----:B------:R-:W2:Y:S02]  /*44a0*/  LD.E R0, desc[UR10][R4.64] ;  /* 0x0000000a04007980 */ /* 0x000ea4000c101900 */
[----:B--2---:R-:W-:-:S05]  /*44b0*/  IADD3 R3, R11, R0, RZ ;  /* 0x000000000b037210 */ /* 0x004fca0007ffe0ff */
[----:B------:R0:W-:Y:S02]  /*44c0*/  ST.E desc[UR10][R4.64], R3 ;  /* 0x0000000304007985 */ /* 0x0001e4000c10190a */
.L_x_720:
[----:B------:R-:W-:Y:S05]  /*44d0*/  BSYNC B0 ;  /* 0x0000000000007941 */ /* 0x000fea0003800000 */
.L_x_719:
        /* <DEDUP_REMOVED lines=8> */
[----:B------:R-:W-:Y:S02]  /*4560*/  MOV R0, R2 ;  /* 0x0000000200007202 */ /* 0x000fe40000000f00 */
[----:B------:R-:W-:-:S07]  /*4570*/  PRMT R7, R7, 0x5410, R24 ;  /* 0x0000541007077816 */ /* 0x000fce0000000018 */
.L_x_727:
[----:B------:R-:W0:Y:S02]  /*4580*/  LDS R2, [R0] ;  /* 0x0000000000027984 */ /* 0x000e240000000800 */
[----:B0-----:R-:W-:-:S06]  /*4590*/  HADD2 R3, R2, R7 ;  /* 0x0000000702037230 */ /* 0x001fcc0000000000 */
[----:B------:R-:W0:Y:S02]  /*45a0*/  ATOMS.CAST.SPIN R3, [R0], R2, R3 ;  /* 0x000000020003738d */ /* 0x000e240001800003 */
[----:B0-----:R-:W-:-:S13]  /*45b0*/  ISETP.EQ.U32.AND P0, PT, R3, 0x1, PT ;  /* 0x000000010300780c */ /* 0x001fda0003f02070 */
[----:B------:R-:W-:Y:S05]  /*45c0*/  @!P0 BRA `(.L_x_727) ;  /* 0xfffffffc00ec8947 */ /* 0x000fea000383ffff */
[----:B------:R-:W-:Y:S05]  /*45d0*/  BSYNC B1 ;  /* 0x0000000000017941 */ /* 0x000fea0003800000 */
.L_x_726:
[----:B------:R-:W-:Y:S05]  /*45e0*/  BRA `(.L_x_724) ;  /* 0x00000000000c7947 */ /* 0x000fea0003800000 */
.L_x_725:
[----:B------:R-:W2:Y:S02]  /*45f0*/  LD.E R0, desc[UR10][R2.64] ;  /* 0x0000000a02007980 */ /* 0x000ea4000c101900 */
[----:B--2---:R-:W-:-:S05]  /*4600*/  IADD3 R7, R7, R0, RZ ;  /* 0x0000000007077210 */ /* 0x004fca0007ffe0ff */
[----:B------:R0:W-:Y:S02]  /*4610*/  ST.E desc[UR10][R2.64], R7 ;  /* 0x0000000702007985 */ /* 0x0001e4000c10190a */
.L_x_724:
[----:B------:R-:W-:Y:S05]  /*4620*/  BSYNC B0 ;  /* 0x0000000000007941 */ /* 0x000fea0003800000 */
.L_x_723:
        /* <DEDUP_REMOVED lines=15> */
.L_x_731:
[----:B------:R-:W0:Y:S02]  /*4720*/  LDS R2, [R0] ;  /* 0x0000000000027984 */ /* 0x000e240000000800 */
[----:B0-----:R-:W-:-:S10]  /*4730*/  HFMA2.MMA R3, R2, 1, 1, R50 ;  /* 0x3c003c0002037835 */ /* 0x001fd40000000032 */
[----:B------:R-:W0:Y:S02]  /*4740*/  ATOMS.CAST.SPIN R3, [R0], R2, R3 ;  /* 0x000000020003738d */ /* 0x000e240001800003 */
[----:B0-----:R-:W-:-:S13]  /*4750*/  ISETP.EQ.U32.AND P0, PT, R3, 0x1, PT ;  /* 0x000000010300780c */ /* 0x001fda0003f02070 */
[----:B------:R-:W-:Y:S05]  /*4760*/  @!P0 BRA `(.L_x_731) ;  /* 0xfffffffc00ec8947 */ /* 0x000fea000383ffff */
[----:B------:R-:W-:Y:S05]  /*4770*/  BRA `(.L_x_729) ;  /* 0x00000000000c7947 */ /* 0x000fea0003800000 */
.L_x_730:
[----:B------:R-:W2:Y:S02]  /*4780*/  LD.E R0, desc[UR10][R2.64] ;  /* 0x0000000a02007980 */ /* 0x000ea4000c101900 */
[----:B--2---:R-:W-:-:S05]  /*4790*/  IADD3 R7, R50, R0, RZ ;  /* 0x0000000032077210 */ /* 0x004fca0007ffe0ff */
[----:B------:R0:W-:Y:S02]  /*47a0*/  ST.E desc[UR10][R2.64], R7 ;  /* 0x0000000702007985 */ /* 0x0001e4000c10190a */
.L_x_729:
[----:B------:R-:W-:Y:S05]  /*47b0*/  BSYNC B0 ;  /* 0x0000000000007941 */ /* 0x000fea0003800000 */
.L_x_728:
[----:B0-----:R-:W-:-:S04]  /*47c0*/  IADD3 R2, P0, R4, UR4, RZ ;  /* 0x0000000404027c10 */ /* 0x001fc8000ff1e0ff */
[----:B------:R-:W-:-:S08]  /*47d0*/  IADD3.X R3, R5, UR5, RZ, P0, !PT ;  /* 0x0000000505037c10 */ /* 0x000fd000087fe4ff */
[----:B------:R0:W-:Y:S02]  /*47e0*/  ATOM.E.ADD.F16x2.RN.STRONG.GPU P0, RZ, desc[UR10][R2.64], R51 ;  /* 0x0000003302ff79a2 */ /* 0x0001e4000810e1ca */
[----:B0-----:R-:W-:Y:S05]  /*47f0*/  @P0 EXIT ;  /* 0x000000000000094d */ /* 0x001fea0003800000 */
[----:B------:R-:W0:Y:S02]  /*4800*/  QSPC.E.S P0, RZ, [R2] ;  /* 0x0000000002ff73aa */ /* 0x000e240000000500 */
[----:B0-----:R-:W-:Y:S05]  /*4810*/  @!P0 BRA `(.L_x_732) ;  /* 0x0000000000208947 */ /* 0x001fea0003800000 */
[----:B------:R-:W-:Y:S02]  /*4820*/  MOV R0, R2 ;  /* 0x0000000200007202 */ /* 0x000fe40000000f00 */
[----:B------:R-:W-:-:S07]  /*4830*/  PRMT R51, R51, 0x5410, R66 ;  /* 0x0000541033337816 */ /* 0x000fce0000000042 */
.L_x_733:
[----:B------:R-:W0:Y:S02]  /*4840*/  LDS R2, [R0] ;  /* 0x0000000000027984 */ /* 0x000e240000000800 */
[----:B0-----:R-:W-:-:S06]  /*4850*/  HADD2 R3, R2, R51 ;  /* 0x0000003302037230 */ /* 0x001fcc0000000000 */
[----:B------:R-:W0:Y:S02]  /*4860*/  ATOMS.CAST.SPIN R3, [R0], R2, R3 ;  /* 0x000000020003738d */ /* 0x000e240001800003 */
[----:B0-----:R-:W-:-:S13]  /*4870*/  ISETP.EQ.U32.AND P0, PT, R3, 0x1, PT ;  /* 0x000000010300780c */ /* 0x001fda0003f02070 */
[----:B------:R-:W-:Y:S05]  /*4880*/  @!P0 BRA `(.L_x_733) ;  /* 0xfffffffc00ec8947 */ /* 0x000fea000383ffff */
[----:B------:R-:W-:Y:S05]  /*4890*/  EXIT ;  /* 0x000000000000794d */ /* 0x000fea0003800000 */
.L_x_732:
[----:B------:R-:W2:Y:S02]  /*48a0*/  LD.E R0, desc[UR10][R2.64] ;  /* 0x0000000a02007980 */ /* 0x000ea4000c101900 */
[----:B--2---:R-:W-:-:S05]  /*48b0*/  IADD3 R5, R51, R0, RZ ;  /* 0x0000000033057210 */ /* 0x004fca0007ffe0ff */
[----:B------:R-:W-:Y:S01]  /*48c0*/  ST.E desc[UR10][R2.64], R5 ;  /* 0x0000000502007985 */ /* 0x000fe2000c10190a */
[----:B------:R-:W-:Y:S05]  /*48d0*/  EXIT ;  /* 0x000000000000794d */ /* 0x000fea0003800000 */
.L_x_734:
        /* <DEDUP_REMOVED lines=10> */
.L_x_4022:


//--------------------- .text._Z28gemm_half_q_half_gptq_kernelILi4ELb1ELb0EEvPK6__halfPKjS4_S2_PS0_iiiiiPKtibS2_i --------------------------
	.section	.text._Z28gemm_half_q_half_gptq_kernelILi4ELb1ELb0EEvPK6__halfPKjS4_S2_PS0_iiiiiPKtibS2_i,"ax",@progbits
	.align	128
        .global         _Z28gemm_half_q_half_gptq_kernelILi4ELb1ELb0EEvPK6__halfPKjS4_S2_PS0_iiiiiPKtibS2_i
        .type           _Z28gemm_half_q_half_gptq_kernelILi4ELb1ELb0EEvPK6__halfPKjS4_S2_PS0_iiiiiPKtibS2_i,@function
        .size           _Z28gemm_half_q_half_gptq_kernelILi4ELb1ELb0EEvPK6__halfPKjS4_S2_PS0_iiiiiPKtibS2_i,(.L_x_4023 - _Z28gemm_half_q_half_gptq_kernelILi4ELb1ELb0EEvPK6__halfPKjS4_S2_PS0_iiiiiPKtibS2_i)
        .other          _Z28gemm_half_q_half_gptq_kernelILi4ELb1ELb0EEvPK6__halfPKjS4_S2_PS0_iiiiiPKtibS2_i,@"STO_CUDA_ENTRY STV_DEFAULT"
_Z28gemm_half_q_half_gptq_kernelILi4ELb1ELb0EEvPK6__halfPKjS4_S2_PS0_iiiiiPKtibS2_i:
.text._Z28gemm_half_q_half_gptq_kernelILi4ELb1ELb0EEvPK6__halfPKjS4_S2_PS0_iiiiiPKtibS2_i:
        /* <DEDUP_REMOVED lines=63> */
.L_x_737:
        /* <DEDUP_REMOVED lines=16> */
.L_x_736:
[----:B------:R-:W-:Y:S05]  /*04f0*/  BSYNC B0 ;  /* 0x0000000000007941 */ /* 0x000fea0003800000 */
.L_x_735:
        /* <DEDUP_REMOVED lines=22> */
.L_x_738:
        /* <DEDUP_REMOVED lines=101> */
.L_x_757:
        /* <DEDUP_REMOVED lines=80> */
.L_x_740:
        /* <DEDUP_REMOVED lines=48> */
.L_x_741:
        /* <DEDUP_REMOVED lines=22> */
.L_x_742:
        /* <DEDUP_REMOVED lines=22> */
.L_x_743:
        /* <DEDUP_REMOVED lines=23> */
.L_x_744:
        /* <DEDUP_REMOVED lines=77> */
.L_x_745:
        /* <DEDUP_REMOVED lines=22> */
.L_x_746:
        /* <DEDUP_REMOVED lines=22> */
.L_x_747:
        /* <DEDUP_REMOVED lines=23> */
.L_x_748:
        /* <DEDUP_REMOVED lines=77> */
.L_x_749:
        /* <DEDUP_REMOVED lines=22> */
.L_x_750:
        /* <DEDUP_REMOVED lines=22> */
.L_x_751:
        /* <DEDUP_REMOVED lines=23> */
.L_x_752:
        /* <DEDUP_REMOVED lines=75> */
.L_x_753:
        /* <DEDUP_REMOVED lines=22> */
.L_x_754:
        /* <DEDUP_REMOVED lines=22> */
.L_x_755:
        /* <DEDUP_REMOVED lines=23> */
.L_x_756:
        /* <DEDUP_REMOVED lines=9> */
.L_x_739:
[----:B------:R-:W0:Y:S01]  /*3450*/  S2UR UR4, SR_CTAID.Y ;  /* 0x00000000000479c3 */ /* 0x000e220000002600 */
[----:B------:R-:W-:Y:S02]  /*3460*/  HADD2 R12, R12.H0_H0, R12.H1_H1 ;  /* 0x3000000c0c0c7230 */ /* 0x000fe40000000800 */
[----:B------:R-:W-:-:S05]  /*3470*/  HADD2 R18, R11.H0_H0, R11.H1_H1 ;  /* 0x3000000b0b127230 */ /* 0x000fca0000000800 */
[----:B------:R-:W1:Y:S01]  /*3480*/  LDC.64 R16, c[0x0][0x230] ;  /* 0x00008c00ff107b82 */ /* 0x000e620000000a00 */
[----:B------:R-:W-:Y:S01]  /*3490*/  PRMT R12, R12, 0x5410, R18 ;  /* 0x000054100c0c7816 */ /* 0x000fe20000000012 */
        /* <DEDUP_REMOVED lines=15> */
.L_x_761:
[----:B------:R-:W0:Y:S02]  /*3590*/  LDS R10, [R9] ;  /* 0x00000000090a7984 */ /* 0x000e240000000800 */
[----:B0-----:R-:W-:-:S10]  /*35a0*/  HFMA2.MMA R11, R10, 1, 1, R12 ;  /* 0x3c003c000a0b7835 */ /* 0x001fd4000000000c */
[----:B------:R-:W0:Y:S02]  /*35b0*/  ATOMS.CAST.SPIN R11, [R9], R10, R11 ;  /* 0x0000000a090b738d */ /* 0x000e24000180000b */
[----:B0-----:R-:W-:-:S13]  /*35c0*/  ISETP.EQ.U32.AND P0, PT, R11, 0x1, PT ;  /* 0x000000010b00780c */ /* 0x001fda0003f02070 */
[----:B------:R-:W-:Y:S05]  /*35d0*/  @!P0 BRA `(.L_x_761) ;  /* 0xfffffffc00ec8947 */ /* 0x000fea000383ffff */
[----:B------:R-:W-:Y:S05]  /*35e0*/  BRA `(.L_x_759) ;  /* 0x00000000000c7947 */ /* 0x000fea0003800000 */
.L_x_760:
[----:B------:R-:W2:Y:S02]  /*35f0*/  LD.E R9, desc[UR8][R16.64] ;  /* 0x0000000810097980 */ /* 0x000ea4000c101900 */
[----:B--2---:R-:W-:-:S05]  /*3600*/  IADD3 R9, R12, R9, RZ ;  /* 0x000000090c097210 */ /* 0x004fca0007ffe0ff */
[----:B------:R0:W-:Y:S02]  /*3610*/  ST.E desc[UR8][R16.64], R9 ;  /* 0x0000000910007985 */ /* 0x0001e4000c101908 */
.L_x_759:
[----:B------:R-:W-:Y:S05]  /*3620*/  BSYNC B0 ;  /* 0x0000000000007941 */ /* 0x000fea0003800000 */
.L_x_758:
        /* <DEDUP_REMOVED lines=10> */
.L_x_765:
[----:B------:R-:W0:Y:S02]  /*36d0*/  LDS R18, [R9+0x4] ;  /* 0x0000040009127984 */ /* 0x000e240000000800 */
[----:B0-----:R-:W-:-:S06]  /*36e0*/  HADD2 R19, R18, R21 ;  /* 0x0000001512137230 */ /* 0x001fcc0000000000 */
[----:B------:R-:W0:Y:S02]  /*36f0*/  ATOMS.CAST.SPIN R19, [R9+0x4], R18, R19 ;  /* 0x000004120913738d */ /* 0x000e240001800013 */
[----:B0-----:R-:W-:-:S13]  /*3700*/  ISETP.EQ.U32.AND P0, PT, R19, 0x1, PT ;  /* 0x000000011300780c */ /* 0x001fda0003f02070 */
[----:B------:R-:W-:Y:S05]  /*3710*/  @!P0 BRA `(.L_x_765) ;  /* 0xfffffffc00ec8947 */ /* 0x000fea000383ffff */
[----:B------:R-:W-:Y:S05]  /*3720*/  BRA `(.L_x_763) ;  /* 0x00000000000c7947 */ /* 0x000fea0003800000 */
.L_x_764:
[----:B0-----:R-:W2:Y:S02]  /*3730*/  LD.E R9, desc[UR8][R16.64+0x4] ;  /* 0x0000040810097980 */ /* 0x001ea4000c101900 */
[----:B--2---:R-:W-:-:S05]  /*3740*/  IADD3 R9, R21, R9, RZ ;  /* 0x0000000915097210 */ /* 0x004fca0007ffe0ff */
[----:B------:R1:W-:Y:S02]  /*3750*/  ST.E desc[UR8][R16.64+0x4], R9 ;  /* 0x0000040910007985 */ /* 0x0003e4000c101908 */
.L_x_763:
[----:B------:R-:W-:Y:S05]  /*3760*/  BSYNC B0 ;  /* 0x0000000000007941 */ /* 0x000fea0003800000 */
.L_x_762:
[----:B------:R-:W-:Y:S01]  /*3770*/  MOV R19, UR7 ;  /* 0x0000000700137c02 */ /* 0x000fe20008000f00 */
[----:B01----:R-:W-:Y:S02]  /*3780*/  HADD2 R9, R3.H0_H0, R3.H1_H1 ;  /* 0x3000000303097230 */ /* 0x003fe40000000800 */
        /* <DEDUP_REMOVED lines=14> */
.L_x_769:
[----:B------:R-:W0:Y:S02]  /*3870*/  LDS R2, [R0] ;  /* 0x0000000000027984 */ /* 0x000e240000000800 */
[----:B0-----:R-:W-:-:S10]  /*3880*/  HFMA2.MMA R3, R2, 1, 1, R9 ;  /* 0x3c003c0002037835 */ /* 0x001fd40000000009 */
[----:B------:R-:W0:Y:S02]  /*3890*/  ATOMS.CAST.SPIN R3, [R0], R2, R3 ;  /* 0x000000020003738d */ /* 0x000e240001800003 */
[----:B0-----:R-:W-:-:S13]  /*38a0*/  ISETP.EQ.U32.AND P0, PT, R3, 0x1, PT ;  /* 0x000000010300780c */ /* 0x001fda0003f02070 */
[----:B------:R-:W-:Y:S05]  /*38b0*/  @!P0 BRA `(.L_x_769) ;  /* 0xfffffffc00ec8947 */ /* 0x000fea000383ffff */
[----:B------:R-:W-:Y:S05]  /*38c0*/  BRA `(.L_x_767) ;  /* 0x00000000000c7947 */ /* 0x000fea0003800000 */
.L_x_768:
[----:B------:R-:W2:Y:S02]  /*38d0*/  LD.E R0, desc[UR8][R16.64] ;  /* 0x0000000810007980 */ /* 0x000ea4000c101900 */
[----:B--2---:R-:W-:-:S05]  /*38e0*/  IADD3 R3, R9, R0, RZ ;  /* 0x0000000009037210 */ /* 0x004fca0007ffe0ff */
[----:B------:R0:W-:Y:S02]  /*38f0*/  ST.E desc[UR8][R16.64], R3 ;  /* 0x0000000310007985 */ /* 0x0001e4000c101908 */
.L_x_767:
[----:B------:R-:W-:Y:S05]  /*3900*/  BSYNC B0 ;  /* 0x0000000000007941 */ /* 0x000fea0003800000 */
.L_x_766:
        /* <DEDUP_REMOVED lines=10> */
.L_x_773:
[----:B------:R-:W0:Y:S02]  /*39b0*/  LDS R2, [R0] ;  /* 0x0000000000027984 */ /* 0x000e240000000800 */
[----:B0-----:R-:W-:-:S06]  /*39c0*/  HADD2 R3, R2, R18 ;  /* 0x0000001202037230 */ /* 0x001fcc0000000000 */
[----:B------:R-:W0:Y:S02]  /*39d0*/  ATOMS.CAST.SPIN R3, [R0], R2, R3 ;  /* 0x000000020003738d */ /* 0x000e240001800003 */
[----:B0-----:R-:W-:-:S13]  /*39e0*/  ISETP.EQ.U32.AND P0, PT, R3, 0x1, PT ;  /* 0x000000010300780c */ /* 0x001fda0003f02070 */
[----:B------:R-:W-:Y:S05]  /*39f0*/  @!P0 BRA `(.L_x_773) ;  /* 0xfffffffc00ec8947 */ /* 0x000fea000383ffff */
[----:B------:R-:W-:Y:S05]  /*3a00*/  BRA `(.L_x_771) ;  /* 0x00000000000c7947 */ /* 0x000fea0003800000 */
.L_x_772:
[----:B------:R-:W2:Y:S02]  /*3a10*/  LD.E R0, desc[UR8][R10.64] ;  /* 0x000000080a007980 */ /* 0x000ea4000c101900 */
[----:B--2---:R-:W-:-:S05]  /*3a20*/  IADD3 R3, R18, R0, RZ ;  /* 0x0000000012037210 */ /* 0x004fca0007ffe0ff */
[----:B------:R0:W-:Y:S02]  /*3a30*/  ST.E desc[UR8][R10.64], R3 ;  /* 0x000000030a007985 */ /* 0x0001e4000c101908 */
.L_x_771:
[----:B------:R-:W-:Y:S05]  /*3a40*/  BSYNC B0 ;  /* 0x0000000000007941 */ /* 0x000fea0003800000 */
.L_x_770:
        /* <DEDUP_REMOVED lines=16> */
.L_x_777:
[----:B------:R-:W0:Y:S02]  /*3b50*/  LDS R6, [R5] ;  /* 0x0000000005067984 */ /* 0x000e240000000800 */
[----:B0-----:R-:W-:-:S10]  /*3b60*/  HFMA2.MMA R7, R6, 1, 1, R8 ;  /* 0x3c003c0006077835 */ /* 0x001fd40000000008 */
[----:B------:R-:W0:Y:S02]  /*3b70*/  ATOMS.CAST.SPIN R7, [R5], R6, R7 ;  /* 0x000000060507738d */ /* 0x000e240001800007 */
[----:B0-----:R-:W-:-:S13]  /*3b80*/  ISETP.EQ.U32.AND P0, PT, R7, 0x1, PT ;  /* 0x000000010700780c */ /* 0x001fda0003f02070 */
[----:B------:R-:W-:Y:S05]  /*3b90*/  @!P0 BRA `(.L_x_777) ;  /* 0xfffffffc00ec8947 */ /* 0x000fea000383ffff */
[----:B------:R-:W-:Y:S05]  /*3ba0*/  BRA `(.L_x_775) ;  /* 0x00000000000c7947 */ /* 0x000fea0003800000 */
.L_x_776:
[----:B------:R-:W2:Y:S02]  /*3bb0*/  LD.E R0, desc[UR8][R2.64] ;  /* 0x0000000802007980 */ /* 0x000ea4000c101900 */
[----:B--2---:R-:W-:-:S05]  /*3bc0*/  IADD3 R5, R8, R0, RZ ;  /* 0x0000000008057210 */ /* 0x004fca0007ffe0ff */
[----:B------:R0:W-:Y:S02]  /*3bd0*/  ST.E desc[UR8][R2.64], R5 ;  /* 0x0000000502007985 */ /* 0x0001e4000c101908 */
.L_x_775:
[----:B------:R-:W-:Y:S05]  /*3be0*/  BSYNC B0 ;  /* 0x0000000000007941 */ /* 0x000fea0003800000 */
.L_x_774:
        /* <DEDUP_REMOVED lines=11> */
[----:B------:R-:W-:Y:S02]  /*3ca0*/  MOV R0, R6 ;  /* 0x0000000600007202 */ /* 0x000fe40000000f00 */
[----:B------:R-:W-:-:S07]  /*3cb0*/  PRMT R9, R9, 0x5410, R10 ;  /* 0x0000541009097816 */ /* 0x000fce000000000a */
.L_x_782:
[----:B------:R-:W1:Y:S02]  /*3cc0*/  LDS R6, [R0] ;  /* 0x0000000000067984 */ /* 0x000e640000000800 */
[----:B-1----:R-:W-:-:S06]  /*3cd0*/  HADD2 R7, R6, R9 ;  /* 0x0000000906077230 */ /* 0x002fcc0000000000 */
[----:B------:R-:W1:Y:S02]  /*3ce0*/  ATOMS.CAST.SPIN R7, [R0], R6, R7 ;  /* 0x000000060007738d */ /* 0x000e640001800007 */
[----:B-1----:R-:W-:-:S13]  /*3cf0*/  ISETP.EQ.U32.AND P0, PT, R7, 0x1, PT ;  /* 0x000000010700780c */ /* 0x002fda0003f02070 */
[----:B------:R-:W-:Y:S05]  /*3d00*/  @!P0 BRA `(.L_x_782) ;  /* 0xfffffffc00ec8947 */ /* 0x000fea000383ffff */
[----:B------:R-:W-:Y:S05]  /*3d10*/  BSYNC B1 ;  /* 0x0000000000017941 */ /* 0x000fea0003800000 */
.L_x_781:
[----:B------:R-:W-:Y:S05]  /*3d20*/  BRA `(.L_x_779) ;  /* 0x00000000000c7947 */ /* 0x000fea0003800000 */
.L_x_780:
[----:B------:R-:W0:Y:S02]  /*3d30*/  LD.E R0, desc[UR8][R6.64] ;  /* 0x0000000806007980 */ /* 0x000e24000c101900 */
[----:B0-----:R-:W-:-:S05]  /*3d40*/  IADD3 R5, R9, R0, RZ ;  /* 0x0000000009057210 */ /* 0x001fca0007ffe0ff */
[----:B------:R1:W-:Y:S02]  /*3d50*/  ST.E desc[UR8][R6.64], R5 ;  /* 0x0000000506007985 */ /* 0x0003e4000c101908 */
.L_x_779:
[----:B------:R-:W-:Y:S05]  /*3d60*/  BSYNC B0 ;  /* 0x0000000000007941 */ /* 0x000fea0003800000 */
.L_x_778:
[----:B01----:R-:W-:Y:S01]  /*3d70*/  MOV R5, UR7 ;  /* 0x0000000700057c02 */ /* 0x003fe20008000f00 */
        /* <DEDUP_REMOVED lines=14> */
.L_x_786:
[----:B------:R-:W0:Y:S02]  /*3e60*/  LDS R4, [R6] ;  /* 0x0000000006047984 */ /* 0x000e240000000800 */
[----:B0-----:R-:W-:-:S10]  /*3e70*/  HFMA2.MMA R5, R4, 1, 1, R0 ;  /* 0x3c003c0004057835 */ /* 0x001fd40000000000 */
[----:B------:R-:W0:Y:S02]  /*3e80*/  ATOMS.CAST.SPIN R5, [R6], R4, R5 ;  /* 0x000000040605738d */ /* 0x000e240001800005 */
[----:B0-----:R-:W-:-:S13]  /*3e90*/  ISETP.EQ.U32.AND P0, PT, R5, 0x1, PT ;  /* 0x000000010500780c */ /* 0x001fda0003f02070 */
[----:B------:R-:W-:Y:S05]  /*3ea0*/  @!P0 BRA `(.L_x_786) ;  /* 0xfffffffc00ec8947 */ /* 0x000fea000383ffff */
[----:B------:R-:W-:Y:S05]  /*3eb0*/  BRA `(.L_x_784) ;  /* 0x00000000000c7947 */ /* 0x000fea0003800000 */
.L_x_785:
[----:B------:R-:W2:Y:S02]  /*3ec0*/  LD.E R0, desc[UR8][R4.64] ;  /* 0x0000000804007980 */ /* 0x000ea4000c101900 */
[----:B--2---:R-:W-:-:S05]  /*3ed0*/  IADD3 R7, R7, R0, RZ ;  /* 0x0000000007077210 */ /* 0x004fca0007ffe0ff */
[----:B------:R0:W-:Y:S02]  /*3ee0*/  ST.E desc[UR8][R4.64], R7 ;  /* 0x0000000704007985 */ /* 0x0001e4000c101908 */
.L_x_784:
[----:B------:R-:W-:Y:S05]  /*3ef0*/  BSYNC B0 ;  /* 0x0000000000007941 */ /* 0x000fea0003800000 */
.L_x_783:
[----:B------:R-:W-:-:S04]  /*3f00*/  IADD3 R2, P0, R2, UR4, RZ ;  /* 0x0000000402027c10 */ /* 0x000fc8000ff1e0ff */
[----:B------:R-:W-:-:S08]  /*3f10*/  IADD3.X R3, R3, UR5, RZ, P0, !PT ;  /* 0x0000000503037c10 */ /* 0x000fd000087fe4ff */
[----:B------:R1:W-:Y:S02]  /*3f20*/  ATOM.E.ADD.F16x2.RN.STRONG.GPU P0, RZ, desc[UR8][R2.64], R15 ;  /* 0x0000000f02ff79a2 */ /* 0x0003e4000810e1c8 */
[----:B-1----:R-:W-:Y:S05]  /*3f30*/  @P0 EXIT ;  /* 0x000000000000094d */ /* 0x002fea0003800000 */
[----:B------:R-:W1:Y:S02]  /*3f40*/  QSPC.E.S P0, RZ, [R2] ;  /* 0x0000000002ff73aa */ /* 0x000e640000000500 */
[----:B-1----:R-:W-:Y:S05]  /*3f50*/  @!P0 BRA `(.L_x_787) ;  /* 0x0000000000208947 */ /* 0x002fea0003800000 */
[----:B------:R-:W-:Y:S02]  /*3f60*/  MOV R0, R2 ;  /* 0x0000000200007202 */ /* 0x000fe40000000f00 */
[----:B------:R-:W-:-:S07]  /*3f70*/  PRMT R15, R15, 0x5410, R20 ;  /* 0x000054100f0f7816 */ /* 0x000fce0000000014 */
.L_x_788:
[----:B------:R-:W1:Y:S02]  /*3f80*/  LDS R2, [R0] ;  /* 0x0000000000027984 */ /* 0x000e640000000800 */
[----:B-1----:R-:W-:-:S06]  /*3f90*/  HADD2 R3, R2, R15 ;  /* 0x0000000f02037230 */ /* 0x002fcc0000000000 */
[----:B------:R-:W1:Y:S02]  /*3fa0*/  ATOMS.CAST.SPIN R3, [R0], R2, R3 ;  /* 0x000000020003738d */ /* 0x000e640001800003 */
[----:B-1----:R-:W-:-:S13]  /*3fb0*/  ISETP.EQ.U32.AND P0, PT, R3, 0x1, PT ;  /* 0x000000010300780c */ /* 0x002fda0003f02070 */
[----:B------:R-:W-:Y:S05]  /*3fc0*/  @!P0 BRA `(.L_x_788) ;  /* 0xfffffffc00ec8947 */ /* 0x000fea000383ffff */
[----:B------:R-:W-:Y:S05]  /*3fd0*/  EXIT ;  /* 0x000000000000794d */ /* 0x000fea0003800000 */
.L_x_787:
[----:B------:R-:W0:Y:S02]  /*3fe0*/  LD.E R0, desc[UR8][R2.64] ;  /* 0x0000000802007980 */ /* 0x000e24000c101900 */
[----:B0-----:R-:W-:-:S05]  /*3ff0*/  IADD3 R5, R15, R0, RZ ;  /* 0x000000000f057210 */ /* 0x001fca0007ffe0ff */
[----:B------:R-:W-:Y:S01]  /*4000*/  ST.E desc[UR8][R2.64], R5 ;  /* 0x0000000502007985 */ /* 0x000fe2000c101908 */
[----:B------:R-:W-:Y:S05]  /*4010*/  EXIT ;  /* 0x000000000000794d */ /* 0x000fea0003800000 */
.L_x_789:
        /* <DEDUP_REMOVED lines=14> */
.L_x_4023:


//--------------------- .text._Z28gemm_half_q_half_gptq_kernelILi3ELb1ELb0EEvPK6__halfPKjS4_S2_PS0_iiiiiPKtibS2_i --------------------------
	.section	.text._Z28gemm_half_q_half_gptq_kernelILi3ELb1ELb0EEvPK6__halfPKjS4_S2_PS0_iiiiiPKtibS2_i,"ax",@progbits
	.align	128
        .global         _Z28gemm_half_q_half_gptq_kernelILi3ELb1ELb0EEvPK6__halfPKjS4_S2_PS0_iiiiiPKtibS2_i
        .type           _Z28gemm_half_q_half_gptq_kernelILi3ELb1ELb0EEvPK6__halfPKjS4_S2_PS0_iiiiiPKtibS2_i,@function
        .size           _Z28gemm_half_q_half_gptq_kernelILi3ELb1ELb0EEvPK6__halfPKjS4_S2_PS0_iiiiiPKtibS2_i,(.L_x_4024 - _Z28gemm_half_q_half_gptq_kernelILi3ELb1ELb0EEvPK6__halfPKjS4_S2_PS0_iiiiiPKtibS2_i)
        .other          _Z28gemm_half_q_half_gptq_kernelILi3ELb1ELb0EEvPK6__halfPKjS4_S2_PS0_iiiiiPKtibS2_i,@"STO_CUDA_ENTRY STV_DEFAULT"
_Z28gemm_half_q_half_gptq_kernelILi3ELb1ELb0EEvPK6__halfPKjS4_S2_PS0_iiiiiPKtibS2_i:
.text._Z28gemm_half_q_half_gptq_kernelILi3ELb1ELb0EEvPK6__halfPKjS4_S2_PS0_iiiiiPKtibS2_i:
        /* <DEDUP_REMOVED lines=69> */
.L_x_791:
[----:B------:R-:W-:Y:S05]  /*0450*/  BSYNC B0 ;  /* 0x0000000000007941 */ /* 0x000fea0003800000 */
.L_x_790:
        /* <DEDUP_REMOVED lines=17> */
.L_x_792:
        /* <DEDUP_REMOVED lines=101> */
.L_x_807:
        /* <DEDUP_REMOVED lines=81> */
.L_x_794:
        /* <DEDUP_REMOVED lines=46> */
.L_x_795:
        /* <DEDUP_REMOVED lines=22> */
.L_x_796:
        /* <DEDUP_REMOVED lines=23> */
.L_x_797:
        /* <DEDUP_REMOVED lines=77> */
.L_x_798:
        /* <DEDUP_REMOVED lines=22> */
.L_x_799:
        /* <DEDUP_REMOVED lines=23> */
.L_x_800:
        /* <DEDUP_REMOVED lines=77> */
.L_x_801:
        /* <DEDUP_REMOVED lines=22> */
.L_x_802:
        /* <DEDUP_REMOVED lines=23> */
.L_x_803:
        /* <DEDUP_REMOVED lines=75> */
.L_x_804:
        /* <DEDUP_REMOVED lines=22> */
.L_x_805:
        /* <DEDUP_REMOVED lines=23> */
.L_x_806:
        /* <DEDUP_REMOVED lines=9> */
.L_x_793:
[----:B------:R-:W0:Y:S01]  /*2dd0*/  S2UR UR4, SR_CTAID.Y ;  /* 0x00000000000479c3 */ /* 0x000e220000002600 */
[----:B------:R-:W-:-:S07]  /*2de0*/  HADD2 R17, R11.H0_H0, R11.H1_H1 ;  /* 0x3000000b0b117230 */ /* 0x000fce0000000800 */
[----:B------:R-:W1:Y:S01]  /*2df0*/  LDC.64 R14, c[0x0][0x230] ;  /* 0x00008c00ff0e7b82 */ /* 0x000e620000000a00 */
[----:B0-----:R-:W-:-:S06]  /*2e00*/  UIMAD UR4, UR4, 0x3, URZ ;  /* 0x00000003040478a4 */ /* 0x001fcc000f8e023f */
[----:B------:R-:W-:-:S05]  /*2e10*/  MOV R16, UR4 ;  /* 0x0000000400107c02 */ /* 0x000fca0008000f00 */
[----:B------:R-:W-:Y:S02]  /*2e20*/  IMAD R13, R16, UR7, R35 ;  /* 0x00000007100d7c24 */ /* 0x000fe4000f8e0223 */
[----:B------:R-:W-:Y:S02]  /*2e30*/  HADD2 R16, R12.H0_H0, R12.H1_H1 ;  /* 0x3000000c0c107230 */ /* 0x000fe40000000800 */
[----:B-1----:R-:W-:-:S03]  /*2e40*/  IMAD.WIDE R12, R13, 0x2, R14 ;  /* 0x000000020d0c7825 */ /* 0x002fc600078e020e */
        /* <DEDUP_REMOVED lines=12> */
.L_x_811:
[----:B------:R-:W0:Y:S02]  /*2f10*/  LDS R10, [R9] ;  /* 0x00000000090a7984 */ /* 0x000e240000000800 */
[----:B0-----:R-:W-:-:S10]  /*2f20*/  HFMA2.MMA R11, R10, 1, 1, R16 ;  /* 0x3c003c000a0b7835 */ /* 0x001fd40000000010 */
[----:B------:R-:W0:Y:S02]  /*2f30*/  ATOMS.CAST.SPIN R11, [R9], R10, R11 ;  /* 0x0000000a090b738d */ /* 0x000e24000180000b */
[----:B0-----:R-:W-:-:S13]  /*2f40*/  ISETP.EQ.U32.AND P0, PT, R11, 0x1, PT ;  /* 0x000000010b00780c */ /* 0x001fda0003f02070 */
[----:B------:R-:W-:Y:S05]  /*2f50*/  @!P0 BRA `(.L_x_811) ;  /* 0xfffffffc00ec8947 */ /* 0x000fea000383ffff */
[----:B------:R-:W-:Y:S05]  /*2f60*/  BRA `(.L_x_809) ;  /* 0x00000000000c7947 */ /* 0x000fea0003800000 */
.L_x_810:
[----:B------:R-:W2:Y:S02]  /*2f70*/  LD.E R9, desc[UR8][R12.64] ;  /* 0x000000080c097980 */ /* 0x000ea4000c101900 */
[----:B--2---:R-:W-:-:S05]  /*2f80*/  IADD3 R9, R16, R9, RZ ;  /* 0x0000000910097210 */ /* 0x004fca0007ffe0ff */
[----:B------:R0:W-:Y:S02]  /*2f90*/  ST.E desc[UR8][R12.64], R9 ;  /* 0x000000090c007985 */ /* 0x0001e4000c101908 */
.L_x_809:
[----:B------:R-:W-:Y:S05]  /*2fa0*/  BSYNC B0 ;  /* 0x0000000000007941 */ /* 0x000fea0003800000 */
.L_x_808:
        /* <DEDUP_REMOVED lines=10> */
.L_x_815:
[----:B------:R-:W0:Y:S02]  /*3050*/  LDS R14, [R9+0x4] ;  /* 0x00000400090e7984 */ /* 0x000e240000000800 */
[----:B0-----:R-:W-:-:S06]  /*3060*/  HADD2 R15, R14, R18 ;  /* 0x000000120e0f7230 */ /* 0x001fcc0000000000 */
[----:B------:R-:W0:Y:S02]  /*3070*/  ATOMS.CAST.SPIN R15, [R9+0x4], R14, R15 ;  /* 0x0000040e090f738d */ /* 0x000e24000180000f */
[----:B0-----:R-:W-:-:S13]  /*3080*/  ISETP.EQ.U32.AND P0, PT, R15, 0x1, PT ;  /* 0x000000010f00780c */ /* 0x001fda0003f02070 */
[----:B------:R-:W-:Y:S05]  /*3090*/  @!P0 BRA `(.L_x_815) ;  /* 0xfffffffc00ec8947 */ /* 0x000fea000383ffff */
[----:B------:R-:W-:Y:S05]  /*30a0*/  BRA `(.L_x_813) ;  /* 0x00000000000c7947 */ /* 0x000fea0003800000 */
.L_x_814:
[----:B0-----:R-:W2:Y:S02]  /*30b0*/  LD.E R9, desc[UR8][R12.64+0x4] ;  /* 0x000004080c097980 */ /* 0x001ea4000c101900 */
[----:B--2---:R-:W-:-:S05]  /*30c0*/  IADD3 R9, R18, R9, RZ ;  /* 0x0000000912097210 */ /* 0x004fca0007ffe0ff */
[----:B------:R1:W-:Y:S02]  /*30d0*/  ST.E desc[UR8][R12.64+0x4], R9 ;  /* 0x000004090c007985 */ /* 0x0003e4000c101908 */
.L_x_813:
[----:B------:R-:W-:Y:S05]  /*30e0*/  BSYNC B0 ;  /* 0x0000000000007941 */ /* 0x000fea0003800000 */
.L_x_812:
        /* <DEDUP_REMOVED lines=16> */
.L_x_819:
[----:B------:R-:W0:Y:S02]  /*31f0*/  LDS R6, [R5] ;  /* 0x0000000005067984 */ /* 0x000e240000000800 */
[----:B0-----:R-:W-:-:S10]  /*3200*/  HFMA2.MMA R7, R6, 1, 1, R8 ;  /* 0x3c003c0006077835 */ /* 0x001fd40000000008 */
[----:B------:R-:W0:Y:S02]  /*3210*/  ATOMS.CAST.SPIN R7, [R5], R6, R7 ;  /* 0x000000060507738d */ /* 0x000e240001800007 */
[----:B0-----:R-:W-:-:S13]  /*3220*/  ISETP.EQ.U32.AND P0, PT, R7, 0x1, PT ;  /* 0x000000010700780c */ /* 0x001fda0003f02070 */
[----:B------:R-:W-:Y:S05]  /*3230*/  @!P0 BRA `(.L_x_819) ;  /* 0xfffffffc00ec8947 */ /* 0x000fea000383ffff */
[----:B------:R-:W-:Y:S05]  /*3240*/  BRA `(.L_x_817) ;  /* 0x00000000000c7947 */ /* 0x000fea0003800000 */
.L_x_818:
[----:B------:R-:W2:Y:S02]  /*3250*/  LD.E R5, desc[UR8][R12.64] ;  /* 0x000000080c057980 */ /* 0x000ea4000c101900 */
[----:B--2---:R-:W-:-:S05]  /*3260*/  IADD3 R5, R8, R5, RZ ;  /* 0x0000000508057210 */ /* 0x004fca0007ffe0ff */
[----:B------:R0:W-:Y:S02]  /*3270*/  ST.E desc[UR8][R12.64], R5 ;  /* 0x000000050c007985 */ /* 0x0001e4000c101908 */
.L_x_817:
[----:B------:R-:W-:Y:S05]  /*3280*/  BSYNC B0 ;  /* 0x0000000000007941 */ /* 0x000fea0003800000 */
.L_x_816:
        /* <DEDUP_REMOVED lines=8> */
[----:B------:R-:W-:Y:S01]  /*3310*/  BSSY B1, `(.L_x_823) ;  /* 0x0000008000017945 */ /* 0x000fe20003800000 */
[----:B------:R-:W-:Y:S02]  /*3320*/  PRMT R14, R14, 0x5410, R15 ;  /* 0x000054100e0e7816 */ /* 0x000fe4000000000f */
[----:B------:R-:W-:-:S07]  /*3330*/  MOV R5, R6 ;  /* 0x0000000600057202 */ /* 0x000fce0000000f00 */
.L_x_824:
[----:B------:R-:W0:Y:S02]  /*3340*/  LDS R6, [R5] ;  /* 0x0000000005067984 */ /* 0x000e240000000800 */
[----:B0-----:R-:W-:-:S06]  /*3350*/  HADD2 R7, R6, R14 ;  /* 0x0000000e06077230 */ /* 0x001fcc0000000000 */
[----:B------:R-:W0:Y:S02]  /*3360*/  ATOMS.CAST.SPIN R7, [R5], R6, R7 ;  /* 0x000000060507738d */ /* 0x000e240001800007 */
[----:B0-----:R-:W-:-:S13]  /*3370*/  ISETP.EQ.U32.AND P0, PT, R7, 0x1, PT ;  /* 0x000000010700780c */ /* 0x001fda0003f02070 */
[----:B------:R-:W-:Y:S05]  /*3380*/  @!P0 BRA `(.L_x_824) ;  /* 0xfffffffc00ec8947 */ /* 0x000fea000383ffff */
[----:B------:R-:W-:Y:S05]  /*3390*/  BSYNC B1 ;  /* 0x0000000000017941 */ /* 0x000fea0003800000 */
.L_x_823:
[----:B------:R-:W-:Y:S05]  /*33a0*/  BRA `(.L_x_821) ;  /* 0x00000000000c7947 */ /* 0x000fea0003800000 */
.L_x_822:
[----:B------:R-:W2:Y:S02]  /*33b0*/  LD.E R5, desc[UR8][R10.64] ;  /* 0x000000080a057980 */ /* 0x000ea4000c101900 */
[----:B--2---:R-:W-:-:S05]  /*33c0*/  IADD3 R5, R14, R5, RZ ;  /* 0x000000050e057210 */ /* 0x004fca0007ffe0ff */
[----:B------:R0:W-:Y:S02]  /*33d0*/  ST.E desc[UR8][R10.64], R5 ;  /* 0x000000050a007985 */ /* 0x0001e4000c101908 */
.L_x_821:
[----:B------:R-:W-:Y:S05]  /*33e0*/  BSYNC B0 ;  /* 0x0000000000007941 */ /* 0x000fea0003800000 */
.L_x_820:
[----:B------:R-:W-:Y:S01]  /*33f0*/  MOV R7, UR7 ;  /* 0x0000000700077c02 */ /* 0x000fe20008000f00 */
        /* <DEDUP_REMOVED lines=15> */
.L_x_828:
[----:B------:R-:W0:Y:S02]  /*34f0*/  LDS R2, [R0] ;  /* 0x0000000000027984 */ /* 0x000e240000000800 */
[----:B0-----:R-:W-:-:S10]  /*3500*/  HFMA2.MMA R3, R2, 1, 1, R4 ;  /* 0x3c003c0002037835 */ /* 0x001fd40000000004 */
[----:B------:R-:W0:Y:S02]  /*3510*/  ATOMS.CAST.SPIN R3, [R0], R2, R3 ;  /* 0x000000020003738d */ /* 0x000e240001800003 */
[----:B0-----:R-:W-:-:S13]  /*3520*/  ISETP.EQ.U32.AND P0, PT, R3, 0x1, PT ;  /* 0x000000010300780c */ /* 0x001fda0003f02070 */
[----:B------:R-:W-:Y:S05]  /*3530*/  @!P0 BRA `(.L_x_828) ;  /* 0xfffffffc00ec8947 */ /* 0x000fea000383ffff */
[----:B------:R-:W-:Y:S05]  /*3540*/  BRA `(.L_x_826) ;  /* 0x00000000000c7947 */ /* 0x000fea0003800000 */
.L_x_827:
[----:B------:R-:W2:Y:S02]  /*3550*/  LD.E R0, desc[UR8][R12.64] ;  /* 0x000000080c007980 */ /* 0x000ea4000c101900 */
[----:B--2---:R-:W-:-:S05]  /*3560*/  IADD3 R3, R4, R0, RZ ;  /* 0x0000000004037210 */ /* 0x004fca0007ffe0ff */
[----:B------:R0:W-:Y:S02]  /*3570*/  ST.E desc[UR8][R12.64], R3 ;  /* 0x000000030c007985 */ /* 0x0001e4000c101908 */
.L_x_826:
[----:B------:R-:W-:Y:S05]  /*3580*/  BSYNC B0 ;  /* 0x0000000000007941 */ /* 0x000fea0003800000 */
.L_x_825:
[----:B------:R1:W-:Y:S02]  /*3590*/  ATOM.E.ADD.F16x2.RN.STRONG.GPU P0, RZ, desc[UR8][R12.64+0x4], R6 ;  /* 0x000004060cff79a2 */ /* 0x0003e4000810e1c8 */
[----:B-1----:R-:W-:Y:S05]  /*35a0*/  @P0 EXIT ;  /* 0x000000000000094d */ /* 0x002fea0003800000 */
[----:B------:R-:W1:Y:S02]  /*35b0*/  QSPC.E.S P0, RZ, [R12+0x4] ;  /* 0x000004000cff73aa */ /* 0x000e640000000500 */
[----:B-1----:R-:W-:Y:S05]  /*35c0*/  @!P0 BRA `(.L_x_829) ;  /* 0x0000000000248947 */ /* 0x002fea0003800000 */
[----:B------:R-:W-:Y:S02]  /*35d0*/  MOV R2, R12 ;  /* 0x0000000c00027202 */ /* 0x000fe40000000f00 */
[----:B------:R-:W-:Y:S02]  /*35e0*/  PRMT R6, R6, 0x5410, R7 ;  /* 0x0000541006067816 */ /* 0x000fe40000000007 */
[----:B------:R-:W-:-:S07]  /*35f0*/  MOV R0, R2 ;  /* 0x0000000200007202 */ /* 0x000fce0000000f00 */
.L_x_830:
[----:B------:R-:W0:Y:S02]  /*3600*/  LDS R2, [R0+0x4] ;  /* 0x0000040000027984 */ /* 0x000e240000000800 */
[----:B0-----:R-:W-:-:S06]  /*3610*/  HADD2 R3, R2, R6 ;  /* 0x0000000602037230 */ /* 0x001fcc0000000000 */
[----:B------:R-:W0:Y:S02]  /*3620*/  ATOMS.CAST.SPIN R3, [R0+0x4], R2, R3 ;  /* 0x000004020003738d */ /* 0x000e240001800003 */
[----:B0-----:R-:W-:-:S13]  /*3630*/  ISETP.EQ.U32.AND P0, PT, R3, 0x1, PT ;  /* 0x000000010300780c */ /* 0x001fda0003f02070 */
[----:B------:R-:W-:Y:S05]  /*3640*/  @!P0 BRA `(.L_x_830) ;  /* 0xfffffffc00ec8947 */ /* 0x000fea000383ffff */
[----:B------:R-:W-:Y:S05]  /*3650*/  EXIT ;  /* 0x000000000000794d */ /* 0x000fea0003800000 */
.L_x_829:
[----:B------:R-:W0:Y:S02]  /*3660*/  LD.E R0, desc[UR8][R12.64+0x4] ;  /* 0x000004080c007980 */ /* 0x000e24000c101900 */
[----:B0-----:R-:W-:-:S05]  /*3670*/  IADD3 R3, R6, R0, RZ ;  /* 0x0000000006037210 */ /* 0x001fca0007ffe0ff */
[----:B------:R-:W-:Y:S01]  /*3680*/  ST.E desc[UR8][R12.64+0x4], R3 ;  /* 0x000004030c007985 */ /* 0x000fe2000c101908 */
[----:B------:R-:W-:Y:S05]  /*3690*/  EXIT ;  /* 0x000000000000794d */ /* 0x000fea0003800000 */
.L_x_831:
        /* <DEDUP_REMOVED lines=14> */
.L_x_4024:


//--------------------- .text._Z28gemm_half_q_half_gptq_kernelILi2ELb1ELb0EEvPK6__halfPKjS4_S2_PS0_iiiiiPKtibS2_i --------------------------
	.section	.text._Z28gemm_half_q_half_gptq_kernelILi2ELb1ELb0EEvPK6__halfPKjS4_S2_PS0_iiiiiPKtibS2_i,"ax",@progbits
	.align	128
        .global         _Z28gemm_half_q_half_gptq_kernelILi2ELb1ELb0EEvPK6__halfPKjS4_S2_PS0_iiiiiPKtibS2_i
        .type           _Z28gemm_half_q_half_gptq_kernelILi2ELb1ELb0EEvPK6__halfPKjS4_S2_PS0_iiiiiPKtibS2_i,@function
        .size           _Z28gemm_half_q_half_gptq_kernelILi2ELb1ELb0EEvPK6__halfPKjS4_S2_PS0_iiiiiPKtibS2_i,(.L_x_4025 - _Z28gemm_half_q_half_gptq_kernelILi2ELb1ELb0EEvPK6__halfPKjS4_S2_PS0_iiiiiPKtibS2_i)
        .other          _Z28gemm_half_q_half_gptq_kernelILi2ELb1ELb0EEvPK6__halfPKjS4_S2_PS0_iiiiiPKtibS2_i,@"STO_CUDA_ENTRY STV_DEFAULT"
_Z28gemm_half_q_half_gptq_kernelILi2ELb1ELb0EEvPK6__halfPKjS4_S2_PS0_iiiiiPKtibS2_i:
.text._Z28gemm_half_q_half_gptq_kernelILi2ELb1ELb0EEvPK6__halfPKjS4_S2_PS0_iiiiiPKtibS2_i:
        /* <DEDUP_REMOVED lines=57> */
.L_x_834:
[----:B------:R-:W-:Y:S01]  /*0390*/  IADD3 R9, R0, R9, RZ ;  /* 0x0000000900097210 */ /* 0x000fe20007ffe0ff */
[----:B------:R-:W-:Y:S01]  /*03a0*/  ULDC.64 UR6, c[0x0][0x210] ;  /* 0x0000840000067ab9 */ /* 0x000fe20000000a00 */
[C---:B------:R-:W-:Y:S02]  /*03b0*/  IADD3 R3, P0, R11.reuse, R0, RZ ;  /* 0x000000000b037210 */ /* 0x040fe40007f1e0ff */
[----:B------:R-:W-:-:S03]  /*03c0*/  IADD3 R0, P1, R11, R9, RZ ;  /* 0x000000090b007210 */ /* 0x000fc60007f3e0ff */
[----:B------:R-:W-:Y:S01]  /*03d0*/  IMAD.X R6, R4, 0x1, R5, P0 ;  /* 0x0000000104067824 */ /* 0x000fe200000e0605 */
[----:B------:R-:W-:Y:S02]  /*03e0*/  LEA.HI.X.SX32 R5, R9, R4, 0x1, P1 ;  /* 0x0000000409057211 */ /* 0x000fe400008f0eff */
[C---:B------:R-:W-:Y:S02]  /*03f0*/  LEA R2, P0, R3.reuse, UR6, 0x1 ;  /* 0x0000000603027c11 */ /* 0x040fe4000f8008ff */
[C---:B------:R-:W-:Y:S02]  /*0400*/  LEA R4, P1, R0.reuse, UR6, 0x1 ;  /* 0x0000000600047c11 */ /* 0x040fe4000f8208ff */
[----:B------:R-:W-:Y:S02]  /*0410*/  LEA.HI.X R3, R3, UR7, R6, 0x1, P0 ;  /* 0x0000000703037c11 */ /* 0x000fe400080f0c06 */
[----:B------:R-:W-:-:S04]  /*0420*/  LEA.HI.X R5, R0, UR7, R5, 0x1, P1 ;  /* 0x0000000700057c11 */ /* 0x000fc800088f0c05 */
[----:B------:R-:W2:Y:S04]  /*0430*/  LDG.E.U16.CONSTANT R3, desc[UR8][R2.64] ;  /* 0x0000000802037981 */ /* 0x000ea8000c1e9500 */
[----:B------:R-:W3:Y:S04]  /*0440*/  LDG.E.U16.CONSTANT R5, desc[UR8][R4.64] ;  /* 0x0000000804057981 */ /* 0x000ee8000c1e9500 */
[----:B--2---:R1:W-:Y:S04]  /*0450*/  STS.U16 [R8], R3 ;  /* 0x0000000308007388 */ /* 0x0043e80000000400 */
[----:B---3--:R1:W-:Y:S02]  /*0460*/  STS.U16 [R8+0x100], R5 ;  /* 0x0001000508007388 */ /* 0x0083e40000000400 */
.L_x_833:
[----:B------:R-:W-:Y:S05]  /*0470*/  BSYNC B0 ;  /* 0x0000000000007941 */ /* 0x000fea0003800000 */
.L_x_832:
        /* <DEDUP_REMOVED lines=9> */
[----:B------:R-:W-:-:S05]  /*0510*/  MOV R3, UR4 ;  /* 0x0000000400037c02 */ /* 0x000fca0008000f00 */
[----:B------:R-:W-:-:S04]  /*0520*/  IMAD R3, R3, UR7, R30 ;  /* 0x0000000703037c24 */ /* 0x000fc8000f8e021e */
[C---:B------:R-:W-:Y:S02]  /*0530*/  VIADD R7, R3.reuse, UR7 ;  /* 0x0000000703077c36 */ /* 0x040fe40008000000 */
[----:B0-----:R-:W-:-:S04]  /*0540*/  IMAD.WIDE R2, R3, 0x2, R4 ;  /* 0x0000000203027825 */ /* 0x001fc800078e0204 */
[----:B------:R-:W-:Y:S01]  /*0550*/  IMAD.WIDE R4, R7, 0x2, R4 ;  /* 0x0000000207047825 */ /* 0x000fe200078e0204 */
[----:B------:R2:W-:Y:S04]  /*0560*/  STG.E.64 desc[UR8][R2.64], RZ ;  /* 0x000000ff02007986 */ /* 0x0005e8000c101b08 */
[----:B------:R2:W-:Y:S02]  /*0570*/  STG.E.64 desc[UR8][R4.64], RZ ;  /* 0x000000ff04007986 */ /* 0x0005e4000c101b08 */
.L_x_835:
        /* <DEDUP_REMOVED lines=10> */
[----:B0-----:R-:W-:Y:S01]  /*0620*/  IMAD.MOV.U32 R2, RZ, RZ, RZ ;  /* 0x000000ffff027224 */ /* 0x001fe200078e00ff */
        /* <DEDUP_REMOVED lines=9> */
[----:B------:R-:W-:Y:S01]  /*06c0*/  @!P2 IMAD.IADD R0, R0, 0x1, -R5 ;  /* 0x000000010000a824 */ /* 0x000fe200078e0a05 */
[----:B------:R-:W-:Y:S02]  /*06d0*/  @!P2 IADD3 R24, R24, 0x1, RZ ;  /* 0x000000011818a810 */ /* 0x000fe40007ffe0ff */
[----:B------:R-:W-:Y:S02]  /*06e0*/  ISETP.NE.AND P2, PT, RZ, UR5, PT ;  /* 0x00000005ff007c0c */ /* 0x000fe4000bf45270 */
[----:B------:R-:W-:Y:S02]  /*06f0*/  ISETP.GE.U32.AND P0, PT, R0, R5, PT ;  /* 0x000000050000720c */ /* 0x000fe40003f06070 */
[----:B------:R-:W-:-:S04]  /*0700*/  SHF.R.S32.HI R5, RZ, 0x1f, R30 ;  /* 0x0000001fff057819 */ /* 0x000fc8000001141e */
[----:B------:R-:W-:-:S04]  /*0710*/  LEA.HI R5, R5, R30, RZ, 0x3 ;  /* 0x0000001e05057211 */ /* 0x000fc800078f18ff */
[----:B------:R-:W-:-:S03]  /*0720*/  SHF.R.S32.HI R26, RZ, 0x3, R5 ;  /* 0x00000003ff1a7819 */ /* 0x000fc60000011405 */
        /* <DEDUP_REMOVED lines=14> */
[----:B------:R-:W-:-:S04]  /*0810*/  SHF.L.U32 R27, R30, 0x2, RZ ;  /* 0x000000021e1b7819 */ /* 0x000fc800000006ff */
        /* <DEDUP_REMOVED lines=8> */
[C---:B------:R-:W-:Y:S01]  /*08a0*/  LEA.HI R3, R0.reuse, 0x1, RZ, 0x18 ;  /* 0x0000000100037811 */ /* 0x040fe200078fc0ff */
[----:B------:R-:W-:-:S03]  /*08b0*/  VIADD R6, R0, 0x1 ;  /* 0x0000000100067836 */ /* 0x000fc60000000000 */
[----:B------:R-:W-:Y:S02]  /*08c0*/  LOP3.LUT R13, R3, 0xf, RZ, 0xc0, !PT ;  /* 0x0000000f030d7812 */ /* 0x000fe400078ec0ff */
[----:B------:R-:W-:Y:S02]  /*08d0*/  LEA.HI R3, R0, 0x1, RZ, 0x14 ;  /* 0x0000000100037811 */ /* 0x000fe400078fa0ff */
[----:B------:R-:W-:Y:S02]  /*08e0*/  LOP3.LUT R10, R6, 0xf, RZ, 0xc0, !PT ;  /* 0x0000000f060a7812 */ /* 0x000fe400078ec0ff */
        /* <DEDUP_REMOVED lines=8> */
[----:B------:R-:W-:Y:S01]  /*0970*/  HFMA2.MMA R3, -RZ, RZ, 0, 0 ;  /* 0x00000000ff037435 */ /* 0x000fe200000001ff */
[----:B-1----:R-:W-:Y:S01]  /*0980*/  LOP3.LUT R15, R15, 0xe400, RZ, 0xfc, !PT ;  /* 0x0000e4000f0f7812 */ /* 0x002fe200078efcff */
[C---:B------:R-:W-:Y:S01]  /*0990*/  HADD2 R19, R7.reuse.H0_H0, -R2.H0_H0 ;  /* 0xa000000207137230 */ /* 0x040fe20000000800 */
[C-C-:B---3--:R-:W-:Y:S01]  /*09a0*/  PRMT R21, R9.reuse, 0x5410, R9.reuse ;  /* 0x0000541009157816 */ /* 0x148fe20000000009 */
[C---:B------:R-:W-:Y:S01]  /*09b0*/  HADD2 R17, R7.reuse.H0_H0, -R4.H0_H0 ;  /* 0xa000000407117230 */ /* 0x040fe20000000800 */
[----:B------:R-:W-:Y:S01]  /*09c0*/  PRMT R22, R9, 0x7632, R9 ;  /* 0x0000763209167816 */ /* 0x000fe20000000009 */
[C---:B-----5:R-:W-:Y:S01]  /*09d0*/  HADD2 R14, R7.reuse.H0_H0, -R0.H0_H0 ;  /* 0xa0000000070e7230 */ /* 0x060fe20000000800 */
[----:B------:R-:W-:Y:S01]  /*09e0*/  CS2R R4, SRZ ;  /* 0x0000000000047805 */ /* 0x000fe2000001ff00 */
[----:B----4-:R-:W-:Y:S01]  /*09f0*/  HADD2 R31, R7.H0_H0, -R6.H0_H0 ;  /* 0xa0000006071f7230 */ /* 0x010fe20000000800 */
[----:B------:R-:W-:-:S02]  /*0a00*/  CS2R R6, SRZ ;  /* 0x0000000000067805 */ /* 0x000fc4000001ff00 */
[----:B------:R-:W-:Y:S01]  /*0a10*/  MOV R0, RZ ;  /* 0x000000ff00007202 */ /* 0x000fe20000000f00 */
[----:B------:R-:W-:Y:S01]  /*0a20*/  IMAD.MOV.U32 R2, RZ, RZ, RZ ;  /* 0x000000ffff027224 */ /* 0x000fe200078e00ff */
[C-C-:B------:R-:W-:Y:S02]  /*0a30*/  PRMT R25, R8.reuse, 0x5410, R8.reuse ;  /* 0x0000541008197816 */ /* 0x140fe40000000008 */
[----:B------:R-:W-:Y:S02]  /*0a40*/  PRMT R23, R8, 0x7632, R8 ;  /* 0x0000763208177816 */ /* 0x000fe40000000008 */
[----:B------:R-:W-:Y:S02]  /*0a50*/  PRMT R20, R10, 0x5410, R10 ;  /* 0x000054100a147816 */ /* 0x000fe4000000000a */
[----:B------:R-:W-:Y:S02]  /*0a60*/  PRMT R18, R12, 0x5410, R12 ;  /* 0x000054100c127816 */ /* 0x000fe4000000000c */
[----:B------:R-:W-:-:S02]  /*0a70*/  PRMT R16, R13, 0x5410, R13 ;  /* 0x000054100d107816 */ /* 0x000fc4000000000d */
[----:B------:R-:W-:Y:S01]  /*0a80*/  PRMT R9, R15, 0x5410, R15 ;  /* 0x000054100f097816 */ /* 0x000fe2000000000f */
[----:B------:R-:W-:Y:S06]  /*0a90*/  @P0 BRA `(.L_x_836) ;  /* 0x0000001c00740947 */ /* 0x000fec0003800000 */
[----:B------:R-:W-:Y:S01]  /*0aa0*/  USHF.R.S32.HI UR4, URZ, 0x1f, UR11 ;  /* 0x0000001f3f047899 */ /* 0x000fe2000801140b */
[----:B------:R-:W0:Y:S01]  /*0ab0*/  S2UR UR6, SR_CgaCtaId ;  /* 0x00000000000679c3 */ /* 0x000e220000008800 */
[----:B------:R-:W-:Y:S01]  /*0ac0*/  ULDC.64 UR12, c[0x0][0x218] ;  /* 0x00008600000c7ab9 */ /* 0x000fe20000000a00 */
[----:B------:R-:W-:Y:S01]  /*0ad0*/  IMAD.MOV.U32 R10, RZ, RZ, R31 ;  /* 0x000000ffff0a7224 */ /* 0x000fe200078e001f */
        /* <DEDUP_REMOVED lines=14> */
[----:B------:R-:W-:-:S07]  /*0bc0*/  MOV R8, R14 ;  /* 0x0000000e00087202 */ /* 0x000fce0000000f00 */
.L_x_846:
        /* <DEDUP_REMOVED lines=80> */
.L_x_837:
        /* <DEDUP_REMOVED lines=46> */
.L_x_838:
        /* <DEDUP_REMOVED lines=24> */
.L_x_839:
        /* <DEDUP_REMOVED lines=77> */
.L_x_840:
        /* <DEDUP_REMOVED lines=23> */
.L_x_841:
        /* <DEDUP_REMOVED lines=77> */
.L_x_842:
        /* <DEDUP_REMOVED lines=23> */
.L_x_843:
        /* <DEDUP_REMOVED lines=75> */
.L_x_844:
        /* <DEDUP_REMOVED lines=23> */
.L_x_845:
        /* <DEDUP_REMOVED lines=10> */
.L_x_836:
        /* <DEDUP_REMOVED lines=17> */
[----:B------:R-:W-:Y:S01]  /*2980*/  IMAD.MOV.U32 R10, RZ, RZ, R12 ;  /* 0x000000ffff0a7224 */ /* 0x000fe200078e000c */
[----:B------:R-:W-:-:S04]  /*2990*/  PRMT R2, R2, 0x5410, R0 ;  /* 0x0000541002027816 */ /* 0x000fc80000000000 */
[----:B------:R-:W-:-:S07]  /*29a0*/  MOV R7, R10 ;  /* 0x0000000a00077202 */ /* 0x000fce0000000f00 */
.L_x_850:
[----:B------:R-:W0:Y:S02]  /*29b0*/  LDS R10, [R7] ;  /* 0x00000000070a7984 */ /* 0x000e240000000800 */
[----:B0-----:R-:W-:-:S10]  /*29c0*/  HFMA2.MMA R11, R10, 1, 1, R2 ;  /* 0x3c003c000a0b7835 */ /* 0x001fd40000000002 */
[----:B------:R-:W0:Y:S02]  /*29d0*/  ATOMS.CAST.SPIN R11, [R7], R10, R11 ;  /* 0x0000000a070b738d */ /* 0x000e24000180000b */
[----:B0-----:R-:W-:-:S13]  /*29e0*/  ISETP.EQ.U32.AND P0, PT, R11, 0x1, PT ;  /* 0x000000010b00780c */ /* 0x001fda0003f02070 */
[----:B------:R-:W-:Y:S05]  /*29f0*/  @!P0 BRA `(.L_x_850) ;  /* 0xfffffffc00ec8947 */ /* 0x000fea000383ffff */
[----:B------:R-:W-:Y:S05]  /*2a00*/  BRA `(.L_x_848) ;  /* 0x00000000000c7947 */ /* 0x000fea0003800000 */
.L_x_849:
[----:B------:R-:W2:Y:S02]  /*2a10*/  LD.E R0, desc[UR8][R12.64] ;  /* 0x000000080c007980 */ /* 0x000ea4000c101900 */
[----:B--2---:R-:W-:-:S05]  /*2a20*/  IADD3 R7, R2, R0, RZ ;  /* 0x0000000002077210 */ /* 0x004fca0007ffe0ff */
[----:B------:R0:W-:Y:S02]  /*2a30*/  ST.E desc[UR8][R12.64], R7 ;  /* 0x000000070c007985 */ /* 0x0001e4000c101908 */
.L_x_848:
[----:B------:R-:W-:Y:S05]  /*2a40*/  BSYNC B0 ;  /* 0x0000000000007941 */ /* 0x000fea0003800000 */
.L_x_847:
[----:B------:R1:W-:Y:S01]  /*2a50*/  ATOM.E.ADD.F16x2.RN.STRONG.GPU P0, RZ, desc[UR8][R12.64+0x4], R14 ;  /* 0x0000040e0cff79a2 */ /* 0x0003e2000810e1c8 */
[----:B------:R-:W-:Y:S04]  /*2a60*/  BSSY B0, `(.L_x_851) ;  /* 0x0000012000007945 */ /* 0x000fe80003800000 */
[----:B-1----:R-:W-:Y:S05]  /*2a70*/  @P0 BRA `(.L_x_852) ;  /* 0x0000000000400947 */ /* 0x002fea0003800000 */
[----:B------:R-:W1:Y:S02]  /*2a80*/  QSPC.E.S P0, RZ, [R12+0x4] ;  /* 0x000004000cff73aa */ /* 0x000e640000000500 */
[----:B-1----:R-:W-:Y:S05]  /*2a90*/  @!P0 BRA `(.L_x_853) ;  /* 0x00000000002c8947 */ /* 0x002fea0003800000 */
[----:B------:R-:W-:Y:S01]  /*2aa0*/  MOV R10, R12 ;  /* 0x0000000c000a7202 */ /* 0x000fe20000000f00 */
[----:B------:R-:W-:Y:S01]  /*2ab0*/  BSSY B1, `(.L_x_854) ;  /* 0x0000008000017945 */ /* 0x000fe20003800000 */
[----:B------:R-:W-:Y:S02]  /*2ac0*/  PRMT R14, R14, 0x5410, R15 ;  /* 0x000054100e0e7816 */ /* 0x000fe4000000000f */
[----:B------:R-:W-:-:S07]  /*2ad0*/  MOV R0, R10 ;  /* 0x0000000a00007202 */ /* 0x000fce0000000f00 */
.L_x_855:
[----:B------:R-:W1:Y:S02]  /*2ae0*/  LDS R10, [R0+0x4] ;  /* 0x00000400000a7984 */ /* 0x000e640000000800 */
[----:B-1----:R-:W-:-:S06]  /*2af0*/  HADD2 R11, R10, R14 ;  /* 0x0000000e0a0b7230 */ /* 0x002fcc0000000000 */
[----:B------:R-:W1:Y:S02]  /*2b00*/  ATOMS.CAST.SPIN R11, [R0+0x4], R10, R11 ;  /* 0x0000040a000b738d */ /* 0x000e64000180000b */
[----:B-1----:R-:W-:-:S13]  /*2b10*/  ISETP.EQ.U32.AND P0, PT, R11, 0x1, PT ;  /* 0x000000010b00780c */ /* 0x002fda0003f02070 */
[----:B------:R-:W-:Y:S05]  /*2b20*/  @!P0 BRA `(.L_x_855) ;  /* 0xfffffffc00ec8947 */ /* 0x000fea000383ffff */
[----:B------:R-:W-:Y:S05]  /*2b30*/  BSYNC B1 ;  /* 0x0000000000017941 */ /* 0x000fea0003800000 */
.L_x_854:
[----:B------:R-:W-:Y:S05]  /*2b40*/  BRA `(.L_x_852) ;  /* 0x00000000000c7947 */ /* 0x000fea0003800000 */
.L_x_853:
[----:B------:R-:W0:Y:S02]  /*2b50*/  LD.E R0, desc[UR8][R12.64+0x4] ;  /* 0x000004080c007980 */ /* 0x000e24000c101900 */
[----:B0-----:R-:W-:-:S05]  /*2b60*/  IMAD.IADD R7, R14, 0x1, R0 ;  /* 0x000000010e077824 */ /* 0x001fca00078e0200 */
[----:B------:R1:W-:Y:S02]  /*2b70*/  ST.E desc[UR8][R12.64+0x4], R7 ;  /* 0x000004070c007985 */ /* 0x0003e4000c101908 */
.L_x_852:
[----:B------:R-:W-:Y:S05]  /*2b80*/  BSYNC B0 ;  /* 0x0000000000007941 */ /* 0x000fea0003800000 */
.L_x_851:
[----:B01----:R-:W-:Y:S01]  /*2b90*/  IADD3 R7, R17, UR7, RZ ;  /* 0x0000000711077c10 */ /* 0x003fe2000fffe0ff */
        /* <DEDUP_REMOVED lines=15> */
.L_x_859:
[----:B------:R-:W0:Y:S02]  /*2c90*/  LDS R2, [R0] ;  /* 0x0000000000027984 */ /* 0x000e240000000800 */
[----:B0-----:R-:W-:-:S10]  /*2ca0*/  HFMA2.MMA R3, R2, 1, 1, R6 ;  /* 0x3c003c0002037835 */ /* 0x001fd40000000006 */
[----:B------:R-:W0:Y:S02]  /*2cb0*/  ATOMS.CAST.SPIN R3, [R0], R2, R3 ;  /* 0x000000020003738d */ /* 0x000e240001800003 */
[----:B0-----:R-:W-:-:S13]  /*2cc0*/  ISETP.EQ.U32.AND P0, PT, R3, 0x1, PT ;  /* 0x000000010300780c */ /* 0x001fda0003f02070 */
[----:B------:R-:W-:Y:S05]  /*2cd0*/  @!P0 BRA `(.L_x_859) ;  /* 0xfffffffc00ec8947 */ /* 0x000fea000383ffff */
[----:B------:R-:W-:Y:S05]  /*2ce0*/  BRA `(.L_x_857) ;  /* 0x00000000000c7947 */ /* 0x000fea0003800000 */
.L_x_858:
[----:B------:R-:W2:Y:S02]  /*2cf0*/  LD.E R0, desc[UR8][R8.64] ;  /* 0x0000000808007980 */ /* 0x000ea4000c101900 */
[----:B--2---:R-:W-:-:S05]  /*2d00*/  IMAD.IADD R3, R6, 0x1, R0 ;  /* 0x0000000106037824 */ /* 0x004fca00078e0200 */
[----:B------:R0:W-:Y:S02]  /*2d10*/  ST.E desc[UR8][R8.64], R3 ;  /* 0x0000000308007985 */ /* 0x0001e4000c101908 */
.L_x_857:
[----:B------:R-:W-:Y:S05]  /*2d20*/  BSYNC B0 ;  /* 0x0000000000007941 */ /* 0x000fea0003800000 */
.L_x_856:
[----:B------:R1:W-:Y:S02]  /*2d30*/  ATOM.E.ADD.F16x2.RN.STRONG.GPU P0, RZ, desc[UR8][R8.64+0x4], R4 ;  /* 0x0000040408ff79a2 */ /* 0x0003e4000810e1c8 */
[----:B-1----:R-:W-:Y:S05]  /*2d40*/  @P0 EXIT ;  /* 0x000000000000094d */ /* 0x002fea0003800000 */
[----:B------:R-:W1:Y:S02]  /*2d50*/  QSPC.E.S P0, RZ, [R8+0x4] ;  /* 0x0000040008ff73aa */ /* 0x000e640000000500 */
[----:B-1----:R-:W-:Y:S05]  /*2d60*/  @!P0 BRA `(.L_x_860) ;  /* 0x0000000000248947 */ /* 0x002fea0003800000 */
[----:B------:R-:W-:Y:S02]  /*2d70*/  MOV R2, R8 ;  /* 0x0000000800027202 */ /* 0x000fe40000000f00 */
[----:B------:R-:W-:Y:S02]  /*2d80*/  PRMT R4, R4, 0x5410, R7 ;  /* 0x0000541004047816 */ /* 0x000fe40000000007 */
[----:B------:R-:W-:-:S07]  /*2d90*/  MOV R0, R2 ;  /* 0x0000000200007202 */ /* 0x000fce0000000f00 */
.L_x_861:
[----:B------:R-:W0:Y:S02]  /*2da0*/  LDS R2, [R0+0x4] ;  /* 0x0000040000027984 */ /* 0x000e240000000800 */
[----:B0-----:R-:W-:-:S06]  /*2db0*/  HADD2 R3, R2, R4 ;  /* 0x0000000402037230 */ /* 0x001fcc0000000000 */
[----:B------:R-:W0:Y:S02]  /*2dc0*/  ATOMS.CAST.SPIN R3, [R0+0x4], R2, R3 ;  /* 0x000004020003738d */ /* 0x000e240001800003 */
[----:B0-----:R-:W-:-:S13]  /*2dd0*/  ISETP.EQ.U32.AND P0, PT, R3, 0x1, PT ;  /* 0x000000010300780c */ /* 0x001fda0003f02070 */
[----:B------:R-:W-:Y:S05]  /*2de0*/  @!P0 BRA `(.L_x_861) ;  /* 0xfffffffc00ec8947 */ /* 0x000fea000383ffff */
[----:B------:R-:W-:Y:S05]  /*2df0*/  EXIT ;  /* 0x000000000000794d */ /* 0x000fea0003800000 */
.L_x_860:
[----:B------:R-:W0:Y:S02]  /*2e00*/  LD.E R0, desc[UR8][R8.64+0x4] ;  /* 0x0000040808007980 */ /* 0x000e24000c101900 */
[----:B0-----:R-:W-:-:S05]  /*2e10*/  IADD3 R3, R4, R0, RZ ;  /* 0x0000000004037210 */ /* 0x001fca0007ffe0ff */
[----:B------:R-:W-:Y:S01]  /*2e20*/  ST.E desc[UR8][R8.64+0x4], R3 ;  /* 0x0000040308007985 */ /* 0x000fe2000c101908 */
[----:B------:R-:W-:Y:S05]  /*2e30*/  EXIT ;  /* 0x000000000000794d */ /* 0x000fea0003800000 */
.L_x_862:
        /* <DEDUP_REMOVED lines=12> */
.L_x_4025:


//--------------------- .text._Z28gemm_half_q_half_gptq_kernelILi1ELb1ELb0EEvPK6__halfPKjS4_S2_PS0_iiiiiPKtibS2_i --------------------------
	.section	.text._Z28gemm_half_q_half_gptq_kernelILi1ELb1ELb0EEvPK6__halfPKjS4_S2_PS0_iiiiiPKtibS2_i,"ax",@progbits
	.align	128
        .global         _Z28gemm_half_q_half_gptq_kernelILi1ELb1ELb0EEvPK6__halfPKjS4_S2_PS0_iiiiiPKtibS2_i
        .type           _Z28gemm_half_q_half_gptq_kernelILi1ELb1ELb0EEvPK6__halfPKjS4_S2_PS0_iiiiiPKtibS2_i,@function
        .size           _Z28gemm_half_q_half_gptq_kernelILi1ELb1ELb0EEvPK6__halfPKjS4_S2_PS0_iiiiiPKtibS2_i,(.L_x_4026 - _Z28gemm_half_q_half_gptq_kernelILi1ELb1ELb0EEvPK6__halfPKjS4_S2_PS0_iiiiiPKtibS2_i)
        .other          _Z28gemm_half_q_half_gptq_kernelILi1ELb1ELb0EEvPK6__halfPKjS4_S2_PS0_iiiiiPKtibS2_i,@"STO_CUDA_ENTRY STV_DEFAULT"
_Z28gemm_half_q_half_gptq_kernelILi1ELb1ELb0EEvPK6__halfPKjS4_S2_PS0_iiiiiPKtibS2_i:
.text._Z28gemm_half_q_half_gptq_kernelILi1ELb1ELb0EEvPK6__halfPKjS4_S2_PS0_iiiiiPKtibS2_i:
        /* <DEDUP_REMOVED lines=48> */
.L_x_864:
[----:B------:R-:W-:Y:S05]  /*0300*/  BSYNC B0 ;  /* 0x0000000000007941 */ /* 0x000fea0003800000 */
.L_x_863:
        /* <DEDUP_REMOVED lines=16> */
[----:B------:R-:W-:Y:S01]  /*0410*/  IMAD.HI.U32 R3, R3, R7, R2 ;  /* 0x0000000703037227 */ /* 0x000fe200078e0002 */
[----:B------:R-:W-:-:S04]  /*0420*/  SHF.R.S32.HI R7, RZ, 0x1f, R28 ;  /* 0x0000001fff077819 */ /* 0x000fc8000001141c */
[----:B------:R-:W-:Y:S01]  /*0430*/  LEA.HI R7, R7, R28, RZ, 0x3 ;  /* 0x0000001c07077211 */ /* 0x000fe200078f18ff */
[----:B------:R-:W-:Y:S02]  /*0440*/  IMAD.HI.U32 R25, R3, R4, RZ ;  /* 0x0000000403197227 */ /* 0x000fe400078e00ff */
[----:B------:R-:W0:Y:S01]  /*0450*/  LDC.64 R2, c[0x0][0x220] ;  /* 0x00008800ff027b82 */ /* 0x000e220000000a00 */
[----:B------:R-:W-:Y:S01]  /*0460*/  SHF.R.S32.HI R26, RZ, 0x3, R7 ;  /* 0x00000003ff1a7819 */ /* 0x000fe20000011407 */
[----:B------:R-:W-:-:S04]  /*0470*/  IMAD.MOV R0, RZ, RZ, -R25 ;  /* 0x000000ffff007224 */ /* 0x000fc800078e0a19 */
[----:B------:R-:W-:-:S05]  /*0480*/  IMAD R0, R5, R0, R4 ;  /* 0x0000000005007224 */ /* 0x000fca00078e0204 */
[----:B------:R-:W-:-:S13]  /*0490*/  ISETP.GT.U32.AND P1, PT, R5, R0, PT ;  /* 0x000000000500720c */ /* 0x000fda0003f24070 */
        /* <DEDUP_REMOVED lines=23> */
[----:B------:R-:W-:Y:S01]  /*0610*/  ISETP.NE.AND P0, PT, RZ, UR5, PT ;  /* 0x00000005ff007c0c */ /* 0x000fe2000bf05270 */
[----:B------:R-:W-:Y:S01]  /*0620*/  IMAD.MOV.U32 R29, RZ, RZ, RZ ;  /* 0x000000ffff1d7224 */ /* 0x000fe200078e00ff */
[----:B------:R-:W-:Y:S01]  /*0630*/  LOP3.LUT R27, R27, 0x10, RZ, 0xc0, !PT ;  /* 0x000000101b1b7812 */ /* 0x000fe200078ec0ff */
[----:B------:R-:W-:Y:S01]  /*0640*/  IMAD.MOV.U32 R34, RZ, RZ, RZ ;  /* 0x000000ffff227224 */ /* 0x000fe200078e00ff */
        /* <DEDUP_REMOVED lines=23> */
[----:B----4-:R-:W-:Y:S01]  /*07c0*/  PRMT R22, R4, 0x5410, R4 ;  /* 0x0000541004167816 */ /* 0x010fe20000000004 */
[----:B-----5:R-:W-:Y:S01]  /*07d0*/  HADD2 R3, R11.H0_H0, -R14.H0_H0 ;  /* 0xa000000e0b037230 */ /* 0x020fe20000000800 */
[----:B------:R2:W3:Y:S01]  /*07e0*/  I2F.F16 R18, R16 ;  /* 0x0000001000127306 */ /* 0x0004e20000200c00 */
[----:B0-----:R-:W-:-:S02]  /*07f0*/  LOP3.LUT R15, R15, 0xe400, RZ, 0xfc, !PT ;  /* 0x0000e4000f0f7812 */ /* 0x001fc400078efcff */
[----:B------:R-:W-:Y:S02]  /*0800*/  PRMT R21, R4, 0x7632, R4 ;  /* 0x0000763204157816 */ /* 0x000fe40000000004 */
[----:B------:R-:W-:Y:S01]  /*0810*/  PRMT R20, R10, 0x5410, R10 ;  /* 0x000054100a147816 */ /* 0x000fe2000000000a */
[C---:B-1----:R-:W-:Y:S01]  /*0820*/  HADD2 R5, R11.reuse.H0_H0, -R0.H0_H0 ;  /* 0xa00000000b057230 */ /* 0x042fe20000000800 */
[----:B------:R-:W-:Y:S02]  /*0830*/  PRMT R2, R13, 0x5410, R13 ;  /* 0x000054100d027816 */ /* 0x000fe4000000000d */
[----:B--2---:R-:W-:Y:S02]  /*0840*/  LOP3.LUT R16, R16, 0xe400, RZ, 0xfc, !PT ;  /* 0x0000e40010107812 */ /* 0x004fe400078efcff */
[----:B------:R-:W-:Y:S02]  /*0850*/  PRMT R4, R15, 0x5410, R15 ;  /* 0x000054100f047816 */ /* 0x000fe4000000000f */
[----:B------:R-:W-:Y:S01]  /*0860*/  PRMT R6, R16, 0x5410, R16 ;  /* 0x0000541010067816 */ /* 0x000fe20000000010 */
[----:B---3--:R-:W-:Y:S01]  /*0870*/  HADD2 R0, R11.H0_H0, -R18.H0_H0 ;  /* 0xa00000120b007230 */ /* 0x008fe20000000800 */
[----:B------:R-:W-:Y:S06]  /*0880*/  BAR.SYNC.DEFER_BLOCKING 0x0 ;  /* 0x0000000000007b1d */ /* 0x000fec0000010000 */
[----:B------:R-:W-:Y:S05]  /*0890*/  @P0 BRA `(.L_x_865) ;  /* 0x0000001400e80947 */ /* 0x000fea0003800000 */
[----:B------:R-:W-:Y:S01]  /*08a0*/  USHF.R.S32.HI UR5, URZ, 0x1f, UR4 ;  /* 0x0000001f3f057899 */ /* 0x000fe20008011404 */
[----:B------:R-:W0:Y:S01]  /*08b0*/  S2UR UR7, SR_CgaCtaId ;  /* 0x00000000000779c3 */ /* 0x000e220000008800 */
[----:B------:R-:W-:Y:S01]  /*08c0*/  ULDC.64 UR12, c[0x0][0x218] ;  /* 0x00008600000c7ab9 */ /* 0x000fe20000000a00 */
[----:B------:R-:W-:Y:S01]  /*08d0*/  CS2R R30, SRZ ;  /* 0x00000000001e7805 */ /* 0x000fe2000001ff00 */
[----:B------:R-:W-:Y:S01]  /*08e0*/  ULEA.HI UR5, UR5, UR4, URZ, 0x3 ;  /* 0x0000000405057291 */ /* 0x000fe2000f8f183f */
[----:B------:R-:W-:Y:S02]  /*08f0*/  IMAD.MOV.U32 R34, RZ, RZ, RZ ;  /* 0x000000ffff227224 */ /* 0x000fe400078e00ff */
[----:B------:R-:W-:Y:S01]  /*0900*/  IMAD.MOV.U32 R29, RZ, RZ, RZ ;  /* 0x000000ffff1d7224 */ /* 0x000fe200078e00ff */
        /* <DEDUP_REMOVED lines=12> */
.L_x_867:
[----:B------:R-:W-:Y:S02]  /*09d0*/  IMAD.MOV.U32 R16, RZ, RZ, R18 ;  /* 0x000000ffff107224 */ /* 0x000fe400078e0012 */
[----:B------:R-:W-:Y:S01]  /*09e0*/  IMAD.MOV.U32 R17, RZ, RZ, R19 ;  /* 0x000000ffff117224 */ /* 0x000fe200078e0013 */
[----:B------:R-:W0:Y:S04]  /*09f0*/  LDS.128 R12, [UR6] ;  /* 0x00000006ff0c7984 */ /* 0x000e280008000c00 */
[----:B------:R1:W5:Y:S01]  /*0a00*/  LDG.E.128.CONSTANT R8, desc[UR10][R16.64] ;  /* 0x0000000a10087981 */ /* 0x000362000c1e9d00 */
[----:B------:R-:W-:-:S06]  /*0a10*/  UISETP.NE.AND UP0, UPT, UR4, UR7, UPT ;  /* 0x000000070400728c */ /* 0x000fcc000bf05270 */
[----:B------:R-:W-:-:S13]  /*0a20*/  PLOP3.LUT P0, PT, PT, PT, UP0, 0x80, 0x0 ;  /* 0x000000000000781c */ /* 0x000fda0003f0f008 */
[----:B-1----:R-:W-:Y:S05]  /*0a30*/  @P0 BRA `(.L_x_866) ;  /* 0x0000000000b00947 */ /* 0x002fea0003800000 */
[----:B------:R-:W1:Y:S01]  /*0a40*/  LDC.64 R4, c[0x0][0x220] ;  /* 0x00008800ff047b82 */ /* 0x000e620000000a00 */
[----:B------:R-:W-:-:S04]  /*0a50*/  VIADD R25, R25, 0x1 ;  /* 0x0000000119197836 */ /* 0x000fc80000000000 */
[----:B------:R-:W-:-:S03]  /*0a60*/  IMAD R3, R25, UR8, RZ ;  /* 0x0000000819037c24 */ /* 0x000fc6000f8e02ff */
[----:B------:R-:W2:Y:S02]  /*0a70*/  LDC.64 R18, c[0x0][0x228] ;  /* 0x00008a00ff127b82 */ /* 0x000ea40000000a00 */
[----:B------:R-:W-:-:S04]  /*0a80*/  SHF.R.S32.HI R0, RZ, 0x1f, R3 ;  /* 0x0000001fff007819 */ /* 0x000fc80000011403 */
[----:B------:R-:W-:-:S04]  /*0a90*/  LEA.HI R7, R0, R3, RZ, 0x3 ;  /* 0x0000000300077211 */ /* 0x000fc800078f18ff */
[----:B------:R-:W-:-:S05]  /*0aa0*/  LEA.HI.SX32 R7, R7, R26, 0x1d ;  /* 0x0000001a07077211 */ /* 0x000fca00078feaff */
[----:B-1----:R-:W-:-:S06]  /*0ab0*/  IMAD.WIDE R4, R7, 0x4, R4 ;  /* 0x0000000407047825 */ /* 0x002fcc00078e0204 */
[----:B------:R-:W3:Y:S01]  /*0ac0*/  LDG.E.CONSTANT R4, desc[UR10][R4.64] ;  /* 0x0000000a04047981 */ /* 0x000ee2000c1e9900 */
[----:B------:R-:W-:-:S04]  /*0ad0*/  IMAD.IADD R3, R28, 0x1, R3 ;  /* 0x000000011c037824 */ /* 0x000fc800078e0203 */
[----:B--2---:R-:W-:-:S05]  /*0ae0*/  IMAD.WIDE R18, R3, 0x2, R18 ;  /* 0x0000000203127825 */ /* 0x004fca00078e0212 */
[----:B------:R-:W2:Y:S04]  /*0af0*/  LDG.E.CONSTANT R23, desc[UR10][R18.64] ;  /* 0x0000000a12177981 */ /* 0x000ea8000c1e9900 */
[----:B------:R1:W4:Y:S01]  /*0b00*/  LDG.E.CONSTANT R21, desc[UR10][R18.64+0x4] ;  /* 0x0000040a12157981 */ /* 0x000322000c1e9900 */
[----:B------:R-:W-:Y:S01]  /*0b10*/  I2F.F16 R20, -0x40 ;  /* 0xffffffc000147906 */ /* 0x000fe20000200c00 */
[----:B------:R-:W-:Y:S01]  /*0b20*/  UMOV UR7, UR5 ;  /* 0x0000000500077c82 */ /* 0x000fe20008000000 */
[----:B---3--:R-:W-:-:S04]  /*0b30*/  SHF.R.U32.HI R0, RZ, R27, R4 ;  /* 0x0000001bff007219 */ /* 0x008fc80000011604 */
[C---:B------:R-:W-:Y:S01]  /*0b40*/  LEA.HI R3, R0.reuse, 0x1, RZ, 0x1c ;  /* 0x0000000100037811 */ /* 0x040fe200078fe0ff */
[C---:B------:R-:W-:Y:S01]  /*0b50*/  VIADD R2, R0.reuse, 0x1 ;  /* 0x0000000100027836 */ /* 0x040fe20000000000 */
[C---:B------:R-:W-:Y:S02]  /*0b60*/  LEA.HI R6, R0.reuse, 0x1, RZ, 0x18 ;  /* 0x0000000100067811 */ /* 0x040fe400078fc0ff */
[----:B------:R-:W-:Y:S02]  /*0b70*/  LEA.HI R0, R0, 0x1, RZ, 0x14 ;  /* 0x0000000100007811 */ /* 0x000fe400078fa0ff */
[----:B------:R-:W-:Y:S02]  /*0b80*/  LOP3.LUT R2, R2, 0xf, RZ, 0xc0, !PT ;  /* 0x0000000f02027812 */ /* 0x000fe400078ec0ff */
[----:B------:R-:W-:Y:S02]  /*0b90*/  LOP3.LUT R4, R3, 0xf, RZ, 0xc0, !PT ;  /* 0x0000000f03047812 */ /* 0x000fe400078ec0ff */
[----:B------:R-:W-:Y:S01]  /*0ba0*/  LOP3.LUT R6, R6, 0xf, RZ, 0xc0, !PT ;  /* 0x0000000f06067812 */ /* 0x000fe200078ec0ff */
[----:B------:R3:W0:Y:S01]  /*0bb0*/  I2F.F16 R7, R2 ;  /* 0x0000000200077306 */ /* 0x0006220000200c00 */
[----:B-1----:R-:W-:-:S02]  /*0bc0*/  LOP3.LUT R18, R0, 0xf, RZ, 0xc0, !PT ;  /* 0x0000000f00127812 */ /* 0x002fc400078ec0ff */
[----:B--2---:R-:W-:Y:S02]  /*0bd0*/  PRMT R24, R23, 0x5410, R23 ;  /* 0x0000541017187816 */ /* 0x004fe40000000017 */
[----:B------:R-:W-:Y:S02]  /*0be0*/  LOP3.LUT R19, R18, 0xe400, RZ, 0xfc, !PT ;  /* 0x0000e40012137812 */ /* 0x000fe400078efcff */
[----:B----4-:R-:W-:Y:S01]  /*0bf0*/  PRMT R22, R21, 0x5410, R21 ;  /* 0x0000541015167816 */ /* 0x010fe20000000015 */
[----:B------:R1:W2:Y:S01]  /*0c00*/  I2F.F16 R3, R4 ;  /* 0x0000000400037306 */ /* 0x0002a20000200c00 */
[----:B---3--:R-:W-:Y:S02]  /*0c10*/  LOP3.LUT R2, R2, 0xe400, RZ, 0xfc, !PT ;  /* 0x0000e40002027812 */ /* 0x008fe400078efcff */
[----:B------:R-:W-:Y:S02]  /*0c20*/  PRMT R23, R23, 0x7632, R23 ;  /* 0x0000763217177816 */ /* 0x000fe40000000017 */
[----:B------:R-:W-:Y:S01]  /*0c30*/  PRMT R21, R21, 0x7632, R21 ;  /* 0x0000763215157816 */ /* 0x000fe20000000015 */
[----:B0-----:R-:W-:-:S02]  /*0c40*/  HADD2 R7, R20.H0_H0, -R7.H0_H0 ;  /* 0xa000000714077230 */ /* 0x001fc40000000800 */
[----:B------:R0:W3:Y:S01]  /*0c50*/  I2F.F16 R5, R6 ;  /* 0x0000000600057306 */ /* 0x0000e20000200c00 */
[----:B-1----:R-:W-:Y:S01]  /*0c60*/  LOP3.LUT R4, R4, 0xe400, RZ, 0xfc, !PT ;  /* 0x0000e40004047812 */ /* 0x002fe200078efcff */
[----:B--2---:R-:W-:-:S06]  /*0c70*/  HADD2 R3, R20.H0_H0, -R3.H0_H0 ;  /* 0xa000000314037230 */ /* 0x004fcc0000000800 */
[----:B------:R-:W1:Y:S01]  /*0c80*/  I2F.F16 R0, R18 ;  /* 0x0000001200007306 */ /* 0x000e620000200c00 */
[----:B0-----:R-:W-:Y:S01]  /*0c90*/  LOP3.LUT R6, R6, 0xe400, RZ, 0xfc, !PT ;  /* 0x0000e40006067812 */ /* 0x001fe200078efcff */
[C---:B---3--:R-:W-:Y:S02]  /*0ca0*/  HADD2 R5, R20.reuse.H0_H0, -R5.H0_H0 ;  /* 0xa000000514057230 */ /* 0x048fe40000000800 */
[----:B-1----:R-:W-:Y:S01]  /*0cb0*/  HADD2 R0, R20.H0_H0, -R0.H0_H0 ;  /* 0xa000000014007230 */ /* 0x002fe20000000800 */
[----:B------:R-:W-:Y:S02]  /*0cc0*/  PRMT R20, R2, 0x5410, R2 ;  /* 0x0000541002147816 */ /* 0x000fe40000000002 */
[----:B------:R-:W-:Y:S02]  /*0cd0*/  PRMT R2, R4, 0x5410, R4 ;  /* 0x0000541004027816 */ /* 0x000fe40000000004 */
[----:B------:R-:W-:Y:S02]  /*0ce0*/  PRMT R4, R6, 0x5410, R6 ;  /* 0x0000541006047816 */ /* 0x000fe40000000006 */
[----:B------:R-:W-:-:S07]  /*0cf0*/  PRMT R6, R19, 0x5410, R19 ;  /* 0x0000541013067816 */ /* 0x000fce0000000013 */
.L_x_866:
[----:B-----5:R-:W-:Y:S02]  /*0d00*/  LOP3.LUT R18, R8, 0xf000f, RZ, 0xc0, !PT ;  /* 0x000f000f08127812 */ /* 0x020fe400078ec0ff */
[----:B------:R-:W-:Y:S02]  /*0d10*/  LOP3.LUT R32, R9, 0xf000f, RZ, 0xc0, !PT ;  /* 0x000f000f09207812 */ /* 0x000fe400078ec0ff */
[----:B------:R-:W-:Y:S02]  /*0d20*/  LOP3.LUT R19, R18, 0x64006400, RZ, 0xfc, !PT ;  /* 0x6400640012137812 */ /* 0x000fe400078efcff */
[----:B------:R-:W-:Y:S02]  /*0d30*/  LOP3.LUT R18, R8, 0xf000f0, RZ, 0xc0, !PT ;  /* 0x00f000f008127812 */ /* 0x000fe400078ec0ff */
[----:B------:R-:W-:Y:S02]  /*0d40*/  LOP3.LUT R33, R32, 0x64006400, RZ, 0xfc, !PT ;  /* 0x6400640020217812 */ /* 0x000fe400078efcff */
[----:B------:R-:W-:Y:S01]  /*0d50*/  HFMA2.MMA R19, R19, 1, 1, R20 ;  /* 0x3c003c0013137835 */ /* 0x000fe20000000014 */
[----:B------:R-:W-:-:S02]  /*0d60*/  LOP3.LUT R18, R18, 0x64006400, RZ, 0xfc, !PT ;  /* 0x6400640012127812 */ /* 0x000fc400078efcff */
[----:B------:R-:W-:Y:S01]  /*0d70*/  LOP3.LUT R35, R9, 0xf000f0, RZ, 0xc0, !PT ;  /* 0x00f000f009237812 */ /* 0x000fe200078ec0ff */
[----:B------:R-:W-:-:S03]  /*0d80*/  HADD2 R33, R33, R2 ;  /* 0x0000000221217230 */ /* 0x000fc60000000000 */
[----:B------:R-:W-:Y:S01]  /*0d90*/  HFMA2.MMA R32, R18, 0.0625, 0.0625, R7 ;  /* 0x2c002c0012207835 */ /* 0x000fe20000000007 */
[----:B------:R-:W-:Y:S01]  /*0da0*/  LOP3.LUT R18, R10, 0xf000f, RZ, 0xc0, !PT ;  /* 0x000f000f0a127812 */ /* 0x000fe200078ec0ff */
[----:B0-----:R-:W-:Y:S01]  /*0db0*/  HFMA2.MMA R19, R19, R12, RZ ;  /* 0x0000000c13137235 */ /* 0x001fe200000000ff */
[----:B------:R-:W-:Y:S01]  /*0dc0*/  LOP3.LUT R36, R35, 0x64006400, RZ, 0xfc, !PT ;  /* 0x6400640023247812 */ /* 0x000fe200078efcff */
[----:B------:R-:W-:-:S04]  /*0dd0*/  HFMA2 R33, R33, R12, RZ.H0_H0 ;  /* 0x0000000c21217231 */ /* 0x000fc800000400ff */
[----:B------:R-:W-:Y:S02]  /*0de0*/  HFMA2 R35, R36, 0.0625, 0.0625, R3 ;  /* 0x2c002c0024237831 */ /* 0x000fe40000000003 */
[----:B------:R-:W-:Y:S01]  /*0df0*/  HFMA2.MMA R32, R32, R13, R19 ;  /* 0x0000000d20207235 */ /* 0x000fe20000000013 */
[----:B------:R-:W-:Y:S01]  /*0e00*/  LOP3.LUT R19, R18, 0x64006400, RZ, 0xfc, !PT ;  /* 0x6400640012137812 */ /* 0x000fe200078efcff */
[----:B------:R-:W-:Y:S01]  /*0e10*/  HFMA2 R35, R35, R13, R33 ;  /* 0x0000000d23237231 */ /* 0x000fe20000000021 */
[----:B------:R-:W-:-:S03]  /*0e20*/  LOP3.LUT R18, R10, 0xf000f0, RZ, 0xc0, !PT ;  /* 0x00f000f00a127812 */ /* 0x000fc600078ec0ff */
[----:B------:R-:W-:Y:S01]  /*0e30*/  HADD2 R19, R19, R4 ;  /* 0x0000000413137230 */ /* 0x000fe20000000000 */
[----:B------:R-:W-:-:S03]  /*0e40*/  LOP3.LUT R18, R18, 0x64006400, RZ, 0xfc, !PT ;  /* 0x6400640012127812 */ /* 0x000fc600078efcff */
[----:B------:R-:W-:-:S03]  /*0e50*/  HFMA2 R19, R19, R12, RZ.H0_H0 ;  /* 0x0000000c13137231 */ /* 0x000fc600000400ff */
[----:B------:R-:W-:Y:S01]  /*0e60*/  HFMA2.MMA R33, R18, 0.0625, 0.0625, R5 ;  /* 0x2c002c0012217835 */ /* 0x000fe20000000005 */
[----:B------:R-:W-:-:S07]  /*0e70*/  LOP3.LUT R18, R11, 0xf000f, RZ, 0xc0, !PT ;  /* 0x000f000f0b127812 */ /* 0x000fce00078ec0ff */
[----:B------:R-:W-:Y:S01]  /*0e80*/  HFMA2.MMA R33, R33, R13, R19 ;  /* 0x0000000d21217235 */ /* 0x000fe20000000013 */
[----:B------:R-:W-:-:S05]  /*0e90*/  LOP3.LUT R19, R18, 0x64006400, RZ, 0xfc, !PT ;  /* 0x6400640012137812 */ /* 0x000fca00078efcff */
[----:B------:R-:W-:-:S04]  /*0ea0*/  HADD2 R19, R19, R6 ;  /* 0x0000000613137230 */ /* 0x000fc80000000000 */
[----:B------:R-:W-:Y:S01]  /*0eb0*/  HFMA2 R18, R19, R12, RZ.H0_H0 ;  /* 0x0000000c13127231 */ /* 0x000fe200000400ff */
[----:B------:R-:W-:-:S04]  /*0ec0*/  LOP3.LUT R12, R11, 0xf000f0, RZ, 0xc0, !PT ;  /* 0x00f000f00b0c7812 */ /* 0x000fc800078ec0ff */
[----:B------:R-:W-:-:S06]  /*0ed0*/  LOP3.LUT R19, R12, 0x64006400, RZ, 0xfc, !PT ;  /* 0x640064000c137812 */ /* 0x000fcc00078efcff */
[----:B------:R-:W-:-:S10]  /*0ee0*/  HFMA2.MMA R36, R19, 0.0625, 0.0625, R0 ;  /* 0x2c002c0013247835 */ /* 0x000fd40000000000 */
[----:B------:R-:W-:Y:S02]  /*0ef0*/  HFMA2 R36, R36, R13, R18 ;  /* 0x0000000d24247231 */ /* 0x000fe40000000012 */
[----:B------:R-:W-:-:S04]  /*0f00*/  IMAD.U32 R13, RZ, RZ, UR8 ;  /* 0x00000008ff0d7e24 */ /* 0x000fc8000f8e00ff */
[----:B------:R-:W-:-:S05]  /*0f10*/  IMAD.WIDE R12, R13, 0x4, R16 ;  /* 0x000000040d0c7825 */ /* 0x000fca00078e0210 */
[----:B------:R-:W2:Y:S01]  /*0f20*/  LDG.E.128.CONSTANT R16, desc[UR10][R12.64] ;  /* 0x0000000a0c107981 */ /* 0x000ea2000c1e9d00 */
[----:B------:R-:W-:Y:S02]  /*0f30*/  SHF.R.U32.HI R8, RZ, 0x8, R8 ;  /* 0x00000008ff087819 */ /* 0x000fe40000011608 */
[----:B------:R-:W-:Y:S02]  /*0f40*/  SHF.R.U32.HI R9, RZ, 0x8, R9 ;  /* 0x00000008ff097819 */ /* 0x000fe40000011609 */
[C---:B------:R-:W-:Y:S02]  /*0f50*/  LOP3.LUT R37, R8.reuse, 0xf000f, RZ, 0xc0, !PT ;  /* 0x000f000f08257812 */ /* 0x040fe400078ec0ff */
[----:B------:R-:W-:Y:S02]  /*0f60*/  SHF.R.U32.HI R10, RZ, 0x8, R10 ;  /* 0x00000008ff0a7819 */ /* 0x000fe4000001160a */
[----:B------:R-:W-:Y:S02]  /*0f70*/  LOP3.LUT R37, R37, 0x64006400, RZ, 0xfc, !PT ;  /* 0x6400640025257812 */ /* 0x000fe400078efcff */
[----:B------:R-:W-:-:S02]  /*0f80*/  LOP3.LUT R8, R8, 0xf000f0, RZ, 0xc0, !PT ;  /* 0x00f000f008087812 */ /* 0x000fc400078ec0ff */
[----:B------:R-:W-:Y:S01]  /*0f90*/  SHF.R.U32.HI R11, RZ, 0x8, R11 ;  /* 0x00000008ff0b7819 */ /* 0x000fe2000001160b */
[----:B------:R-:W-:Y:S01]  /*0fa0*/  HADD2 R37, R37, R20 ;  /* 0x0000001425257230 */ /* 0x000fe20000000000 */
[----:B------:R-:W-:-:S05]  /*0fb0*/  LOP3.LUT R8, R8, 0x64006400, RZ, 0xfc, !PT ;  /* 0x6400640008087812 */ /* 0x000fca00078efcff */
[----:B------:R-:W-:Y:S01]  /*0fc0*/  HFMA2.MMA R32, R37, R14, R32 ;  /* 0x0000000e25207235 */ /* 0x000fe20000000020 */
[C---:B------:R-:W-:Y:S01]  /*0fd0*/  LOP3.LUT R37, R9.reuse, 0xf000f, RZ, 0xc0, !PT ;  /* 0x000f000f09257812 */ /* 0x040fe200078ec0ff */
[----:B------:R-:W-:Y:S01]  /*0fe0*/  HFMA2.MMA R8, R8, 0.0625, 0.0625, R7 ;  /* 0x2c002c0008087835 */ /* 0x000fe20000000007 */
[----:B------:R-:W-:Y:S02]  /*0ff0*/  LOP3.LUT R9, R9, 0xf000f0, RZ, 0xc0, !PT ;  /* 0x00f000f009097812 */ /* 0x000fe400078ec0ff */
[----:B------:R-:W-:-:S05]  /*1000*/  LOP3.LUT R37, R37, 0x64006400, RZ, 0xfc, !PT ;  /* 0x6400640025257812 */ /* 0x000fca00078efcff */
[----:B------:R-:W-:Y:S02]  /*1010*/  HADD2 R37, R37, R2 ;  /* 0x0000000225257230 */ /* 0x000fe40000000000 */
[----:B------:R-:W-:Y:S01]  /*1020*/  HFMA2 R32, R8, R15, R32 ;  /* 0x0000000f08207231 */ /* 0x000fe20000000020 */
[----:B------:R-:W-:Y:S01]  /*1030*/  LOP3.LUT R8, R9, 0x64006400, RZ, 0xfc, !PT ;  /* 0x6400640009087812 */ /* 0x000fe200078efcff */
[----:B------:R-:W-:Y:S01]  /*1040*/  HFMA2 R35, R37, R14, R35 ;  /* 0x0000000e25237231 */ /* 0x000fe20000000023 */
[C---:B------:R-:W-:Y:S02]  /*1050*/  LOP3.LUT R37, R10.reuse, 0xf000f, RZ, 0xc0, !PT ;  /* 0x000f000f0a257812 */ /* 0x040fe400078ec0ff */
[----:B------:R-:W-:Y:S01]  /*1060*/  LOP3.LUT R10, R10, 0xf000f0, RZ, 0xc0, !PT ;  /* 0x00f000f00a0a7812 */ /* 0x000fe200078ec0ff */
[----:B------:R-:W-:Y:S01]  /*1070*/  HFMA2.MMA R32, R32, R24, R31 ;  /* 0x0000001820207235 */ /* 0x000fe2000000001f */
[----:B------:R-:W-:Y:S01]  /*1080*/  LOP3.LUT R37, R37, 0x64006400, RZ, 0xfc, !PT ;  /* 0x6400640025257812 */ /* 0x000fe200078efcff */
[----:B------:R-:W-:Y:S01]  /*1090*/  HFMA2.MMA R8, R8, 0.0625, 0.0625, R3 ;  /* 0x2c002c0008087835 */ /* 0x000fe20000000003 */
[----:B------:R-:W-:-:S04]  /*10a0*/  LOP3.LUT R10, R10, 0x64006400, RZ, 0xfc, !PT ;  /* 0x640064000a0a7812 */ /* 0x000fc800078efcff */
[----:B------:R-:W-:-:S05]  /*10b0*/  HFMA2.MMA R37, R37, 1, 1, R4 ;  /* 0x3c003c0025257835 */ /* 0x000fca0000000004 */
[----:B------:R-:W-:-:S03]  /*10c0*/  HFMA2 R35, R8, R15, R35 ;  /* 0x0000000f08237231 */ /* 0x000fc60000000023 */
[----:B------:R-:W-:Y:S01]  /*10d0*/  HFMA2.MMA R33, R37, R14, R33 ;  /* 0x0000000e25217235 */ /* 0x000fe20000000021 */
[C---:B------:R-:W-:Y:S01]  /*10e0*/  LOP3.LUT R37, R11.reuse, 0xf000f, RZ, 0xc0, !PT ;  /* 0x000f000f0b257812 */ /* 0x040fe200078ec0ff */
[----:B------:R-:W-:Y:S01]  /*10f0*/  HFMA2 R31, R35, R23, R34 ;  /* 0x00000017231f7231 */ /* 0x000fe20000000022 */
[----:B------:R-:W-:Y:S02]  /*1100*/  LOP3.LUT R11, R11, 0xf000f0, RZ, 0xc0, !PT ;  /* 0x00f000f00b0b7812 */ /* 0x000fe400078ec0ff */
[----:B------:R-:W-:Y:S02]  /*1110*/  LOP3.LUT R37, R37, 0x64006400, RZ, 0xfc, !PT ;  /* 0x6400640025257812 */ /* 0x000fe400078efcff */
[----:B------:R-:W-:-:S03]  /*1120*/  LOP3.LUT R11, R11, 0x64006400, RZ, 0xfc, !PT ;  /* 0x640064000b0b7812 */ /* 0x000fc600078efcff */
[----:B------:R-:W-:Y:S02]  /*1130*/  HADD2 R37, R37, R6 ;  /* 0x0000000625257230 */ /* 0x000fe40000000000 */
[----:B------:R-:W-:Y:S02]  /*1140*/  HFMA2 R11, R11, 0.0625, 0.0625, R0 ;  /* 0x2c002c000b0b7831 */ /* 0x000fe40000000000 */
[----:B------:R-:W-:Y:S01]  /*1150*/  HFMA2 R36, R37, R14, R36 ;  /* 0x0000000e25247231 */ /* 0x000fe20000000024 */
[----:B------:R-:W-:-:S08]  /*1160*/  HFMA2.MMA R14, R10, 0.0625, 0.0625, R5 ;  /* 0x2c002c000a0e7835 */ /* 0x000fd00000000005 */
[----:B------:R-:W-:Y:S01]  /*1170*/  HFMA2.MMA R14, R14, R15, R33 ;  /* 0x0000000f0e0e7235 */ /* 0x000fe20000000021 */
[----:B------:R-:W-:Y:S02]  /*1180*/  HFMA2 R33, R11, R15, R36 ;  /* 0x0000000f0b217231 */ /* 0x000fe40000000024 */
[----:B------:R-:W0:Y:S05]  /*1190*/  LDS.128 R8, [UR6+0x10] ;  /* 0x00001006ff087984 */ /* 0x000e2a0008000c00 */
[----:B------:R-:W-:Y:S01]  /*11a0*/  HFMA2.MMA R29, R14, R22, R29 ;  /* 0x000000160e1d7235 */ /* 0x000fe2000000001d */
[----:B--2---:R-:W-:Y:S02]  /*11b0*/  LOP3.LUT R14, R16, 0xf000f, RZ, 0xc0, !PT ;  /* 0x000f000f100e7812 */ /* 0x004fe400078ec0ff */
[----:B------:R-:W-:-:S02]  /*11c0*/  SHF.R.U32.HI R37, RZ, 0x8, R16 ;  /* 0x00000008ff257819 */ /* 0x000fc40000011610 */
[----:B------:R-:W-:Y:S02]  /*11d0*/  LOP3.LUT R15, R14, 0x64006400, RZ, 0xfc, !PT ;  /* 0x640064000e0f7812 */ /* 0x000fe400078efcff */
[----:B------:R-:W-:Y:S02]  /*11e0*/  LOP3.LUT R14, R37, 0xf000f, RZ, 0xc0, !PT ;  /* 0x000f000f250e7812 */ /* 0x000fe400078ec0ff */
[----:B------:R-:W-:Y:S01]  /*11f0*/  LOP3.LUT R34, R16, 0xf000f0, RZ, 0xc0, !PT ;  /* 0x00f000f010227812 */ /* 0x000fe200078ec0ff */
[--C-:B------:R-:W-:Y:S01]  /*1200*/  HADD2 R16, R15, R20.reuse ;  /* 0x000000140f107230 */ /* 0x100fe20000000000 */
[----:B------:R-:W-:Y:S02]  /*1210*/  LOP3.LUT R15, R14, 0x64006400, RZ, 0xfc, !PT ;  /* 0x640064000e0f7812 */ /* 0x000fe400078efcff */
[C---:B------:R-:W-:Y:S02]  /*1220*/  LOP3.LUT R14, R17.reuse, 0xf000f, RZ, 0xc0, !PT ;  /* 0x000f000f110e7812 */ /* 0x040fe400078ec0ff */
[----:B------:R-:W-:Y:S01]  /*1230*/  SHF.R.U32.HI R36, RZ, 0x8, R17 ;  /* 0x00000008ff247819 */ /* 0x000fe20000011611 */
[----:B------:R-:W-:Y:S01]  /*1240*/  HADD2 R35, R15, R20 ;  /* 0x000000140f237230 */ /* 0x000fe20000000000 */
[----:B------:R-:W-:Y:S01]  /*1250*/  LOP3.LUT R15, R14, 0x64006400, RZ, 0xfc, !PT ;  /* 0x640064000e0f7812 */ /* 0x000fe200078efcff */
[----:B0-----:R-:W-:Y:S01]  /*1260*/  HFMA2.MMA R16, R16, R8, RZ ;  /* 0x0000000810107235 */ /* 0x001fe200000000ff */
[----:B------:R-:W-:-:S02]  /*1270*/  LOP3.LUT R14, R17, 0xf000f0, RZ, 0xc0, !PT ;  /* 0x00f000f0110e7812 */ /* 0x000fc400078ec0ff */
[----:B------:R-:W-:Y:S01]  /*1280*/  LOP3.LUT R34, R34, 0x64006400, RZ, 0xfc, !PT ;  /* 0x6400640022227812 */ /* 0x000fe200078efcff */
[----:B------:R-:W-:Y:S01]  /*1290*/  HADD2 R15, R15, R2 ;  /* 0x000000020f0f7230 */ /* 0x000fe20000000000 */
[----:B------:R-:W-:-:S03]  /*12a0*/  LOP3.LUT R14, R14, 0x64006400, RZ, 0xfc, !PT ;  /* 0x640064000e0e7812 */ /* 0x000fc600078efcff */
[----:B------:R-:W-:Y:S02]  /*12b0*/  HFMA2 R34, R34, 0.0625, 0.0625, R7 ;  /* 0x2c002c0022227831 */ /* 0x000fe40000000007 */
[----:B------:R-:W-:Y:S01]  /*12c0*/  HFMA2.MMA R15, R15, R8, RZ ;  /* 0x000000080f0f7235 */ /* 0x000fe200000000ff */
[----:B------:R-:W-:Y:S02]  /*12d0*/  HFMA2 R14, R14, 0.0625, 0.0625, R3 ;  /* 0x2c002c000e0e7831 */ /* 0x000fe40000000003 */
[----:B------:R-:W-:-:S06]  /*12e0*/  HFMA2 R16, R34, R9, R16 ;  /* 0x0000000922107231 */ /* 0x000fcc0000000010 */
[----:B------:R-:W-:Y:S01]  /*12f0*/  HFMA2.MMA R35, R35, R10, R16 ;  /* 0x0000000a23237235 */ /* 0x000fe20000000010 */
[----:B------:R-:W-:Y:S01]  /*1300*/  HFMA2 R17, R14, R9, R15 ;  /* 0x000000090e117231 */ /* 0x000fe2000000000f */
[----:B------:R-:W-:Y:S02]  /*1310*/  LOP3.LUT R14, R36, 0xf000f, RZ, 0xc0, !PT ;  /* 0x000f000f240e7812 */ /* 0x000fe400078ec0ff */
[----:B------:R-:W-:Y:S02]  /*1320*/  SHF.R.U32.HI R16, RZ, 0x8, R18 ;  /* 0x00000008ff107819 */ /* 0x000fe40000011612 */
[----:B------:R-:W-:Y:S02]  /*1330*/  LOP3.LUT R15, R14, 0x64006400, RZ, 0xfc, !PT ;  /* 0x640064000e0f7812 */ /* 0x000fe400078efcff */
[----:B------:R-:W-:-:S03]  /*1340*/  LOP3.LUT R14, R18, 0xf000f, RZ, 0xc0, !PT ;  /* 0x000f000f120e7812 */ /* 0x000fc600078ec0ff */
[----:B------:R-:W-:Y:S01]  /*1350*/  HADD2 R34, R15, R2 ;  /* 0x000000020f227230 */ /* 0x000fe20000000000 */
[----:B------:R-:W-:Y:S02]  /*1360*/  LOP3.LUT R15, R14, 0x64006400, RZ, 0xfc, !PT ;  /* 0x640064000e0f7812 */ /* 0x000fe400078efcff */
[----:B------:R-:W-:-:S03]  /*1370*/  LOP3.LUT R14, R18, 0xf000f0, RZ, 0xc0, !PT ;  /* 0x00f000f0120e7812 */ /* 0x000fc600078ec0ff */
[----:B------:R-:W-:Y:S01]  /*1380*/  HADD2 R15, R15, R4 ;  /* 0x000000040f0f7230 */ /* 0x000fe20000000000 */
[----:B------:R-:W-:Y:S01]  /*1390*/  LOP3.LUT R14, R14, 0x64006400, RZ, 0xfc, !PT ;  /* 0x640064000e0e7812 */ /* 0x000fe200078efcff */
[----:B------:R-:W-:-:S04]  /*13a0*/  HFMA2.MMA R34, R34, R10, R17 ;  /* 0x0000000a22227235 */ /* 0x000fc80000000011 */
[----:B------:R-:W-:Y:S01]  /*13b0*/  HFMA2.MMA R15, R15, R8, RZ ;  /* 0x000000080f0f7235 */ /* 0x000fe200000000ff */
[----:B------:R-:W-:Y:S01]  /*13c0*/  HFMA2 R17, R14, 0.0625, 0.0625, R5 ;  /* 0x2c002c000e117831 */ /* 0x000fe20000000005 */
[----:B------:R-:W-:-:S08]  /*13d0*/  LOP3.LUT R14, R16, 0xf000f, RZ, 0xc0, !PT ;  /* 0x000f000f100e7812 */ /* 0x000fd000078ec0ff */
[----:B------:R-:W-:Y:S01]  /*13e0*/  HFMA2 R17, R17, R9, R15 ;  /* 0x0000000911117231 */ /* 0x000fe2000000000f */
[----:B------:R-:W-:Y:S02]  /*13f0*/  LOP3.LUT R15, R14, 0x64006400, RZ, 0xfc, !PT ;  /* 0x640064000e0f7812 */ /* 0x000fe400078efcff */
[----:B------:R-:W-:-:S03]  /*1400*/  LOP3.LUT R14, R19, 0xf000f, RZ, 0xc0, !PT ;  /* 0x000f000f130e7812 */ /* 0x000fc600078ec0ff */
[----:B------:R-:W-:-:S06]  /*1410*/  HADD2 R15, R15, R4 ;  /* 0x000000040f0f7230 */ /* 0x000fcc0000000000 */
[----:B------:R-:W-:Y:S01]  /*1420*/  HFMA2.MMA R17, R15, R10, R17 ;  /* 0x0000000a0f117235 */ /* 0x000fe20000000011 */
[----:B------:R-:W-:-:S05]  /*1430*/  LOP3.LUT R15, R14, 0x64006400, RZ, 0xfc, !PT ;  /* 0x640064000e0f7812 */ /* 0x000fca00078efcff */
[----:B------:R-:W-:-:S04]  /*1440*/  HADD2 R15, R15, R6 ;  /* 0x000000060f0f7230 */ /* 0x000fc80000000000 */
[----:B------:R-:W-:Y:S01]  /*1450*/  HFMA2 R14, R15, R8, RZ.H0_H0 ;  /* 0x000000080f0e7231 */ /* 0x000fe200000400ff */
[----:B------:R-:W-:-:S04]  /*1460*/  LOP3.LUT R8, R19, 0xf000f0, RZ, 0xc0, !PT ;  /* 0x00f000f013087812 */ /* 0x000fc800078ec0ff */
[----:B------:R-:W-:Y:S02]  /*1470*/  LOP3.LUT R15, R8, 0x64006400, RZ, 0xfc, !PT ;  /* 0x64006400080f7812 */ /* 0x000fe400078efcff */
[----:B------:R-:W-:Y:S01]  /*1480*/  SHF.R.U32.HI R8, RZ, 0x8, R19 ;  /* 0x00000008ff087819 */ /* 0x000fe20000011613 */
[----:B------:R-:W-:-:S03]  /*1490*/  IMAD.U32 R19, RZ, RZ, UR8 ;  /* 0x00000008ff137e24 */ /* 0x000fc6000f8e00ff */
[----:B------:R-:W-:Y:S01]  /*14a0*/  HFMA2.MMA R15, R15, 0.0625, 0.0625, R0 ;  /* 0x2c002c000f0f7835 */ /* 0x000fe20000000000 */
[----:B------:R-:W-:-:S09]  /*14b0*/  IMAD.WIDE R18, R19, 0x4, R12 ;  /* 0x0000000413127825 */ /* 0x000fd200078e020c */
[----:B------:R-:W-:Y:S01]  /*14c0*/  HFMA2 R14, R15, R9, R14 ;  /* 0x000000090f0e7231 */ /* 0x000fe2000000000e */
[----:B------:R-:W-:-:S04]  /*14d0*/  LOP3.LUT R9, R8, 0xf000f, RZ, 0xc0, !PT ;  /* 0x000f000f08097812 */ /* 0x000fc800078ec0ff */
[----:B------:R-:W-:-:S05]  /*14e0*/  LOP3.LUT R9, R9, 0x64006400, RZ, 0xfc, !PT ;  /* 0x6400640009097812 */ /* 0x000fca00078efcff */
[----:B------:R-:W-:-:S06]  /*14f0*/  HADD2 R9, R9, R6 ;  /* 0x0000000609097230 */ /* 0x000fcc0000000000 */
[----:B------:R-:W-:Y:S02]  /*1500*/  HFMA2.MMA R10, R9, R10, R14 ;  /* 0x0000000a090a7235 */ /* 0x000fe4000000000e */
[----:B------:R-:W2:Y:S01]  /*1510*/  LDG.E.128.CONSTANT R12, desc[UR10][R18.64] ;  /* 0x0000000a120c7981 */ /* 0x000ea2000c1e9d00 */
[----:B------:R-:W-:Y:S01]  /*1520*/  LOP3.LUT R8, R8, 0xf000f0, RZ, 0xc0, !PT ;  /* 0x00f000f008087812 */ /* 0x000fe200078ec0ff */
[----:B------:R-:W-:Y:S01]  /*1530*/  HFMA2 R30, R33, R21, R30 ;  /* 0x00000015211e7231 */ /* 0x000fe2000000001e */
[----:B------:R-:W-:Y:S02]  /*1540*/  LOP3.LUT R37, R37, 0xf000f0, RZ, 0xc0, !PT ;  /* 0x00f000f025257812 */ /* 0x000fe400078ec0ff */
[----:B------:R-:W-:Y:S02]  /*1550*/  LOP3.LUT R36, R36, 0xf000f0, RZ, 0xc0, !PT ;  /* 0x00f000f024247812 */ /* 0x000fe400078ec0ff */
[----:B------:R-:W-:Y:S02]  /*1560*/  LOP3.LUT R9, R8, 0x64006400, RZ, 0xfc, !PT ;  /* 0x6400640008097812 */ /* 0x000fe400078efcff */
[----:B------:R-:W-:-:S02]  /*1570*/  LOP3.LUT R16, R16, 0xf000f0, RZ, 0xc0, !PT ;  /* 0x00f000f010107812 */ /* 0x000fc400078ec0ff */
[----:B------:R-:W-:Y:S02]  /*1580*/  LOP3.LUT R37, R37, 0x64006400, RZ, 0xfc, !PT ;  /* 0x6400640025257812 */ /* 0x000fe400078efcff */
[----:B------:R-:W-:Y:S01]  /*1590*/  LOP3.LUT R36, R36, 0x64006400, RZ, 0xfc, !PT ;  /* 0x6400640024247812 */ /* 0x000fe200078efcff */
[----:B------:R-:W-:Y:S01]  /*15a0*/  HFMA2.MMA R9, R9, 0.0625, 0.0625, R0 ;  /* 0x2c002c0009097835 */ /* 0x000fe20000000000 */
[----:B------:R-:W-:Y:S01]  /*15b0*/  LOP3.LUT R16, R16, 0x64006400, RZ, 0xfc, !PT ;  /* 0x6400640010107812 */ /* 0x000fe200078efcff */
[----:B------:R-:W-:Y:S02]  /*15c0*/  HFMA2 R37, R37, 0.0625, 0.0625, R7 ;  /* 0x2c002c0025257831 */ /* 0x000fe40000000007 */
[----:B------:R-:W-:Y:S02]  /*15d0*/  HFMA2 R36, R36, 0.0625, 0.0625, R3 ;  /* 0x2c002c0024247831 */ /* 0x000fe40000000003 */
[----:B------:R-:W-:Y:S02]  /*15e0*/  HFMA2 R16, R16, 0.0625, 0.0625, R5 ;  /* 0x2c002c0010107831 */ /* 0x000fe40000000005 */
[----:B------:R-:W-:-:S02]  /*15f0*/  HFMA2.MMA R35, R37, R11, R35 ;  /* 0x0000000b25237235 */ /* 0x000fc40000000023 */
[----:B------:R-:W-:Y:S01]  /*1600*/  HFMA2 R17, R16, R11, R17 ;  /* 0x0000000b10117231 */ /* 0x000fe20000000011 */
[-C--:B------:R-:W-:Y:S02]  /*1610*/  HFMA2.MMA R34, R36, R11.reuse, R34 ;  /* 0x0000000b24227235 */ /* 0x080fe40000000022 */
[----:B------:R-:W-:Y:S02]  /*1620*/  HFMA2.MMA R16, R9, R11, R10 ;  /* 0x0000000b09107235 */ /* 0x000fe4000000000a */
[----:B------:R-:W0:Y:S01]  /*1630*/  LDS.128 R8, [UR6+0x20] ;  /* 0x00002006ff087984 */ /* 0x000e220008000c00 */
[----:B------:R-:W-:Y:S02]  /*1640*/  HFMA2.MMA R29, R17, R22, R29 ;  /* 0x00000016111d7235 */ /* 0x000fe4000000001d */
[----:B------:R-:W-:-:S03]  /*1650*/  HFMA2.MMA R32, R35, R24, R32 ;  /* 0x0000001823207235 */ /* 0x000fc60000000020 */
[----:B------:R-:W-:Y:S01]  /*1660*/  HFMA2 R31, R34, R23, R31 ;  /* 0x00000017221f7231 */ /* 0x000fe2000000001f */
[C---:B--2---:R-:W-:Y:S02]  /*1670*/  LOP3.LUT R17, R12.reuse, 0xf000f, RZ, 0xc0, !PT ;  /* 0x000f000f0c117812 */ /* 0x044fe400078ec0ff */
[----:B------:R-:W-:Y:S02]  /*1680*/  LOP3.LUT R34, R12, 0xf000f0, RZ, 0xc0, !PT ;  /* 0x00f000f00c227812 */ /* 0x000fe400078ec0ff */
[----:B------:R-:W-:Y:S02]  /*1690*/  LOP3.LUT R17, R17, 0x64006400, RZ, 0xfc, !PT ;  /* 0x6400640011117812 */ /* 0x000fe400078efcff */
[----:B------:R-:W-:Y:S02]  /*16a0*/  SHF.R.U32.HI R33, RZ, 0x8, R12 ;  /* 0x00000008ff217819 */ /* 0x000fe4000001160c */
[----:B------:R-:W-:Y:S01]  /*16b0*/  LOP3.LUT R34, R34, 0x64006400, RZ, 0xfc, !PT ;  /* 0x6400640022227812 */ /* 0x000fe200078efcff */
[----:B------:R-:W-:Y:S01]  /*16c0*/  HADD2 R35, R17, R20 ;  /* 0x0000001411237230 */ /* 0x000fe20000000000 */
[----:B------:R-:W-:-:S02]  /*16d0*/  LOP3.LUT R12, R33, 0xf000f, RZ, 0xc0, !PT ;  /* 0x000f000f210c7812 */ /* 0x000fc400078ec0ff */
[----:B------:R-:W-:Y:S01]  /*16e0*/  SHF.R.U32.HI R37, RZ, 0x8, R14 ;  /* 0x00000008ff257819 */ /* 0x000fe2000001160e */
[----:B------:R-:W-:Y:S01]  /*16f0*/  HFMA2 R34, R34, 0.0625, 0.0625, R7 ;  /* 0x2c002c0022227831 */ /* 0x000fe20000000007 */
[----:B------:R-:W-:Y:S01]  /*1700*/  LOP3.LUT R17, R12, 0x64006400, RZ, 0xfc, !PT ;  /* 0x640064000c117812 */ /* 0x000fe200078efcff */
[----:B0-----:R-:W-:Y:S01]  /*1710*/  HFMA2.MMA R35, R35, R8, RZ ;  /* 0x0000000823237235 */ /* 0x001fe200000000ff */
[----:B------:R-:W-:-:S03]  /*1720*/  LOP3.LUT R12, R13, 0xf000f, RZ, 0xc0, !PT ;  /* 0x000f000f0d0c7812 */ /* 0x000fc600078ec0ff */
[----:B------:R-:W-:-:S06]  /*1730*/  HADD2 R17, R17, R20 ;  /* 0x0000001411117230 */ /* 0x000fcc0000000000 */
[----:B------:R-:W-:Y:S01]  /*1740*/  HFMA2 R34, R34, R9, R35 ;  /* 0x0000000922227231 */ /* 0x000fe20000000023 */
[----:B------:R-:W-:Y:S02]  /*1750*/  LOP3.LUT R35, R12, 0x64006400, RZ, 0xfc, !PT ;  /* 0x640064000c237812 */ /* 0x000fe400078efcff */
[----:B------:R-:W-:-:S03]  /*1760*/  LOP3.LUT R12, R13, 0xf000f0, RZ, 0xc0, !PT ;  /* 0x00f000f00d0c7812 */ /* 0x000fc600078ec0ff */
[----:B------:R-:W-:Y:S01]  /*1770*/  HADD2 R35, R35, R2 ;  /* 0x0000000223237230 */ /* 0x000fe20000000000 */
[----:B------:R-:W-:Y:S01]  /*1780*/  LOP3.LUT R12, R12, 0x64006400, RZ, 0xfc, !PT ;  /* 0x640064000c0c7812 */ /* 0x000fe200078efcff */
[----:B------:R-:W-:Y:S01]  /*1790*/  HFMA2.MMA R17, R17, R10, R34 ;  /* 0x0000000a11117235 */ /* 0x000fe20000000022 */
[----:B------:R-:W-:-:S03]  /*17a0*/  SHF.R.U32.HI R34, RZ, 0x8, R13 ;  /* 0x00000008ff227819 */ /* 0x000fc6000001160d */
[----:B------:R-:W-:Y:S01]  /*17b0*/  HFMA2.MMA R35, R35, R8, RZ ;  /* 0x0000000823237235 */ /* 0x000fe200000000ff */
[----:B------:R-:W-:-:S09]  /*17c0*/  HFMA2 R12, R12, 0.0625, 0.0625, R3 ;  /* 0x2c002c000c0c7831 */ /* 0x000fd20000000003 */
[----:B------:R-:W-:Y:S01]  /*17d0*/  HFMA2 R36, R12, R9, R35 ;  /* 0x000000090c247231 */ /* 0x000fe20000000023 */
[----:B------:R-:W-:-:S04]  /*17e0*/  LOP3.LUT R12, R34, 0xf000f, RZ, 0xc0, !PT ;  /* 0x000f000f220c7812 */ /* 0x000fc800078ec0ff */
        /* <DEDUP_REMOVED lines=21> */
[----:B------:R-:W-:-:S04]  /*1940*/  SHF.R.U32.HI R8, RZ, 0x8, R15 ;  /* 0x00000008ff087819 */ /* 0x000fc8000001160f */
[----:B------:R-:W-:-:S10]  /*1950*/  HFMA2.MMA R13, R13, 0.0625, 0.0625, R0 ;  /* 0x2c002c000d0d7835 */ /* 0x000fd40000000000 */
[----:B------:R-:W-:Y:S01]  /*1960*/  HFMA2 R12, R13, R9, R12 ;  /* 0x000000090d0c7231 */ /* 0x000fe2000000000c */
[----:B------:R-:W-:-:S04]  /*1970*/  LOP3.LUT R9, R8, 0xf000f, RZ, 0xc0, !PT ;  /* 0x000f000f08097812 */ /* 0x000fc800078ec0ff */
[----:B------:R-:W-:-:S05]  /*1980*/  LOP3.LUT R9, R9, 0x64006400, RZ, 0xfc, !PT ;  /* 0x6400640009097812 */ /* 0x000fca00078efcff */
[----:B------:R-:W-:-:S06]  /*1990*/  HADD2 R9, R9, R6 ;  /* 0x0000000609097230 */ /* 0x000fcc0000000000 */
[----:B------:R-:W-:Y:S01]  /*19a0*/  HFMA2.MMA R10, R9, R10, R12 ;  /* 0x0000000a090a7235 */ /* 0x000fe2000000000c */
[----:B------:R-:W-:-:S04]  /*19b0*/  IMAD.U32 R9, RZ, RZ, UR8 ;  /* 0x00000008ff097e24 */ /* 0x000fc8000f8e00ff */
[----:B------:R-:W-:-:S05]  /*19c0*/  IMAD.WIDE R18, R9, 0x4, R18 ;  /* 0x0000000409127825 */ /* 0x000fca00078e0212 */
[----:B------:R-:W2:Y:S01]  /*19d0*/  LDG.E.128.CONSTANT R12, desc[UR10][R18.64] ;  /* 0x0000000a120c7981 */ /* 0x000ea2000c1e9d00 */
[----:B------:R-:W-:Y:S01]  /*19e0*/  LOP3.LUT R33, R33, 0xf000f0, RZ, 0xc0, !PT ;  /* 0x00f000f021217812 */ /* 0x000fe200078ec0ff */
[----:B------:R-:W-:Y:S01]  /*19f0*/  HFMA2 R16, R16, R21, R30 ;  /* 0x0000001510107231 */ /* 0x000fe2000000001e */
[----:B------:R-:W-:Y:S01]  /*1a00*/  LOP3.LUT R9, R8, 0xf000f0, RZ, 0xc0, !PT ;  /* 0x00f000f008097812 */ /* 0x000fe200078ec0ff */
[----:B------:R-:W-:Y:S01]  /*1a10*/  UIADD3 UR4, UR4, 0x20, URZ ;  /* 0x0000002004047890 */ /* 0x000fe2000fffe03f */
[----:B------:R-:W-:Y:S01]  /*1a20*/  LOP3.LUT R33, R33, 0x64006400, RZ, 0xfc, !PT ;  /* 0x6400640021217812 */ /* 0x000fe200078efcff */
[----:B------:R-:W-:Y:S01]  /*1a30*/  UIADD3 UR5, UR5, 0x20, URZ ;  /* 0x0000002005057890 */ /* 0x000fe2000fffe03f */
[----:B------:R-:W-:Y:S01]  /*1a40*/  LOP3.LUT R34, R34, 0xf000f0, RZ, 0xc0, !PT ;  /* 0x00f000f022227812 */ /* 0x000fe200078ec0ff */
[----:B------:R-:W-:Y:S01]  /*1a50*/  UISETP.GE.AND UP0, UPT, UR4, UR9, UPT ;  /* 0x000000090400728c */ /* 0x000fe2000bf06270 */
[----:B------:R-:W-:Y:S01]  /*1a60*/  LOP3.LUT R37, R37, 0xf000f0, RZ, 0xc0, !PT ;  /* 0x00f000f025257812 */ /* 0x000fe200078ec0ff */
[----:B------:R-:W-:Y:S01]  /*1a70*/  HFMA2 R33, R33, 0.0625, 0.0625, R7 ;  /* 0x2c002c0021217831 */ /* 0x000fe20000000007 */
[----:B------:R-:W-:-:S02]  /*1a80*/  LOP3.LUT R9, R9, 0x64006400, RZ, 0xfc, !PT ;  /* 0x6400640009097812 */ /* 0x000fc400078efcff */
[----:B------:R-:W-:Y:S02]  /*1a90*/  LOP3.LUT R34, R34, 0x64006400, RZ, 0xfc, !PT ;  /* 0x6400640022227812 */ /* 0x000fe400078efcff */
[----:B------:R-:W-:Y:S01]  /*1aa0*/  LOP3.LUT R8, R37, 0x64006400, RZ, 0xfc, !PT ;  /* 0x6400640025087812 */ /* 0x000fe200078efcff */
[----:B------:R-:W-:Y:S01]  /*1ab0*/  HFMA2.MMA R17, R33, R11, R17 ;  /* 0x0000000b21117235 */ /* 0x000fe20000000011 */
[----:B------:R-:W-:Y:S01]  /*1ac0*/  PLOP3.LUT P0, PT, PT, PT, UP0, 0x80, 0x0 ;  /* 0x000000000000781c */ /* 0x000fe20003f0f008 */
[----:B------:R-:W-:Y:S01]  /*1ad0*/  HFMA2.MMA R33, R9, 0.0625, 0.0625, R0 ;  /* 0x2c002c0009217835 */ /* 0x000fe20000000000 */
[----:B------:R-:W-:Y:S02]  /*1ae0*/  HFMA2 R34, R34, 0.0625, 0.0625, R3 ;  /* 0x2c002c0022227831 */ /* 0x000fe40000000003 */
[----:B------:R-:W-:-:S03]  /*1af0*/  HFMA2 R8, R8, 0.0625, 0.0625, R5 ;  /* 0x2c002c0008087831 */ /* 0x000fc60000000005 */
[----:B------:R-:W-:Y:S01]  /*1b00*/  HFMA2.MMA R17, R17, R24, R32 ;  /* 0x0000001811117235 */ /* 0x000fe20000000020 */
[----:B------:R-:W-:Y:S01]  /*1b10*/  HFMA2 R36, R8, R11, R36 ;  /* 0x0000000b08247231 */ /* 0x000fe20000000024 */
[-C--:B------:R-:W-:Y:S02]  /*1b20*/  HFMA2.MMA R35, R34, R11.reuse, R35 ;  /* 0x0000000b22237235 */ /* 0x080fe40000000023 */
[----:B------:R-:W-:Y:S02]  /*1b30*/  HFMA2.MMA R33, R33, R11, R10 ;  /* 0x0000000b21217235 */ /* 0x000fe4000000000a */
[----:B------:R-:W0:Y:S01]  /*1b40*/  LDS.128 R8, [UR6+0x30] ;  /* 0x00003006ff087984 */ /* 0x000e220008000c00 */
[----:B------:R-:W-:Y:S01]  /*1b50*/  HFMA2.MMA R29, R36, R22, R29 ;  /* 0x00000016241d7235 */ /* 0x000fe2000000001d */
[----:B------:R-:W-:-:S04]  /*1b60*/  UIADD3 UR6, UR6, 0x40, URZ ;  /* 0x0000004006067890 */ /* 0x000fc8000fffe03f */
[----:B------:R-:W-:Y:S02]  /*1b70*/  HFMA2 R34, R35, R23, R31 ;  /* 0x0000001723227231 */ /* 0x000fe4000000001f */
[----:B------:R-:W-:Y:S01]  /*1b80*/  HFMA2 R16, R33, R21, R16 ;  /* 0x0000001521107231 */ /* 0x000fe20000000010 */
[----:B--2---:R-:W-:Y:S02]  /*1b90*/  LOP3.LUT R30, R12, 0xf000f, RZ, 0xc0, !PT ;  /* 0x000f000f0c1e7812 */ /* 0x004fe400078ec0ff */
[----:B------:R-:W-:Y:S02]  /*1ba0*/  LOP3.LUT R32, R13, 0xf000f0, RZ, 0xc0, !PT ;  /* 0x00f000f00d207812 */ /* 0x000fe400078ec0ff */
[----:B------:R-:W-:Y:S02]  /*1bb0*/  LOP3.LUT R31, R30, 0x64006400, RZ, 0xfc, !PT ;  /* 0x640064001e1f7812 */ /* 0x000fe400078efcff */
[----:B------:R-:W-:Y:S02]  /*1bc0*/  LOP3.LUT R30, R12, 0xf000f0, RZ, 0xc0, !PT ;  /* 0x00f000f00c1e7812 */ /* 0x000fe400078ec0ff */
[----:B------:R-:W-:Y:S01]  /*1bd0*/  LOP3.LUT R32, R32, 0x64006400, RZ, 0xfc, !PT ;  /* 0x6400640020207812 */ /* 0x000fe200078efcff */
[----:B------:R-:W-:Y:S01]  /*1be0*/  HADD2 R31, R31, R20 ;  /* 0x000000141f1f7230 */ /* 0x000fe20000000000 */
[----:B------:R-:W-:-:S02]  /*1bf0*/  LOP3.LUT R30, R30, 0x64006400, RZ, 0xfc, !PT ;  /* 0x640064001e1e7812 */ /* 0x000fc400078efcff */
[----:B------:R-:W-:Y:S01]  /*1c00*/  LOP3.LUT R35, R14, 0xf000f0, RZ, 0xc0, !PT ;  /* 0x00f000f00e237812 */ /* 0x000fe200078ec0ff */
[----:B0-----:R-:W-:Y:S01]  /*1c10*/  HFMA2 R31, R31, R8, RZ.H0_H0 ;  /* 0x000000081f1f7231 */ /* 0x001fe200000400ff */
[----:B------:R-:W-:Y:S01]  /*1c20*/  SHF.R.U32.HI R12, RZ, 0x8, R12 ;  /* 0x00000008ff0c7819 */ /* 0x000fe2000001160c */
[----:B------:R-:W-:Y:S01]  /*1c30*/  HFMA2 R32, R32, 0.0625, 0.0625, R3 ;  /* 0x2c002c0020207831 */ /* 0x000fe20000000003 */
[----:B------:R-:W-:Y:S01]  /*1c40*/  HFMA2.MMA R30, R30, 0.0625, 0.0625, R7 ;  /* 0x2c002c001e1e7835 */ /* 0x000fe20000000007 */
[----:B------:R-:W-:-:S06]  /*1c50*/  LOP3.LUT R35, R35, 0x64006400, RZ, 0xfc, !PT ;  /* 0x6400640023237812 */ /* 0x000fcc00078efcff */
[----:B------:R-:W-:Y:S02]  /*1c60*/  HFMA2.MMA R35, R35, 0.0625, 0.0625, R5 ;  /* 0x2c002c0023237835 */ /* 0x000fe40000000005 */
[----:B------:R-:W-:Y:S01]  /*1c70*/  HFMA2.MMA R30, R30, R9, R31 ;  /* 0x000000091e1e7235 */ /* 0x000fe2000000001f */
[----:B------:R-:W-:Y:S02]  /*1c80*/  LOP3.LUT R31, R13, 0xf000f, RZ, 0xc0, !PT ;  /* 0x000f000f0d1f7812 */ /* 0x000fe400078ec0ff */
[----:B------:R-:W-:Y:S02]  /*1c90*/  SHF.R.U32.HI R13, RZ, 0x8, R13 ;  /* 0x00000008ff0d7819 */ /* 0x000fe4000001160d */
[----:B------:R-:W-:-:S05]  /*1ca0*/  LOP3.LUT R31, R31, 0x64006400, RZ, 0xfc, !PT ;  /* 0x640064001f1f7812 */ /* 0x000fca00078efcff */
[----:B------:R-:W-:-:S06]  /*1cb0*/  HADD2 R31, R31, R2 ;  /* 0x000000021f1f7230 */ /* 0x000fcc0000000000 */
[----:B------:R-:W-:-:S10]  /*1cc0*/  HFMA2.MMA R31, R31, R8, RZ ;  /* 0x000000081f1f7235 */ /* 0x000fd400000000ff */
[----:B------:R-:W-:Y:S01]  /*1cd0*/  HFMA2 R32, R32, R9, R31 ;  /* 0x0000000920207231 */ /* 0x000fe2000000001f */
[----:B------:R-:W-:Y:S02]  /*1ce0*/  LOP3.LUT R31, R14, 0xf000f, RZ, 0xc0, !PT ;  /* 0x000f000f0e1f7812 */ /* 0x000fe400078ec0ff */
[----:B------:R-:W-:Y:S02]  /*1cf0*/  SHF.R.U32.HI R14, RZ, 0x8, R14 ;  /* 0x00000008ff0e7819 */ /* 0x000fe4000001160e */
[----:B------:R-:W-:-:S05]  /*1d00*/  LOP3.LUT R31, R31, 0x64006400, RZ, 0xfc, !PT ;  /* 0x640064001f1f7812 */ /* 0x000fca00078efcff */
[----:B------:R-:W-:-:S04]  /*1d10*/  HADD2 R31, R31, R4 ;  /* 0x000000041f1f7230 */ /* 0x000fc80000000000 */
[----:B------:R-:W-:-:S06]  /*1d20*/  HFMA2 R31, R31, R8, RZ.H0_H0 ;  /* 0x000000081f1f7231 */ /* 0x000fcc00000400ff */
[----:B------:R-:W-:Y:S01]  /*1d30*/  HFMA2.MMA R31, R35, R9, R31 ;  /* 0x00000009231f7235 */ /* 0x000fe2000000001f */
[----:B------:R-:W-:-:S04]  /*1d40*/  LOP3.LUT R35, R15, 0xf000f, RZ, 0xc0, !PT ;  /* 0x000f000f0f237812 */ /* 0x000fc800078ec0ff */
[----:B------:R-:W-:-:S05]  /*1d50*/  LOP3.LUT R35, R35, 0x64006400, RZ, 0xfc, !PT ;  /* 0x6400640023237812 */ /* 0x000fca00078efcff */
[----:B------:R-:W-:-:S04]  /*1d60*/  HADD2 R35, R35, R6 ;  /* 0x0000000623237230 */ /* 0x000fc80000000000 */
[----:B------:R-:W-:Y:S01]  /*1d70*/  HFMA2 R8, R35, R8, RZ.H0_H0 ;  /* 0x0000000823087231 */ /* 0x000fe200000400ff */
[----:B------:R-:W-:Y:S02]  /*1d80*/  LOP3.LUT R35, R15, 0xf000f0, RZ, 0xc0, !PT ;  /* 0x00f000f00f237812 */ /* 0x000fe400078ec0ff */
[----:B------:R-:W-:Y:S02]  /*1d90*/  SHF.R.U32.HI R15, RZ, 0x8, R15 ;  /* 0x00000008ff0f7819 */ /* 0x000fe4000001160f */
[----:B------:R-:W-:-:S06]  /*1da0*/  LOP3.LUT R35, R35, 0x64006400, RZ, 0xfc, !PT ;  /* 0x6400640023237812 */ /* 0x000fcc00078efcff */
[----:B------:R-:W-:-:S10]  /*1db0*/  HFMA2.MMA R35, R35, 0.0625, 0.0625, R0 ;  /* 0x2c002c0023237835 */ /* 0x000fd40000000000 */
[----:B------:R-:W-:Y:S02]  /*1dc0*/  HFMA2 R9, R35, R9, R8 ;  /* 0x0000000923097231 */ /* 0x000fe40000000008 */
[----:B------:R-:W-:Y:S01]  /*1dd0*/  IMAD.U32 R35, RZ, RZ, UR8 ;  /* 0x00000008ff237e24 */ /* 0x000fe2000f8e00ff */
[C---:B------:R-:W-:Y:S02]  /*1de0*/  LOP3.LUT R8, R12.reuse, 0xf000f, RZ, 0xc0, !PT ;  /* 0x000f000f0c087812 */ /* 0x040fe400078ec0ff */
[----:B------:R-:W-:Y:S01]  /*1df0*/  LOP3.LUT R12, R12, 0xf000f0, RZ, 0xc0, !PT ;  /* 0x00f000f00c0c7812 */ /* 0x000fe200078ec0ff */
[----:B------:R-:W-:Y:S01]  /*1e00*/  IMAD.WIDE R18, R35, 0x4, R18 ;  /* 0x0000000423127825 */ /* 0x000fe200078e0212 */
[----:B------:R-:W-:Y:S02]  /*1e10*/  LOP3.LUT R35, R8, 0x64006400, RZ, 0xfc, !PT ;  /* 0x6400640008237812 */ /* 0x000fe400078efcff */
[C---:B------:R-:W-:Y:S02]  /*1e20*/  LOP3.LUT R8, R13.reuse, 0xf000f, RZ, 0xc0, !PT ;  /* 0x000f000f0d087812 */ /* 0x040fe400078ec0ff */
[----:B------:R-:W-:Y:S01]  /*1e30*/  LOP3.LUT R13, R13, 0xf000f0, RZ, 0xc0, !PT ;  /* 0x00f000f00d0d7812 */ /* 0x000fe200078ec0ff */
[----:B------:R-:W-:Y:S01]  /*1e40*/  HADD2 R35, R35, R20 ;  /* 0x0000001423237230 */ /* 0x000fe20000000000 */
[----:B------:R-:W-:-:S03]  /*1e50*/  LOP3.LUT R12, R12, 0x64006400, RZ, 0xfc, !PT ;  /* 0x640064000c0c7812 */ /* 0x000fc600078efcff */
[----:B------:R-:W-:Y:S01]  /*1e60*/  HFMA2 R30, R35, R10, R30 ;  /* 0x0000000a231e7231 */ /* 0x000fe2000000001e */
[----:B------:R-:W-:Y:S02]  /*1e70*/  LOP3.LUT R35, R8, 0x64006400, RZ, 0xfc, !PT ;  /* 0x6400640008237812 */ /* 0x000fe400078efcff */
[C---:B------:R-:W-:Y:S02]  /*1e80*/  LOP3.LUT R8, R14.reuse, 0xf000f, RZ, 0xc0, !PT ;  /* 0x000f000f0e087812 */ /* 0x040fe400078ec0ff */
[----:B------:R-:W-:Y:S02]  /*1e90*/  LOP3.LUT R14, R14, 0xf000f0, RZ, 0xc0, !PT ;  /* 0x00f000f00e0e7812 */ /* 0x000fe400078ec0ff */
[----:B------:R-:W-:Y:S02]  /*1ea0*/  HFMA2.MMA R35, R35, 1, 1, R2 ;  /* 0x3c003c0023237835 */ /* 0x000fe40000000002 */
[----:B------:R-:W-:-:S06]  /*1eb0*/  LOP3.LUT R14, R14, 0x64006400, RZ, 0xfc, !PT ;  /* 0x640064000e0e7812 */ /* 0x000fcc00078efcff */
[----:B------:R-:W-:Y:S01]  /*1ec0*/  HFMA2.MMA R32, R35, R10, R32 ;  /* 0x0000000a23207235 */ /* 0x000fe20000000020 */
[----:B------:R-:W-:Y:S01]  /*1ed0*/  LOP3.LUT R35, R8, 0x64006400, RZ, 0xfc, !PT ;  /* 0x6400640008237812 */ /* 0x000fe200078efcff */
[----:B------:R-:W-:Y:S01]  /*1ee0*/  HFMA2.MMA R14, R14, 0.0625, 0.0625, R5 ;  /* 0x2c002c000e0e7835 */ /* 0x000fe20000000005 */
[C---:B------:R-:W-:Y:S02]  /*1ef0*/  LOP3.LUT R8, R15.reuse, 0xf000f, RZ, 0xc0, !PT ;  /* 0x000f000f0f087812 */ /* 0x040fe400078ec0ff */
[----:B------:R-:W-:Y:S01]  /*1f00*/  LOP3.LUT R15, R15, 0xf000f0, RZ, 0xc0, !PT ;  /* 0x00f000f00f0f7812 */ /* 0x000fe200078ec0ff */
[----:B------:R-:W-:-:S04]  /*1f10*/  HADD2 R35, R35, R4 ;  /* 0x0000000423237230 */ /* 0x000fc80000000000 */
[----:B------:R-:W-:Y:S01]  /*1f20*/  HFMA2 R31, R35, R10, R31 ;  /* 0x0000000a231f7231 */ /* 0x000fe2000000001f */
[----:B------:R-:W-:Y:S02]  /*1f30*/  LOP3.LUT R35, R8, 0x64006400, RZ, 0xfc, !PT ;  /* 0x6400640008237812 */ /* 0x000fe400078efcff */
[----:B------:R-:W-:Y:S01]  /*1f40*/  LOP3.LUT R8, R13, 0x64006400, RZ, 0xfc, !PT ;  /* 0x640064000d087812 */ /* 0x000fe200078efcff */
[----:B------:R-:W-:Y:S01]  /*1f50*/  HFMA2 R14, R14, R11, R31 ;  /* 0x0000000b0e0e7231 */ /* 0x000fe2000000001f */
[----:B------:R-:W-:Y:S01]  /*1f60*/  LOP3.LUT R13, R15, 0x64006400, RZ, 0xfc, !PT ;  /* 0x640064000f0d7812 */ /* 0x000fe200078efcff */
[----:B------:R-:W-:Y:S02]  /*1f70*/  HFMA2.MMA R15, R12, 0.0625, 0.0625, R7 ;  /* 0x2c002c000c0f7835 */ /* 0x000fe40000000007 */
[----:B------:R-:W-:Y:S01]  /*1f80*/  HFMA2.MMA R35, R35, 1, 1, R6 ;  /* 0x3c003c0023237835 */ /* 0x000fe20000000006 */
[----:B------:R-:W-:Y:S01]  /*1f90*/  HFMA2 R8, R8, 0.0625, 0.0625, R3 ;  /* 0x2c002c0008087831 */ /* 0x000fe20000000003 */
[----:B------:R-:W-:-:S02]  /*1fa0*/  HFMA2.MMA R29, R14, R22, R29 ;  /* 0x000000160e1d7235 */ /* 0x000fc4000000001d */
[----:B------:R-:W-:-:S03]  /*1fb0*/  HFMA2.MMA R13, R13, 0.0625, 0.0625, R0 ;  /* 0x2c002c000d0d7835 */ /* 0x000fc60000000000 */
[----:B------:R-:W-:Y:S01]  /*1fc0*/  HFMA2.MMA R8, R8, R11, R32 ;  /* 0x0000000b08087235 */ /* 0x000fe20000000020 */
[----:B------:R-:W-:Y:S01]  /*1fd0*/  HFMA2 R12, R15, R11, R30 ;  /* 0x0000000b0f0c7231 */ /* 0x000fe2000000001e */
[----:B------:R-:W-:-:S05]  /*1fe0*/  HFMA2.MMA R9, R35, R10, R9 ;  /* 0x0000000a23097235 */ /* 0x000fca0000000009 */
[----:B------:R-:W-:-:S03]  /*1ff0*/  HFMA2.MMA R31, R12, R24, R17 ;  /* 0x000000180c1f7235 */ /* 0x000fc60000000011 */
[----:B------:R-:W-:Y:S02]  /*2000*/  HFMA2 R34, R8, R23, R34 ;  /* 0x0000001708227231 */ /* 0x000fe40000000022 */
[----:B------:R-:W-:-:S04]  /*2010*/  HFMA2 R9, R13, R11, R9 ;  /* 0x0000000b0d097231 */ /* 0x000fc80000000009 */
[----:B------:R-:W-:Y:S01]  /*2020*/  HFMA2 R30, R9, R21, R16 ;  /* 0x00000015091e7231 */ /* 0x000fe20000000010 */
[----:B------:R-:W-:Y:S06]  /*2030*/  @!P0 BRA `(.L_x_867) ;  /* 0xffffffe800648947 */ /* 0x000fec000383ffff */
.L_x_865:
[----:B------:R-:W0:Y:S01]  /*2040*/  S2R R5, SR_CTAID.Y ;  /* 0x0000000000057919 */ /* 0x000e220000002600 */
[----:B------:R-:W1:Y:S01]  /*2050*/  LDC.64 R2, c[0x0][0x230] ;  /* 0x00008c00ff027b82 */ /* 0x000e620000000a00 */
[----:B------:R-:W-:Y:S02]  /*2060*/  HADD2 R31, R31.H0_H0, R31.H1_H1 ;  /* 0x3000001f1f1f7230 */ /* 0x000fe40000000800 */
[----:B------:R-:W-:-:S05]  /*2070*/  HADD2 R34, R34.H0_H0, R34.H1_H1 ;  /* 0x3000002222227230 */ /* 0x000fca0000000800 */
[----:B------:R-:W-:Y:S01]  /*2080*/  PRMT R31, R31, 0x5410, R34 ;  /* 0x000054101f1f7816 */ /* 0x000fe20000000022 */
[----:B0-----:R-:W-:-:S04]  /*2090*/  IMAD R5, R5, UR8, R28 ;  /* 0x0000000805057c24 */ /* 0x001fc8000f8e021c */
        /* <DEDUP_REMOVED lines=12> */
.L_x_871:
[----:B------:R-:W0:Y:S02]  /*2160*/  LDS R2, [R0] ;  /* 0x0000000000027984 */ /* 0x000e240000000800 */
[----:B0-----:R-:W-:-:S10]  /*2170*/  HFMA2.MMA R3, R2, 1, 1, R31 ;  /* 0x3c003c0002037835 */ /* 0x001fd4000000001f */
[----:B------:R-:W0:Y:S02]  /*2180*/  ATOMS.CAST.SPIN R3, [R0], R2, R3 ;  /* 0x000000020003738d */ /* 0x000e240001800003 */
[----:B0-----:R-:W-:-:S13]  /*2190*/  ISETP.EQ.U32.AND P0, PT, R3, 0x1, PT ;  /* 0x000000010300780c */ /* 0x001fda0003f02070 */
[----:B------:R-:W-:Y:S05]  /*21a0*/  @!P0 BRA `(.L_x_871) ;  /* 0xfffffffc00ec8947 */ /* 0x000fea000383ffff */
[----:B------:R-:W-:Y:S05]  /*21b0*/  BRA `(.L_x_869) ;  /* 0x00000000000c7947 */ /* 0x000fea0003800000 */
.L_x_870:
[----:B------:R-:W2:Y:S02]  /*21c0*/  LD.E R0, desc[UR10][R4.64] ;  /* 0x0000000a04007980 */ /* 0x000ea4000c101900 */
[----:B--2---:R-:W-:-:S05]  /*21d0*/  IMAD.IADD R3, R31, 0x1, R0 ;  /* 0x000000011f037824 */ /* 0x004fca00078e0200 */
[----:B------:R0:W-:Y:S02]  /*21e0*/  ST.E desc[UR10][R4.64], R3 ;  /* 0x0000000304007985 */ /* 0x0001e4000c10190a */
.L_x_869:
[----:B------:R-:W-:Y:S05]  /*21f0*/  BSYNC B0 ;  /* 0x0000000000007941 */ /* 0x000fea0003800000 */
.L_x_868:
[----:B------:R1:W-:Y:S02]  /*2200*/  ATOM.E.ADD.F16x2.RN.STRONG.GPU P0, RZ, desc[UR10][R4.64+0x4], R29 ;  /* 0x0000041d04ff79a2 */ /* 0x0003e4000810e1ca */
[----:B-1----:R-:W-:Y:S05]  /*2210*/  @P0 EXIT ;  /* 0x000000000000094d */ /* 0x002fea0003800000 */
[----:B------:R-:W1:Y:S02]  /*2220*/  QSPC.E.S P0, RZ, [R4+0x4] ;  /* 0x0000040004ff73aa */ /* 0x000e640000000500 */
[----:B-1----:R-:W-:Y:S05]  /*2230*/  @!P0 BRA `(.L_x_872) ;  /* 0x0000000000248947 */ /* 0x002fea0003800000 */
[----:B------:R-:W-:Y:S01]  /*2240*/  IMAD.MOV.U32 R2, RZ, RZ, R4 ;  /* 0x000000ffff027224 */ /* 0x000fe200078e0004 */
[----:B------:R-:W-:-:S04]  /*2250*/  PRMT R29, R29, 0x5410, R30 ;  /* 0x000054101d1d7816 */ /* 0x000fc8000000001e */
[----:B------:R-:W-:-:S07]  /*2260*/  MOV R0, R2 ;  /* 0x0000000200007202 */ /* 0x000fce0000000f00 */
.L_x_873:
[----:B------:R-:W0:Y:S02]  /*2270*/  LDS R2, [R0+0x4] ;  /* 0x0000040000027984 */ /* 0x000e240000000800 */
[----:B0-----:R-:W-:-:S06]  /*2280*/  HADD2 R3, R2, R29 ;  /* 0x0000001d02037230 */ /* 0x001fcc0000000000 */
[----:B------:R-:W0:Y:S02]  /*2290*/  ATOMS.CAST.SPIN R3, [R0+0x4], R2, R3 ;  /* 0x000004020003738d */ /* 0x000e240001800003 */
[----:B0-----:R-:W-:-:S13]  /*22a0*/  ISETP.EQ.U32.AND P0, PT, R3, 0x1, PT ;  /* 0x000000010300780c */ /* 0x001fda0003f02070 */
[----:B------:R-:W-:Y:S05]  /*22b0*/  @!P0 BRA `(.L_x_873) ;  /* 0xfffffffc00ec8947 */ /* 0x000fea000383ffff */
[----:B------:R-:W-:Y:S05]  /*22c0*/  EXIT ;  /* 0x000000000000794d */ /* 0x000fea0003800000 */
.L_x_872:
[----:B------:R-:W0:Y:S02]  /*22d0*/  LD.E R0, desc[UR10][R4.64+0x4] ;  /* 0x0000040a04007980 */ /* 0x000e24000c101900 */
[----:B0-----:R-:W-:-:S05]  /*22e0*/  IMAD.IADD R3, R29, 0x1, R0 ;  /* 0x000000011d037824 */ /* 0x001fca00078e0200 */
[----:B------:R-:W-:Y:S01]  /*22f0*/  ST.E desc[UR10][R4.64+0x4], R3 ;  /* 0x0000040304007985 */ /* 0x000fe2000c10190a */
[----:B------:R-:W-:Y:S05]  /*2300*/  EXIT ;  /* 0x000000000000794d */ /* 0x000fea0003800000 */
.L_x_874:
        /* <DEDUP_REMOVED lines=15> */
.L_x_4026:


//--------------------- .text._Z28gemm_half_q_half_gptq_kernelILi8ELb0ELb1EEvPK6__halfPKjS4_S2_PS0_iiiiiPKtibS2_i --------------------------
	.section	.text._Z28gemm_half_q_half_gptq_kernelILi8ELb0ELb1EEvPK6__halfPKjS4_S2_PS0_iiiiiPKtibS2_i,"ax",@progbits
	.align	128
        .global         _Z28gemm_half_q_half_gptq_kernelILi8ELb0ELb1EEvPK6__halfPKjS4_S2_PS0_iiiiiPKtibS2_i
        .type           _Z28gemm_half_q_half_gptq_kernelILi8ELb0ELb1EEvPK6__halfPKjS4_S2_PS0_iiiiiPKtibS2_i,@function
        .size           _Z28gemm_half_q_half_gptq_kernelILi8ELb0ELb1EEvPK6__halfPKjS4_S2_PS0_iiiiiPKtibS2_i,(.L_x_4027 - _Z28gemm_half_q_half_gptq_kernelILi8ELb0ELb1EEvPK6__halfPKjS4_S2_PS0_iiiiiPKtibS2_i)
        .other          _Z28gemm_half_q_half_gptq_kernelILi8ELb0ELb1EEvPK6__halfPKjS4_S2_PS0_iiiiiPKtibS2_i,@"STO_CUDA_ENTRY STV_DEFAULT"
_Z28gemm_half_q_half_gptq_kernelILi8ELb0ELb1EEvPK6__halfPKjS4_S2_PS0_iiiiiPKtibS2_i:
.text._Z28gemm_half_q_half_gptq_kernelILi8ELb0ELb1EEvPK6__halfPKjS4_S2_PS0_iiiiiPKtibS2_i:
[----:B------:R-:W-:Y:S08]  /*0000*/  LDC R1, c[0x0][0x28] ;  /* 0x00000a00ff017b82 */ /* 0x000ff00000000800 */
[----:B------:R-:W0:Y:S01]  /*0010*/  S2UR UR8, SR_CTAID.Z ;  /* 0x00000000000879c3 */ /* 0x000e220000002700 */
[----:B------:R-:W1:Y:S01]  /*0020*/  S2R R18, SR_TID.X ;  /* 0x0000000000127919 */ /* 0x000e620000002100 */
[----:B------:R-:W-:Y:S01]  /*0030*/  ULDC UR12, c[0x0][0x240] ;  /* 0x00009000000c7ab9 */ /* 0x000fe20000000800 */
[----:B------:R-:W-:Y:S01]  /*0040*/  ULDC.64 UR10, c[0x0][0x208] ;  /* 0x00008200000a7ab9 */ /* 0x000fe20000000a00 */
[----:B------:R-:W-:Y:S01]  /*0050*/  BSSY B0, `(.L_x_875) ;  /* 0x0000056000007945 */ /* 0x000fe20003800000 */
[----:B------:R-:W1:Y:S03]  /*0060*/  S2R R5, SR_CTAID.Z ;  /* 0x0000000000057919 */ /* 0x000e660000002700 */
[----:B------:R-:W2:Y:S01]  /*0070*/  S2UR UR5, SR_CTAID.Y ;  /* 0x00000000000579c3 */ /* 0x000ea20000002600 */
[----:B------:R-:W3:Y:S01]  /*0080*/  S2R R3, SR_CTAID.X ;  /* 0x0000000000037919 */ /* 0x000ee20000002500 */
[----:B0-----:R-:W-:-:S04]  /*0090*/  ULEA UR4, UR8, 0x80, 0x7 ;  /* 0x0000008008047891 */ /* 0x001fc8000f8e383f */
[----:B------:R-:W-:-:S04]  /*00a0*/  UISETP.LT.AND UP0, UPT, UR4, UR12, UPT ;  /* 0x0000000c0400728c */ /* 0x000fc8000bf01270 */
[----:B------:R-:W-:Y:S02]  /*00b0*/  USEL UR4, UR4, UR12, UP0 ;  /* 0x0000000c04047287 */ /* 0x000fe40008000000 */
[----:B--2---:R-:W-:Y:S01]  /*00c0*/  USHF.L.U32 UR5, UR5, 0x3, URZ ;  /* 0x0000000305057899 */ /* 0x004fe2000800063f */
[----:B-1----:R-:W-:-:S04]  /*00d0*/  LEA R0, R5, R18, 0x7 ;  /* 0x0000001205007211 */ /* 0x002fc800078e38ff */
[----:B------:R-:W-:Y:S02]  /*00e0*/  ISETP.GE.AND P0, PT, R0, UR4, PT ;  /* 0x0000000400007c0c */ /* 0x000fe4000bf06270 */
[----:B---3--:R-:W-:-:S04]  /*00f0*/  LEA R3, R3, R18, 0x7 ;  /* 0x0000001203037211 */ /* 0x008fc800078e38ff */
[----:B------:R-:W-:-:S07]  /*0100*/  SHF.L.U32 R85, R3, 0x2, RZ ;  /* 0x0000000203557819 */ /* 0x000fce00000006ff */
[----:B------:R-:W-:Y:S05]  /*0110*/  @P0 BRA `(.L_x_876) ;  /* 0x0000000400240947 */ /* 0x000fea0003800000 */
[----:B------:R-:W0:Y:S01]  /*0120*/  S2UR UR7, SR_CgaCtaId ;  /* 0x00000000000779c3 */ /* 0x000e220000008800 */
[----:B------:R-:W-:Y:S01]  /*0130*/  ULDC.64 UR14, c[0x0][0x250] ;  /* 0x00009400000e7ab9 */ /* 0x000fe20000000a00 */
[----:B------:R-:W-:Y:S01]  /*0140*/  UMOV UR6, 0x400 ;  /* 0x0000040000067882 */ /* 0x000fe20000000000 */
[----:B------:R-:W-:Y:S01]  /*0150*/  ISETP.NE.U32.AND P0, PT, RZ, UR14, PT ;  /* 0x0000000eff007c0c */ /* 0x000fe2000bf05070 */
[----:B------:R-:W-:Y:S01]  /*0160*/  UIMAD UR9, UR5, UR12, URZ ;  /* 0x0000000c050972a4 */ /* 0x000fe2000f8e023f */
[----:B------:R-:W-:Y:S02]  /*0170*/  SHF.R.S32.HI R3, RZ, 0x1f, R0 ;  /* 0x0000001fff037819 */ /* 0x000fe40000011400 */
[----:B------:R-:W-:Y:S01]  /*0180*/  ISETP.NE.AND.EX P0, PT, RZ, UR15, PT, P0 ;  /* 0x0000000fff007c0c */ /* 0x000fe2000bf05300 */
[----:B0-----:R-:W-:Y:S02]  /*0190*/  ULEA UR6, UR7, UR6, 0x18 ;  /* 0x0000000607067291 */ /* 0x001fe4000f8ec03f */
[----:B------:R-:W-:-:S04]  /*01a0*/  USHF.R.S32.HI UR7, URZ, 0x1f, UR9 ;  /* 0x0000001f3f077899 */ /* 0x000fc80008011409 */
[----:B------:R-:W-:-:S06]  /*01b0*/  LEA R18, R18, UR6, 0x1 ;  /* 0x0000000612127c11 */ /* 0x000fcc000f8e08ff */
[----:B------:R-:W-:Y:S05]  /*01c0*/  @!P0 BRA `(.L_x_877) ;  /* 0x0000000000848947 */ /* 0x000fea0003800000 */
[----:B------:R-:W-:-:S04]  /*01d0*/  LEA R12, P0, R0, UR14, 0x1 ;  /* 0x0000000e000c7c11 */ /* 0x000fc8000f8008ff */
[----:B------:R-:W-:Y:S01]  /*01e0*/  LEA.HI.X R13, R0, UR15, R3, 0x1, P0 ;  /* 0x0000000f000d7c11 */ /* 0x000fe200080f0c03 */
[----:B------:R-:W-:-:S04]  /*01f0*/  ULDC.64 UR14, c[0x0][0x210] ;  /* 0x00008400000e7ab9 */ /* 0x000fc80000000a00 */
[----:B------:R-:W2:Y:S01]  /*0200*/  LDG.E.U16.CONSTANT R12, desc[UR10][R12.64] ;  /* 0x0000000a0c0c7981 */ /* 0x000ea2000c1e9500 */
[----:B------:R-:W-:Y:S02]  /*0210*/  MOV R17, UR12 ;  /* 0x0000000c00117c02 */ /* 0x000fe40008000f00 */
[----:B--2---:R-:W-:-:S04]  /*0220*/  IADD3 R0, P0, R12, UR9, RZ ;  /* 0x000000090c007c10 */ /* 0x004fc8000ff1e0ff */
[----:B------:R-:W-:Y:S02]  /*0230*/  IADD3.X R3, RZ, UR7, RZ, P0, !PT ;  /* 0x00000007ff037c10 */ /* 0x000fe400087fe4ff */
        /* <DEDUP_REMOVED lines=26> */
.L_x_877:
[----:B------:R-:W-:Y:S01]  /*03e0*/  IADD3 R0, P0, R0, UR9, RZ ;  /* 0x0000000900007c10 */ /* 0x000fe2000ff1e0ff */
[----:B------:R-:W-:Y:S01]  /*03f0*/  ULDC.64 UR14, c[0x0][0x210] ;  /* 0x00008400000e7ab9 */ /* 0x000fe20000000a00 */
[----:B------:R-:W-:Y:S02]  /*0400*/  MOV R17, UR12 ;  /* 0x0000000c00117c02 */ /* 0x000fe40008000f00 */
[----:B------:R-:W-:Y:S02]  /*0410*/  IADD3.X R3, R3, UR7, RZ, P0, !PT ;  /* 0x0000000703037c10 */ /* 0x000fe400087fe4ff */
        /* <DEDUP_REMOVED lines=25> */
.L_x_876:
[----:B------:R-:W-:Y:S05]  /*05b0*/  BSYNC B0 ;  /* 0x0000000000007941 */ /* 0x000fea0003800000 */
.L_x_875:
        /* <DEDUP_REMOVED lines=27> */
.L_x_878:
[----:B------:R-:W-:Y:S01]  /*0770*/  ULDC UR7, c[0x0][0x248] ;  /* 0x0000920000077ab9 */ /* 0x000fe20000000800 */
[----:B------:R-:W-:Y:S01]  /*0780*/  USHF.L.U32 UR5, UR8, 0x7, URZ ;  /* 0x0000000708057899 */ /* 0x000fe2000800063f */
[----:B--2---:R-:W-:-:S03]  /*0790*/  MOV R2, UR7 ;  /* 0x0000000700027c02 */ /* 0x004fc60008000f00 */
[----:B------:R-:W-:Y:S01]  /*07a0*/  ULOP3.LUT UR6, UR5, UR7, URZ, 0x3c, !UPT ;  /* 0x0000000705067292 */ /* 0x000fe2000f8e3c3f */
[----:B01----:R-:W-:Y:S02]  /*07b0*/  IABS R5, R2 ;  /* 0x0000000200057213 */ /* 0x003fe40000000000 */
[----:B------:R-:W-:Y:S02]  /*07c0*/  MOV R6, UR5 ;  /* 0x0000000500067c02 */ /* 0x000fe40008000f00 */
[----:B------:R-:W0:Y:S01]  /*07d0*/  I2F.RP R4, R5 ;  /* 0x0000000500047306 */ /* 0x000e220000209400 */
[----:B------:R-:W-:-:S07]  /*07e0*/  ISETP.LE.AND P1, PT, RZ, UR6, PT ;  /* 0x00000006ff007c0c */ /* 0x000fce000bf23270 */
[----:B0-----:R-:W0:Y:S02]  /*07f0*/  MUFU.RCP R4, R4 ;  /* 0x0000000400047308 */ /* 0x001e240000001000 */
[----:B0-----:R-:W-:Y:S02]  /*0800*/  IADD3 R2, R4, 0xffffffe, RZ ;  /* 0x0ffffffe04027810 */ /* 0x001fe40007ffe0ff */
[----:B------:R-:W-:-:S04]  /*0810*/  IABS R4, R6 ;  /* 0x0000000600047213 */ /* 0x000fc80000000000 */
[----:B------:R0:W1:Y:S02]  /*0820*/  F2I.FTZ.U32.TRUNC.NTZ R3, R2 ;  /* 0x0000000200037305 */ /* 0x000064000021f000 */
[----:B0-----:R-:W-:Y:S01]  /*0830*/  HFMA2.MMA R2, -RZ, RZ, 0, 0 ;  /* 0x00000000ff027435 */ /* 0x001fe200000001ff */
[----:B-1----:R-:W-:-:S05]  /*0840*/  IADD3 R8, RZ, -R3, RZ ;  /* 0x80000003ff087210 */ /* 0x002fca0007ffe0ff */
[----:B------:R-:W-:-:S04]  /*0850*/  IMAD R7, R8, R5, RZ ;  /* 0x0000000508077224 */ /* 0x000fc800078e02ff */
[----:B------:R-:W-:-:S06]  /*0860*/  IMAD.HI.U32 R3, R3, R7, R2 ;  /* 0x0000000703037227 */ /* 0x000fcc00078e0002 */
[----:B------:R-:W-:-:S05]  /*0870*/  IMAD.HI.U32 R3, R3, R4, RZ ;  /* 0x0000000403037227 */ /* 0x000fca00078e00ff */
        /* <DEDUP_REMOVED lines=11> */
[----:B------:R-:W-:Y:S02]  /*0930*/  MOV R82, R3 ;  /* 0x0000000300527202 */ /* 0x000fe40000000f00 */
[----:B------:R-:W0:Y:S02]  /*0940*/  LDC.64 R2, c[0x0][0x220] ;  /* 0x00008800ff027b82 */ /* 0x000e240000000a00 */
        /* <DEDUP_REMOVED lines=14> */
[----:B------:R-:W-:Y:S01]  /*0a30*/  UISETP.GE.AND UP0, UPT, UR5, UR4, UPT ;  /* 0x000000040500728c */ /* 0x000fe2000bf06270 */
[----:B------:R-:W-:Y:S01]  /*0a40*/  I2F.F16 R10, -0x40 ;  /* 0xffffffc0000a7906 */ /* 0x000fe20000200c00 */
[----:B------:R-:W-:Y:S01]  /*0a50*/  HFMA2.MMA R74, -RZ, RZ, 0, 0 ;  /* 0x00000000ff4a7435 */ /* 0x000fe200000001ff */
[----:B------:R-:W-:Y:S02]  /*0a60*/  LOP3.LUT R84, R84, 0x10, RZ, 0xc0, !PT ;  /* 0x0000001054547812 */ /* 0x000fe400078ec0ff */
[----:B------:R-:W-:-:S02]  /*0a70*/  CS2R R58, SRZ ;  /* 0x00000000003a7805 */ /* 0x000fc4000001ff00 */
[----:B------:R-:W-:Y:S02]  /*0a80*/  CS2R R60, SRZ ;  /* 0x00000000003c7805 */ /* 0x000fe4000001ff00 */
[----:B------:R-:W-:Y:S02]  /*0a90*/  PLOP3.LUT P0, PT, PT, PT, UP0, 0x80, 0x0 ;  /* 0x000000000000781c */ /* 0x000fe40003f0f008 */
[----:B------:R-:W-:Y:S02]  /*0aa0*/  CS2R R62, SRZ ;  /* 0x00000000003e7805 */ /* 0x000fe4000001ff00 */
[----:B------:R-:W-:Y:S02]  /*0ab0*/  CS2R R66, SRZ ;  /* 0x0000000000427805 */ /* 0x000fe4000001ff00 */
[----:B------:R-:W-:Y:S02]  /*0ac0*/  CS2R R70, SRZ ;  /* 0x0000000000467805 */ /* 0x000fe4000001ff00 */
[----:B------:R-:W-:-:S02]  /*0ad0*/  CS2R R68, SRZ ;  /* 0x0000000000447805 */ /* 0x000fc4000001ff00 */
[----:B------:R-:W-:Y:S02]  /*0ae0*/  CS2R R64, SRZ ;  /* 0x0000000000407805 */ /* 0x000fe4000001ff00 */
[----:B------:R-:W-:Y:S02]  /*0af0*/  CS2R R54, SRZ ;  /* 0x0000000000367805 */ /* 0x000fe4000001ff00 */
[----:B------:R-:W-:Y:S02]  /*0b00*/  CS2R R56, SRZ ;  /* 0x0000000000387805 */ /* 0x000fe4000001ff00 */
[----:B------:R-:W-:Y:S02]  /*0b10*/  CS2R R72, SRZ ;  /* 0x0000000000487805 */ /* 0x000fe4000001ff00 */
[----:B------:R-:W-:Y:S02]  /*0b20*/  CS2R R52, SRZ ;  /* 0x0000000000347805 */ /* 0x000fe4000001ff00 */
[----:B------:R-:W-:-:S02]  /*0b30*/  CS2R R50, SRZ ;  /* 0x0000000000327805 */ /* 0x000fc4000001ff00 */
[----:B------:R-:W-:Y:S02]  /*0b40*/  CS2R R48, SRZ ;  /* 0x0000000000307805 */ /* 0x000fe4000001ff00 */
[----:B------:R-:W-:Y:S02]  /*0b50*/  CS2R R90, SRZ ;  /* 0x00000000005a7805 */ /* 0x000fe4000001ff00 */
[----:B------:R-:W-:Y:S01]  /*0b60*/  CS2R R88, SRZ ;  /* 0x0000000000587805 */ /* 0x000fe2000001ff00 */
[----:B------:R-:W-:Y:S01]  /*0b70*/  BAR.SYNC.DEFER_BLOCKING 0x0 ;  /* 0x0000000000007b1d */ /* 0x000fe20000010000 */
[----:B--2---:R-:W-:-:S04]  /*0b80*/  SHF.R.U32.HI R6, RZ, R84, R3 ;  /* 0x00000054ff067219 */ /* 0x004fc80000011603 */
[----:B------:R-:W-:-:S04]  /*0b90*/  IADD3 R7, R6, 0x1, RZ ;  /* 0x0000000106077810 */ /* 0x000fc80007ffe0ff */
[----:B------:R-:W-:Y:S02]  /*0ba0*/  LOP3.LUT R2, R7, 0xf, RZ, 0xc0, !PT ;  /* 0x0000000f07027812 */ /* 0x000fe400078ec0ff */
[C---:B------:R-:W-:Y:S02]  /*0bb0*/  LEA.HI R7, R6.reuse, 0x1, RZ, 0x1c ;  /* 0x0000000106077811 */ /* 0x040fe400078fe0ff */
[----:B------:R1:W2:Y:S02]  /*0bc0*/  I2F.F16 R3, R2 ;  /* 0x0000000200037306 */ /* 0x0002a40000200c00 */
[----:B------:R-:W-:Y:S02]  /*0bd0*/  LOP3.LUT R11, R7, 0xf, RZ, 0xc0, !PT ;  /* 0x0000000f070b7812 */ /* 0x000fe400078ec0ff */
[C---:B------:R-:W-:Y:S02]  /*0be0*/  LEA.HI R7, R6.reuse, 0x1, RZ, 0x18 ;  /* 0x0000000106077811 */ /* 0x040fe400078fc0ff */
[----:B------:R-:W-:-:S02]  /*0bf0*/  LEA.HI R6, R6, 0x1, RZ, 0x14 ;  /* 0x0000000106067811 */ /* 0x000fc400078fa0ff */
[----:B0-----:R-:W-:Y:S01]  /*0c00*/  LOP3.LUT R4, R7, 0xf, RZ, 0xc0, !PT ;  /* 0x0000000f07047812 */ /* 0x001fe200078ec0ff */
[----:B------:R0:W5:Y:S01]  /*0c10*/  I2F.F16 R5, R11 ;  /* 0x0000000b00057306 */ /* 0x0001620000200c00 */
[----:B------:R-:W-:Y:S02]  /*0c20*/  LOP3.LUT R6, R6, 0xf, RZ, 0xc0, !PT ;  /* 0x0000000f06067812 */ /* 0x000fe400078ec0ff */
[----:B-1----:R-:W-:Y:S02]  /*0c30*/  LOP3.LUT R2, R2, 0xe400, RZ, 0xfc, !PT ;  /* 0x0000e40002027812 */ /* 0x002fe400078efcff */
[C-C-:B---3--:R-:W-:Y:S01]  /*0c40*/  PRMT R80, R8.reuse, 0x5410, R8.reuse ;  /* 0x0000541008507816 */ /* 0x148fe20000000008 */
[----:B--2---:R-:W-:Y:S01]  /*0c50*/  HADD2 R76, R10.H0_H0, -R3.H0_H0 ;  /* 0xa00000030a4c7230 */ /* 0x004fe20000000800 */
[----:B------:R-:W-:Y:S01]  /*0c60*/  PRMT R81, R8, 0x7632, R8 ;  /* 0x0000763208517816 */ /* 0x000fe20000000008 */
[----:B------:R1:W2:Y:S01]  /*0c70*/  I2F.F16 R7, R4 ;  /* 0x0000000400077306 */ /* 0x0002a20000200c00 */
[----:B0-----:R-:W-:-:S02]  /*0c80*/  LOP3.LUT R11, R11, 0xe400, RZ, 0xfc, !PT ;  /* 0x0000e4000b0b7812 */ /* 0x001fc400078efcff */
[C-C-:B----4-:R-:W-:Y:S02]  /*0c90*/  PRMT R79, R9.reuse, 0x5410, R9.reuse ;  /* 0x00005410094f7816 */ /* 0x150fe40000000009 */
[----:B------:R-:W-:Y:S01]  /*0ca0*/  PRMT R78, R9, 0x7632, R9 ;  /* 0x00007632094e7816 */ /* 0x000fe20000000009 */
[C---:B-----5:R-:W-:Y:S02]  /*0cb0*/  HADD2 R3, R10.reuse.H0_H0, -R5.H0_H0 ;  /* 0xa00000050a037230 */ /* 0x060fe40000000800 */
[----:B------:R0:W3:Y:S01]  /*0cc0*/  I2F.F16 R13, R6 ;  /* 0x00000006000d7306 */ /* 0x0000e20000200c00 */
[----:B-1----:R-:W-:Y:S02]  /*0cd0*/  LOP3.LUT R4, R4, 0xe400, RZ, 0xfc, !PT ;  /* 0x0000e40004047812 */ /* 0x002fe400078efcff */
[----:B------:R-:W-:Y:S02]  /*0ce0*/  PRMT R77, R2, 0x5410, R2 ;  /* 0x00005410024d7816 */ /* 0x000fe40000000002 */
[----:B------:R-:W-:Y:S01]  /*0cf0*/  PRMT R75, R11, 0x5410, R11 ;  /* 0x000054100b4b7816 */ /* 0x000fe2000000000b */
[----:B--2---:R-:W-:Y:S01]  /*0d00*/  HADD2 R5, R10.H0_H0, -R7.H0_H0 ;  /* 0xa00000070a057230 */ /* 0x004fe20000000800 */
[----:B------:R-:W-:-:S02]  /*0d10*/  MOV R7, RZ ;  /* 0x000000ff00077202 */ /* 0x000fc40000000f00 */
[----:B0-----:R-:W-:Y:S02]  /*0d20*/  LOP3.LUT R6, R6, 0xe400, RZ, 0xfc, !PT ;  /* 0x0000e40006067812 */ /* 0x001fe400078efcff */
[----:B------:R-:W-:Y:S02]  /*0d30*/  PRMT R4, R4, 0x5410, R4 ;  /* 0x0000541004047816 */ /* 0x000fe40000000004 */
[----:B------:R-:W-:Y:S01]  /*0d40*/  PRMT R6, R6, 0x5410, R6 ;  /* 0x0000541006067816 */ /* 0x000fe20000000006 */
[----:B---3--:R-:W-:Y:S01]  /*0d50*/  HADD2 R10, R10.H0_H0, -R13.H0_H0 ;  /* 0xa000000d0a0a7230 */ /* 0x008fe20000000800 */
[----:B------:R-:W-:Y:S06]  /*0d60*/  @P0 BRA `(.L_x_879) ;  /* 0x0000003c00140947 */ /* 0x000fec0003800000 */
[----:B------:R-:W-:Y:S01]  /*0d70*/  USHF.R.S32.HI UR6, URZ, 0x1f, UR5 ;  /* 0x0000001f3f067899 */ /* 0x000fe20008011405 */
[----:B------:R-:W0:Y:S01]  /*0d80*/  S2UR UR8, SR_CgaCtaId ;  /* 0x00000000000879c3 */ /* 0x000e220000008800 */
[----:B------:R-:W-:Y:S01]  /*0d90*/  ULDC.64 UR12, c[0x0][0x218] ;  /* 0x00008600000c7ab9 */ /* 0x000fe20000000a00 */
[----:B------:R-:W-:Y:S01]  /*0da0*/  MOV R59, RZ ;  /* 0x000000ff003b7202 */ /* 0x000fe20000000f00 */
[----:B------:R-:W-:Y:S01]  /*0db0*/  ULEA.HI UR6, UR6, UR5, URZ, 0x3 ;  /* 0x0000000506067291 */ /* 0x000fe2000f8f183f */
[----:B------:R-:W-:-:S03]  /*0dc0*/  ULDC UR9, c[0x0][0x23c] ;  /* 0x00008f0000097ab9 */ /* 0x000fc60000000800 */
        /* <DEDUP_REMOVED lines=8> */
[C---:B------:R-:W-:Y:S02]  /*0e50*/  LEA R87, P0, R0.reuse, UR12, 0x2 ;  /* 0x0000000c00577c11 */ /* 0x040fe4000f8010ff */
[----:B------:R-:W-:Y:S01]  /*0e60*/  MOV R2, R10 ;  /* 0x0000000a00027202 */ /* 0x000fe20000000f00 */
[----:B------:R-:W-:Y:S01]  /*0e70*/  UMOV UR8, UR6 ;  /* 0x0000000600087c82 */ /* 0x000fe20008000000 */
[----:B------:R-:W-:-:S09]  /*0e80*/  LEA.HI.X R86, R0, UR13, R9, 0x2, P0 ;  /* 0x0000000d00567c11 */ /* 0x000fd200080f1409 */
.L_x_881:
[----:B------:R-:W0:Y:S01]  /*0e90*/  LDC R0, c[0x0][0x23c] ;  /* 0x00008f00ff007b82 */ /* 0x000e220000000800 */
[-C--:B------:R-:W-:Y:S01]  /*0ea0*/  LOP3.LUT R87, R87, R86.reuse, RZ, 0x3c, !PT ;  /* 0x0000005657577212 */ /* 0x080fe200078e3cff */
[----:B------:R-:W1:Y:S03]  /*0eb0*/  LDS.128 R12, [UR7] ;  /* 0x00000007ff0c7984 */ /* 0x000e660008000c00 */
[C---:B------:R-:W-:Y:S01]  /*0ec0*/  LOP3.LUT R86, R87.reuse, R86, RZ, 0x3c, !PT ;  /* 0x0000005657567212 */ /* 0x040fe200078e3cff */
[----:B------:R-:W2:Y:S03]  /*0ed0*/  LDS.128 R16, [UR7+0x100] ;  /* 0x00010007ff107984 */ /* 0x000ea60008000c00 */
[----:B------:R-:W-:-:S05]  /*0ee0*/  LOP3.LUT R87, R87, R86, RZ, 0x3c, !PT ;  /* 0x0000005657577212 */ /* 0x000fca00078e3cff */
[----:B------:R-:W3:Y:S01]  /*0ef0*/  LDG.E.128.CONSTANT R8, desc[UR10][R86.64] ;  /* 0x0000000a56087981 */ /* 0x000ee2000c1e9d00 */
[----:B0-----:R-:W-:-:S05]  /*0f00*/  IMAD.WIDE R20, R0, 0x4, R86 ;  /* 0x0000000400147825 */ /* 0x001fca00078e0256 */
[----:B------:R0:W5:Y:S01]  /*0f10*/  LDG.E.128.CONSTANT R24, desc[UR10][R20.64] ;  /* 0x0000000a14187981 */ /* 0x000162000c1e9d00 */
[----:B------:R-:W-:-:S06]  /*0f20*/  UISETP.NE.AND UP0, UPT, UR5, UR8, UPT ;  /* 0x000000080500728c */ /* 0x000fcc000bf05270 */
[----:B------:R-:W-:Y:S02]  /*0f30*/  PLOP3.LUT P0, PT, PT, PT, UP0, 0x80, 0x0 ;  /* 0x000000000000781c */ /* 0x000fe40003f0f008 */
[C---:B---3--:R-:W-:Y:S02]  /*0f40*/  LOP3.LUT R32, R8.reuse, 0xf000f, RZ, 0xc0, !PT ;  /* 0x000f000f08207812 */ /* 0x048fe400078ec0ff */
        /* <DEDUP_REMOVED lines=23> */
[----:B012---:R-:W-:Y:S06]  /*10c0*/  @P0 BRA `(.L_x_880) ;  /* 0x0000000000b00947 */ /* 0x007fec0003800000 */
        /* <DEDUP_REMOVED lines=24> */
[----:B------:R-:W-:Y:S02]  /*1250*/  LOP3.LUT R6, R6, 0xf, RZ, 0xc0, !PT ;  /* 0x0000000f06067812 */ /* 0x000fe400078ec0ff */
[----:B0-----:R-:W-:-:S04]  /*1260*/  LOP3.LUT R4, R38, 0xe400, RZ, 0xfc, !PT ;  /* 0x0000e40026047812 */ /* 0x001fc800078efcff */
[----:B------:R-:W-:Y:S01]  /*1270*/  PRMT R4, R4, 0x5410, R4 ;  /* 0x0000541004047816 */ /* 0x000fe20000000004 */
[----:B------:R0:W0:Y:S01]  /*1280*/  I2F.F16 R3, R37 ;  /* 0x0000002500037306 */ /* 0x0000220000200c00 */
[----:B-1----:R-:W-:Y:S02]  /*1290*/  LOP3.LUT R36, R36, 0xe400, RZ, 0xfc, !PT ;  /* 0x0000e40024247812 */ /* 0x002fe400078efcff */
[----:B---3--:R-:W-:Y:S02]  /*12a0*/  PRMT R80, R81, 0x5410, R81 ;  /* 0x0000541051507816 */ /* 0x008fe40000000051 */
[----:B----4-:R-:W-:Y:S01]  /*12b0*/  PRMT R79, R78, 0x5410, R78 ;  /* 0x000054104e4f7816 */ /* 0x010fe2000000004e */
[----:B--2---:R-:W-:Y:S02]  /*12c0*/  HADD2 R76, R39.H0_H0, -R76.H0_H0 ;  /* 0xa000004c274c7230 */ /* 0x004fe40000000800 */
[----:B------:R1:W2:Y:S01]  /*12d0*/  I2F.F16 R5, R38 ;  /* 0x0000002600057306 */ /* 0x0002a20000200c00 */
[----:B0-----:R-:W-:-:S02]  /*12e0*/  LOP3.LUT R37, R37, 0xe400, RZ, 0xfc, !PT ;  /* 0x0000e40025257812 */ /* 0x001fc400078efcff */
[----:B------:R-:W-:Y:S02]  /*12f0*/  PRMT R81, R81, 0x7632, R81 ;  /* 0x0000763251517816 */ /* 0x000fe40000000051 */
[----:B------:R-:W-:Y:S01]  /*1300*/  PRMT R78, R78, 0x7632, R78 ;  /* 0x000076324e4e7816 */ /* 0x000fe2000000004e */
[C---:B------:R-:W-:Y:S02]  /*1310*/  HADD2 R3, R39.reuse.H0_H0, -R3.H0_H0 ;  /* 0xa000000327037230 */ /* 0x040fe40000000800 */
[----:B------:R0:W3:Y:S01]  /*1320*/  I2F.F16 R2, R6 ;  /* 0x0000000600027306 */ /* 0x0000e20000200c00 */
[----:B-1----:R-:W-:Y:S02]  /*1330*/  LOP3.LUT R38, R6, 0xe400, RZ, 0xfc, !PT ;  /* 0x0000e40006267812 */ /* 0x002fe400078efcff */
[----:B------:R-:W-:Y:S02]  /*1340*/  PRMT R77, R36, 0x5410, R36 ;  /* 0x00005410244d7816 */ /* 0x000fe40000000024 */
[----:B------:R-:W-:Y:S01]  /*1350*/  PRMT R75, R37, 0x5410, R37 ;  /* 0x00005410254b7816 */ /* 0x000fe20000000025 */
[C---:B--2---:R-:W-:Y:S01]  /*1360*/  HADD2 R5, R39.reuse.H0_H0, -R5.H0_H0 ;  /* 0xa000000527057230 */ /* 0x044fe20000000800 */
[----:B0-----:R-:W-:Y:S01]  /*1370*/  PRMT R6, R38, 0x5410, R38 ;  /* 0x0000541026067816 */ /* 0x001fe20000000026 */
[----:B---3--:R-:W-:-:S07]  /*1380*/  HADD2 R2, R39.H0_H0, -R2.H0_H0 ;  /* 0xa000000227027230 */ /* 0x008fce0000000800 */
.L_x_880:
[----:B------:R-:W-:Y:S01]  /*1390*/  HFMA2.MMA R32, R32, 1, 1, R77 ;  /* 0x3c003c0020207835 */ /* 0x000fe2000000004d */
[----:B------:R-:W-:Y:S01]  /*13a0*/  HADD2 R41, R22, R75 ;  /* 0x0000004b16297230 */ /* 0x000fe20000000000 */
[----:B------:R-:W-:Y:S01]  /*13b0*/  HFMA2.MMA R35, R35, 1, 1, R4 ;  /* 0x3c003c0023237835 */ /* 0x000fe20000000004 */
[----:B------:R-:W-:Y:S01]  /*13c0*/  LOP3.LUT R47, R28, 0x64006400, RZ, 0xfc, !PT ;  /* 0x640064001c2f7812 */ /* 0x000fe200078efcff */
[----:B------:R-:W-:Y:S01]  /*13d0*/  HFMA2.MMA R40, R23, 0.0625, 0.0625, R76 ;  /* 0x2c002c0017287835 */ /* 0x000fe2000000004c */
[----:B------:R-:W-:Y:S01]  /*13e0*/  LOP3.LUT R30, R30, 0x64006400, RZ, 0xfc, !PT ;  /* 0x640064001e1e7812 */ /* 0x000fe200078efcff */
[----:B------:R-:W-:Y:S01]  /*13f0*/  HFMA2.MMA R34, R34, 0.0625, 0.0625, R5 ;  /* 0x2c002c0022227835 */ /* 0x000fe20000000005 */
[----:B------:R-:W-:Y:S01]  /*1400*/  LOP3.LUT R44, R31, 0x64006400, RZ, 0xfc, !PT ;  /* 0x640064001f2c7812 */ /* 0x000fe200078efcff */
[-C--:B------:R-:W-:Y:S01]  /*1410*/  HFMA2.MMA R22, R32, R12.reuse, RZ ;  /* 0x0000000c20167235 */ /* 0x080fe200000000ff */
[----:B------:R-:W-:Y:S01]  /*1420*/  LOP3.LUT R29, R29, 0x64006400, RZ, 0xfc, !PT ;  /* 0x640064001d1d7812 */ /* 0x000fe200078efcff */
[----:B------:R-:W-:Y:S01]  /*1430*/  HFMA2.MMA R28, R35, R12, RZ ;  /* 0x0000000c231c7235 */ /* 0x000fe200000000ff */
[----:B------:R-:W-:Y:S01]  /*1440*/  HADD2 R43, R43, R6 ;  /* 0x000000062b2b7230 */ /* 0x000fe20000000000 */
[----:B------:R-:W-:Y:S01]  /*1450*/  HFMA2.MMA R45, R30, 1, 1, R75 ;  /* 0x3c003c001e2d7835 */ /* 0x000fe2000000004b */
[----:B------:R-:W-:Y:S01]  /*1460*/  HFMA2 R42, R42, 0.0625, 0.0625, R3 ;  /* 0x2c002c002a2a7831 */ /* 0x000fe20000000003 */
[----:B------:R-:W-:Y:S01]  /*1470*/  LOP3.LUT R8, R8, 0xf000f0, RZ, 0xc0, !PT ;  /* 0x00f000f008087812 */ /* 0x000fe200078ec0ff */
[-C--:B------:R-:W-:Y:S01]  /*1480*/  HFMA2 R23, R41, R12.reuse, RZ.H0_H0 ;  /* 0x0000000c29177231 */ /* 0x080fe200000400ff */
[-C--:B------:R-:W-:Y:S01]  /*1490*/  HFMA2.MMA R22, R40, R13.reuse, R22 ;  /* 0x0000000d28167235 */ /* 0x080fe20000000016 */
[----:B------:R-:W-:Y:S01]  /*14a0*/  HADD2 R44, R44, R77 ;  /* 0x0000004d2c2c7230 */ /* 0x000fe20000000000 */
[----:B------:R-:W-:Y:S01]  /*14b0*/  HFMA2.MMA R28, R34, R13, R28 ;  /* 0x0000000d221c7235 */ /* 0x000fe2000000001c */
[----:B------:R-:W-:Y:S01]  /*14c0*/  HFMA2 R33, R33, 0.0625, 0.0625, R2 ;  /* 0x2c002c0021217831 */ /* 0x000fe20000000002 */
[----:B------:R-:W-:Y:S01]  /*14d0*/  HFMA2.MMA R47, R47, 1, 1, R6 ;  /* 0x3c003c002f2f7835 */ /* 0x000fe20000000006 */
[----:B------:R-:W-:Y:S01]  /*14e0*/  HFMA2 R12, R43, R12, RZ.H0_H0 ;  /* 0x0000000c2b0c7231 */ /* 0x000fe200000400ff */
[----:B------:R-:W-:Y:S01]  /*14f0*/  LOP3.LUT R9, R9, 0xf000f0, RZ, 0xc0, !PT ;  /* 0x00f000f009097812 */ /* 0x000fe200078ec0ff */
[----:B------:R-:W-:Y:S01]  /*1500*/  HADD2 R46, R29, R4 ;  /* 0x000000041d2e7230 */ /* 0x000fe20000000000 */
[----:B------:R-:W-:Y:S01]  /*1510*/  LOP3.LUT R29, R11, 0xf000f0, RZ, 0xc0, !PT ;  /* 0x00f000f00b1d7812 */ /* 0x000fe200078ec0ff */
[-C--:B------:R-:W-:Y:S01]  /*1520*/  HFMA2 R23, R42, R13.reuse, R23 ;  /* 0x0000000d2a177231 */ /* 0x080fe20000000017 */
[----:B------:R-:W-:Y:S01]  /*1530*/  LOP3.LUT R30, R9, 0x64006400, RZ, 0xfc, !PT ;  /* 0x64006400091e7812 */ /* 0x000fe200078efcff */
[----:B------:R-:W-:Y:S01]  /*1540*/  HFMA2 R31, R33, R13, R12 ;  /* 0x0000000d211f7231 */ /* 0x000fe2000000000c */
[-C--:B------:R-:W-:Y:S01]  /*1550*/  HFMA2.MMA R12, R44, R14.reuse, R22 ;  /* 0x0000000e2c0c7235 */ /* 0x080fe20000000016 */
[-C--:B------:R-:W-:Y:S01]  /*1560*/  HFMA2 R22, R45, R14.reuse, R23 ;  /* 0x0000000e2d167231 */ /* 0x080fe20000000017 */
[----:B------:R-:W-:Y:S01]  /*1570*/  HFMA2.MMA R13, R46, R14, R28 ;  /* 0x0000000e2e0d7235 */ /* 0x000fe2000000001c */
[----:B------:R-:W-:Y:S01]  /*1580*/  LOP3.LUT R28, R10, 0xf000f0, RZ, 0xc0, !PT ;  /* 0x00f000f00a1c7812 */ /* 0x000fe200078ec0ff */
[----:B------:R-:W-:Y:S01]  /*1590*/  HFMA2 R14, R47, R14, R31 ;  /* 0x0000000e2f0e7231 */ /* 0x000fe2000000001f */
[----:B------:R-:W-:Y:S01]  /*15a0*/  LOP3.LUT R23, R8, 0x64006400, RZ, 0xfc, !PT ;  /* 0x6400640008177812 */ /* 0x000fe200078efcff */
[----:B------:R-:W-:Y:S01]  /*15b0*/  IMAD.WIDE R92, R0, 0x4, R20 ;  /* 0x00000004005c7825 */ /* 0x000fe200078e0214 */
[----:B------:R-:W-:Y:S01]  /*15c0*/  LOP3.LUT R36, R28, 0x64006400, RZ, 0xfc, !PT ;  /* 0x640064001c247812 */ /* 0x000fe200078efcff */
[----:B------:R-:W0:Y:S01]  /*15d0*/  LDS.128 R8, [UR7+0x200] ;  /* 0x00020007ff087984 */ /* 0x000e220008000c00 */
[----:B------:R-:W-:Y:S01]  /*15e0*/  LOP3.LUT R31, R29, 0x64006400, RZ, 0xfc, !PT ;  /* 0x640064001d1f7812 */ /* 0x000fe200078efcff */
[----:B------:R-:W-:Y:S01]  /*15f0*/  HFMA2 R29, R30, 0.0625, 0.0625, R3 ;  /* 0x2c002c001e1d7831 */ /* 0x000fe20000000003 */
[----:B------:R-:W-:-:S02]  /*1600*/  HFMA2.MMA R28, R23, 0.0625, 0.0625, R76 ;  /* 0x2c002c00171c7835 */ /* 0x000fc4000000004c */
[----:B------:R-:W-:Y:S01]  /*1610*/  HFMA2.MMA R30, R36, 0.0625, 0.0625, R5 ;  /* 0x2c002c00241e7835 */ /* 0x000fe20000000005 */
[----:B------:R-:W-:Y:S02]  /*1620*/  HFMA2 R31, R31, 0.0625, 0.0625, R2 ;  /* 0x2c002c001f1f7831 */ /* 0x000fe40000000002 */
[-C--:B------:R-:W-:Y:S02]  /*1630*/  HFMA2 R22, R29, R15.reuse, R22 ;  /* 0x0000000f1d167231 */ /* 0x080fe40000000016 */
[----:B------:R-:W-:Y:S01]  /*1640*/  HFMA2 R39, R31, R15, R14 ;  /* 0x0000000f1f277231 */ /* 0x000fe2000000000e */
[-C--:B------:R-:W-:Y:S01]  /*1650*/  HFMA2.MMA R12, R28, R15.reuse, R12 ;  /* 0x0000000f1c0c7235 */ /* 0x080fe2000000000c */
[----:B------:R-:W-:Y:S01]  /*1660*/  HFMA2 R58, R22, R81, R58 ;  /* 0x00000051163a7231 */ /* 0x000fe2000000003a */
[----:B------:R-:W-:Y:S01]  /*1670*/  HFMA2.MMA R13, R30, R15, R13 ;  /* 0x0000000f1e0d7235 */ /* 0x000fe2000000000d */
[----:B------:R-:W-:Y:S01]  /*1680*/  HFMA2 R15, R43, R16, RZ.H0_H0 ;  /* 0x000000102b0f7231 */ /* 0x000fe200000400ff */
[----:B------:R-:W-:Y:S01]  /*1690*/  HFMA2.MMA R14, R35, R16, RZ ;  /* 0x00000010230e7235 */ /* 0x000fe200000000ff */
[----:B------:R-:W-:-:S03]  /*16a0*/  HFMA2 R55, R39, R78, R55 ;  /* 0x0000004e27377231 */ /* 0x000fc60000000037 */
[----:B------:R-:W-:Y:S02]  /*16b0*/  HFMA2.MMA R57, R12, R80, R57 ;  /* 0x000000500c397235 */ /* 0x000fe40000000039 */
[----:B------:R-:W-:Y:S02]  /*16c0*/  HFMA2.MMA R12, R32, R16, RZ ;  /* 0x00000010200c7235 */ /* 0x000fe400000000ff */
[----:B------:R-:W-:Y:S01]  /*16d0*/  HFMA2.MMA R56, R13, R79, R56 ;  /* 0x0000004f0d387235 */ /* 0x000fe20000000038 */
[----:B------:R-:W-:Y:S01]  /*16e0*/  HFMA2 R13, R41, R16, RZ.H0_H0 ;  /* 0x00000010290d7231 */ /* 0x000fe200000400ff */
[----:B------:R-:W-:-:S03]  /*16f0*/  HFMA2.MMA R23, R34, R17, R14 ;  /* 0x0000001122177235 */ /* 0x000fc6000000000e */
[-C--:B------:R-:W-:Y:S01]  /*1700*/  HFMA2 R16, R42, R17.reuse, R13 ;  /* 0x000000112a107231 */ /* 0x080fe2000000000d */
[----:B------:R-:W-:Y:S01]  /*1710*/  HFMA2.MMA R22, R40, R17, R12 ;  /* 0x0000001128167235 */ /* 0x000fe2000000000c */
[----:B------:R-:W-:Y:S02]  /*1720*/  HFMA2 R17, R33, R17, R15 ;  /* 0x0000001121117231 */ /* 0x000fe4000000000f */
[----:B------:R-:W1:Y:S01]  /*1730*/  LDS.128 R12, [UR7+0x300] ;  /* 0x00030007ff0c7984 */ /* 0x000e620008000c00 */
[-C--:B------:R-:W-:Y:S01]  /*1740*/  HFMA2 R16, R45, R18.reuse, R16 ;  /* 0x000000122d107231 */ /* 0x080fe20000000010 */
[-C--:B------:R-:W-:Y:S01]  /*1750*/  HFMA2.MMA R23, R46, R18.reuse, R23 ;  /* 0x000000122e177235 */ /* 0x080fe20000000017 */
[----:B------:R-:W-:Y:S02]  /*1760*/  HFMA2 R17, R47, R18, R17 ;  /* 0x000000122f117231 */ /* 0x000fe40000000011 */
[----:B------:R-:W-:Y:S01]  /*1770*/  HFMA2.MMA R22, R44, R18, R22 ;  /* 0x000000122c167235 */ /* 0x000fe20000000016 */
[-C--:B------:R-:W-:Y:S01]  /*1780*/  HFMA2 R16, R29, R19.reuse, R16 ;  /* 0x000000131d107231 */ /* 0x080fe20000000010 */
[----:B0-----:R-:W-:Y:S01]  /*1790*/  HFMA2.MMA R18, R35, R8, RZ ;  /* 0x0000000823127235 */ /* 0x001fe200000000ff */
[----:B------:R-:W-:-:S02]  /*17a0*/  HFMA2 R39, R31, R19, R17 ;  /* 0x000000131f277231 */ /* 0x000fc40000000011 */
[----:B------:R-:W-:Y:S01]  /*17b0*/  HFMA2.MMA R23, R30, R19, R23 ;  /* 0x000000131e177235 */ /* 0x000fe20000000017 */
[----:B------:R-:W-:Y:S01]  /*17c0*/  HFMA2 R65, R16, R81, R65 ;  /* 0x0000005110417231 */ /* 0x000fe20000000041 */
[----:B------:R-:W-:Y:S01]  /*17d0*/  HFMA2.MMA R16, R32, R8, RZ ;  /* 0x0000000820107235 */ /* 0x000fe200000000ff */
[-C--:B------:R-:W-:Y:S01]  /*17e0*/  HFMA2 R17, R41, R8.reuse, RZ.H0_H0 ;  /* 0x0000000829117231 */ /* 0x080fe200000400ff */
[----:B------:R-:W-:Y:S01]  /*17f0*/  HFMA2.MMA R22, R28, R19, R22 ;  /* 0x000000131c167235 */ /* 0x000fe20000000016 */
[----:B------:R-:W-:Y:S02]  /*1800*/  HFMA2 R19, R43, R8, RZ.H0_H0 ;  /* 0x000000082b137231 */ /* 0x000fe400000400ff */
[----:B------:R-:W-:Y:S01]  /*1810*/  HFMA2 R8, R42, R9, R17 ;  /* 0x000000092a087231 */ /* 0x000fe20000000011 */
[----:B------:R-:W-:Y:S01]  /*1820*/  HFMA2.MMA R66, R23, R79, R66 ;  /* 0x0000004f17427235 */ /* 0x000fe20000000042 */
[----:B------:R-:W-:Y:S01]  /*1830*/  HFMA2 R63, R39, R78, R63 ;  /* 0x0000004e273f7231 */ /* 0x000fe2000000003f */
[----:B------:R-:W-:Y:S01]  /*1840*/  HFMA2.MMA R23, R34, R9, R18 ;  /* 0x0000000922177235 */ /* 0x000fe20000000012 */
[----:B------:R-:W-:Y:S01]  /*1850*/  HFMA2 R8, R45, R10, R8 ;  /* 0x0000000a2d087231 */ /* 0x000fe20000000008 */
[----:B------:R-:W-:-:S02]  /*1860*/  HFMA2.MMA R64, R22, R80, R64 ;  /* 0x0000005016407235 */ /* 0x000fc40000000040 */
[----:B------:R-:W-:Y:S01]  /*1870*/  HFMA2.MMA R22, R40, R9, R16 ;  /* 0x0000000928167235 */ /* 0x000fe20000000010 */
[----:B------:R-:W-:Y:S02]  /*1880*/  HFMA2 R9, R33, R9, R19 ;  /* 0x0000000921097231 */ /* 0x000fe40000000013 */
[----:B------:R-:W0:Y:S01]  /*1890*/  LDS.128 R16, [UR7+0x400] ;  /* 0x00040007ff107984 */ /* 0x000e220008000c00 */
[-C--:B------:R-:W-:Y:S01]  /*18a0*/  HFMA2.MMA R23, R46, R10.reuse, R23 ;  /* 0x0000000a2e177235 */ /* 0x080fe20000000017 */
[----:B------:R-:W-:Y:S02]  /*18b0*/  HFMA2 R8, R29, R11, R8 ;  /* 0x0000000b1d087231 */ /* 0x000fe40000000008 */
[----:B------:R-:W-:Y:S01]  /*18c0*/  HFMA2 R9, R47, R10, R9 ;  /* 0x0000000a2f097231 */ /* 0x000fe20000000009 */
[----:B------:R-:W-:Y:S01]  /*18d0*/  HFMA2.MMA R22, R44, R10, R22 ;  /* 0x0000000a2c167235 */ /* 0x000fe20000000016 */
[----:B------:R-:W-:Y:S02]  /*18e0*/  HFMA2 R69, R8, R81, R69 ;  /* 0x0000005108457231 */ /* 0x000fe40000000045 */
[----:B------:R-:W-:Y:S01]  /*18f0*/  HFMA2 R39, R31, R11, R9 ;  /* 0x0000000b1f277231 */ /* 0x000fe20000000009 */
[----:B------:R-:W-:-:S03]  /*1900*/  HFMA2.MMA R23, R30, R11, R23 ;  /* 0x0000000b1e177235 */ /* 0x000fc60000000017 */
[----:B------:R-:W-:Y:S01]  /*1910*/  HFMA2 R67, R39, R78, R67 ;  /* 0x0000004e27437231 */ /* 0x000fe20000000043 */
[----:B------:R-:W-:Y:S01]  /*1920*/  HFMA2.MMA R22, R28, R11, R22 ;  /* 0x0000000b1c167235 */ /* 0x000fe20000000016 */
[-C--:B-1----:R-:W-:Y:S01]  /*1930*/  HFMA2 R9, R41, R12.reuse, RZ.H0_H0 ;  /* 0x0000000c29097231 */ /* 0x082fe200000400ff */
[-C--:B------:R-:W-:Y:S01]  /*1940*/  HFMA2.MMA R8, R32, R12.reuse, RZ ;  /* 0x0000000c20087235 */ /* 0x080fe200000000ff */
[----:B------:R-:W-:Y:S01]  /*1950*/  HFMA2 R11, R43, R12, RZ.H0_H0 ;  /* 0x0000000c2b0b7231 */ /* 0x000fe200000400ff */
[----:B------:R-:W-:Y:S01]  /*1960*/  HFMA2.MMA R10, R35, R12, RZ ;  /* 0x0000000c230a7235 */ /* 0x000fe200000000ff */
[----:B------:R-:W-:Y:S01]  /*1970*/  HFMA2 R12, R42, R13, R9 ;  /* 0x0000000d2a0c7231 */ /* 0x000fe20000000009 */
[----:B------:R-:W-:Y:S02]  /*1980*/  HFMA2.MMA R70, R23, R79, R70 ;  /* 0x0000004f17467235 */ /* 0x000fe40000000046 */
[----:B------:R-:W-:Y:S01]  /*1990*/  HFMA2.MMA R68, R22, R80, R68 ;  /* 0x0000005016447235 */ /* 0x000fe20000000044 */
[----:B------:R-:W-:Y:S01]  /*19a0*/  HFMA2 R12, R45, R14, R12 ;  /* 0x0000000e2d0c7231 */ /* 0x000fe2000000000c */
[----:B------:R-:W-:-:S02]  /*19b0*/  HFMA2.MMA R22, R40, R13, R8 ;  /* 0x0000000d28167235 */ /* 0x000fc40000000008 */
[----:B------:R-:W-:Y:S01]  /*19c0*/  HFMA2.MMA R23, R34, R13, R10 ;  /* 0x0000000d22177235 */ /* 0x000fe2000000000a */
[----:B------:R-:W-:Y:S02]  /*19d0*/  HFMA2 R13, R33, R13, R11 ;  /* 0x0000000d210d7231 */ /* 0x000fe4000000000b */
[----:B------:R-:W1:Y:S01]  /*19e0*/  LDS.128 R8, [UR7+0x500] ;  /* 0x00050007ff087984 */ /* 0x000e620008000c00 */
[----:B------:R-:W-:Y:S02]  /*19f0*/  HFMA2 R12, R29, R15, R12 ;  /* 0x0000000f1d0c7231 */ /* 0x000fe4000000000c */
[-C--:B------:R-:W-:Y:S01]  /*1a00*/  HFMA2.MMA R22, R44, R14.reuse, R22 ;  /* 0x0000000e2c167235 */ /* 0x080fe20000000016 */
[----:B------:R-:W-:Y:S01]  /*1a10*/  HFMA2 R13, R47, R14, R13 ;  /* 0x0000000e2f0d7231 */ /* 0x000fe2000000000d */
[----:B------:R-:W-:Y:S01]  /*1a20*/  HFMA2.MMA R23, R46, R14, R23 ;  /* 0x0000000e2e177235 */ /* 0x000fe20000000017 */
[----:B------:R-:W-:Y:S02]  /*1a30*/  HFMA2 R61, R12, R81, R61 ;  /* 0x000000510c3d7231 */ /* 0x000fe4000000003d */
[----:B------:R-:W-:-:S03]  /*1a40*/  HFMA2 R39, R31, R15, R13 ;  /* 0x0000000f1f277231 */ /* 0x000fc6000000000d */
[-C--:B------:R-:W-:Y:S01]  /*1a50*/  HFMA2.MMA R22, R28, R15.reuse, R22 ;  /* 0x0000000f1c167235 */ /* 0x080fe20000000016 */
[----:B0-----:R-:W-:Y:S01]  /*1a60*/  HFMA2 R13, R41, R16, RZ.H0_H0 ;  /* 0x00000010290d7231 */ /* 0x001fe200000400ff */
[----:B------:R-:W-:Y:S01]  /*1a70*/  HFMA2.MMA R23, R30, R15, R23 ;  /* 0x0000000f1e177235 */ /* 0x000fe20000000017 */
[----:B------:R-:W-:Y:S01]  /*1a80*/  HFMA2 R59, R39, R78, R59 ;  /* 0x0000004e273b7231 */ /* 0x000fe2000000003b */
[-C--:B------:R-:W-:Y:S01]  /*1a90*/  HFMA2.MMA R12, R32, R16.reuse, RZ ;  /* 0x00000010200c7235 */ /* 0x080fe200000000ff */
[----:B------:R-:W-:Y:S01]  /*1aa0*/  HFMA2 R13, R42, R17, R13 ;  /* 0x000000112a0d7231 */ /* 0x000fe2000000000d */
[----:B------:R-:W-:Y:S01]  /*1ab0*/  HFMA2.MMA R14, R35, R16, RZ ;  /* 0x00000010230e7235 */ /* 0x000fe200000000ff */
[----:B------:R-:W-:Y:S01]  /*1ac0*/  HFMA2 R16, R43, R16, RZ.H0_H0 ;  /* 0x000000102b107231 */ /* 0x000fe200000400ff */
[----:B------:R-:W-:Y:S02]  /*1ad0*/  HFMA2.MMA R62, R22, R80, R62 ;  /* 0x00000050163e7235 */ /* 0x000fe4000000003e */
[----:B------:R-:W-:-:S02]  /*1ae0*/  HFMA2.MMA R60, R23, R79, R60 ;  /* 0x0000004f173c7235 */ /* 0x000fc4000000003c */
[-C--:B------:R-:W-:Y:S02]  /*1af0*/  HFMA2.MMA R22, R40, R17.reuse, R12 ;  /* 0x0000001128167235 */ /* 0x080fe4000000000c */
[----:B------:R-:W-:Y:S01]  /*1b00*/  HFMA2.MMA R23, R34, R17, R14 ;  /* 0x0000001122177235 */ /* 0x000fe2000000000e */
[----:B------:R-:W-:Y:S02]  /*1b10*/  HFMA2 R17, R33, R17, R16 ;  /* 0x0000001121117231 */ /* 0x000fe40000000010 */
[-C--:B------:R-:W-:Y:S02]  /*1b20*/  HFMA2 R16, R45, R18.reuse, R13 ;  /* 0x000000122d107231 */ /* 0x080fe4000000000d */
[----:B------:R-:W-:Y:S01]  /*1b30*/  HFMA2 R17, R47, R18, R17 ;  /* 0x000000122f117231 */ /* 0x000fe20000000011 */
[-C--:B------:R-:W-:Y:S01]  /*1b40*/  HFMA2.MMA R22, R44, R18.reuse, R22 ;  /* 0x000000122c167235 */ /* 0x080fe20000000016 */
[-C--:B------:R-:W-:Y:S01]  /*1b50*/  HFMA2 R36, R29, R19.reuse, R16 ;  /* 0x000000131d247231 */ /* 0x080fe20000000010 */
[----:B------:R-:W-:Y:S01]  /*1b60*/  HFMA2.MMA R23, R46, R18, R23 ;  /* 0x000000122e177235 */ /* 0x000fe20000000017 */
[----:B------:R-:W0:Y:S01]  /*1b70*/  LDS.128 R12, [UR7+0x600] ;  /* 0x00060007ff0c7984 */ /* 0x000e220008000c00 */
[----:B------:R-:W-:-:S02]  /*1b80*/  HFMA2 R37, R31, R19, R17 ;  /* 0x000000131f257231 */ /* 0x000fc40000000011 */
[----:B------:R-:W-:Y:S02]  /*1b90*/  HFMA2 R36, R36, R81, R72 ;  /* 0x0000005124247231 */ /* 0x000fe40000000048 */
[-C--:B------:R-:W-:Y:S01]  /*1ba0*/  HFMA2.MMA R22, R28, R19.reuse, R22 ;  /* 0x000000131c167235 */ /* 0x080fe20000000016 */
[-C--:B-1----:R-:W-:Y:S01]  /*1bb0*/  HFMA2 R17, R41, R8.reuse, RZ.H0_H0 ;  /* 0x0000000829117231 */ /* 0x082fe200000400ff */
[----:B------:R-:W-:Y:S01]  /*1bc0*/  HFMA2.MMA R23, R30, R19, R23 ;  /* 0x000000131e177235 */ /* 0x000fe20000000017 */
[----:B------:R-:W-:Y:S01]  /*1bd0*/  HFMA2 R19, R43, R8, RZ.H0_H0 ;  /* 0x000000082b137231 */ /* 0x000fe200000400ff */
[-C--:B------:R-:W-:Y:S01]  /*1be0*/  HFMA2.MMA R16, R32, R8.reuse, RZ ;  /* 0x0000000820107235 */ /* 0x080fe200000000ff */
[----:B------:R-:W-:Y:S01]  /*1bf0*/  HFMA2 R37, R37, R78, R74 ;  /* 0x0000004e25257231 */ /* 0x000fe2000000004a */
[----:B------:R-:W-:Y:S01]  /*1c00*/  HFMA2.MMA R18, R35, R8, RZ ;  /* 0x0000000823127235 */ /* 0x000fe200000000ff */
[----:B------:R-:W-:Y:S01]  /*1c10*/  HFMA2 R8, R42, R9, R17 ;  /* 0x000000092a087231 */ /* 0x000fe20000000011 */
[----:B------:R-:W-:-:S02]  /*1c20*/  HFMA2.MMA R39, R22, R80, R71 ;  /* 0x0000005016277235 */ /* 0x000fc40000000047 */
[----:B------:R-:W-:Y:S01]  /*1c30*/  HFMA2.MMA R38, R23, R79, R73 ;  /* 0x0000004f17267235 */ /* 0x000fe20000000049 */
[----:B------:R-:W-:Y:S01]  /*1c40*/  HFMA2 R8, R45, R10, R8 ;  /* 0x0000000a2d087231 */ /* 0x000fe20000000008 */
[-C--:B------:R-:W-:Y:S02]  /*1c50*/  HFMA2.MMA R22, R40, R9.reuse, R16 ;  /* 0x0000000928167235 */ /* 0x080fe40000000010 */
[----:B------:R-:W-:Y:S01]  /*1c60*/  HFMA2.MMA R23, R34, R9, R18 ;  /* 0x0000000922177235 */ /* 0x000fe20000000012 */
[----:B------:R-:W-:Y:S02]  /*1c70*/  HFMA2 R9, R33, R9, R19 ;  /* 0x0000000921097231 */ /* 0x000fe40000000013 */
[----:B------:R-:W1:Y:S01]  /*1c80*/  LDS.128 R16, [UR7+0x700] ;  /* 0x00070007ff107984 */ /* 0x000e620008000c00 */
[----:B------:R-:W-:Y:S02]  /*1c90*/  HFMA2 R8, R29, R11, R8 ;  /* 0x0000000b1d087231 */ /* 0x000fe40000000008 */
[----:B------:R-:W-:-:S02]  /*1ca0*/  HFMA2.MMA R22, R44, R10, R22 ;  /* 0x0000000a2c167235 */ /* 0x000fc40000000016 */
[----:B------:R-:W-:Y:S01]  /*1cb0*/  HFMA2.MMA R23, R46, R10, R23 ;  /* 0x0000000a2e177235 */ /* 0x000fe20000000017 */
[----:B------:R-:W-:Y:S02]  /*1cc0*/  HFMA2 R10, R47, R10, R9 ;  /* 0x0000000a2f0a7231 */ /* 0x000fe40000000009 */
[----:B------:R-:W-:Y:S02]  /*1cd0*/  HFMA2 R8, R8, R81, R54 ;  /* 0x0000005108087231 */ /* 0x000fe40000000036 */
[----:B------:R-:W-:Y:S01]  /*1ce0*/  HFMA2 R10, R31, R11, R10 ;  /* 0x0000000b1f0a7231 */ /* 0x000fe2000000000a */
[-C--:B------:R-:W-:Y:S02]  /*1cf0*/  HFMA2.MMA R22, R28, R11.reuse, R22 ;  /* 0x0000000b1c167235 */ /* 0x080fe40000000016 */
[----:B------:R-:W-:Y:S01]  /*1d00*/  HFMA2.MMA R9, R30, R11, R23 ;  /* 0x0000000b1e097235 */ /* 0x000fe20000000017 */
[----:B------:R-:W-:Y:S01]  /*1d10*/  HFMA2 R10, R10, R78, R52 ;  /* 0x0000004e0a0a7231 */ /* 0x000fe20000000034 */
[----:B0-----:R-:W-:-:S04]  /*1d20*/  HFMA2.MMA R11, R32, R12, RZ ;  /* 0x0000000c200b7235 */ /* 0x001fc800000000ff */
[----:B------:R-:W-:Y:S02]  /*1d30*/  HFMA2.MMA R7, R22, R80, R7 ;  /* 0x0000005016077235 */ /* 0x000fe40000000007 */
[----:B------:R-:W-:Y:S01]  /*1d40*/  HFMA2.MMA R9, R9, R79, R53 ;  /* 0x0000004f09097235 */ /* 0x000fe20000000035 */
[-C--:B------:R-:W-:Y:S01]  /*1d50*/  HFMA2 R52, R41, R12.reuse, RZ.H0_H0 ;  /* 0x0000000c29347231 */ /* 0x080fe200000400ff */
[----:B------:R-:W-:Y:S02]  /*1d60*/  HFMA2.MMA R53, R35, R12, RZ ;  /* 0x0000000c23357235 */ /* 0x000fe400000000ff */
[-C--:B------:R-:W-:Y:S01]  /*1d70*/  HFMA2.MMA R11, R40, R13.reuse, R11 ;  /* 0x0000000d280b7235 */ /* 0x080fe2000000000b */
[----:B------:R-:W-:Y:S01]  /*1d80*/  HFMA2 R12, R43, R12, RZ.H0_H0 ;  /* 0x0000000c2b0c7231 */ /* 0x000fe200000400ff */
[----:B------:R0:W2:Y:S01]  /*1d90*/  LDG.E.128.CONSTANT R20, desc[UR10][R92.64] ;  /* 0x0000000a5c147981 */ /* 0x0000a2000c1e9d00 */
[-C--:B------:R-:W-:Y:S02]  /*1da0*/  HFMA2 R52, R42, R13.reuse, R52 ;  /* 0x0000000d2a347231 */ /* 0x080fe40000000034 */
[----:B------:R-:W-:Y:S01]  /*1db0*/  HFMA2 R12, R33, R13, R12 ;  /* 0x0000000d210c7231 */ /* 0x000fe2000000000c */
[----:B------:R-:W-:Y:S01]  /*1dc0*/  HFMA2.MMA R53, R34, R13, R53 ;  /* 0x0000000d22357235 */ /* 0x000fe20000000035 */
[----:B------:R-:W-:Y:S01]  /*1dd0*/  HFMA2 R52, R45, R14, R52 ;  /* 0x0000000e2d347231 */ /* 0x000fe20000000034 */
[----:B------:R-:W-:Y:S01]  /*1de0*/  HFMA2.MMA R11, R44, R14, R11 ;  /* 0x0000000e2c0b7235 */ /* 0x000fe2000000000b */
[----:B0-----:R-:W-:Y:S01]  /*1df0*/  IMAD.WIDE R92, R0, 0x4, R92 ;  /* 0x00000004005c7825 */ /* 0x001fe200078e025c */
[----:B-1----:R-:W-:-:S03]  /*1e00*/  HFMA2.MMA R32, R32, R16, RZ ;  /* 0x0000001020207235 */ /* 0x002fc600000000ff */
[-C--:B------:R-:W-:Y:S01]  /*1e10*/  HFMA2 R41, R41, R16.reuse, RZ.H0_H0 ;  /* 0x0000001029297231 */ /* 0x080fe200000400ff */
[----:B------:R-:W-:Y:S01]  /*1e20*/  HFMA2.MMA R35, R35, R16, RZ ;  /* 0x0000001023237235 */ /* 0x000fe200000000ff */
[----:B------:R-:W-:Y:S01]  /*1e30*/  HFMA2 R16, R43, R16, RZ.H0_H0 ;  /* 0x000000102b107231 */ /* 0x000fe200000400ff */
[----:B------:R-:W-:Y:S01]  /*1e40*/  HFMA2.MMA R53, R46, R14, R53 ;  /* 0x0000000e2e357235 */ /* 0x000fe20000000035 */
        /* <DEDUP_REMOVED lines=9> */
[C---:B-----5:R-:W-:Y:S01]  /*1ee0*/  LOP3.LUT R42, R27.reuse, 0xf000f0, RZ, 0xc0, !PT ;  /* 0x00f000f01b2a7812 */ /* 0x060fe200078ec0ff */
[-C--:B------:R-:W-:Y:S01]  /*1ef0*/  HFMA2 R16, R47, R18.reuse, R16 ;  /* 0x000000122f107231 */ /* 0x080fe20000000010 */
[-C--:B------:R-:W-:Y:S01]  /*1f00*/  HFMA2.MMA R44, R44, R18.reuse, R32 ;  /* 0x000000122c2c7235 */ /* 0x080fe20000000020 */
[----:B------:R-:W-:Y:S01]  /*1f10*/  HFMA2 R41, R45, R18, R41 ;  /* 0x000000122d297231 */ /* 0x000fe20000000029 */
[----:B------:R-:W-:Y:S01]  /*1f20*/  HFMA2.MMA R15, R46, R18, R35 ;  /* 0x000000122e0f7235 */ /* 0x000fe20000000023 */
[----:B------:R-:W-:Y:S01]  /*1f30*/  HFMA2 R14, R14, R78, R48 ;  /* 0x0000004e0e0e7231 */ /* 0x000fe20000000030 */
[----:B------:R-:W0:Y:S01]  /*1f40*/  LDS.128 R32, [UR7+0x10] ;  /* 0x00001007ff207984 */ /* 0x000e220008000c00 */
[----:B------:R-:W-:Y:S01]  /*1f50*/  HFMA2 R45, R29, R19, R41 ;  /* 0x000000131d2d7231 */ /* 0x000fe20000000029 */
[----:B------:R-:W-:Y:S01]  /*1f60*/  SHF.R.U32.HI R48, RZ, 0x8, R24 ;  /* 0x00000008ff307819 */ /* 0x000fe20000011618 */
[----:B------:R-:W-:Y:S01]  /*1f70*/  HFMA2.MMA R13, R13, R79, R49 ;  /* 0x0000004f0d0d7235 */ /* 0x000fe20000000031 */
[----:B------:R-:W-:Y:S01]  /*1f80*/  LOP3.LUT R41, R27, 0xf000f, RZ, 0xc0, !PT ;  /* 0x000f000f1b297812 */ /* 0x000fe200078ec0ff */
[----:B------:R-:W-:Y:S01]  /*1f90*/  HFMA2.MMA R40, R28, R19, R44 ;  /* 0x000000131c287235 */ /* 0x000fe2000000002c */
[----:B------:R-:W-:-:S04]  /*1fa0*/  IMAD.WIDE R28, R0, 0x4, R92 ;  /* 0x00000004001c7825 */ /* 0x000fc800078e025c */
[----:B------:R-:W-:Y:S01]  /*1fb0*/  HFMA2 R44, R31, R19, R16 ;  /* 0x000000131f2c7231 */ /* 0x000fe20000000010 */
[----:B------:R-:W-:Y:S01]  /*1fc0*/  LOP3.LUT R31, R26, 0xf000f, RZ, 0xc0, !PT ;  /* 0x000f000f1a1f7812 */ /* 0x000fe200078ec0ff */
[----:B------:R-:W-:Y:S01]  /*1fd0*/  HFMA2.MMA R15, R30, R19, R15 ;  /* 0x000000131e0f7235 */ /* 0x000fe2000000000f */
[C---:B------:R-:W-:Y:S01]  /*1fe0*/  LOP3.LUT R19, R24.reuse, 0xf000f, RZ, 0xc0, !PT ;  /* 0x000f000f18137812 */ /* 0x040fe200078ec0ff */
[-C--:B------:R-:W-:Y:S01]  /*1ff0*/  HFMA2 R18, R45, R81.reuse, R90 ;  /* 0x000000512d127231 */ /* 0x080fe2000000005a */
[----:B------:R-:W-:Y:S01]  /*2000*/  MOV R87, R28 ;  /* 0x0000001c00577202 */ /* 0x000fe20000000f00 */
[-C--:B------:R-:W-:Y:S01]  /*2010*/  HFMA2.MMA R16, R40, R80.reuse, R91 ;  /* 0x0000005028107235 */ /* 0x080fe2000000005b */
[----:B------:R-:W-:Y:S01]  /*2020*/  LOP3.LUT R28, R24, 0xf000f0, RZ, 0xc0, !PT ;  /* 0x00f000f0181c7812 */ /* 0x000fe200078ec0ff */
[----:B------:R-:W-:Y:S01]  /*2030*/  HFMA2 R17, R44, R78, R88 ;  /* 0x0000004e2c117231 */ /* 0x000fe20000000058 */
[----:B------:R-:W-:Y:S01]  /*2040*/  LOP3.LUT R31, R31, 0x64006400, RZ, 0xfc, !PT ;  /* 0x640064001f1f7812 */ /* 0x000fe200078efcff */
[----:B------:R-:W-:Y:S01]  /*2050*/  HFMA2.MMA R11, R11, R80, R51 ;  /* 0x000000500b0b7235 */ /* 0x000fe20000000033 */
[----:B------:R-:W-:Y:S01]  /*2060*/  LOP3.LUT R40, R26, 0xf000f0, RZ, 0xc0, !PT ;  /* 0x00f000f01a287812 */ /* 0x000fe200078ec0ff */
[----:B------:R-:W-:Y:S01]  /*2070*/  HFMA2 R12, R12, R81, R50 ;  /* 0x000000510c0c7231 */ /* 0x000fe20000000032 */
[----:B------:R-:W-:Y:S01]  /*2080*/  LOP3.LUT R24, R19, 0x64006400, RZ, 0xfc, !PT ;  /* 0x6400640013187812 */ /* 0x000fe200078efcff */
[----:B------:R-:W-:Y:S01]  /*2090*/  HFMA2.MMA R15, R15, R79, R89 ;  /* 0x0000004f0f0f7235 */ /* 0x000fe20000000059 */
[----:B------:R-:W-:-:S02]  /*20a0*/  MOV R86, R29 ;  /* 0x0000001d00567202 */ /* 0x000fc40000000f00 */
[----:B------:R-:W-:Y:S01]  /*20b0*/  LOP3.LUT R29, R25, 0xf000f, RZ, 0xc0, !PT ;  /* 0x000f000f191d7812 */ /* 0x000fe200078ec0ff */
[----:B------:R-:W-:Y:S01]  /*20c0*/  HADD2 R19, R24, R77 ;  /* 0x0000004d18137230 */ /* 0x000fe20000000000 */
[----:B------:R-:W-:Y:S02]  /*20d0*/  LOP3.LUT R45, R28, 0x64006400, RZ, 0xfc, !PT ;  /* 0x640064001c2d7812 */ /* 0x000fe400078efcff */
[----:B------:R-:W-:Y:S01]  /*20e0*/  LOP3.LUT R28, R40, 0x64006400, RZ, 0xfc, !PT ;  /* 0x64006400281c7812 */ /* 0x000fe200078efcff */
[----:B------:R-:W-:Y:S01]  /*20f0*/  HFMA2.MMA R40, R31, 1, 1, R4 ;  /* 0x3c003c001f287835 */ /* 0x000fe20000000004 */
[----:B------:R-:W-:Y:S02]  /*2100*/  SHF.R.U32.HI R47, RZ, 0x8, R26 ;  /* 0x00000008ff2f7819 */ /* 0x000fe4000001161a */
[----:B------:R-:W-:Y:S01]  /*2110*/  LOP3.LUT R26, R29, 0x64006400, RZ, 0xfc, !PT ;  /* 0x640064001d1a7812 */ /* 0x000fe200078efcff */
[----:B------:R-:W-:Y:S01]  /*2120*/  HFMA2.MMA R45, R45, 0.0625, 0.0625, R76 ;  /* 0x2c002c002d2d7835 */ /* 0x000fe2000000004c */
[----:B------:R-:W-:Y:S01]  /*2130*/  LOP3.LUT R30, R25, 0xf000f0, RZ, 0xc0, !PT ;  /* 0x00f000f0191e7812 */ /* 0x000fe200078ec0ff */
[----:B------:R-:W-:Y:S01]  /*2140*/  HFMA2.MMA R43, R28, 0.0625, 0.0625, R5 ;  /* 0x2c002c001c2b7835 */ /* 0x000fe20000000005 */
[----:B------:R-:W-:Y:S01]  /*2150*/  LOP3.LUT R29, R41, 0x64006400, RZ, 0xfc, !PT ;  /* 0x64006400291d7812 */ /* 0x000fe200078efcff */
[----:B------:R-:W-:Y:S01]  /*2160*/  HADD2 R41, R26, R75 ;  /* 0x0000004b1a297230 */ /* 0x000fe20000000000 */
[----:B------:R-:W-:Y:S01]  /*2170*/  LOP3.LUT R30, R30, 0x64006400, RZ, 0xfc, !PT ;  /* 0x640064001e1e7812 */ /* 0x000fe200078efcff */
[-C--:B0-----:R-:W-:Y:S01]  /*2180*/  HFMA2.MMA R24, R19, R32.reuse, RZ ;  /* 0x0000002013187235 */ /* 0x081fe200000000ff */
[----:B------:R-:W-:Y:S01]  /*2190*/  LOP3.LUT R49, R42, 0x64006400, RZ, 0xfc, !PT ;  /* 0x640064002a317812 */ /* 0x000fe200078efcff */
[----:B------:R-:W-:Y:S01]  /*21a0*/  HADD2 R46, R29, R6 ;  /* 0x000000061d2e7230 */ /* 0x000fe20000000000 */
[----:B------:R-:W-:Y:S01]  /*21b0*/  HFMA2.MMA R28, R40, R32, RZ ;  /* 0x00000020281c7235 */ /* 0x000fe200000000ff */
[----:B------:R-:W-:Y:S01]  /*21c0*/  HFMA2 R44, R30, 0.0625, 0.0625, R3 ;  /* 0x2c002c001e2c7831 */ /* 0x000fe20000000003 */
[----:B------:R-:W-:Y:S01]  /*21d0*/  SHF.R.U32.HI R25, RZ, 0x8, R25 ;  /* 0x00000008ff197819 */ /* 0x000fe20000011619 */
[-C--:B------:R-:W-:Y:S01]  /*21e0*/  HFMA2 R26, R41, R32.reuse, RZ.H0_H0 ;  /* 0x00000020291a7231 */ /* 0x080fe200000400ff */
[----:B------:R-:W-:Y:S01]  /*21f0*/  SHF.R.U32.HI R27, RZ, 0x8, R27 ;  /* 0x00000008ff1b7819 */ /* 0x000fe2000001161b */
[----:B------:R-:W-:Y:S01]  /*2200*/  HFMA2 R29, R46, R32, RZ.H0_H0 ;  /* 0x000000202e1d7231 */ /* 0x000fe200000400ff */
[-C--:B------:R-:W-:Y:S01]  /*2210*/  HFMA2.MMA R32, R45, R33.reuse, R24 ;  /* 0x000000212d207235 */ /* 0x080fe20000000018 */
[----:B------:R-:W-:Y:S01]  /*2220*/  HFMA2 R42, R49, 0.0625, 0.0625, R2 ;  /* 0x2c002c00312a7831 */ /* 0x000fe20000000002 */
[----:B------:R-:W-:Y:S01]  /*2230*/  HFMA2.MMA R24, R43, R33, R28 ;  /* 0x000000212b187235 */ /* 0x000fe2000000001c */
[-C--:B------:R-:W-:Y:S01]  /*2240*/  HFMA2 R26, R44, R33.reuse, R26 ;  /* 0x000000212c1a7231 */ /* 0x080fe2000000001a */
[C---:B------:R-:W-:Y:S01]  /*2250*/  LOP3.LUT R49, R48.reuse, 0xf000f, RZ, 0xc0, !PT ;  /* 0x000f000f30317812 */ /* 0x040fe200078ec0ff */
[----:B------:R-:W-:Y:S01]  /*2260*/  HFMA2 R33, R42, R33, R29 ;  /* 0x000000212a217231 */ /* 0x000fe2000000001d */
[----:B------:R-:W-:Y:S01]  /*2270*/  LOP3.LUT R48, R48, 0xf000f0, RZ, 0xc0, !PT ;  /* 0x00f000f030307812 */ /* 0x000fe200078ec0ff */
[----:B------:R-:W0:Y:S01]  /*2280*/  LDS.128 R28, [UR7+0x110] ;  /* 0x00011007ff1c7984 */ /* 0x000e220008000c00 */
[----:B------:R-:W-:-:S02]  /*2290*/  LOP3.LUT R51, R25, 0xf000f, RZ, 0xc0, !PT ;  /* 0x000f000f19337812 */ /* 0x000fc400078ec0ff */
[----:B------:R-:W-:Y:S02]  /*22a0*/  LOP3.LUT R50, R49, 0x64006400, RZ, 0xfc, !PT ;  /* 0x6400640031327812 */ /* 0x000fe400078efcff */
[----:B------:R-:W-:Y:S02]  /*22b0*/  LOP3.LUT R52, R25, 0xf000f0, RZ, 0xc0, !PT ;  /* 0x00f000f019347812 */ /* 0x000fe400078ec0ff */
[----:B------:R-:W-:Y:S01]  /*22c0*/  LOP3.LUT R25, R48, 0x64006400, RZ, 0xfc, !PT ;  /* 0x6400640030197812 */ /* 0x000fe200078efcff */
[----:B------:R-:W-:Y:S01]  /*22d0*/  HADD2 R50, R50, R77 ;  /* 0x0000004d32327230 */ /* 0x000fe20000000000 */
[----:B------:R-:W-:Y:S02]  /*22e0*/  LOP3.LUT R48, R51, 0x64006400, RZ, 0xfc, !PT ;  /* 0x6400640033307812 */ /* 0x000fe400078efcff */
[C---:B------:R-:W-:Y:S02]  /*22f0*/  LOP3.LUT R53, R47.reuse, 0xf000f, RZ, 0xc0, !PT ;  /* 0x000f000f2f357812 */ /* 0x040fe400078ec0ff */
[----:B------:R-:W-:Y:S01]  /*2300*/  LOP3.LUT R72, R47, 0xf000f0, RZ, 0xc0, !PT ;  /* 0x00f000f02f487812 */ /* 0x000fe200078ec0ff */
[----:B------:R-:W-:Y:S01]  /*2310*/  HFMA2.MMA R32, R50, R34, R32 ;  /* 0x0000002232207235 */ /* 0x000fe20000000020 */
[----:B------:R-:W-:Y:S01]  /*2320*/  LOP3.LUT R47, R27, 0xf000f, RZ, 0xc0, !PT ;  /* 0x000f000f1b2f7812 */ /* 0x000fe200078ec0ff */
[----:B------:R-:W-:Y:S01]  /*2330*/  HFMA2.MMA R49, R48, 1, 1, R75 ;  /* 0x3c003c0030317835 */ /* 0x000fe2000000004b */
[----:B------:R-:W-:Y:S01]  /*2340*/  LOP3.LUT R53, R53, 0x64006400, RZ, 0xfc, !PT ;  /* 0x6400640035357812 */ /* 0x000fe200078efcff */
[----:B------:R-:W-:Y:S01]  /*2350*/  HFMA2.MMA R54, R25, 0.0625, 0.0625, R76 ;  /* 0x2c002c0019367835 */ /* 0x000fe2000000004c */
[----:B------:R-:W-:-:S02]  /*2360*/  LOP3.LUT R47, R47, 0x64006400, RZ, 0xfc, !PT ;  /* 0x640064002f2f7812 */ /* 0x000fc400078efcff */
[----:B------:R-:W-:Y:S01]  /*2370*/  LOP3.LUT R27, R27, 0xf000f0, RZ, 0xc0, !PT ;  /* 0x00f000f01b1b7812 */ /* 0x000fe200078ec0ff */
[----:B------:R-:W-:Y:S01]  /*2380*/  HADD2 R48, R53, R4 ;  /* 0x0000000435307230 */ /* 0x000fe20000000000 */
[----:B------:R-:W-:Y:S02]  /*2390*/  LOP3.LUT R52, R52, 0x64006400, RZ, 0xfc, !PT ;  /* 0x6400640034347812 */ /* 0x000fe400078efcff */
[----:B------:R-:W-:Y:S01]  /*23a0*/  HFMA2.MMA R47, R47, 1, 1, R6 ;  /* 0x3c003c002f2f7835 */ /* 0x000fe20000000006 */
[----:B------:R-:W-:Y:S01]  /*23b0*/  HFMA2 R71, R49, R34, R26 ;  /* 0x0000002231477231 */ /* 0x000fe2000000001a */
[----:B------:R-:W-:Y:S01]  /*23c0*/  HFMA2.MMA R32, R54, R35, R32 ;  /* 0x0000002336207235 */ /* 0x000fe20000000020 */
[----:B------:R-:W-:Y:S01]  /*23d0*/  LOP3.LUT R51, R27, 0x64006400, RZ, 0xfc, !PT ;  /* 0x640064001b337812 */ /* 0x000fe200078efcff */
[----:B------:R-:W-:Y:S01]  /*23e0*/  HFMA2.MMA R73, R48, R34, R24 ;  /* 0x0000002230497235 */ /* 0x000fe20000000018 */
[----:B------:R-:W-:Y:S01]  /*23f0*/  LOP3.LUT R72, R72, 0x64006400, RZ, 0xfc, !PT ;  /* 0x6400640048487812 */ /* 0x000fe200078efcff */
[----:B------:R-:W1:Y:S01]  /*2400*/  LDS.128 R24, [UR7+0x210] ;  /* 0x00021007ff187984 */ /* 0x000e620008000c00 */
[----:B------:R-:W-:-:S02]  /*2410*/  HFMA2 R53, R52, 0.0625, 0.0625, R3 ;  /* 0x2c002c0034357831 */ /* 0x000fc40000000003 */
[----:B------:R-:W-:Y:S01]  /*2420*/  HFMA2 R51, R51, 0.0625, 0.0625, R2 ;  /* 0x2c002c0033337831 */ /* 0x000fe20000000002 */
[----:B------:R-:W-:Y:S01]  /*2430*/  HFMA2.MMA R57, R32, R80, R57 ;  /* 0x0000005020397235 */ /* 0x000fe20000000039 */
[----:B------:R-:W-:Y:S01]  /*2440*/  HFMA2 R33, R47, R34, R33 ;  /* 0x000000222f217231 */ /* 0x000fe20000000021 */
[----:B------:R-:W-:Y:S01]  /*2450*/  HFMA2.MMA R52, R72, 0.0625, 0.0625, R5 ;  /* 0x2c002c0048347835 */ /* 0x000fe20000000005 */
[-C--:B------:R-:W-:Y:S01]  /*2460*/  HFMA2 R71, R53, R35.reuse, R71 ;  /* 0x0000002335477231 */ /* 0x080fe20000000047 */
[-C--:B0-----:R-:W-:Y:S01]  /*2470*/  HFMA2.MMA R32, R19, R28.reuse, RZ ;  /* 0x0000001c13207235 */ /* 0x081fe200000000ff */
[----:B------:R-:W-:Y:S01]  /*2480*/  HFMA2 R33, R51, R35, R33 ;  /* 0x0000002333217231 */ /* 0x000fe20000000021 */
[----:B------:R-:W-:Y:S01]  /*2490*/  HFMA2.MMA R34, R40, R28, RZ ;  /* 0x0000001c28227235 */ /* 0x000fe200000000ff */
[----:B------:R-:W-:Y:S02]  /*24a0*/  HFMA2 R58, R71, R81, R58 ;  /* 0x00000051473a7231 */ /* 0x000fe4000000003a */
[----:B------:R-:W-:Y:S01]  /*24b0*/  HFMA2 R55, R33, R78, R55 ;  /* 0x0000004e21377231 */ /* 0x000fe20000000037 */
[----:B------:R-:W-:Y:S01]  /*24c0*/  HFMA2.MMA R73, R52, R35, R73 ;  /* 0x0000002334497235 */ /* 0x000fe20000000049 */
[-C--:B------:R-:W-:Y:S01]  /*24d0*/  HFMA2 R33, R41, R28.reuse, RZ.H0_H0 ;  /* 0x0000001c29217231 */ /* 0x080fe200000400ff */
[-C--:B------:R-:W-:Y:S01]  /*24e0*/  HFMA2.MMA R32, R45, R29.reuse, R32 ;  /* 0x0000001d2d207235 */ /* 0x080fe20000000020 */
[----:B------:R-:W-:Y:S01]  /*24f0*/  HFMA2 R28, R46, R28, RZ.H0_H0 ;  /* 0x0000001c2e1c7231 */ /* 0x000fe200000400ff */
[----:B------:R-:W-:Y:S01]  /*2500*/  HFMA2.MMA R34, R43, R29, R34 ;  /* 0x0000001d2b227235 */ /* 0x000fe20000000022 */
[----:B------:R-:W-:-:S02]  /*2510*/  HFMA2 R33, R44, R29, R33 ;  /* 0x0000001d2c217231 */ /* 0x000fc40000000021 */
[----:B------:R-:W-:Y:S01]  /*2520*/  HFMA2 R35, R42, R29, R28 ;  /* 0x0000001d2a237231 */ /* 0x000fe2000000001c */
[----:B------:R-:W-:Y:S01]  /*2530*/  HFMA2.MMA R56, R73, R79, R56 ;  /* 0x0000004f49387235 */ /* 0x000fe20000000038 */
[-C--:B------:R-:W-:Y:S01]  /*2540*/  HFMA2 R29, R49, R30.reuse, R33 ;  /* 0x0000001e311d7231 */ /* 0x080fe20000000021 */
[-C--:B------:R-:W-:Y:S02]  /*2550*/  HFMA2.MMA R28, R50, R30.reuse, R32 ;  /* 0x0000001e321c7235 */ /* 0x080fe40000000020 */
[----:B------:R-:W-:Y:S01]  /*2560*/  HFMA2.MMA R71, R48, R30, R34 ;  /* 0x0000001e30477235 */ /* 0x000fe20000000022 */
[----:B------:R-:W-:Y:S02]  /*2570*/  HFMA2 R30, R47, R30, R35 ;  /* 0x0000001e2f1e7231 */ /* 0x000fe40000000023 */
[----:B------:R-:W0:Y:S01]  /*2580*/  LDS.128 R32, [UR7+0x310] ;  /* 0x00031007ff207984 */ /* 0x000e220008000c00 */
[-C--:B------:R-:W-:Y:S02]  /*2590*/  HFMA2 R29, R53, R31.reuse, R29 ;  /* 0x0000001f351d7231 */ /* 0x080fe4000000001d */
[-C--:B------:R-:W-:Y:S01]  /*25a0*/  HFMA2.MMA R28, R54, R31.reuse, R28 ;  /* 0x0000001f361c7235 */ /* 0x080fe2000000001c */
[----:B------:R-:W-:Y:S01]  /*25b0*/  HFMA2 R30, R51, R31, R30 ;  /* 0x0000001f331e7231 */ /* 0x000fe2000000001e */
[----:B------:R-:W-:Y:S01]  /*25c0*/  HFMA2.MMA R71, R52, R31, R71 ;  /* 0x0000001f34477235 */ /* 0x000fe20000000047 */
[----:B------:R-:W-:-:S02]  /*25d0*/  HFMA2 R65, R29, R81, R65 ;  /* 0x000000511d417231 */ /* 0x000fc40000000041 */
[----:B------:R-:W-:Y:S01]  /*25e0*/  HFMA2 R63, R30, R78, R63 ;  /* 0x0000004e1e3f7231 */ /* 0x000fe2000000003f */
[----:B-1----:R-:W-:Y:S01]  /*25f0*/  HFMA2.MMA R30, R40, R24, RZ ;  /* 0x00000018281e7235 */ /* 0x002fe200000000ff */
[-C--:B------:R-:W-:Y:S01]  /*2600*/  HFMA2 R29, R41, R24.reuse, RZ.H0_H0 ;  /* 0x00000018291d7231 */ /* 0x080fe200000400ff */
[----:B------:R-:W-:Y:S02]  /*2610*/  HFMA2.MMA R64, R28, R80, R64 ;  /* 0x000000501c407235 */ /* 0x000fe40000000040 */
[----:B------:R-:W-:Y:S01]  /*2620*/  HFMA2.MMA R28, R19, R24, RZ ;  /* 0x00000018131c7235 */ /* 0x000fe200000000ff */
[----:B------:R-:W-:Y:S01]  /*2630*/  HFMA2 R24, R46, R24, RZ.H0_H0 ;  /* 0x000000182e187231 */ /* 0x000fe200000400ff */
[----:B------:R-:W-:Y:S01]  /*2640*/  HFMA2.MMA R66, R71, R79, R66 ;  /* 0x0000004f47427235 */ /* 0x000fe20000000042 */
[-C--:B------:R-:W-:Y:S01]  /*2650*/  HFMA2 R29, R44, R25.reuse, R29 ;  /* 0x000000192c1d7231 */ /* 0x080fe2000000001d */
[----:B------:R-:W-:Y:S01]  /*2660*/  HFMA2.MMA R30, R43, R25, R30 ;  /* 0x000000192b1e7235 */ /* 0x000fe2000000001e */
[----:B------:R-:W-:-:S03]  /*2670*/  HFMA2 R31, R42, R25, R24 ;  /* 0x000000192a1f7231 */ /* 0x000fc60000000018 */
[----:B------:R-:W-:Y:S01]  /*2680*/  HFMA2.MMA R28, R45, R25, R28 ;  /* 0x000000192d1c7235 */ /* 0x000fe2000000001c */
[----:B------:R-:W-:-:S03]  /*2690*/  HFMA2 R25, R49, R26, R29 ;  /* 0x0000001a31197231 */ /* 0x000fc6000000001d */
[----:B------:R-:W-:Y:S01]  /*26a0*/  HFMA2.MMA R71, R48, R26, R30 ;  /* 0x0000001a30477235 */ /* 0x000fe2000000001e */
[----:B------:R-:W-:-:S03]  /*26b0*/  HFMA2 R25, R53, R27, R25 ;  /* 0x0000001b35197231 */ /* 0x000fc60000000019 */
[----:B------:R-:W-:Y:S01]  /*26c0*/  HFMA2.MMA R24, R50, R26, R28 ;  /* 0x0000001a32187235 */ /* 0x000fe2000000001c */
[----:B------:R-:W-:Y:S02]  /*26d0*/  HFMA2 R26, R47, R26, R31 ;  /* 0x0000001a2f1a7231 */ /* 0x000fe4000000001f */
[----:B------:R-:W1:Y:S01]  /*26e0*/  LDS.128 R28, [UR7+0x410] ;  /* 0x00041007ff1c7984 */ /* 0x000e620008000c00 */
[-C--:B------:R-:W-:Y:S01]  /*26f0*/  HFMA2.MMA R71, R52, R27.reuse, R71 ;  /* 0x0000001b34477235 */ /* 0x080fe20000000047 */
[----:B------:R-:W-:Y:S02]  /*2700*/  HFMA2 R26, R51, R27, R26 ;  /* 0x0000001b331a7231 */ /* 0x000fe4000000001a */
[----:B------:R-:W-:Y:S01]  /*2710*/  HFMA2 R69, R25, R81, R69 ;  /* 0x0000005119457231 */ /* 0x000fe20000000045 */
[----:B------:R-:W-:Y:S01]  /*2720*/  HFMA2.MMA R24, R54, R27, R24 ;  /* 0x0000001b36187235 */ /* 0x000fe20000000018 */
[----:B------:R-:W-:Y:S01]  /*2730*/  HFMA2 R67, R26, R78, R67 ;  /* 0x0000004e1a437231 */ /* 0x000fe20000000043 */
[----:B0-----:R-:W-:Y:S01]  /*2740*/  HFMA2.MMA R27, R40, R32, RZ ;  /* 0x00000020281b7235 */ /* 0x001fe200000000ff */
[----:B------:R-:W-:Y:S01]  /*2750*/  HFMA2 R26, R41, R32, RZ.H0_H0 ;  /* 0x00000020291a7231 */ /* 0x000fe200000400ff */
[----:B------:R-:W-:-:S03]  /*2760*/  HFMA2.MMA R70, R71, R79, R70 ;  /* 0x0000004f47467235 */ /* 0x000fc60000000046 */
[----:B------:R-:W-:Y:S01]  /*2770*/  HFMA2 R26, R44, R33, R26 ;  /* 0x000000212c1a7231 */ /* 0x000fe2000000001a */
[----:B------:R-:W-:Y:S02]  /*2780*/  HFMA2.MMA R68, R24, R80, R68 ;  /* 0x0000005018447235 */ /* 0x000fe40000000044 */
[----:B------:R-:W-:Y:S01]  /*2790*/  HFMA2.MMA R24, R19, R32, RZ ;  /* 0x0000002013187235 */ /* 0x000fe200000000ff */
[----:B------:R-:W-:-:S07]  /*27a0*/  HFMA2 R32, R46, R32, RZ.H0_H0 ;  /* 0x000000202e207231 */ /* 0x000fce00000400ff */
[-C--:B------:R-:W-:Y:S02]  /*27b0*/  HFMA2.MMA R25, R45, R33.reuse, R24 ;  /* 0x000000212d197235 */ /* 0x080fe40000000018 */
[----:B------:R-:W-:Y:S01]  /*27c0*/  HFMA2.MMA R24, R43, R33, R27 ;  /* 0x000000212b187235 */ /* 0x000fe2000000001b */
[----:B------:R-:W-:Y:S02]  /*27d0*/  HFMA2 R27, R42, R33, R32 ;  /* 0x000000212a1b7231 */ /* 0x000fe40000000020 */
[----:B------:R-:W-:-:S03]  /*27e0*/  HFMA2 R33, R49, R34, R26 ;  /* 0x0000002231217231 */ /* 0x000fc6000000001a */
[-C--:B------:R-:W-:Y:S01]  /*27f0*/  HFMA2.MMA R32, R50, R34.reuse, R25 ;  /* 0x0000002232207235 */ /* 0x080fe20000000019 */
[----:B------:R-:W-:Y:S01]  /*2800*/  HFMA2 R33, R53, R35, R33 ;  /* 0x0000002335217231 */ /* 0x000fe20000000021 */
[----:B------:R-:W-:Y:S01]  /*2810*/  HFMA2.MMA R71, R48, R34, R24 ;  /* 0x0000002230477235 */ /* 0x000fe20000000018 */
[----:B------:R-:W-:Y:S02]  /*2820*/  HFMA2 R34, R47, R34, R27 ;  /* 0x000000222f227231 */ /* 0x000fe4000000001b */
[----:B------:R-:W0:Y:S01]  /*2830*/  LDS.128 R24, [UR7+0x510] ;  /* 0x00051007ff187984 */ /* 0x000e220008000c00 */
[----:B------:R-:W-:Y:S02]  /*2840*/  HFMA2 R61, R33, R81, R61 ;  /* 0x00000051213d7231 */ /* 0x000fe4000000003d */
[-C--:B------:R-:W-:Y:S01]  /*2850*/  HFMA2.MMA R32, R54, R35.reuse, R32 ;  /* 0x0000002336207235 */ /* 0x080fe20000000020 */
[----:B------:R-:W-:Y:S01]  /*2860*/  HFMA2 R34, R51, R35, R34 ;  /* 0x0000002333227231 */ /* 0x000fe20000000022 */
[----:B------:R-:W-:Y:S01]  /*2870*/  HFMA2.MMA R71, R52, R35, R71 ;  /* 0x0000002334477235 */ /* 0x000fe20000000047 */
[----:B-1----:R-:W-:-:S02]  /*2880*/  HFMA2 R33, R41, R28, RZ.H0_H0 ;  /* 0x0000001c29217231 */ /* 0x002fc400000400ff */
[----:B------:R-:W-:Y:S01]  /*2890*/  HFMA2 R59, R34, R78, R59 ;  /* 0x0000004e223b7231 */ /* 0x000fe2000000003b */
[----:B------:R-:W-:Y:S01]  /*28a0*/  HFMA2.MMA R34, R40, R28, RZ ;  /* 0x0000001c28227235 */ /* 0x000fe200000000ff */
[-C--:B------:R-:W-:Y:S01]  /*28b0*/  HFMA2 R33, R44, R29.reuse, R33 ;  /* 0x0000001d2c217231 */ /* 0x080fe20000000021 */
[----:B------:R-:W-:Y:S02]  /*28c0*/  HFMA2.MMA R62, R32, R80, R62 ;  /* 0x00000050203e7235 */ /* 0x000fe4000000003e */
[----:B------:R-:W-:Y:S01]  /*28d0*/  HFMA2.MMA R32, R19, R28, RZ ;  /* 0x0000001c13207235 */ /* 0x000fe200000000ff */
[----:B------:R-:W-:Y:S01]  /*28e0*/  HFMA2 R28, R46, R28, RZ.H0_H0 ;  /* 0x0000001c2e1c7231 */ /* 0x000fe200000400ff */
[----:B------:R-:W-:Y:S01]  /*28f0*/  HFMA2.MMA R60, R71, R79, R60 ;  /* 0x0000004f473c7235 */ /* 0x000fe2000000003c */
[----:B------:R-:W-:Y:S01]  /*2900*/  HFMA2 R33, R49, R30, R33 ;  /* 0x0000001e31217231 */ /* 0x000fe20000000021 */
[----:B------:R-:W-:Y:S01]  /*2910*/  HFMA2.MMA R34, R43, R29, R34 ;  /* 0x0000001d2b227235 */ /* 0x000fe20000000022 */
[----:B------:R-:W-:-:S02]  /*2920*/  HFMA2 R28, R42, R29, R28 ;  /* 0x0000001d2a1c7231 */ /* 0x000fc4000000001c */
[----:B------:R-:W-:Y:S01]  /*2930*/  HFMA2 R33, R53, R31, R33 ;  /* 0x0000001f35217231 */ /* 0x000fe20000000021 */
[----:B------:R-:W-:Y:S01]  /*2940*/  HFMA2.MMA R32, R45, R29, R32 ;  /* 0x0000001d2d207235 */ /* 0x000fe20000000020 */
[----:B------:R-:W-:Y:S02]  /*2950*/  HFMA2 R28, R47, R30, R28 ;  /* 0x0000001e2f1c7231 */ /* 0x000fe4000000001c */
[----:B------:R-:W-:Y:S01]  /*2960*/  HFMA2 R72, R33, R81, R36 ;  /* 0x0000005121487231 */ /* 0x000fe20000000024 */
[----:B------:R-:W-:Y:S01]  /*2970*/  HFMA2.MMA R34, R48, R30, R34 ;  /* 0x0000001e30227235 */ /* 0x000fe20000000022 */
[----:B------:R-:W-:-:S03]  /*2980*/  HFMA2 R74, R51, R31, R28 ;  /* 0x0000001f334a7231 */ /* 0x000fc6000000001c */
[----:B------:R-:W-:Y:S01]  /*2990*/  HFMA2.MMA R32, R50, R30, R32 ;  /* 0x0000001e32207235 */ /* 0x000fe20000000020 */
[----:B------:R-:W-:-:S03]  /*29a0*/  HFMA2 R74, R74, R78, R37 ;  /* 0x0000004e4a4a7231 */ /* 0x000fc60000000025 */
[----:B------:R-:W-:-:S04]  /*29b0*/  HFMA2.MMA R34, R52, R31, R34 ;  /* 0x0000001f34227235 */ /* 0x000fc80000000022 */
[----:B------:R-:W-:Y:S02]  /*29c0*/  HFMA2.MMA R32, R54, R31, R32 ;  /* 0x0000001f36207235 */ /* 0x000fe40000000020 */
[----:B------:R-:W1:Y:S01]  /*29d0*/  LDS.128 R28, [UR7+0x610] ;  /* 0x00061007ff1c7984 */ /* 0x000e620008000c00 */
[----:B0-----:R-:W-:Y:S01]  /*29e0*/  HFMA2.MMA R88, R19, R24, RZ ;  /* 0x0000001813587235 */ /* 0x001fe200000000ff */
[-C--:B------:R-:W-:Y:S01]  /*29f0*/  HFMA2 R89, R41, R24.reuse, RZ.H0_H0 ;  /* 0x0000001829597231 */ /* 0x080fe200000400ff */
[----:B------:R-:W-:Y:S01]  /*2a00*/  HFMA2.MMA R73, R34, R79, R38 ;  /* 0x0000004f22497235 */ /* 0x000fe20000000026 */
[----:B------:R-:W-:Y:S02]  /*2a10*/  HFMA2 R33, R46, R24, RZ.H0_H0 ;  /* 0x000000182e217231 */ /* 0x000fe400000400ff */
[----:B------:R-:W-:Y:S01]  /*2a20*/  HFMA2.MMA R71, R32, R80, R39 ;  /* 0x0000005020477235 */ /* 0x000fe20000000027 */
[----:B------:R-:W-:Y:S01]  /*2a30*/  HFMA2 R89, R44, R25, R89 ;  /* 0x000000192c597231 */ /* 0x000fe20000000059 */
[----:B------:R-:W0:Y:S01]  /*2a40*/  LDS.128 R36, [UR7+0x710] ;  /* 0x00071007ff247984 */ /* 0x000e220008000c00 */
[----:B------:R-:W-:-:S02]  /*2a50*/  HFMA2.MMA R32, R40, R24, RZ ;  /* 0x0000001828207235 */ /* 0x000fc400000000ff */
[----:B------:R-:W-:-:S06]  /*2a60*/  HFMA2.MMA R88, R45, R25, R88 ;  /* 0x000000192d587235 */ /* 0x000fcc0000000058 */
[----:B------:R-:W-:Y:S01]  /*2a70*/  HFMA2.MMA R24, R43, R25, R32 ;  /* 0x000000192b187235 */ /* 0x000fe20000000020 */
[----:B------:R-:W-:Y:S01]  /*2a80*/  HFMA2 R25, R42, R25, R33 ;  /* 0x000000192a197231 */ /* 0x000fe20000000021 */
[-C--:B------:R-:W-:Y:S01]  /*2a90*/  HFMA2.MMA R88, R50, R26.reuse, R88 ;  /* 0x0000001a32587235 */ /* 0x080fe20000000058 */
[-C--:B------:R-:W-:Y:S01]  /*2aa0*/  HFMA2 R89, R49, R26.reuse, R89 ;  /* 0x0000001a31597231 */ /* 0x080fe20000000059 */
[----:B------:R-:W3:Y:S01]  /*2ab0*/  LDG.E.128.CONSTANT R32, desc[UR10][R92.64] ;  /* 0x0000000a5c207981 */ /* 0x000ee2000c1e9d00 */
[----:B------:R-:W-:Y:S02]  /*2ac0*/  UIADD3 UR5, UR5, 0x20, URZ ;  /* 0x0000002005057890 */ /* 0x000fe4000fffe03f */
[----:B------:R-:W-:Y:S01]  /*2ad0*/  UIADD3 UR6, UR6, 0x20, URZ ;  /* 0x0000002006067890 */ /* 0x000fe2000fffe03f */
[----:B------:R-:W-:Y:S01]  /*2ae0*/  HFMA2.MMA R90, R48, R26, R24 ;  /* 0x0000001a305a7235 */ /* 0x000fe20000000018 */
[----:B------:R-:W-:Y:S01]  /*2af0*/  HFMA2 R26, R47, R26, R25 ;  /* 0x0000001a2f1a7231 */ /* 0x000fe20000000019 */
[----:B------:R-:W-:Y:S01]  /*2b00*/  HFMA2.MMA R88, R54, R27, R88 ;  /* 0x0000001b36587235 */ /* 0x000fe20000000058 */
[-C--:B------:R-:W-:Y:S01]  /*2b10*/  HFMA2 R24, R53, R27.reuse, R89 ;  /* 0x0000001b35187231 */ /* 0x080fe20000000059 */
[----:B------:R-:W-:Y:S01]  /*2b20*/  UISETP.GE.AND UP0, UPT, UR5, UR4, UPT ;  /* 0x000000040500728c */ /* 0x000fe2000bf06270 */
[----:B------:R-:W-:-:S02]  /*2b30*/  HFMA2 R26, R51, R27, R26 ;  /* 0x0000001b331a7231 */ /* 0x000fc4000000001a */
[----:B------:R-:W-:Y:S01]  /*2b40*/  HFMA2 R24, R24, R81, R8 ;  /* 0x0000005118187231 */ /* 0x000fe20000000008 */
[----:B------:R-:W-:Y:S01]  /*2b50*/  HFMA2.MMA R25, R52, R27, R90 ;  /* 0x0000001b34197235 */ /* 0x000fe2000000005a */
[----:B------:R-:W-:Y:S01]  /*2b60*/  HFMA2 R26, R26, R78, R10 ;  /* 0x0000004e1a1a7231 */ /* 0x000fe2000000000a */
[----:B------:R-:W-:Y:S01]  /*2b70*/  HFMA2.MMA R7, R88, R80, R7 ;  /* 0x0000005058077235 */ /* 0x000fe20000000007 */
[----:B------:R-:W-:Y:S01]  /*2b80*/  PLOP3.LUT P0, PT, PT, PT, UP0, 0x80, 0x0 ;  /* 0x000000000000781c */ /* 0x000fe20003f0f008 */
[-C--:B-1----:R-:W-:Y:S02]  /*2b90*/  HFMA2.MMA R8, R19, R28.reuse, RZ ;  /* 0x0000001c13087235 */ /* 0x082fe400000000ff */
[----:B------:R-:W-:Y:S02]  /*2ba0*/  HFMA2.MMA R10, R40, R28, RZ ;  /* 0x0000001c280a7235 */ /* 0x000fe400000000ff */
[----:B------:R-:W-:Y:S01]  /*2bb0*/  HFMA2.MMA R25, R25, R79, R9 ;  /* 0x0000004f19197235 */ /* 0x000fe20000000009 */
[----:B------:R-:W-:-:S02]  /*2bc0*/  HFMA2 R9, R41, R28, RZ.H0_H0 ;  /* 0x0000001c29097231 */ /* 0x000fc400000400ff */
[----:B------:R-:W-:Y:S01]  /*2bd0*/  HFMA2 R28, R46, R28, RZ.H0_H0 ;  /* 0x0000001c2e1c7231 */ /* 0x000fe200000400ff */
[-C--:B0-----:R-:W-:Y:S01]  /*2be0*/  HFMA2.MMA R19, R19, R36.reuse, RZ ;  /* 0x0000002413137235 */ /* 0x081fe200000000ff */
[-C--:B------:R-:W-:Y:S01]  /*2bf0*/  HFMA2 R9, R44, R29.reuse, R9 ;  /* 0x0000001d2c097231 */ /* 0x080fe20000000009 */
[----:B------:R-:W-:Y:S01]  /*2c00*/  HFMA2.MMA R40, R40, R36, RZ ;  /* 0x0000002428287235 */ /* 0x000fe200000000ff */
[----:B------:R-:W-:Y:S01]  /*2c10*/  HFMA2 R41, R41, R36, RZ.H0_H0 ;  /* 0x0000002429297231 */ /* 0x000fe200000400ff */
[-C--:B------:R-:W-:Y:S01]  /*2c20*/  HFMA2.MMA R10, R43, R29.reuse, R10 ;  /* 0x0000001d2b0a7235 */ /* 0x080fe2000000000a */
[----:B------:R-:W-:Y:S01]  /*2c30*/  HFMA2 R28, R42, R29, R28 ;  /* 0x0000001d2a1c7231 */ /* 0x000fe2000000001c */
[C---:B------:R-:W-:Y:S01]  /*2c40*/  HFMA2.MMA R8, R45.reuse, R29, R8 ;  /* 0x0000001d2d087235 */ /* 0x040fe20000000008 */
[----:B------:R-:W-:Y:S01]  /*2c50*/  HFMA2 R9, R49, R30, R9 ;  /* 0x0000001e31097231 */ /* 0x000fe20000000009 */
[-C--:B------:R-:W-:Y:S01]  /*2c60*/  HFMA2.MMA R19, R45, R37.reuse, R19 ;  /* 0x000000252d137235 */ /* 0x080fe20000000013 */
[----:B------:R-:W-:Y:S01]  /*2c70*/  HFMA2 R36, R46, R36, RZ.H0_H0 ;  /* 0x000000242e247231 */ /* 0x000fe200000400ff */
[----:B------:R-:W-:Y:S01]  /*2c80*/  HFMA2.MMA R40, R43, R37, R40 ;  /* 0x000000252b287235 */ /* 0x000fe20000000028 */
[----:B------:R-:W-:Y:S01]  /*2c90*/  HFMA2 R41, R44, R37, R41 ;  /* 0x000000252c297231 */ /* 0x000fe20000000029 */
[-C--:B------:R-:W-:Y:S01]  /*2ca0*/  HFMA2.MMA R10, R48, R30.reuse, R10 ;  /* 0x0000001e300a7235 */ /* 0x080fe2000000000a */
[----:B------:R-:W-:Y:S01]  /*2cb0*/  HFMA2 R28, R47, R30, R28 ;  /* 0x0000001e2f1c7231 */ /* 0x000fe2000000001c */
[C---:B------:R-:W-:Y:S01]  /*2cc0*/  HFMA2.MMA R27, R50.reuse, R30, R8 ;  /* 0x0000001e321b7235 */ /* 0x040fe20000000008 */
[----:B------:R-:W-:Y:S01]  /*2cd0*/  HFMA2 R9, R53, R31, R9 ;  /* 0x0000001f35097231 */ /* 0x000fe20000000009 */
[-C--:B------:R-:W-:Y:S01]  /*2ce0*/  HFMA2.MMA R19, R50, R38.reuse, R19 ;  /* 0x0000002632137235 */ /* 0x080fe20000000013 */
[----:B------:R-:W-:Y:S01]  /*2cf0*/  HFMA2 R36, R42, R37, R36 ;  /* 0x000000252a247231 */ /* 0x000fe20000000024 */
[----:B------:R-:W-:Y:S01]  /*2d00*/  HFMA2.MMA R40, R48, R38, R40 ;  /* 0x0000002630287235 */ /* 0x000fe20000000028 */
[-C--:B------:R-:W-:Y:S01]  /*2d10*/  HFMA2 R41, R49, R38.reuse, R41 ;  /* 0x0000002631297231 */ /* 0x080fe20000000029 */
        /* <DEDUP_REMOVED lines=8> */
[----:B------:R-:W-:Y:S01]  /*2da0*/  HFMA2.MMA R29, R10, R79, R13 ;  /* 0x0000004f0a1d7235 */ /* 0x000fe2000000000d */
[----:B------:R-:W-:Y:S01]  /*2db0*/  HFMA2 R39, R51, R39, R36 ;  /* 0x0000002733277231 */ /* 0x000fe20000000024 */
[-C--:B------:R-:W-:Y:S01]  /*2dc0*/  HFMA2.MMA R27, R27, R80.reuse, R11 ;  /* 0x000000501b1b7235 */ /* 0x080fe2000000000b */
[----:B------:R-:W-:Y:S01]  /*2dd0*/  HFMA2 R36, R9, R81, R18 ;  /* 0x0000005109247231 */ /* 0x000fe20000000012 */
[----:B------:R-:W-:Y:S01]  /*2de0*/  HFMA2.MMA R31, R8, R80, R16 ;  /* 0x00000050081f7235 */ /* 0x000fe20000000010 */
[-C--:B------:R-:W-:Y:S01]  /*2df0*/  HFMA2 R38, R39, R78.reuse, R17 ;  /* 0x0000004e27267231 */ /* 0x080fe20000000011 */
[----:B------:R-:W0:Y:S01]  /*2e00*/  LDS.128 R8, [UR7+0x20] ;  /* 0x00002007ff087984 */ /* 0x000e220008000c00 */
[C---:B--2---:R-:W-:Y:S01]  /*2e10*/  LOP3.LUT R42, R21.reuse, 0xf000f, RZ, 0xc0, !PT ;  /* 0x000f000f152a7812 */ /* 0x044fe200078ec0ff */
[----:B------:R-:W-:Y:S01]  /*2e20*/  HFMA2 R30, R30, R78, R14 ;  /* 0x0000004e1e1e7231 */ /* 0x000fe2000000000e */
[----:B------:R-:W-:Y:S01]  /*2e30*/  LOP3.LUT R43, R21, 0xf000f0, RZ, 0xc0, !PT ;  /* 0x00f000f0152b7812 */ /* 0x000fe200078ec0ff */
[----:B------:R-:W-:Y:S01]  /*2e40*/  HFMA2.MMA R37, R37, R79, R15 ;  /* 0x0000004f25257235 */ /* 0x000fe2000000000f */
[----:B------:R-:W-:Y:S01]  /*2e50*/  SHF.R.U32.HI R17, RZ, 0x8, R21 ;  /* 0x00000008ff117819 */ /* 0x000fe20000011615 */
[----:B------:R-:W1:Y:S01]  /*2e60*/  LDS.128 R12, [UR7+0x120] ;  /* 0x00012007ff0c7984 */ /* 0x000e620008000c00 */
[----:B------:R-:W-:-:S02]  /*2e70*/  LOP3.LUT R21, R22, 0xf000f, RZ, 0xc0, !PT ;  /* 0x000f000f16157812 */ /* 0x000fc400078ec0ff */
[----:B------:R-:W-:Y:S02]  /*2e80*/  LOP3.LUT R39, R20, 0xf000f, RZ, 0xc0, !PT ;  /* 0x000f000f14277812 */ /* 0x000fe400078ec0ff */
[----:B------:R-:W-:Y:S02]  /*2e90*/  LOP3.LUT R44, R22, 0xf000f0, RZ, 0xc0, !PT ;  /* 0x00f000f0162c7812 */ /* 0x000fe400078ec0ff */
[----:B------:R-:W-:Y:S02]  /*2ea0*/  SHF.R.U32.HI R18, RZ, 0x8, R22 ;  /* 0x00000008ff127819 */ /* 0x000fe40000011616 */
[C---:B------:R-:W-:Y:S02]  /*2eb0*/  LOP3.LUT R22, R23.reuse, 0xf000f, RZ, 0xc0, !PT ;  /* 0x000f000f17167812 */ /* 0x040fe400078ec0ff */
[----:B------:R-:W-:Y:S02]  /*2ec0*/  LOP3.LUT R45, R23, 0xf000f0, RZ, 0xc0, !PT ;  /* 0x00f000f0172d7812 */ /* 0x000fe400078ec0ff */
[----:B------:R-:W-:-:S02]  /*2ed0*/  SHF.R.U32.HI R19, RZ, 0x8, R23 ;  /* 0x00000008ff137819 */ /* 0x000fc40000011617 */
[----:B------:R-:W-:Y:S02]  /*2ee0*/  LOP3.LUT R23, R21, 0x64006400, RZ, 0xfc, !PT ;  /* 0x6400640015177812 */ /* 0x000fe400078efcff */
[----:B------:R-:W-:Y:S02]  /*2ef0*/  LOP3.LUT R40, R20, 0xf000f0, RZ, 0xc0, !PT ;  /* 0x00f000f014287812 */ /* 0x000fe400078ec0ff */
[----:B------:R-:W-:Y:S02]  /*2f00*/  SHF.R.U32.HI R16, RZ, 0x8, R20 ;  /* 0x00000008ff107819 */ /* 0x000fe40000011614 */
[----:B------:R-:W-:Y:S02]  /*2f10*/  LOP3.LUT R20, R39, 0x64006400, RZ, 0xfc, !PT ;  /* 0x6400640027147812 */ /* 0x000fe400078efcff */
[----:B------:R-:W-:Y:S01]  /*2f20*/  LOP3.LUT R47, R22, 0x64006400, RZ, 0xfc, !PT ;  /* 0x64006400162f7812 */ /* 0x000fe200078efcff */
[----:B------:R-:W-:Y:S01]  /*2f30*/  HFMA2.MMA R22, R23, 1, 1, R4 ;  /* 0x3c003c0017167835 */ /* 0x000fe20000000004 */
[----:B------:R-:W-:Y:S01]  /*2f40*/  LOP3.LUT R46, R44, 0x64006400, RZ, 0xfc, !PT ;  /* 0x640064002c2e7812 */ /* 0x000fe200078efcff */
[----:B------:R-:W-:Y:S01]  /*2f50*/  HADD2 R20, R20, R77 ;  /* 0x0000004d14147230 */ /* 0x000fe20000000000 */
[----:B------:R-:W-:-:S02]  /*2f60*/  LOP3.LUT R41, R40, 0x64006400, RZ, 0xfc, !PT ;  /* 0x6400640028297812 */ /* 0x000fc400078efcff */
[----:B------:R-:W-:Y:S02]  /*2f70*/  LOP3.LUT R42, R42, 0x64006400, RZ, 0xfc, !PT ;  /* 0x640064002a2a7812 */ /* 0x000fe400078efcff */
[----:B------:R-:W-:Y:S01]  /*2f80*/  LOP3.LUT R49, R45, 0x64006400, RZ, 0xfc, !PT ;  /* 0x640064002d317812 */ /* 0x000fe200078efcff */
[----:B------:R-:W-:Y:S01]  /*2f90*/  HFMA2.MMA R39, R46, 0.0625, 0.0625, R5 ;  /* 0x2c002c002e277835 */ /* 0x000fe20000000005 */
[----:B------:R-:W-:Y:S01]  /*2fa0*/  LOP3.LUT R44, R17, 0xf000f, RZ, 0xc0, !PT ;  /* 0x000f000f112c7812 */ /* 0x000fe200078ec0ff */
[----:B------:R-:W-:Y:S01]  /*2fb0*/  HFMA2.MMA R41, R41, 0.0625, 0.0625, R76 ;  /* 0x2c002c0029297835 */ /* 0x000fe2000000004c */
[----:B------:R-:W-:Y:S01]  /*2fc0*/  HADD2 R21, R42, R75 ;  /* 0x0000004b2a157230 */ /* 0x000fe20000000000 */
[-C--:B0-----:R-:W-:Y:S01]  /*2fd0*/  HFMA2.MMA R46, R20, R8.reuse, RZ ;  /* 0x00000008142e7235 */ /* 0x081fe200000000ff */
[----:B------:R-:W-:Y:S01]  /*2fe0*/  LOP3.LUT R40, R43, 0x64006400, RZ, 0xfc, !PT ;  /* 0x640064002b287812 */ /* 0x000fe200078efcff */
[----:B------:R-:W-:Y:S01]  /*2ff0*/  HADD2 R42, R47, R6 ;  /* 0x000000062f2a7230 */ /* 0x000fe20000000000 */
[----:B------:R-:W-:Y:S01]  /*3000*/  LOP3.LUT R45, R19, 0xf000f, RZ, 0xc0, !PT ;  /* 0x000f000f132d7812 */ /* 0x000fe200078ec0ff */
[----:B------:R-:W-:Y:S01]  /*3010*/  HFMA2.MMA R48, R22, R8, RZ ;  /* 0x0000000816307235 */ /* 0x000fe200000000ff */
[----:B------:R-:W-:Y:S01]  /*3020*/  LOP3.LUT R43, R18, 0xf000f, RZ, 0xc0, !PT ;  /* 0x000f000f122b7812 */ /* 0x000fe200078ec0ff */
[----:B------:R-:W-:Y:S01]  /*3030*/  HFMA2 R23, R49, 0.0625, 0.0625, R2 ;  /* 0x2c002c0031177831 */ /* 0x000fe20000000002 */
[----:B------:R-:W-:Y:S01]  /*3040*/  LOP3.LUT R50, R16, 0xf000f, RZ, 0xc0, !PT ;  /* 0x000f000f10327812 */ /* 0x000fe200078ec0ff */
[-C--:B------:R-:W-:Y:S01]  /*3050*/  HFMA2 R49, R42, R8.reuse, RZ.H0_H0 ;  /* 0x000000082a317231 */ /* 0x080fe200000400ff */
[----:B------:R-:W-:Y:S01]  /*3060*/  LOP3.LUT R44, R44, 0x64006400, RZ, 0xfc, !PT ;  /* 0x640064002c2c7812 */ /* 0x000fe200078efcff */
[----:B------:R-:W-:Y:S01]  /*3070*/  HFMA2 R47, R21, R8, RZ.H0_H0 ;  /* 0x00000008152f7231 */ /* 0x000fe200000400ff */
[----:B------:R-:W-:Y:S01]  /*3080*/  LOP3.LUT R45, R45, 0x64006400, RZ, 0xfc, !PT ;  /* 0x640064002d2d7812 */ /* 0x000fe200078efcff */
[-C--:B------:R-:W-:Y:S01]  /*3090*/  HFMA2.MMA R8, R41, R9.reuse, R46 ;  /* 0x0000000929087235 */ /* 0x080fe2000000002e */
[----:B------:R-:W-:Y:S01]  /*30a0*/  LOP3.LUT R43, R43, 0x64006400, RZ, 0xfc, !PT ;  /* 0x640064002b2b7812 */ /* 0x000fe200078efcff */
[----:B------:R-:W-:Y:S01]  /*30b0*/  HFMA2.MMA R48, R39, R9, R48 ;  /* 0x0000000927307235 */ /* 0x000fe20000000030 */
[----:B------:R-:W-:Y:S01]  /*30c0*/  LOP3.LUT R50, R50, 0x64006400, RZ, 0xfc, !PT ;  /* 0x6400640032327812 */ /* 0x000fe200078efcff */
[-C--:B------:R-:W-:Y:S01]  /*30d0*/  HFMA2 R46, R23, R9.reuse, R49 ;  /* 0x00000009172e7231 */ /* 0x080fe20000000031 */
[----:B------:R-:W-:Y:S01]  /*30e0*/  LOP3.LUT R16, R16, 0xf000f0, RZ, 0xc0, !PT ;  /* 0x00f000f010107812 */ /* 0x000fe200078ec0ff */
[----:B------:R-:W-:Y:S01]  /*30f0*/  HFMA2.MMA R49, R44, 1, 1, R75 ;  /* 0x3c003c002c317835 */ /* 0x000fe2000000004b */
[----:B------:R-:W-:Y:S01]  /*3100*/  HADD2 R43, R43, R4 ;  /* 0x000000042b2b7230 */ /* 0x000fe20000000000 */
[----:B------:R-:W-:Y:S01]  /*3110*/  HFMA2.MMA R44, R45, 1, 1, R6 ;  /* 0x3c003c002d2c7835 */ /* 0x000fe20000000006 */
[----:B------:R-:W-:Y:S01]  /*3120*/  HADD2 R50, R50, R77 ;  /* 0x0000004d32327230 */ /* 0x000fe20000000000 */
[----:B------:R-:W-:Y:S01]  /*3130*/  LOP3.LUT R45, R16, 0x64006400, RZ, 0xfc, !PT ;  /* 0x64006400102d7812 */ /* 0x000fe200078efcff */
[----:B------:R-:W-:Y:S01]  /*3140*/  HFMA2 R40, R40, 0.0625, 0.0625, R3 ;  /* 0x2c002c0028287831 */ /* 0x000fe20000000003 */
[----:B------:R-:W-:Y:S01]  /*3150*/  LOP3.LUT R17, R17, 0xf000f0, RZ, 0xc0, !PT ;  /* 0x00f000f011117812 */ /* 0x000fe200078ec0ff */
[-C--:B------:R-:W-:Y:S01]  /*3160*/  HFMA2.MMA R51, R43, R10.reuse, R48 ;  /* 0x0000000a2b337235 */ /* 0x080fe20000000030 */
[----:B------:R-:W-:Y:S01]  /*3170*/  LOP3.LUT R18, R18, 0xf000f0, RZ, 0xc0, !PT ;  /* 0x00f000f012127812 */ /* 0x000fe200078ec0ff */
[----:B------:R-:W-:Y:S01]  /*3180*/  HFMA2.MMA R8, R50, R10, R8 ;  /* 0x0000000a32087235 */ /* 0x000fe20000000008 */
[----:B------:R-:W-:Y:S01]  /*3190*/  HFMA2 R47, R40, R9, R47 ;  /* 0x00000009282f7231 */ /* 0x000fe2000000002f */
[----:B------:R-:W-:Y:S01]  /*31a0*/  HFMA2.MMA R48, R45, 0.0625, 0.0625, R76 ;  /* 0x2c002c002d307835 */ /* 0x000fe2000000004c */
[----:B------:R-:W-:-:S02]  /*31b0*/  LOP3.LUT R52, R18, 0x64006400, RZ, 0xfc, !PT ;  /* 0x6400640012347812 */ /* 0x000fc400078efcff */
[-C--:B------:R-:W-:Y:S01]  /*31c0*/  HFMA2 R9, R49, R10.reuse, R47 ;  /* 0x0000000a31097231 */ /* 0x080fe2000000002f */
[----:B------:R-:W-:Y:S01]  /*31d0*/  LOP3.LUT R47, R19, 0xf000f0, RZ, 0xc0, !PT ;  /* 0x00f000f0132f7812 */ /* 0x000fe200078ec0ff */
[----:B------:R-:W-:Y:S01]  /*31e0*/  HFMA2 R10, R44, R10, R46 ;  /* 0x0000000a2c0a7231 */ /* 0x000fe2000000002e */
[----:B------:R-:W-:Y:S02]  /*31f0*/  LOP3.LUT R46, R17, 0x64006400, RZ, 0xfc, !PT ;  /* 0x64006400112e7812 */ /* 0x000fe400078efcff */
[----:B------:R-:W-:Y:S01]  /*3200*/  HFMA2.MMA R8, R48, R11, R8 ;  /* 0x0000000b30087235 */ /* 0x000fe20000000008 */
[----:B------:R-:W0:Y:S01]  /*3210*/  LDS.128 R16, [UR7+0x220] ;  /* 0x00022007ff107984 */ /* 0x000e220008000c00 */
[----:B------:R-:W-:Y:S01]  /*3220*/  LOP3.LUT R53, R47, 0x64006400, RZ, 0xfc, !PT ;  /* 0x640064002f357812 */ /* 0x000fe200078efcff */
[----:B------:R-:W-:Y:S01]  /*3230*/  HFMA2 R47, R46, 0.0625, 0.0625, R3 ;  /* 0x2c002c002e2f7831 */ /* 0x000fe20000000003 */
[----:B------:R-:W-:-:S03]  /*3240*/  HFMA2.MMA R46, R52, 0.0625, 0.0625, R5 ;  /* 0x2c002c00342e7835 */ /* 0x000fc60000000005 */
[----:B------:R-:W-:Y:S01]  /*3250*/  HFMA2 R45, R53, 0.0625, 0.0625, R2 ;  /* 0x2c002c00352d7831 */ /* 0x000fe20000000002 */
[----:B------:R-:W-:Y:S01]  /*3260*/  HFMA2.MMA R57, R8, R80, R57 ;  /* 0x0000005008397235 */ /* 0x000fe20000000039 */
[-C--:B------:R-:W-:Y:S01]  /*3270*/  HFMA2 R9, R47, R11.reuse, R9 ;  /* 0x0000000b2f097231 */ /* 0x080fe20000000009 */
[----:B-1----:R-:W-:Y:S01]  /*3280*/  HFMA2.MMA R8, R20, R12, RZ ;  /* 0x0000000c14087235 */ /* 0x002fe200000000ff */
[----:B------:R-:W-:Y:S01]  /*3290*/  HFMA2 R10, R45, R11, R10 ;  /* 0x0000000b2d0a7231 */ /* 0x000fe2000000000a */
[----:B------:R-:W-:Y:S01]  /*32a0*/  HFMA2.MMA R51, R46, R11, R51 ;  /* 0x0000000b2e337235 */ /* 0x000fe20000000033 */
[----:B------:R-:W-:Y:S02]  /*32b0*/  HFMA2 R58, R9, R81, R58 ;  /* 0x00000051093a7231 */ /* 0x000fe4000000003a */
[----:B------:R-:W-:Y:S01]  /*32c0*/  HFMA2 R55, R10, R78, R55 ;  /* 0x0000004e0a377231 */ /* 0x000fe20000000037 */
[----:B------:R-:W-:Y:S01]  /*32d0*/  HFMA2.MMA R10, R22, R12, RZ ;  /* 0x0000000c160a7235 */ /* 0x000fe200000000ff */
[----:B------:R-:W-:-:S02]  /*32e0*/  HFMA2 R9, R21, R12, RZ.H0_H0 ;  /* 0x0000000c15097231 */ /* 0x000fc400000400ff */
[----:B------:R-:W-:Y:S01]  /*32f0*/  HFMA2 R11, R42, R12, RZ.H0_H0 ;  /* 0x0000000c2a0b7231 */ /* 0x000fe200000400ff */
[----:B------:R-:W-:Y:S02]  /*3300*/  HFMA2.MMA R12, R41, R13, R8 ;  /* 0x0000000d290c7235 */ /* 0x000fe40000000008 */
[----:B------:R-:W-:Y:S01]  /*3310*/  HFMA2.MMA R56, R51, R79, R56 ;  /* 0x0000004f33387235 */ /* 0x000fe20000000038 */
[-C--:B------:R-:W-:Y:S01]  /*3320*/  HFMA2 R51, R40, R13.reuse, R9 ;  /* 0x0000000d28337231 */ /* 0x080fe20000000009 */
[----:B------:R-:W-:Y:S01]  /*3330*/  HFMA2.MMA R52, R39, R13, R10 ;  /* 0x0000000d27347235 */ /* 0x000fe2000000000a */
[----:B------:R-:W-:Y:S02]  /*3340*/  HFMA2 R13, R23, R13, R11 ;  /* 0x0000000d170d7231 */ /* 0x000fe4000000000b */
[----:B------:R-:W1:Y:S01]  /*3350*/  LDS.128 R8, [UR7+0x320] ;  /* 0x00032007ff087984 */ /* 0x000e620008000c00 */
[----:B------:R-:W-:Y:S01]  /*3360*/  HFMA2.MMA R12, R50, R14, R12 ;  /* 0x0000000e320c7235 */ /* 0x000fe2000000000c */
[----:B------:R-:W-:-:S02]  /*3370*/  HFMA2 R13, R44, R14, R13 ;  /* 0x0000000e2c0d7231 */ /* 0x000fc4000000000d */
[----:B------:R-:W-:Y:S01]  /*3380*/  HFMA2 R51, R49, R14, R51 ;  /* 0x0000000e31337231 */ /* 0x000fe20000000033 */
[----:B------:R-:W-:Y:S01]  /*3390*/  HFMA2.MMA R52, R43, R14, R52 ;  /* 0x0000000e2b347235 */ /* 0x000fe20000000034 */
[-C--:B------:R-:W-:Y:S02]  /*33a0*/  HFMA2 R13, R45, R15.reuse, R13 ;  /* 0x0000000f2d0d7231 */ /* 0x080fe4000000000d */
[----:B------:R-:W-:Y:S01]  /*33b0*/  HFMA2 R51, R47, R15, R51 ;  /* 0x0000000f2f337231 */ /* 0x000fe20000000033 */
[-C--:B------:R-:W-:Y:S01]  /*33c0*/  HFMA2.MMA R12, R48, R15.reuse, R12 ;  /* 0x0000000f300c7235 */ /* 0x080fe2000000000c */
[----:B------:R-:W-:Y:S02]  /*33d0*/  HFMA2 R63, R13, R78, R63 ;  /* 0x0000004e0d3f7231 */ /* 0x000fe4000000003f */
[----:B------:R-:W-:Y:S01]  /*33e0*/  HFMA2 R65, R51, R81, R65 ;  /* 0x0000005133417231 */ /* 0x000fe20000000041 */
[----:B------:R-:W-:Y:S01]  /*33f0*/  HFMA2.MMA R52, R46, R15, R52 ;  /* 0x0000000f2e347235 */ /* 0x000fe20000000034 */
[-C--:B0-----:R-:W-:Y:S01]  /*3400*/  HFMA2 R13, R21, R16.reuse, RZ.H0_H0 ;  /* 0x00000010150d7231 */ /* 0x081fe200000400ff */
[----:B------:R-:W-:Y:S01]  /*3410*/  HFMA2.MMA R14, R22, R16, RZ ;  /* 0x00000010160e7235 */ /* 0x000fe200000000ff */
[----:B------:R-:W-:Y:S01]  /*3420*/  HFMA2 R15, R42, R16, RZ.H0_H0 ;  /* 0x000000102a0f7231 */ /* 0x000fe200000400ff */
[----:B------:R-:W-:Y:S01]  /*3430*/  HFMA2.MMA R64, R12, R80, R64 ;  /* 0x000000500c407235 */ /* 0x000fe20000000040 */
[----:B------:R-:W-:Y:S01]  /*3440*/  HFMA2 R51, R40, R17, R13 ;  /* 0x0000001128337231 */ /* 0x000fe2000000000d */
[----:B------:R-:W-:-:S02]  /*3450*/  HFMA2.MMA R12, R20, R16, RZ ;  /* 0x00000010140c7235 */ /* 0x000fc400000000ff */
[----:B------:R-:W-:Y:S01]  /*3460*/  HFMA2.MMA R66, R52, R79, R66 ;  /* 0x0000004f34427235 */ /* 0x000fe20000000042 */
[----:B------:R-:W-:Y:S01]  /*3470*/  HFMA2 R51, R49, R18, R51 ;  /* 0x0000001231337231 */ /* 0x000fe20000000033 */
[----:B------:R-:W-:-:S03]  /*3480*/  HFMA2.MMA R52, R39, R17, R14 ;  /* 0x0000001127347235 */ /* 0x000fc6000000000e */
[----:B------:R-:W-:Y:S01]  /*3490*/  HFMA2 R51, R47, R19, R51 ;  /* 0x000000132f337231 */ /* 0x000fe20000000033 */
[----:B------:R-:W-:Y:S01]  /*34a0*/  HFMA2.MMA R16, R41, R17, R12 ;  /* 0x0000001129107235 */ /* 0x000fe2000000000c */
[----:B------:R-:W-:Y:S02]  /*34b0*/  HFMA2 R17, R23, R17, R15 ;  /* 0x0000001117117231 */ /* 0x000fe4000000000f */
[----:B------:R-:W0:Y:S01]  /*34c0*/  LDS.128 R12, [UR7+0x420] ;  /* 0x00042007ff0c7984 */ /* 0x000e220008000c00 */
[-C--:B------:R-:W-:Y:S01]  /*34d0*/  HFMA2.MMA R52, R43, R18.reuse, R52 ;  /* 0x000000122b347235 */ /* 0x080fe20000000034 */
[----:B------:R-:W-:Y:S02]  /*34e0*/  HFMA2 R17, R44, R18, R17 ;  /* 0x000000122c117231 */ /* 0x000fe40000000011 */
[----:B------:R-:W-:Y:S01]  /*34f0*/  HFMA2 R69, R51, R81, R69 ;  /* 0x0000005133457231 */ /* 0x000fe20000000045 */
[----:B------:R-:W-:Y:S01]  /*3500*/  HFMA2.MMA R16, R50, R18, R16 ;  /* 0x0000001232107235 */ /* 0x000fe20000000010 */
[----:B------:R-:W-:-:S03]  /*3510*/  HFMA2 R17, R45, R19, R17 ;  /* 0x000000132d117231 */ /* 0x000fc60000000011 */
[----:B------:R-:W-:Y:S01]  /*3520*/  HFMA2.MMA R52, R46, R19, R52 ;  /* 0x000000132e347235 */ /* 0x000fe20000000034 */
[----:B------:R-:W-:Y:S01]  /*3530*/  HFMA2 R67, R17, R78, R67 ;  /* 0x0000004e11437231 */ /* 0x000fe20000000043 */
[----:B-1----:R-:W-:Y:S01]  /*3540*/  HFMA2.MMA R18, R22, R8, RZ ;  /* 0x0000000816127235 */ /* 0x002fe200000000ff */
[-C--:B------:R-:W-:Y:S01]  /*3550*/  HFMA2 R17, R21, R8.reuse, RZ.H0_H0 ;  /* 0x0000000815117231 */ /* 0x080fe200000400ff */
[----:B------:R-:W-:Y:S01]  /*3560*/  HFMA2.MMA R16, R48, R19, R16 ;  /* 0x0000001330107235 */ /* 0x000fe20000000010 */
[----:B------:R-:W-:Y:S02]  /*3570*/  HFMA2 R19, R42, R8, RZ.H0_H0 ;  /* 0x000000082a137231 */ /* 0x000fe400000400ff */
[----:B------:R-:W-:Y:S01]  /*3580*/  HFMA2 R51, R40, R9, R17 ;  /* 0x0000000928337231 */ /* 0x000fe20000000011 */
[----:B------:R-:W-:Y:S02]  /*3590*/  HFMA2.MMA R70, R52, R79, R70 ;  /* 0x0000004f34467235 */ /* 0x000fe40000000046 */
[----:B------:R-:W-:Y:S01]  /*35a0*/  HFMA2.MMA R52, R39, R9, R18 ;  /* 0x0000000927347235 */ /* 0x000fe20000000012 */
[----:B------:R-:W-:Y:S01]  /*35b0*/  HFMA2 R51, R49, R10, R51 ;  /* 0x0000000a31337231 */ /* 0x000fe20000000033 */
[----:B------:R-:W-:-:S02]  /*35c0*/  HFMA2.MMA R68, R16, R80, R68 ;  /* 0x0000005010447235 */ /* 0x000fc40000000044 */
[----:B------:R-:W-:Y:S01]  /*35d0*/  HFMA2.MMA R16, R20, R8, RZ ;  /* 0x0000000814107235 */ /* 0x000fe200000000ff */
[----:B------:R-:W-:-:S03]  /*35e0*/  HFMA2 R51, R47, R11, R51 ;  /* 0x0000000b2f337231 */ /* 0x000fc60000000033 */
[----:B------:R-:W-:Y:S01]  /*35f0*/  HFMA2.MMA R52, R43, R10, R52 ;  /* 0x0000000a2b347235 */ /* 0x000fe20000000034 */
[----:B------:R-:W-:-:S03]  /*3600*/  HFMA2 R61, R51, R81, R61 ;  /* 0x00000051333d7231 */ /* 0x000fc6000000003d */
[----:B------:R-:W-:Y:S01]  /*3610*/  HFMA2.MMA R8, R41, R9, R16 ;  /* 0x0000000929087235 */ /* 0x000fe20000000010 */
[----:B------:R-:W-:Y:S02]  /*3620*/  HFMA2 R9, R23, R9, R19 ;  /* 0x0000000917097231 */ /* 0x000fe40000000013 */
[----:B------:R-:W1:Y:S01]  /*3630*/  LDS.128 R16, [UR7+0x520] ;  /* 0x00052007ff107984 */ /* 0x000e620008000c00 */
[----:B------:R-:W-:Y:S01]  /*3640*/  HFMA2.MMA R52, R46, R11, R52 ;  /* 0x0000000b2e347235 */ /* 0x000fe20000000034 */
[----:B------:R-:W-:-:S03]  /*3650*/  HFMA2 R9, R44, R10, R9 ;  /* 0x0000000a2c097231 */ /* 0x000fc60000000009 */
[----:B------:R-:W-:Y:S01]  /*3660*/  HFMA2.MMA R8, R50, R10, R8 ;  /* 0x0000000a32087235 */ /* 0x000fe20000000008 */
[----:B------:R-:W-:Y:S01]  /*3670*/  HFMA2 R9, R45, R11, R9 ;  /* 0x0000000b2d097231 */ /* 0x000fe20000000009 */
[----:B0-----:R-:W-:Y:S02]  /*3680*/  HFMA2.MMA R10, R22, R12, RZ ;  /* 0x0000000c160a7235 */ /* 0x001fe400000000ff */
[----:B------:R-:W-:Y:S01]  /*3690*/  HFMA2.MMA R60, R52, R79, R60 ;  /* 0x0000004f343c7235 */ /* 0x000fe2000000003c */
[----:B------:R-:W-:Y:S02]  /*36a0*/  HFMA2 R59, R9, R78, R59 ;  /* 0x0000004e093b7231 */ /* 0x000fe4000000003b */
[-C--:B------:R-:W-:Y:S01]  /*36b0*/  HFMA2 R9, R21, R12.reuse, RZ.H0_H0 ;  /* 0x0000000c15097231 */ /* 0x080fe200000400ff */
[----:B------:R-:W-:Y:S01]  /*36c0*/  HFMA2.MMA R8, R48, R11, R8 ;  /* 0x0000000b30087235 */ /* 0x000fe20000000008 */
[----:B------:R-:W-:Y:S01]  /*36d0*/  HFMA2 R11, R42, R12, RZ.H0_H0 ;  /* 0x0000000c2a0b7231 */ /* 0x000fe200000400ff */
[----:B------:R-:W-:Y:S01]  /*36e0*/  HFMA2.MMA R52, R39, R13, R10 ;  /* 0x0000000d27347235 */ /* 0x000fe2000000000a */
[----:B------:R-:W-:-:S04]  /*36f0*/  HFMA2 R51, R40, R13, R9 ;  /* 0x0000000d28337231 */ /* 0x000fc80000000009 */
[----:B------:R-:W-:Y:S01]  /*3700*/  HFMA2 R51, R49, R14, R51 ;  /* 0x0000000e31337231 */ /* 0x000fe20000000033 */
[----:B------:R-:W-:Y:S02]  /*3710*/  HFMA2.MMA R62, R8, R80, R62 ;  /* 0x00000050083e7235 */ /* 0x000fe4000000003e */
[----:B------:R-:W-:Y:S01]  /*3720*/  HFMA2.MMA R8, R20, R12, RZ ;  /* 0x0000000c14087235 */ /* 0x000fe200000000ff */
[----:B------:R-:W-:Y:S01]  /*3730*/  HFMA2 R51, R47, R15, R51 ;  /* 0x0000000f2f337231 */ /* 0x000fe20000000033 */
[----:B------:R-:W-:-:S03]  /*3740*/  HFMA2.MMA R52, R43, R14, R52 ;  /* 0x0000000e2b347235 */ /* 0x000fc60000000034 */
[----:B------:R-:W-:-:S03]  /*3750*/  HFMA2 R72, R51, R81, R72 ;  /* 0x0000005133487231 */ /* 0x000fc60000000048 */
[----:B------:R-:W-:Y:S01]  /*3760*/  HFMA2.MMA R12, R41, R13, R8 ;  /* 0x0000000d290c7235 */ /* 0x000fe20000000008 */
[----:B------:R-:W-:Y:S01]  /*3770*/  HFMA2 R13, R23, R13, R11 ;  /* 0x0000000d170d7231 */ /* 0x000fe2000000000b */
[----:B------:R-:W-:Y:S01]  /*3780*/  HFMA2.MMA R52, R46, R15, R52 ;  /* 0x0000000f2e347235 */ /* 0x000fe20000000034 */
[----:B------:R-:W0:Y:S02]  /*3790*/  LDS.128 R8, [UR7+0x620] ;  /* 0x00062007ff087984 */ /* 0x000e240008000c00 */
[----:B------:R-:W-:-:S03]  /*37a0*/  HFMA2 R13, R44, R14, R13 ;  /* 0x0000000e2c0d7231 */ /* 0x000fc6000000000d */
[----:B------:R-:W-:Y:S01]  /*37b0*/  HFMA2.MMA R12, R50, R14, R12 ;  /* 0x0000000e320c7235 */ /* 0x000fe2000000000c */
[-C--:B-1----:R-:W-:Y:S01]  /*37c0*/  HFMA2 R51, R21, R16.reuse, RZ.H0_H0 ;  /* 0x0000001015337231 */ /* 0x082fe200000400ff */
[----:B------:R-:W-:Y:S01]  /*37d0*/  HFMA2.MMA R73, R52, R79, R73 ;  /* 0x0000004f34497235 */ /* 0x000fe20000000049 */
[----:B------:R-:W-:Y:S01]  /*37e0*/  HFMA2 R53, R42, R16, RZ.H0_H0 ;  /* 0x000000102a357231 */ /* 0x000fe200000400ff */
[----:B------:R-:W-:Y:S01]  /*37f0*/  HFMA2.MMA R52, R22, R16, RZ ;  /* 0x0000001016347235 */ /* 0x000fe200000000ff */
[----:B------:R-:W-:Y:S02]  /*3800*/  HFMA2 R13, R45, R15, R13 ;  /* 0x0000000f2d0d7231 */ /* 0x000fe4000000000d */
[-C--:B------:R-:W-:Y:S01]  /*3810*/  HFMA2 R51, R40, R17.reuse, R51 ;  /* 0x0000001128337231 */ /* 0x080fe20000000033 */
[----:B------:R-:W-:Y:S01]  /*3820*/  HFMA2.MMA R12, R48, R15, R12 ;  /* 0x0000000f300c7235 */ /* 0x000fe2000000000c */
[----:B------:R-:W-:Y:S02]  /*3830*/  HFMA2 R74, R13, R78, R74 ;  /* 0x0000004e0d4a7231 */ /* 0x000fe4000000004a */
[----:B------:R-:W-:Y:S01]  /*3840*/  HFMA2 R53, R23, R17, R53 ;  /* 0x0000001117357231 */ /* 0x000fe20000000035 */
[----:B------:R-:W-:Y:S01]  /*3850*/  HFMA2.MMA R52, R39, R17, R52 ;  /* 0x0000001127347235 */ /* 0x000fe20000000034 */
[----:B------:R-:W-:-:S02]  /*3860*/  HFMA2 R51, R49, R18, R51 ;  /* 0x0000001231337231 */ /* 0x000fc40000000033 */
[----:B------:R-:W-:Y:S01]  /*3870*/  HFMA2 R53, R44, R18, R53 ;  /* 0x000000122c357231 */ /* 0x000fe20000000035 */
[----:B------:R-:W-:Y:S01]  /*3880*/  HFMA2.MMA R71, R12, R80, R71 ;  /* 0x000000500c477235 */ /* 0x000fe20000000047 */
[-C--:B------:R-:W-:Y:S01]  /*3890*/  HFMA2 R51, R47, R19.reuse, R51 ;  /* 0x000000132f337231 */ /* 0x080fe20000000033 */
[----:B------:R-:W-:Y:S01]  /*38a0*/  HFMA2.MMA R12, R20, R16, RZ ;  /* 0x00000010140c7235 */ /* 0x000fe200000000ff */
[----:B------:R-:W-:Y:S01]  /*38b0*/  HFMA2 R53, R45, R19, R53 ;  /* 0x000000132d357231 */ /* 0x000fe20000000035 */
[----:B------:R-:W-:Y:S01]  /*38c0*/  HFMA2.MMA R52, R43, R18, R52 ;  /* 0x000000122b347235 */ /* 0x000fe20000000034 */
[----:B------:R-:W-:Y:S02]  /*38d0*/  HFMA2 R24, R51, R81, R24 ;  /* 0x0000005133187231 */ /* 0x000fe40000000018 */
[----:B------:R-:W-:-:S03]  /*38e0*/  HFMA2 R26, R53, R78, R26 ;  /* 0x0000004e351a7231 */ /* 0x000fc6000000001a */
[----:B------:R-:W-:Y:S02]  /*38f0*/  HFMA2.MMA R16, R41, R17, R12 ;  /* 0x0000001129107235 */ /* 0x000fe4000000000c */
[----:B------:R-:W1:Y:S01]  /*3900*/  LDS.128 R12, [UR7+0x720] ;  /* 0x00072007ff0c7984 */ /* 0x000e620008000c00 */
[----:B------:R-:W-:-:S05]  /*3910*/  HFMA2.MMA R52, R46, R19, R52 ;  /* 0x000000132e347235 */ /* 0x000fca0000000034 */
[----:B------:R-:W-:Y:S01]  /*3920*/  HFMA2.MMA R16, R50, R18, R16 ;  /* 0x0000001232107235 */ /* 0x000fe20000000010 */
[----:B0-----:R-:W-:Y:S01]  /*3930*/  HFMA2 R17, R21, R8, RZ.H0_H0 ;  /* 0x0000000815117231 */ /* 0x001fe200000400ff */
[----:B------:R-:W-:Y:S02]  /*3940*/  HFMA2.MMA R18, R22, R8, RZ ;  /* 0x0000000816127235 */ /* 0x000fe400000000ff */
[----:B------:R-:W-:Y:S01]  /*3950*/  HFMA2.MMA R25, R52, R79, R25 ;  /* 0x0000004f34197235 */ /* 0x000fe20000000019 */
[----:B------:R-:W-:-:S03]  /*3960*/  HFMA2 R17, R40, R9, R17 ;  /* 0x0000000928117231 */ /* 0x000fc60000000011 */
[----:B------:R-:W-:Y:S01]  /*3970*/  HFMA2.MMA R16, R48, R19, R16 ;  /* 0x0000001330107235 */ /* 0x000fe20000000010 */
[----:B------:R-:W-:Y:S01]  /*3980*/  HFMA2 R17, R49, R10, R17 ;  /* 0x0000000a31117231 */ /* 0x000fe20000000011 */
[----:B------:R-:W-:-:S03]  /*3990*/  HFMA2.MMA R18, R39, R9, R18 ;  /* 0x0000000927127235 */ /* 0x000fc60000000012 */
[----:B------:R-:W-:-:S03]  /*39a0*/  HFMA2 R17, R47, R11, R17 ;  /* 0x0000000b2f117231 */ /* 0x000fc60000000011 */
[----:B------:R-:W-:Y:S01]  /*39b0*/  HFMA2.MMA R7, R16, R80, R7 ;  /* 0x0000005010077235 */ /* 0x000fe20000000007 */
[----:B------:R-:W-:Y:S01]  /*39c0*/  HFMA2 R28, R17, R81, R28 ;  /* 0x00000051111c7231 */ /* 0x000fe2000000001c */
[----:B------:R-:W-:Y:S01]  /*39d0*/  HFMA2.MMA R16, R20, R8, RZ ;  /* 0x0000000814107235 */ /* 0x000fe200000000ff */
[----:B------:R-:W-:Y:S01]  /*39e0*/  HFMA2 R8, R42, R8, RZ.H0_H0 ;  /* 0x000000082a087231 */ /* 0x000fe200000400ff */
[----:B------:R-:W-:Y:S01]  /*39f0*/  HFMA2.MMA R18, R43, R10, R18 ;  /* 0x0000000a2b127235 */ /* 0x000fe20000000012 */
[----:B---3--:R-:W-:Y:S02]  /*3a00*/  LOP3.LUT R17, R32, 0xf000f0, RZ, 0xc0, !PT ;  /* 0x00f000f020117812 */ /* 0x008fe400078ec0ff */
[----:B------:R-:W-:Y:S02]  /*3a10*/  HFMA2 R8, R23, R9, R8 ;  /* 0x0000000917087231 */ /* 0x000fe40000000008 */
[----:B------:R-:W-:Y:S01]  /*3a20*/  LOP3.LUT R17, R17, 0x64006400, RZ, 0xfc, !PT ;  /* 0x6400640011117812 */ /* 0x000fe200078efcff */
[----:B------:R-:W-:Y:S01]  /*3a30*/  HFMA2.MMA R16, R41, R9, R16 ;  /* 0x0000000929107235 */ /* 0x000fe20000000010 */
[----:B------:R-:W-:Y:S01]  /*3a40*/  HFMA2 R8, R44, R10, R8 ;  /* 0x0000000a2c087231 */ /* 0x000fe20000000008 */
[----:B------:R-:W-:-:S03]  /*3a50*/  HFMA2.MMA R18, R46, R11, R18 ;  /* 0x0000000b2e127235 */ /* 0x000fc60000000012 */
[----:B------:R-:W-:-:S03]  /*3a60*/  HFMA2 R8, R45, R11, R8 ;  /* 0x0000000b2d087231 */ /* 0x000fc60000000008 */
[----:B------:R-:W-:Y:S01]  /*3a70*/  HFMA2.MMA R16, R50, R10, R16 ;  /* 0x0000000a32107235 */ /* 0x000fe20000000010 */
[----:B------:R-:W-:Y:S01]  /*3a80*/  HFMA2 R30, R8, R78, R30 ;  /* 0x0000004e081e7231 */ /* 0x000fe2000000001e */
[-C--:B-1----:R-:W-:Y:S01]  /*3a90*/  HFMA2.MMA R20, R20, R12.reuse, RZ ;  /* 0x0000000c14147235 */ /* 0x082fe200000000ff */
[-C--:B------:R-:W-:Y:S01]  /*3aa0*/  HFMA2 R21, R21, R12.reuse, RZ.H0_H0 ;  /* 0x0000000c15157231 */ /* 0x080fe200000400ff */
[----:B------:R-:W-:Y:S01]  /*3ab0*/  HFMA2.MMA R22, R22, R12, RZ ;  /* 0x0000000c16167235 */ /* 0x000fe200000000ff */
[----:B------:R-:W-:Y:S01]  /*3ac0*/  HFMA2 R12, R42, R12, RZ.H0_H0 ;  /* 0x0000000c2a0c7231 */ /* 0x000fe200000400ff */
[----:B------:R-:W-:Y:S01]  /*3ad0*/  HFMA2.MMA R29, R18, R79, R29 ;  /* 0x0000004f121d7235 */ /* 0x000fe2000000001d */
[-C--:B------:R-:W-:Y:S01]  /*3ae0*/  HFMA2 R21, R40, R13.reuse, R21 ;  /* 0x0000000d28157231 */ /* 0x080fe20000000015 */
[----:B------:R-:W-:Y:S01]  /*3af0*/  HFMA2.MMA R16, R48, R11, R16 ;  /* 0x0000000b30107235 */ /* 0x000fe20000000010 */
[----:B------:R-:W-:Y:S01]  /*3b00*/  HFMA2 R12, R23, R13, R12 ;  /* 0x0000000d170c7231 */ /* 0x000fe2000000000c */
[----:B------:R-:W0:Y:S01]  /*3b10*/  LDS.128 R8, [UR7+0x30] ;  /* 0x00003007ff087984 */ /* 0x000e220008000c00 */
[-C--:B------:R-:W-:Y:S01]  /*3b20*/  HFMA2.MMA R20, R41, R13.reuse, R20 ;  /* 0x0000000d29147235 */ /* 0x080fe20000000014 */
[-C--:B------:R-:W-:Y:S01]  /*3b30*/  HFMA2 R21, R49, R14.reuse, R21 ;  /* 0x0000000e31157231 */ /* 0x080fe20000000015 */
[----:B------:R-:W-:Y:S01]  /*3b40*/  HFMA2.MMA R22, R39, R13, R22 ;  /* 0x0000000d27167235 */ /* 0x000fe20000000016 */
[----:B------:R-:W-:Y:S01]  /*3b50*/  HFMA2 R12, R44, R14, R12 ;  /* 0x0000000e2c0c7231 */ /* 0x000fe2000000000c */
[----:B------:R-:W-:Y:S01]  /*3b60*/  SHF.R.U32.HI R41, RZ, 0x8, R32 ;  /* 0x00000008ff297819 */ /* 0x000fe20000011620 */
[----:B------:R-:W-:Y:S01]  /*3b70*/  HFMA2.MMA R27, R16, R80, R27 ;  /* 0x00000050101b7235 */ /* 0x000fe2000000001b */
[----:B------:R-:W-:Y:S01]  /*3b80*/  LOP3.LUT R16, R32, 0xf000f, RZ, 0xc0, !PT ;  /* 0x000f000f20107812 */ /* 0x000fe200078ec0ff */
[-C--:B------:R-:W-:Y:S01]  /*3b90*/  HFMA2 R19, R45, R15.reuse, R12 ;  /* 0x0000000f2d137231 */ /* 0x080fe2000000000c */
[-C--:B------:R-:W-:Y:S01]  /*3ba0*/  HFMA2.MMA R20, R50, R14.reuse, R20 ;  /* 0x0000000e32147235 */ /* 0x080fe20000000014 */
[----:B------:R-:W-:Y:S01]  /*3bb0*/  HFMA2 R18, R47, R15, R21 ;  /* 0x0000000f2f127231 */ /* 0x000fe20000000015 */
[----:B------:R-:W-:Y:S01]  /*3bc0*/  HFMA2.MMA R23, R43, R14, R22 ;  /* 0x0000000e2b177235 */ /* 0x000fe20000000016 */
[----:B------:R-:W-:Y:S01]  /*3bd0*/  HFMA2 R38, R19, R78, R38 ;  /* 0x0000004e13267231 */ /* 0x000fe20000000026 */
[----:B------:R-:W-:Y:S01]  /*3be0*/  LOP3.LUT R19, R33, 0xf000f0, RZ, 0xc0, !PT ;  /* 0x00f000f021137812 */ /* 0x000fe200078ec0ff */
[----:B------:R-:W-:Y:S01]  /*3bf0*/  HFMA2 R36, R18, R81, R36 ;  /* 0x0000005112247231 */ /* 0x000fe20000000024 */
[----:B------:R-:W-:-:S02]  /*3c00*/  LOP3.LUT R21, R34, 0xf000f0, RZ, 0xc0, !PT ;  /* 0x00f000f022157812 */ /* 0x000fc400078ec0ff */
[-C--:B------:R-:W-:Y:S01]  /*3c10*/  HFMA2.MMA R40, R48, R15.reuse, R20 ;  /* 0x0000000f30287235 */ /* 0x080fe20000000014 */
[----:B------:R-:W-:Y:S01]  /*3c20*/  LOP3.LUT R20, R34, 0xf000f, RZ, 0xc0, !PT ;  /* 0x000f000f22147812 */ /* 0x000fe200078ec0ff */
[----:B------:R-:W-:Y:S01]  /*3c30*/  HFMA2.MMA R23, R46, R15, R23 ;  /* 0x0000000f2e177235 */ /* 0x000fe20000000017 */
[----:B------:R-:W-:Y:S01]  /*3c40*/  LOP3.LUT R32, R19, 0x64006400, RZ, 0xfc, !PT ;  /* 0x6400640013207812 */ /* 0x000fe200078efcff */
[----:B------:R-:W1:Y:S01]  /*3c50*/  LDS.128 R12, [UR7+0x130] ;  /* 0x00013007ff0c7984 */ /* 0x000e620008000c00 */
[----:B------:R-:W-:Y:S02]  /*3c60*/  LOP3.LUT R19, R20, 0x64006400, RZ, 0xfc, !PT ;  /* 0x6400640014137812 */ /* 0x000fe400078efcff */
[----:B------:R-:W-:Y:S01]  /*3c70*/  LOP3.LUT R16, R16, 0x64006400, RZ, 0xfc, !PT ;  /* 0x6400640010107812 */ /* 0x000fe200078efcff */
[----:B------:R-:W-:Y:S01]  /*3c80*/  HFMA2.MMA R31, R40, R80, R31 ;  /* 0x00000050281f7235 */ /* 0x000fe2000000001f */
[----:B------:R-:W-:Y:S01]  /*3c90*/  LOP3.LUT R18, R33, 0xf000f, RZ, 0xc0, !PT ;  /* 0x000f000f21127812 */ /* 0x000fe200078ec0ff */
[----:B------:R-:W-:Y:S01]  /*3ca0*/  HFMA2.MMA R37, R23, R79, R37 ;  /* 0x0000004f17257235 */ /* 0x000fe20000000025 */
[C---:B------:R-:W-:Y:S01]  /*3cb0*/  LOP3.LUT R23, R35.reuse, 0xf000f, RZ, 0xc0, !PT ;  /* 0x000f000f23177812 */ /* 0x040fe200078ec0ff */
[----:B------:R-:W-:Y:S01]  /*3cc0*/  HFMA2.MMA R20, R19, 1, 1, R4 ;  /* 0x3c003c0013147835 */ /* 0x000fe20000000004 */
[----:B------:R-:W-:Y:S01]  /*3cd0*/  SHF.R.U32.HI R40, RZ, 0x8, R33 ;  /* 0x00000008ff287819 */ /* 0x000fe20000011621 */
[----:B------:R-:W-:Y:S01]  /*3ce0*/  HFMA2 R32, R32, 0.0625, 0.0625, R3 ;  /* 0x2c002c0020207831 */ /* 0x000fe20000000003 */
[----:B------:R-:W-:-:S02]  /*3cf0*/  LOP3.LUT R33, R35, 0xf000f0, RZ, 0xc0, !PT ;  /* 0x00f000f023217812 */ /* 0x000fc400078ec0ff */
[----:B------:R-:W-:Y:S02]  /*3d00*/  LOP3.LUT R22, R21, 0x64006400, RZ, 0xfc, !PT ;  /* 0x6400640015167812 */ /* 0x000fe400078efcff */
[----:B------:R-:W-:Y:S02]  /*3d10*/  LOP3.LUT R43, R23, 0x64006400, RZ, 0xfc, !PT ;  /* 0x64006400172b7812 */ /* 0x000fe400078efcff */
[----:B------:R-:W-:Y:S01]  /*3d20*/  SHF.R.U32.HI R42, RZ, 0x8, R35 ;  /* 0x00000008ff2a7819 */ /* 0x000fe20000011623 */
[----:B------:R-:W-:Y:S01]  /*3d30*/  HADD2 R35, R16, R77 ;  /* 0x0000004d10237230 */ /* 0x000fe20000000000 */
[----:B------:R-:W-:Y:S01]  /*3d40*/  SHF.R.U32.HI R39, RZ, 0x8, R34 ;  /* 0x00000008ff277819 */ /* 0x000fe20000011622 */
[----:B------:R-:W-:Y:S01]  /*3d50*/  HADD2 R34, R43, R6 ;  /* 0x000000062b227230 */ /* 0x000fe20000000000 */
[----:B------:R-:W-:Y:S01]  /*3d60*/  LOP3.LUT R45, R33, 0x64006400, RZ, 0xfc, !PT ;  /* 0x64006400212d7812 */ /* 0x000fe200078efcff */
[----:B------:R-:W-:Y:S01]  /*3d70*/  HFMA2.MMA R23, R22, 0.0625, 0.0625, R5 ;  /* 0x2c002c0016177835 */ /* 0x000fe20000000005 */
[C---:B------:R-:W-:Y:S01]  /*3d80*/  LOP3.LUT R46, R40.reuse, 0xf000f, RZ, 0xc0, !PT ;  /* 0x000f000f282e7812 */ /* 0x040fe200078ec0ff */
[-C--:B0-----:R-:W-:Y:S01]  /*3d90*/  HFMA2.MMA R43, R20, R8.reuse, RZ ;  /* 0x00000008142b7235 */ /* 0x081fe200000000ff */
[----:B------:R-:W-:Y:S01]  /*3da0*/  LOP3.LUT R48, R39, 0xf000f, RZ, 0xc0, !PT ;  /* 0x000f000f27307812 */ /* 0x000fe200078ec0ff */
[----:B------:R-:W-:Y:S01]  /*3db0*/  HFMA2.MMA R33, R17, 0.0625, 0.0625, R76 ;  /* 0x2c002c0011217835 */ /* 0x000fe2000000004c */
[----:B------:R-:W-:Y:S01]  /*3dc0*/  HFMA2 R22, R45, 0.0625, 0.0625, R2 ;  /* 0x2c002c002d167831 */ /* 0x000fe20000000002 */
[----:B------:R-:W-:Y:S01]  /*3dd0*/  HFMA2.MMA R44, R35, R8, RZ ;  /* 0x00000008232c7235 */ /* 0x000fe200000000ff */
[----:B------:R-:W-:Y:S01]  /*3de0*/  LOP3.LUT R47, R40, 0xf000f0, RZ, 0xc0, !PT ;  /* 0x00f000f0282f7812 */ /* 0x000fe200078ec0ff */
[----:B------:R-:W-:Y:S01]  /*3df0*/  HFMA2 R17, R34, R8, RZ.H0_H0 ;  /* 0x0000000822117231 */ /* 0x000fe200000400ff */
[----:B------:R-:W-:Y:S01]  /*3e00*/  LOP3.LUT R45, R41, 0xf000f, RZ, 0xc0, !PT ;  /* 0x000f000f292d7812 */ /* 0x000fe200078ec0ff */
[----:B------:R-:W-:Y:S01]  /*3e10*/  HFMA2.MMA R43, R23, R9, R43 ;  /* 0x00000009172b7235 */ /* 0x000fe2000000002b */
[----:B------:R-:W-:-:S02]  /*3e20*/  LOP3.LUT R40, R46, 0x64006400, RZ, 0xfc, !PT ;  /* 0x640064002e287812 */ /* 0x000fc400078efcff */
[----:B------:R-:W-:Y:S01]  /*3e30*/  LOP3.LUT R41, R41, 0xf000f0, RZ, 0xc0, !PT ;  /* 0x00f000f029297812 */ /* 0x000fe200078ec0ff */
[----:B------:R-:W-:Y:S01]  /*3e40*/  HFMA2.MMA R44, R33, R9, R44 ;  /* 0x00000009212c7235 */ /* 0x000fe2000000002c */
[----:B------:R-:W-:Y:S02]  /*3e50*/  LOP3.LUT R49, R39, 0xf000f0, RZ, 0xc0, !PT ;  /* 0x00f000f027317812 */ /* 0x000fe400078ec0ff */
[----:B------:R-:W-:Y:S02]  /*3e60*/  LOP3.LUT R39, R48, 0x64006400, RZ, 0xfc, !PT ;  /* 0x6400640030277812 */ /* 0x000fe400078efcff */
[C---:B------:R-:W-:Y:S02]  /*3e70*/  LOP3.LUT R50, R42.reuse, 0xf000f, RZ, 0xc0, !PT ;  /* 0x000f000f2a327812 */ /* 0x040fe400078ec0ff */
[----:B------:R-:W-:Y:S02]  /*3e80*/  LOP3.LUT R51, R42, 0xf000f0, RZ, 0xc0, !PT ;  /* 0x00f000f02a337812 */ /* 0x000fe400078ec0ff */
[----:B------:R-:W-:-:S02]  /*3e90*/  LOP3.LUT R42, R45, 0x64006400, RZ, 0xfc, !PT ;  /* 0x640064002d2a7812 */ /* 0x000fc400078efcff */
[----:B------:R-:W-:Y:S01]  /*3ea0*/  LOP3.LUT R45, R41, 0x64006400, RZ, 0xfc, !PT ;  /* 0x64006400292d7812 */ /* 0x000fe200078efcff */
[----:B------:R-:W-:Y:S01]  /*3eb0*/  HFMA2.MMA R41, R40, 1, 1, R75 ;  /* 0x3c003c0028297835 */ /* 0x000fe2000000004b */
[----:B------:R-:W-:Y:S01]  /*3ec0*/  LOP3.LUT R46, R47, 0x64006400, RZ, 0xfc, !PT ;  /* 0x640064002f2e7812 */ /* 0x000fe200078efcff */
[----:B------:R-:W-:Y:S01]  /*3ed0*/  HADD2 R40, R39, R4 ;  /* 0x0000000427287230 */ /* 0x000fe20000000000 */
[----:B------:R-:W-:Y:S01]  /*3ee0*/  LOP3.LUT R47, R50, 0x64006400, RZ, 0xfc, !PT ;  /* 0x64006400322f7812 */ /* 0x000fe200078efcff */
[----:B------:R-:W-:Y:S01]  /*3ef0*/  HADD2 R42, R42, R77 ;  /* 0x0000004d2a2a7230 */ /* 0x000fe20000000000 */
[----:B------:R-:W-:Y:S02]  /*3f00*/  LOP3.LUT R48, R49, 0x64006400, RZ, 0xfc, !PT ;  /* 0x6400640031307812 */ /* 0x000fe400078efcff */
[----:B------:R-:W-:Y:S01]  /*3f10*/  LOP3.LUT R18, R18, 0x64006400, RZ, 0xfc, !PT ;  /* 0x6400640012127812 */ /* 0x000fe200078efcff */
[----:B------:R-:W-:Y:S01]  /*3f20*/  HFMA2.MMA R49, R40, R10, R43 ;  /* 0x0000000a28317235 */ /* 0x000fe2000000002b */
[----:B------:R-:W-:Y:S01]  /*3f30*/  LOP3.LUT R51, R51, 0x64006400, RZ, 0xfc, !PT ;  /* 0x6400640033337812 */ /* 0x000fe200078efcff */
[----:B------:R-:W-:-:S02]  /*3f40*/  HFMA2.MMA R39, R47, 1, 1, R6 ;  /* 0x3c003c002f277835 */ /* 0x000fc40000000006 */
[----:B------:R-:W-:Y:S01]  /*3f50*/  HFMA2.MMA R43, R45, 0.0625, 0.0625, R76 ;  /* 0x2c002c002d2b7835 */ /* 0x000fe2000000004c */
[----:B------:R-:W-:Y:S01]  /*3f60*/  HADD2 R21, R18, R75 ;  /* 0x0000004b12157230 */ /* 0x000fe20000000000 */
[----:B------:R-:W-:Y:S01]  /*3f70*/  HFMA2.MMA R47, R42, R10, R44 ;  /* 0x0000000a2a2f7235 */ /* 0x000fe2000000002c */
[----:B------:R-:W-:Y:S01]  /*3f80*/  HFMA2 R44, R46, 0.0625, 0.0625, R3 ;  /* 0x2c002c002e2c7831 */ /* 0x000fe20000000003 */
[----:B------:R-:W-:Y:S01]  /*3f90*/  HFMA2.MMA R45, R48, 0.0625, 0.0625, R5 ;  /* 0x2c002c00302d7835 */ /* 0x000fe20000000005 */
[----:B------:R-:W-:Y:S02]  /*3fa0*/  HFMA2 R16, R21, R8, RZ.H0_H0 ;  /* 0x0000000815107231 */ /* 0x000fe400000400ff */
[----:B------:R-:W-:Y:S02]  /*3fb0*/  HFMA2 R46, R51, 0.0625, 0.0625, R2 ;  /* 0x2c002c00332e7831 */ /* 0x000fe40000000002 */
[-C--:B------:R-:W-:Y:S01]  /*3fc0*/  HFMA2 R8, R32, R9.reuse, R16 ;  /* 0x0000000920087231 */ /* 0x080fe20000000010 */
[-C--:B------:R-:W-:Y:S01]  /*3fd0*/  HFMA2.MMA R47, R43, R11.reuse, R47 ;  /* 0x0000000b2b2f7235 */ /* 0x080fe2000000002f */
[----:B------:R-:W-:Y:S01]  /*3fe0*/  HFMA2 R9, R22, R9, R17 ;  /* 0x0000000916097231 */ /* 0x000fe20000000011 */
[----:B------:R-:W-:Y:S01]  /*3ff0*/  HFMA2.MMA R49, R45, R11, R49 ;  /* 0x0000000b2d317235 */ /* 0x000fe20000000031 */
[----:B------:R-:W0:Y:S01]  /*4000*/  LDS.128 R16, [UR7+0x230] ;  /* 0x00023007ff107984 */ /* 0x000e220008000c00 */
[----:B------:R-:W-:-:S02]  /*4010*/  HFMA2 R8, R41, R10, R8 ;  /* 0x0000000a29087231 */ /* 0x000fc40000000008 */
[----:B------:R-:W-:Y:S02]  /*4020*/  HFMA2 R9, R39, R10, R9 ;  /* 0x0000000a27097231 */ /* 0x000fe40000000009 */
[----:B------:R-:W-:Y:S01]  /*4030*/  HFMA2.MMA R57, R47, R80, R57 ;  /* 0x000000502f397235 */ /* 0x000fe20000000039 */
[-C--:B------:R-:W-:Y:S01]  /*4040*/  HFMA2 R8, R44, R11.reuse, R8 ;  /* 0x0000000b2c087231 */ /* 0x080fe20000000008 */
[----:B------:R-:W-:Y:S01]  /*4050*/  HFMA2.MMA R56, R49, R79, R56 ;  /* 0x0000004f31387235 */ /* 0x000fe20000000038 */
[----:B------:R-:W-:Y:S01]  /*4060*/  HFMA2 R9, R46, R11, R9 ;  /* 0x0000000b2e097231 */ /* 0x000fe20000000009 */
[-C--:B-1----:R-:W-:Y:S01]  /*4070*/  HFMA2.MMA R47, R35, R12.reuse, RZ ;  /* 0x0000000c232f7235 */ /* 0x082fe200000000ff */
[----:B------:R-:W-:Y:S01]  /*4080*/  HFMA2 R58, R8, R81, R58 ;  /* 0x00000051083a7231 */ /* 0x000fe2000000003a */
[----:B------:R-:W-:Y:S01]  /*4090*/  HFMA2.MMA R49, R20, R12, RZ ;  /* 0x0000000c14317235 */ /* 0x000fe200000000ff */
[----:B------:R-:W-:Y:S02]  /*40a0*/  HFMA2 R55, R9, R78, R55 ;  /* 0x0000004e09377231 */ /* 0x000fe40000000037 */
[----:B------:R-:W1:Y:S01]  /*40b0*/  LDS.128 R8, [UR7+0x330] ;  /* 0x00033007ff087984 */ /* 0x000e620008000c00 */
[----:B------:R-:W-:-:S02]  /*40c0*/  HFMA2 R48, R21, R12, RZ.H0_H0 ;  /* 0x0000000c15307231 */ /* 0x000fc400000400ff */
[-C--:B------:R-:W-:Y:S01]  /*40d0*/  HFMA2.MMA R47, R33, R13.reuse, R47 ;  /* 0x0000000d212f7235 */ /* 0x080fe2000000002f */
[----:B------:R-:W-:Y:S01]  /*40e0*/  HFMA2 R12, R34, R12, RZ.H0_H0 ;  /* 0x0000000c220c7231 */ /* 0x000fe200000400ff */
[----:B------:R-:W-:Y:S01]  /*40f0*/  HFMA2.MMA R49, R23, R13, R49 ;  /* 0x0000000d17317235 */ /* 0x000fe20000000031 */
        /* <DEDUP_REMOVED lines=11> */
[----:B------:R-:W-:Y:S02]  /*41b0*/  HFMA2.MMA R49, R45, R15, R49 ;  /* 0x0000000f2d317235 */ /* 0x000fe40000000031 */
[----:B------:R-:W2:Y:S01]  /*41c0*/  LDS.128 R12, [UR7+0x430] ;  /* 0x00043007ff0c7984 */ /* 0x000ea20008000c00 */
[----:B0-----:R-:W-:-:S03]  /*41d0*/  HFMA2 R48, R21, R16, RZ.H0_H0 ;  /* 0x0000001015307231 */ /* 0x001fc600000400ff */
[----:B------:R-:W-:Y:S02]  /*41e0*/  HFMA2.MMA R64, R47, R80, R64 ;  /* 0x000000502f407235 */ /* 0x000fe40000000040 */
[----:B------:R-:W-:Y:S01]  /*41f0*/  HFMA2.MMA R66, R49, R79, R66 ;  /* 0x0000004f31427235 */ /* 0x000fe20000000042 */
[-C--:B------:R-:W-:Y:S01]  /*4200*/  HFMA2 R48, R32, R17.reuse, R48 ;  /* 0x0000001120307231 */ /* 0x080fe20000000030 */
[-C--:B------:R-:W-:Y:S02]  /*4210*/  HFMA2.MMA R47, R35, R16.reuse, RZ ;  /* 0x00000010232f7235 */ /* 0x080fe400000000ff */
[----:B------:R-:W-:Y:S01]  /*4220*/  HFMA2.MMA R49, R20, R16, RZ ;  /* 0x0000001014317235 */ /* 0x000fe200000000ff */
[----:B------:R-:W-:Y:S02]  /*4230*/  HFMA2 R16, R34, R16, RZ.H0_H0 ;  /* 0x0000001022107231 */ /* 0x000fe400000400ff */
[-C--:B------:R-:W-:Y:S02]  /*4240*/  HFMA2 R48, R41, R18.reuse, R48 ;  /* 0x0000001229307231 */ /* 0x080fe40000000030 */
        /* <DEDUP_REMOVED lines=8> */
[----:B-1----:R-:W-:Y:S01]  /*42d0*/  HFMA2 R48, R21, R8, RZ.H0_H0 ;  /* 0x0000000815307231 */ /* 0x002fe200000400ff */
[----:B------:R-:W-:Y:S01]  /*42e0*/  HFMA2.MMA R49, R40, R18, R49 ;  /* 0x0000001228317235 */ /* 0x000fe20000000031 */
[----:B------:R-:W-:Y:S02]  /*42f0*/  HFMA2 R67, R16, R78, R67 ;  /* 0x0000004e10437231 */ /* 0x000fe40000000043 */
[----:B------:R-:W-:-:S03]  /*4300*/  HFMA2 R48, R32, R9, R48 ;  /* 0x0000000920307231 */ /* 0x000fc60000000030 */
[-C--:B------:R-:W-:Y:S01]  /*4310*/  HFMA2.MMA R47, R43, R19.reuse, R47 ;  /* 0x000000132b2f7235 */ /* 0x080fe2000000002f */
[----:B------:R-:W-:Y:S01]  /*4320*/  HFMA2 R48, R41, R10, R48 ;  /* 0x0000000a29307231 */ /* 0x000fe20000000030 */
[----:B------:R-:W-:Y:S02]  /*4330*/  HFMA2.MMA R49, R45, R19, R49 ;  /* 0x000000132d317235 */ /* 0x000fe40000000031 */
[----:B------:R-:W0:Y:S01]  /*4340*/  LDS.128 R16, [UR7+0x530] ;  /* 0x00053007ff107984 */ /* 0x000e220008000c00 */
[----:B------:R-:W-:-:S03]  /*4350*/  HFMA2 R48, R44, R11, R48 ;  /* 0x0000000b2c307231 */ /* 0x000fc60000000030 */
[----:B------:R-:W-:Y:S01]  /*4360*/  HFMA2.MMA R68, R47, R80, R68 ;  /* 0x000000502f447235 */ /* 0x000fe20000000044 */
[----:B------:R-:W-:Y:S01]  /*4370*/  HFMA2 R61, R48, R81, R61 ;  /* 0x00000051303d7231 */ /* 0x000fe2000000003d */
[----:B------:R-:W-:Y:S01]  /*4380*/  HFMA2.MMA R70, R49, R79, R70 ;  /* 0x0000004f31467235 */ /* 0x000fe20000000046 */
[----:B--2---:R-:W-:Y:S01]  /*4390*/  HFMA2 R48, R21, R12, RZ.H0_H0 ;  /* 0x0000000c15307231 */ /* 0x004fe200000400ff */
[-C--:B------:R-:W-:Y:S02]  /*43a0*/  HFMA2.MMA R47, R35, R8.reuse, RZ ;  /* 0x00000008232f7235 */ /* 0x080fe400000000ff */
[----:B------:R-:W-:Y:S01]  /*43b0*/  HFMA2.MMA R49, R20, R8, RZ ;  /* 0x0000000814317235 */ /* 0x000fe200000000ff */
[----:B------:R-:W-:Y:S02]  /*43c0*/  HFMA2 R8, R34, R8, RZ.H0_H0 ;  /* 0x0000000822087231 */ /* 0x000fe400000400ff */
[----:B------:R-:W-:Y:S02]  /*43d0*/  HFMA2 R48, R32, R13, R48 ;  /* 0x0000000d20307231 */ /* 0x000fe40000000030 */
        /* <DEDUP_REMOVED lines=9> */
[----:B------:R-:W-:Y:S01]  /*4470*/  HFMA2.MMA R49, R40, R10, R49 ;  /* 0x0000000a28317235 */ /* 0x000fe20000000031 */
[----:B------:R-:W-:-:S05]  /*4480*/  HFMA2 R59, R8, R78, R59 ;  /* 0x0000004e083b7231 */ /* 0x000fca000000003b */
[-C--:B------:R-:W-:Y:S02]  /*4490*/  HFMA2.MMA R47, R43, R11.reuse, R47 ;  /* 0x0000000b2b2f7235 */ /* 0x080fe4000000002f */
[----:B------:R-:W-:Y:S02]  /*44a0*/  HFMA2.MMA R49, R45, R11, R49 ;  /* 0x0000000b2d317235 */ /* 0x000fe40000000031 */
[----:B------:R-:W1:Y:S04]  /*44b0*/  LDS.128 R8, [UR7+0x630] ;  /* 0x00063007ff087984 */ /* 0x000e680008000c00 */
[----:B------:R-:W-:Y:S01]  /*44c0*/  HFMA2.MMA R62, R47, R80, R62 ;  /* 0x000000502f3e7235 */ /* 0x000fe2000000003e */
[----:B0-----:R-:W-:Y:S01]  /*44d0*/  HFMA2 R48, R21, R16, RZ.H0_H0 ;  /* 0x0000001015307231 */ /* 0x001fe200000400ff */
[----:B------:R-:W-:-:S02]  /*44e0*/  HFMA2.MMA R60, R49, R79, R60 ;  /* 0x0000004f313c7235 */ /* 0x000fc4000000003c */
[-C--:B------:R-:W-:Y:S01]  /*44f0*/  HFMA2.MMA R47, R35, R12.reuse, RZ ;  /* 0x0000000c232f7235 */ /* 0x080fe200000000ff */
[----:B------:R-:W-:Y:S01]  /*4500*/  HFMA2 R48, R32, R17, R48 ;  /* 0x0000001120307231 */ /* 0x000fe20000000030 */
        /* <DEDUP_REMOVED lines=10> */
[-C--:B------:R-:W-:Y:S02]  /*45b0*/  HFMA2.MMA R47, R42, R14.reuse, R47 ;  /* 0x0000000e2a2f7235 */ /* 0x080fe4000000002f */
[----:B------:R-:W-:Y:S01]  /*45c0*/  HFMA2.MMA R49, R40, R14, R49 ;  /* 0x0000000e28317235 */ /* 0x000fe20000000031 */
[----:B------:R-:W-:-:S05]  /*45d0*/  HFMA2 R74, R12, R78, R74 ;  /* 0x0000004e0c4a7231 */ /* 0x000fca000000004a */
[-C--:B------:R-:W-:Y:S02]  /*45e0*/  HFMA2.MMA R47, R43, R15.reuse, R47 ;  /* 0x0000000f2b2f7235 */ /* 0x080fe4000000002f */
[----:B------:R-:W-:Y:S02]  /*45f0*/  HFMA2.MMA R49, R45, R15, R49 ;  /* 0x0000000f2d317235 */ /* 0x000fe40000000031 */
[----:B------:R-:W0:Y:S01]  /*4600*/  LDS.128 R12, [UR7+0x730] ;  /* 0x00073007ff0c7984 */ /* 0x000e220008000c00 */
[----:B------:R-:W-:-:S03]  /*4610*/  UIADD3 UR7, UR7, 0x40, URZ ;  /* 0x0000004007077890 */ /* 0x000fc6000fffe03f */
[----:B------:R-:W-:Y:S02]  /*4620*/  HFMA2.MMA R71, R47, R80, R71 ;  /* 0x000000502f477235 */ /* 0x000fe40000000047 */
[----:B------:R-:W-:Y:S02]  /*4630*/  HFMA2.MMA R73, R49, R79, R73 ;  /* 0x0000004f31497235 */ /* 0x000fe40000000049 */
[-C--:B------:R-:W-:Y:S02]  /*4640*/  HFMA2.MMA R47, R35, R16.reuse, RZ ;  /* 0x00000010232f7235 */ /* 0x080fe400000000ff */
[----:B------:R-:W-:Y:S01]  /*4650*/  HFMA2.MMA R49, R20, R16, RZ ;  /* 0x0000001014317235 */ /* 0x000fe200000000ff */
[----:B------:R-:W-:-:S04]  /*4660*/  HFMA2 R16, R34, R16, RZ.H0_H0 ;  /* 0x0000001022107231 */ /* 0x000fc800000400ff */
[----:B------:R-:W-:Y:S01]  /*4670*/  HFMA2 R16, R22, R17, R16 ;  /* 0x0000001116107231 */ /* 0x000fe20000000010 */
[-C--:B------:R-:W-:Y:S02]  /*4680*/  HFMA2.MMA R47, R33, R17.reuse, R47 ;  /* 0x00000011212f7235 */ /* 0x080fe4000000002f */
[----:B------:R-:W-:Y:S01]  /*4690*/  HFMA2.MMA R49, R23, R17, R49 ;  /* 0x0000001117317235 */ /* 0x000fe20000000031 */
[----:B------:R-:W-:Y:S02]  /*46a0*/  HFMA2 R16, R39, R18, R16 ;  /* 0x0000001227107231 */ /* 0x000fe40000000010 */
[----:B-1----:R-:W-:Y:S02]  /*46b0*/  HFMA2 R17, R21, R8, RZ.H0_H0 ;  /* 0x0000000815117231 */ /* 0x002fe400000400ff */
[----:B------:R-:W-:Y:S01]  /*46c0*/  HFMA2 R16, R46, R19, R16 ;  /* 0x000000132e107231 */ /* 0x000fe20000000010 */
[-C--:B------:R-:W-:Y:S01]  /*46d0*/  HFMA2.MMA R47, R42, R18.reuse, R47 ;  /* 0x000000122a2f7235 */ /* 0x080fe2000000002f */
[----:B------:R-:W-:Y:S01]  /*46e0*/  HFMA2 R17, R32, R9, R17 ;  /* 0x0000000920117231 */ /* 0x000fe20000000011 */
[----:B------:R-:W-:Y:S01]  /*46f0*/  HFMA2.MMA R49, R40, R18, R49 ;  /* 0x0000001228317235 */ /* 0x000fe20000000031 */
[----:B------:R-:W-:Y:S01]  /*4700*/  HFMA2 R52, R16, R78, R26 ;  /* 0x0000004e10347231 */ /* 0x000fe2000000001a */
[-C--:B------:R-:W-:Y:S01]  /*4710*/  HFMA2.MMA R16, R35, R8.reuse, RZ ;  /* 0x0000000823107235 */ /* 0x080fe200000000ff */
[----:B------:R-:W-:Y:S01]  /*4720*/  HFMA2 R17, R41, R10, R17 ;  /* 0x0000000a29117231 */ /* 0x000fe20000000011 */
[----:B------:R-:W-:Y:S01]  /*4730*/  HFMA2.MMA R18, R20, R8, RZ ;  /* 0x0000000814127235 */ /* 0x000fe200000000ff */
[----:B------:R-:W-:Y:S01]  /*4740*/  HFMA2 R8, R34, R8, RZ.H0_H0 ;  /* 0x0000000822087231 */ /* 0x000fe200000400ff */
[-C--:B------:R-:W-:Y:S01]  /*4750*/  HFMA2.MMA R47, R43, R19.reuse, R47 ;  /* 0x000000132b2f7235 */ /* 0x080fe2000000002f */
[----:B------:R-:W-:Y:S01]  /*4760*/  HFMA2 R17, R44, R11, R17 ;  /* 0x0000000b2c117231 */ /* 0x000fe20000000011 */
[----:B------:R-:W-:Y:S01]  /*4770*/  HFMA2.MMA R49, R45, R19, R49 ;  /* 0x000000132d317235 */ /* 0x000fe20000000031 */
[----:B------:R-:W-:Y:S01]  /*4780*/  HFMA2 R8, R22, R9, R8 ;  /* 0x0000000916087231 */ /* 0x000fe20000000008 */
[-C--:B------:R-:W-:Y:S01]  /*4790*/  HFMA2.MMA R16, R33, R9.reuse, R16 ;  /* 0x0000000921107235 */ /* 0x080fe20000000010 */
[----:B------:R-:W-:Y:S01]  /*47a0*/  HFMA2 R50, R17, R81, R28 ;  /* 0x0000005111327231 */ /* 0x000fe2000000001c */
[----:B------:R-:W-:Y:S01]  /*47b0*/  HFMA2.MMA R18, R23, R9, R18 ;  /* 0x0000000917127235 */ /* 0x000fe20000000012 */
[----:B------:R-:W-:Y:S01]  /*47c0*/  HFMA2 R8, R39, R10, R8 ;  /* 0x0000000a27087231 */ /* 0x000fe20000000008 */
[----:B0-----:R-:W-:-:S02]  /*47d0*/  HFMA2.MMA R35, R35, R12, RZ ;  /* 0x0000000c23237235 */ /* 0x001fc400000000ff */
[----:B------:R-:W-:Y:S01]  /*47e0*/  HFMA2.MMA R20, R20, R12, RZ ;  /* 0x0000000c14147235 */ /* 0x000fe200000000ff */
[----:B------:R-:W-:Y:S01]  /*47f0*/  HFMA2 R8, R46, R11, R8 ;  /* 0x0000000b2e087231 */ /* 0x000fe20000000008 */
[-C--:B------:R-:W-:Y:S02]  /*4800*/  HFMA2.MMA R16, R42, R10.reuse, R16 ;  /* 0x0000000a2a107235 */ /* 0x080fe40000000010 */
[----:B------:R-:W-:Y:S01]  /*4810*/  HFMA2.MMA R18, R40, R10, R18 ;  /* 0x0000000a28127235 */ /* 0x000fe20000000012 */
[----:B------:R-:W-:Y:S01]  /*4820*/  HFMA2 R48, R8, R78, R30 ;  /* 0x0000004e08307231 */ /* 0x000fe2000000001e */
[----:B------:R-:W-:Y:S02]  /*4830*/  HFMA2.MMA R53, R49, R79, R25 ;  /* 0x0000004f31357235 */ /* 0x000fe40000000019 */
[----:B------:R-:W-:Y:S02]  /*4840*/  HFMA2.MMA R20, R23, R13, R20 ;  /* 0x0000000d17147235 */ /* 0x000fe40000000014 */
[----:B------:R-:W-:-:S02]  /*4850*/  HFMA2.MMA R16, R43, R11, R16 ;  /* 0x0000000b2b107235 */ /* 0x000fc40000000010 */
[----:B------:R-:W-:Y:S01]  /*4860*/  HFMA2.MMA R18, R45, R11, R18 ;  /* 0x0000000b2d127235 */ /* 0x000fe20000000012 */
[-C--:B------:R-:W-:Y:S01]  /*4870*/  HFMA2 R11, R34, R12.reuse, RZ.H0_H0 ;  /* 0x0000000c220b7231 */ /* 0x080fe200000400ff */
[----:B------:R-:W-:Y:S02]  /*4880*/  HFMA2.MMA R7, R47, R80, R7 ;  /* 0x000000502f077235 */ /* 0x000fe40000000007 */
[----:B------:R-:W-:Y:S01]  /*4890*/  HFMA2.MMA R20, R40, R14, R20 ;  /* 0x0000000e28147235 */ /* 0x000fe20000000014 */
[-C--:B------:R-:W-:Y:S01]  /*48a0*/  HFMA2 R11, R22, R13.reuse, R11 ;  /* 0x0000000d160b7231 */ /* 0x080fe2000000000b */
[----:B------:R-:W-:Y:S01]  /*48b0*/  HFMA2.MMA R51, R16, R80, R27 ;  /* 0x0000005010337235 */ /* 0x000fe2000000001b */
[----:B------:R-:W-:Y:S01]  /*48c0*/  HFMA2 R16, R21, R12, RZ.H0_H0 ;  /* 0x0000000c15107231 */ /* 0x000fe200000400ff */
[----:B------:R-:W-:Y:S01]  /*48d0*/  HFMA2.MMA R21, R33, R13, R35 ;  /* 0x0000000d21157235 */ /* 0x000fe20000000023 */
[----:B------:R-:W-:Y:S01]  /*48e0*/  HFMA2 R23, R39, R14, R11 ;  /* 0x0000000e27177231 */ /* 0x000fe2000000000b */
        /* <DEDUP_REMOVED lines=8> */
[----:B------:R-:W-:-:S03]  /*4970*/  HFMA2.MMA R89, R20, R79, R37 ;  /* 0x0000004f14597235 */ /* 0x000fc60000000025 */
[----:B------:R-:W-:Y:S01]  /*4980*/  HFMA2 R90, R18, R81, R36 ;  /* 0x00000051125a7231 */ /* 0x000fe20000000024 */
[----:B------:R-:W-:-:S08]  /*4990*/  HFMA2.MMA R40, R43, R15, R21 ;  /* 0x0000000f2b287235 */ /* 0x000fd00000000015 */
[----:B------:R-:W-:Y:S01]  /*49a0*/  HFMA2.MMA R91, R40, R80, R31 ;  /* 0x00000050285b7235 */ /* 0x000fe2000000001f */
[----:B------:R-:W-:Y:S10]  /*49b0*/  @!P0 BRA `(.L_x_881) ;  /* 0xffffffc400348947 */ /* 0x000ff4000383ffff */
.L_x_879:
[----:B------:R-:W0:Y:S01]  /*49c0*/  S2UR UR4, SR_CTAID.Y ;  /* 0x00000000000479c3 */ /* 0x000e220000002600 */
[----:B------:R-:W-:Y:S02]  /*49d0*/  HADD2 R57, R57.H0_H0, R57.H1_H1 ;  /* 0x3000003939397230 */ /* 0x000fe40000000800 */
[----:B------:R-:W-:-:S05]  /*49e0*/  HADD2 R58, R58.H0_H0, R58.H1_H1 ;  /* 0x3000003a3a3a7230 */ /* 0x000fca0000000800 */
[----:B------:R-:W1:Y:S01]  /*49f0*/  LDC.64 R2, c[0x0][0x230] ;  /* 0x00008c00ff027b82 */ /* 0x000e620000000a00 */
[----:B------:R-:W-:-:S05]  /*4a00*/  PRMT R57, R57, 0x5410, R58 ;  /* 0x0000541039397816 */ /* 0x000fca000000003a */
[----:B------:R-:W-:Y:S01]  /*4a10*/  HMUL2 R57, R57, RZ.H0_H0 ;  /* 0x200000ff39397232 */ /* 0x000fe20000000000 */
[----:B0-----:R-:W-:-:S06]  /*4a20*/  USHF.L.U32 UR4, UR4, 0x3, URZ ;  /* 0x0000000304047899 */ /* 0x001fcc000800063f */
[----:B------:R-:W-:-:S04]  /*4a30*/  IMAD R85, R0, UR4, R85 ;  /* 0x0000000400557c24 */ /* 0x000fc8000f8e0255 */
[----:B-1----:R-:W-:-:S05]  /*4a40*/  IMAD.WIDE R2, R85, 0x2, R2 ;  /* 0x0000000255027825 */ /* 0x002fca00078e0202 */
[----:B------:R0:W-:Y:S01]  /*4a50*/  ATOM.E.ADD.F16x2.RN.STRONG.GPU P0, RZ, desc[UR10][R2.64], R57 ;  /* 0x0000003902ff79a2 */ /* 0x0001e2000810e1ca */
[----:B------:R-:W-:Y:S01]  /*4a60*/  HADD2 R56, R56.H0_H0, R56.H1_H1 ;  /* 0x3000003838387230 */ /* 0x000fe20000000800 */
[----:B------:R-:W-:Y:S01]  /*4a70*/  BSSY B0, `(.L_x_882) ;  /* 0x0000012000007945 */ /* 0x000fe20003800000 */
[----:B------:R-:W-:-:S05]  /*4a80*/  HADD2 R28, R55.H0_H0, R55.H1_H1 ;  /* 0x30000037371c7230 */ /* 0x000fca0000000800 */
[----:B------:R-:W-:-:S06]  /*4a90*/  PRMT R56, R56, 0x5410, R28 ;  /* 0x0000541038387816 */ /* 0x000fcc000000001c */
[----:B------:R-:W-:Y:S01]  /*4aa0*/  HFMA2.MMA R11, R56, RZ, -RZ ;  /* 0x000000ff380b7235 */ /* 0x000fe200001000ff */
[----:B0-----:R-:W-:Y:S10]  /*4ab0*/  @P0 BRA `(.L_x_883) ;  /* 0x0000000000340947 */ /* 0x001ff40003800000 */
[----:B------:R-:W0:Y:S02]  /*4ac0*/  QSPC.E.S P0, RZ, [R2] ;  /* 0x0000000002ff73aa */ /* 0x000e240000000500 */
[----:B0-----:R-:W-:Y:S05]  /*4ad0*/  @!P0 BRA `(.L_x_884) ;  /* 0x0000000000208947 */ /* 0x001fea0003800000 */
[----:B------:R-:W-:-:S04]  /*4ae0*/  MOV R4, R2 ;  /* 0x0000000200047202 */ /* 0x000fc80000000f00 */
[----:B------:R-:W-:-:S07]  /*4af0*/  MOV R6, R4 ;  /* 0x0000000400067202 */ /* 0x000fce0000000f00 */
.L_x_885:
[----:B------:R-:W0:Y:S02]  /*4b00*/  LDS R4, [R6] ;  /* 0x0000000006047984 */ /* 0x000e240000000800 */
[----:B0-----:R-:W-:-:S06]  /*4b10*/  HADD2 R5, R4, R57 ;  /* 0x0000003904057230 */ /* 0x001fcc0000000000 */
[----:B------:R-:W0:Y:S02]  /*4b20*/  ATOMS.CAST.SPIN R5, [R6], R4, R5 ;  /* 0x000000040605738d */ /* 0x000e240001800005 */
[----:B0-----:R-:W-:-:S13]  /*4b30*/  ISETP.EQ.U32.AND P0, PT, R5, 0x1, PT ;  /* 0x000000010500780c */ /* 0x001fda0003f02070 */
[----:B------:R-:W-:Y:S05]  /*4b40*/  @!P0 BRA `(.L_x_885) ;  /* 0xfffffffc00ec8947 */ /* 0x000fea000383ffff */
[----:B------:R-:W-:Y:S05]  /*4b50*/  BRA `(.L_x_883) ;  /* 0x00000000000c7947 */ /* 0x000fea0003800000 */
.L_x_884:
[----:B------:R-:W2:Y:S02]  /*4b60*/  LD.E R4, desc[UR10][R2.64] ;  /* 0x0000000a02047980 */ /* 0x000ea4000c101900 */
[----:B--2---:R-:W-:-:S05]  /*4b70*/  IADD3 R5, R57, R4, RZ ;  /* 0x0000000439057210 */ /* 0x004fca0007ffe0ff */
[----:B------:R0:W-:Y:S02]  /*4b80*/  ST.E desc[UR10][R2.64], R5 ;  /* 0x0000000502007985 */ /* 0x0001e4000c10190a */
.L_x_883:
[----:B------:R-:W-:Y:S05]  /*4b90*/  BSYNC B0 ;  /* 0x0000000000007941 */ /* 0x000fea0003800000 */
.L_x_882:
        /* <DEDUP_REMOVED lines=8> */
[----:B------:R-:W-:-:S07]  /*4c20*/  MOV R6, R4 ;  /* 0x0000000400067202 */ /* 0x000fce0000000f00 */
.L_x_889:
[----:B------:R-:W0:Y:S02]  /*4c30*/  LDS R4, [R6+0x4] ;  /* 0x0000040006047984 */ /* 0x000e240000000800 */
[----:B0-----:R-:W-:-:S10]  /*4c40*/  HFMA2.MMA R5, R4, 1, 1, R11 ;  /* 0x3c003c0004057835 */ /* 0x001fd4000000000b */
[----:B------:R-:W0:Y:S02]  /*4c50*/  ATOMS.CAST.SPIN R5, [R6+0x4], R4, R5 ;  /* 0x000004040605738d */ /* 0x000e240001800005 */
[----:B0-----:R-:W-:-:S13]  /*4c60*/  ISETP.EQ.U32.AND P0, PT, R5, 0x1, PT ;  /* 0x000000010500780c */ /* 0x001fda0003f02070 */
[----:B------:R-:W-:Y:S05]  /*4c70*/  @!P0 BRA `(.L_x_889) ;  /* 0xfffffffc00ec8947 */ /* 0x000fea000383ffff */
[----:B------:R-:W-:Y:S05]  /*4c80*/  BRA `(.L_x_887) ;  /* 0x00000000000c7947 */ /* 0x000fea0003800000 */
.L_x_888:
[----:B------:R-:W0:Y:S02]  /*4c90*/  LD.E R4, desc[UR10][R2.64+0x4] ;  /* 0x0000040a02047980 */ /* 0x000e24000c101900 */
[----:B0-----:R-:W-:-:S05]  /*4ca0*/  IADD3 R5, R11, R4, RZ ;  /* 0x000000040b057210 */ /* 0x001fca0007ffe0ff */
[----:B------:R1:W-:Y:S02]  /*4cb0*/  ST.E desc[UR10][R2.64+0x4], R5 ;  /* 0x0000040502007985 */ /* 0x0003e4000c10190a */
.L_x_887:
[----:B------:R-:W-:Y:S05]  /*4cc0*/  BSYNC B0 ;  /* 0x0000000000007941 */ /* 0x000fea0003800000 */
.L_x_886:
[----:B------:R-:W-:Y:S02]  /*4cd0*/  HADD2 R64, R64.H0_H0, R64.H1_H1 ;  /* 0x3000004040407230 */ /* 0x000fe40000000800 */
[----:B01----:R-:W-:-:S04]  /*4ce0*/  IMAD.WIDE R4, R0, 0x2, R2 ;  /* 0x0000000200047825 */ /* 0x003fc800078e0202 */
[----:B------:R-:W-:-:S05]  /*4cf0*/  HADD2 R32, R65.H0_H0, R65.H1_H1 ;  /* 0x3000004141207230 */ /* 0x000fca0000000800 */
[----:B------:R-:W-:-:S05]  /*4d00*/  PRMT R64, R64, 0x5410, R32 ;  /* 0x0000541040407816 */ /* 0x000fca0000000020 */
[----:B------:R-:W-:-:S05]  /*4d10*/  HMUL2 R11, R64, RZ.H0_H0 ;  /* 0x200000ff400b7232 */ /* 0x000fca0000000000 */
        /* <DEDUP_REMOVED lines=11> */
.L_x_893:
[----:B------:R-:W0:Y:S02]  /*4dd0*/  LDS R2, [R6] ;  /* 0x0000000006027984 */ /* 0x000e240000000800 */
[----:B0-----:R-:W-:-:S06]  /*4de0*/  HADD2 R3, R2, R11 ;  /* 0x0000000b02037230 */ /* 0x001fcc0000000000 */
[----:B------:R-:W0:Y:S02]  /*4df0*/  ATOMS.CAST.SPIN R3, [R6], R2, R3 ;  /* 0x000000020603738d */ /* 0x000e240001800003 */
[----:B0-----:R-:W-:-:S13]  /*4e00*/  ISETP.EQ.U32.AND P0, PT, R3, 0x1, PT ;  /* 0x000000010300780c */ /* 0x001fda0003f02070 */
[----:B------:R-:W-:Y:S05]  /*4e10*/  @!P0 BRA `(.L_x_893) ;  /* 0xfffffffc00ec8947 */ /* 0x000fea000383ffff */
[----:B------:R-:W-:Y:S05]  /*4e20*/  BRA `(.L_x_891) ;  /* 0x00000000000c7947 */ /* 0x000fea0003800000 */
.L_x_892:
[----:B------:R-:W2:Y:S02]  /*4e30*/  LD.E R2, desc[UR10][R4.64] ;  /* 0x0000000a04027980 */ /* 0x000ea4000c101900 */
[----:B--2---:R-:W-:-:S05]  /*4e40*/  IADD3 R3, R11, R2, RZ ;  /* 0x000000020b037210 */ /* 0x004fca0007ffe0ff */
[----:B------:R0:W-:Y:S02]  /*4e50*/  ST.E desc[UR10][R4.64], R3 ;  /* 0x0000000304007985 */ /* 0x0001e4000c10190a */
.L_x_891:
[----:B------:R-:W-:Y:S05]  /*4e60*/  BSYNC B0 ;  /* 0x0000000000007941 */ /* 0x000fea0003800000 */
.L_x_890:
        /* <DEDUP_REMOVED lines=8> */
.L_x_897:
[----:B------:R-:W0:Y:S02]  /*4ef0*/  LDS R2, [R6] ;  /* 0x0000000006027984 */ /* 0x000e240000000800 */
[----:B0-----:R-:W-:-:S10]  /*4f00*/  HFMA2.MMA R3, R2, 1, 1, R13 ;  /* 0x3c003c0002037835 */ /* 0x001fd4000000000d */
[----:B------:R-:W0:Y:S02]  /*4f10*/  ATOMS.CAST.SPIN R3, [R6], R2, R3 ;  /* 0x000000020603738d */ /* 0x000e240001800003 */
[----:B0-----:R-:W-:-:S13]  /*4f20*/  ISETP.EQ.U32.AND P0, PT, R3, 0x1, PT ;  /* 0x000000010300780c */ /* 0x001fda0003f02070 */
[----:B------:R-:W-:Y:S05]  /*4f30*/  @!P0 BRA `(.L_x_897) ;  /* 0xfffffffc00ec8947 */ /* 0x000fea000383ffff */
[----:B------:R-:W-:Y:S05]  /*4f40*/  BRA `(.L_x_895) ;  /* 0x00000000000c7947 */ /* 0x000fea0003800000 */
.L_x_896:
[----:B------:R-:W0:Y:S02]  /*4f50*/  LD.E R2, desc[UR10][R8.64] ;  /* 0x0000000a08027980 */ /* 0x000e24000c101900 */
[----:B0-----:R-:W-:-:S05]  /*4f60*/  IADD3 R3, R13, R2, RZ ;  /* 0x000000020d037210 */ /* 0x001fca0007ffe0ff */
[----:B------:R1:W-:Y:S02]  /*4f70*/  ST.E desc[UR10][R8.64], R3 ;  /* 0x0000000308007985 */ /* 0x0003e4000c10190a */
.L_x_895:
[----:B------:R-:W-:Y:S05]  /*4f80*/  BSYNC B0 ;  /* 0x0000000000007941 */ /* 0x000fea0003800000 */
.L_x_894:
[----:B------:R-:W-:Y:S02]  /*4f90*/  HADD2 R68, R68.H0_H0, R68.H1_H1 ;  /* 0x3000004444447230 */ /* 0x000fe40000000800 */
[----:B-1----:R-:W-:-:S04]  /*4fa0*/  IMAD.WIDE R8, R0, 0x2, R4 ;  /* 0x0000000200087825 */ /* 0x002fc800078e0204 */
        /* <DEDUP_REMOVED lines=9> */
[----:B-1----:R-:W-:Y:S10]  /*5040*/  @P0 BRA `(.L_x_899) ;  /* 0x0000000000340947 */ /* 0x002ff40003800000 */
[----:B------:R-:W1:Y:S02]  /*5050*/  QSPC.E.S P0, RZ, [R8] ;  /* 0x0000000008ff73aa */ /* 0x000e640000000500 */
[----:B-1----:R-:W-:Y:S05]  /*5060*/  @!P0 BRA `(.L_x_900) ;  /* 0x0000000000208947 */ /* 0x002fea0003800000 */
[----:B------:R-:W-:-:S04]  /*5070*/  MOV R2, R8 ;  /* 0x0000000800027202 */ /* 0x000fc80000000f00 */
[----:B------:R-:W-:-:S07]  /*5080*/  MOV R6, R2 ;  /* 0x0000000200067202 */ /* 0x000fce0000000f00 */
.L_x_901:
[----:B------:R-:W0:Y:S02]  /*5090*/  LDS R2, [R6] ;  /* 0x0000000006027984 */ /* 0x000e240000000800 */
[----:B0-----:R-:W-:-:S06]  /*50a0*/  HADD2 R3, R2, R11 ;  /* 0x0000000b02037230 */ /* 0x001fcc0000000000 */
[----:B------:R-:W0:Y:S02]  /*50b0*/  ATOMS.CAST.SPIN R3, [R6], R2, R3 ;  /* 0x000000020603738d */ /* 0x000e240001800003 */
[----:B0-----:R-:W-:-:S13]  /*50c0*/  ISETP.EQ.U32.AND P0, PT, R3, 0x1, PT ;  /* 0x000000010300780c */ /* 0x001fda0003f02070 */
[----:B------:R-:W-:Y:S05]  /*50d0*/  @!P0 BRA `(.L_x_901) ;  /* 0xfffffffc00ec8947 */ /* 0x000fea000383ffff */
[----:B------:R-:W-:Y:S05]  /*50e0*/  BRA `(.L_x_899) ;  /* 0x00000000000c7947 */ /* 0x000fea0003800000 */
.L_x_900:
[----:B------:R-:W0:Y:S02]  /*50f0*/  LD.E R2, desc[UR10][R8.64] ;  /* 0x0000000a08027980 */ /* 0x000e24000c101900 */
[----:B0-----:R-:W-:-:S05]  /*5100*/  IADD3 R3, R11, R2, RZ ;  /* 0x000000020b037210 */ /* 0x001fca0007ffe0ff */
[----:B------:R1:W-:Y:S02]  /*5110*/  ST.E desc[UR10][R8.64], R3 ;  /* 0x0000000308007985 */ /* 0x0003e4000c10190a */
.L_x_899:
[----:B------:R-:W-:Y:S05]  /*5120*/  BSYNC B0 ;  /* 0x0000000000007941 */ /* 0x000fea0003800000 */
.L_x_898:
[----:B------:R-:W-:Y:S01]  /*5130*/  HFMA2.MMA R2, -RZ, RZ, 0, 2.384185791015625e-07 ;  /* 0x00000004ff027435 */ /* 0x000fe200000001ff */
[----:B01----:R-:W-:-:S09]  /*5140*/  MOV R3, 0x0 ;  /* 0x0000000000037802 */ /* 0x003fd20000000f00 */
        /* <DEDUP_REMOVED lines=9> */
.L_x_905:
[----:B------:R-:W0:Y:S02]  /*51e0*/  LDS R4, [R6] ;  /* 0x0000000006047984 */ /* 0x000e240000000800 */
[----:B0-----:R-:W-:-:S06]  /*51f0*/  HADD2 R5, R4, R13 ;  /* 0x0000000d04057230 */ /* 0x001fcc0000000000 */
[----:B------:R-:W0:Y:S02]  /*5200*/  ATOMS.CAST.SPIN R5, [R6], R4, R5 ;  /* 0x000000040605738d */ /* 0x000e240001800005 */
[----:B0-----:R-:W-:-:S13]  /*5210*/  ISETP.EQ.U32.AND P0, PT, R5, 0x1, PT ;  /* 0x000000010500780c */ /* 0x001fda0003f02070 */
[----:B------:R-:W-:Y:S05]  /*5220*/  @!P0 BRA `(.L_x_905) ;  /* 0xfffffffc00ec8947 */ /* 0x000fea000383ffff */
[----:B------:R-:W-:Y:S05]  /*5230*/  BRA `(.L_x_903) ;  /* 0x00000000000c7947 */ /* 0x000fea0003800000 */
.L_x_904:
[----:B------:R-:W2:Y:S02]  /*5240*/  LD.E R6, desc[UR10][R4.64] ;  /* 0x0000000a04067980 */ /* 0x000ea4000c101900 */
[----:B--2---:R-:W-:-:S05]  /*5250*/  IADD3 R11, R13, R6, RZ ;  /* 0x000000060d0b7210 */ /* 0x004fca0007ffe0ff */
[----:B------:R0:W-:Y:S02]  /*5260*/  ST.E desc[UR10][R4.64], R11 ;  /* 0x0000000b04007985 */ /* 0x0001e4000c10190a */
.L_x_903:
[----:B------:R-:W-:Y:S05]  /*5270*/  BSYNC B0 ;  /* 0x0000000000007941 */ /* 0x000fea0003800000 */
.L_x_902:
[----:B------:R-:W-:Y:S02]  /*5280*/  HADD2 R62, R62.H0_H0, R62.H1_H1 ;  /* 0x3000003e3e3e7230 */ /* 0x000fe40000000800 */
[----:B0-----:R-:W-:-:S04]  /*5290*/  IMAD.WIDE R4, R0, 0x2, R8 ;  /* 0x0000000200047825 */ /* 0x001fc800078e0208 */
        /* <DEDUP_REMOVED lines=14> */
.L_x_909:
[----:B------:R-:W0:Y:S02]  /*5380*/  LDS R10, [R6] ;  /* 0x00000000060a7984 */ /* 0x000e240000000800 */
[----:B0-----:R-:W-:-:S06]  /*5390*/  HADD2 R11, R10, R13 ;  /* 0x0000000d0a0b7230 */ /* 0x001fcc0000000000 */
[----:B------:R-:W0:Y:S02]  /*53a0*/  ATOMS.CAST.SPIN R11, [R6], R10, R11 ;  /* 0x0000000a060b738d */ /* 0x000e24000180000b */
[----:B0-----:R-:W-:-:S13]  /*53b0*/  ISETP.EQ.U32.AND P0, PT, R11, 0x1, PT ;  /* 0x000000010b00780c */ /* 0x001fda0003f02070 */
[----:B------:R-:W-:Y:S05]  /*53c0*/  @!P0 BRA `(.L_x_909) ;  /* 0xfffffffc00ec8947 */ /* 0x000fea000383ffff */
[----:B------:R-:W-:Y:S05]  /*53d0*/  BRA `(.L_x_907) ;  /* 0x00000000000c7947 */ /* 0x000fea0003800000 */
.L_x_908:
[----:B------:R-:W2:Y:S02]  /*53e0*/  LD.E R6, desc[UR10][R4.64] ;  /* 0x0000000a04067980 */ /* 0x000ea4000c101900 */
[----:B--2---:R-:W-:-:S05]  /*53f0*/  IADD3 R11, R13, R6, RZ ;  /* 0x000000060d0b7210 */ /* 0x004fca0007ffe0ff */
[----:B------:R0:W-:Y:S02]  /*5400*/  ST.E desc[UR10][R4.64], R11 ;  /* 0x0000000b04007985 */ /* 0x0001e4000c10190a */
.L_x_907:
[----:B------:R-:W-:Y:S05]  /*5410*/  BSYNC B0 ;  /* 0x0000000000007941 */ /* 0x000fea0003800000 */
.L_x_906:
        /* <DEDUP_REMOVED lines=8> */
.L_x_913:
[----:B------:R-:W1:Y:S02]  /*54a0*/  LDS R8, [R6] ;  /* 0x0000000006087984 */ /* 0x000e640000000800 */
[----:B-1----:R-:W-:-:S10]  /*54b0*/  HFMA2.MMA R9, R8, 1, 1, R15 ;  /* 0x3c003c0008097835 */ /* 0x002fd4000000000f */
[----:B------:R-:W1:Y:S02]  /*54c0*/  ATOMS.CAST.SPIN R9, [R6], R8, R9 ;  /* 0x000000080609738d */ /* 0x000e640001800009 */
[----:B-1----:R-:W-:-:S13]  /*54d0*/  ISETP.EQ.U32.AND P0, PT, R9, 0x1, PT ;  /* 0x000000010900780c */ /* 0x002fda0003f02070 */
[----:B------:R-:W-:Y:S05]  /*54e0*/  @!P0 BRA `(.L_x_913) ;  /* 0xfffffffc00ec8947 */ /* 0x000fea000383ffff */
[----:B------:R-:W-:Y:S05]  /*54f0*/  BRA `(.L_x_911) ;  /* 0x00000000000c7947 */ /* 0x000fea0003800000 */
.L_x_912:
[----:B------:R-:W0:Y:S02]  /*5500*/  LD.E R6, desc[UR10][R8.64] ;  /* 0x0000000a08067980 */ /* 0x000e24000c101900 */
[----:B0-----:R-:W-:-:S05]  /*5510*/  IADD3 R11, R15, R6, RZ ;  /* 0x000000060f0b7210 */ /* 0x001fca0007ffe0ff */
[----:B------:R1:W-:Y:S02]  /*5520*/  ST.E desc[UR10][R8.64], R11 ;  /* 0x0000000b08007985 */ /* 0x0003e4000c10190a */
.L_x_911:
[----:B------:R-:W-:Y:S05]  /*5530*/  BSYNC B0 ;  /* 0x0000000000007941 */ /* 0x000fea0003800000 */
.L_x_910:
        /* <DEDUP_REMOVED lines=17> */
.L_x_917:
[----:B------:R-:W0:Y:S02]  /*5650*/  LDS R10, [R6] ;  /* 0x00000000060a7984 */ /* 0x000e240000000800 */
[----:B0-----:R-:W-:-:S06]  /*5660*/  HADD2 R11, R10, R71 ;  /* 0x000000470a0b7230 */ /* 0x001fcc0000000000 */
[----:B------:R-:W0:Y:S02]  /*5670*/  ATOMS.CAST.SPIN R11, [R6], R10, R11 ;  /* 0x0000000a060b738d */ /* 0x000e24000180000b */
[----:B0-----:R-:W-:-:S13]  /*5680*/  ISETP.EQ.U32.AND P0, PT, R11, 0x1, PT ;  /* 0x000000010b00780c */ /* 0x001fda0003f02070 */
[----:B------:R-:W-:Y:S05]  /*5690*/  @!P0 BRA `(.L_x_917) ;  /* 0xfffffffc00ec8947 */ /* 0x000fea000383ffff */
[----:B------:R-:W-:Y:S05]  /*56a0*/  BRA `(.L_x_915) ;  /* 0x00000000000c7947 */ /* 0x000fea0003800000 */
.L_x_916:
[----:B------:R-:W0:Y:S02]  /*56b0*/  LD.E R6, desc[UR10][R8.64] ;  /* 0x0000000a08067980 */ /* 0x000e24000c101900 */
[----:B0-----:R-:W-:-:S05]  /*56c0*/  IADD3 R11, R71, R6, RZ ;  /* 0x00000006470b7210 */ /* 0x001fca0007ffe0ff */
[----:B------:R1:W-:Y:S02]  /*56d0*/  ST.E desc[UR10][R8.64], R11 ;  /* 0x0000000b08007985 */ /* 0x0003e4000c10190a */
.L_x_915:
[----:B------:R-:W-:Y:S05]  /*56e0*/  BSYNC B0 ;  /* 0x0000000000007941 */ /* 0x000fea0003800000 */
.L_x_914:
        /* <DEDUP_REMOVED lines=8> */
.L_x_921:
[----:B------:R-:W0:Y:S02]  /*5770*/  LDS R4, [R6] ;  /* 0x0000000006047984 */ /* 0x000e240000000800 */
[----:B0-----:R-:W-:-:S10]  /*5780*/  HFMA2.MMA R5, R4, 1, 1, R73 ;  /* 0x3c003c0004057835 */ /* 0x001fd40000000049 */
[----:B------:R-:W0:Y:S02]  /*5790*/  ATOMS.CAST.SPIN R5, [R6], R4, R5 ;  /* 0x000000040605738d */ /* 0x000e240001800005 */
[----:B0-----:R-:W-:-:S13]  /*57a0*/  ISETP.EQ.U32.AND P0, PT, R5, 0x1, PT ;  /* 0x000000010500780c */ /* 0x001fda0003f02070 */
[----:B------:R-:W-:Y:S05]  /*57b0*/  @!P0 BRA `(.L_x_921) ;  /* 0xfffffffc00ec8947 */ /* 0x000fea000383ffff */
[----:B------:R-:W-:Y:S05]  /*57c0*/  BRA `(.L_x_919) ;  /* 0x00000000000c7947 */ /* 0x000fea0003800000 */
.L_x_920:
[----:B------:R-:W1:Y:S02]  /*57d0*/  LD.E R6, desc[UR10][R4.64] ;  /* 0x0000000a04067980 */ /* 0x000e64000c101900 */
[----:B-1----:R-:W-:-:S05]  /*57e0*/  IADD3 R11, R73, R6, RZ ;  /* 0x00000006490b7210 */ /* 0x002fca0007ffe0ff */
[----:B------:R0:W-:Y:S02]  /*57f0*/  ST.E desc[UR10][R4.64], R11 ;  /* 0x0000000b04007985 */ /* 0x0001e4000c10190a */
.L_x_919:
[----:B------:R-:W-:Y:S05]  /*5800*/  BSYNC B0 ;  /* 0x0000000000007941 */ /* 0x000fea0003800000 */
.L_x_918:
[----:B------:R-:W-:Y:S01]  /*5810*/  HADD2 R7, R7.H0_H0, R7.H1_H1 ;  /* 0x3000000707077230 */ /* 0x000fe20000000800 */
[----:B------:R-:W-:Y:S01]  /*5820*/  MOV R6, R0 ;  /* 0x0000000000067202 */ /* 0x000fe20000000f00 */
[----:B------:R-:W-:Y:S02]  /*5830*/  HADD2 R54, R54.H0_H0, R54.H1_H1 ;  /* 0x3000003636367230 */ /* 0x000fe40000000800 */
[----:B0-----:R-:W-:-:S03]  /*5840*/  IMAD.WIDE R4, R0, 0x2, R8 ;  /* 0x0000000200047825 */ /* 0x001fc600078e0208 */
[----:B------:R-:W-:-:S05]  /*5850*/  PRMT R7, R7, 0x5410, R54 ;  /* 0x0000541007077816 */ /* 0x000fca0000000036 */
[----:B-1----:R-:W-:-:S05]  /*5860*/  HMUL2 R11, R7, R6 ;  /* 0x00000006070b7232 */ /* 0x002fca0000000000 */
        /* <DEDUP_REMOVED lines=11> */
.L_x_925:
[----:B------:R-:W0:Y:S02]  /*5920*/  LDS R6, [R10] ;  /* 0x000000000a067984 */ /* 0x000e240000000800 */
[----:B0-----:R-:W-:-:S06]  /*5930*/  HADD2 R7, R6, R11 ;  /* 0x0000000b06077230 */ /* 0x001fcc0000000000 */
[----:B------:R-:W0:Y:S02]  /*5940*/  ATOMS.CAST.SPIN R7, [R10], R6, R7 ;  /* 0x000000060a07738d */ /* 0x000e240001800007 */
[----:B0-----:R-:W-:-:S13]  /*5950*/  ISETP.EQ.U32.AND P0, PT, R7, 0x1, PT ;  /* 0x000000010700780c */ /* 0x001fda0003f02070 */
[----:B------:R-:W-:Y:S05]  /*5960*/  @!P0 BRA `(.L_x_925) ;  /* 0xfffffffc00ec8947 */ /* 0x000fea000383ffff */
[----:B------:R-:W-:Y:S05]  /*5970*/  BRA `(.L_x_923) ;  /* 0x00000000000c7947 */ /* 0x000fea0003800000 */
.L_x_924:
[----:B------:R-:W2:Y:S02]  /*5980*/  LD.E R6, desc[UR10][R4.64] ;  /* 0x0000000a04067980 */ /* 0x000ea4000c101900 */
[----:B--2---:R-:W-:-:S05]  /*5990*/  IADD3 R7, R11, R6, RZ ;  /* 0x000000060b077210 */ /* 0x004fca0007ffe0ff */
[----:B------:R0:W-:Y:S02]  /*59a0*/  ST.E desc[UR10][R4.64], R7 ;  /* 0x0000000704007985 */ /* 0x0001e4000c10190a */
.L_x_923:
[----:B------:R-:W-:Y:S05]  /*59b0*/  BSYNC B0 ;  /* 0x0000000000007941 */ /* 0x000fea0003800000 */
.L_x_922:
        /* <DEDUP_REMOVED lines=8> */
.L_x_929:
[----:B------:R-:W0:Y:S02]  /*5a40*/  LDS R6, [R8] ;  /* 0x0000000008067984 */ /* 0x000e240000000800 */
[----:B0-----:R-:W-:-:S10]  /*5a50*/  HFMA2.MMA R7, R6, 1, 1, R53 ;  /* 0x3c003c0006077835 */ /* 0x001fd40000000035 */
[----:B------:R-:W0:Y:S02]  /*5a60*/  ATOMS.CAST.SPIN R7, [R8], R6, R7 ;  /* 0x000000060807738d */ /* 0x000e240001800007 */
[----:B0-----:R-:W-:-:S13]  /*5a70*/  ISETP.EQ.U32.AND P0, PT, R7, 0x1, PT ;  /* 0x000000010700780c */ /* 0x001fda0003f02070 */
[----:B------:R-:W-:Y:S05]  /*5a80*/  @!P0 BRA `(.L_x_929) ;  /* 0xfffffffc00ec8947 */ /* 0x000fea000383ffff */
[----:B------:R-:W-:Y:S05]  /*5a90*/  BRA `(.L_x_927) ;  /* 0x00000000000c7947 */ /* 0x000fea0003800000 */
.L_x_928:
[----:B------:R-:W2:Y:S02]  /*5aa0*/  LD.E R8, desc[UR10][R6.64] ;  /* 0x0000000a06087980 */ /* 0x000ea4000c101900 */
[----:B--2---:R-:W-:-:S05]  /*5ab0*/  IADD3 R9, R53, R8, RZ ;  /* 0x0000000835097210 */ /* 0x004fca0007ffe0ff */
[----:B------:R0:W-:Y:S02]  /*5ac0*/  ST.E desc[UR10][R6.64], R9 ;  /* 0x0000000906007985 */ /* 0x0001e4000c10190a */
.L_x_927:
[----:B------:R-:W-:Y:S05]  /*5ad0*/  BSYNC B0 ;  /* 0x0000000000007941 */ /* 0x000fea0003800000 */
.L_x_926:
        /* <DEDUP_REMOVED lines=17> */
.L_x_933:
[----:B------:R-:W0:Y:S02]  /*5bf0*/  LDS R8, [R10] ;  /* 0x000000000a087984 */ /* 0x000e240000000800 */
[----:B0-----:R-:W-:-:S06]  /*5c00*/  HADD2 R9, R8, R51 ;  /* 0x0000003308097230 */ /* 0x001fcc0000000000 */
[----:B------:R-:W0:Y:S02]  /*5c10*/  ATOMS.CAST.SPIN R9, [R10], R8, R9 ;  /* 0x000000080a09738d */ /* 0x000e240001800009 */
[----:B0-----:R-:W-:-:S13]  /*5c20*/  ISETP.EQ.U32.AND P0, PT, R9, 0x1, PT ;  /* 0x000000010900780c */ /* 0x001fda0003f02070 */
[----:B------:R-:W-:Y:S05]  /*5c30*/  @!P0 BRA `(.L_x_933) ;  /* 0xfffffffc00ec8947 */ /* 0x000fea000383ffff */
[----:B------:R-:W-:Y:S05]  /*5c40*/  BRA `(.L_x_931) ;  /* 0x00000000000c7947 */ /* 0x000fea0003800000 */
.L_x_932:
[----:B------:R-:W2:Y:S02]  /*5c50*/  LD.E R8, desc[UR10][R6.64] ;  /* 0x0000000a06087980 */ /* 0x000ea4000c101900 */
[----:B--2---:R-:W-:-:S05]  /*5c60*/  IADD3 R9, R51, R8, RZ ;  /* 0x0000000833097210 */ /* 0x004fca0007ffe0ff */
[----:B------:R0:W-:Y:S02]  /*5c70*/  ST.E desc[UR10][R6.64], R9 ;  /* 0x0000000906007985 */ /* 0x0001e4000c10190a */
.L_x_931:
[----:B------:R-:W-:Y:S05]  /*5c80*/  BSYNC B0 ;  /* 0x0000000000007941 */ /* 0x000fea0003800000 */
.L_x_930:
        /* <DEDUP_REMOVED lines=8> */
.L_x_937:
[----:B------:R-:W1:Y:S02]  /*5d10*/  LDS R4, [R8] ;  /* 0x0000000008047984 */ /* 0x000e640000000800 */
[----:B-1----:R-:W-:-:S10]  /*5d20*/  HFMA2.MMA R5, R4, 1, 1, R49 ;  /* 0x3c003c0004057835 */ /* 0x002fd40000000031 */
[----:B------:R-:W1:Y:S02]  /*5d30*/  ATOMS.CAST.SPIN R5, [R8], R4, R5 ;  /* 0x000000040805738d */ /* 0x000e640001800005 */
[----:B-1----:R-:W-:-:S13]  /*5d40*/  ISETP.EQ.U32.AND P0, PT, R5, 0x1, PT ;  /* 0x000000010500780c */ /* 0x002fda0003f02070 */
[----:B------:R-:W-:Y:S05]  /*5d50*/  @!P0 BRA `(.L_x_937) ;  /* 0xfffffffc00ec8947 */ /* 0x000fea000383ffff */
[----:B------:R-:W-:Y:S05]  /*5d60*/  BRA `(.L_x_935) ;  /* 0x00000000000c7947 */ /* 0x000fea0003800000 */
.L_x_936:
[----:B------:R-:W0:Y:S02]  /*5d70*/  LD.E R8, desc[UR10][R4.64] ;  /* 0x0000000a04087980 */ /* 0x000e24000c101900 */
[----:B0-----:R-:W-:-:S05]  /*5d80*/  IADD3 R9, R49, R8, RZ ;  /* 0x0000000831097210 */ /* 0x001fca0007ffe0ff */
[----:B------:R1:W-:Y:S02]  /*5d90*/  ST.E desc[UR10][R4.64], R9 ;  /* 0x0000000904007985 */ /* 0x0003e4000c10190a */
.L_x_935:
[----:B------:R-:W-:Y:S05]  /*5da0*/  BSYNC B0 ;  /* 0x0000000000007941 */ /* 0x000fea0003800000 */
.L_x_934:
        /* <DEDUP_REMOVED lines=16> */
.L_x_941:
[----:B------:R-:W1:Y:S02]  /*5eb0*/  LDS R4, [R0] ;  /* 0x0000000000047984 */ /* 0x000e640000000800 */
[----:B-1----:R-:W-:-:S06]  /*5ec0*/  HADD2 R5, R4, R91 ;  /* 0x0000005b04057230 */ /* 0x002fcc0000000000 */
[----:B------:R-:W1:Y:S02]  /*5ed0*/  ATOMS.CAST.SPIN R5, [R0], R4, R5 ;  /* 0x000000040005738d */ /* 0x000e640001800005 */
[----:B-1----:R-:W-:-:S13]  /*5ee0*/  ISETP.EQ.U32.AND P0, PT, R5, 0x1, PT ;  /* 0x000000010500780c */ /* 0x002fda0003f02070 */
[----:B------:R-:W-:Y:S05]  /*5ef0*/  @!P0 BRA `(.L_x_941) ;  /* 0xfffffffc00ec8947 */ /* 0x000fea000383ffff */
[----:B------:R-:W-:Y:S05]  /*5f00*/  BRA `(.L_x_939) ;  /* 0x00000000000c7947 */ /* 0x000fea0003800000 */
.L_x_940:
[----:B------:R-:W0:Y:S02]  /*5f10*/  LD.E R0, desc[UR10][R4.64] ;  /* 0x0000000a04007980 */ /* 0x000e24000c101900 */
[----:B0-----:R-:W-:-:S05]  /*5f20*/  IADD3 R9, R91, R0, RZ ;  /* 0x000000005b097210 */ /* 0x001fca0007ffe0ff */
[----:B------:R1:W-:Y:S02]  /*5f30*/  ST.E desc[UR10][R4.64], R9 ;  /* 0x0000000904007985 */ /* 0x0003e4000c10190a */
.L_x_939:
[----:B------:R-:W-:Y:S05]  /*5f40*/  BSYNC B0 ;  /* 0x0000000000007941 */ /* 0x000fea0003800000 */
.L_x_938:
[----:B------:R-:W-:-:S04]  /*5f50*/  IADD3 R2, P0, R2, R6, RZ ;  /* 0x0000000602027210 */ /* 0x000fc80007f1e0ff */
[----:B------:R-:W-:-:S08]  /*5f60*/  IADD3.X R3, R3, R7, RZ, P0, !PT ;  /* 0x0000000703037210 */ /* 0x000fd000007fe4ff */
[----:B------:R2:W-:Y:S02]  /*5f70*/  ATOM.E.ADD.F16x2.RN.STRONG.GPU P0, RZ, desc[UR10][R2.64], R89 ;  /* 0x0000005902ff79a2 */ /* 0x0005e4000810e1ca */
[----:B--2---:R-:W-:Y:S05]  /*5f80*/  @P0 EXIT ;  /* 0x000000000000094d */ /* 0x004fea0003800000 */
[----:B------:R-:W2:Y:S02]  /*5f90*/  QSPC.E.S P0, RZ, [R2] ;  /* 0x0000000002ff73aa */ /* 0x000ea40000000500 */
[----:B--2---:R-:W-:Y:S05]  /*5fa0*/  @!P0 BRA `(.L_x_942) ;  /* 0x00000000001c8947 */ /* 0x004fea0003800000 */
[----:B------:R-:W-:-:S07]  /*5fb0*/  MOV R0, R2 ;  /* 0x0000000200007202 */ /* 0x000fce0000000f00 */
.L_x_943:
[----:B------:R-:W2:Y:S02]  /*5fc0*/  LDS R2, [R0] ;  /* 0x0000000000027984 */ /* 0x000ea40000000800 */
[----:B--2---:R-:W-:-:S10]  /*5fd0*/  HFMA2.MMA R3, R2, 1, 1, R89 ;  /* 0x3c003c0002037835 */ /* 0x004fd40000000059 */
[----:B------:R-:W2:Y:S02]  /*5fe0*/  ATOMS.CAST.SPIN R3, [R0], R2, R3 ;  /* 0x000000020003738d */ /* 0x000ea40001800003 */
[----:B--2---:R-:W-:-:S13]  /*5ff0*/  ISETP.EQ.U32.AND P0, PT, R3, 0x1, PT ;  /* 0x000000010300780c */ /* 0x004fda0003f02070 */
[----:B------:R-:W-:Y:S05]  /*6000*/  @!P0 BRA `(.L_x_943) ;  /* 0xfffffffc00ec8947 */ /* 0x000fea000383ffff */
[----:B------:R-:W-:Y:S05]  /*6010*/  EXIT ;  /* 0x000000000000794d */ /* 0x000fea0003800000 */
.L_x_942:
[----:B------:R-:W1:Y:S02]  /*6020*/  LD.E R0, desc[UR10][R2.64] ;  /* 0x0000000a02007980 */ /* 0x000e64000c101900 */
[----:B-1----:R-:W-:-:S05]  /*6030*/  IADD3 R5, R89, R0, RZ ;  /* 0x0000000059057210 */ /* 0x002fca0007ffe0ff */
[----:B------:R-:W-:Y:S01]  /*6040*/  ST.E desc[UR10][R2.64], R5 ;  /* 0x0000000502007985 */ /* 0x000fe2000c10190a */
[----:B------:R-:W-:Y:S05]  /*6050*/  EXIT ;  /* 0x000000000000794d */ /* 0x000fea0003800000 */
.L_x_944:
        /* <DEDUP_REMOVED lines=10> */
.L_x_4027:


//--------------------- .text._Z28gemm_half_q_half_gptq_kernelILi7ELb0ELb1EEvPK6__halfPKjS4_S2_PS0_iiiiiPKtibS2_i --------------------------
	.section	.text._Z28gemm_half_q_half_gptq_kernelILi7ELb0ELb1EEvPK6__halfPKjS4_S2_PS0_iiiiiPKtibS2_i,"ax",@progbits
	.align	128
        .global         _Z28gemm_half_q_half_gptq_kernelILi7ELb0ELb1EEvPK6__halfPKjS4_S2_PS0_iiiiiPKtibS2_i
        .type           _Z28gemm_half_q_half_gptq_kernelILi7ELb0ELb1EEvPK6__halfPKjS4_S2_PS0_iiiiiPKtibS2_i,@function
        .size           _Z28gemm_half_q_half_gptq_kernelILi7ELb0ELb1EEvPK6__halfPKjS4_S2_PS0_iiiiiPKtibS2_i,(.L_x_4028 - _Z28gemm_half_q_half_gptq_kernelILi7ELb0ELb1EEvPK6__halfPKjS4_S2_PS0_iiiiiPKtibS2_i)
        .other          _Z28gemm_half_q_half_gptq_kernelILi7ELb0ELb1EEvPK6__halfPKjS4_S2_PS0_iiiiiPKtibS2_i,@"STO_CUDA_ENTRY STV_DEFAULT"
_Z28gemm_half_q_half_gptq_kernelILi7ELb0ELb1EEvPK6__halfPKjS4_S2_PS0_iiiiiPKtibS2_i:
.text._Z28gemm_half_q_half_gptq_kernelILi7ELb0ELb1EEvPK6__halfPKjS4_S2_PS0_iiiiiPKtibS2_i:
[----:B------:R-:W-:Y:S01]  /*0000*/  LDC R1, c[0x0][0x28] ;  /* 0x00000a00ff017b82 */ /* 0x000fe20000000800 */
[----:B------:R-:W0:Y:S07]  /*0010*/  S2R R3, SR_CTAID.Z ;  /* 0x0000000000037919 */ /* 0x000e2e0000002700 */
[----:B------:R-:W1:Y:S01]  /*0020*/  LDC R19, c[0x0][0x240] ;  /* 0x00009000ff137b82 */ /* 0x000e620000000800 */
[----:B------:R-:W-:Y:S01]  /*0030*/  ULDC.64 UR8, c[0x0][0x208] ;  /* 0x0000820000087ab9 */ /* 0x000fe20000000a00 */
[----:B------:R-:W-:Y:S01]  /*0040*/  BSSY B0, `(.L_x_945) ;  /* 0x000004d000007945 */ /* 0x000fe20003800000 */
[----:B------:R-:W2:Y:S01]  /*0050*/  S2R R2, SR_TID.X ;  /* 0x0000000000027919 */ /* 0x000ea20000002100 */
[----:B------:R-:W3:Y:S04]  /*0060*/  S2R R7, SR_CTAID.X ;  /* 0x0000000000077919 */ /* 0x000ee80000002500 */
[----:B------:R-:W4:Y:S01]  /*0070*/  S2UR UR4, SR_CTAID.Y ;  /* 0x00000000000479c3 */ /* 0x000f220000002600 */
[C---:B0-----:R-:W-:Y:S01]  /*0080*/  LEA R86, R3.reuse, 0x80, 0x7 ;  /* 0x0000008003567811 */ /* 0x041fe200078e38ff */
[----:B----4-:R-:W-:Y:S01]  /*0090*/  UIMAD UR4, UR4, 0x7, URZ ;  /* 0x00000007040478a4 */ /* 0x010fe2000f8e023f */
[----:B--2---:R-:W-:-:S02]  /*00a0*/  LEA R5, R3, R2, 0x7 ;  /* 0x0000000203057211 */ /* 0x004fc400078e38ff */
[----:B-1----:R-:W-:Y:S02]  /*00b0*/  VIMNMX R86, R86, R19, PT ;  /* 0x0000001356567248 */ /* 0x002fe40003fe0100 */
[----:B---3--:R-:W-:Y:S02]  /*00c0*/  LEA R7, R7, R2, 0x7 ;  /* 0x0000000207077211 */ /* 0x008fe400078e38ff */
        /* <DEDUP_REMOVED lines=43> */
.L_x_947:
        /* <DEDUP_REMOVED lines=25> */
.L_x_946:
[----:B------:R-:W-:Y:S05]  /*0510*/  BSYNC B0 ;  /* 0x0000000000007941 */ /* 0x000fea0003800000 */
.L_x_945:
[----:B------:R-:W-:Y:S02]  /*0520*/  ULDC UR5, c[0x0][0x23c] ;  /* 0x00008f0000057ab9 */ /* 0x000fe40000000800 */
[----:B------:R-:W-:-:S04]  /*0530*/  MOV R0, UR5 ;  /* 0x0000000500007c02 */ /* 0x000fc80008000f00 */
[----:B------:R-:W-:-:S13]  /*0540*/  ISETP.GE.AND P0, PT, R85, R0, PT ;  /* 0x000000005500720c */ /* 0x000fda0003f06270 */
[----:B------:R-:W-:Y:S05]  /*0550*/  @P0 EXIT ;  /* 0x000000000000094d */ /* 0x000fea0003800000 */
[----:B01----:R-:W0:Y:S01]  /*0560*/  LDC R2, c[0x0][0x248] ;  /* 0x00009200ff027b82 */ /* 0x003e220000000800 */
[----:B------:R-:W-:Y:S01]  /*0570*/  SHF.L.U32 R11, R3, 0x7, RZ ;  /* 0x00000007030b7819 */ /* 0x000fe200000006ff */
[----:B------:R-:W-:Y:S01]  /*0580*/  ULDC.U8 UR5, c[0x0][0x25c] ;  /* 0x0000970000057ab9 */ /* 0x000fe20000000000 */
[----:B0-----:R-:W-:-:S04]  /*0590*/  IABS R7, R2 ;  /* 0x0000000200077213 */ /* 0x001fc80000000000 */
[----:B------:R-:W0:Y:S08]  /*05a0*/  I2F.RP R6, R7 ;  /* 0x0000000700067306 */ /* 0x000e300000209400 */
[----:B0-----:R-:W0:Y:S02]  /*05b0*/  MUFU.RCP R6, R6 ;  /* 0x0000000600067308 */ /* 0x001e240000001000 */
[----:B0-----:R-:W-:-:S02]  /*05c0*/  IADD3 R4, R6, 0xffffffe, RZ ;  /* 0x0ffffffe06047810 */ /* 0x001fc40007ffe0ff */
[----:B------:R-:W-:-:S04]  /*05d0*/  SHF.R.S32.HI R6, RZ, 0x1f, R85 ;  /* 0x0000001fff067819 */ /* 0x000fc80000011455 */
[----:B------:R0:W1:Y:S01]  /*05e0*/  F2I.FTZ.U32.TRUNC.NTZ R5, R4 ;  /* 0x0000000400057305 */ /* 0x000062000021f000 */
[----:B------:R-:W-:-:S04]  /*05f0*/  LEA.HI R6, R6, R85, RZ, 0x3 ;  /* 0x0000005506067211 */ /* 0x000fc800078f18ff */
[----:B------:R-:W-:Y:S01]  /*0600*/  SHF.R.S32.HI R83, RZ, 0x3, R6 ;  /* 0x00000003ff537819 */ /* 0x000fe20000011406 */
[----:B0-----:R-:W-:Y:S01]  /*0610*/  HFMA2.MMA R4, -RZ, RZ, 0, 0 ;  /* 0x00000000ff047435 */ /* 0x001fe200000001ff */
[----:B-1----:R-:W-:-:S05]  /*0620*/  IADD3 R8, RZ, -R5, RZ ;  /* 0x80000005ff087210 */ /* 0x002fca0007ffe0ff */
[----:B------:R-:W-:Y:S01]  /*0630*/  IMAD R9, R8, R7, RZ ;  /* 0x0000000708097224 */ /* 0x000fe200078e02ff */
[----:B------:R-:W-:-:S03]  /*0640*/  IABS R8, R11 ;  /* 0x0000000b00087213 */ /* 0x000fc60000000000 */
[----:B------:R-:W-:-:S06]  /*0650*/  IMAD.HI.U32 R5, R5, R9, R4 ;  /* 0x0000000905057227 */ /* 0x000fcc00078e0004 */
[----:B------:R-:W-:-:S05]  /*0660*/  IMAD.HI.U32 R82, R5, R8, RZ ;  /* 0x0000000805527227 */ /* 0x000fca00078e00ff */
[----:B------:R-:W-:-:S05]  /*0670*/  IADD3 R5, RZ, -R82, RZ ;  /* 0x80000052ff057210 */ /* 0x000fca0007ffe0ff */
[----:B------:R-:W-:-:S05]  /*0680*/  IMAD R4, R7, R5, R8 ;  /* 0x0000000507047224 */ /* 0x000fca00078e0208 */
[----:B------:R-:W-:-:S13]  /*0690*/  ISETP.GT.U32.AND P2, PT, R7, R4, PT ;  /* 0x000000040700720c */ /* 0x000fda0003f44070 */
[-C--:B------:R-:W-:Y:S02]  /*06a0*/  @!P2 IADD3 R4, R4, -R7.reuse, RZ ;  /* 0x800000070404a210 */ /* 0x080fe40007ffe0ff */
[----:B------:R-:W-:Y:S02]  /*06b0*/  @!P2 IADD3 R82, R82, 0x1, RZ ;  /* 0x000000015252a810 */ /* 0x000fe40007ffe0ff */
[----:B------:R-:W-:Y:S02]  /*06c0*/  ISETP.GE.U32.AND P0, PT, R4, R7, PT ;  /* 0x000000070400720c */ /* 0x000fe40003f06070 */
[----:B------:R-:W-:Y:S02]  /*06d0*/  LOP3.LUT R4, R11, R2, RZ, 0x3c, !PT ;  /* 0x000000020b047212 */ /* 0x000fe400078e3cff */
[----:B------:R-:W-:Y:S02]  /*06e0*/  ISETP.NE.AND P2, PT, R2, RZ, PT ;  /* 0x000000ff0200720c */ /* 0x000fe40003f45270 */
[----:B------:R-:W-:-:S02]  /*06f0*/  ISETP.GE.AND P1, PT, R4, RZ, PT ;  /* 0x000000ff0400720c */ /* 0x000fc40003f26270 */
[----:B------:R-:W0:Y:S05]  /*0700*/  LDC.64 R4, c[0x0][0x220] ;  /* 0x00008800ff047b82 */ /* 0x000e2a0000000a00 */
[----:B------:R-:W-:-:S06]  /*0710*/  @P0 IADD3 R82, R82, 0x1, RZ ;  /* 0x0000000152520810 */ /* 0x000fcc0007ffe0ff */
        /* <DEDUP_REMOVED lines=20> */
[----:B------:R-:W-:Y:S01]  /*0860*/  MOV R94, RZ ;  /* 0x000000ff005e7202 */ /* 0x000fe20000000f00 */
[----:B------:R-:W-:Y:S01]  /*0870*/  HFMA2.MMA R89, -RZ, RZ, 0, 0 ;  /* 0x00000000ff597435 */ /* 0x000fe200000001ff */
[----:B------:R-:W-:Y:S01]  /*0880*/  CS2R R44, SRZ ;  /* 0x00000000002c7805 */ /* 0x000fe2000001ff00 */
[----:B------:R-:W-:Y:S01]  /*0890*/  HFMA2.MMA R67, -RZ, RZ, 0, 0 ;  /* 0x00000000ff437435 */ /* 0x000fe200000001ff */
[----:B------:R-:W-:Y:S01]  /*08a0*/  CS2R R92, SRZ ;  /* 0x00000000005c7805 */ /* 0x000fe2000001ff00 */
[----:B------:R-:W-:Y:S01]  /*08b0*/  HFMA2.MMA R74, -RZ, RZ, 0, 0 ;  /* 0x00000000ff4a7435 */ /* 0x000fe200000001ff */
[----:B------:R-:W-:-:S02]  /*08c0*/  CS2R R60, SRZ ;  /* 0x00000000003c7805 */ /* 0x000fc4000001ff00 */
[----:B------:R-:W-:Y:S02]  /*08d0*/  CS2R R58, SRZ ;  /* 0x00000000003a7805 */ /* 0x000fe4000001ff00 */
[----:B------:R-:W-:Y:S02]  /*08e0*/  CS2R R56, SRZ ;  /* 0x0000000000387805 */ /* 0x000fe4000001ff00 */
[----:B------:R-:W-:Y:S02]  /*08f0*/  MOV R55, RZ ;  /* 0x000000ff00377202 */ /* 0x000fe40000000f00 */
[----:B------:R-:W-:Y:S02]  /*0900*/  CS2R R90, SRZ ;  /* 0x00000000005a7805 */ /* 0x000fe4000001ff00 */
[----:B------:R-:W-:Y:S02]  /*0910*/  CS2R R68, SRZ ;  /* 0x0000000000447805 */ /* 0x000fe4000001ff00 */
[----:B------:R-:W-:-:S02]  /*0920*/  MOV R70, RZ ;  /* 0x000000ff00467202 */ /* 0x000fc40000000f00 */
[----:B------:R-:W-:Y:S02]  /*0930*/  MOV R73, RZ ;  /* 0x000000ff00497202 */ /* 0x000fe40000000f00 */
[----:B--2---:R-:W-:-:S04]  /*0940*/  SHF.R.U32.HI R8, RZ, R84, R5 ;  /* 0x00000054ff087219 */ /* 0x004fc80000011605 */
[C---:B------:R-:W-:Y:S02]  /*0950*/  LEA.HI R4, R8.reuse, 0x1, RZ, 0x1c ;  /* 0x0000000108047811 */ /* 0x040fe400078fe0ff */
[----:B------:R-:W-:Y:S02]  /*0960*/  IADD3 R9, R8, 0x1, RZ ;  /* 0x0000000108097810 */ /* 0x000fe40007ffe0ff */
[----:B------:R-:W-:Y:S02]  /*0970*/  LOP3.LUT R25, R4, 0xf, RZ, 0xc0, !PT ;  /* 0x0000000f04197812 */ /* 0x000fe400078ec0ff */
[C---:B------:R-:W-:Y:S02]  /*0980*/  LEA.HI R4, R8.reuse, 0x1, RZ, 0x18 ;  /* 0x0000000108047811 */ /* 0x040fe400078fc0ff */
[----:B------:R-:W-:Y:S01]  /*0990*/  LEA.HI R8, R8, 0x1, RZ, 0x14 ;  /* 0x0000000108087811 */ /* 0x000fe200078fa0ff */
[----:B------:R-:W1:Y:S01]  /*09a0*/  I2F.F16 R15, R25 ;  /* 0x00000019000f7306 */ /* 0x000e620000200c00 */
[----:B------:R-:W-:-:S02]  /*09b0*/  LOP3.LUT R24, R9, 0xf, RZ, 0xc0, !PT ;  /* 0x0000000f09187812 */ /* 0x000fc400078ec0ff */
[----:B------:R-:W-:Y:S02]  /*09c0*/  LOP3.LUT R26, R4, 0xf, RZ, 0xc0, !PT ;  /* 0x0000000f041a7812 */ /* 0x000fe400078ec0ff */
[----:B------:R-:W-:-:S03]  /*09d0*/  LOP3.LUT R27, R8, 0xf, RZ, 0xc0, !PT ;  /* 0x0000000f081b7812 */ /* 0x000fc600078ec0ff */
[----:B------:R-:W2:Y:S01]  /*09e0*/  I2F.F16 R5, R24 ;  /* 0x0000001800057306 */ /* 0x000ea20000200c00 */
[----:B-1----:R-:W-:-:S07]  /*09f0*/  HADD2 R15, R10.H0_H0, -R15.H0_H0 ;  /* 0xa000000f0a0f7230 */ /* 0x002fce0000000800 */
[----:B0-----:R-:W0:Y:S01]  /*0a00*/  I2F.F16 R7, R26 ;  /* 0x0000001a00077306 */ /* 0x001e220000200c00 */
[----:B--2---:R-:W-:-:S07]  /*0a10*/  HADD2 R76, R10.H0_H0, -R5.H0_H0 ;  /* 0xa00000050a4c7230 */ /* 0x004fce0000000800 */
[----:B------:R-:W1:Y:S01]  /*0a20*/  I2F.F16 R9, R27 ;  /* 0x0000001b00097306 */ /* 0x000e620000200c00 */
[C---:B0-----:R-:W-:Y:S02]  /*0a30*/  HADD2 R14, R10.reuse.H0_H0, -R7.H0_H0 ;  /* 0xa00000070a0e7230 */ /* 0x041fe40000000800 */
[----:B-1----:R-:W-:Y:S01]  /*0a40*/  HADD2 R10, R10.H0_H0, -R9.H0_H0 ;  /* 0xa00000090a0a7230 */ /* 0x002fe20000000800 */
        /* <DEDUP_REMOVED lines=17> */
.L_x_948:
[----:B------:R-:W-:Y:S01]  /*0b60*/  ISETP.GE.AND P0, PT, R11, R86, PT ;  /* 0x000000560b00720c */ /* 0x000fe20003f06270 */
[----:B------:R-:W-:Y:S01]  /*0b70*/  BAR.SYNC.DEFER_BLOCKING 0x0 ;  /* 0x0000000000007b1d */ /* 0x000fe20000010000 */
[----:B------:R-:W-:Y:S02]  /*0b80*/  LOP3.LUT R24, R24, 0xe400, RZ, 0xfc, !PT ;  /* 0x0000e40018187812 */ /* 0x000fe400078efcff */
[----:B------:R-:W-:Y:S02]  /*0b90*/  LOP3.LUT R25, R25, 0xe400, RZ, 0xfc, !PT ;  /* 0x0000e40019197812 */ /* 0x000fe400078efcff */
[----:B------:R-:W-:Y:S02]  /*0ba0*/  LOP3.LUT R26, R26, 0xe400, RZ, 0xfc, !PT ;  /* 0x0000e4001a1a7812 */ /* 0x000fe400078efcff */
[----:B------:R-:W-:Y:S02]  /*0bb0*/  LOP3.LUT R27, R27, 0xe400, RZ, 0xfc, !PT ;  /* 0x0000e4001b1b7812 */ /* 0x000fe400078efcff */
[----:B------:R-:W-:-:S02]  /*0bc0*/  MOV R71, RZ ;  /* 0x000000ff00477202 */ /* 0x000fc40000000f00 */
[----:B------:R-:W-:Y:S02]  /*0bd0*/  MOV R72, RZ ;  /* 0x000000ff00487202 */ /* 0x000fe40000000f00 */
[----:B------:R-:W-:Y:S02]  /*0be0*/  MOV R95, RZ ;  /* 0x000000ff005f7202 */ /* 0x000fe40000000f00 */
        /* <DEDUP_REMOVED lines=8> */
[----:B------:R-:W-:Y:S02]  /*0c70*/  PRMT R3, R25, 0x5410, R25 ;  /* 0x0000541019037816 */ /* 0x000fe40000000019 */
[----:B0-----:R-:W-:-:S02]  /*0c80*/  PRMT R5, R26, 0x5410, R26 ;  /* 0x000054101a057816 */ /* 0x001fc4000000001a */
[----:B------:R-:W-:Y:S01]  /*0c90*/  PRMT R7, R27, 0x5410, R27 ;  /* 0x000054101b077816 */ /* 0x000fe2000000001b */
[----:B------:R-:W-:Y:S06]  /*0ca0*/  @P0 BRA `(.L_x_949) ;  /* 0x0000003400bc0947 */ /* 0x000fec0003800000 */
[----:B------:R-:W-:Y:S01]  /*0cb0*/  SHF.R.S32.HI R4, RZ, 0x1f, R11 ;  /* 0x0000001fff047819 */ /* 0x000fe2000001140b */
[----:B------:R-:W0:Y:S01]  /*0cc0*/  S2UR UR5, SR_CgaCtaId ;  /* 0x00000000000579c3 */ /* 0x000e220000008800 */
[----:B------:R-:W-:Y:S01]  /*0cd0*/  ULDC.64 UR6, c[0x0][0x218] ;  /* 0x0000860000067ab9 */ /* 0x000fe20000000a00 */
[----:B------:R-:W-:Y:S01]  /*0ce0*/  IADD3 R2, R11, R2, RZ ;  /* 0x000000020b027210 */ /* 0x000fe20007ffe0ff */
[----:B------:R-:W-:Y:S01]  /*0cf0*/  HFMA2.MMA R94, -RZ, RZ, 0, 0 ;  /* 0x00000000ff5e7435 */ /* 0x000fe200000001ff */
[----:B------:R-:W-:Y:S01]  /*0d00*/  LEA.HI R4, R4, R11, RZ, 0x3 ;  /* 0x0000000b04047211 */ /* 0x000fe200078f18ff */
[----:B------:R-:W-:Y:S01]  /*0d10*/  UMOV UR4, 0x400 ;  /* 0x0000040000047882 */ /* 0x000fe20000000000 */
[----:B------:R-:W-:Y:S02]  /*0d20*/  MOV R6, R14 ;  /* 0x0000000e00067202 */ /* 0x000fe40000000f00 */
[----:B------:R-:W-:Y:S02]  /*0d30*/  SHF.R.S32.HI R9, RZ, 0x3, R4 ;  /* 0x00000003ff097819 */ /* 0x000fe40000011404 */
[----:B------:R-:W-:-:S03]  /*0d40*/  MOV R8, R2 ;  /* 0x0000000200087202 */ /* 0x000fc60000000f00 */
[----:B------:R-:W-:Y:S01]  /*0d50*/  IMAD R0, R9, R0, RZ ;  /* 0x0000000009007224 */ /* 0x000fe200078e02ff */
[----:B------:R-:W-:-:S04]  /*0d60*/  MOV R9, R10 ;  /* 0x0000000a00097202 */ /* 0x000fc80000000f00 */
[----:B------:R-:W-:Y:S02]  /*0d70*/  SHF.R.S32.HI R4, RZ, 0x1f, R0 ;  /* 0x0000001fff047819 */ /* 0x000fe40000011400 */
[----:B------:R-:W-:-:S04]  /*0d80*/  IADD3 R0, P0, R85, R0, RZ ;  /* 0x0000000055007210 */ /* 0x000fc80007f1e0ff */
[----:B------:R-:W-:Y:S01]  /*0d90*/  LEA.HI.X.SX32 R87, R85, R4, 0x1, P0 ;  /* 0x0000000455577211 */ /* 0x000fe200000f0eff */
[----:B0-----:R-:W-:Y:S01]  /*0da0*/  ULEA UR4, UR5, UR4, 0x18 ;  /* 0x0000000405047291 */ /* 0x001fe2000f8ec03f */
[C---:B------:R-:W-:Y:S02]  /*0db0*/  LEA R88, P0, R0.reuse, UR6, 0x2 ;  /* 0x0000000600587c11 */ /* 0x040fe4000f8010ff */
[----:B------:R-:W-:Y:S01]  /*0dc0*/  MOV R4, R15 ;  /* 0x0000000f00047202 */ /* 0x000fe20000000f00 */
[----:B------:R-:W-:Y:S01]  /*0dd0*/  ULDC UR5, c[0x0][0x23c] ;  /* 0x00008f0000057ab9 */ /* 0x000fe20000000800 */
[----:B------:R-:W-:-:S09]  /*0de0*/  LEA.HI.X R87, R0, UR7, R87, 0x2, P0 ;  /* 0x0000000700577c11 */ /* 0x000fd200080f1457 */
.L_x_951:
[----:B------:R-:W0:Y:S01]  /*0df0*/  LDC R0, c[0x0][0x23c] ;  /* 0x00008f00ff007b82 */ /* 0x000e220000000800 */
[----:B------:R-:W-:Y:S01]  /*0e00*/  MOV R30, R88 ;  /* 0x00000058001e7202 */ /* 0x000fe20000000f00 */
[----:B------:R-:W1:Y:S01]  /*0e10*/  LDS.128 R16, [UR4] ;  /* 0x00000004ff107984 */ /* 0x000e620008000c00 */
[----:B------:R-:W-:-:S03]  /*0e20*/  MOV R31, R87 ;  /* 0x00000057001f7202 */ /* 0x000fc60000000f00 */
[----:B------:R-:W2:Y:S04]  /*0e30*/  LDS.128 R12, [UR4+0x100] ;  /* 0x00010004ff0c7984 */ /* 0x000ea80008000c00 */
[----:B------:R-:W3:Y:S01]  /*0e40*/  LDG.E.128.CONSTANT R20, desc[UR8][R30.64] ;  /* 0x000000081e147981 */ /* 0x000ee2000c1e9d00 */
[----:B0-----:R-:W-:-:S05]  /*0e50*/  IMAD.WIDE R28, R0, 0x4, R30 ;  /* 0x00000004001c7825 */ /* 0x001fca00078e021e */
[----:B------:R0:W5:Y:S01]  /*0e60*/  LDG.E.128.CONSTANT R24, desc[UR8][R28.64] ;  /* 0x000000081c187981 */ /* 0x000162000c1e9d00 */
[----:B------:R-:W-:Y:S02]  /*0e70*/  ISETP.NE.AND P0, PT, R11, R8, PT ;  /* 0x000000080b00720c */ /* 0x000fe40003f05270 */
        /* <DEDUP_REMOVED lines=11> */
[----:B------:R-:W-:Y:S01]  /*0f30*/  SHF.R.U32.HI R23, RZ, 0x8, R23 ;  /* 0x00000008ff177819 */ /* 0x000fe20000011617 */
[----:B012---:R-:W-:Y:S06]  /*0f40*/  @P0 BRA `(.L_x_950) ;  /* 0x0000000000b00947 */ /* 0x007fec0003800000 */
[----:B------:R-:W0:Y:S01]  /*0f50*/  LDC.64 R4, c[0x0][0x220] ;  /* 0x00008800ff047b82 */ /* 0x000e220000000a00 */
[----:B------:R-:W-:-:S05]  /*0f60*/  IADD3 R82, R82, 0x1, RZ ;  /* 0x0000000152527810 */ /* 0x000fca0007ffe0ff */
[----:B------:R-:W-:-:S05]  /*0f70*/  IMAD R8, R82, UR5, RZ ;  /* 0x0000000552087c24 */ /* 0x000fca000f8e02ff */
[----:B------:R-:W-:-:S04]  /*0f80*/  SHF.R.S32.HI R3, RZ, 0x1f, R8 ;  /* 0x0000001fff037819 */ /* 0x000fc80000011408 */
[----:B------:R-:W-:-:S04]  /*0f90*/  LEA.HI R6, R3, R8, RZ, 0x3 ;  /* 0x0000000803067211 */ /* 0x000fc800078f18ff */
[----:B------:R-:W-:Y:S02]  /*0fa0*/  LEA.HI.SX32 R3, R6, R83, 0x1d ;  /* 0x0000005306037211 */ /* 0x000fe400078feaff */
[----:B------:R-:W1:Y:S03]  /*0fb0*/  LDC.64 R6, c[0x0][0x228] ;  /* 0x00008a00ff067b82 */ /* 0x000e660000000a00 */
[----:B0-----:R-:W-:-:S06]  /*0fc0*/  IMAD.WIDE R4, R3, 0x4, R4 ;  /* 0x0000000403047825 */ /* 0x001fcc00078e0204 */
[----:B------:R-:W2:Y:S01]  /*0fd0*/  LDG.E.CONSTANT R5, desc[UR8][R4.64] ;  /* 0x0000000804057981 */ /* 0x000ea2000c1e9900 */
[----:B------:R-:W-:-:S05]  /*0fe0*/  IADD3 R3, R85, R8, RZ ;  /* 0x0000000855037210 */ /* 0x000fca0007ffe0ff */
[----:B-1----:R-:W-:-:S05]  /*0ff0*/  IMAD.WIDE R6, R3, 0x2, R6 ;  /* 0x0000000203067825 */ /* 0x002fca00078e0206 */
[----:B------:R-:W3:Y:S04]  /*1000*/  LDG.E.CONSTANT R81, desc[UR8][R6.64] ;  /* 0x0000000806517981 */ /* 0x000ee8000c1e9900 */
[----:B------:R0:W4:Y:S01]  /*1010*/  LDG.E.CONSTANT R79, desc[UR8][R6.64+0x4] ;  /* 0x00000408064f7981 */ /* 0x000122000c1e9900 */
[----:B------:R-:W-:Y:S01]  /*1020*/  I2F.F16 R39, -0x40 ;  /* 0xffffffc000277906 */ /* 0x000fe20000200c00 */
        /* <DEDUP_REMOVED lines=8> */
[----:B------:R-:W-:Y:S01]  /*10b0*/  LOP3.LUT R38, R8, 0xf, RZ, 0xc0, !PT ;  /* 0x0000000f08267812 */ /* 0x000fe200078ec0ff */
[----:B------:R4:W4:Y:S01]  /*10c0*/  I2F.F16 R4, R5 ;  /* 0x0000000500047306 */ /* 0x0009220000200c00 */
[----:B0-----:R-:W-:Y:S02]  /*10d0*/  LOP3.LUT R7, R3, 0xf, RZ, 0xc0, !PT ;  /* 0x0000000f03077812 */ /* 0x001fe400078ec0ff */
[----:B------:R-:W-:Y:S02]  /*10e0*/  LOP3.LUT R3, R5, 0xe400, RZ, 0xfc, !PT ;  /* 0x0000e40005037812 */ /* 0x000fe400078efcff */
[----:B-1----:R-:W-:Y:S01]  /*10f0*/  LOP3.LUT R37, R37, 0xe400, RZ, 0xfc, !PT ;  /* 0x0000e40025257812 */ /* 0x002fe200078efcff */
[----:B--2---:R-:W-:Y:S01]  /*1100*/  HADD2 R76, R39.H0_H0, -R76.H0_H0 ;  /* 0xa000004c274c7230 */ /* 0x004fe20000000800 */
[----:B---3--:R-:W-:Y:S01]  /*1110*/  PRMT R80, R81, 0x5410, R81 ;  /* 0x0000541051507816 */ /* 0x008fe20000000051 */
[----:B------:R0:W1:Y:S01]  /*1120*/  I2F.F16 R6, R38 ;  /* 0x0000002600067306 */ /* 0x0000620000200c00 */
[----:B----4-:R-:W-:-:S02]  /*1130*/  LOP3.LUT R5, R38, 0xe400, RZ, 0xfc, !PT ;  /* 0x0000e40026057812 */ /* 0x010fc400078efcff */
[----:B------:R-:W-:Y:S02]  /*1140*/  PRMT R78, R79, 0x5410, R79 ;  /* 0x000054104f4e7816 */ /* 0x000fe4000000004f */
[----:B------:R-:W-:Y:S01]  /*1150*/  MOV R8, R2 ;  /* 0x0000000200087202 */ /* 0x000fe20000000f00 */
[C---:B------:R-:W-:Y:S02]  /*1160*/  HADD2 R4, R39.reuse.H0_H0, -R4.H0_H0 ;  /* 0xa000000427047230 */ /* 0x040fe40000000800 */
[----:B------:R2:W3:Y:S01]  /*1170*/  I2F.F16 R9, R7 ;  /* 0x0000000700097306 */ /* 0x0004e20000200c00 */
[----:B0-----:R-:W-:Y:S02]  /*1180*/  LOP3.LUT R38, R7, 0xe400, RZ, 0xfc, !PT ;  /* 0x0000e40007267812 */ /* 0x001fe400078efcff */
[----:B------:R-:W-:Y:S02]  /*1190*/  PRMT R81, R81, 0x7632, R81 ;  /* 0x0000763251517816 */ /* 0x000fe40000000051 */
[----:B------:R-:W-:Y:S01]  /*11a0*/  PRMT R79, R79, 0x7632, R79 ;  /* 0x000076324f4f7816 */ /* 0x000fe2000000004f */
[----:B-1----:R-:W-:Y:S01]  /*11b0*/  HADD2 R6, R39.H0_H0, -R6.H0_H0 ;  /* 0xa000000627067230 */ /* 0x002fe20000000800 */
[----:B------:R-:W-:-:S02]  /*11c0*/  PRMT R77, R37, 0x5410, R37 ;  /* 0x00005410254d7816 */ /* 0x000fc40000000025 */
[----:B------:R-:W-:Y:S02]  /*11d0*/  PRMT R3, R3, 0x5410, R3 ;  /* 0x0000541003037816 */ /* 0x000fe40000000003 */
[----:B------:R-:W-:Y:S02]  /*11e0*/  PRMT R5, R5, 0x5410, R5 ;  /* 0x0000541005057816 */ /* 0x000fe40000000005 */
[----:B--2---:R-:W-:Y:S01]  /*11f0*/  PRMT R7, R38, 0x5410, R38 ;  /* 0x0000541026077816 */ /* 0x004fe20000000026 */
[----:B---3--:R-:W-:-:S07]  /*1200*/  HADD2 R9, R39.H0_H0, -R9.H0_H0 ;  /* 0xa000000927097230 */ /* 0x008fce0000000800 */
.L_x_950:
[----:B------:R-:W-:Y:S02]  /*1210*/  LOP3.LUT R54, R33, 0x64006400, RZ, 0xfc, !PT ;  /* 0x6400640021367812 */ /* 0x000fe400078efcff */
[----:B------:R-:W-:Y:S02]  /*1220*/  LOP3.LUT R33, R34, 0x64006400, RZ, 0xfc, !PT ;  /* 0x6400640022217812 */ /* 0x000fe400078efcff */
[----:B------:R-:W-:Y:S01]  /*1230*/  LOP3.LUT R34, R30, 0x64006400, RZ, 0xfc, !PT ;  /* 0x640064001e227812 */ /* 0x000fe200078efcff */
[----:B------:R-:W-:Y:S01]  /*1240*/  HADD2 R54, R54, R3 ;  /* 0x0000000336367230 */ /* 0x000fe20000000000 */
[----:B------:R-:W-:Y:S01]  /*1250*/  LOP3.LUT R32, R32, 0x64006400, RZ, 0xfc, !PT ;  /* 0x6400640020207812 */ /* 0x000fe200078efcff */
[----:B------:R-:W-:Y:S01]  /*1260*/  HFMA2 R50, R33, 0.0625, 0.0625, R4 ;  /* 0x2c002c0021327831 */ /* 0x000fe20000000004 */
[----:B------:R-:W-:Y:S02]  /*1270*/  LOP3.LUT R64, R21, 0xf000f, RZ, 0xc0, !PT ;  /* 0x000f000f15407812 */ /* 0x000fe400078ec0ff */
[----:B------:R-:W-:Y:S01]  /*1280*/  HFMA2.MMA R49, R34, 1, 1, R5 ;  /* 0x3c003c0022317835 */ /* 0x000fe20000000005 */
[----:B------:R-:W-:Y:S01]  /*1290*/  LOP3.LUT R31, R31, 0x64006400, RZ, 0xfc, !PT ;  /* 0x640064001f1f7812 */ /* 0x000fe200078efcff */
[----:B------:R-:W-:Y:S01]  /*12a0*/  HFMA2.MMA R47, R32, 1, 1, R77 ;  /* 0x3c003c00202f7835 */ /* 0x000fe2000000004d */
[----:B------:R-:W-:Y:S01]  /*12b0*/  LOP3.LUT R64, R64, 0x64006400, RZ, 0xfc, !PT ;  /* 0x6400640040407812 */ /* 0x000fe200078efcff */
[----:B------:R-:W-:Y:S01]  /*12c0*/  HFMA2 R32, R54, R16, RZ.H0_H0 ;  /* 0x0000001036207231 */ /* 0x000fe200000400ff */
[----:B------:R-:W-:-:S02]  /*12d0*/  LOP3.LUT R36, R36, 0x64006400, RZ, 0xfc, !PT ;  /* 0x6400640024247812 */ /* 0x000fc400078efcff */
[----:B------:R-:W-:Y:S01]  /*12e0*/  LOP3.LUT R37, R10, 0x64006400, RZ, 0xfc, !PT ;  /* 0x640064000a257812 */ /* 0x000fe200078efcff */
[----:B------:R-:W-:Y:S01]  /*12f0*/  HFMA2.MMA R53, R31, 0.0625, 0.0625, R6 ;  /* 0x2c002c001f357835 */ /* 0x000fe20000000006 */
[----:B------:R-:W-:Y:S01]  /*1300*/  LOP3.LUT R30, R22, 0xf000f, RZ, 0xc0, !PT ;  /* 0x000f000f161e7812 */ /* 0x000fe200078ec0ff */
[-C--:B------:R-:W-:Y:S01]  /*1310*/  HFMA2.MMA R33, R49, R16.reuse, RZ ;  /* 0x0000001031217235 */ /* 0x080fe200000000ff */
[----:B------:R-:W-:Y:S01]  /*1320*/  LOP3.LUT R38, R35, 0x64006400, RZ, 0xfc, !PT ;  /* 0x6400640023267812 */ /* 0x000fe200078efcff */
[----:B------:R-:W-:Y:S01]  /*1330*/  HFMA2.MMA R64, R64, 1, 1, R3 ;  /* 0x3c003c0040407835 */ /* 0x000fe20000000003 */
[----:B------:R-:W-:Y:S01]  /*1340*/  LOP3.LUT R66, R23, 0xf000f, RZ, 0xc0, !PT ;  /* 0x000f000f17427812 */ /* 0x000fe200078ec0ff */
[----:B------:R-:W-:Y:S01]  /*1350*/  HADD2 R48, R36, R7 ;  /* 0x0000000724307230 */ /* 0x000fe20000000000 */
[----:B------:R-:W-:Y:S01]  /*1360*/  LOP3.LUT R30, R30, 0x64006400, RZ, 0xfc, !PT ;  /* 0x640064001e1e7812 */ /* 0x000fe200078efcff */
[----:B------:R-:W-:Y:S01]  /*1370*/  HFMA2.MMA R52, R37, 0.0625, 0.0625, R76 ;  /* 0x2c002c0025347835 */ /* 0x000fe2000000004c */
[----:B------:R-:W-:Y:S01]  /*1380*/  LOP3.LUT R10, R20, 0xf000f, RZ, 0xc0, !PT ;  /* 0x000f000f140a7812 */ /* 0x000fe200078ec0ff */
[----:B------:R-:W-:Y:S01]  /*1390*/  HFMA2.MMA R31, R47, R16, RZ ;  /* 0x000000102f1f7235 */ /* 0x000fe200000000ff */
[----:B------:R-:W-:Y:S01]  /*13a0*/  LOP3.LUT R66, R66, 0x64006400, RZ, 0xfc, !PT ;  /* 0x6400640042427812 */ /* 0x000fe200078efcff */
[----:B------:R-:W-:Y:S01]  /*13b0*/  HFMA2 R51, R38, 0.0625, 0.0625, R9 ;  /* 0x2c002c0026337831 */ /* 0x000fe20000000009 */
[-C--:B------:R-:W-:Y:S01]  /*13c0*/  HFMA2.MMA R33, R53, R17.reuse, R33 ;  /* 0x0000001135217235 */ /* 0x080fe20000000021 */
[----:B------:R-:W-:Y:S01]  /*13d0*/  HFMA2 R16, R48, R16, RZ.H0_H0 ;  /* 0x0000001030107231 */ /* 0x000fe200000400ff */
[----:B------:R-:W-:Y:S01]  /*13e0*/  LOP3.LUT R10, R10, 0x64006400, RZ, 0xfc, !PT ;  /* 0x640064000a0a7812 */ /* 0x000fe200078efcff */
[-C--:B------:R-:W-:Y:S01]  /*13f0*/  HFMA2 R32, R50, R17.reuse, R32 ;  /* 0x0000001132207231 */ /* 0x080fe20000000020 */
[----:B------:R-:W-:Y:S01]  /*1400*/  HFMA2.MMA R66, R66, 1, 1, R7 ;  /* 0x3c003c0042427835 */ /* 0x000fe20000000007 */
[----:B------:R-:W-:Y:S01]  /*1410*/  HADD2 R65, R30, R5 ;  /* 0x000000051e417230 */ /* 0x000fe20000000000 */
[----:B------:R-:W-:Y:S01]  /*1420*/  HFMA2.MMA R31, R52, R17, R31 ;  /* 0x00000011341f7235 */ /* 0x000fe2000000001f */
[----:B------:R-:W-:Y:S01]  /*1430*/  HFMA2 R34, R51, R17, R16 ;  /* 0x0000001133227231 */ /* 0x000fe20000000010 */
[----:B------:R-:W-:Y:S01]  /*1440*/  LOP3.LUT R20, R20, 0xf000f0, RZ, 0xc0, !PT ;  /* 0x00f000f014147812 */ /* 0x000fe200078ec0ff */
[----:B------:R-:W-:Y:S01]  /*1450*/  HFMA2 R16, R64, R18, R32 ;  /* 0x0000001240107231 */ /* 0x000fe20000000020 */
[----:B------:R-:W-:Y:S01]  /*1460*/  LOP3.LUT R32, R22, 0xf000f0, RZ, 0xc0, !PT ;  /* 0x00f000f016207812 */ /* 0x000fe200078ec0ff */
[----:B------:R-:W-:Y:S01]  /*1470*/  HADD2 R63, R10, R77 ;  /* 0x0000004d0a3f7230 */ /* 0x000fe20000000000 */
[----:B------:R-:W-:Y:S01]  /*1480*/  HFMA2.MMA R10, R65, R18, R33 ;  /* 0x00000012410a7235 */ /* 0x000fe20000000021 */
[----:B------:R-:W-:-:S02]  /*1490*/  LOP3.LUT R30, R21, 0xf000f0, RZ, 0xc0, !PT ;  /* 0x00f000f0151e7812 */ /* 0x000fc400078ec0ff */
[----:B------:R-:W-:Y:S02]  /*14a0*/  LOP3.LUT R33, R32, 0x64006400, RZ, 0xfc, !PT ;  /* 0x6400640020217812 */ /* 0x000fe400078efcff */
[----:B------:R-:W-:Y:S01]  /*14b0*/  HFMA2.MMA R17, R63, R18, R31 ;  /* 0x000000123f117235 */ /* 0x000fe2000000001f */
[----:B------:R-:W-:Y:S01]  /*14c0*/  LOP3.LUT R31, R20, 0x64006400, RZ, 0xfc, !PT ;  /* 0x64006400141f7812 */ /* 0x000fe200078efcff */
[----:B------:R-:W-:Y:S01]  /*14d0*/  HFMA2 R18, R66, R18, R34 ;  /* 0x0000001242127231 */ /* 0x000fe20000000022 */
[----:B------:R-:W-:Y:S01]  /*14e0*/  LOP3.LUT R34, R23, 0xf000f0, RZ, 0xc0, !PT ;  /* 0x00f000f017227812 */ /* 0x000fe200078ec0ff */
[----:B------:R-:W-:Y:S01]  /*14f0*/  HFMA2.MMA R42, R33, 0.0625, 0.0625, R6 ;  /* 0x2c002c00212a7835 */ /* 0x000fe20000000006 */
[----:B------:R-:W0:Y:S01]  /*1500*/  LDS.128 R20, [UR4+0x200] ;  /* 0x00020004ff147984 */ /* 0x000e220008000c00 */
[----:B------:R-:W-:Y:S01]  /*1510*/  LOP3.LUT R41, R30, 0x64006400, RZ, 0xfc, !PT ;  /* 0x640064001e297812 */ /* 0x000fe200078efcff */
[----:B------:R-:W-:Y:S01]  /*1520*/  HFMA2.MMA R40, R31, 0.0625, 0.0625, R76 ;  /* 0x2c002c001f287835 */ /* 0x000fe2000000004c */
[----:B------:R-:W-:-:S03]  /*1530*/  LOP3.LUT R34, R34, 0x64006400, RZ, 0xfc, !PT ;  /* 0x6400640022227812 */ /* 0x000fc600078efcff */
[----:B------:R-:W-:Y:S01]  /*1540*/  HFMA2 R41, R41, 0.0625, 0.0625, R4 ;  /* 0x2c002c0029297831 */ /* 0x000fe20000000004 */
[----:B------:R-:W-:Y:S01]  /*1550*/  HFMA2.MMA R39, R42, R19, R10 ;  /* 0x000000132a277235 */ /* 0x000fe2000000000a */
[----:B------:R-:W-:Y:S01]  /*1560*/  HFMA2 R43, R34, 0.0625, 0.0625, R9 ;  /* 0x2c002c00222b7831 */ /* 0x000fe20000000009 */
[----:B------:R-:W-:Y:S01]  /*1570*/  HFMA2.MMA R10, R47, R12, RZ ;  /* 0x0000000c2f0a7235 */ /* 0x000fe200000000ff */
[-C--:B------:R-:W-:Y:S01]  /*1580*/  HFMA2 R16, R41, R19.reuse, R16 ;  /* 0x0000001329107231 */ /* 0x080fe20000000010 */
[----:B------:R-:W-:Y:S01]  /*1590*/  HFMA2.MMA R17, R40, R19, R17 ;  /* 0x0000001328117235 */ /* 0x000fe20000000011 */
[----:B------:R-:W-:Y:S02]  /*15a0*/  HFMA2 R18, R43, R19, R18 ;  /* 0x000000132b127231 */ /* 0x000fe40000000012 */
[----:B------:R-:W-:Y:S01]  /*15b0*/  HFMA2 R56, R16, R81, R56 ;  /* 0x0000005110387231 */ /* 0x000fe20000000038 */
[----:B------:R-:W-:Y:S01]  /*15c0*/  HFMA2.MMA R57, R39, R78, R57 ;  /* 0x0000004e27397235 */ /* 0x000fe20000000039 */
[----:B------:R-:W-:Y:S01]  /*15d0*/  HFMA2 R58, R18, R79, R58 ;  /* 0x0000004f123a7231 */ /* 0x000fe2000000003a */
[----:B------:R-:W-:Y:S01]  /*15e0*/  HFMA2.MMA R10, R52, R13, R10 ;  /* 0x0000000d340a7235 */ /* 0x000fe2000000000a */
[-C--:B------:R-:W-:Y:S01]  /*15f0*/  HFMA2 R16, R54, R12.reuse, RZ.H0_H0 ;  /* 0x0000000c36107231 */ /* 0x080fe200000400ff */
[----:B------:R-:W-:Y:S01]  /*1600*/  HFMA2.MMA R55, R17, R80, R55 ;  /* 0x0000005011377235 */ /* 0x000fe20000000037 */
[----:B------:R-:W-:Y:S01]  /*1610*/  HFMA2 R18, R48, R12, RZ.H0_H0 ;  /* 0x0000000c30127231 */ /* 0x000fe200000400ff */
[----:B------:R-:W-:Y:S01]  /*1620*/  HFMA2.MMA R17, R49, R12, RZ ;  /* 0x0000000c31117235 */ /* 0x000fe200000000ff */
[----:B------:R-:W-:-:S02]  /*1630*/  HFMA2 R32, R50, R13, R16 ;  /* 0x0000000d32207231 */ /* 0x000fc40000000010 */
[----:B------:R-:W-:Y:S01]  /*1640*/  HFMA2 R33, R51, R13, R18 ;  /* 0x0000000d33217231 */ /* 0x000fe20000000012 */
[----:B------:R-:W-:Y:S01]  /*1650*/  HFMA2.MMA R10, R63, R14, R10 ;  /* 0x0000000e3f0a7235 */ /* 0x000fe2000000000a */
[-C--:B------:R-:W-:Y:S02]  /*1660*/  HFMA2 R32, R64, R14.reuse, R32 ;  /* 0x0000000e40207231 */ /* 0x080fe40000000020 */
[----:B------:R-:W-:Y:S01]  /*1670*/  HFMA2 R33, R66, R14, R33 ;  /* 0x0000000e42217231 */ /* 0x000fe20000000021 */
[----:B------:R-:W-:Y:S01]  /*1680*/  HFMA2.MMA R12, R53, R13, R17 ;  /* 0x0000000d350c7235 */ /* 0x000fe20000000011 */
[-C--:B------:R-:W-:Y:S01]  /*1690*/  HFMA2 R30, R41, R15.reuse, R32 ;  /* 0x0000000f291e7231 */ /* 0x080fe20000000020 */
[----:B------:R-:W1:Y:S01]  /*16a0*/  LDS.128 R16, [UR4+0x300] ;  /* 0x00030004ff107984 */ /* 0x000e620008000c00 */
[----:B------:R-:W-:Y:S01]  /*16b0*/  HFMA2 R31, R43, R15, R33 ;  /* 0x0000000f2b1f7231 */ /* 0x000fe20000000021 */
[----:B------:R-:W-:Y:S01]  /*16c0*/  HFMA2.MMA R10, R40, R15, R10 ;  /* 0x0000000f280a7235 */ /* 0x000fe2000000000a */
[----:B------:R-:W-:-:S02]  /*16d0*/  HFMA2 R60, R30, R81, R60 ;  /* 0x000000511e3c7231 */ /* 0x000fc4000000003c */
[----:B------:R-:W-:Y:S01]  /*16e0*/  HFMA2 R62, R31, R79, R62 ;  /* 0x0000004f1f3e7231 */ /* 0x000fe2000000003e */
[----:B------:R-:W-:Y:S02]  /*16f0*/  HFMA2.MMA R12, R65, R14, R12 ;  /* 0x0000000e410c7235 */ /* 0x000fe4000000000c */
[----:B0-----:R-:W-:Y:S02]  /*1700*/  HFMA2.MMA R13, R49, R20, RZ ;  /* 0x00000014310d7235 */ /* 0x001fe400000000ff */
[----:B------:R-:W-:Y:S02]  /*1710*/  HFMA2.MMA R59, R10, R80, R59 ;  /* 0x000000500a3b7235 */ /* 0x000fe4000000003b */
[----:B------:R-:W-:Y:S02]  /*1720*/  HFMA2.MMA R10, R47, R20, RZ ;  /* 0x000000142f0a7235 */ /* 0x000fe400000000ff */
[----:B------:R-:W-:Y:S01]  /*1730*/  HFMA2.MMA R39, R42, R15, R12 ;  /* 0x0000000f2a277235 */ /* 0x000fe2000000000c */
[-C--:B------:R-:W-:Y:S01]  /*1740*/  HFMA2 R12, R54, R20.reuse, RZ.H0_H0 ;  /* 0x00000014360c7231 */ /* 0x080fe200000400ff */
[----:B------:R-:W-:Y:S01]  /*1750*/  HFMA2.MMA R30, R53, R21, R13 ;  /* 0x00000015351e7235 */ /* 0x000fe2000000000d */
[----:B------:R-:W-:-:S02]  /*1760*/  HFMA2 R20, R48, R20, RZ.H0_H0 ;  /* 0x0000001430147231 */ /* 0x000fc400000400ff */
[-C--:B------:R-:W-:Y:S01]  /*1770*/  HFMA2 R32, R50, R21.reuse, R12 ;  /* 0x0000001532207231 */ /* 0x080fe2000000000c */
[----:B------:R-:W-:Y:S01]  /*1780*/  HFMA2.MMA R10, R52, R21, R10 ;  /* 0x00000015340a7235 */ /* 0x000fe2000000000a */
[----:B------:R-:W-:Y:S01]  /*1790*/  HFMA2 R33, R51, R21, R20 ;  /* 0x0000001533217231 */ /* 0x000fe20000000014 */
[----:B------:R-:W0:Y:S01]  /*17a0*/  LDS.128 R12, [UR4+0x400] ;  /* 0x00040004ff0c7984 */ /* 0x000e220008000c00 */
[-C--:B------:R-:W-:Y:S01]  /*17b0*/  HFMA2 R32, R64, R22.reuse, R32 ;  /* 0x0000001640207231 */ /* 0x080fe20000000020 */
[----:B------:R-:W-:Y:S01]  /*17c0*/  HFMA2.MMA R21, R65, R22, R30 ;  /* 0x0000001641157235 */ /* 0x000fe2000000001e */
[----:B------:R-:W-:Y:S01]  /*17d0*/  HFMA2 R33, R66, R22, R33 ;  /* 0x0000001642217231 */ /* 0x000fe20000000021 */
[----:B------:R-:W-:Y:S01]  /*17e0*/  HFMA2.MMA R61, R39, R78, R61 ;  /* 0x0000004e273d7235 */ /* 0x000fe2000000003d */
[-C--:B------:R-:W-:Y:S01]  /*17f0*/  HFMA2 R32, R41, R23.reuse, R32 ;  /* 0x0000001729207231 */ /* 0x080fe20000000020 */
[----:B------:R-:W-:Y:S01]  /*1800*/  HFMA2.MMA R20, R63, R22, R10 ;  /* 0x000000163f147235 */ /* 0x000fe2000000000a */
[----:B------:R-:W-:-:S02]  /*1810*/  HFMA2 R33, R43, R23, R33 ;  /* 0x000000172b217231 */ /* 0x000fc40000000021 */
[----:B------:R-:W-:Y:S01]  /*1820*/  HFMA2 R45, R32, R81, R45 ;  /* 0x00000051202d7231 */ /* 0x000fe2000000002d */
[----:B------:R-:W-:Y:S01]  /*1830*/  HFMA2.MMA R22, R42, R23, R21 ;  /* 0x000000172a167235 */ /* 0x000fe20000000015 */
[----:B------:R-:W-:-:S03]  /*1840*/  HFMA2 R39, R33, R79, R94 ;  /* 0x0000004f21277231 */ /* 0x000fc6000000005e */
[----:B------:R-:W-:Y:S02]  /*1850*/  HFMA2.MMA R20, R40, R23, R20 ;  /* 0x0000001728147235 */ /* 0x000fe40000000014 */
[-C--:B-1----:R-:W-:Y:S02]  /*1860*/  HFMA2.MMA R10, R47, R16.reuse, RZ ;  /* 0x000000102f0a7235 */ /* 0x082fe400000000ff */
[----:B------:R-:W-:Y:S02]  /*1870*/  HFMA2.MMA R21, R49, R16, RZ ;  /* 0x0000001031157235 */ /* 0x000fe400000000ff */
[----:B------:R-:W-:Y:S02]  /*1880*/  HFMA2.MMA R44, R22, R78, R44 ;  /* 0x0000004e162c7235 */ /* 0x000fe4000000002c */
[----:B------:R-:W-:Y:S01]  /*1890*/  HFMA2.MMA R46, R20, R80, R93 ;  /* 0x00000050142e7235 */ /* 0x000fe2000000005d */
[-C--:B------:R-:W-:Y:S01]  /*18a0*/  HFMA2 R20, R54, R16.reuse, RZ.H0_H0 ;  /* 0x0000001036147231 */ /* 0x080fe200000400ff */
[-C--:B------:R-:W-:Y:S01]  /*18b0*/  HFMA2.MMA R10, R52, R17.reuse, R10 ;  /* 0x00000011340a7235 */ /* 0x080fe2000000000a */
[----:B------:R-:W-:Y:S01]  /*18c0*/  HFMA2 R16, R48, R16, RZ.H0_H0 ;  /* 0x0000001030107231 */ /* 0x000fe200000400ff */
[----:B------:R-:W-:Y:S01]  /*18d0*/  HFMA2.MMA R21, R53, R17, R21 ;  /* 0x0000001135157235 */ /* 0x000fe20000000015 */
[----:B------:R-:W-:-:S02]  /*18e0*/  HFMA2 R32, R50, R17, R20 ;  /* 0x0000001132207231 */ /* 0x000fc40000000014 */
[----:B------:R-:W-:Y:S02]  /*18f0*/  HFMA2 R33, R51, R17, R16 ;  /* 0x0000001133217231 */ /* 0x000fe40000000010 */
[-C--:B------:R-:W-:Y:S01]  /*1900*/  HFMA2 R32, R64, R18.reuse, R32 ;  /* 0x0000001240207231 */ /* 0x080fe20000000020 */
[-C--:B------:R-:W-:Y:S01]  /*1910*/  HFMA2.MMA R20, R63, R18.reuse, R10 ;  /* 0x000000123f147235 */ /* 0x080fe2000000000a */
[----:B------:R-:W-:Y:S01]  /*1920*/  HFMA2 R33, R66, R18, R33 ;  /* 0x0000001242217231 */ /* 0x000fe20000000021 */
[----:B------:R-:W-:Y:S01]  /*1930*/  HFMA2.MMA R21, R65, R18, R21 ;  /* 0x0000001241157235 */ /* 0x000fe20000000015 */
[-C--:B------:R-:W-:Y:S02]  /*1940*/  HFMA2 R10, R41, R19.reuse, R32 ;  /* 0x00000013290a7231 */ /* 0x080fe40000000020 */
[----:B------:R-:W-:Y:S02]  /*1950*/  HFMA2 R36, R43, R19, R33 ;  /* 0x000000132b247231 */ /* 0x000fe40000000021 */
[----:B------:R-:W1:Y:S01]  /*1960*/  LDS.128 R32, [UR4+0x500] ;  /* 0x00050004ff207984 */ /* 0x000e620008000c00 */
[-C--:B------:R-:W-:Y:S01]  /*1970*/  HFMA2.MMA R20, R40, R19.reuse, R20 ;  /* 0x0000001328147235 */ /* 0x080fe20000000014 */
[----:B------:R-:W-:Y:S01]  /*1980*/  HFMA2 R36, R36, R79, R90 ;  /* 0x0000004f24247231 */ /* 0x000fe2000000005a */
[----:B------:R-:W-:Y:S01]  /*1990*/  HFMA2.MMA R21, R42, R19, R21 ;  /* 0x000000132a157235 */ /* 0x000fe20000000015 */
[----:B------:R-:W-:Y:S01]  /*19a0*/  HFMA2 R19, R10, R81, R92 ;  /* 0x000000510a137231 */ /* 0x000fe2000000005c */
[-C--:B0-----:R-:W-:Y:S01]  /*19b0*/  HFMA2.MMA R10, R47, R12.reuse, RZ ;  /* 0x0000000c2f0a7235 */ /* 0x081fe200000000ff */
[-C--:B------:R-:W-:Y:S01]  /*19c0*/  HFMA2 R16, R54, R12.reuse, RZ.H0_H0 ;  /* 0x0000000c36107231 */ /* 0x080fe200000400ff */
[----:B------:R-:W-:Y:S01]  /*19d0*/  HFMA2.MMA R17, R49, R12, RZ ;  /* 0x0000000c31117235 */ /* 0x000fe200000000ff */
[----:B------:R-:W-:Y:S01]  /*19e0*/  HFMA2 R12, R48, R12, RZ.H0_H0 ;  /* 0x0000000c300c7231 */ /* 0x000fe200000400ff */
[----:B------:R-:W-:Y:S01]  /*19f0*/  HFMA2.MMA R37, R20, R80, R91 ;  /* 0x0000005014257235 */ /* 0x000fe2000000005b */
[----:B------:R-:W-:-:S04]  /*1a00*/  IMAD.WIDE R90, R0, 0x4, R28 ;  /* 0x00000004005a7825 */ /* 0x000fc800078e021c */
[-C--:B------:R-:W-:Y:S01]  /*1a10*/  HFMA2 R16, R50, R13.reuse, R16 ;  /* 0x0000000d32107231 */ /* 0x080fe20000000010 */
[----:B------:R-:W0:Y:S01]  /*1a20*/  LDS.128 R28, [UR4+0x600] ;  /* 0x00060004ff1c7984 */ /* 0x000e220008000c00 */
[-C--:B------:R-:W-:Y:S01]  /*1a30*/  HFMA2.MMA R10, R52, R13.reuse, R10 ;  /* 0x0000000d340a7235 */ /* 0x080fe2000000000a */
[----:B------:R-:W-:Y:S01]  /*1a40*/  HFMA2 R12, R51, R13, R12 ;  /* 0x0000000d330c7231 */ /* 0x000fe2000000000c */
[----:B------:R-:W-:Y:S01]  /*1a50*/  HFMA2.MMA R17, R53, R13, R17 ;  /* 0x0000000d35117235 */ /* 0x000fe20000000011 */
[----:B------:R-:W-:Y:S01]  /*1a60*/  HFMA2 R16, R64, R14, R16 ;  /* 0x0000000e40107231 */ /* 0x000fe20000000010 */
[----:B------:R-:W-:Y:S02]  /*1a70*/  HFMA2.MMA R38, R21, R78, R89 ;  /* 0x0000004e15267235 */ /* 0x000fe40000000059 */
[----:B------:R2:W3:Y:S02]  /*1a80*/  LDG.E.128.CONSTANT R20, desc[UR8][R90.64] ;  /* 0x000000085a147981 */ /* 0x0004e4000c1e9d00 */
[----:B------:R-:W-:-:S02]  /*1a90*/  HFMA2.MMA R10, R63, R14, R10 ;  /* 0x0000000e3f0a7235 */ /* 0x000fc4000000000a */
[----:B------:R-:W-:Y:S01]  /*1aa0*/  HFMA2.MMA R17, R65, R14, R17 ;  /* 0x0000000e41117235 */ /* 0x000fe20000000011 */
[----:B------:R-:W-:Y:S02]  /*1ab0*/  HFMA2 R14, R66, R14, R12 ;  /* 0x0000000e420e7231 */ /* 0x000fe4000000000c */
[-C--:B------:R-:W-:Y:S02]  /*1ac0*/  HFMA2 R12, R41, R15.reuse, R16 ;  /* 0x0000000f290c7231 */ /* 0x080fe40000000010 */
[----:B------:R-:W-:Y:S01]  /*1ad0*/  HFMA2 R14, R43, R15, R14 ;  /* 0x0000000f2b0e7231 */ /* 0x000fe2000000000e */
[-C--:B------:R-:W-:Y:S01]  /*1ae0*/  HFMA2.MMA R10, R40, R15.reuse, R10 ;  /* 0x0000000f280a7235 */ /* 0x080fe2000000000a */
[----:B------:R-:W-:Y:S01]  /*1af0*/  HFMA2 R12, R12, R81, R70 ;  /* 0x000000510c0c7231 */ /* 0x000fe20000000046 */
[----:B------:R-:W-:Y:S01]  /*1b00*/  HFMA2.MMA R13, R42, R15, R17 ;  /* 0x0000000f2a0d7235 */ /* 0x000fe20000000011 */
[----:B------:R-:W-:Y:S02]  /*1b10*/  HFMA2 R14, R14, R79, R68 ;  /* 0x0000004f0e0e7231 */ /* 0x000fe40000000044 */
[----:B--2---:R-:W-:-:S03]  /*1b20*/  IMAD.WIDE R90, R0, 0x4, R90 ;  /* 0x00000004005a7825 */ /* 0x004fc600078e025a */
[----:B------:R-:W-:Y:S02]  /*1b30*/  HFMA2.MMA R10, R10, R80, R69 ;  /* 0x000000500a0a7235 */ /* 0x000fe40000000045 */
[----:B------:R-:W-:Y:S01]  /*1b40*/  HFMA2.MMA R13, R13, R78, R67 ;  /* 0x0000004e0d0d7235 */ /* 0x000fe20000000043 */
[-C--:B-1----:R-:W-:Y:S01]  /*1b50*/  HFMA2 R16, R54, R32.reuse, RZ.H0_H0 ;  /* 0x0000002036107231 */ /* 0x082fe200000400ff */
[-C--:B------:R-:W-:Y:S01]  /*1b60*/  HFMA2.MMA R18, R49, R32.reuse, RZ ;  /* 0x0000002031127235 */ /* 0x080fe200000000ff */
[----:B------:R-:W-:Y:S01]  /*1b70*/  HFMA2 R67, R48, R32, RZ.H0_H0 ;  /* 0x0000002030437231 */ /* 0x000fe200000400ff */
[----:B------:R-:W-:Y:S01]  /*1b80*/  HFMA2.MMA R15, R47, R32, RZ ;  /* 0x000000202f0f7235 */ /* 0x000fe200000000ff */
[----:B------:R-:W-:Y:S02]  /*1b90*/  HFMA2 R32, R50, R33, R16 ;  /* 0x0000002132207231 */ /* 0x000fe40000000010 */
[----:B------:R-:W-:-:S04]  /*1ba0*/  IMAD.WIDE R88, R0, 0x4, R90 ;  /* 0x0000000400587825 */ /* 0x000fc800078e025a */
[----:B------:R-:W-:Y:S01]  /*1bb0*/  HFMA2 R32, R64, R34, R32 ;  /* 0x0000002240207231 */ /* 0x000fe20000000020 */
[-C--:B------:R-:W-:Y:S01]  /*1bc0*/  HFMA2.MMA R18, R53, R33.reuse, R18 ;  /* 0x0000002135127235 */ /* 0x080fe20000000012 */
[----:B------:R-:W-:Y:S01]  /*1bd0*/  MOV R87, R89 ;  /* 0x0000005900577202 */ /* 0x000fe20000000f00 */
[----:B------:R-:W-:Y:S01]  /*1be0*/  HFMA2.MMA R17, R52, R33, R15 ;  /* 0x0000002134117235 */ /* 0x000fe2000000000f */
[----:B------:R-:W-:Y:S01]  /*1bf0*/  HFMA2 R33, R51, R33, R67 ;  /* 0x0000002133217231 */ /* 0x000fe20000000043 */
[-C--:B0-----:R-:W-:Y:S01]  /*1c00*/  HFMA2.MMA R47, R47, R28.reuse, RZ ;  /* 0x0000001c2f2f7235 */ /* 0x081fe200000000ff */
[----:B------:R-:W-:Y:S01]  /*1c10*/  HFMA2 R54, R54, R28, RZ.H0_H0 ;  /* 0x0000001c36367231 */ /* 0x000fe200000400ff */
[----:B------:R-:W-:Y:S01]  /*1c20*/  HFMA2.MMA R49, R49, R28, RZ ;  /* 0x0000001c31317235 */ /* 0x000fe200000000ff */
[----:B------:R-:W-:Y:S01]  /*1c30*/  HFMA2 R33, R66, R34, R33 ;  /* 0x0000002242217231 */ /* 0x000fe20000000021 */
[-C--:B------:R-:W-:Y:S01]  /*1c40*/  HFMA2.MMA R15, R65, R34.reuse, R18 ;  /* 0x00000022410f7235 */ /* 0x080fe20000000012 */
[----:B------:R-:W-:Y:S01]  /*1c50*/  HFMA2 R28, R48, R28, RZ.H0_H0 ;  /* 0x0000001c301c7231 */ /* 0x000fe200000400ff */
[----:B------:R-:W-:Y:S01]  /*1c60*/  HFMA2.MMA R17, R63, R34, R17 ;  /* 0x000000223f117235 */ /* 0x000fe20000000011 */
[-C--:B------:R-:W-:Y:S01]  /*1c70*/  HFMA2 R33, R43, R35.reuse, R33 ;  /* 0x000000232b217231 */ /* 0x080fe20000000021 */
[-C--:B------:R-:W-:Y:S01]  /*1c80*/  HFMA2.MMA R47, R52, R29.reuse, R47 ;  /* 0x0000001d342f7235 */ /* 0x080fe2000000002f */
[C---:B------:R-:W-:Y:S01]  /*1c90*/  HFMA2 R18, R41.reuse, R35, R32 ;  /* 0x0000002329127231 */ /* 0x040fe20000000020 */
[----:B------:R-:W-:Y:S01]  /*1ca0*/  HFMA2.MMA R49, R53, R29, R49 ;  /* 0x0000001d35317235 */ /* 0x000fe20000000031 */
[----:B------:R-:W-:Y:S01]  /*1cb0*/  HFMA2 R32, R50, R29, R54 ;  /* 0x0000001d32207231 */ /* 0x000fe20000000036 */
[-C--:B------:R-:W-:Y:S01]  /*1cc0*/  HFMA2.MMA R15, R42, R35.reuse, R15 ;  /* 0x000000232a0f7235 */ /* 0x080fe2000000000f */
[----:B-----5:R-:W-:Y:S01]  /*1cd0*/  LOP3.LUT R50, R27, 0xf000f0, RZ, 0xc0, !PT ;  /* 0x00f000f01b327812 */ /* 0x020fe200078ec0ff */
[----:B------:R-:W-:Y:S01]  /*1ce0*/  HFMA2.MMA R17, R40, R35, R17 ;  /* 0x0000002328117235 */ /* 0x000fe20000000011 */
[-C--:B------:R-:W-:Y:S01]  /*1cf0*/  HFMA2 R64, R64, R30.reuse, R32 ;  /* 0x0000001e40407231 */ /* 0x080fe20000000020 */
[-C--:B------:R-:W-:Y:S01]  /*1d00*/  HFMA2.MMA R47, R63, R30.reuse, R47 ;  /* 0x0000001e3f2f7235 */ /* 0x080fe2000000002f */
[----:B------:R-:W-:Y:S01]  /*1d10*/  SHF.R.U32.HI R63, RZ, 0x8, R24 ;  /* 0x00000008ff3f7819 */ /* 0x000fe20000011618 */
[----:B------:R-:W-:Y:S01]  /*1d20*/  HFMA2.MMA R65, R65, R30, R49 ;  /* 0x0000001e41417235 */ /* 0x000fe20000000031 */
[----:B------:R-:W-:Y:S01]  /*1d30*/  HFMA2 R49, R41, R31, R64 ;  /* 0x0000001f29317231 */ /* 0x000fe20000000040 */
[----:B------:R-:W-:Y:S01]  /*1d40*/  HFMA2.MMA R16, R15, R78, R71 ;  /* 0x0000004e0f107235 */ /* 0x000fe20000000047 */
[----:B------:R-:W-:Y:S01]  /*1d50*/  HFMA2 R15, R33, R79, R72 ;  /* 0x0000004f210f7231 */ /* 0x000fe20000000048 */
[----:B------:R-:W-:Y:S01]  /*1d60*/  SHF.R.U32.HI R64, RZ, 0x8, R27 ;  /* 0x00000008ff407819 */ /* 0x000fe2000001161b */
[----:B------:R-:W-:Y:S01]  /*1d70*/  HFMA2 R33, R51, R29, R28 ;  /* 0x0000001d33217231 */ /* 0x000fe2000000001c */
[-C--:B------:R-:W-:Y:S01]  /*1d80*/  HFMA2.MMA R40, R40, R31.reuse, R47 ;  /* 0x0000001f28287235 */ /* 0x080fe2000000002f */
[----:B------:R-:W-:Y:S01]  /*1d90*/  LOP3.LUT R28, R24, 0xf000f, RZ, 0xc0, !PT ;  /* 0x000f000f181c7812 */ /* 0x000fe200078ec0ff */
[----:B------:R-:W-:Y:S01]  /*1da0*/  HFMA2.MMA R65, R42, R31, R65 ;  /* 0x0000001f2a417235 */ /* 0x000fe20000000041 */
[----:B------:R-:W-:Y:S01]  /*1db0*/  HFMA2 R30, R66, R30, R33 ;  /* 0x0000001e421e7231 */ /* 0x000fe20000000021 */
[----:B------:R-:W-:Y:S01]  /*1dc0*/  LOP3.LUT R47, R26, 0xf000f0, RZ, 0xc0, !PT ;  /* 0x00f000f01a2f7812 */ /* 0x000fe200078ec0ff */
[----:B------:R-:W0:Y:S01]  /*1dd0*/  LDS.128 R32, [UR4+0x10] ;  /* 0x00001004ff207984 */ /* 0x000e220008000c00 */
[----:B------:R-:W-:Y:S01]  /*1de0*/  LOP3.LUT R28, R28, 0x64006400, RZ, 0xfc, !PT ;  /* 0x640064001c1c7812 */ /* 0x000fe200078efcff */
[----:B------:R-:W-:Y:S01]  /*1df0*/  HFMA2 R48, R43, R31, R30 ;  /* 0x0000001f2b307231 */ /* 0x000fe2000000001e */
[----:B------:R-:W-:Y:S01]  /*1e00*/  LOP3.LUT R31, R26, 0xf000f, RZ, 0xc0, !PT ;  /* 0x000f000f1a1f7812 */ /* 0x000fe200078ec0ff */
[----:B------:R-:W-:Y:S01]  /*1e10*/  HFMA2 R43, R49, R81, R98 ;  /* 0x00000051312b7231 */ /* 0x000fe20000000062 */
[----:B------:R-:W-:Y:S01]  /*1e20*/  LOP3.LUT R29, R24, 0xf000f0, RZ, 0xc0, !PT ;  /* 0x00f000f0181d7812 */ /* 0x000fe200078ec0ff */
[----:B------:R-:W-:Y:S01]  /*1e30*/  HFMA2 R41, R48, R79, R96 ;  /* 0x0000004f30297231 */ /* 0x000fe20000000060 */
[----:B------:R-:W-:Y:S01]  /*1e40*/  LOP3.LUT R48, R31, 0x64006400, RZ, 0xfc, !PT ;  /* 0x640064001f307812 */ /* 0x000fe200078efcff */
[----:B------:R-:W-:Y:S01]  /*1e50*/  HFMA2.MMA R42, R40, R80, R95 ;  /* 0x00000050282a7235 */ /* 0x000fe2000000005f */
[C---:B------:R-:W-:Y:S01]  /*1e60*/  LOP3.LUT R30, R25.reuse, 0xf000f0, RZ, 0xc0, !PT ;  /* 0x00f000f0191e7812 */ /* 0x040fe200078ec0ff */
[----:B------:R-:W-:Y:S01]  /*1e70*/  HFMA2.MMA R40, R65, R78, R75 ;  /* 0x0000004e41287235 */ /* 0x000fe2000000004b */
[----:B------:R-:W-:Y:S01]  /*1e80*/  LOP3.LUT R24, R25, 0xf000f, RZ, 0xc0, !PT ;  /* 0x000f000f19187812 */ /* 0x000fe200078ec0ff */
[----:B------:R-:W-:Y:S01]  /*1e90*/  HFMA2.MMA R17, R17, R80, R73 ;  /* 0x0000005011117235 */ /* 0x000fe20000000049 */
[----:B------:R-:W-:Y:S01]  /*1ea0*/  LOP3.LUT R49, R27, 0xf000f, RZ, 0xc0, !PT ;  /* 0x000f000f1b317812 */ /* 0x000fe200078ec0ff */
[----:B------:R-:W-:Y:S01]  /*1eb0*/  HFMA2.MMA R48, R48, 1, 1, R5 ;  /* 0x3c003c0030307835 */ /* 0x000fe20000000005 */
[----:B------:R-:W-:Y:S01]  /*1ec0*/  LOP3.LUT R51, R47, 0x64006400, RZ, 0xfc, !PT ;  /* 0x640064002f337812 */ /* 0x000fe200078efcff */
[----:B------:R-:W-:Y:S01]  /*1ed0*/  HADD2 R47, R28, R77 ;  /* 0x0000004d1c2f7230 */ /* 0x000fe20000000000 */
[----:B------:R-:W-:Y:S01]  /*1ee0*/  LOP3.LUT R29, R29, 0x64006400, RZ, 0xfc, !PT ;  /* 0x640064001d1d7812 */ /* 0x000fe200078efcff */
[----:B------:R-:W-:Y:S01]  /*1ef0*/  HFMA2 R18, R18, R81, R74 ;  /* 0x0000005112127231 */ /* 0x000fe2000000004a */
[----:B------:R-:W-:-:S02]  /*1f00*/  LOP3.LUT R27, R30, 0x64006400, RZ, 0xfc, !PT ;  /* 0x640064001e1b7812 */ /* 0x000fc400078efcff */
[----:B------:R-:W-:Y:S01]  /*1f10*/  LOP3.LUT R24, R24, 0x64006400, RZ, 0xfc, !PT ;  /* 0x6400640018187812 */ /* 0x000fe200078efcff */
[----:B------:R-:W-:Y:S01]  /*1f20*/  HFMA2.MMA R51, R51, 0.0625, 0.0625, R6 ;  /* 0x2c002c0033337835 */ /* 0x000fe20000000006 */
[----:B------:R-:W-:Y:S01]  /*1f30*/  LOP3.LUT R54, R49, 0x64006400, RZ, 0xfc, !PT ;  /* 0x6400640031367812 */ /* 0x000fe200078efcff */
[----:B------:R-:W-:Y:S01]  /*1f40*/  HFMA2 R52, R27, 0.0625, 0.0625, R4 ;  /* 0x2c002c001b347831 */ /* 0x000fe20000000004 */
[----:B------:R-:W-:Y:S01]  /*1f50*/  LOP3.LUT R50, R50, 0x64006400, RZ, 0xfc, !PT ;  /* 0x6400640032327812 */ /* 0x000fe200078efcff */
[----:B------:R-:W-:Y:S01]  /*1f60*/  HFMA2.MMA R53, R29, 0.0625, 0.0625, R76 ;  /* 0x2c002c001d357835 */ /* 0x000fe2000000004c */
[----:B------:R-:W-:Y:S01]  /*1f70*/  HADD2 R49, R24, R3 ;  /* 0x0000000318317230 */ /* 0x000fe20000000000 */
[----:B------:R-:W-:Y:S01]  /*1f80*/  SHF.R.U32.HI R25, RZ, 0x8, R25 ;  /* 0x00000008ff197819 */ /* 0x000fe20000011619 */
[----:B------:R-:W-:Y:S01]  /*1f90*/  HADD2 R54, R54, R7 ;  /* 0x0000000736367230 */ /* 0x000fe20000000000 */
[----:B------:R-:W-:Y:S01]  /*1fa0*/  SHF.R.U32.HI R26, RZ, 0x8, R26 ;  /* 0x00000008ff1a7819 */ /* 0x000fe2000001161a */
[----:B------:R-:W-:Y:S01]  /*1fb0*/  HFMA2 R50, R50, 0.0625, 0.0625, R9 ;  /* 0x2c002c0032327831 */ /* 0x000fe20000000009 */
[----:B------:R-:W-:-:S02]  /*1fc0*/  LOP3.LUT R67, R25, 0xf000f, RZ, 0xc0, !PT ;  /* 0x000f000f19437812 */ /* 0x000fc400078ec0ff */
[----:B------:R-:W-:Y:S02]  /*1fd0*/  LOP3.LUT R68, R26, 0xf000f, RZ, 0xc0, !PT ;  /* 0x000f000f1a447812 */ /* 0x000fe400078ec0ff */
[C---:B------:R-:W-:Y:S02]  /*1fe0*/  LOP3.LUT R70, R64.reuse, 0xf000f, RZ, 0xc0, !PT ;  /* 0x000f000f40467812 */ /* 0x040fe400078ec0ff */
[----:B------:R-:W-:Y:S01]  /*1ff0*/  LOP3.LUT R71, R64, 0xf000f0, RZ, 0xc0, !PT ;  /* 0x00f000f040477812 */ /* 0x000fe200078ec0ff */
[-C--:B0-----:R-:W-:Y:S01]  /*2000*/  HFMA2.MMA R27, R47, R32.reuse, RZ ;  /* 0x000000202f1b7235 */ /* 0x081fe200000000ff */
[-C--:B------:R-:W-:Y:S01]  /*2010*/  HFMA2 R24, R49, R32.reuse, RZ.H0_H0 ;  /* 0x0000002031187231 */ /* 0x080fe200000400ff */
[----:B------:R-:W-:Y:S01]  /*2020*/  HFMA2.MMA R28, R48, R32, RZ ;  /* 0x00000020301c7235 */ /* 0x000fe200000000ff */
[----:B------:R-:W-:Y:S01]  /*2030*/  HFMA2 R29, R54, R32, RZ.H0_H0 ;  /* 0x00000020361d7231 */ /* 0x000fe200000400ff */
[----:B------:R-:W-:Y:S01]  /*2040*/  LOP3.LUT R64, R67, 0x64006400, RZ, 0xfc, !PT ;  /* 0x6400640043407812 */ /* 0x000fe200078efcff */
[----:B------:R-:W-:Y:S01]  /*2050*/  HFMA2 R24, R52, R33, R24 ;  /* 0x0000002134187231 */ /* 0x000fe20000000018 */
[----:B------:R-:W-:-:S02]  /*2060*/  LOP3.LUT R65, R63, 0xf000f, RZ, 0xc0, !PT ;  /* 0x000f000f3f417812 */ /* 0x000fc400078ec0ff */
[-C--:B------:R-:W-:Y:S01]  /*2070*/  HFMA2.MMA R27, R53, R33.reuse, R27 ;  /* 0x00000021351b7235 */ /* 0x080fe2000000001b */
[----:B------:R-:W-:Y:S01]  /*2080*/  LOP3.LUT R68, R68, 0x64006400, RZ, 0xfc, !PT ;  /* 0x6400640044447812 */ /* 0x000fe200078efcff */
[----:B------:R-:W-:Y:S01]  /*2090*/  HFMA2.MMA R32, R51, R33, R28 ;  /* 0x0000002133207235 */ /* 0x000fe2000000001c */
[----:B------:R-:W-:Y:S01]  /*20a0*/  HFMA2 R33, R50, R33, R29 ;  /* 0x0000002132217231 */ /* 0x000fe2000000001d */
[----:B------:R-:W-:Y:S01]  /*20b0*/  LOP3.LUT R26, R26, 0xf000f0, RZ, 0xc0, !PT ;  /* 0x00f000f01a1a7812 */ /* 0x000fe200078ec0ff */
[----:B------:R-:W0:Y:S01]  /*20c0*/  LDS.128 R28, [UR4+0x110] ;  /* 0x00011004ff1c7984 */ /* 0x000e220008000c00 */
[----:B------:R-:W-:Y:S01]  /*20d0*/  LOP3.LUT R66, R65, 0x64006400, RZ, 0xfc, !PT ;  /* 0x6400640041427812 */ /* 0x000fe200078efcff */
[----:B------:R-:W-:Y:S01]  /*20e0*/  HFMA2.MMA R65, R64, 1, 1, R3 ;  /* 0x3c003c0040417835 */ /* 0x000fe20000000003 */
[----:B------:R-:W-:Y:S01]  /*20f0*/  LOP3.LUT R67, R26, 0x64006400, RZ, 0xfc, !PT ;  /* 0x640064001a437812 */ /* 0x000fe200078efcff */
[----:B------:R-:W-:Y:S01]  /*2100*/  HADD2 R64, R68, R5 ;  /* 0x0000000544407230 */ /* 0x000fe20000000000 */
[----:B------:R-:W-:Y:S01]  /*2110*/  LOP3.LUT R63, R63, 0xf000f0, RZ, 0xc0, !PT ;  /* 0x00f000f03f3f7812 */ /* 0x000fe200078ec0ff */
[----:B------:R-:W-:Y:S01]  /*2120*/  HADD2 R66, R66, R77 ;  /* 0x0000004d42427230 */ /* 0x000fe20000000000 */
[----:B------:R-:W-:-:S02]  /*2130*/  LOP3.LUT R70, R70, 0x64006400, RZ, 0xfc, !PT ;  /* 0x6400640046467812 */ /* 0x000fc400078efcff */
[----:B------:R-:W-:Y:S01]  /*2140*/  HFMA2.MMA R68, R67, 0.0625, 0.0625, R6 ;  /* 0x2c002c0043447835 */ /* 0x000fe20000000006 */
[----:B------:R-:W-:Y:S01]  /*2150*/  LOP3.LUT R69, R25, 0xf000f0, RZ, 0xc0, !PT ;  /* 0x00f000f019457812 */ /* 0x000fe200078ec0ff */
[-C--:B------:R-:W-:Y:S01]  /*2160*/  HFMA2.MMA R32, R64, R34.reuse, R32 ;  /* 0x0000002240207235 */ /* 0x080fe20000000020 */
[----:B------:R-:W-:Y:S01]  /*2170*/  LOP3.LUT R25, R63, 0x64006400, RZ, 0xfc, !PT ;  /* 0x640064003f197812 */ /* 0x000fe200078efcff */
[----:B------:R-:W-:Y:S01]  /*2180*/  HFMA2.MMA R63, R70, 1, 1, R7 ;  /* 0x3c003c00463f7835 */ /* 0x000fe20000000007 */
[----:B------:R-:W-:Y:S01]  /*2190*/  LOP3.LUT R26, R71, 0x64006400, RZ, 0xfc, !PT ;  /* 0x64006400471a7812 */ /* 0x000fe200078efcff */
[----:B------:R-:W-:Y:S01]  /*21a0*/  HFMA2.MMA R72, R66, R34, R27 ;  /* 0x0000002242487235 */ /* 0x000fe2000000001b */
[----:B------:R-:W-:Y:S01]  /*21b0*/  HFMA2 R71, R65, R34, R24 ;  /* 0x0000002241477231 */ /* 0x000fe20000000018 */
[----:B------:R-:W-:Y:S01]  /*21c0*/  LOP3.LUT R69, R69, 0x64006400, RZ, 0xfc, !PT ;  /* 0x6400640045457812 */ /* 0x000fe200078efcff */
[----:B------:R-:W-:Y:S01]  /*21d0*/  HFMA2.MMA R70, R25, 0.0625, 0.0625, R76 ;  /* 0x2c002c0019467835 */ /* 0x000fe2000000004c */
[----:B------:R-:W-:Y:S01]  /*21e0*/  HFMA2 R67, R26, 0.0625, 0.0625, R9 ;  /* 0x2c002c001a437831 */ /* 0x000fe20000000009 */
[----:B------:R-:W-:Y:S01]  /*21f0*/  HFMA2.MMA R32, R68, R35, R32 ;  /* 0x0000002344207235 */ /* 0x000fe20000000020 */
[----:B------:R-:W1:Y:S01]  /*2200*/  LDS.128 R24, [UR4+0x210] ;  /* 0x00021004ff187984 */ /* 0x000e620008000c00 */
[----:B------:R-:W-:-:S02]  /*2210*/  HFMA2 R69, R69, 0.0625, 0.0625, R4 ;  /* 0x2c002c0045457831 */ /* 0x000fc40000000004 */
[----:B------:R-:W-:Y:S02]  /*2220*/  HFMA2 R33, R63, R34, R33 ;  /* 0x000000223f217231 */ /* 0x000fe40000000021 */
[----:B------:R-:W-:Y:S01]  /*2230*/  HFMA2.MMA R72, R70, R35, R72 ;  /* 0x0000002346487235 */ /* 0x000fe20000000048 */
[-C--:B------:R-:W-:Y:S01]  /*2240*/  HFMA2 R71, R69, R35.reuse, R71 ;  /* 0x0000002345477231 */ /* 0x080fe20000000047 */
[----:B------:R-:W-:Y:S01]  /*2250*/  HFMA2.MMA R57, R32, R78, R57 ;  /* 0x0000004e20397235 */ /* 0x000fe20000000039 */
[----:B------:R-:W-:Y:S02]  /*2260*/  HFMA2 R33, R67, R35, R33 ;  /* 0x0000002343217231 */ /* 0x000fe40000000021 */
[----:B------:R-:W-:Y:S02]  /*2270*/  HFMA2 R56, R71, R81, R56 ;  /* 0x0000005147387231 */ /* 0x000fe40000000038 */
[----:B------:R-:W-:Y:S01]  /*2280*/  HFMA2 R58, R33, R79, R58 ;  /* 0x0000004f213a7231 */ /* 0x000fe2000000003a */
[----:B------:R-:W-:-:S02]  /*2290*/  HFMA2.MMA R55, R72, R80, R55 ;  /* 0x0000005048377235 */ /* 0x000fc40000000037 */
[-C--:B0-----:R-:W-:Y:S01]  /*22a0*/  HFMA2.MMA R32, R47, R28.reuse, RZ ;  /* 0x0000001c2f207235 */ /* 0x081fe200000000ff */
[-C--:B------:R-:W-:Y:S01]  /*22b0*/  HFMA2 R34, R49, R28.reuse, RZ.H0_H0 ;  /* 0x0000001c31227231 */ /* 0x080fe200000400ff */
[----:B------:R-:W-:Y:S01]  /*22c0*/  HFMA2.MMA R35, R48, R28, RZ ;  /* 0x0000001c30237235 */ /* 0x000fe200000000ff */
[----:B------:R-:W-:Y:S02]  /*22d0*/  HFMA2 R28, R54, R28, RZ.H0_H0 ;  /* 0x0000001c361c7231 */ /* 0x000fe400000400ff */
[----:B------:R-:W-:-:S03]  /*22e0*/  HFMA2 R34, R52, R29, R34 ;  /* 0x0000001d34227231 */ /* 0x000fc60000000022 */
[-C--:B------:R-:W-:Y:S02]  /*22f0*/  HFMA2.MMA R33, R53, R29.reuse, R32 ;  /* 0x0000001d35217235 */ /* 0x080fe40000000020 */
[----:B------:R-:W-:Y:S01]  /*2300*/  HFMA2.MMA R32, R51, R29, R35 ;  /* 0x0000001d33207235 */ /* 0x000fe20000000023 */
[----:B------:R-:W-:Y:S02]  /*2310*/  HFMA2 R35, R50, R29, R28 ;  /* 0x0000001d32237231 */ /* 0x000fe4000000001c */
[-C--:B------:R-:W-:Y:S02]  /*2320*/  HFMA2 R29, R65, R30.reuse, R34 ;  /* 0x0000001e411d7231 */ /* 0x080fe40000000022 */
[----:B------:R-:W-:Y:S01]  /*2330*/  HFMA2 R72, R63, R30, R35 ;  /* 0x0000001e3f487231 */ /* 0x000fe20000000023 */
[-C--:B------:R-:W-:Y:S02]  /*2340*/  HFMA2.MMA R28, R66, R30.reuse, R33 ;  /* 0x0000001e421c7235 */ /* 0x080fe40000000021 */
[----:B------:R-:W-:Y:S01]  /*2350*/  HFMA2.MMA R71, R64, R30, R32 ;  /* 0x0000001e40477235 */ /* 0x000fe20000000020 */
[----:B------:R-:W-:Y:S01]  /*2360*/  HFMA2 R30, R69, R31, R29 ;  /* 0x0000001f451e7231 */ /* 0x000fe2000000001d */
[----:B------:R-:W0:Y:S01]  /*2370*/  LDS.128 R32, [UR4+0x310] ;  /* 0x00031004ff207984 */ /* 0x000e220008000c00 */
[----:B-1----:R-:W-:-:S02]  /*2380*/  HFMA2 R29, R49, R24, RZ.H0_H0 ;  /* 0x00000018311d7231 */ /* 0x002fc400000400ff */
[----:B------:R-:W-:Y:S01]  /*2390*/  HFMA2 R60, R30, R81, R60 ;  /* 0x000000511e3c7231 */ /* 0x000fe2000000003c */
[----:B------:R-:W-:Y:S01]  /*23a0*/  HFMA2.MMA R28, R70, R31, R28 ;  /* 0x0000001f461c7235 */ /* 0x000fe2000000001c */
[----:B------:R-:W-:Y:S01]  /*23b0*/  HFMA2 R29, R52, R25, R29 ;  /* 0x00000019341d7231 */ /* 0x000fe2000000001d */
[----:B------:R-:W-:Y:S02]  /*23c0*/  HFMA2.MMA R30, R48, R24, RZ ;  /* 0x00000018301e7235 */ /* 0x000fe400000000ff */
[----:B------:R-:W-:Y:S01]  /*23d0*/  HFMA2.MMA R71, R68, R31, R71 ;  /* 0x0000001f44477235 */ /* 0x000fe20000000047 */
[----:B------:R-:W-:Y:S02]  /*23e0*/  HFMA2 R29, R65, R26, R29 ;  /* 0x0000001a411d7231 */ /* 0x000fe4000000001d */
[----:B------:R-:W-:Y:S01]  /*23f0*/  HFMA2 R31, R67, R31, R72 ;  /* 0x0000001f431f7231 */ /* 0x000fe20000000048 */
[----:B------:R-:W-:Y:S01]  /*2400*/  HFMA2.MMA R59, R28, R80, R59 ;  /* 0x000000501c3b7235 */ /* 0x000fe2000000003b */
[----:B------:R-:W-:Y:S01]  /*2410*/  HFMA2 R29, R69, R27, R29 ;  /* 0x0000001b451d7231 */ /* 0x000fe2000000001d */
        /* <DEDUP_REMOVED lines=8> */
[----:B------:R-:W-:Y:S01]  /*24a0*/  HFMA2 R24, R63, R26, R24 ;  /* 0x0000001a3f187231 */ /* 0x000fe20000000018 */
[----:B------:R-:W-:-:S03]  /*24b0*/  HFMA2.MMA R30, R64, R26, R30 ;  /* 0x0000001a401e7235 */ /* 0x000fc6000000001e */
[----:B------:R-:W-:-:S03]  /*24c0*/  HFMA2 R71, R67, R27, R24 ;  /* 0x0000001b43477231 */ /* 0x000fc60000000018 */
[----:B------:R-:W-:Y:S01]  /*24d0*/  HFMA2.MMA R28, R66, R26, R28 ;  /* 0x0000001a421c7235 */ /* 0x000fe2000000001c */
[----:B------:R-:W-:Y:S01]  /*24e0*/  HFMA2 R71, R71, R79, R39 ;  /* 0x0000004f47477231 */ /* 0x000fe20000000027 */
[----:B------:R-:W-:-:S06]  /*24f0*/  HFMA2.MMA R30, R68, R27, R30 ;  /* 0x0000001b441e7235 */ /* 0x000fcc000000001e */
[----:B------:R-:W-:Y:S02]  /*2500*/  HFMA2.MMA R28, R70, R27, R28 ;  /* 0x0000001b461c7235 */ /* 0x000fe4000000001c */
[----:B------:R-:W-:Y:S01]  /*2510*/  HFMA2.MMA R44, R30, R78, R44 ;  /* 0x0000004e1e2c7235 */ /* 0x000fe2000000002c */
[----:B------:R-:W1:Y:S01]  /*2520*/  LDS.128 R24, [UR4+0x410] ;  /* 0x00041004ff187984 */ /* 0x000e620008000c00 */
[----:B0-----:R-:W-:Y:S01]  /*2530*/  HFMA2.MMA R30, R48, R32, RZ ;  /* 0x00000020301e7235 */ /* 0x001fe200000000ff */
[----:B------:R-:W-:-:S03]  /*2540*/  HFMA2 R29, R49, R32, RZ.H0_H0 ;  /* 0x00000020311d7231 */ /* 0x000fc600000400ff */
[----:B------:R-:W-:Y:S01]  /*2550*/  HFMA2.MMA R46, R28, R80, R46 ;  /* 0x000000501c2e7235 */ /* 0x000fe2000000002e */
[----:B------:R-:W-:Y:S01]  /*2560*/  HFMA2 R29, R52, R33, R29 ;  /* 0x00000021341d7231 */ /* 0x000fe2000000001d */
[----:B------:R-:W-:Y:S01]  /*2570*/  HFMA2.MMA R28, R47, R32, RZ ;  /* 0x000000202f1c7235 */ /* 0x000fe200000000ff */
[----:B------:R-:W-:Y:S01]  /*2580*/  HFMA2 R32, R54, R32, RZ.H0_H0 ;  /* 0x0000002036207231 */ /* 0x000fe200000400ff */
[----:B------:R-:W-:-:S03]  /*2590*/  HFMA2.MMA R30, R51, R33, R30 ;  /* 0x00000021331e7235 */ /* 0x000fc6000000001e */
[----:B------:R-:W-:-:S03]  /*25a0*/  HFMA2 R31, R50, R33, R32 ;  /* 0x00000021321f7231 */ /* 0x000fc60000000020 */
[----:B------:R-:W-:Y:S01]  /*25b0*/  HFMA2.MMA R28, R53, R33, R28 ;  /* 0x00000021351c7235 */ /* 0x000fe2000000001c */
[----:B------:R-:W-:Y:S01]  /*25c0*/  HFMA2 R33, R65, R34, R29 ;  /* 0x0000002241217231 */ /* 0x000fe2000000001d */
[----:B------:R-:W-:-:S06]  /*25d0*/  HFMA2.MMA R39, R64, R34, R30 ;  /* 0x0000002240277235 */ /* 0x000fcc000000001e */
[----:B------:R-:W-:Y:S01]  /*25e0*/  HFMA2.MMA R32, R66, R34, R28 ;  /* 0x0000002242207235 */ /* 0x000fe2000000001c */
[----:B------:R-:W-:Y:S01]  /*25f0*/  HFMA2 R34, R63, R34, R31 ;  /* 0x000000223f227231 */ /* 0x000fe2000000001f */
[-C--:B------:R-:W-:Y:S01]  /*2600*/  HFMA2.MMA R39, R68, R35.reuse, R39 ;  /* 0x0000002344277235 */ /* 0x080fe20000000027 */
[-C--:B------:R-:W-:Y:S01]  /*2610*/  HFMA2 R73, R69, R35.reuse, R33 ;  /* 0x0000002345497231 */ /* 0x080fe20000000021 */
[----:B------:R-:W2:Y:S01]  /*2620*/  LDG.E.128.CONSTANT R28, desc[UR8][R90.64] ;  /* 0x000000085a1c7981 */ /* 0x000ea2000c1e9d00 */
[----:B------:R-:W-:Y:S01]  /*2630*/  HFMA2 R75, R67, R35, R34 ;  /* 0x00000023434b7231 */ /* 0x000fe20000000022 */
[----:B------:R-:W-:Y:S01]  /*2640*/  IADD3 R11, R11, 0x20, RZ ;  /* 0x000000200b0b7810 */ /* 0x000fe20007ffe0ff */
[----:B------:R-:W-:Y:S01]  /*2650*/  HFMA2 R73, R73, R81, R19 ;  /* 0x0000005149497231 */ /* 0x000fe20000000013 */
[----:B------:R-:W-:Y:S01]  /*2660*/  HFMA2.MMA R72, R70, R35, R32 ;  /* 0x0000002346487235 */ /* 0x000fe20000000020 */
[----:B------:R-:W-:Y:S01]  /*2670*/  HFMA2 R75, R75, R79, R36 ;  /* 0x0000004f4b4b7231 */ /* 0x000fe20000000024 */
[----:B------:R-:W0:Y:S01]  /*2680*/  LDS.128 R32, [UR4+0x510] ;  /* 0x00051004ff207984 */ /* 0x000e220008000c00 */
[----:B------:R-:W-:Y:S01]  /*2690*/  HFMA2.MMA R74, R39, R78, R38 ;  /* 0x0000004e274a7235 */ /* 0x000fe20000000026 */
[----:B------:R-:W-:-:S02]  /*26a0*/  ISETP.GE.AND P0, PT, R11, R86, PT ;  /* 0x000000560b00720c */ /* 0x000fc40003f06270 */
[----:B------:R-:W-:Y:S02]  /*26b0*/  IADD3 R2, R2, 0x20, RZ ;  /* 0x0000002002027810 */ /* 0x000fe40007ffe0ff */
[----:B------:R-:W-:Y:S01]  /*26c0*/  HFMA2.MMA R72, R72, R80, R37 ;  /* 0x0000005048487235 */ /* 0x000fe20000000025 */
[-C--:B-1----:R-:W-:Y:S01]  /*26d0*/  HFMA2 R36, R49, R24.reuse, RZ.H0_H0 ;  /* 0x0000001831247231 */ /* 0x082fe200000400ff */
[-C--:B------:R-:W-:Y:S01]  /*26e0*/  HFMA2.MMA R19, R47, R24.reuse, RZ ;  /* 0x000000182f137235 */ /* 0x080fe200000000ff */
[----:B------:R-:W-:Y:S01]  /*26f0*/  HFMA2 R38, R54, R24, RZ.H0_H0 ;  /* 0x0000001836267231 */ /* 0x000fe200000400ff */
[----:B------:R-:W-:Y:S01]  /*2700*/  HFMA2.MMA R37, R48, R24, RZ ;  /* 0x0000001830257235 */ /* 0x000fe200000000ff */
[----:B------:R-:W-:-:S04]  /*2710*/  HFMA2 R24, R52, R25, R36 ;  /* 0x0000001934187231 */ /* 0x000fc80000000024 */
[-C--:B------:R-:W-:Y:S01]  /*2720*/  HFMA2 R24, R65, R26.reuse, R24 ;  /* 0x0000001a41187231 */ /* 0x080fe20000000018 */
[-C--:B------:R-:W-:Y:S02]  /*2730*/  HFMA2.MMA R19, R53, R25.reuse, R19 ;  /* 0x0000001935137235 */ /* 0x080fe40000000013 */
        /* <DEDUP_REMOVED lines=11> */
[----:B------:R-:W-:Y:S01]  /*27f0*/  HFMA2 R26, R26, R79, R14 ;  /* 0x0000004f1a1a7231 */ /* 0x000fe2000000000e */
[-C--:B0-----:R-:W-:Y:S02]  /*2800*/  HFMA2.MMA R12, R47, R32.reuse, RZ ;  /* 0x000000202f0c7235 */ /* 0x081fe400000000ff */
[----:B------:R-:W-:Y:S02]  /*2810*/  HFMA2.MMA R14, R48, R32, RZ ;  /* 0x00000020300e7235 */ /* 0x000fe400000000ff */
[----:B------:R-:W-:Y:S01]  /*2820*/  HFMA2.MMA R10, R19, R80, R10 ;  /* 0x00000050130a7235 */ /* 0x000fe2000000000a */
[-C--:B------:R-:W-:Y:S01]  /*2830*/  HFMA2 R19, R54, R32.reuse, RZ.H0_H0 ;  /* 0x0000002036137231 */ /* 0x080fe200000400ff */
[----:B------:R-:W-:Y:S01]  /*2840*/  HFMA2.MMA R25, R25, R78, R13 ;  /* 0x0000004e19197235 */ /* 0x000fe2000000000d */
[----:B------:R-:W-:Y:S01]  /*2850*/  HFMA2 R13, R49, R32, RZ.H0_H0 ;  /* 0x00000020310d7231 */ /* 0x000fe200000400ff */
[-C--:B------:R-:W-:Y:S01]  /*2860*/  HFMA2.MMA R12, R53, R33.reuse, R12 ;  /* 0x00000021350c7235 */ /* 0x080fe2000000000c */
[-C--:B------:R-:W-:Y:S01]  /*2870*/  HFMA2 R19, R50, R33.reuse, R19 ;  /* 0x0000002132137231 */ /* 0x080fe20000000013 */
[----:B------:R-:W-:Y:S01]  /*2880*/  HFMA2.MMA R32, R51, R33, R14 ;  /* 0x0000002133207235 */ /* 0x000fe2000000000e */
[----:B------:R-:W-:-:S02]  /*2890*/  HFMA2 R13, R52, R33, R13 ;  /* 0x00000021340d7231 */ /* 0x000fc4000000000d */
[-C--:B------:R-:W-:Y:S02]  /*28a0*/  HFMA2 R19, R63, R34.reuse, R19 ;  /* 0x000000223f137231 */ /* 0x080fe40000000013 */
[----:B------:R-:W-:Y:S01]  /*28b0*/  HFMA2 R13, R65, R34, R13 ;  /* 0x00000022410d7231 */ /* 0x000fe2000000000d */
[-C--:B------:R-:W-:Y:S01]  /*28c0*/  HFMA2.MMA R12, R66, R34.reuse, R12 ;  /* 0x00000022420c7235 */ /* 0x080fe2000000000c */
[-C--:B------:R-:W-:Y:S01]  /*28d0*/  HFMA2 R19, R67, R35.reuse, R19 ;  /* 0x0000002343137231 */ /* 0x080fe20000000013 */
[----:B------:R-:W-:Y:S01]  /*28e0*/  HFMA2.MMA R32, R64, R34, R32 ;  /* 0x0000002240207235 */ /* 0x000fe20000000020 */
[----:B------:R-:W-:Y:S01]  /*28f0*/  HFMA2 R13, R69, R35, R13 ;  /* 0x00000023450d7231 */ /* 0x000fe2000000000d */
[-C--:B-1----:R-:W-:Y:S01]  /*2900*/  HFMA2.MMA R47, R47, R36.reuse, RZ ;  /* 0x000000242f2f7235 */ /* 0x082fe200000000ff */
[----:B------:R-:W-:Y:S01]  /*2910*/  HFMA2 R34, R19, R79, R15 ;  /* 0x0000004f13227231 */ /* 0x000fe2000000000f */
[----:B------:R-:W-:Y:S01]  /*2920*/  HFMA2.MMA R48, R48, R36, RZ ;  /* 0x0000002430307235 */ /* 0x000fe200000000ff */
[-C--:B------:R-:W-:Y:S01]  /*2930*/  HFMA2 R49, R49, R36.reuse, RZ.H0_H0 ;  /* 0x0000002431317231 */ /* 0x080fe200000400ff */
[-C--:B------:R-:W-:Y:S01]  /*2940*/  HFMA2.MMA R12, R70, R35.reuse, R12 ;  /* 0x00000023460c7235 */ /* 0x080fe2000000000c */
[----:B------:R-:W-:Y:S01]  /*2950*/  HFMA2 R36, R54, R36, RZ.H0_H0 ;  /* 0x0000002436247231 */ /* 0x000fe200000400ff */
[----:B------:R-:W-:Y:S01]  /*2960*/  HFMA2.MMA R33, R68, R35, R32 ;  /* 0x0000002344217235 */ /* 0x000fe20000000020 */
[----:B------:R-:W-:Y:S01]  /*2970*/  HFMA2 R32, R13, R81, R18 ;  /* 0x000000510d207231 */ /* 0x000fe20000000012 */
[-C--:B------:R-:W-:Y:S01]  /*2980*/  HFMA2.MMA R19, R53, R37.reuse, R47 ;  /* 0x0000002535137235 */ /* 0x080fe2000000002f */
[-C--:B------:R-:W-:Y:S01]  /*2990*/  HFMA2 R49, R52, R37.reuse, R49 ;  /* 0x0000002534317231 */ /* 0x080fe20000000031 */
[----:B------:R-:W-:Y:S01]  /*29a0*/  HFMA2.MMA R48, R51, R37, R48 ;  /* 0x0000002533307235 */ /* 0x000fe20000000030 */
[----:B------:R-:W-:Y:S01]  /*29b0*/  HFMA2 R36, R50, R37, R36 ;  /* 0x0000002532247231 */ /* 0x000fe20000000024 */
[----:B------:R-:W-:Y:S01]  /*29c0*/  HFMA2.MMA R27, R12, R80, R17 ;  /* 0x000000500c1b7235 */ /* 0x000fe20000000011 */
[-C--:B------:R-:W-:Y:S01]  /*29d0*/  HFMA2 R49, R65, R38.reuse, R49 ;  /* 0x0000002641317231 */ /* 0x080fe20000000031 */
[----:B------:R-:W0:Y:S01]  /*29e0*/  LDS.128 R12, [UR4+0x20] ;  /* 0x00002004ff0c7984 */ /* 0x000e220008000c00 */
[----:B------:R-:W-:Y:S01]  /*29f0*/  HFMA2 R36, R63, R38, R36 ;  /* 0x000000263f247231 */ /* 0x000fe20000000024 */
[-C--:B------:R-:W-:Y:S01]  /*2a00*/  HFMA2.MMA R35, R66, R38.reuse, R19 ;  /* 0x0000002642237235 */ /* 0x080fe20000000013 */
[-C--:B------:R-:W-:Y:S01]  /*2a10*/  HFMA2 R49, R69, R39.reuse, R49 ;  /* 0x0000002745317231 */ /* 0x080fe20000000031 */
[----:B------:R-:W-:Y:S01]  /*2a20*/  HFMA2.MMA R48, R64, R38, R48 ;  /* 0x0000002640307235 */ /* 0x000fe20000000030 */
[----:B------:R-:W-:Y:S01]  /*2a30*/  HFMA2 R36, R67, R39, R36 ;  /* 0x0000002743247231 */ /* 0x000fe20000000024 */
[----:B---3--:R-:W-:Y:S01]  /*2a40*/  LOP3.LUT R37, R21, 0xf000f, RZ, 0xc0, !PT ;  /* 0x000f000f15257812 */ /* 0x008fe200078ec0ff */
[----:B------:R-:W-:Y:S01]  /*2a50*/  HFMA2 R43, R49, R81, R43 ;  /* 0x00000051312b7231 */ /* 0x000fe2000000002b */
[----:B------:R-:W-:Y:S01]  /*2a60*/  LOP3.LUT R49, R23, 0xf000f, RZ, 0xc0, !PT ;  /* 0x000f000f17317812 */ /* 0x000fe200078ec0ff */
[----:B------:R-:W-:Y:S01]  /*2a70*/  HFMA2 R41, R36, R79, R41 ;  /* 0x0000004f24297231 */ /* 0x000fe20000000029 */
[-C--:B------:R-:W-:Y:S01]  /*2a80*/  HFMA2.MMA R35, R70, R39.reuse, R35 ;  /* 0x0000002746237235 */ /* 0x080fe20000000023 */
[----:B------:R-:W-:Y:S01]  /*2a90*/  LOP3.LUT R50, R37, 0x64006400, RZ, 0xfc, !PT ;  /* 0x6400640025327812 */ /* 0x000fe200078efcff */
[----:B------:R-:W-:Y:S01]  /*2aa0*/  HFMA2.MMA R48, R68, R39, R48 ;  /* 0x0000002744307235 */ /* 0x000fe20000000030 */
[----:B------:R-:W-:Y:S01]  /*2ab0*/  LOP3.LUT R39, R22, 0xf000f, RZ, 0xc0, !PT ;  /* 0x000f000f16277812 */ /* 0x000fe200078ec0ff */
[----:B------:R-:W-:Y:S01]  /*2ac0*/  HFMA2.MMA R33, R33, R78, R16 ;  /* 0x0000004e21217235 */ /* 0x000fe20000000010 */
[C---:B------:R-:W-:Y:S01]  /*2ad0*/  LOP3.LUT R36, R20.reuse, 0xf000f0, RZ, 0xc0, !PT ;  /* 0x00f000f014247812 */ /* 0x040fe200078ec0ff */
[----:B------:R-:W1:Y:S01]  /*2ae0*/  LDS.128 R16, [UR4+0x120] ;  /* 0x00012004ff107984 */ /* 0x000e620008000c00 */
[----:B------:R-:W-:Y:S01]  /*2af0*/  LOP3.LUT R52, R39, 0x64006400, RZ, 0xfc, !PT ;  /* 0x6400640027347812 */ /* 0x000fe200078efcff */
[----:B------:R-:W-:Y:S01]  /*2b00*/  HFMA2.MMA R42, R35, R80, R42 ;  /* 0x00000050232a7235 */ /* 0x000fe2000000002a */
[----:B------:R-:W-:Y:S01]  /*2b10*/  LOP3.LUT R35, R20, 0xf000f, RZ, 0xc0, !PT ;  /* 0x000f000f14237812 */ /* 0x000fe200078ec0ff */
[----:B------:R-:W-:Y:S01]  /*2b20*/  HFMA2.MMA R40, R48, R78, R40 ;  /* 0x0000004e30287235 */ /* 0x000fe20000000028 */
[----:B------:R-:W-:-:S02]  /*2b30*/  LOP3.LUT R47, R22, 0xf000f0, RZ, 0xc0, !PT ;  /* 0x00f000f0162f7812 */ /* 0x000fc400078ec0ff */
[----:B------:R-:W-:Y:S02]  /*2b40*/  LOP3.LUT R48, R35, 0x64006400, RZ, 0xfc, !PT ;  /* 0x6400640023307812 */ /* 0x000fe400078efcff */
[----:B------:R-:W-:Y:S01]  /*2b50*/  LOP3.LUT R68, R49, 0x64006400, RZ, 0xfc, !PT ;  /* 0x6400640031447812 */ /* 0x000fe200078efcff */
[----:B------:R-:W-:Y:S01]  /*2b60*/  HADD2 R49, R50, R3 ;  /* 0x0000000332317230 */ /* 0x000fe20000000000 */
[----:B------:R-:W-:Y:S01]  /*2b70*/  LOP3.LUT R38, R21, 0xf000f0, RZ, 0xc0, !PT ;  /* 0x00f000f015267812 */ /* 0x000fe200078ec0ff */
[----:B------:R-:W-:Y:S01]  /*2b80*/  HFMA2.MMA R50, R52, 1, 1, R5 ;  /* 0x3c003c0034327835 */ /* 0x000fe20000000005 */
[----:B------:R-:W-:Y:S01]  /*2b90*/  SHF.R.U32.HI R21, RZ, 0x8, R21 ;  /* 0x00000008ff157819 */ /* 0x000fe20000011615 */
[----:B------:R-:W-:Y:S01]  /*2ba0*/  HADD2 R48, R48, R77 ;  /* 0x0000004d30307230 */ /* 0x000fe20000000000 */
[----:B------:R-:W-:Y:S01]  /*2bb0*/  LOP3.LUT R51, R23, 0xf000f0, RZ, 0xc0, !PT ;  /* 0x00f000f017337812 */ /* 0x000fe200078ec0ff */
[----:B------:R-:W-:Y:S01]  /*2bc0*/  HADD2 R63, R68, R7 ;  /* 0x00000007443f7230 */ /* 0x000fe20000000000 */
[----:B------:R-:W-:-:S02]  /*2bd0*/  SHF.R.U32.HI R23, RZ, 0x8, R23 ;  /* 0x00000008ff177819 */ /* 0x000fc40000011617 */
[----:B------:R-:W-:Y:S02]  /*2be0*/  LOP3.LUT R35, R36, 0x64006400, RZ, 0xfc, !PT ;  /* 0x6400640024237812 */ /* 0x000fe400078efcff */
[----:B------:R-:W-:Y:S02]  /*2bf0*/  LOP3.LUT R47, R47, 0x64006400, RZ, 0xfc, !PT ;  /* 0x640064002f2f7812 */ /* 0x000fe400078efcff */
[----:B------:R-:W-:Y:S01]  /*2c00*/  LOP3.LUT R64, R21, 0xf000f, RZ, 0xc0, !PT ;  /* 0x000f000f15407812 */ /* 0x000fe200078ec0ff */
[-C--:B0-----:R-:W-:Y:S01]  /*2c10*/  HFMA2.MMA R39, R50, R12.reuse, RZ ;  /* 0x0000000c32277235 */ /* 0x081fe200000000ff */
[----:B------:R-:W-:Y:S01]  /*2c20*/  SHF.R.U32.HI R20, RZ, 0x8, R20 ;  /* 0x00000008ff147819 */ /* 0x000fe20000011614 */
[----:B------:R-:W-:Y:S01]  /*2c30*/  HFMA2.MMA R54, R35, 0.0625, 0.0625, R76 ;  /* 0x2c002c0023367835 */ /* 0x000fe2000000004c */
[----:B------:R-:W-:Y:S01]  /*2c40*/  SHF.R.U32.HI R22, RZ, 0x8, R22 ;  /* 0x00000008ff167819 */ /* 0x000fe20000011616 */
[----:B------:R-:W-:Y:S01]  /*2c50*/  HFMA2.MMA R52, R47, 0.0625, 0.0625, R6 ;  /* 0x2c002c002f347835 */ /* 0x000fe20000000006 */
[----:B------:R-:W-:Y:S01]  /*2c60*/  LOP3.LUT R36, R23, 0xf000f, RZ, 0xc0, !PT ;  /* 0x000f000f17247812 */ /* 0x000fe200078ec0ff */
[----:B------:R-:W-:Y:S01]  /*2c70*/  HFMA2.MMA R35, R48, R12, RZ ;  /* 0x0000000c30237235 */ /* 0x000fe200000000ff */
[----:B------:R-:W-:Y:S01]  /*2c80*/  LOP3.LUT R53, R38, 0x64006400, RZ, 0xfc, !PT ;  /* 0x6400640026357812 */ /* 0x000fe200078efcff */
[-C--:B------:R-:W-:Y:S01]  /*2c90*/  HFMA2 R37, R49, R12.reuse, RZ.H0_H0 ;  /* 0x0000000c31257231 */ /* 0x080fe200000400ff */
[----:B------:R-:W-:Y:S01]  /*2ca0*/  LOP3.LUT R64, R64, 0x64006400, RZ, 0xfc, !PT ;  /* 0x6400640040407812 */ /* 0x000fe200078efcff */
[----:B------:R-:W-:Y:S01]  /*2cb0*/  HFMA2 R47, R63, R12, RZ.H0_H0 ;  /* 0x0000000c3f2f7231 */ /* 0x000fe200000400ff */
[----:B------:R-:W-:Y:S01]  /*2cc0*/  LOP3.LUT R38, R20, 0xf000f, RZ, 0xc0, !PT ;  /* 0x000f000f14267812 */ /* 0x000fe200078ec0ff */
[----:B------:R-:W-:Y:S01]  /*2cd0*/  HFMA2 R53, R53, 0.0625, 0.0625, R4 ;  /* 0x2c002c0035357831 */ /* 0x000fe20000000004 */
[----:B------:R-:W-:Y:S01]  /*2ce0*/  LOP3.LUT R66, R22, 0xf000f, RZ, 0xc0, !PT ;  /* 0x000f000f16427812 */ /* 0x000fe200078ec0ff */
[-C--:B------:R-:W-:Y:S01]  /*2cf0*/  HFMA2.MMA R12, R54, R13.reuse, R35 ;  /* 0x0000000d360c7235 */ /* 0x080fe20000000023 */
[----:B------:R-:W-:Y:S01]  /*2d00*/  LOP3.LUT R36, R36, 0x64006400, RZ, 0xfc, !PT ;  /* 0x6400640024247812 */ /* 0x000fe200078efcff */
[----:B------:R-:W-:Y:S01]  /*2d10*/  HFMA2.MMA R64, R64, 1, 1, R3 ;  /* 0x3c003c0040407835 */ /* 0x000fe20000000003 */
[----:B------:R-:W-:Y:S01]  /*2d20*/  LOP3.LUT R70, R51, 0x64006400, RZ, 0xfc, !PT ;  /* 0x6400640033467812 */ /* 0x000fe200078efcff */
[----:B------:R-:W-:Y:S01]  /*2d30*/  HFMA2.MMA R39, R52, R13, R39 ;  /* 0x0000000d34277235 */ /* 0x000fe20000000027 */
[----:B------:R-:W-:Y:S01]  /*2d40*/  LOP3.LUT R38, R38, 0x64006400, RZ, 0xfc, !PT ;  /* 0x6400640026267812 */ /* 0x000fe200078efcff */
[----:B------:R-:W-:Y:S01]  /*2d50*/  HFMA2 R37, R53, R13, R37 ;  /* 0x0000000d35257231 */ /* 0x000fe20000000025 */
[----:B------:R-:W-:Y:S01]  /*2d60*/  LOP3.LUT R66, R66, 0x64006400, RZ, 0xfc, !PT ;  /* 0x6400640042427812 */ /* 0x000fe200078efcff */
[----:B------:R-:W-:Y:S01]  /*2d70*/  HFMA2.MMA R36, R36, 1, 1, R7 ;  /* 0x3c003c0024247835 */ /* 0x000fe20000000007 */
[----:B------:R-:W-:Y:S01]  /*2d80*/  HFMA2 R51, R70, 0.0625, 0.0625, R9 ;  /* 0x2c002c0046337831 */ /* 0x000fe20000000009 */
[----:B------:R-:W-:Y:S01]  /*2d90*/  LOP3.LUT R20, R20, 0xf000f0, RZ, 0xc0, !PT ;  /* 0x00f000f014147812 */ /* 0x000fe200078ec0ff */
[----:B------:R-:W-:Y:S01]  /*2da0*/  HADD2 R65, R38, R77 ;  /* 0x0000004d26417230 */ /* 0x000fe20000000000 */
[----:B------:R-:W-:Y:S01]  /*2db0*/  LOP3.LUT R38, R22, 0xf000f0, RZ, 0xc0, !PT ;  /* 0x00f000f016267812 */ /* 0x000fe200078ec0ff */
[----:B------:R-:W-:-:S02]  /*2dc0*/  HADD2 R35, R66, R5 ;  /* 0x0000000542237230 */ /* 0x000fc40000000000 */
[----:B------:R-:W-:Y:S01]  /*2dd0*/  HFMA2 R47, R51, R13, R47 ;  /* 0x0000000d332f7231 */ /* 0x000fe2000000002f */
[----:B------:R-:W-:Y:S01]  /*2de0*/  LOP3.LUT R67, R38, 0x64006400, RZ, 0xfc, !PT ;  /* 0x6400640026437812 */ /* 0x000fe200078efcff */
[-C--:B------:R-:W-:Y:S01]  /*2df0*/  HFMA2.MMA R12, R65, R14.reuse, R12 ;  /* 0x0000000e410c7235 */ /* 0x080fe2000000000c */
[-C--:B------:R-:W-:Y:S01]  /*2e00*/  HFMA2 R66, R64, R14.reuse, R37 ;  /* 0x0000000e40427231 */ /* 0x080fe20000000025 */
[----:B------:R-:W-:Y:S01]  /*2e10*/  HFMA2.MMA R13, R35, R14, R39 ;  /* 0x0000000e230d7235 */ /* 0x000fe20000000027 */
[----:B------:R-:W-:Y:S01]  /*2e20*/  HFMA2 R14, R36, R14, R47 ;  /* 0x0000000e240e7231 */ /* 0x000fe2000000002f */
[----:B------:R-:W-:Y:S01]  /*2e30*/  LOP3.LUT R47, R20, 0x64006400, RZ, 0xfc, !PT ;  /* 0x64006400142f7812 */ /* 0x000fe200078efcff */
[----:B------:R-:W-:Y:S01]  /*2e40*/  HFMA2.MMA R38, R67, 0.0625, 0.0625, R6 ;  /* 0x2c002c0043267835 */ /* 0x000fe20000000006 */
[----:B------:R-:W-:Y:S02]  /*2e50*/  LOP3.LUT R37, R21, 0xf000f0, RZ, 0xc0, !PT ;  /* 0x00f000f015257812 */ /* 0x000fe400078ec0ff */
[----:B------:R-:W-:-:S02]  /*2e60*/  LOP3.LUT R39, R23, 0xf000f0, RZ, 0xc0, !PT ;  /* 0x00f000f017277812 */ /* 0x000fc400078ec0ff */
[----:B------:R-:W-:Y:S01]  /*2e70*/  HFMA2.MMA R47, R47, 0.0625, 0.0625, R76 ;  /* 0x2c002c002f2f7835 */ /* 0x000fe2000000004c */
[----:B------:R-:W-:Y:S01]  /*2e80*/  LOP3.LUT R37, R37, 0x64006400, RZ, 0xfc, !PT ;  /* 0x6400640025257812 */ /* 0x000fe200078efcff */
[----:B------:R-:W0:Y:S01]  /*2e90*/  LDS.128 R20, [UR4+0x220] ;  /* 0x00022004ff147984 */ /* 0x000e220008000c00 */
[----:B------:R-:W-:Y:S01]  /*2ea0*/  LOP3.LUT R68, R39, 0x64006400, RZ, 0xfc, !PT ;  /* 0x6400640027447812 */ /* 0x000fe200078efcff */
[-C--:B------:R-:W-:Y:S02]  /*2eb0*/  HFMA2.MMA R13, R38, R15.reuse, R13 ;  /* 0x0000000f260d7235 */ /* 0x080fe4000000000d */
[----:B------:R-:W-:Y:S02]  /*2ec0*/  HFMA2 R39, R37, 0.0625, 0.0625, R4 ;  /* 0x2c002c0025277831 */ /* 0x000fe40000000004 */
[----:B------:R-:W-:Y:S01]  /*2ed0*/  HFMA2.MMA R12, R47, R15, R12 ;  /* 0x0000000f2f0c7235 */ /* 0x000fe2000000000c */
[----:B------:R-:W-:Y:S02]  /*2ee0*/  HFMA2 R37, R68, 0.0625, 0.0625, R9 ;  /* 0x2c002c0044257831 */ /* 0x000fe40000000009 */
[-C--:B------:R-:W-:Y:S01]  /*2ef0*/  HFMA2 R66, R39, R15.reuse, R66 ;  /* 0x0000000f27427231 */ /* 0x080fe20000000042 */
[----:B------:R-:W-:Y:S01]  /*2f00*/  HFMA2.MMA R57, R13, R78, R57 ;  /* 0x0000004e0d397235 */ /* 0x000fe20000000039 */
[----:B------:R-:W-:-:S02]  /*2f10*/  HFMA2 R14, R37, R15, R14 ;  /* 0x0000000f250e7231 */ /* 0x000fc4000000000e */
[-C--:B-1----:R-:W-:Y:S01]  /*2f20*/  HFMA2 R13, R49, R16.reuse, RZ.H0_H0 ;  /* 0x00000010310d7231 */ /* 0x082fe200000400ff */
[----:B------:R-:W-:Y:S01]  /*2f30*/  HFMA2.MMA R55, R12, R80, R55 ;  /* 0x000000500c377235 */ /* 0x000fe20000000037 */
[----:B------:R-:W-:Y:S01]  /*2f40*/  HFMA2 R58, R14, R79, R58 ;  /* 0x0000004f0e3a7231 */ /* 0x000fe2000000003a */
[-C--:B------:R-:W-:Y:S01]  /*2f50*/  HFMA2.MMA R12, R48, R16.reuse, RZ ;  /* 0x00000010300c7235 */ /* 0x080fe200000000ff */
[----:B------:R-:W-:Y:S01]  /*2f60*/  HFMA2 R15, R63, R16, RZ.H0_H0 ;  /* 0x000000103f0f7231 */ /* 0x000fe200000400ff */
[----:B------:R-:W-:Y:S01]  /*2f70*/  HFMA2.MMA R14, R50, R16, RZ ;  /* 0x00000010320e7235 */ /* 0x000fe200000000ff */
[----:B------:R-:W-:Y:S02]  /*2f80*/  HFMA2 R56, R66, R81, R56 ;  /* 0x0000005142387231 */ /* 0x000fe40000000038 */
        /* <DEDUP_REMOVED lines=14> */
[----:B------:R-:W-:Y:S01]  /*3070*/  HFMA2.MMA R67, R38, R19, R67 ;  /* 0x0000001326437235 */ /* 0x000fe20000000043 */
[-C--:B0-----:R-:W-:Y:S01]  /*3080*/  HFMA2 R17, R49, R20.reuse, RZ.H0_H0 ;  /* 0x0000001431117231 */ /* 0x081fe200000400ff */
[----:B------:R-:W-:Y:S01]  /*3090*/  HFMA2.MMA R18, R50, R20, RZ ;  /* 0x0000001432127235 */ /* 0x000fe200000000ff */
[----:B------:R-:W-:Y:S02]  /*30a0*/  HFMA2 R19, R63, R20, RZ.H0_H0 ;  /* 0x000000143f137231 */ /* 0x000fe400000400ff */
[----:B------:R-:W-:Y:S01]  /*30b0*/  HFMA2 R66, R53, R21, R17 ;  /* 0x0000001535427231 */ /* 0x000fe20000000011 */
[----:B------:R-:W-:Y:S02]  /*30c0*/  HFMA2.MMA R59, R16, R80, R59 ;  /* 0x00000050103b7235 */ /* 0x000fe4000000003b */
[----:B------:R-:W-:Y:S01]  /*30d0*/  HFMA2.MMA R16, R48, R20, RZ ;  /* 0x0000001430107235 */ /* 0x000fe200000000ff */
[----:B------:R-:W-:Y:S01]  /*30e0*/  HFMA2 R66, R64, R22, R66 ;  /* 0x0000001640427231 */ /* 0x000fe20000000042 */
[----:B------:R-:W-:-:S02]  /*30f0*/  HFMA2.MMA R61, R67, R78, R61 ;  /* 0x0000004e433d7235 */ /* 0x000fc4000000003d */
[----:B------:R-:W-:Y:S01]  /*3100*/  HFMA2.MMA R67, R52, R21, R18 ;  /* 0x0000001534437235 */ /* 0x000fe20000000012 */
[----:B------:R-:W-:-:S03]  /*3110*/  HFMA2 R66, R39, R23, R66 ;  /* 0x0000001727427231 */ /* 0x000fc60000000042 */
        /* <DEDUP_REMOVED lines=8> */
[-C--:B------:R-:W-:Y:S01]  /*31a0*/  HFMA2.MMA R22, R38, R23.reuse, R67 ;  /* 0x0000001726167235 */ /* 0x080fe20000000043 */
[----:B------:R-:W-:Y:S02]  /*31b0*/  HFMA2 R71, R21, R79, R71 ;  /* 0x0000004f15477231 */ /* 0x000fe40000000047 */
[-C--:B-1----:R-:W-:Y:S01]  /*31c0*/  HFMA2 R21, R49, R12.reuse, RZ.H0_H0 ;  /* 0x0000000c31157231 */ /* 0x082fe200000400ff */
[----:B------:R-:W-:Y:S01]  /*31d0*/  HFMA2.MMA R20, R47, R23, R20 ;  /* 0x000000172f147235 */ /* 0x000fe20000000014 */
[----:B------:R-:W-:Y:S02]  /*31e0*/  HFMA2 R23, R63, R12, RZ.H0_H0 ;  /* 0x0000000c3f177231 */ /* 0x000fe400000400ff */
[----:B------:R-:W-:Y:S01]  /*31f0*/  HFMA2 R66, R53, R13, R21 ;  /* 0x0000000d35427231 */ /* 0x000fe20000000015 */
[----:B------:R-:W-:Y:S02]  /*3200*/  HFMA2.MMA R44, R22, R78, R44 ;  /* 0x0000004e162c7235 */ /* 0x000fe4000000002c */
[----:B------:R-:W-:Y:S01]  /*3210*/  HFMA2.MMA R22, R50, R12, RZ ;  /* 0x0000000c32167235 */ /* 0x000fe200000000ff */
        /* <DEDUP_REMOVED lines=12> */
[-C--:B0-----:R-:W-:Y:S02]  /*32e0*/  HFMA2 R66, R49, R16.reuse, RZ.H0_H0 ;  /* 0x0000001031427231 */ /* 0x081fe400000400ff */
[----:B------:R-:W-:Y:S01]  /*32f0*/  HFMA2 R68, R63, R16, RZ.H0_H0 ;  /* 0x000000103f447231 */ /* 0x000fe200000400ff */
[-C--:B------:R-:W-:Y:S01]  /*3300*/  HFMA2.MMA R67, R38, R15.reuse, R67 ;  /* 0x0000000f26437235 */ /* 0x080fe20000000043 */
[----:B------:R-:W-:Y:S02]  /*3310*/  HFMA2 R13, R37, R15, R13 ;  /* 0x0000000f250d7231 */ /* 0x000fe4000000000d */
[----:B------:R-:W-:Y:S01]  /*3320*/  HFMA2 R66, R53, R17, R66 ;  /* 0x0000001135427231 */ /* 0x000fe20000000042 */
[----:B------:R-:W-:Y:S01]  /*3330*/  HFMA2.MMA R12, R47, R15, R12 ;  /* 0x0000000f2f0c7235 */ /* 0x000fe2000000000c */
[----:B------:R-:W-:Y:S02]  /*3340*/  HFMA2 R75, R13, R79, R75 ;  /* 0x0000004f0d4b7231 */ /* 0x000fe4000000004b */
[----:B------:R-:W-:Y:S01]  /*3350*/  HFMA2 R68, R51, R17, R68 ;  /* 0x0000001133447231 */ /* 0x000fe20000000044 */
[----:B------:R-:W-:Y:S01]  /*3360*/  HFMA2.MMA R74, R67, R78, R74 ;  /* 0x0000004e434a7235 */ /* 0x000fe2000000004a */
[-C--:B------:R-:W-:Y:S01]  /*3370*/  HFMA2 R66, R64, R18.reuse, R66 ;  /* 0x0000001240427231 */ /* 0x080fe20000000042 */
[----:B------:R-:W-:Y:S01]  /*3380*/  HFMA2.MMA R67, R50, R16, RZ ;  /* 0x0000001032437235 */ /* 0x000fe200000000ff */
[----:B------:R-:W-:Y:S01]  /*3390*/  HFMA2 R68, R36, R18, R68 ;  /* 0x0000001224447231 */ /* 0x000fe20000000044 */
[----:B------:R-:W-:Y:S01]  /*33a0*/  HFMA2.MMA R72, R12, R80, R72 ;  /* 0x000000500c487235 */ /* 0x000fe20000000048 */
[-C--:B------:R-:W-:Y:S01]  /*33b0*/  HFMA2 R66, R39, R19.reuse, R66 ;  /* 0x0000001327427231 */ /* 0x080fe20000000042 */
[----:B------:R-:W-:Y:S01]  /*33c0*/  HFMA2.MMA R12, R48, R16, RZ ;  /* 0x00000010300c7235 */ /* 0x000fe200000000ff */
[----:B------:R-:W-:-:S02]  /*33d0*/  HFMA2 R68, R37, R19, R68 ;  /* 0x0000001325447231 */ /* 0x000fc40000000044 */
[----:B------:R-:W-:Y:S01]  /*33e0*/  HFMA2 R24, R66, R81, R24 ;  /* 0x0000005142187231 */ /* 0x000fe20000000018 */
[----:B------:R-:W-:Y:S01]  /*33f0*/  HFMA2.MMA R67, R52, R17, R67 ;  /* 0x0000001134437235 */ /* 0x000fe20000000043 */
[----:B------:R-:W-:-:S03]  /*3400*/  HFMA2 R26, R68, R79, R26 ;  /* 0x0000004f441a7231 */ /* 0x000fc6000000001a */
[----:B------:R-:W-:Y:S02]  /*3410*/  HFMA2.MMA R16, R54, R17, R12 ;  /* 0x0000001136107235 */ /* 0x000fe4000000000c */
[----:B------:R-:W0:Y:S02]  /*3420*/  LDS.128 R12, [UR4+0x620] ;  /* 0x00062004ff0c7984 */ /* 0x000e240008000c00 */
[----:B------:R-:W-:-:S04]  /*3430*/  HFMA2.MMA R67, R35, R18, R67 ;  /* 0x0000001223437235 */ /* 0x000fc80000000043 */
[----:B------:R-:W-:Y:S01]  /*3440*/  HFMA2.MMA R16, R65, R18, R16 ;  /* 0x0000001241107235 */ /* 0x000fe20000000010 */
[----:B-1----:R-:W-:Y:S01]  /*3450*/  HFMA2 R17, R49, R20, RZ.H0_H0 ;  /* 0x0000001431117231 */ /* 0x002fe200000400ff */
[----:B------:R-:W-:Y:S02]  /*3460*/  HFMA2.MMA R18, R50, R20, RZ ;  /* 0x0000001432127235 */ /* 0x000fe400000000ff */
[----:B------:R-:W-:Y:S01]  /*3470*/  HFMA2.MMA R67, R38, R19, R67 ;  /* 0x0000001326437235 */ /* 0x000fe20000000043 */
[----:B------:R-:W-:-:S03]  /*3480*/  HFMA2 R17, R53, R21, R17 ;  /* 0x0000001535117231 */ /* 0x000fc60000000011 */
[----:B------:R-:W-:Y:S01]  /*3490*/  HFMA2.MMA R16, R47, R19, R16 ;  /* 0x000000132f107235 */ /* 0x000fe20000000010 */
[----:B------:R-:W-:Y:S01]  /*34a0*/  HFMA2 R17, R64, R22, R17 ;  /* 0x0000001640117231 */ /* 0x000fe20000000011 */
[----:B------:R-:W-:Y:S02]  /*34b0*/  HFMA2.MMA R18, R52, R21, R18 ;  /* 0x0000001534127235 */ /* 0x000fe40000000012 */
[----:B------:R-:W-:Y:S01]  /*34c0*/  HFMA2.MMA R25, R67, R78, R25 ;  /* 0x0000004e43197235 */ /* 0x000fe20000000019 */
[----:B------:R-:W-:-:S03]  /*34d0*/  HFMA2 R17, R39, R23, R17 ;  /* 0x0000001727117231 */ /* 0x000fc60000000011 */
        /* <DEDUP_REMOVED lines=8> */
[----:B------:R-:W-:-:S03]  /*3560*/  HFMA2.MMA R19, R38, R23, R19 ;  /* 0x0000001726137235 */ /* 0x000fc60000000013 */
[----:B------:R-:W-:-:S03]  /*3570*/  HFMA2 R20, R37, R23, R20 ;  /* 0x0000001725147231 */ /* 0x000fc60000000014 */
[----:B------:R-:W-:Y:S01]  /*3580*/  HFMA2.MMA R16, R65, R22, R16 ;  /* 0x0000001641107235 */ /* 0x000fe20000000010 */
[-C--:B0-----:R-:W-:Y:S01]  /*3590*/  HFMA2 R49, R49, R12.reuse, RZ.H0_H0 ;  /* 0x0000000c31317231 */ /* 0x081fe200000400ff */
[-C--:B------:R-:W-:Y:S01]  /*35a0*/  HFMA2.MMA R48, R48, R12.reuse, RZ ;  /* 0x0000000c30307235 */ /* 0x080fe200000000ff */
[----:B------:R-:W-:Y:S01]  /*35b0*/  HFMA2 R34, R20, R79, R34 ;  /* 0x0000004f14227231 */ /* 0x000fe20000000022 */
        /* <DEDUP_REMOVED lines=9> */
[----:B------:R-:W-:Y:S01]  /*3650*/  HFMA2 R12, R36, R14, R12 ;  /* 0x0000000e240c7231 */ /* 0x000fe2000000000c */
[C---:B--2---:R-:W-:Y:S01]  /*3660*/  LOP3.LUT R22, R29.reuse, 0xf000f, RZ, 0xc0, !PT ;  /* 0x000f000f1d167812 */ /* 0x044fe200078ec0ff */
[-C--:B------:R-:W-:Y:S01]  /*3670*/  HFMA2 R49, R39, R15.reuse, R49 ;  /* 0x0000000f27317231 */ /* 0x080fe20000000031 */
[----:B------:R-:W-:Y:S01]  /*3680*/  HFMA2.MMA R27, R16, R80, R27 ;  /* 0x00000050101b7235 */ /* 0x000fe2000000001b */
[----:B------:R-:W-:Y:S01]  /*3690*/  HFMA2 R12, R37, R15, R12 ;  /* 0x0000000f250c7231 */ /* 0x000fe2000000000c */
[----:B------:R-:W0:Y:S01]  /*36a0*/  LDS.128 R16, [UR4+0x30] ;  /* 0x00003004ff107984 */ /* 0x000e220008000c00 */
[-C--:B------:R-:W-:Y:S01]  /*36b0*/  HFMA2.MMA R48, R65, R14.reuse, R48 ;  /* 0x0000000e41307235 */ /* 0x080fe20000000030 */
[----:B------:R-:W-:Y:S01]  /*36c0*/  LOP3.LUT R23, R29, 0xf000f0, RZ, 0xc0, !PT ;  /* 0x00f000f01d177812 */ /* 0x000fe200078ec0ff */
[----:B------:R-:W-:Y:S01]  /*36d0*/  HFMA2.MMA R50, R35, R14, R50 ;  /* 0x0000000e23327235 */ /* 0x000fe20000000032 */
[----:B------:R-:W-:Y:S01]  /*36e0*/  HFMA2 R41, R12, R79, R41 ;  /* 0x0000004f0c297231 */ /* 0x000fe20000000029 */
[----:B------:R-:W-:Y:S01]  /*36f0*/  LOP3.LUT R35, R31, 0xf000f0, RZ, 0xc0, !PT ;  /* 0x00f000f01f237812 */ /* 0x000fe200078ec0ff */
[----:B------:R-:W-:Y:S01]  /*3700*/  HFMA2 R43, R49, R81, R43 ;  /* 0x00000051312b7231 */ /* 0x000fe2000000002b */
[----:B------:R-:W-:-:S02]  /*3710*/  SHF.R.U32.HI R49, RZ, 0x8, R31 ;  /* 0x00000008ff317819 */ /* 0x000fc4000001161f */
[-C--:B------:R-:W-:Y:S01]  /*3720*/  HFMA2.MMA R21, R47, R15.reuse, R48 ;  /* 0x0000000f2f157235 */ /* 0x080fe20000000030 */
[----:B------:R-:W-:Y:S01]  /*3730*/  SHF.R.U32.HI R48, RZ, 0x8, R28 ;  /* 0x00000008ff307819 */ /* 0x000fe2000001161c */
[----:B------:R-:W-:Y:S01]  /*3740*/  HFMA2.MMA R20, R38, R15, R50 ;  /* 0x0000000f26147235 */ /* 0x000fe20000000032 */
[----:B------:R-:W-:Y:S01]  /*3750*/  SHF.R.U32.HI R47, RZ, 0x8, R29 ;  /* 0x00000008ff2f7819 */ /* 0x000fe2000001161d */
[----:B------:R-:W1:Y:S01]  /*3760*/  LDS.128 R12, [UR4+0x130] ;  /* 0x00013004ff0c7984 */ /* 0x000e620008000c00 */
[----:B------:R-:W-:Y:S02]  /*3770*/  LOP3.LUT R29, R30, 0xf000f0, RZ, 0xc0, !PT ;  /* 0x00f000f01e1d7812 */ /* 0x000fe400078ec0ff */
[----:B------:R-:W-:Y:S01]  /*3780*/  LOP3.LUT R50, R35, 0x64006400, RZ, 0xfc, !PT ;  /* 0x6400640023327812 */ /* 0x000fe200078efcff */
[----:B------:R-:W-:Y:S01]  /*3790*/  HFMA2.MMA R42, R21, R80, R42 ;  /* 0x00000050152a7235 */ /* 0x000fe2000000002a */
[C---:B------:R-:W-:Y:S01]  /*37a0*/  LOP3.LUT R21, R28.reuse, 0xf000f0, RZ, 0xc0, !PT ;  /* 0x00f000f01c157812 */ /* 0x040fe200078ec0ff */
[----:B------:R-:W-:Y:S01]  /*37b0*/  HFMA2.MMA R39, R20, R78, R40 ;  /* 0x0000004e14277235 */ /* 0x000fe20000000028 */
[----:B------:R-:W-:-:S02]  /*37c0*/  LOP3.LUT R20, R28, 0xf000f, RZ, 0xc0, !PT ;  /* 0x000f000f1c147812 */ /* 0x000fc400078ec0ff */
[----:B------:R-:W-:Y:S02]  /*37d0*/  LOP3.LUT R28, R30, 0xf000f, RZ, 0xc0, !PT ;  /* 0x000f000f1e1c7812 */ /* 0x000fe400078ec0ff */
[----:B------:R-:W-:Y:S02]  /*37e0*/  SHF.R.U32.HI R40, RZ, 0x8, R30 ;  /* 0x00000008ff287819 */ /* 0x000fe4000001161e */
[----:B------:R-:W-:Y:S02]  /*37f0*/  LOP3.LUT R28, R28, 0x64006400, RZ, 0xfc, !PT ;  /* 0x640064001c1c7812 */ /* 0x000fe400078efcff */
[----:B------:R-:W-:Y:S02]  /*3800*/  LOP3.LUT R30, R31, 0xf000f, RZ, 0xc0, !PT ;  /* 0x000f000f1f1e7812 */ /* 0x000fe400078ec0ff */
[----:B------:R-:W-:Y:S02]  /*3810*/  LOP3.LUT R20, R20, 0x64006400, RZ, 0xfc, !PT ;  /* 0x6400640014147812 */ /* 0x000fe400078efcff */
[----:B------:R-:W-:Y:S01]  /*3820*/  HFMA2.MMA R28, R28, 1, 1, R5 ;  /* 0x3c003c001c1c7835 */ /* 0x000fe20000000005 */
[----:B------:R-:W-:-:S02]  /*3830*/  LOP3.LUT R30, R30, 0x64006400, RZ, 0xfc, !PT ;  /* 0x640064001e1e7812 */ /* 0x000fc400078efcff */
[----:B------:R-:W-:Y:S01]  /*3840*/  LOP3.LUT R31, R29, 0x64006400, RZ, 0xfc, !PT ;  /* 0x640064001d1f7812 */ /* 0x000fe200078efcff */
[----:B------:R-:W-:Y:S01]  /*3850*/  HADD2 R38, R20, R77 ;  /* 0x0000004d14267230 */ /* 0x000fe20000000000 */
[----:B------:R-:W-:Y:S01]  /*3860*/  LOP3.LUT R21, R21, 0x64006400, RZ, 0xfc, !PT ;  /* 0x6400640015157812 */ /* 0x000fe200078efcff */
[----:B------:R-:W-:Y:S01]  /*3870*/  HADD2 R37, R30, R7 ;  /* 0x000000071e257230 */ /* 0x000fe20000000000 */
[----:B------:R-:W-:Y:S01]  /*3880*/  LOP3.LUT R22, R22, 0x64006400, RZ, 0xfc, !PT ;  /* 0x6400640016167812 */ /* 0x000fe200078efcff */
[----:B------:R-:W-:Y:S01]  /*3890*/  HFMA2 R30, R50, 0.0625, 0.0625, R9 ;  /* 0x2c002c00321e7831 */ /* 0x000fe20000000009 */
[C---:B------:R-:W-:Y:S01]  /*38a0*/  LOP3.LUT R52, R48.reuse, 0xf000f, RZ, 0xc0, !PT ;  /* 0x000f000f30347812 */ /* 0x040fe200078ec0ff */
[----:B------:R-:W-:Y:S01]  /*38b0*/  HFMA2.MMA R31, R31, 0.0625, 0.0625, R6 ;  /* 0x2c002c001f1f7835 */ /* 0x000fe20000000006 */
[----:B------:R-:W-:Y:S01]  /*38c0*/  LOP3.LUT R53, R48, 0xf000f0, RZ, 0xc0, !PT ;  /* 0x00f000f030357812 */ /* 0x000fe200078ec0ff */
[-C--:B0-----:R-:W-:Y:S01]  /*38d0*/  HFMA2.MMA R50, R28, R16.reuse, RZ ;  /* 0x000000101c327235 */ /* 0x081fe200000000ff */
[C---:B------:R-:W-:Y:S01]  /*38e0*/  LOP3.LUT R48, R47.reuse, 0xf000f, RZ, 0xc0, !PT ;  /* 0x000f000f2f307812 */ /* 0x040fe200078ec0ff */
[----:B------:R-:W-:Y:S01]  /*38f0*/  HFMA2.MMA R36, R21, 0.0625, 0.0625, R76 ;  /* 0x2c002c0015247835 */ /* 0x000fe2000000004c */
[----:B------:R-:W-:Y:S01]  /*3900*/  LOP3.LUT R63, R47, 0xf000f0, RZ, 0xc0, !PT ;  /* 0x00f000f02f3f7812 */ /* 0x000fe200078ec0ff */
[----:B------:R-:W-:Y:S01]  /*3910*/  HADD2 R29, R22, R3 ;  /* 0x00000003161d7230 */ /* 0x000fe20000000000 */
[----:B------:R-:W-:Y:S01]  /*3920*/  LOP3.LUT R23, R23, 0x64006400, RZ, 0xfc, !PT ;  /* 0x6400640017177812 */ /* 0x000fe200078efcff */
[----:B------:R-:W-:Y:S01]  /*3930*/  HFMA2.MMA R51, R38, R16, RZ ;  /* 0x0000001026337235 */ /* 0x000fe200000000ff */
[C---:B------:R-:W-:Y:S01]  /*3940*/  LOP3.LUT R47, R40.reuse, 0xf000f, RZ, 0xc0, !PT ;  /* 0x000f000f282f7812 */ /* 0x040fe200078ec0ff */
[-C--:B------:R-:W-:Y:S01]  /*3950*/  HFMA2 R20, R29, R16.reuse, RZ.H0_H0 ;  /* 0x000000101d147231 */ /* 0x080fe200000400ff */
[----:B------:R-:W-:Y:S01]  /*3960*/  LOP3.LUT R54, R40, 0xf000f0, RZ, 0xc0, !PT ;  /* 0x00f000f028367812 */ /* 0x000fe200078ec0ff */
[----:B------:R-:W-:Y:S01]  /*3970*/  HFMA2 R35, R23, 0.0625, 0.0625, R4 ;  /* 0x2c002c0017237831 */ /* 0x000fe20000000004 */
[----:B------:R-:W-:Y:S01]  /*3980*/  LOP3.LUT R40, R47, 0x64006400, RZ, 0xfc, !PT ;  /* 0x640064002f287812 */ /* 0x000fe200078efcff */
[----:B------:R-:W-:Y:S01]  /*3990*/  HFMA2 R21, R37, R16, RZ.H0_H0 ;  /* 0x0000001025157231 */ /* 0x000fe200000400ff */
[-C--:B------:R-:W-:Y:S01]  /*39a0*/  HFMA2.MMA R50, R31, R17.reuse, R50 ;  /* 0x000000111f327235 */ /* 0x080fe20000000032 */
[C---:B------:R-:W-:Y:S01]  /*39b0*/  LOP3.LUT R64, R49.reuse, 0xf000f, RZ, 0xc0, !PT ;  /* 0x000f000f31407812 */ /* 0x040fe200078ec0ff */
[----:B------:R-:W-:Y:S01]  /*39c0*/  HFMA2.MMA R51, R36, R17, R51 ;  /* 0x0000001124337235 */ /* 0x000fe20000000033 */
[----:B------:R-:W-:Y:S01]  /*39d0*/  LOP3.LUT R49, R49, 0xf000f0, RZ, 0xc0, !PT ;  /* 0x00f000f031317812 */ /* 0x000fe200078ec0ff */
[-C--:B------:R-:W-:Y:S01]  /*39e0*/  HFMA2 R16, R35, R17.reuse, R20 ;  /* 0x0000001123107231 */ /* 0x080fe20000000014 */
[----:B------:R-:W-:Y:S01]  /*39f0*/  LOP3.LUT R53, R53, 0x64006400, RZ, 0xfc, !PT ;  /* 0x6400640035357812 */ /* 0x000fe200078efcff */
[----:B------:R-:W-:Y:S01]  /*3a00*/  HADD2 R47, R40, R5 ;  /* 0x00000005282f7230 */ /* 0x000fe20000000000 */
[----:B------:R-:W-:Y:S01]  /*3a10*/  LOP3.LUT R65, R54, 0x64006400, RZ, 0xfc, !PT ;  /* 0x6400640036417812 */ /* 0x000fe200078efcff */
[----:B------:R-:W-:Y:S01]  /*3a20*/  HFMA2 R17, R30, R17, R21 ;  /* 0x000000111e117231 */ /* 0x000fe20000000015 */
[----:B------:R-:W-:Y:S01]  /*3a30*/  LOP3.LUT R54, R49, 0x64006400, RZ, 0xfc, !PT ;  /* 0x6400640031367812 */ /* 0x000fe200078efcff */
[----:B------:R-:W0:Y:S01]  /*3a40*/  LDS.128 R20, [UR4+0x230] ;  /* 0x00023004ff147984 */ /* 0x000e220008000c00 */
[----:B------:R-:W-:Y:S01]  /*3a50*/  LOP3.LUT R52, R52, 0x64006400, RZ, 0xfc, !PT ;  /* 0x6400640034347812 */ /* 0x000fe200078efcff */
[----:B------:R-:W-:Y:S01]  /*3a60*/  HFMA2.MMA R66, R47, R18, R50 ;  /* 0x000000122f427235 */ /* 0x000fe20000000032 */
[----:B------:R-:W-:Y:S01]  /*3a70*/  LOP3.LUT R48, R48, 0x64006400, RZ, 0xfc, !PT ;  /* 0x6400640030307812 */ /* 0x000fe200078efcff */
[----:B------:R-:W-:Y:S01]  /*3a80*/  HFMA2.MMA R50, R53, 0.0625, 0.0625, R76 ;  /* 0x2c002c0035327835 */ /* 0x000fe2000000004c */
[----:B------:R-:W-:Y:S01]  /*3a90*/  HFMA2 R53, R54, 0.0625, 0.0625, R9 ;  /* 0x2c002c0036357831 */ /* 0x000fe20000000009 */
[----:B------:R-:W-:Y:S01]  /*3aa0*/  LOP3.LUT R64, R64, 0x64006400, RZ, 0xfc, !PT ;  /* 0x6400640040407812 */ /* 0x000fe200078efcff */
[----:B-1----:R-:W-:Y:S01]  /*3ab0*/  HFMA2.MMA R54, R38, R12, RZ ;  /* 0x0000000c26367235 */ /* 0x002fe200000000ff */
[----:B------:R-:W-:Y:S01]  /*3ac0*/  HADD2 R49, R52, R77 ;  /* 0x0000004d34317230 */ /* 0x000fe20000000000 */
[----:B------:R-:W-:Y:S01]  /*3ad0*/  HFMA2.MMA R48, R48, 1, 1, R3 ;  /* 0x3c003c0030307835 */ /* 0x000fe20000000003 */
[----:B------:R-:W-:Y:S01]  /*3ae0*/  LOP3.LUT R63, R63, 0x64006400, RZ, 0xfc, !PT ;  /* 0x640064003f3f7812 */ /* 0x000fe200078efcff */
[----:B------:R-:W-:-:S02]  /*3af0*/  HFMA2.MMA R52, R65, 0.0625, 0.0625, R6 ;  /* 0x2c002c0041347835 */ /* 0x000fc40000000006 */
[----:B------:R-:W-:Y:S02]  /*3b00*/  HFMA2.MMA R40, R64, 1, 1, R7 ;  /* 0x3c003c0040287835 */ /* 0x000fe40000000007 */
[----:B------:R-:W-:Y:S01]  /*3b10*/  HFMA2.MMA R64, R49, R18, R51 ;  /* 0x0000001231407235 */ /* 0x000fe20000000033 */
[----:B------:R-:W-:Y:S01]  /*3b20*/  HFMA2 R51, R63, 0.0625, 0.0625, R4 ;  /* 0x2c002c003f337831 */ /* 0x000fe20000000004 */
[----:B------:R-:W-:Y:S01]  /*3b30*/  HFMA2.MMA R54, R36, R13, R54 ;  /* 0x0000000d24367235 */ /* 0x000fe20000000036 */
[----:B------:R-:W-:Y:S01]  /*3b40*/  HFMA2 R63, R29, R12, RZ.H0_H0 ;  /* 0x0000000c1d3f7231 */ /* 0x000fe200000400ff */
[-C--:B------:R-:W-:Y:S01]  /*3b50*/  HFMA2.MMA R66, R52, R19.reuse, R66 ;  /* 0x0000001334427235 */ /* 0x080fe20000000042 */
[-C--:B------:R-:W-:Y:S02]  /*3b60*/  HFMA2 R16, R48, R18.reuse, R16 ;  /* 0x0000001230107231 */ /* 0x080fe40000000010 */
[----:B------:R-:W-:Y:S01]  /*3b70*/  HFMA2 R63, R35, R13, R63 ;  /* 0x0000000d233f7231 */ /* 0x000fe2000000003f */
        /* <DEDUP_REMOVED lines=8> */
[----:B------:R-:W-:Y:S01]  /*3c00*/  HFMA2 R58, R17, R79, R58 ;  /* 0x0000004f113a7231 */ /* 0x000fe2000000003a */
[----:B------:R-:W-:Y:S01]  /*3c10*/  HFMA2.MMA R54, R50, R15, R54 ;  /* 0x0000000f32367235 */ /* 0x000fe20000000036 */
[----:B------:R-:W1:Y:S01]  /*3c20*/  LDS.128 R16, [UR4+0x330] ;  /* 0x00033004ff107984 */ /* 0x000e620008000c00 */
[----:B------:R-:W-:Y:S01]  /*3c30*/  HFMA2.MMA R64, R28, R12, RZ ;  /* 0x0000000c1c407235 */ /* 0x000fe200000000ff */
[----:B------:R-:W-:Y:S02]  /*3c40*/  HFMA2 R12, R37, R12, RZ.H0_H0 ;  /* 0x0000000c250c7231 */ /* 0x000fe400000400ff */
[-C--:B------:R-:W-:Y:S02]  /*3c50*/  HFMA2 R63, R48, R14.reuse, R63 ;  /* 0x0000000e303f7231 */ /* 0x080fe4000000003f */
[----:B------:R-:W-:Y:S01]  /*3c60*/  HFMA2 R12, R30, R13, R12 ;  /* 0x0000000d1e0c7231 */ /* 0x000fe2000000000c */
[----:B------:R-:W-:Y:S01]  /*3c70*/  HFMA2.MMA R59, R54, R80, R59 ;  /* 0x00000050363b7235 */ /* 0x000fe2000000003b */
[----:B------:R-:W-:Y:S01]  /*3c80*/  HFMA2 R63, R51, R15, R63 ;  /* 0x0000000f333f7231 */ /* 0x000fe2000000003f */
[----:B------:R-:W-:Y:S01]  /*3c90*/  HFMA2.MMA R64, R31, R13, R64 ;  /* 0x0000000d1f407235 */ /* 0x000fe20000000040 */
[----:B------:R-:W-:Y:S01]  /*3ca0*/  HFMA2 R12, R40, R14, R12 ;  /* 0x0000000e280c7231 */ /* 0x000fe2000000000c */
[----:B0-----:R-:W-:Y:S01]  /*3cb0*/  HFMA2.MMA R54, R38, R20, RZ ;  /* 0x0000001426367235 */ /* 0x001fe200000000ff */
[----:B------:R-:W-:-:S02]  /*3cc0*/  HFMA2 R60, R63, R81, R60 ;  /* 0x000000513f3c7231 */ /* 0x000fc4000000003c */
[----:B------:R-:W-:Y:S02]  /*3cd0*/  HFMA2 R12, R53, R15, R12 ;  /* 0x0000000f350c7231 */ /* 0x000fe4000000000c */
[----:B------:R-:W-:Y:S01]  /*3ce0*/  HFMA2 R63, R29, R20, RZ.H0_H0 ;  /* 0x000000141d3f7231 */ /* 0x000fe200000400ff */
[----:B------:R-:W-:Y:S01]  /*3cf0*/  HFMA2.MMA R64, R47, R14, R64 ;  /* 0x0000000e2f407235 */ /* 0x000fe20000000040 */
[----:B------:R-:W-:Y:S01]  /*3d00*/  HFMA2 R62, R12, R79, R62 ;  /* 0x0000004f0c3e7231 */ /* 0x000fe2000000003e */
[----:B------:R-:W-:Y:S01]  /*3d10*/  HFMA2.MMA R54, R36, R21, R54 ;  /* 0x0000001524367235 */ /* 0x000fe20000000036 */
[----:B------:R-:W-:-:S04]  /*3d20*/  HFMA2 R63, R35, R21, R63 ;  /* 0x00000015233f7231 */ /* 0x000fc8000000003f */
[----:B------:R-:W-:Y:S01]  /*3d30*/  HFMA2 R63, R48, R22, R63 ;  /* 0x00000016303f7231 */ /* 0x000fe2000000003f */
[----:B------:R-:W-:Y:S02]  /*3d40*/  HFMA2.MMA R64, R52, R15, R64 ;  /* 0x0000000f34407235 */ /* 0x000fe40000000040 */
[----:B------:R-:W-:Y:S01]  /*3d50*/  HFMA2.MMA R54, R49, R22, R54 ;  /* 0x0000001631367235 */ /* 0x000fe20000000036 */
[----:B------:R-:W0:Y:S01]  /*3d60*/  LDS.128 R12, [UR4+0x430] ;  /* 0x00043004ff0c7984 */ /* 0x000e220008000c00 */
[----:B------:R-:W-:-:S04]  /*3d70*/  HFMA2 R63, R51, R23, R63 ;  /* 0x00000017333f7231 */ /* 0x000fc8000000003f */
[----:B------:R-:W-:Y:S01]  /*3d80*/  HFMA2.MMA R61, R64, R78, R61 ;  /* 0x0000004e403d7235 */ /* 0x000fe2000000003d */
[----:B------:R-:W-:Y:S01]  /*3d90*/  HFMA2 R45, R63, R81, R45 ;  /* 0x000000513f2d7231 */ /* 0x000fe2000000002d */
[----:B------:R-:W-:Y:S02]  /*3da0*/  HFMA2.MMA R54, R50, R23, R54 ;  /* 0x0000001732367235 */ /* 0x000fe40000000036 */
[C---:B------:R-:W-:Y:S01]  /*3db0*/  HFMA2.MMA R64, R28.reuse, R20, RZ ;  /* 0x000000141c407235 */ /* 0x040fe200000000ff */
[----:B------:R-:W-:Y:S01]  /*3dc0*/  HFMA2 R20, R37, R20, RZ.H0_H0 ;  /* 0x0000001425147231 */ /* 0x000fe200000400ff */
[----:B-1----:R-:W-:-:S03]  /*3dd0*/  HFMA2.MMA R63, R28, R16, RZ ;  /* 0x000000101c3f7235 */ /* 0x002fc600000000ff */
[----:B------:R-:W-:Y:S01]  /*3de0*/  HFMA2 R20, R30, R21, R20 ;  /* 0x000000151e147231 */ /* 0x000fe20000000014 */
[----:B------:R-:W-:Y:S01]  /*3df0*/  HFMA2.MMA R93, R54, R80, R46 ;  /* 0x00000050365d7235 */ /* 0x000fe2000000002e */
[----:B------:R-:W-:Y:S01]  /*3e00*/  HFMA2 R54, R29, R16, RZ.H0_H0 ;  /* 0x000000101d367231 */ /* 0x000fe200000400ff */
[----:B------:R-:W-:Y:S01]  /*3e10*/  HFMA2.MMA R64, R31, R21, R64 ;  /* 0x000000151f407235 */ /* 0x000fe20000000040 */
[----:B------:R-:W-:Y:S01]  /*3e20*/  HFMA2 R20, R40, R22, R20 ;  /* 0x0000001628147231 */ /* 0x000fe20000000014 */
[----:B------:R-:W-:Y:S01]  /*3e30*/  HFMA2.MMA R46, R38, R16, RZ ;  /* 0x00000010262e7235 */ /* 0x000fe200000000ff */
[----:B------:R-:W-:Y:S01]  /*3e40*/  HFMA2 R16, R37, R16, RZ.H0_H0 ;  /* 0x0000001025107231 */ /* 0x000fe200000400ff */
[----:B------:R-:W-:Y:S01]  /*3e50*/  HFMA2.MMA R63, R31, R17, R63 ;  /* 0x000000111f3f7235 */ /* 0x000fe2000000003f */
[----:B------:R-:W-:Y:S02]  /*3e60*/  HFMA2 R20, R53, R23, R20 ;  /* 0x0000001735147231 */ /* 0x000fe40000000014 */
[----:B------:R-:W-:Y:S01]  /*3e70*/  HFMA2 R16, R30, R17, R16 ;  /* 0x000000111e107231 */ /* 0x000fe20000000010 */
        /* <DEDUP_REMOVED lines=8> */
[----:B------:R-:W-:Y:S01]  /*3f00*/  HFMA2 R54, R48, R18, R54 ;  /* 0x0000001230367231 */ /* 0x000fe20000000036 */
[----:B------:R-:W-:Y:S01]  /*3f10*/  HFMA2.MMA R46, R49, R18, R46 ;  /* 0x00000012312e7235 */ /* 0x000fe2000000002e */
[----:B------:R-:W-:Y:S01]  /*3f20*/  HFMA2 R90, R16, R79, R75 ;  /* 0x0000004f105a7231 */ /* 0x000fe2000000004b */
[----:B------:R-:W-:Y:S01]  /*3f30*/  HFMA2.MMA R63, R52, R19, R63 ;  /* 0x00000013343f7235 */ /* 0x000fe2000000003f */
[----:B------:R-:W-:-:S03]  /*3f40*/  HFMA2 R54, R51, R19, R54 ;  /* 0x0000001333367231 */ /* 0x000fc60000000036 */
[----:B------:R-:W-:Y:S01]  /*3f50*/  HFMA2.MMA R44, R22, R78, R44 ;  /* 0x0000004e162c7235 */ /* 0x000fe2000000002c */
[----:B------:R-:W-:Y:S01]  /*3f60*/  HFMA2 R92, R54, R81, R73 ;  /* 0x00000051365c7231 */ /* 0x000fe20000000049 */
[----:B------:R-:W-:Y:S01]  /*3f70*/  HFMA2.MMA R46, R50, R19, R46 ;  /* 0x00000013322e7235 */ /* 0x000fe2000000002e */
[----:B------:R-:W1:Y:S01]  /*3f80*/  LDS.128 R20, [UR4+0x530] ;  /* 0x00053004ff147984 */ /* 0x000e620008000c00 */
[----:B------:R-:W-:Y:S01]  /*3f90*/  HFMA2.MMA R89, R63, R78, R74 ;  /* 0x0000004e3f597235 */ /* 0x000fe2000000004a */
[----:B0-----:R-:W-:Y:S01]  /*3fa0*/  HFMA2 R54, R29, R12, RZ.H0_H0 ;  /* 0x0000000c1d367231 */ /* 0x001fe200000400ff */
[----:B------:R-:W-:Y:S01]  /*3fb0*/  HFMA2.MMA R63, R28, R12, RZ ;  /* 0x0000000c1c3f7235 */ /* 0x000fe200000000ff */
[----:B------:R-:W0:Y:S01]  /*3fc0*/  LDS.128 R16, [UR4+0x630] ;  /* 0x00063004ff107984 */ /* 0x000e220008000c00 */
[----:B------:R-:W-:Y:S01]  /*3fd0*/  UIADD3 UR4, UR4, 0x40, URZ ;  /* 0x0000004004047890 */ /* 0x000fe2000fffe03f */
[----:B------:R-:W-:Y:S01]  /*3fe0*/  HFMA2 R54, R35, R13, R54 ;  /* 0x0000000d23367231 */ /* 0x000fe20000000036 */
[----:B------:R-:W-:-:S02]  /*3ff0*/  HFMA2.MMA R91, R46, R80, R72 ;  /* 0x000000502e5b7235 */ /* 0x000fc40000000048 */
[----:B------:R-:W-:Y:S01]  /*4000*/  HFMA2.MMA R46, R38, R12, RZ ;  /* 0x0000000c262e7235 */ /* 0x000fe200000000ff */
[----:B------:R-:W-:Y:S01]  /*4010*/  HFMA2 R12, R37, R12, RZ.H0_H0 ;  /* 0x0000000c250c7231 */ /* 0x000fe200000400ff */
[----:B------:R-:W-:Y:S01]  /*4020*/  HFMA2.MMA R63, R31, R13, R63 ;  /* 0x0000000d1f3f7235 */ /* 0x000fe2000000003f */
[----:B------:R-:W-:Y:S02]  /*4030*/  HFMA2 R54, R48, R14, R54 ;  /* 0x0000000e30367231 */ /* 0x000fe40000000036 */
[----:B------:R-:W-:-:S03]  /*4040*/  HFMA2 R12, R30, R13, R12 ;  /* 0x0000000d1e0c7231 */ /* 0x000fc6000000000c */
[----:B------:R-:W-:Y:S02]  /*4050*/  HFMA2.MMA R46, R36, R13, R46 ;  /* 0x0000000d242e7235 */ /* 0x000fe4000000002e */
[----:B------:R-:W-:-:S06]  /*4060*/  HFMA2.MMA R63, R47, R14, R63 ;  /* 0x0000000e2f3f7235 */ /* 0x000fcc000000003f */
[----:B------:R-:W-:Y:S01]  /*4070*/  HFMA2.MMA R46, R49, R14, R46 ;  /* 0x0000000e312e7235 */ /* 0x000fe2000000002e */
[----:B------:R-:W-:Y:S01]  /*4080*/  HFMA2 R14, R40, R14, R12 ;  /* 0x0000000e280e7231 */ /* 0x000fe2000000000c */
[-C--:B------:R-:W-:Y:S01]  /*4090*/  HFMA2.MMA R63, R52, R15.reuse, R63 ;  /* 0x0000000f343f7235 */ /* 0x080fe2000000003f */
[-C--:B------:R-:W-:Y:S02]  /*40a0*/  HFMA2 R12, R51, R15.reuse, R54 ;  /* 0x0000000f330c7231 */ /* 0x080fe40000000036 */
[----:B------:R-:W-:Y:S02]  /*40b0*/  HFMA2 R13, R53, R15, R14 ;  /* 0x0000000f350d7231 */ /* 0x000fe4000000000e */
[----:B------:R-:W-:Y:S01]  /*40c0*/  HFMA2 R70, R12, R81, R24 ;  /* 0x000000510c467231 */ /* 0x000fe20000000018 */
[----:B------:R-:W-:Y:S01]  /*40d0*/  HFMA2.MMA R46, R50, R15, R46 ;  /* 0x0000000f322e7235 */ /* 0x000fe2000000002e */
[----:B------:R-:W-:Y:S01]  /*40e0*/  HFMA2 R68, R13, R79, R26 ;  /* 0x0000004f0d447231 */ /* 0x000fe2000000001a */
[----:B------:R-:W-:-:S02]  /*40f0*/  HFMA2.MMA R67, R63, R78, R25 ;  /* 0x0000004e3f437235 */ /* 0x000fc40000000019 */
[----:B-1----:R-:W-:Y:S01]  /*4100*/  HFMA2.MMA R13, R28, R20, RZ ;  /* 0x000000141c0d7235 */ /* 0x002fe200000000ff */
[----:B------:R-:W-:-:S03]  /*4110*/  HFMA2 R12, R29, R20, RZ.H0_H0 ;  /* 0x000000141d0c7231 */ /* 0x000fc600000400ff */
[----:B------:R-:W-:Y:S01]  /*4120*/  HFMA2.MMA R69, R46, R80, R10 ;  /* 0x000000502e457235 */ /* 0x000fe2000000000a */
[----:B------:R-:W-:Y:S01]  /*4130*/  HFMA2 R15, R37, R20, RZ.H0_H0 ;  /* 0x00000014250f7231 */ /* 0x000fe200000400ff */
[C---:B------:R-:W-:Y:S01]  /*4140*/  HFMA2.MMA R10, R38.reuse, R20, RZ ;  /* 0x00000014260a7235 */ /* 0x040fe200000000ff */
[-C--:B------:R-:W-:Y:S01]  /*4150*/  HFMA2 R24, R35, R21.reuse, R12 ;  /* 0x0000001523187231 */ /* 0x080fe2000000000c */
[----:B0-----:R-:W-:Y:S01]  /*4160*/  HFMA2.MMA R38, R38, R16, RZ ;  /* 0x0000001026267235 */ /* 0x001fe200000000ff */
[----:B------:R-:W-:Y:S01]  /*4170*/  HFMA2 R20, R30, R21, R15 ;  /* 0x000000151e147231 */ /* 0x000fe2000000000f */
[----:B------:R-:W-:Y:S01]  /*4180*/  HFMA2.MMA R13, R31, R21, R13 ;  /* 0x000000151f0d7235 */ /* 0x000fe2000000000d */
[-C--:B------:R-:W-:Y:S01]  /*4190*/  HFMA2 R24, R48, R22.reuse, R24 ;  /* 0x0000001630187231 */ /* 0x080fe20000000018 */
[----:B------:R-:W-:Y:S01]  /*41a0*/  HFMA2.MMA R28, R28, R16, RZ ;  /* 0x000000101c1c7235 */ /* 0x000fe200000000ff */
[----:B------:R-:W-:Y:S01]  /*41b0*/  HFMA2 R20, R40, R22, R20 ;  /* 0x0000001628147231 */ /* 0x000fe20000000014 */
[C---:B------:R-:W-:Y:S01]  /*41c0*/  HFMA2.MMA R10, R36.reuse, R21, R10 ;  /* 0x00000015240a7235 */ /* 0x040fe2000000000a */
[-C--:B------:R-:W-:Y:S01]  /*41d0*/  HFMA2 R24, R51, R23.reuse, R24 ;  /* 0x0000001733187231 */ /* 0x080fe20000000018 */
[----:B------:R-:W-:Y:S01]  /*41e0*/  HFMA2.MMA R38, R36, R17, R38 ;  /* 0x0000001124267235 */ /* 0x000fe20000000026 */
[----:B------:R-:W-:Y:S01]  /*41f0*/  HFMA2 R20, R53, R23, R20 ;  /* 0x0000001735147231 */ /* 0x000fe20000000014 */
[----:B------:R-:W-:Y:S01]  /*4200*/  HFMA2.MMA R26, R47, R22, R13 ;  /* 0x000000162f1a7235 */ /* 0x000fe2000000000d */
[-C--:B------:R-:W-:Y:S01]  /*4210*/  HFMA2 R29, R29, R16.reuse, RZ.H0_H0 ;  /* 0x000000101d1d7231 */ /* 0x080fe200000400ff */
[----:B------:R-:W-:Y:S01]  /*4220*/  HFMA2.MMA R28, R31, R17, R28 ;  /* 0x000000111f1c7235 */ /* 0x000fe2000000001c */
[----:B------:R-:W-:Y:S01]  /*4230*/  HFMA2 R15, R37, R16, RZ.H0_H0 ;  /* 0x00000010250f7231 */ /* 0x000fe200000400ff */
[----:B------:R-:W-:Y:S01]  /*4240*/  HFMA2.MMA R25, R49, R22, R10 ;  /* 0x0000001631197235 */ /* 0x000fe2000000000a */
[----:B------:R-:W-:-:S02]  /*4250*/  HFMA2 R74, R24, R81, R32 ;  /* 0x00000051184a7231 */ /* 0x000fc40000000020 */
[----:B------:R-:W-:Y:S01]  /*4260*/  HFMA2 R72, R20, R79, R34 ;  /* 0x0000004f14487231 */ /* 0x000fe20000000022 */
[-C--:B------:R-:W-:Y:S01]  /*4270*/  HFMA2.MMA R26, R52, R23.reuse, R26 ;  /* 0x00000017341a7235 */ /* 0x080fe2000000001a */
[-C--:B------:R-:W-:Y:S02]  /*4280*/  HFMA2 R24, R35, R17.reuse, R29 ;  /* 0x0000001123187231 */ /* 0x080fe4000000001d */
[----:B------:R-:W-:Y:S01]  /*4290*/  HFMA2 R20, R30, R17, R15 ;  /* 0x000000111e147231 */ /* 0x000fe2000000000f */
[----:B------:R-:W-:Y:S01]  /*42a0*/  HFMA2.MMA R25, R50, R23, R25 ;  /* 0x0000001732197235 */ /* 0x000fe20000000019 */
[-C--:B------:R-:W-:Y:S02]  /*42b0*/  HFMA2 R24, R48, R18.reuse, R24 ;  /* 0x0000001230187231 */ /* 0x080fe40000000018 */
[----:B------:R-:W-:Y:S01]  /*42c0*/  HFMA2 R20, R40, R18, R20 ;  /* 0x0000001228147231 */ /* 0x000fe20000000014 */
[----:B------:R-:W-:Y:S01]  /*42d0*/  HFMA2.MMA R71, R26, R78, R33 ;  /* 0x0000004e1a477235 */ /* 0x000fe20000000021 */
[-C--:B------:R-:W-:Y:S01]  /*42e0*/  HFMA2 R24, R51, R19.reuse, R24 ;  /* 0x0000001333187231 */ /* 0x080fe20000000018 */
[----:B------:R-:W-:Y:S01]  /*42f0*/  HFMA2.MMA R26, R47, R18, R28 ;  /* 0x000000122f1a7235 */ /* 0x000fe2000000001c */
[----:B------:R-:W-:Y:S01]  /*4300*/  HFMA2 R20, R53, R19, R20 ;  /* 0x0000001335147231 */ /* 0x000fe20000000014 */
[----:B------:R-:W-:Y:S01]  /*4310*/  HFMA2.MMA R73, R25, R80, R27 ;  /* 0x0000005019497235 */ /* 0x000fe2000000001b */
        /* <DEDUP_REMOVED lines=8> */
.L_x_949:
[----:B------:R-:W0:Y:S01]  /*43a0*/  S2UR UR4, SR_CTAID.Y ;  /* 0x00000000000479c3 */ /* 0x000e220000002600 */
[----:B------:R-:W-:Y:S02]  /*43b0*/  HADD2 R55, R55.H0_H0, R55.H1_H1 ;  /* 0x3000003737377230 */ /* 0x000fe40000000800 */
[----:B------:R-:W-:-:S05]  /*43c0*/  HADD2 R56, R56.H0_H0, R56.H1_H1 ;  /* 0x3000003838387230 */ /* 0x000fca0000000800 */
[----:B------:R-:W1:Y:S01]  /*43d0*/  LDC.64 R4, c[0x0][0x230] ;  /* 0x00008c00ff047b82 */ /* 0x000e620000000a00 */
[----:B------:R-:W-:-:S05]  /*43e0*/  PRMT R55, R55, 0x5410, R56 ;  /* 0x0000541037377816 */ /* 0x000fca0000000038 */
[----:B------:R-:W-:Y:S01]  /*43f0*/  HMUL2 R55, R55, RZ.H0_H0 ;  /* 0x200000ff37377232 */ /* 0x000fe20000000000 */
[----:B0-----:R-:W-:-:S06]  /*4400*/  UIMAD UR4, UR4, 0x7, URZ ;  /* 0x00000007040478a4 */ /* 0x001fcc000f8e023f */
        /* <DEDUP_REMOVED lines=13> */
.L_x_955:
[----:B------:R-:W0:Y:S02]  /*44e0*/  LDS R2, [R6] ;  /* 0x0000000006027984 */ /* 0x000e240000000800 */
[----:B0-----:R-:W-:-:S06]  /*44f0*/  HADD2 R3, R2, R55 ;  /* 0x0000003702037230 */ /* 0x001fcc0000000000 */
[----:B------:R-:W0:Y:S02]  /*4500*/  ATOMS.CAST.SPIN R3, [R6], R2, R3 ;  /* 0x000000020603738d */ /* 0x000e240001800003 */
[----:B0-----:R-:W-:-:S13]  /*4510*/  ISETP.EQ.U32.AND P0, PT, R3, 0x1, PT ;  /* 0x000000010300780c */ /* 0x001fda0003f02070 */
[----:B------:R-:W-:Y:S05]  /*4520*/  @!P0 BRA `(.L_x_955) ;  /* 0xfffffffc00ec8947 */ /* 0x000fea000383ffff */
[----:B------:R-:W-:Y:S05]  /*4530*/  BRA `(.L_x_953) ;  /* 0x00000000000c7947 */ /* 0x000fea0003800000 */
.L_x_954:
[----:B------:R-:W2:Y:S02]  /*4540*/  LD.E R2, desc[UR8][R4.64] ;  /* 0x0000000804027980 */ /* 0x000ea4000c101900 */
[----:B--2---:R-:W-:-:S05]  /*4550*/  IADD3 R3, R55, R2, RZ ;  /* 0x0000000237037210 */ /* 0x004fca0007ffe0ff */
[----:B------:R0:W-:Y:S02]  /*4560*/  ST.E desc[UR8][R4.64], R3 ;  /* 0x0000000304007985 */ /* 0x0001e4000c101908 */
.L_x_953:
[----:B------:R-:W-:Y:S05]  /*4570*/  BSYNC B0 ;  /* 0x0000000000007941 */ /* 0x000fea0003800000 */
.L_x_952:
        /* <DEDUP_REMOVED lines=9> */
.L_x_959:
[----:B------:R-:W0:Y:S02]  /*4610*/  LDS R6, [R8+0x4] ;  /* 0x0000040008067984 */ /* 0x000e240000000800 */
[----:B0-----:R-:W-:-:S10]  /*4620*/  HFMA2.MMA R7, R6, 1, 1, R57 ;  /* 0x3c003c0006077835 */ /* 0x001fd40000000039 */
[----:B------:R-:W0:Y:S02]  /*4630*/  ATOMS.CAST.SPIN R7, [R8+0x4], R6, R7 ;  /* 0x000004060807738d */ /* 0x000e240001800007 */
[----:B0-----:R-:W-:-:S13]  /*4640*/  ISETP.EQ.U32.AND P0, PT, R7, 0x1, PT ;  /* 0x000000010700780c */ /* 0x001fda0003f02070 */
[----:B------:R-:W-:Y:S05]  /*4650*/  @!P0 BRA `(.L_x_959) ;  /* 0xfffffffc00ec8947 */ /* 0x000fea000383ffff */
[----:B------:R-:W-:Y:S05]  /*4660*/  BRA `(.L_x_957) ;  /* 0x00000000000c7947 */ /* 0x000fea0003800000 */
.L_x_958:
[----:B------:R-:W2:Y:S02]  /*4670*/  LD.E R6, desc[UR8][R4.64+0x4] ;  /* 0x0000040804067980 */ /* 0x000ea4000c101900 */
[----:B--2---:R-:W-:-:S05]  /*4680*/  IADD3 R7, R57, R6, RZ ;  /* 0x0000000639077210 */ /* 0x004fca0007ffe0ff */
[----:B------:R0:W-:Y:S02]  /*4690*/  ST.E desc[UR8][R4.64+0x4], R7 ;  /* 0x0000040704007985 */ /* 0x0001e4000c101908 */
.L_x_957:
[----:B------:R-:W-:Y:S05]  /*46a0*/  BSYNC B0 ;  /* 0x0000000000007941 */ /* 0x000fea0003800000 */
.L_x_956:
        /* <DEDUP_REMOVED lines=16> */
.L_x_963:
[----:B------:R-:W0:Y:S02]  /*47b0*/  LDS R6, [R8] ;  /* 0x0000000008067984 */ /* 0x000e240000000800 */
[----:B0-----:R-:W-:-:S06]  /*47c0*/  HADD2 R7, R6, R59 ;  /* 0x0000003b06077230 */ /* 0x001fcc0000000000 */
[----:B------:R-:W0:Y:S02]  /*47d0*/  ATOMS.CAST.SPIN R7, [R8], R6, R7 ;  /* 0x000000060807738d */ /* 0x000e240001800007 */
[----:B0-----:R-:W-:-:S13]  /*47e0*/  ISETP.EQ.U32.AND P0, PT, R7, 0x1, PT ;  /* 0x000000010700780c */ /* 0x001fda0003f02070 */
[----:B------:R-:W-:Y:S05]  /*47f0*/  @!P0 BRA `(.L_x_963) ;  /* 0xfffffffc00ec8947 */ /* 0x000fea000383ffff */
[----:B------:R-:W-:Y:S05]  /*4800*/  BRA `(.L_x_961) ;  /* 0x00000000000c7947 */ /* 0x000fea0003800000 */
.L_x_962:
[----:B------:R-:W2:Y:S02]  /*4810*/  LD.E R6, desc[UR8][R4.64] ;  /* 0x0000000804067980 */ /* 0x000ea4000c101900 */
[----:B--2---:R-:W-:-:S05]  /*4820*/  IADD3 R7, R59, R6, RZ ;  /* 0x000000063b077210 */ /* 0x004fca0007ffe0ff */
[----:B------:R0:W-:Y:S02]  /*4830*/  ST.E desc[UR8][R4.64], R7 ;  /* 0x0000000704007985 */ /* 0x0001e4000c101908 */
.L_x_961:
[----:B------:R-:W-:Y:S05]  /*4840*/  BSYNC B0 ;  /* 0x0000000000007941 */ /* 0x000fea0003800000 */
.L_x_960:
[----:B------:R-:W-:-:S05]  /*4850*/  IMAD.WIDE R2, R0, 0x2, R2 ;  /* 0x0000000200027825 */ /* 0x000fca00078e0202 */
[----:B------:R1:W-:Y:S01]  /*4860*/  ATOM.E.ADD.F16x2.RN.STRONG.GPU P0, RZ, desc[UR8][R2.64], R61 ;  /* 0x0000003d02ff79a2 */ /* 0x0003e2000810e1c8 */
[----:B------:R-:W-:Y:S04]  /*4870*/  BSSY B0, `(.L_x_964) ;  /* 0x000000e000007945 */ /* 0x000fe80003800000 */
[----:B-1----:R-:W-:Y:S05]  /*4880*/  @P0 BRA `(.L_x_965) ;  /* 0x0000000000300947 */ /* 0x002fea0003800000 */
[----:B------:R-:W1:Y:S02]  /*4890*/  QSPC.E.S P0, RZ, [R2] ;  /* 0x0000000002ff73aa */ /* 0x000e640000000500 */
[----:B-1----:R-:W-:Y:S05]  /*48a0*/  @!P0 BRA `(.L_x_966) ;  /* 0x00000000001c8947 */ /* 0x002fea0003800000 */
[----:B------:R-:W-:-:S07]  /*48b0*/  MOV R6, R2 ;  /* 0x0000000200067202 */ /* 0x000fce0000000f00 */
.L_x_967:
[----:B------:R-:W1:Y:S02]  /*48c0*/  LDS R2, [R6] ;  /* 0x0000000006027984 */ /* 0x000e640000000800 */
[----:B-1----:R-:W-:-:S10]  /*48d0*/  HFMA2.MMA R3, R2, 1, 1, R61 ;  /* 0x3c003c0002037835 */ /* 0x002fd4000000003d */
[----:B------:R-:W1:Y:S02]  /*48e0*/  ATOMS.CAST.SPIN R3, [R6], R2, R3 ;  /* 0x000000020603738d */ /* 0x000e640001800003 */
[----:B-1----:R-:W-:-:S13]  /*48f0*/  ISETP.EQ.U32.AND P0, PT, R3, 0x1, PT ;  /* 0x000000010300780c */ /* 0x002fda0003f02070 */
[----:B------:R-:W-:Y:S05]  /*4900*/  @!P0 BRA `(.L_x_967) ;  /* 0xfffffffc00ec8947 */ /* 0x000fea000383ffff */
[----:B------:R-:W-:Y:S05]  /*4910*/  BRA `(.L_x_965) ;  /* 0x00000000000c7947 */ /* 0x000fea0003800000 */
.L_x_966:
[----:B------:R-:W0:Y:S02]  /*4920*/  LD.E R6, desc[UR8][R2.64] ;  /* 0x0000000802067980 */ /* 0x000e24000c101900 */
[----:B0-----:R-:W-:-:S05]  /*4930*/  IADD3 R7, R61, R6, RZ ;  /* 0x000000063d077210 */ /* 0x001fca0007ffe0ff */
[----:B------:R1:W-:Y:S02]  /*4940*/  ST.E desc[UR8][R2.64], R7 ;  /* 0x0000000702007985 */ /* 0x0003e4000c101908 */
.L_x_965:
[----:B------:R-:W-:Y:S05]  /*4950*/  BSYNC B0 ;  /* 0x0000000000007941 */ /* 0x000fea0003800000 */
.L_x_964:
        /* <DEDUP_REMOVED lines=16> */
.L_x_971:
[----:B------:R-:W0:Y:S02]  /*4a60*/  LDS R2, [R8] ;  /* 0x0000000008027984 */ /* 0x000e240000000800 */
[----:B0-----:R-:W-:-:S06]  /*4a70*/  HADD2 R3, R2, R93 ;  /* 0x0000005d02037230 */ /* 0x001fcc0000000000 */
[----:B------:R-:W0:Y:S02]  /*4a80*/  ATOMS.CAST.SPIN R3, [R8], R2, R3 ;  /* 0x000000020803738d */ /* 0x000e240001800003 */
[----:B0-----:R-:W-:-:S13]  /*4a90*/  ISETP.EQ.U32.AND P0, PT, R3, 0x1, PT ;  /* 0x000000010300780c */ /* 0x001fda0003f02070 */
[----:B------:R-:W-:Y:S05]  /*4aa0*/  @!P0 BRA `(.L_x_971) ;  /* 0xfffffffc00ec8947 */ /* 0x000fea000383ffff */
[----:B------:R-:W-:Y:S05]  /*4ab0*/  BRA `(.L_x_969) ;  /* 0x00000000000c7947 */ /* 0x000fea0003800000 */
.L_x_970:
[----:B------:R-:W2:Y:S02]  /*4ac0*/  LD.E R2, desc[UR8][R6.64] ;  /* 0x0000000806027980 */ /* 0x000ea4000c101900 */
[----:B--2---:R-:W-:-:S05]  /*4ad0*/  IADD3 R3, R93, R2, RZ ;  /* 0x000000025d037210 */ /* 0x004fca0007ffe0ff */
[----:B------:R0:W-:Y:S02]  /*4ae0*/  ST.E desc[UR8][R6.64], R3 ;  /* 0x0000000306007985 */ /* 0x0001e4000c101908 */
.L_x_969:
[----:B------:R-:W-:Y:S05]  /*4af0*/  BSYNC B0 ;  /* 0x0000000000007941 */ /* 0x000fea0003800000 */
.L_x_968:
[----:B------:R-:W-:Y:S01]  /*4b00*/  HFMA2.MMA R2, -RZ, RZ, 0, 2.384185791015625e-07 ;  /* 0x00000004ff027435 */ /* 0x000fe200000001ff */
[----:B0-----:R-:W-:-:S09]  /*4b10*/  MOV R3, 0x0 ;  /* 0x0000000000037802 */ /* 0x001fd20000000f00 */
        /* <DEDUP_REMOVED lines=9> */
.L_x_975:
[----:B------:R-:W0:Y:S02]  /*4bb0*/  LDS R4, [R8] ;  /* 0x0000000008047984 */ /* 0x000e240000000800 */
[----:B0-----:R-:W-:-:S06]  /*4bc0*/  HADD2 R5, R4, R9 ;  /* 0x0000000904057230 */ /* 0x001fcc0000000000 */
[----:B------:R-:W0:Y:S02]  /*4bd0*/  ATOMS.CAST.SPIN R5, [R8], R4, R5 ;  /* 0x000000040805738d */ /* 0x000e240001800005 */
[----:B0-----:R-:W-:-:S13]  /*4be0*/  ISETP.EQ.U32.AND P0, PT, R5, 0x1, PT ;  /* 0x000000010500780c */ /* 0x001fda0003f02070 */
[----:B------:R-:W-:Y:S05]  /*4bf0*/  @!P0 BRA `(.L_x_975) ;  /* 0xfffffffc00ec8947 */ /* 0x000fea000383ffff */
[----:B------:R-:W-:Y:S05]  /*4c00*/  BRA `(.L_x_973) ;  /* 0x00000000000c7947 */ /* 0x000fea0003800000 */
.L_x_974:
[----:B------:R-:W2:Y:S02]  /*4c10*/  LD.E R8, desc[UR8][R4.64] ;  /* 0x0000000804087980 */ /* 0x000ea4000c101900 */
[----:B--2---:R-:W-:-:S05]  /*4c20*/  IADD3 R9, R9, R8, RZ ;  /* 0x0000000809097210 */ /* 0x004fca0007ffe0ff */
[----:B------:R0:W-:Y:S02]  /*4c30*/  ST.E desc[UR8][R4.64], R9 ;  /* 0x0000000904007985 */ /* 0x0001e4000c101908 */
.L_x_973:
[----:B------:R-:W-:Y:S05]  /*4c40*/  BSYNC B0 ;  /* 0x0000000000007941 */ /* 0x000fea0003800000 */
.L_x_972:
        /* <DEDUP_REMOVED lines=16> */
.L_x_979:
[----:B------:R-:W0:Y:S02]  /*4d50*/  LDS R8, [R10] ;  /* 0x000000000a087984 */ /* 0x000e240000000800 */
[----:B0-----:R-:W-:-:S06]  /*4d60*/  HADD2 R9, R8, R91 ;  /* 0x0000005b08097230 */ /* 0x001fcc0000000000 */
[----:B------:R-:W0:Y:S02]  /*4d70*/  ATOMS.CAST.SPIN R9, [R10], R8, R9 ;  /* 0x000000080a09738d */ /* 0x000e240001800009 */
[----:B0-----:R-:W-:-:S13]  /*4d80*/  ISETP.EQ.U32.AND P0, PT, R9, 0x1, PT ;  /* 0x000000010900780c */ /* 0x001fda0003f02070 */
[----:B------:R-:W-:Y:S05]  /*4d90*/  @!P0 BRA `(.L_x_979) ;  /* 0xfffffffc00ec8947 */ /* 0x000fea000383ffff */
[----:B------:R-:W-:Y:S05]  /*4da0*/  BRA `(.L_x_977) ;  /* 0x00000000000c7947 */ /* 0x000fea0003800000 */
.L_x_978:
[----:B------:R-:W2:Y:S02]  /*4db0*/  LD.E R8, desc[UR8][R4.64] ;  /* 0x0000000804087980 */ /* 0x000ea4000c101900 */
[----:B--2---:R-:W-:-:S05]  /*4dc0*/  IADD3 R9, R91, R8, RZ ;  /* 0x000000085b097210 */ /* 0x004fca0007ffe0ff */
[----:B------:R0:W-:Y:S02]  /*4dd0*/  ST.E desc[UR8][R4.64], R9 ;  /* 0x0000000904007985 */ /* 0x0001e4000c101908 */
.L_x_977:
[----:B------:R-:W-:Y:S05]  /*4de0*/  BSYNC B0 ;  /* 0x0000000000007941 */ /* 0x000fea0003800000 */
.L_x_976:
        /* <DEDUP_REMOVED lines=8> */
.L_x_983:
[----:B------:R-:W1:Y:S02]  /*4e70*/  LDS R6, [R8] ;  /* 0x0000000008067984 */ /* 0x000e640000000800 */
[----:B-1----:R-:W-:-:S10]  /*4e80*/  HFMA2.MMA R7, R6, 1, 1, R89 ;  /* 0x3c003c0006077835 */ /* 0x002fd40000000059 */
[----:B------:R-:W1:Y:S02]  /*4e90*/  ATOMS.CAST.SPIN R7, [R8], R6, R7 ;  /* 0x000000060807738d */ /* 0x000e640001800007 */
[----:B-1----:R-:W-:-:S13]  /*4ea0*/  ISETP.EQ.U32.AND P0, PT, R7, 0x1, PT ;  /* 0x000000010700780c */ /* 0x002fda0003f02070 */
[----:B------:R-:W-:Y:S05]  /*4eb0*/  @!P0 BRA `(.L_x_983) ;  /* 0xfffffffc00ec8947 */ /* 0x000fea000383ffff */
[----:B------:R-:W-:Y:S05]  /*4ec0*/  BRA `(.L_x_981) ;  /* 0x00000000000c7947 */ /* 0x000fea0003800000 */
.L_x_982:
[----:B------:R-:W0:Y:S02]  /*4ed0*/  LD.E R8, desc[UR8][R6.64] ;  /* 0x0000000806087980 */ /* 0x000e24000c101900 */
[----:B0-----:R-:W-:-:S05]  /*4ee0*/  IADD3 R9, R89, R8, RZ ;  /* 0x0000000859097210 */ /* 0x001fca0007ffe0ff */
[----:B------:R1:W-:Y:S02]  /*4ef0*/  ST.E desc[UR8][R6.64], R9 ;  /* 0x0000000906007985 */ /* 0x0003e4000c101908 */
.L_x_981:
[----:B------:R-:W-:Y:S05]  /*4f00*/  BSYNC B0 ;  /* 0x0000000000007941 */ /* 0x000fea0003800000 */
.L_x_980:
        /* <DEDUP_REMOVED lines=17> */
.L_x_987:
[----:B------:R-:W0:Y:S02]  /*5020*/  LDS R8, [R10] ;  /* 0x000000000a087984 */ /* 0x000e240000000800 */
[----:B0-----:R-:W-:-:S06]  /*5030*/  HADD2 R9, R8, R69 ;  /* 0x0000004508097230 */ /* 0x001fcc0000000000 */
[----:B------:R-:W0:Y:S02]  /*5040*/  ATOMS.CAST.SPIN R9, [R10], R8, R9 ;  /* 0x000000080a09738d */ /* 0x000e240001800009 */
[----:B0-----:R-:W-:-:S13]  /*5050*/  ISETP.EQ.U32.AND P0, PT, R9, 0x1, PT ;  /* 0x000000010900780c */ /* 0x001fda0003f02070 */
[----:B------:R-:W-:Y:S05]  /*5060*/  @!P0 BRA `(.L_x_987) ;  /* 0xfffffffc00ec8947 */ /* 0x000fea000383ffff */
[----:B------:R-:W-:Y:S05]  /*5070*/  BRA `(.L_x_985) ;  /* 0x00000000000c7947 */ /* 0x000fea0003800000 */
.L_x_986:
[----:B------:R-:W0:Y:S02]  /*5080*/  LD.E R8, desc[UR8][R6.64] ;  /* 0x0000000806087980 */ /* 0x000e24000c101900 */
[----:B0-----:R-:W-:-:S05]  /*5090*/  IADD3 R9, R69, R8, RZ ;  /* 0x0000000845097210 */ /* 0x001fca0007ffe0ff */
[----:B------:R1:W-:Y:S02]  /*50a0*/  ST.E desc[UR8][R6.64], R9 ;  /* 0x0000000906007985 */ /* 0x0003e4000c101908 */
.L_x_985:
[----:B------:R-:W-:Y:S05]  /*50b0*/  BSYNC B0 ;  /* 0x0000000000007941 */ /* 0x000fea0003800000 */
.L_x_984:
        /* <DEDUP_REMOVED lines=8> */
.L_x_991:
[----:B------:R-:W0:Y:S02]  /*5140*/  LDS R4, [R8] ;  /* 0x0000000008047984 */ /* 0x000e240000000800 */
[----:B0-----:R-:W-:-:S10]  /*5150*/  HFMA2.MMA R5, R4, 1, 1, R67 ;  /* 0x3c003c0004057835 */ /* 0x001fd40000000043 */
[----:B------:R-:W0:Y:S02]  /*5160*/  ATOMS.CAST.SPIN R5, [R8], R4, R5 ;  /* 0x000000040805738d */ /* 0x000e240001800005 */
[----:B0-----:R-:W-:-:S13]  /*5170*/  ISETP.EQ.U32.AND P0, PT, R5, 0x1, PT ;  /* 0x000000010500780c */ /* 0x001fda0003f02070 */
[----:B------:R-:W-:Y:S05]  /*5180*/  @!P0 BRA `(.L_x_991) ;  /* 0xfffffffc00ec8947 */ /* 0x000fea000383ffff */
[----:B------:R-:W-:Y:S05]  /*5190*/  BRA `(.L_x_989) ;  /* 0x00000000000c7947 */ /* 0x000fea0003800000 */
.L_x_990:
[----:B------:R-:W1:Y:S02]  /*51a0*/  LD.E R8, desc[UR8][R4.64] ;  /* 0x0000000804087980 */ /* 0x000e64000c101900 */
[----:B-1----:R-:W-:-:S05]  /*51b0*/  IADD3 R9, R67, R8, RZ ;  /* 0x0000000843097210 */ /* 0x002fca0007ffe0ff */
[----:B------:R0:W-:Y:S02]  /*51c0*/  ST.E desc[UR8][R4.64], R9 ;  /* 0x0000000904007985 */ /* 0x0001e4000c101908 */
.L_x_989:
[----:B------:R-:W-:Y:S05]  /*51d0*/  BSYNC B0 ;  /* 0x0000000000007941 */ /* 0x000fea0003800000 */
.L_x_988:
        /* <DEDUP_REMOVED lines=17> */
.L_x_995:
[----:B------:R-:W1:Y:S02]  /*52f0*/  LDS R8, [R10] ;  /* 0x000000000a087984 */ /* 0x000e640000000800 */
[----:B-1----:R-:W-:-:S06]  /*5300*/  HADD2 R9, R8, R73 ;  /* 0x0000004908097230 */ /* 0x002fcc0000000000 */
[----:B------:R-:W0:Y:S02]  /*5310*/  ATOMS.CAST.SPIN R9, [R10], R8, R9 ;  /* 0x000000080a09738d */ /* 0x000e240001800009 */
[----:B0-----:R-:W-:-:S13]  /*5320*/  ISETP.EQ.U32.AND P0, PT, R9, 0x1, PT ;  /* 0x000000010900780c */ /* 0x001fda0003f02070 */
[----:B------:R-:W-:Y:S05]  /*5330*/  @!P0 BRA `(.L_x_995) ;  /* 0xfffffffc00ec8947 */ /* 0x000fea000383ffff */
[----:B------:R-:W-:Y:S05]  /*5340*/  BRA `(.L_x_993) ;  /* 0x00000000000c7947 */ /* 0x000fea0003800000 */
.L_x_994:
[----:B------:R-:W1:Y:S02]  /*5350*/  LD.E R8, desc[UR8][R4.64] ;  /* 0x0000000804087980 */ /* 0x000e64000c101900 */
[----:B-1----:R-:W-:-:S05]  /*5360*/  IADD3 R9, R73, R8, RZ ;  /* 0x0000000849097210 */ /* 0x002fca0007ffe0ff */
[----:B------:R0:W-:Y:S02]  /*5370*/  ST.E desc[UR8][R4.64], R9 ;  /* 0x0000000904007985 */ /* 0x0001e4000c101908 */
.L_x_993:
[----:B------:R-:W-:Y:S05]  /*5380*/  BSYNC B0 ;  /* 0x0000000000007941 */ /* 0x000fea0003800000 */
.L_x_992:
[----:B-1----:R-:W-:-:S04]  /*5390*/  IADD3 R6, P0, R2, R6, RZ ;  /* 0x0000000602067210 */ /* 0x002fc80007f1e0ff */
[----:B------:R-:W-:-:S08]  /*53a0*/  IADD3.X R7, R3, R7, RZ, P0, !PT ;  /* 0x0000000703077210 */ /* 0x000fd000007fe4ff */
[----:B------:R1:W-:Y:S01]  /*53b0*/  ATOM.E.ADD.F16x2.RN.STRONG.GPU P0, RZ, desc[UR8][R6.64], R71 ;  /* 0x0000004706ff79a2 */ /* 0x0003e2000810e1c8 */
[----:B------:R-:W-:Y:S04]  /*53c0*/  BSSY B0, `(.L_x_996) ;  /* 0x000000e000007945 */ /* 0x000fe80003800000 */
[----:B-1----:R-:W-:Y:S05]  /*53d0*/  @P0 BRA `(.L_x_997) ;  /* 0x0000000000300947 */ /* 0x002fea0003800000 */
[----:B------:R-:W1:Y:S02]  /*53e0*/  QSPC.E.S P0, RZ, [R6] ;  /* 0x0000000006ff73aa */ /* 0x000e640000000500 */
[----:B-1----:R-:W-:Y:S05]  /*53f0*/  @!P0 BRA `(.L_x_998) ;  /* 0x00000000001c8947 */ /* 0x002fea0003800000 */
[----:B------:R-:W-:-:S07]  /*5400*/  MOV R8, R6 ;  /* 0x0000000600087202 */ /* 0x000fce0000000f00 */
.L_x_999:
[----:B------:R-:W1:Y:S02]  /*5410*/  LDS R6, [R8] ;  /* 0x0000000008067984 */ /* 0x000e640000000800 */
[----:B-1----:R-:W-:-:S10]  /*5420*/  HFMA2.MMA R7, R6, 1, 1, R71 ;  /* 0x3c003c0006077835 */ /* 0x002fd40000000047 */
[----:B------:R-:W1:Y:S02]  /*5430*/  ATOMS.CAST.SPIN R7, [R8], R6, R7 ;  /* 0x000000060807738d */ /* 0x000e640001800007 */
[----:B-1----:R-:W-:-:S13]  /*5440*/  ISETP.EQ.U32.AND P0, PT, R7, 0x1, PT ;  /* 0x000000010700780c */ /* 0x002fda0003f02070 */
[----:B------:R-:W-:Y:S05]  /*5450*/  @!P0 BRA `(.L_x_999) ;  /* 0xfffffffc00ec8947 */ /* 0x000fea000383ffff */
[----:B------:R-:W-:Y:S05]  /*5460*/  BRA `(.L_x_997) ;  /* 0x00000000000c7947 */ /* 0x000fea0003800000 */
.L_x_998:
[----:B------:R-:W0:Y:S02]  /*5470*/  LD.E R8, desc[UR8][R6.64] ;  /* 0x0000000806087980 */ /* 0x000e24000c101900 */
[----:B0-----:R-:W-:-:S05]  /*5480*/  IADD3 R9, R71, R8, RZ ;  /* 0x0000000847097210 */ /* 0x001fca0007ffe0ff */
[----:B------:R1:W-:Y:S02]  /*5490*/  ST.E desc[UR8][R6.64], R9 ;  /* 0x0000000906007985 */ /* 0x0003e4000c101908 */
.L_x_997:
[----:B------:R-:W-:Y:S05]  /*54a0*/  BSYNC B0 ;  /* 0x0000000000007941 */ /* 0x000fea0003800000 */
.L_x_996:
        /* <DEDUP_REMOVED lines=16> */
.L_x_1003:
[----:B------:R-:W1:Y:S02]  /*55b0*/  LDS R6, [R0] ;  /* 0x0000000000067984 */ /* 0x000e640000000800 */
[----:B-1----:R-:W-:-:S06]  /*55c0*/  HADD2 R7, R6, R95 ;  /* 0x0000005f06077230 */ /* 0x002fcc0000000000 */
[----:B------:R-:W1:Y:S02]  /*55d0*/  ATOMS.CAST.SPIN R7, [R0], R6, R7 ;  /* 0x000000060007738d */ /* 0x000e640001800007 */
[----:B-1----:R-:W-:-:S13]  /*55e0*/  ISETP.EQ.U32.AND P0, PT, R7, 0x1, PT ;  /* 0x000000010700780c */ /* 0x002fda0003f02070 */
[----:B------:R-:W-:Y:S05]  /*55f0*/  @!P0 BRA `(.L_x_1003) ;  /* 0xfffffffc00ec8947 */ /* 0x000fea000383ffff */
[----:B------:R-:W-:Y:S05]  /*5600*/  BRA `(.L_x_1001) ;  /* 0x00000000000c7947 */ /* 0x000fea0003800000 */
.L_x_1002:
[----:B------:R-:W0:Y:S02]  /*5610*/  LD.E R0, desc[UR8][R6.64] ;  /* 0x0000000806007980 */ /* 0x000e24000c101900 */
[----:B0-----:R-:W-:-:S05]  /*5620*/  IADD3 R9, R95, R0, RZ ;  /* 0x000000005f097210 */ /* 0x001fca0007ffe0ff */
[----:B------:R1:W-:Y:S02]  /*5630*/  ST.E desc[UR8][R6.64], R9 ;  /* 0x0000000906007985 */ /* 0x0003e4000c101908 */
.L_x_1001:
[----:B------:R-:W-:Y:S05]  /*5640*/  BSYNC B0 ;  /* 0x0000000000007941 */ /* 0x000fea0003800000 */
.L_x_1000:
[----:B------:R-:W-:-:S04]  /*5650*/  IADD3 R2, P0, R2, R4, RZ ;  /* 0x0000000402027210 */ /* 0x000fc80007f1e0ff */
[----:B------:R-:W-:-:S08]  /*5660*/  IADD3.X R3, R3, R5, RZ, P0, !PT ;  /* 0x0000000503037210 */ /* 0x000fd000007fe4ff */
[----:B------:R2:W-:Y:S02]  /*5670*/  ATOM.E.ADD.F16x2.RN.STRONG.GPU P0, RZ, desc[UR8][R2.64], R75 ;  /* 0x0000004b02ff79a2 */ /* 0x0005e4000810e1c8 */
[----:B--2---:R-:W-:Y:S05]  /*5680*/  @P0 EXIT ;  /* 0x000000000000094d */ /* 0x004fea0003800000 */
[----:B------:R-:W2:Y:S02]  /*5690*/  QSPC.E.S P0, RZ, [R2] ;  /* 0x0000000002ff73aa */ /* 0x000ea40000000500 */
[----:B--2---:R-:W-:Y:S05]  /*56a0*/  @!P0 BRA `(.L_x_1004) ;  /* 0x00000000001c8947 */ /* 0x004fea0003800000 */
[----:B------:R-:W-:-:S07]  /*56b0*/  MOV R0, R2 ;  /* 0x0000000200007202 */ /* 0x000fce0000000f00 */
.L_x_1005:
[----:B------:R-:W2:Y:S02]  /*56c0*/  LDS R2, [R0] ;  /* 0x0000000000027984 */ /* 0x000ea40000000800 */
[----:B--2---:R-:W-:-:S10]  /*56d0*/  HFMA2.MMA R3, R2, 1, 1, R75 ;  /* 0x3c003c0002037835 */ /* 0x004fd4000000004b */
[----:B------:R-:W2:Y:S02]  /*56e0*/  ATOMS.CAST.SPIN R3, [R0], R2, R3 ;  /* 0x000000020003738d */ /* 0x000ea40001800003 */
[----:B--2---:R-:W-:-:S13]  /*56f0*/  ISETP.EQ.U32.AND P0, PT, R3, 0x1, PT ;  /* 0x000000010300780c */ /* 0x004fda0003f02070 */
[----:B------:R-:W-:Y:S05]  /*5700*/  @!P0 BRA `(.L_x_1005) ;  /* 0xfffffffc00ec8947 */ /* 0x000fea000383ffff */
[----:B------:R-:W-:Y:S05]  /*5710*/  EXIT ;  /* 0x000000000000794d */ /* 0x000fea0003800000 */
.L_x_1004:
[----:B------:R-:W0:Y:S02]  /*5720*/  LD.E R0, desc[UR8][R2.64] ;  /* 0x0000000802007980 */ /* 0x000e24000c101900 */
[----:B0-----:R-:W-:-:S05]  /*5730*/  IADD3 R5, R75, R0, RZ ;  /* 0x000000004b057210 */ /* 0x001fca0007ffe0ff */
[----:B------:R-:W-:Y:S01]  /*5740*/  ST.E desc[UR8][R2.64], R5 ;  /* 0x0000000502007985 */ /* 0x000fe2000c101908 */
[----:B------:R-:W-:Y:S05]  /*5750*/  EXIT ;  /* 0x000000000000794d */ /* 0x000fea0003800000 */
.L_x_1006:
        /* <DEDUP_REMOVED lines=10> */
.L_x_4028:


//--------------------- .text._Z28gemm_half_q_half_gptq_kernelILi6ELb0ELb1EEvPK6__halfPKjS4_S2_PS0_iiiiiPKtibS2_i --------------------------
	.section	.text._Z28gemm_half_q_half_gptq_kernelILi6ELb0ELb1EEvPK6__halfPKjS4_S2_PS0_iiiiiPKtibS2_i,"ax",@progbits
	.align	128
        .global         _Z28gemm_half_q_half_gptq_kernelILi6ELb0ELb1EEvPK6__halfPKjS4_S2_PS0_iiiiiPKtibS2_i
        .type           _Z28gemm_half_q_half_gptq_kernelILi6ELb0ELb1EEvPK6__halfPKjS4_S2_PS0_iiiiiPKtibS2_i,@function
        .size           _Z28gemm_half_q_half_gptq_kernelILi6ELb0ELb1EEvPK6__halfPKjS4_S2_PS0_iiiiiPKtibS2_i,(.L_x_4029 - _Z28gemm_half_q_half_gptq_kernelILi6ELb0ELb1EEvPK6__halfPKjS4_S2_PS0_iiiiiPKtibS2_i)
        .other          _Z28gemm_half_q_half_gptq_kernelILi6ELb0ELb1EEvPK6__halfPKjS4_S2_PS0_iiiiiPKtibS2_i,@"STO_CUDA_ENTRY STV_DEFAULT"
_Z28gemm_half_q_half_gptq_kernelILi6ELb0ELb1EEvPK6__halfPKjS4_S2_PS0_iiiiiPKtibS2_i:
.text._Z28gemm_half_q_half_gptq_kernelILi6ELb0ELb1EEvPK6__halfPKjS4_S2_PS0_iiiiiPKtibS2_i:
        /* <DEDUP_REMOVED lines=53> */
.L_x_1009:
        /* <DEDUP_REMOVED lines=22> */
.L_x_1008:
[----:B------:R-:W-:Y:S05]  /*04b0*/  BSYNC B0 ;  /* 0x0000000000007941 */ /* 0x000fea0003800000 */
.L_x_1007:
[----:B------:R-:W-:Y:S02]  /*04c0*/  ULDC UR5, c[0x0][0x23c] ;  /* 0x00008f0000057ab9 */ /* 0x000fe40000000800 */
[----:B------:R-:W-:-:S04]  /*04d0*/  MOV R71, UR5 ;  /* 0x0000000500477c02 */ /* 0x000fc80008000f00 */
[----:B------:R-:W-:-:S13]  /*04e0*/  ISETP.GE.AND P0, PT, R69, R71, PT ;  /* 0x000000474500720c */ /* 0x000fda0003f06270 */
[----:B------:R-:W-:Y:S05]  /*04f0*/  @P0 EXIT ;  /* 0x000000000000094d */ /* 0x000fea0003800000 */
[----:B------:R-:W2:Y:S01]  /*0500*/  LDC R0, c[0x0][0x248] ;  /* 0x00009200ff007b82 */ /* 0x000ea20000000800 */
[----:B01----:R-:W-:Y:S01]  /*0510*/  SHF.L.U32 R9, R2, 0x7, RZ ;  /* 0x0000000702097819 */ /* 0x003fe200000006ff */
[----:B------:R-:W-:-:S03]  /*0520*/  ULDC.U8 UR5, c[0x0][0x25c] ;  /* 0x0000970000057ab9 */ /* 0x000fc60000000000 */
[----:B------:R-:W-:Y:S02]  /*0530*/  IABS R8, R9 ;  /* 0x0000000900087213 */ /* 0x000fe40000000000 */
        /* <DEDUP_REMOVED lines=9> */
[----:B------:R-:W-:-:S05]  /*05d0*/  MOV R7, R8 ;  /* 0x0000000800077202 */ /* 0x000fca0000000f00 */
        /* <DEDUP_REMOVED lines=11> */
[----:B------:R-:W-:-:S04]  /*0690*/  SHF.R.S32.HI R6, RZ, 0x1f, R69 ;  /* 0x0000001fff067819 */ /* 0x000fc80000011445 */
[----:B------:R-:W-:Y:S02]  /*06a0*/  LEA.HI R6, R6, R69, RZ, 0x3 ;  /* 0x0000004506067211 */ /* 0x000fe400078f18ff */
[----:B------:R-:W-:Y:S02]  /*06b0*/  @P0 IADD3 R66, R66, 0x1, RZ ;  /* 0x0000000142420810 */ /* 0x000fe40007ffe0ff */
[----:B------:R-:W-:-:S03]  /*06c0*/  SHF.R.S32.HI R67, RZ, 0x3, R6 ;  /* 0x00000003ff437819 */ /* 0x000fc60000011406 */
[----:B------:R-:W-:Y:S02]  /*06d0*/  @!P1 IADD3 R66, RZ, -R66, RZ ;  /* 0x80000042ff429210 */ /* 0x000fe40007ffe0ff */
[----:B------:R-:W-:-:S05]  /*06e0*/  @!P2 LOP3.LUT R66, RZ, R0, RZ, 0x33, !PT ;  /* 0x00000000ff42a212 */ /* 0x000fca00078e33ff */
[----:B------:R-:W-:-:S05]  /*06f0*/  IMAD R8, R71, R66, RZ ;  /* 0x0000004247087224 */ /* 0x000fca00078e02ff */
[----:B------:R-:W-:-:S04]  /*0700*/  SHF.R.S32.HI R3, RZ, 0x1f, R8 ;  /* 0x0000001fff037819 */ /* 0x000fc80000011408 */
[----:B------:R-:W-:-:S04]  /*0710*/  LEA.HI R6, R3, R8, RZ, 0x3 ;  /* 0x0000000803067211 */ /* 0x000fc800078f18ff */
[----:B------:R-:W-:Y:S02]  /*0720*/  LEA.HI.SX32 R3, R6, R67, 0x1d ;  /* 0x0000004306037211 */ /* 0x000fe400078feaff */
[----:B------:R-:W1:Y:S03]  /*0730*/  LDC.64 R6, c[0x0][0x228] ;  /* 0x00008a00ff067b82 */ /* 0x000e660000000a00 */
[----:B0-----:R-:W-:-:S06]  /*0740*/  IMAD.WIDE R4, R3, 0x4, R4 ;  /* 0x0000000403047825 */ /* 0x001fcc00078e0204 */
[----:B------:R-:W2:Y:S01]  /*0750*/  LDG.E.CONSTANT R5, desc[UR8][R4.64] ;  /* 0x0000000804057981 */ /* 0x000ea2000c1e9900 */
[C---:B------:R-:W-:Y:S02]  /*0760*/  SHF.L.U32 R68, R69.reuse, 0x2, RZ ;  /* 0x0000000245447819 */ /* 0x040fe400000006ff */
[----:B------:R-:W-:Y:S02]  /*0770*/  IADD3 R3, R69, R8, RZ ;  /* 0x0000000845037210 */ /* 0x000fe40007ffe0ff */
[----:B------:R-:W-:-:S03]  /*0780*/  LOP3.LUT R68, R68, 0x10, RZ, 0xc0, !PT ;  /* 0x0000001044447812 */ /* 0x000fc600078ec0ff */
[----:B-1----:R-:W-:Y:S01]  /*0790*/  IMAD.WIDE R6, R3, 0x2, R6 ;  /* 0x0000000203067825 */ /* 0x002fe200078e0206 */
[----:B------:R-:W-:Y:S01]  /*07a0*/  UPRMT UR5, UR5, 0x8880, URZ ;  /* 0x0000888005057896 */ /* 0x000fe2000800003f */
[----:B------:R-:W-:Y:S03]  /*07b0*/  I2F.F16 R10, -0x40 ;  /* 0xffffffc0000a7906 */ /* 0x000fe60000200c00 */
[----:B------:R-:W5:Y:S02]  /*07c0*/  LDG.E.CONSTANT R18, desc[UR8][R6.64] ;  /* 0x0000000806127981 */ /* 0x000f64000c1e9900 */
[----:B------:R-:W-:Y:S02]  /*07d0*/  ISETP.NE.AND P0, PT, RZ, UR5, PT ;  /* 0x00000005ff007c0c */ /* 0x000fe4000bf05270 */
[----:B------:R0:W5:Y:S01]  /*07e0*/  LDG.E.CONSTANT R19, desc[UR8][R6.64+0x4] ;  /* 0x0000040806137981 */ /* 0x000162000c1e9900 */
[----:B------:R-:W-:Y:S01]  /*07f0*/  HFMA2.MMA R39, -RZ, RZ, 0, 0 ;  /* 0x00000000ff277435 */ /* 0x000fe200000001ff */
[----:B------:R-:W-:-:S02]  /*0800*/  ISETP.NE.OR P0, PT, R2, RZ, !P0 ;  /* 0x000000ff0200720c */ /* 0x000fc40004705670 */
        /* <DEDUP_REMOVED lines=8> */
[----:B------:R-:W-:Y:S02]  /*0890*/  MOV R56, RZ ;  /* 0x000000ff00387202 */ /* 0x000fe40000000f00 */
[----:B--2---:R-:W-:-:S04]  /*08a0*/  SHF.R.U32.HI R3, RZ, R68, R5 ;  /* 0x00000044ff037219 */ /* 0x004fc80000011605 */
[C---:B------:R-:W-:Y:S02]  /*08b0*/  LEA.HI R4, R3.reuse, 0x1, RZ, 0x1c ;  /* 0x0000000103047811 */ /* 0x040fe400078fe0ff */
[C---:B------:R-:W-:Y:S02]  /*08c0*/  IADD3 R8, R3.reuse, 0x1, RZ ;  /* 0x0000000103087810 */ /* 0x040fe40007ffe0ff */
[----:B------:R-:W-:Y:S02]  /*08d0*/  LOP3.LUT R21, R4, 0xf, RZ, 0xc0, !PT ;  /* 0x0000000f04157812 */ /* 0x000fe400078ec0ff */
[----:B------:R-:W-:Y:S02]  /*08e0*/  LEA.HI R4, R3, 0x1, RZ, 0x18 ;  /* 0x0000000103047811 */ /* 0x000fe400078fc0ff */
[----:B------:R-:W-:Y:S01]  /*08f0*/  LOP3.LUT R20, R8, 0xf, RZ, 0xc0, !PT ;  /* 0x0000000f08147812 */ /* 0x000fe200078ec0ff */
[----:B------:R-:W1:Y:S01]  /*0900*/  I2F.F16 R17, R21 ;  /* 0x0000001500117306 */ /* 0x000e620000200c00 */
[----:B------:R-:W-:-:S02]  /*0910*/  LOP3.LUT R22, R4, 0xf, RZ, 0xc0, !PT ;  /* 0x0000000f04167812 */ /* 0x000fc400078ec0ff */
[----:B------:R-:W-:-:S04]  /*0920*/  LEA.HI R4, R3, 0x1, RZ, 0x14 ;  /* 0x0000000103047811 */ /* 0x000fc800078fa0ff */
[----:B------:R-:W-:Y:S01]  /*0930*/  LOP3.LUT R23, R4, 0xf, RZ, 0xc0, !PT ;  /* 0x0000000f04177812 */ /* 0x000fe200078ec0ff */
[----:B------:R-:W2:Y:S01]  /*0940*/  I2F.F16 R5, R20 ;  /* 0x0000001400057306 */ /* 0x000ea20000200c00 */
[----:B-1----:R-:W-:-:S07]  /*0950*/  HADD2 R17, R10.H0_H0, -R17.H0_H0 ;  /* 0xa00000110a117230 */ /* 0x002fce0000000800 */
[----:B------:R-:W1:Y:S01]  /*0960*/  I2F.F16 R3, R22 ;  /* 0x0000001600037306 */ /* 0x000e620000200c00 */
[----:B--2---:R-:W-:-:S07]  /*0970*/  HADD2 R60, R10.H0_H0, -R5.H0_H0 ;  /* 0xa00000050a3c7230 */ /* 0x004fce0000000800 */
[----:B0-----:R-:W0:Y:S01]  /*0980*/  I2F.F16 R7, R23 ;  /* 0x0000001700077306 */ /* 0x001e220000200c00 */
[C---:B-1----:R-:W-:Y:S02]  /*0990*/  HADD2 R16, R10.reuse.H0_H0, -R3.H0_H0 ;  /* 0xa00000030a107230 */ /* 0x042fe40000000800 */
[----:B0-----:R-:W-:Y:S01]  /*09a0*/  HADD2 R8, R10.H0_H0, -R7.H0_H0 ;  /* 0xa00000070a087230 */ /* 0x001fe20000000800 */
        /* <DEDUP_REMOVED lines=15> */
.L_x_1010:
[----:B------:R-:W-:Y:S01]  /*0aa0*/  ISETP.GE.AND P0, PT, R9, R70, PT ;  /* 0x000000460900720c */ /* 0x000fe20003f06270 */
[----:B------:R-:W-:Y:S01]  /*0ab0*/  BAR.SYNC.DEFER_BLOCKING 0x0 ;  /* 0x0000000000007b1d */ /* 0x000fe20000010000 */
[----:B------:R-:W-:Y:S02]  /*0ac0*/  LOP3.LUT R20, R20, 0xe400, RZ, 0xfc, !PT ;  /* 0x0000e40014147812 */ /* 0x000fe400078efcff */
[----:B------:R-:W-:Y:S02]  /*0ad0*/  CS2R R58, SRZ ;  /* 0x00000000003a7805 */ /* 0x000fe4000001ff00 */
[----:B------:R-:W-:Y:S02]  /*0ae0*/  LOP3.LUT R21, R21, 0xe400, RZ, 0xfc, !PT ;  /* 0x0000e40015157812 */ /* 0x000fe400078efcff */
[----:B------:R-:W-:Y:S02]  /*0af0*/  CS2R R74, SRZ ;  /* 0x00000000004a7805 */ /* 0x000fe4000001ff00 */
[----:B------:R-:W-:-:S02]  /*0b00*/  LOP3.LUT R22, R22, 0xe400, RZ, 0xfc, !PT ;  /* 0x0000e40016167812 */ /* 0x000fc400078efcff */
[----:B------:R-:W-:Y:S02]  /*0b10*/  CS2R R72, SRZ ;  /* 0x0000000000487805 */ /* 0x000fe4000001ff00 */
[----:B------:R-:W-:Y:S02]  /*0b20*/  LOP3.LUT R23, R23, 0xe400, RZ, 0xfc, !PT ;  /* 0x0000e40017177812 */ /* 0x000fe400078efcff */
[C-C-:B-----5:R-:W-:Y:S02]  /*0b30*/  PRMT R65, R18.reuse, 0x5410, R18.reuse ;  /* 0x0000541012417816 */ /* 0x160fe40000000012 */
[----:B------:R-:W-:Y:S02]  /*0b40*/  PRMT R64, R18, 0x7632, R18 ;  /* 0x0000763212407816 */ /* 0x000fe40000000012 */
[C-C-:B------:R-:W-:Y:S02]  /*0b50*/  PRMT R63, R19.reuse, 0x5410, R19.reuse ;  /* 0x00005410133f7816 */ /* 0x140fe40000000013 */
[----:B------:R-:W-:-:S02]  /*0b60*/  PRMT R62, R19, 0x7632, R19 ;  /* 0x00007632133e7816 */ /* 0x000fc40000000013 */
[----:B------:R-:W-:Y:S02]  /*0b70*/  PRMT R61, R20, 0x5410, R20 ;  /* 0x00005410143d7816 */ /* 0x000fe40000000014 */
[----:B0-----:R-:W-:Y:S02]  /*0b80*/  PRMT R2, R21, 0x5410, R21 ;  /* 0x0000541015027816 */ /* 0x001fe40000000015 */
[----:B------:R-:W-:Y:S02]  /*0b90*/  PRMT R4, R22, 0x5410, R22 ;  /* 0x0000541016047816 */ /* 0x000fe40000000016 */
        /* <DEDUP_REMOVED lines=11> */
[----:B------:R-:W-:-:S02]  /*0c50*/  MOV R5, R16 ;  /* 0x0000001000057202 */ /* 0x000fc40000000f00 */
[----:B------:R-:W-:Y:S01]  /*0c60*/  MOV R7, R0 ;  /* 0x0000000000077202 */ /* 0x000fe20000000f00 */
[----:B------:R-:W-:-:S05]  /*0c70*/  IMAD R10, R10, R71, RZ ;  /* 0x000000470a0a7224 */ /* 0x000fca00078e02ff */
[----:B------:R-:W-:Y:S02]  /*0c80*/  SHF.R.S32.HI R12, RZ, 0x1f, R10 ;  /* 0x0000001fff0c7819 */ /* 0x000fe4000001140a */
[----:B------:R-:W-:-:S04]  /*0c90*/  IADD3 R10, P0, R69, R10, RZ ;  /* 0x0000000a450a7210 */ /* 0x000fc80007f1e0ff */
[----:B------:R-:W-:Y:S01]  /*0ca0*/  LEA.HI.X.SX32 R77, R69, R12, 0x1, P0 ;  /* 0x0000000c454d7211 */ /* 0x000fe200000f0eff */
[----:B0-----:R-:W-:Y:S01]  /*0cb0*/  ULEA UR4, UR5, UR4, 0x18 ;  /* 0x0000000405047291 */ /* 0x001fe2000f8ec03f */
[C---:B------:R-:W-:Y:S02]  /*0cc0*/  LEA R76, P0, R10.reuse, UR6, 0x2 ;  /* 0x000000060a4c7c11 */ /* 0x040fe4000f8010ff */
[----:B------:R-:W-:Y:S02]  /*0cd0*/  ULDC UR5, c[0x0][0x23c] ;  /* 0x00008f0000057ab9 */ /* 0x000fe40000000800 */
[----:B------:R-:W-:-:S09]  /*0ce0*/  LEA.HI.X R77, R10, UR7, R77, 0x2, P0 ;  /* 0x000000070a4d7c11 */ /* 0x000fd200080f144d */
.L_x_1013:
[----:B------:R-:W2:Y:S01]  /*0cf0*/  LDG.E.128.CONSTANT R16, desc[UR8][R76.64] ;  /* 0x000000084c107981 */ /* 0x000ea2000c1e9d00 */
[----:B------:R-:W-:-:S03]  /*0d00*/  ISETP.NE.AND P0, PT, R9, R7, PT ;  /* 0x000000070900720c */ /* 0x000fc60003f05270 */
[----:B------:R-:W0:Y:S01]  /*0d10*/  LDS.128 R12, [UR4] ;  /* 0x00000004ff0c7984 */ /* 0x000e220008000c00 */
[C---:B--2---:R-:W-:Y:S02]  /*0d20*/  LOP3.LUT R11, R16.reuse, 0xf000f, RZ, 0xc0, !PT ;  /* 0x000f000f100b7812 */ /* 0x044fe400078ec0ff */
[----:B------:R-:W-:Y:S02]  /*0d30*/  LOP3.LUT R10, R16, 0xf000f0, RZ, 0xc0, !PT ;  /* 0x00f000f0100a7812 */ /* 0x000fe400078ec0ff */
[----:B------:R-:W-:Y:S02]  /*0d40*/  SHF.R.U32.HI R21, RZ, 0x8, R16 ;  /* 0x00000008ff157819 */ /* 0x000fe40000011610 */
[C---:B------:R-:W-:Y:S02]  /*0d50*/  LOP3.LUT R16, R17.reuse, 0xf000f, RZ, 0xc0, !PT ;  /* 0x000f000f11107812 */ /* 0x040fe400078ec0ff */
[----:B------:R-:W-:Y:S02]  /*0d60*/  LOP3.LUT R24, R17, 0xf000f0, RZ, 0xc0, !PT ;  /* 0x00f000f011187812 */ /* 0x000fe400078ec0ff */
[----:B------:R-:W-:-:S02]  /*0d70*/  SHF.R.U32.HI R22, RZ, 0x8, R17 ;  /* 0x00000008ff167819 */ /* 0x000fc40000011611 */
[C---:B------:R-:W-:Y:S02]  /*0d80*/  LOP3.LUT R17, R18.reuse, 0xf000f, RZ, 0xc0, !PT ;  /* 0x000f000f12117812 */ /* 0x040fe400078ec0ff */
[----:B------:R-:W-:Y:S02]  /*0d90*/  LOP3.LUT R25, R18, 0xf000f0, RZ, 0xc0, !PT ;  /* 0x00f000f012197812 */ /* 0x000fe400078ec0ff */
[----:B------:R-:W-:Y:S02]  /*0da0*/  SHF.R.U32.HI R23, RZ, 0x8, R18 ;  /* 0x00000008ff177819 */ /* 0x000fe40000011612 */
[C---:B------:R-:W-:Y:S02]  /*0db0*/  LOP3.LUT R26, R19.reuse, 0xf000f, RZ, 0xc0, !PT ;  /* 0x000f000f131a7812 */ /* 0x040fe400078ec0ff */
[----:B------:R-:W-:Y:S02]  /*0dc0*/  LOP3.LUT R18, R19, 0xf000f0, RZ, 0xc0, !PT ;  /* 0x00f000f013127812 */ /* 0x000fe400078ec0ff */
        /* <DEDUP_REMOVED lines=25> */
[----:B------:R-:W5:Y:S01]  /*0f60*/  I2F.F16 R5, R4 ;  /* 0x0000000400057306 */ /* 0x000f620000200c00 */
[----:B------:R-:W-:Y:S02]  /*0f70*/  LOP3.LUT R6, R6, 0xf, RZ, 0xc0, !PT ;  /* 0x0000000f06067812 */ /* 0x000fe400078ec0ff */
[----:B-1----:R-:W-:Y:S02]  /*0f80*/  LOP3.LUT R19, R19, 0xe400, RZ, 0xfc, !PT ;  /* 0x0000e40013137812 */ /* 0x002fe400078efcff */
[----:B---3--:R-:W-:Y:S01]  /*0f90*/  PRMT R65, R64, 0x5410, R64 ;  /* 0x0000541040417816 */ /* 0x008fe20000000040 */
[----:B--2---:R-:W-:Y:S01]  /*0fa0*/  HADD2 R60, R29.H0_H0, -R60.H0_H0 ;  /* 0xa000003c1d3c7230 */ /* 0x004fe20000000800 */
[----:B------:R-:W-:Y:S01]  /*0fb0*/  MOV R7, R0 ;  /* 0x0000000000077202 */ /* 0x000fe20000000f00 */
[----:B0-----:R-:W0:Y:S01]  /*0fc0*/  I2F.F16 R2, R27 ;  /* 0x0000001b00027306 */ /* 0x001e220000200c00 */
[----:B----4-:R-:W-:-:S02]  /*0fd0*/  PRMT R63, R62, 0x5410, R62 ;  /* 0x000054103e3f7816 */ /* 0x010fc4000000003e */
[----:B------:R-:W-:Y:S02]  /*0fe0*/  PRMT R64, R64, 0x7632, R64 ;  /* 0x0000763240407816 */ /* 0x000fe40000000040 */
[----:B------:R-:W-:Y:S01]  /*0ff0*/  PRMT R62, R62, 0x7632, R62 ;  /* 0x000076323e3e7816 */ /* 0x000fe2000000003e */
[C---:B-----5:R-:W-:Y:S02]  /*1000*/  HADD2 R3, R29.reuse.H0_H0, -R5.H0_H0 ;  /* 0xa00000051d037230 */ /* 0x060fe40000000800 */
[----:B------:R-:W1:Y:S01]  /*1010*/  I2F.F16 R8, R6 ;  /* 0x0000000600087306 */ /* 0x000e620000200c00 */
[----:B------:R-:W-:Y:S01]  /*1020*/  PRMT R61, R19, 0x5410, R19 ;  /* 0x00005410133d7816 */ /* 0x000fe20000000013 */
[----:B0-----:R-:W-:Y:S01]  /*1030*/  HADD2 R5, R29.H0_H0, -R2.H0_H0 ;  /* 0xa00000021d057230 */ /* 0x001fe20000000800 */
[----:B------:R-:W-:Y:S02]  /*1040*/  LOP3.LUT R2, R4, 0xe400, RZ, 0xfc, !PT ;  /* 0x0000e40004027812 */ /* 0x000fe400078efcff */
[----:B------:R-:W-:-:S02]  /*1050*/  LOP3.LUT R4, R27, 0xe400, RZ, 0xfc, !PT ;  /* 0x0000e4001b047812 */ /* 0x000fc400078efcff */
[----:B------:R-:W-:Y:S02]  /*1060*/  LOP3.LUT R27, R6, 0xe400, RZ, 0xfc, !PT ;  /* 0x0000e400061b7812 */ /* 0x000fe400078efcff */
[----:B------:R-:W-:Y:S01]  /*1070*/  PRMT R2, R2, 0x5410, R2 ;  /* 0x0000541002027816 */ /* 0x000fe20000000002 */
[----:B-1----:R-:W-:Y:S01]  /*1080*/  HADD2 R8, R29.H0_H0, -R8.H0_H0 ;  /* 0xa00000081d087230 */ /* 0x002fe20000000800 */
[----:B------:R-:W-:Y:S02]  /*1090*/  PRMT R4, R4, 0x5410, R4 ;  /* 0x0000541004047816 */ /* 0x000fe40000000004 */
[----:B------:R-:W-:-:S07]  /*10a0*/  PRMT R6, R27, 0x5410, R27 ;  /* 0x000054101b067816 */ /* 0x000fce000000001b */
.L_x_1012:
[----:B------:R-:W-:Y:S01]  /*10b0*/  LOP3.LUT R28, R11, 0x64006400, RZ, 0xfc, !PT ;  /* 0x640064000b1c7812 */ /* 0x000fe200078efcff */
[----:B------:R-:W0:Y:S01]  /*10c0*/  LDC R71, c[0x0][0x23c] ;  /* 0x00008f00ff477b82 */ /* 0x000e220000000800 */
[----:B------:R-:W-:Y:S02]  /*10d0*/  LOP3.LUT R17, R17, 0x64006400, RZ, 0xfc, !PT ;  /* 0x6400640011117812 */ /* 0x000fe400078efcff */
[----:B------:R-:W-:Y:S02]  /*10e0*/  LOP3.LUT R11, R10, 0x64006400, RZ, 0xfc, !PT ;  /* 0x640064000a0b7812 */ /* 0x000fe400078efcff */
[----:B------:R-:W-:Y:S01]  /*10f0*/  HFMA2.MMA R31, R28, 1, 1, R61 ;  /* 0x3c003c001c1f7835 */ /* 0x000fe2000000003d */
[----:B------:R-:W-:Y:S01]  /*1100*/  LOP3.LUT R33, R16, 0x64006400, RZ, 0xfc, !PT ;  /* 0x6400640010217812 */ /* 0x000fe200078efcff */
[----:B------:R-:W-:Y:S01]  /*1110*/  HFMA2.MMA R35, R17, 1, 1, R4 ;  /* 0x3c003c0011237835 */ /* 0x000fe20000000004 */
[----:B------:R-:W-:Y:S01]  /*1120*/  LOP3.LUT R37, R26, 0x64006400, RZ, 0xfc, !PT ;  /* 0x640064001a257812 */ /* 0x000fe200078efcff */
[----:B------:R-:W-:Y:S01]  /*1130*/  HFMA2.MMA R32, R11, 0.0625, 0.0625, R60 ;  /* 0x2c002c000b207835 */ /* 0x000fe2000000003c */
[----:B------:R-:W-:Y:S01]  /*1140*/  LOP3.LUT R19, R18, 0x64006400, RZ, 0xfc, !PT ;  /* 0x6400640012137812 */ /* 0x000fe200078efcff */
[----:B------:R-:W-:Y:S01]  /*1150*/  HADD2 R33, R33, R2 ;  /* 0x0000000221217230 */ /* 0x000fe20000000000 */
[----:B------:R-:W-:Y:S01]  /*1160*/  LOP3.LUT R24, R24, 0x64006400, RZ, 0xfc, !PT ;  /* 0x6400640018187812 */ /* 0x000fe200078efcff */
[-C--:B------:R-:W-:Y:S01]  /*1170*/  HFMA2.MMA R16, R31, R12.reuse, RZ ;  /* 0x0000000c1f107235 */ /* 0x080fe200000000ff */
[----:B------:R-:W-:Y:S01]  /*1180*/  HADD2 R37, R37, R6 ;  /* 0x0000000625257230 */ /* 0x000fe20000000000 */
[----:B------:R-:W-:Y:S01]  /*1190*/  LOP3.LUT R36, R25, 0x64006400, RZ, 0xfc, !PT ;  /* 0x6400640019247812 */ /* 0x000fe200078efcff */
[----:B------:R-:W-:Y:S01]  /*11a0*/  HFMA2 R38, R19, 0.0625, 0.0625, R8 ;  /* 0x2c002c0013267831 */ /* 0x000fe20000000008 */
[----:B------:R-:W-:Y:S01]  /*11b0*/  HFMA2.MMA R18, R35, R12, RZ ;  /* 0x0000000c23127235 */ /* 0x000fe200000000ff */
[-C--:B------:R-:W-:Y:S01]  /*11c0*/  HFMA2 R17, R33, R12.reuse, RZ.H0_H0 ;  /* 0x0000000c21117231 */ /* 0x080fe200000400ff */
[----:B------:R-:W-:Y:S01]  /*11d0*/  LOP3.LUT R10, R21, 0xf000f, RZ, 0xc0, !PT ;  /* 0x000f000f150a7812 */ /* 0x000fe200078ec0ff */
[----:B------:R-:W-:Y:S01]  /*11e0*/  HFMA2 R19, R37, R12, RZ.H0_H0 ;  /* 0x0000000c25137231 */ /* 0x000fe200000400ff */
[-C--:B------:R-:W-:Y:S01]  /*11f0*/  HFMA2.MMA R12, R32, R13.reuse, R16 ;  /* 0x0000000d200c7235 */ /* 0x080fe20000000010 */
[----:B------:R-:W-:Y:S01]  /*1200*/  HFMA2 R34, R24, 0.0625, 0.0625, R3 ;  /* 0x2c002c0018227831 */ /* 0x000fe20000000003 */
[----:B------:R-:W-:Y:S01]  /*1210*/  LOP3.LUT R16, R20, 0xf000f, RZ, 0xc0, !PT ;  /* 0x000f000f14107812 */ /* 0x000fe200078ec0ff */
[----:B------:R-:W-:Y:S01]  /*1220*/  HFMA2.MMA R36, R36, 0.0625, 0.0625, R5 ;  /* 0x2c002c0024247835 */ /* 0x000fe20000000005 */
[----:B------:R-:W-:Y:S01]  /*1230*/  LOP3.LUT R11, R22, 0xf000f, RZ, 0xc0, !PT ;  /* 0x000f000f160b7812 */ /* 0x000fe200078ec0ff */
[-C--:B------:R-:W-:Y:S01]  /*1240*/  HFMA2 R27, R34, R13.reuse, R17 ;  /* 0x0000000d221b7231 */ /* 0x080fe20000000011 */
[----:B------:R-:W-:Y:S01]  /*1250*/  LOP3.LUT R17, R16, 0x64006400, RZ, 0xfc, !PT ;  /* 0x6400640010117812 */ /* 0x000fe200078efcff */
[----:B------:R-:W-:Y:S01]  /*1260*/  HFMA2 R25, R38, R13, R19 ;  /* 0x0000000d26197231 */ /* 0x000fe20000000013 */
[----:B------:R-:W-:Y:S01]  /*1270*/  LOP3.LUT R10, R10, 0x64006400, RZ, 0xfc, !PT ;  /* 0x640064000a0a7812 */ /* 0x000fe200078efcff */
[----:B0-----:R-:W-:Y:S01]  /*1280*/  IMAD.WIDE R76, R71, 0x4, R76 ;  /* 0x00000004474c7825 */ /* 0x001fe200078e024c */
[----:B------:R-:W-:Y:S01]  /*1290*/  LOP3.LUT R11, R11, 0x64006400, RZ, 0xfc, !PT ;  /* 0x640064000b0b7812 */ /* 0x000fe200078efcff */
[----:B------:R-:W-:Y:S01]  /*12a0*/  HFMA2.MMA R24, R36, R13, R18 ;  /* 0x0000000d24187235 */ /* 0x000fe20000000012 */
[----:B------:R-:W-:Y:S01]  /*12b0*/  LOP3.LUT R13, R23, 0xf000f, RZ, 0xc0, !PT ;  /* 0x000f000f170d7812 */ /* 0x000fe200078ec0ff */
[----:B------:R-:W-:Y:S01]  /*12c0*/  HFMA2.MMA R26, R17, 1, 1, R6 ;  /* 0x3c003c00111a7835 */ /* 0x000fe20000000006 */
[----:B------:R-:W-:Y:S01]  /*12d0*/  HADD2 R57, R10, R61 ;  /* 0x0000003d0a397230 */ /* 0x000fe20000000000 */
[----:B------:R-:W0:Y:S01]  /*12e0*/  LDS.128 R16, [UR4+0x100] ;  /* 0x00010004ff107984 */ /* 0x000e220008000c00 */
[----:B------:R-:W-:Y:S01]  /*12f0*/  LOP3.LUT R13, R13, 0x64006400, RZ, 0xfc, !PT ;  /* 0x640064000d0d7812 */ /* 0x000fe200078efcff */
[----:B------:R-:W-:Y:S01]  /*1300*/  HFMA2.MMA R10, R11, 1, 1, R2 ;  /* 0x3c003c000b0a7835 */ /* 0x000fe20000000002 */
[----:B------:R-:W-:-:S02]  /*1310*/  LOP3.LUT R21, R21, 0xf000f0, RZ, 0xc0, !PT ;  /* 0x00f000f015157812 */ /* 0x000fc400078ec0ff */
[----:B------:R-:W-:Y:S01]  /*1320*/  LOP3.LUT R23, R23, 0xf000f0, RZ, 0xc0, !PT ;  /* 0x00f000f017177812 */ /* 0x000fe200078ec0ff */
[----:B------:R-:W-:Y:S01]  /*1330*/  HADD2 R11, R13, R4 ;  /* 0x000000040d0b7230 */ /* 0x000fe20000000000 */
[----:B------:R-:W-:Y:S01]  /*1340*/  LOP3.LUT R21, R21, 0x64006400, RZ, 0xfc, !PT ;  /* 0x6400640015157812 */ /* 0x000fe200078efcff */
[-C--:B------:R-:W-:Y:S01]  /*1350*/  HFMA2.MMA R12, R57, R14.reuse, R12 ;  /* 0x0000000e390c7235 */ /* 0x080fe2000000000c */
[-C--:B------:R-:W-:Y:S01]  /*1360*/  HFMA2 R25, R26, R14.reuse, R25 ;  /* 0x0000000e1a197231 */ /* 0x080fe20000000019 */
[----:B------:R-:W-:Y:S02]  /*1370*/  LOP3.LUT R22, R22, 0xf000f0, RZ, 0xc0, !PT ;  /* 0x00f000f016167812 */ /* 0x000fe400078ec0ff */
[----:B------:R-:W-:Y:S01]  /*1380*/  HFMA2 R13, R10, R14, R27 ;  /* 0x0000000e0a0d7231 */ /* 0x000fe2000000001b */
[----:B------:R-:W-:Y:S01]  /*1390*/  HFMA2.MMA R24, R11, R14, R24 ;  /* 0x0000000e0b187235 */ /* 0x000fe20000000018 */
[----:B------:R-:W-:Y:S01]  /*13a0*/  LOP3.LUT R14, R23, 0x64006400, RZ, 0xfc, !PT ;  /* 0x64006400170e7812 */ /* 0x000fe200078efcff */
[----:B------:R-:W-:Y:S01]  /*13b0*/  HFMA2.MMA R27, R21, 0.0625, 0.0625, R60 ;  /* 0x2c002c00151b7835 */ /* 0x000fe2000000003c */
[----:B------:R-:W-:-:S02]  /*13c0*/  LOP3.LUT R20, R20, 0xf000f0, RZ, 0xc0, !PT ;  /* 0x00f000f014147812 */ /* 0x000fc400078ec0ff */
[----:B------:R-:W-:Y:S02]  /*13d0*/  LOP3.LUT R22, R22, 0x64006400, RZ, 0xfc, !PT ;  /* 0x6400640016167812 */ /* 0x000fe400078efcff */
[----:B------:R-:W-:Y:S01]  /*13e0*/  HFMA2.MMA R29, R14, 0.0625, 0.0625, R5 ;  /* 0x2c002c000e1d7835 */ /* 0x000fe20000000005 */
[----:B------:R-:W-:Y:S02]  /*13f0*/  LOP3.LUT R23, R20, 0x64006400, RZ, 0xfc, !PT ;  /* 0x6400640014177812 */ /* 0x000fe400078efcff */
[-C--:B------:R-:W-:Y:S01]  /*1400*/  HFMA2.MMA R12, R27, R15.reuse, R12 ;  /* 0x0000000f1b0c7235 */ /* 0x080fe2000000000c */
[----:B------:R-:W-:Y:S02]  /*1410*/  HFMA2 R28, R22, 0.0625, 0.0625, R3 ;  /* 0x2c002c00161c7831 */ /* 0x000fe40000000003 */
[----:B------:R-:W-:Y:S02]  /*1420*/  HFMA2 R30, R23, 0.0625, 0.0625, R8 ;  /* 0x2c002c00171e7831 */ /* 0x000fe40000000008 */
[----:B------:R-:W-:Y:S01]  /*1430*/  HFMA2.MMA R20, R29, R15, R24 ;  /* 0x0000000f1d147235 */ /* 0x000fe20000000018 */
[----:B------:R-:W-:-:S02]  /*1440*/  HFMA2 R21, R28, R15, R13 ;  /* 0x0000000f1c157231 */ /* 0x000fc4000000000d */
[----:B------:R-:W-:Y:S01]  /*1450*/  HFMA2 R25, R30, R15, R25 ;  /* 0x0000000f1e197231 */ /* 0x000fe20000000019 */
[----:B------:R-:W-:Y:S01]  /*1460*/  HFMA2.MMA R41, R12, R65, R41 ;  /* 0x000000410c297235 */ /* 0x000fe20000000029 */
[----:B------:R-:W-:Y:S01]  /*1470*/  HFMA2 R42, R21, R64, R42 ;  /* 0x00000040152a7231 */ /* 0x000fe2000000002a */
[----:B------:R-:W1:Y:S01]  /*1480*/  LDS.128 R12, [UR4+0x200] ;  /* 0x00020004ff0c7984 */ /* 0x000e620008000c00 */
[----:B------:R-:W-:Y:S01]  /*1490*/  HFMA2 R39, R25, R62, R39 ;  /* 0x0000003e19277231 */ /* 0x000fe20000000027 */
[----:B------:R-:W-:Y:S02]  /*14a0*/  HFMA2.MMA R40, R20, R63, R40 ;  /* 0x0000003f14287235 */ /* 0x000fe40000000028 */
[-C--:B0-----:R-:W-:Y:S01]  /*14b0*/  HFMA2.MMA R20, R31, R16.reuse, RZ ;  /* 0x000000101f147235 */ /* 0x081fe200000000ff */
[-C--:B------:R-:W-:Y:S01]  /*14c0*/  HFMA2 R21, R33, R16.reuse, RZ.H0_H0 ;  /* 0x0000001021157231 */ /* 0x080fe200000400ff */
[----:B------:R-:W-:Y:S01]  /*14d0*/  HFMA2.MMA R22, R35, R16, RZ ;  /* 0x0000001023167235 */ /* 0x000fe200000000ff */
[----:B------:R-:W-:-:S02]  /*14e0*/  HFMA2 R16, R37, R16, RZ.H0_H0 ;  /* 0x0000001025107231 */ /* 0x000fc400000400ff */
[-C--:B------:R-:W-:Y:S02]  /*14f0*/  HFMA2 R21, R34, R17.reuse, R21 ;  /* 0x0000001122157231 */ /* 0x080fe40000000015 */
        /* <DEDUP_REMOVED lines=12> */
[----:B------:R-:W-:Y:S02]  /*15c0*/  HFMA2.MMA R22, R29, R19, R22 ;  /* 0x000000131d167235 */ /* 0x000fe40000000016 */
[----:B------:R-:W0:Y:S04]  /*15d0*/  LDS.128 R16, [UR4+0x300] ;  /* 0x00030004ff107984 */ /* 0x000e280008000c00 */
[----:B------:R-:W-:Y:S02]  /*15e0*/  HFMA2.MMA R45, R20, R65, R45 ;  /* 0x00000041142d7235 */ /* 0x000fe4000000002d */
[----:B-1----:R-:W-:Y:S01]  /*15f0*/  HFMA2.MMA R20, R31, R12, RZ ;  /* 0x0000000c1f147235 */ /* 0x002fe200000000ff */
[----:B------:R-:W-:Y:S01]  /*1600*/  HFMA2 R21, R33, R12, RZ.H0_H0 ;  /* 0x0000000c21157231 */ /* 0x000fe200000400ff */
[----:B------:R-:W-:-:S02]  /*1610*/  HFMA2.MMA R44, R22, R63, R44 ;  /* 0x0000003f162c7235 */ /* 0x000fc4000000002c */
[----:B------:R-:W-:Y:S01]  /*1620*/  HFMA2.MMA R22, R35, R12, RZ ;  /* 0x0000000c23167235 */ /* 0x000fe200000000ff */
[----:B------:R-:W-:Y:S02]  /*1630*/  HFMA2 R12, R37, R12, RZ.H0_H0 ;  /* 0x0000000c250c7231 */ /* 0x000fe400000400ff */
[----:B------:R-:W-:Y:S01]  /*1640*/  HFMA2 R21, R34, R13, R21 ;  /* 0x0000000d22157231 */ /* 0x000fe20000000015 */
[----:B------:R-:W-:-:S03]  /*1650*/  HFMA2.MMA R20, R32, R13, R20 ;  /* 0x0000000d20147235 */ /* 0x000fc60000000014 */
[-C--:B------:R-:W-:Y:S01]  /*1660*/  HFMA2 R21, R10, R14.reuse, R21 ;  /* 0x0000000e0a157231 */ /* 0x080fe20000000015 */
[----:B------:R-:W-:Y:S01]  /*1670*/  HFMA2.MMA R22, R36, R13, R22 ;  /* 0x0000000d24167235 */ /* 0x000fe20000000016 */
[----:B------:R-:W-:Y:S02]  /*1680*/  HFMA2 R13, R38, R13, R12 ;  /* 0x0000000d260d7231 */ /* 0x000fe4000000000c */
[----:B------:R-:W-:Y:S01]  /*1690*/  HFMA2 R21, R28, R15, R21 ;  /* 0x0000000f1c157231 */ /* 0x000fe20000000015 */
[-C--:B------:R-:W-:Y:S01]  /*16a0*/  HFMA2.MMA R20, R57, R14.reuse, R20 ;  /* 0x0000000e39147235 */ /* 0x080fe20000000014 */
[----:B------:R-:W-:Y:S02]  /*16b0*/  HFMA2 R13, R26, R14, R13 ;  /* 0x0000000e1a0d7231 */ /* 0x000fe4000000000d */
[----:B------:R-:W-:Y:S01]  /*16c0*/  HFMA2 R49, R21, R64, R49 ;  /* 0x0000004015317231 */ /* 0x000fe20000000031 */
[----:B------:R-:W-:-:S04]  /*16d0*/  HFMA2.MMA R22, R11, R14, R22 ;  /* 0x0000000e0b167235 */ /* 0x000fc80000000016 */
[----:B------:R-:W-:Y:S01]  /*16e0*/  HFMA2.MMA R25, R27, R15, R20 ;  /* 0x0000000f1b197235 */ /* 0x000fe20000000014 */
[----:B------:R-:W-:-:S03]  /*16f0*/  HFMA2 R20, R30, R15, R13 ;  /* 0x0000000f1e147231 */ /* 0x000fc6000000000d */
[----:B------:R-:W-:Y:S01]  /*1700*/  HFMA2.MMA R24, R29, R15, R22 ;  /* 0x0000000f1d187235 */ /* 0x000fe20000000016 */
[----:B------:R-:W-:Y:S01]  /*1710*/  HFMA2 R47, R20, R62, R47 ;  /* 0x0000003e142f7231 */ /* 0x000fe2000000002f */
[----:B------:R-:W1:Y:S02]  /*1720*/  LDS.128 R12, [UR4+0x400] ;  /* 0x00040004ff0c7984 */ /* 0x000e640008000c00 */
[----:B------:R-:W-:Y:S02]  /*1730*/  HFMA2.MMA R50, R25, R65, R50 ;  /* 0x0000004119327235 */ /* 0x000fe40000000032 */
[-C--:B0-----:R-:W-:Y:S01]  /*1740*/  HFMA2.MMA R20, R31, R16.reuse, RZ ;  /* 0x000000101f147235 */ /* 0x081fe200000000ff */
[-C--:B------:R-:W-:Y:S01]  /*1750*/  HFMA2 R21, R33, R16.reuse, RZ.H0_H0 ;  /* 0x0000001021157231 */ /* 0x080fe200000400ff */
[----:B------:R-:W-:Y:S01]  /*1760*/  HFMA2.MMA R22, R35, R16, RZ ;  /* 0x0000001023167235 */ /* 0x000fe200000000ff */
[----:B------:R-:W-:Y:S01]  /*1770*/  HFMA2 R16, R37, R16, RZ.H0_H0 ;  /* 0x0000001025107231 */ /* 0x000fe200000400ff */
[----:B------:R-:W-:Y:S01]  /*1780*/  HFMA2.MMA R48, R24, R63, R48 ;  /* 0x0000003f18307235 */ /* 0x000fe20000000030 */
        /* <DEDUP_REMOVED lines=15> */
[----:B------:R-:W-:Y:S02]  /*1880*/  HFMA2.MMA R55, R22, R63, R55 ;  /* 0x0000003f16377235 */ /* 0x000fe40000000037 */
[----:B------:R-:W2:Y:S01]  /*1890*/  LDG.E.128.CONSTANT R20, desc[UR8][R76.64] ;  /* 0x000000084c147981 */ /* 0x000ea2000c1e9d00 */
[-C--:B-1----:R-:W-:Y:S01]  /*18a0*/  HFMA2.MMA R16, R31, R12.reuse, RZ ;  /* 0x0000000c1f107235 */ /* 0x082fe200000000ff */
[-C--:B------:R-:W-:Y:S01]  /*18b0*/  HFMA2 R17, R33, R12.reuse, RZ.H0_H0 ;  /* 0x0000000c21117231 */ /* 0x080fe200000400ff */
[----:B------:R-:W-:Y:S01]  /*18c0*/  HFMA2.MMA R18, R35, R12, RZ ;  /* 0x0000000c23127235 */ /* 0x000fe200000000ff */
[----:B------:R-:W-:Y:S02]  /*18d0*/  HFMA2 R19, R37, R12, RZ.H0_H0 ;  /* 0x0000000c25137231 */ /* 0x000fe400000400ff */
[----:B------:R-:W-:-:S03]  /*18e0*/  HFMA2 R17, R34, R13, R17 ;  /* 0x0000000d22117231 */ /* 0x000fc60000000011 */
[-C--:B------:R-:W-:Y:S02]  /*18f0*/  HFMA2.MMA R16, R32, R13.reuse, R16 ;  /* 0x0000000d20107235 */ /* 0x080fe40000000010 */
[----:B------:R-:W-:Y:S01]  /*1900*/  HFMA2.MMA R18, R36, R13, R18 ;  /* 0x0000000d24127235 */ /* 0x000fe20000000012 */
[----:B------:R-:W-:-:S05]  /*1910*/  HFMA2 R13, R38, R13, R19 ;  /* 0x0000000d260d7231 */ /* 0x000fca0000000013 */
[-C--:B------:R-:W-:Y:S02]  /*1920*/  HFMA2.MMA R16, R57, R14.reuse, R16 ;  /* 0x0000000e39107235 */ /* 0x080fe40000000010 */
[----:B------:R-:W-:Y:S01]  /*1930*/  HFMA2.MMA R18, R11, R14, R18 ;  /* 0x0000000e0b127235 */ /* 0x000fe20000000012 */
[-C--:B------:R-:W-:Y:S02]  /*1940*/  HFMA2 R13, R26, R14.reuse, R13 ;  /* 0x0000000e1a0d7231 */ /* 0x080fe4000000000d */
[----:B------:R-:W-:Y:S02]  /*1950*/  HFMA2 R17, R10, R14, R17 ;  /* 0x0000000e0a117231 */ /* 0x000fe40000000011 */
[-C--:B------:R-:W-:Y:S01]  /*1960*/  HFMA2 R24, R30, R15.reuse, R13 ;  /* 0x0000000f1e187231 */ /* 0x080fe2000000000d */
[-C--:B------:R-:W-:Y:S01]  /*1970*/  HFMA2.MMA R16, R27, R15.reuse, R16 ;  /* 0x0000000f1b107235 */ /* 0x080fe20000000010 */
[----:B------:R-:W-:Y:S01]  /*1980*/  HFMA2 R17, R28, R15, R17 ;  /* 0x0000000f1c117231 */ /* 0x000fe20000000011 */
[----:B------:R-:W-:-:S02]  /*1990*/  HFMA2.MMA R25, R29, R15, R18 ;  /* 0x0000000f1d197235 */ /* 0x000fc40000000012 */
[----:B------:R-:W0:Y:S04]  /*19a0*/  LDS.128 R12, [UR4+0x500] ;  /* 0x00050004ff0c7984 */ /* 0x000e280008000c00 */
[----:B------:R-:W-:Y:S01]  /*19b0*/  HFMA2.MMA R52, R16, R65, R52 ;  /* 0x0000004110347235 */ /* 0x000fe20000000034 */
[----:B------:R-:W-:Y:S01]  /*19c0*/  HFMA2 R51, R17, R64, R51 ;  /* 0x0000004011337231 */ /* 0x000fe20000000033 */
[-C--:B0-----:R-:W-:Y:S02]  /*19d0*/  HFMA2.MMA R16, R31, R12.reuse, RZ ;  /* 0x0000000c1f107235 */ /* 0x081fe400000000ff */
[----:B------:R-:W-:Y:S01]  /*19e0*/  HFMA2.MMA R18, R35, R12, RZ ;  /* 0x0000000c23127235 */ /* 0x000fe200000000ff */
[----:B------:R-:W-:-:S05]  /*19f0*/  HFMA2 R17, R33, R12, RZ.H0_H0 ;  /* 0x0000000c21117231 */ /* 0x000fca00000400ff */
[-C--:B------:R-:W-:Y:S01]  /*1a00*/  HFMA2.MMA R16, R32, R13.reuse, R16 ;  /* 0x0000000d20107235 */ /* 0x080fe20000000010 */
[----:B------:R-:W-:Y:S01]  /*1a10*/  HFMA2 R19, R37, R12, RZ.H0_H0 ;  /* 0x0000000c25137231 */ /* 0x000fe200000400ff */
[----:B------:R-:W-:Y:S01]  /*1a20*/  HFMA2.MMA R36, R36, R13, R18 ;  /* 0x0000000d24247235 */ /* 0x000fe20000000012 */
[-C--:B------:R-:W-:Y:S02]  /*1a30*/  HFMA2 R34, R34, R13.reuse, R17 ;  /* 0x0000000d22227231 */ /* 0x080fe40000000011 */
[----:B------:R-:W-:-:S03]  /*1a40*/  HFMA2 R13, R38, R13, R19 ;  /* 0x0000000d260d7231 */ /* 0x000fc60000000013 */
[-C--:B------:R-:W-:Y:S02]  /*1a50*/  HFMA2.MMA R57, R57, R14.reuse, R16 ;  /* 0x0000000e39397235 */ /* 0x080fe40000000010 */
[----:B------:R-:W0:Y:S01]  /*1a60*/  LDS.128 R16, [UR4+0x10] ;  /* 0x00001004ff107984 */ /* 0x000e220008000c00 */
[-C--:B------:R-:W-:Y:S01]  /*1a70*/  HFMA2 R34, R10, R14.reuse, R34 ;  /* 0x0000000e0a227231 */ /* 0x080fe20000000022 */
[----:B------:R-:W-:Y:S01]  /*1a80*/  HFMA2.MMA R36, R11, R14, R36 ;  /* 0x0000000e0b247235 */ /* 0x000fe20000000024 */
[----:B------:R-:W-:-:S04]  /*1a90*/  HFMA2 R14, R26, R14, R13 ;  /* 0x0000000e1a0e7231 */ /* 0x000fc8000000000d */
[-C--:B------:R-:W-:Y:S01]  /*1aa0*/  HFMA2 R31, R30, R15.reuse, R14 ;  /* 0x0000000f1e1f7231 */ /* 0x080fe2000000000e */
[-C--:B------:R-:W-:Y:S01]  /*1ab0*/  HFMA2.MMA R13, R27, R15.reuse, R57 ;  /* 0x0000000f1b0d7235 */ /* 0x080fe20000000039 */
[----:B------:R-:W-:Y:S01]  /*1ac0*/  HFMA2 R32, R28, R15, R34 ;  /* 0x0000000f1c207231 */ /* 0x000fe20000000022 */
[----:B------:R-:W-:Y:S01]  /*1ad0*/  HFMA2.MMA R10, R29, R15, R36 ;  /* 0x0000000f1d0a7235 */ /* 0x000fe20000000024 */
[----:B------:R-:W-:Y:S02]  /*1ae0*/  HFMA2 R12, R31, R62, R72 ;  /* 0x0000003e1f0c7231 */ /* 0x000fe40000000048 */
[----:B------:R-:W-:Y:S01]  /*1af0*/  HFMA2 R11, R32, R64, R74 ;  /* 0x00000040200b7231 */ /* 0x000fe2000000004a */
[----:B------:R-:W-:Y:S01]  /*1b00*/  HFMA2.MMA R25, R25, R63, R58 ;  /* 0x0000003f19197235 */ /* 0x000fe2000000003a */
[----:B------:R-:W-:-:S03]  /*1b10*/  HFMA2 R24, R24, R62, R59 ;  /* 0x0000003e18187231 */ /* 0x000fc6000000003b */
[----:B------:R-:W-:Y:S01]  /*1b20*/  HFMA2.MMA R10, R10, R63, R73 ;  /* 0x0000003f0a0a7235 */ /* 0x000fe20000000049 */
[C---:B--2---:R-:W-:Y:S02]  /*1b30*/  LOP3.LUT R14, R20.reuse, 0xf000f, RZ, 0xc0, !PT ;  /* 0x000f000f140e7812 */ /* 0x044fe400078ec0ff */
[----:B------:R-:W-:Y:S02]  /*1b40*/  LOP3.LUT R15, R20, 0xf000f0, RZ, 0xc0, !PT ;  /* 0x00f000f0140f7812 */ /* 0x000fe400078ec0ff */
[----:B------:R-:W-:Y:S02]  /*1b50*/  SHF.R.U32.HI R30, RZ, 0x8, R20 ;  /* 0x00000008ff1e7819 */ /* 0x000fe40000011614 */
[C---:B------:R-:W-:Y:S02]  /*1b60*/  LOP3.LUT R20, R21.reuse, 0xf000f, RZ, 0xc0, !PT ;  /* 0x000f000f15147812 */ /* 0x040fe400078ec0ff */
[----:B------:R-:W-:Y:S02]  /*1b70*/  LOP3.LUT R26, R21, 0xf000f0, RZ, 0xc0, !PT ;  /* 0x00f000f0151a7812 */ /* 0x000fe400078ec0ff */
[----:B------:R-:W-:-:S02]  /*1b80*/  SHF.R.U32.HI R31, RZ, 0x8, R21 ;  /* 0x00000008ff1f7819 */ /* 0x000fc40000011615 */
[----:B------:R-:W-:Y:S02]  /*1b90*/  LOP3.LUT R21, R22, 0xf000f, RZ, 0xc0, !PT ;  /* 0x000f000f16157812 */ /* 0x000fe400078ec0ff */
[----:B------:R-:W-:Y:S02]  /*1ba0*/  LOP3.LUT R14, R14, 0x64006400, RZ, 0xfc, !PT ;  /* 0x640064000e0e7812 */ /* 0x000fe400078efcff */
[----:B------:R-:W-:Y:S02]  /*1bb0*/  LOP3.LUT R21, R21, 0x64006400, RZ, 0xfc, !PT ;  /* 0x6400640015157812 */ /* 0x000fe400078efcff */
[----:B------:R-:W-:Y:S02]  /*1bc0*/  LOP3.LUT R27, R22, 0xf000f0, RZ, 0xc0, !PT ;  /* 0x00f000f0161b7812 */ /* 0x000fe400078ec0ff */
[----:B------:R-:W-:Y:S02]  /*1bd0*/  SHF.R.U32.HI R32, RZ, 0x8, R22 ;  /* 0x00000008ff207819 */ /* 0x000fe40000011616 */
[----:B------:R-:W-:Y:S01]  /*1be0*/  LOP3.LUT R36, R26, 0x64006400, RZ, 0xfc, !PT ;  /* 0x640064001a247812 */ /* 0x000fe200078efcff */
[----:B------:R-:W-:Y:S01]  /*1bf0*/  HADD2 R26, R14, R61 ;  /* 0x0000003d0e1a7230 */ /* 0x000fe20000000000 */
[----:B------:R-:W-:-:S02]  /*1c00*/  LOP3.LUT R22, R23, 0xf000f, RZ, 0xc0, !PT ;  /* 0x000f000f17167812 */ /* 0x000fc400078ec0ff */
[----:B------:R-:W-:Y:S02]  /*1c10*/  LOP3.LUT R15, R15, 0x64006400, RZ, 0xfc, !PT ;  /* 0x640064000f0f7812 */ /* 0x000fe400078efcff */
[----:B------:R-:W-:Y:S02]  /*1c20*/  LOP3.LUT R29, R20, 0x64006400, RZ, 0xfc, !PT ;  /* 0x64006400141d7812 */ /* 0x000fe400078efcff */
[----:B------:R-:W-:Y:S01]  /*1c30*/  LOP3.LUT R20, R27, 0x64006400, RZ, 0xfc, !PT ;  /* 0x640064001b147812 */ /* 0x000fe200078efcff */
[----:B------:R-:W-:Y:S01]  /*1c40*/  HFMA2.MMA R27, R21, 1, 1, R4 ;  /* 0x3c003c00151b7835 */ /* 0x000fe20000000004 */
[----:B------:R-:W-:Y:S01]  /*1c50*/  LOP3.LUT R33, R22, 0x64006400, RZ, 0xfc, !PT ;  /* 0x6400640016217812 */ /* 0x000fe200078efcff */
[----:B------:R-:W-:Y:S01]  /*1c60*/  HFMA2.MMA R37, R15, 0.0625, 0.0625, R60 ;  /* 0x2c002c000f257835 */ /* 0x000fe2000000003c */
[----:B------:R-:W-:Y:S01]  /*1c70*/  LOP3.LUT R28, R23, 0xf000f0, RZ, 0xc0, !PT ;  /* 0x00f000f0171c7812 */ /* 0x000fe200078ec0ff */
[----:B0-----:R-:W-:Y:S01]  /*1c80*/  HFMA2.MMA R14, R26, R16, RZ ;  /* 0x000000101a0e7235 */ /* 0x001fe200000000ff */
[----:B------:R-:W-:-:S02]  /*1c90*/  HADD2 R29, R29, R2 ;  /* 0x000000021d1d7230 */ /* 0x000fc40000000000 */
[----:B------:R-:W-:Y:S01]  /*1ca0*/  HADD2 R38, R33, R6 ;  /* 0x0000000621267230 */ /* 0x000fe20000000000 */
[----:B------:R-:W-:Y:S01]  /*1cb0*/  LOP3.LUT R57, R28, 0x64006400, RZ, 0xfc, !PT ;  /* 0x640064001c397812 */ /* 0x000fe200078efcff */
[----:B------:R-:W-:Y:S01]  /*1cc0*/  HFMA2.MMA R35, R20, 0.0625, 0.0625, R5 ;  /* 0x2c002c0014237835 */ /* 0x000fe20000000005 */
[----:B------:R-:W-:Y:S01]  /*1cd0*/  SHF.R.U32.HI R59, RZ, 0x8, R23 ;  /* 0x00000008ff3b7819 */ /* 0x000fe20000011617 */
[----:B------:R-:W-:Y:S01]  /*1ce0*/  HFMA2.MMA R58, R27, R16, RZ ;  /* 0x000000101b3a7235 */ /* 0x000fe200000000ff */
[-C--:B------:R-:W-:Y:S01]  /*1cf0*/  HFMA2 R72, R29, R16.reuse, RZ.H0_H0 ;  /* 0x000000101d487231 */ /* 0x080fe200000400ff */
[----:B------:R-:W-:Y:S01]  /*1d00*/  LOP3.LUT R15, R31, 0xf000f, RZ, 0xc0, !PT ;  /* 0x000f000f1f0f7812 */ /* 0x000fe200078ec0ff */
[----:B------:R-:W-:Y:S01]  /*1d10*/  HFMA2 R33, R38, R16, RZ.H0_H0 ;  /* 0x0000001026217231 */ /* 0x000fe200000400ff */
[-C--:B------:R-:W-:Y:S01]  /*1d20*/  HFMA2.MMA R16, R37, R17.reuse, R14 ;  /* 0x0000001125107235 */ /* 0x080fe2000000000e */
[----:B------:R-:W-:Y:S01]  /*1d30*/  HFMA2 R36, R36, 0.0625, 0.0625, R3 ;  /* 0x2c002c0024247831 */ /* 0x000fe20000000003 */
[----:B------:R-:W-:Y:S01]  /*1d40*/  LOP3.LUT R14, R30, 0xf000f, RZ, 0xc0, !PT ;  /* 0x000f000f1e0e7812 */ /* 0x000fe200078ec0ff */
[----:B------:R-:W-:Y:S01]  /*1d50*/  HFMA2 R34, R57, 0.0625, 0.0625, R8 ;  /* 0x2c002c0039227831 */ /* 0x000fe20000000008 */
[----:B------:R-:W-:Y:S01]  /*1d60*/  LOP3.LUT R28, R59, 0xf000f, RZ, 0xc0, !PT ;  /* 0x000f000f3b1c7812 */ /* 0x000fe200078ec0ff */
[-C--:B------:R-:W-:Y:S01]  /*1d70*/  HFMA2 R72, R36, R17.reuse, R72 ;  /* 0x0000001124487231 */ /* 0x080fe20000000048 */
[----:B------:R-:W-:Y:S01]  /*1d80*/  HFMA2.MMA R58, R35, R17, R58 ;  /* 0x00000011233a7235 */ /* 0x000fe2000000003a */
[----:B------:R-:W-:Y:S01]  /*1d90*/  HFMA2 R33, R34, R17, R33 ;  /* 0x0000001122217231 */ /* 0x000fe20000000021 */
[----:B------:R-:W-:Y:S01]  /*1da0*/  LOP3.LUT R14, R14, 0x64006400, RZ, 0xfc, !PT ;  /* 0x640064000e0e7812 */ /* 0x000fe200078efcff */
[----:B------:R-:W0:Y:S01]  /*1db0*/  LDS.128 R20, [UR4+0x110] ;  /* 0x00011004ff147984 */ /* 0x000e220008000c00 */
[----:B------:R-:W-:-:S02]  /*1dc0*/  LOP3.LUT R15, R15, 0x64006400, RZ, 0xfc, !PT ;  /* 0x640064000f0f7812 */ /* 0x000fc400078efcff */
[----:B------:R-:W-:Y:S02]  /*1dd0*/  LOP3.LUT R17, R32, 0xf000f, RZ, 0xc0, !PT ;  /* 0x000f000f20117812 */ /* 0x000fe400078ec0ff */
[----:B------:R-:W-:Y:S01]  /*1de0*/  LOP3.LUT R73, R28, 0x64006400, RZ, 0xfc, !PT ;  /* 0x640064001c497812 */ /* 0x000fe200078efcff */
[----:B------:R-:W-:Y:S01]  /*1df0*/  HADD2 R57, R14, R61 ;  /* 0x0000003d0e397230 */ /* 0x000fe20000000000 */
[----:B------:R-:W-:Y:S01]  /*1e00*/  LOP3.LUT R17, R17, 0x64006400, RZ, 0xfc, !PT ;  /* 0x6400640011117812 */ /* 0x000fe200078efcff */
[----:B------:R-:W-:-:S03]  /*1e10*/  HFMA2.MMA R14, R15, 1, 1, R2 ;  /* 0x3c003c000f0e7835 */ /* 0x000fc60000000002 */
[----:B------:R-:W-:Y:S01]  /*1e20*/  HFMA2.MMA R28, R73, 1, 1, R6 ;  /* 0x3c003c00491c7835 */ /* 0x000fe20000000006 */
[----:B------:R-:W-:Y:S01]  /*1e30*/  HADD2 R15, R17, R4 ;  /* 0x00000004110f7230 */ /* 0x000fe20000000000 */
[----:B------:R-:W-:Y:S01]  /*1e40*/  LOP3.LUT R30, R30, 0xf000f0, RZ, 0xc0, !PT ;  /* 0x00f000f01e1e7812 */ /* 0x000fe200078ec0ff */
[----:B------:R-:W-:-:S04]  /*1e50*/  HFMA2.MMA R16, R57, R18, R16 ;  /* 0x0000001239107235 */ /* 0x000fc80000000010 */
[-C--:B------:R-:W-:Y:S01]  /*1e60*/  HFMA2 R17, R14, R18.reuse, R72 ;  /* 0x000000120e117231 */ /* 0x080fe20000000048 */
[----:B------:R-:W-:Y:S02]  /*1e70*/  HFMA2.MMA R58, R15, R18, R58 ;  /* 0x000000120f3a7235 */ /* 0x000fe4000000003a */
[----:B------:R-:W-:Y:S01]  /*1e80*/  HFMA2 R18, R28, R18, R33 ;  /* 0x000000121c127231 */ /* 0x000fe20000000021 */
[----:B------:R-:W-:-:S06]  /*1e90*/  LOP3.LUT R33, R30, 0x64006400, RZ, 0xfc, !PT ;  /* 0x640064001e217812 */ /* 0x000fcc00078efcff */
[----:B------:R-:W-:Y:S01]  /*1ea0*/  HFMA2.MMA R33, R33, 0.0625, 0.0625, R60 ;  /* 0x2c002c0021217835 */ /* 0x000fe2000000003c */
[----:B------:R-:W-:Y:S02]  /*1eb0*/  LOP3.LUT R72, R32, 0xf000f0, RZ, 0xc0, !PT ;  /* 0x00f000f020487812 */ /* 0x000fe400078ec0ff */
[----:B------:R-:W-:Y:S02]  /*1ec0*/  LOP3.LUT R31, R31, 0xf000f0, RZ, 0xc0, !PT ;  /* 0x00f000f01f1f7812 */ /* 0x000fe400078ec0ff */
[----:B------:R-:W-:Y:S02]  /*1ed0*/  LOP3.LUT R59, R59, 0xf000f0, RZ, 0xc0, !PT ;  /* 0x00f000f03b3b7812 */ /* 0x000fe400078ec0ff */
[----:B------:R-:W-:Y:S01]  /*1ee0*/  LOP3.LUT R72, R72, 0x64006400, RZ, 0xfc, !PT ;  /* 0x6400640048487812 */ /* 0x000fe200078efcff */
[----:B------:R-:W-:Y:S01]  /*1ef0*/  HFMA2.MMA R16, R33, R19, R16 ;  /* 0x0000001321107235 */ /* 0x000fe20000000010 */
[----:B------:R-:W-:Y:S02]  /*1f00*/  LOP3.LUT R32, R31, 0x64006400, RZ, 0xfc, !PT ;  /* 0x640064001f207812 */ /* 0x000fe400078efcff */
[----:B------:R-:W-:-:S02]  /*1f10*/  LOP3.LUT R59, R59, 0x64006400, RZ, 0xfc, !PT ;  /* 0x640064003b3b7812 */ /* 0x000fc400078efcff */
[----:B------:R-:W-:Y:S01]  /*1f20*/  HFMA2.MMA R31, R72, 0.0625, 0.0625, R5 ;  /* 0x2c002c00481f7835 */ /* 0x000fe20000000005 */
[----:B------:R-:W-:Y:S02]  /*1f30*/  HFMA2 R32, R32, 0.0625, 0.0625, R3 ;  /* 0x2c002c0020207831 */ /* 0x000fe40000000003 */
[----:B------:R-:W-:Y:S01]  /*1f40*/  HFMA2 R30, R59, 0.0625, 0.0625, R8 ;  /* 0x2c002c003b1e7831 */ /* 0x000fe20000000008 */
[----:B------:R-:W-:Y:S02]  /*1f50*/  HFMA2.MMA R41, R16, R65, R41 ;  /* 0x0000004110297235 */ /* 0x000fe40000000029 */
[----:B0-----:R-:W-:Y:S01]  /*1f60*/  HFMA2.MMA R16, R26, R20, RZ ;  /* 0x000000141a107235 */ /* 0x001fe200000000ff */
[-C--:B------:R-:W-:Y:S02]  /*1f70*/  HFMA2 R17, R32, R19.reuse, R17 ;  /* 0x0000001320117231 */ /* 0x080fe40000000011 */
[----:B------:R-:W-:Y:S01]  /*1f80*/  HFMA2 R18, R30, R19, R18 ;  /* 0x000000131e127231 */ /* 0x000fe20000000012 */
[----:B------:R-:W-:Y:S01]  /*1f90*/  HFMA2.MMA R58, R31, R19, R58 ;  /* 0x000000131f3a7235 */ /* 0x000fe2000000003a */
[----:B------:R-:W-:Y:S01]  /*1fa0*/  HFMA2 R42, R17, R64, R42 ;  /* 0x00000040112a7231 */ /* 0x000fe2000000002a */
[----:B------:R-:W-:Y:S01]  /*1fb0*/  HFMA2.MMA R17, R27, R20, RZ ;  /* 0x000000141b117235 */ /* 0x000fe200000000ff */
[----:B------:R-:W-:-:S02]  /*1fc0*/  HFMA2 R39, R18, R62, R39 ;  /* 0x0000003e12277231 */ /* 0x000fc40000000027 */
[-C--:B------:R-:W-:Y:S02]  /*1fd0*/  HFMA2 R18, R29, R20.reuse, RZ.H0_H0 ;  /* 0x000000141d127231 */ /* 0x080fe400000400ff */
[----:B------:R-:W-:Y:S01]  /*1fe0*/  HFMA2 R19, R38, R20, RZ.H0_H0 ;  /* 0x0000001426137231 */ /* 0x000fe200000400ff */
[-C--:B------:R-:W-:Y:S02]  /*1ff0*/  HFMA2.MMA R20, R37, R21.reuse, R16 ;  /* 0x0000001525147235 */ /* 0x080fe40000000010 */
[----:B------:R-:W-:Y:S02]  /*2000*/  HFMA2.MMA R59, R35, R21, R17 ;  /* 0x00000015233b7235 */ /* 0x000fe40000000011 */
[----:B------:R-:W-:-:S04]  /*2010*/  HFMA2.MMA R40, R58, R63, R40 ;  /* 0x0000003f3a287235 */ /* 0x000fc80000000028 */
[-C--:B------:R-:W-:Y:S01]  /*2020*/  HFMA2.MMA R20, R57, R22.reuse, R20 ;  /* 0x0000001639147235 */ /* 0x080fe20000000014 */
[-C--:B------:R-:W-:Y:S01]  /*2030*/  HFMA2 R58, R36, R21.reuse, R18 ;  /* 0x00000015243a7231 */ /* 0x080fe20000000012 */
[----:B------:R-:W-:Y:S01]  /*2040*/  HFMA2.MMA R59, R15, R22, R59 ;  /* 0x000000160f3b7235 */ /* 0x000fe2000000003b */
[----:B------:R-:W-:Y:S02]  /*2050*/  HFMA2 R21, R34, R21, R19 ;  /* 0x0000001522157231 */ /* 0x000fe40000000013 */
[----:B------:R-:W-:-:S03]  /*2060*/  HFMA2 R58, R14, R22, R58 ;  /* 0x000000160e3a7231 */ /* 0x000fc6000000003a */
[-C--:B------:R-:W-:Y:S01]  /*2070*/  HFMA2.MMA R20, R33, R23.reuse, R20 ;  /* 0x0000001721147235 */ /* 0x080fe20000000014 */
[----:B------:R-:W-:Y:S02]  /*2080*/  HFMA2 R22, R28, R22, R21 ;  /* 0x000000161c167231 */ /* 0x000fe40000000015 */
[----:B------:R-:W-:Y:S02]  /*2090*/  HFMA2 R21, R32, R23, R58 ;  /* 0x0000001720157231 */ /* 0x000fe4000000003a */
[----:B------:R-:W-:Y:S01]  /*20a0*/  IMAD.WIDE R72, R71, 0x4, R76 ;  /* 0x0000000447487825 */ /* 0x000fe200078e024c */
[----:B------:R-:W-:-:S03]  /*20b0*/  HFMA2.MMA R58, R31, R23, R59 ;  /* 0x000000171f3a7235 */ /* 0x000fc6000000003b */
[----:B------:R-:W-:Y:S01]  /*20c0*/  HFMA2 R59, R30, R23, R22 ;  /* 0x000000171e3b7231 */ /* 0x000fe20000000016 */
[----:B------:R-:W-:Y:S01]  /*20d0*/  HFMA2.MMA R45, R20, R65, R45 ;  /* 0x00000041142d7235 */ /* 0x000fe2000000002d */
[----:B------:R-:W-:Y:S01]  /*20e0*/  HFMA2 R46, R21, R64, R46 ;  /* 0x00000040152e7231 */ /* 0x000fe2000000002e */
[----:B------:R-:W2:Y:S04]  /*20f0*/  LDG.E.128.CONSTANT R16, desc[UR8][R72.64] ;  /* 0x0000000848107981 */ /* 0x000ea8000c1e9d00 */
[----:B------:R-:W0:Y:S01]  /*2100*/  LDS.128 R20, [UR4+0x210] ;  /* 0x00021004ff147984 */ /* 0x000e220008000c00 */
[----:B------:R-:W-:Y:S01]  /*2110*/  HFMA2.MMA R44, R58, R63, R44 ;  /* 0x0000003f3a2c7235 */ /* 0x000fe2000000002c */
[----:B------:R-:W-:Y:S01]  /*2120*/  HFMA2 R43, R59, R62, R43 ;  /* 0x0000003e3b2b7231 */ /* 0x000fe2000000002b */
[----:B0-----:R-:W-:-:S02]  /*2130*/  HFMA2.MMA R58, R26, R20, RZ ;  /* 0x000000141a3a7235 */ /* 0x001fc400000000ff */
[----:B------:R-:W-:-:S06]  /*2140*/  HFMA2.MMA R74, R27, R20, RZ ;  /* 0x000000141b4a7235 */ /* 0x000fcc00000000ff */
[-C--:B------:R-:W-:Y:S01]  /*2150*/  HFMA2.MMA R58, R37, R21.reuse, R58 ;  /* 0x00000015253a7235 */ /* 0x080fe2000000003a */
[-C--:B------:R-:W-:Y:S01]  /*2160*/  HFMA2 R59, R29, R20.reuse, RZ.H0_H0 ;  /* 0x000000141d3b7231 */ /* 0x080fe200000400ff */
[----:B------:R-:W-:Y:S01]  /*2170*/  HFMA2.MMA R74, R35, R21, R74 ;  /* 0x00000015234a7235 */ /* 0x000fe2000000004a */
[----:B------:R-:W-:Y:S02]  /*2180*/  HFMA2 R20, R38, R20, RZ.H0_H0 ;  /* 0x0000001426147231 */ /* 0x000fe400000400ff */
[----:B------:R-:W-:-:S03]  /*2190*/  HFMA2 R59, R36, R21, R59 ;  /* 0x00000015243b7231 */ /* 0x000fc6000000003b */
[-C--:B------:R-:W-:Y:S01]  /*21a0*/  HFMA2.MMA R58, R57, R22.reuse, R58 ;  /* 0x00000016393a7235 */ /* 0x080fe2000000003a */
[----:B------:R-:W-:Y:S01]  /*21b0*/  HFMA2 R20, R34, R21, R20 ;  /* 0x0000001522147231 */ /* 0x000fe20000000014 */
[----:B------:R-:W-:Y:S01]  /*21c0*/  HFMA2.MMA R74, R15, R22, R74 ;  /* 0x000000160f4a7235 */ /* 0x000fe2000000004a */
[-C--:B------:R-:W-:Y:S02]  /*21d0*/  HFMA2 R59, R14, R22.reuse, R59 ;  /* 0x000000160e3b7231 */ /* 0x080fe4000000003b */
[----:B------:R-:W-:-:S03]  /*21e0*/  HFMA2 R22, R28, R22, R20 ;  /* 0x000000161c167231 */ /* 0x000fc60000000014 */
[-C--:B------:R-:W-:Y:S01]  /*21f0*/  HFMA2.MMA R20, R33, R23.reuse, R58 ;  /* 0x0000001721147235 */ /* 0x080fe2000000003a */
[-C--:B------:R-:W-:Y:S01]  /*2200*/  HFMA2 R21, R32, R23.reuse, R59 ;  /* 0x0000001720157231 */ /* 0x080fe2000000003b */
[----:B------:R-:W-:Y:S01]  /*2210*/  HFMA2.MMA R58, R31, R23, R74 ;  /* 0x000000171f3a7235 */ /* 0x000fe2000000004a */
[----:B------:R-:W-:Y:S02]  /*2220*/  HFMA2 R59, R30, R23, R22 ;  /* 0x000000171e3b7231 */ /* 0x000fe40000000016 */
[----:B------:R-:W-:-:S03]  /*2230*/  HFMA2 R49, R21, R64, R49 ;  /* 0x0000004015317231 */ /* 0x000fc60000000031 */
[----:B------:R-:W-:Y:S02]  /*2240*/  HFMA2.MMA R50, R20, R65, R50 ;  /* 0x0000004114327235 */ /* 0x000fe40000000032 */
[----:B------:R-:W0:Y:S01]  /*2250*/  LDS.128 R20, [UR4+0x310] ;  /* 0x00031004ff147984 */ /* 0x000e220008000c00 */
[----:B------:R-:W-:Y:S01]  /*2260*/  HFMA2.MMA R48, R58, R63, R48 ;  /* 0x0000003f3a307235 */ /* 0x000fe20000000030 */
[----:B------:R-:W-:Y:S01]  /*2270*/  HFMA2 R47, R59, R62, R47 ;  /* 0x0000003e3b2f7231 */ /* 0x000fe2000000002f */
[-C--:B0-----:R-:W-:Y:S02]  /*2280*/  HFMA2.MMA R58, R26, R20.reuse, RZ ;  /* 0x000000141a3a7235 */ /* 0x081fe400000000ff */
        /* <DEDUP_REMOVED lines=43> */
[-C--:B------:R-:W-:Y:S02]  /*2540*/  HFMA2.MMA R26, R37, R21.reuse, R26 ;  /* 0x00000015251a7235 */ /* 0x080fe4000000001a */
[----:B------:R-:W-:-:S06]  /*2550*/  HFMA2.MMA R35, R35, R21, R27 ;  /* 0x0000001523237235 */ /* 0x000fcc000000001b */
[-C--:B------:R-:W-:Y:S02]  /*2560*/  HFMA2.MMA R57, R57, R22.reuse, R26 ;  /* 0x0000001639397235 */ /* 0x080fe4000000001a */
[----:B------:R-:W0:Y:S01]  /*2570*/  LDS.128 R24, [UR4+0x20] ;  /* 0x00002004ff187984 */ /* 0x000e220008000c00 */
[-C--:B------:R-:W-:Y:S02]  /*2580*/  HFMA2 R29, R29, R20.reuse, RZ.H0_H0 ;  /* 0x000000141d1d7231 */ /* 0x080fe400000400ff */
[----:B------:R-:W-:Y:S01]  /*2590*/  HFMA2 R20, R38, R20, RZ.H0_H0 ;  /* 0x0000001426147231 */ /* 0x000fe200000400ff */
[----:B------:R-:W-:Y:S01]  /*25a0*/  HFMA2.MMA R35, R15, R22, R35 ;  /* 0x000000160f237235 */ /* 0x000fe20000000023 */
[-C--:B------:R-:W-:Y:S02]  /*25b0*/  HFMA2 R29, R36, R21.reuse, R29 ;  /* 0x00000015241d7231 */ /* 0x080fe4000000001d */
[----:B------:R-:W-:Y:S02]  /*25c0*/  HFMA2 R20, R34, R21, R20 ;  /* 0x0000001522147231 */ /* 0x000fe40000000014 */
[----:B------:R-:W-:-:S02]  /*25d0*/  HFMA2 R29, R14, R22, R29 ;  /* 0x000000160e1d7231 */ /* 0x000fc4000000001d */
[----:B------:R-:W-:Y:S01]  /*25e0*/  HFMA2 R15, R28, R22, R20 ;  /* 0x000000161c0f7231 */ /* 0x000fe20000000014 */
[----:B------:R-:W-:Y:S01]  /*25f0*/  HFMA2.MMA R35, R31, R23, R35 ;  /* 0x000000171f237235 */ /* 0x000fe20000000023 */
[-C--:B------:R-:W-:Y:S01]  /*2600*/  HFMA2 R32, R32, R23.reuse, R29 ;  /* 0x0000001720207231 */ /* 0x080fe2000000001d */
[----:B------:R-:W-:Y:S01]  /*2610*/  HFMA2.MMA R13, R13, R65, R75 ;  /* 0x000000410d0d7235 */ /* 0x000fe2000000004b */
[----:B------:R-:W-:Y:S01]  /*2620*/  HFMA2 R31, R30, R23, R15 ;  /* 0x000000171e1f7231 */ /* 0x000fe2000000000f */
[----:B------:R-:W-:Y:S01]  /*2630*/  HFMA2.MMA R20, R33, R23, R57 ;  /* 0x0000001721147235 */ /* 0x000fe20000000039 */
[----:B--2---:R-:W-:Y:S02]  /*2640*/  LOP3.LUT R23, R18, 0xf000f, RZ, 0xc0, !PT ;  /* 0x000f000f12177812 */ /* 0x004fe400078ec0ff */
[----:B------:R-:W-:Y:S01]  /*2650*/  HFMA2 R21, R31, R62, R12 ;  /* 0x0000003e1f157231 */ /* 0x000fe2000000000c */
[----:B------:R-:W-:Y:S02]  /*2660*/  LOP3.LUT R12, R16, 0xf000f, RZ, 0xc0, !PT ;  /* 0x000f000f100c7812 */ /* 0x000fe400078ec0ff */
[----:B------:R-:W-:-:S02]  /*2670*/  LOP3.LUT R29, R23, 0x64006400, RZ, 0xfc, !PT ;  /* 0x64006400171d7812 */ /* 0x000fc400078efcff */
[----:B------:R-:W-:Y:S01]  /*2680*/  LOP3.LUT R28, R18, 0xf000f0, RZ, 0xc0, !PT ;  /* 0x00f000f0121c7812 */ /* 0x000fe200078ec0ff */
[----:B------:R-:W-:Y:S01]  /*2690*/  HFMA2.MMA R20, R20, R65, R13 ;  /* 0x0000004114147235 */ /* 0x000fe2000000000d */
[----:B------:R-:W-:Y:S01]  /*26a0*/  LOP3.LUT R12, R12, 0x64006400, RZ, 0xfc, !PT ;  /* 0x640064000c0c7812 */ /* 0x000fe200078efcff */
[----:B------:R-:W-:Y:S01]  /*26b0*/  HFMA2 R11, R32, R64, R11 ;  /* 0x00000040200b7231 */ /* 0x000fe2000000000b */
[----:B------:R-:W-:Y:S02]  /*26c0*/  LOP3.LUT R13, R16, 0xf000f0, RZ, 0xc0, !PT ;  /* 0x00f000f0100d7812 */ /* 0x000fe400078ec0ff */
[C---:B------:R-:W-:Y:S02]  /*26d0*/  LOP3.LUT R14, R17.reuse, 0xf000f, RZ, 0xc0, !PT ;  /* 0x000f000f110e7812 */ /* 0x040fe400078ec0ff */
[----:B------:R-:W-:Y:S02]  /*26e0*/  LOP3.LUT R22, R17, 0xf000f0, RZ, 0xc0, !PT ;  /* 0x00f000f011167812 */ /* 0x000fe400078ec0ff */
[----:B------:R-:W-:-:S02]  /*26f0*/  SHF.R.U32.HI R34, RZ, 0x8, R18 ;  /* 0x00000008ff227819 */ /* 0x000fc40000011612 */
[----:B------:R-:W-:Y:S01]  /*2700*/  LOP3.LUT R32, R28, 0x64006400, RZ, 0xfc, !PT ;  /* 0x640064001c207812 */ /* 0x000fe200078efcff */
[----:B------:R-:W-:Y:S01]  /*2710*/  HFMA2.MMA R28, R29, 1, 1, R4 ;  /* 0x3c003c001d1c7835 */ /* 0x000fe20000000004 */
[----:B------:R-:W-:Y:S01]  /*2720*/  LOP3.LUT R18, R19, 0xf000f, RZ, 0xc0, !PT ;  /* 0x000f000f13127812 */ /* 0x000fe200078ec0ff */
[----:B------:R-:W-:Y:S01]  /*2730*/  HADD2 R23, R12, R61 ;  /* 0x0000003d0c177230 */ /* 0x000fe20000000000 */
[----:B------:R-:W-:Y:S02]  /*2740*/  LOP3.LUT R13, R13, 0x64006400, RZ, 0xfc, !PT ;  /* 0x640064000d0d7812 */ /* 0x000fe400078efcff */
[----:B------:R-:W-:Y:S02]  /*2750*/  LOP3.LUT R15, R14, 0x64006400, RZ, 0xfc, !PT ;  /* 0x640064000e0f7812 */ /* 0x000fe400078efcff */
[----:B------:R-:W-:Y:S02]  /*2760*/  LOP3.LUT R30, R19, 0xf000f0, RZ, 0xc0, !PT ;  /* 0x00f000f0131e7812 */ /* 0x000fe400078ec0ff */
[----:B------:R-:W-:-:S02]  /*2770*/  LOP3.LUT R14, R22, 0x64006400, RZ, 0xfc, !PT ;  /* 0x64006400160e7812 */ /* 0x000fc400078efcff */
[----:B------:R-:W-:Y:S01]  /*2780*/  LOP3.LUT R31, R18, 0x64006400, RZ, 0xfc, !PT ;  /* 0x64006400121f7812 */ /* 0x000fe200078efcff */
[----:B------:R-:W-:Y:S01]  /*2790*/  HFMA2.MMA R10, R35, R63, R10 ;  /* 0x0000003f230a7235 */ /* 0x000fe2000000000a */
[----:B------:R-:W-:Y:S02]  /*27a0*/  SHF.R.U32.HI R16, RZ, 0x8, R16 ;  /* 0x00000008ff107819 */ /* 0x000fe40000011610 */
[----:B------:R-:W-:Y:S01]  /*27b0*/  SHF.R.U32.HI R17, RZ, 0x8, R17 ;  /* 0x00000008ff117819 */ /* 0x000fe20000011611 */
[----:B------:R-:W-:Y:S01]  /*27c0*/  HFMA2.MMA R22, R13, 0.0625, 0.0625, R60 ;  /* 0x2c002c000d167835 */ /* 0x000fe2000000003c */
[----:B------:R-:W-:Y:S01]  /*27d0*/  LOP3.LUT R35, R30, 0x64006400, RZ, 0xfc, !PT ;  /* 0x640064001e237812 */ /* 0x000fe200078efcff */
[----:B------:R-:W-:Y:S01]  /*27e0*/  HADD2 R30, R15, R2 ;  /* 0x000000020f1e7230 */ /* 0x000fe20000000000 */
[----:B------:R-:W-:Y:S01]  /*27f0*/  HFMA2.MMA R32, R32, 0.0625, 0.0625, R5 ;  /* 0x2c002c0020207835 */ /* 0x000fe20000000005 */
[----:B------:R-:W-:Y:S01]  /*2800*/  HFMA2 R33, R14, 0.0625, 0.0625, R3 ;  /* 0x2c002c000e217831 */ /* 0x000fe20000000003 */
[-C--:B0-----:R-:W-:Y:S01]  /*2810*/  HFMA2.MMA R18, R23, R24.reuse, RZ ;  /* 0x0000001817127235 */ /* 0x081fe200000000ff */
[----:B------:R-:W-:Y:S01]  /*2820*/  HADD2 R29, R31, R6 ;  /* 0x000000061f1d7230 */ /* 0x000fe20000000000 */
[----:B------:R-:W-:Y:S01]  /*2830*/  HFMA2.MMA R57, R28, R24, RZ ;  /* 0x000000181c397235 */ /* 0x000fe200000000ff */
[----:B------:R-:W-:-:S02]  /*2840*/  LOP3.LUT R12, R16, 0xf000f, RZ, 0xc0, !PT ;  /* 0x000f000f100c7812 */ /* 0x000fc400078ec0ff */
[----:B------:R-:W-:Y:S02]  /*2850*/  LOP3.LUT R13, R17, 0xf000f, RZ, 0xc0, !PT ;  /* 0x000f000f110d7812 */ /* 0x000fe400078ec0ff */
[----:B------:R-:W-:Y:S01]  /*2860*/  LOP3.LUT R14, R34, 0xf000f, RZ, 0xc0, !PT ;  /* 0x000f000f220e7812 */ /* 0x000fe200078ec0ff */
[----:B------:R-:W-:Y:S01]  /*2870*/  HFMA2 R31, R35, 0.0625, 0.0625, R8 ;  /* 0x2c002c00231f7831 */ /* 0x000fe20000000008 */
[----:B------:R-:W-:Y:S01]  /*2880*/  SHF.R.U32.HI R35, RZ, 0x8, R19 ;  /* 0x00000008ff237819 */ /* 0x000fe20000011613 */
[-C--:B------:R-:W-:Y:S01]  /*2890*/  HFMA2 R74, R30, R24.reuse, RZ.H0_H0 ;  /* 0x000000181e4a7231 */ /* 0x080fe200000400ff */
[----:B------:R-:W-:Y:S01]  /*28a0*/  LOP3.LUT R38, R12, 0x64006400, RZ, 0xfc, !PT ;  /* 0x640064000c267812 */ /* 0x000fe200078efcff */
[----:B------:R-:W-:Y:S01]  /*28b0*/  HFMA2 R24, R29, R24, RZ.H0_H0 ;  /* 0x000000181d187231 */ /* 0x000fe200000400ff */
[----:B------:R-:W-:Y:S02]  /*28c0*/  LOP3.LUT R37, R13, 0x64006400, RZ, 0xfc, !PT ;  /* 0x640064000d257812 */ /* 0x000fe400078efcff */
[----:B------:R-:W-:Y:S01]  /*28d0*/  LOP3.LUT R19, R14, 0x64006400, RZ, 0xfc, !PT ;  /* 0x640064000e137812 */ /* 0x000fe200078efcff */
[-C--:B------:R-:W-:Y:S01]  /*28e0*/  HFMA2.MMA R18, R22, R25.reuse, R18 ;  /* 0x0000001916127235 */ /* 0x080fe20000000012 */
[----:B------:R-:W0:Y:S01]  /*28f0*/  LDS.128 R12, [UR4+0x120] ;  /* 0x00012004ff0c7984 */ /* 0x000e220008000c00 */
[-C--:B------:R-:W-:Y:S01]  /*2900*/  HFMA2 R74, R33, R25.reuse, R74 ;  /* 0x00000019214a7231 */ /* 0x080fe2000000004a */
[----:B------:R-:W-:Y:S01]  /*2910*/  HFMA2.MMA R57, R32, R25, R57 ;  /* 0x0000001920397235 */ /* 0x000fe20000000039 */
[----:B------:R-:W-:Y:S01]  /*2920*/  HFMA2 R25, R31, R25, R24 ;  /* 0x000000191f197231 */ /* 0x000fe20000000018 */
[----:B------:R-:W-:-:S04]  /*2930*/  LOP3.LUT R24, R35, 0xf000f, RZ, 0xc0, !PT ;  /* 0x000f000f23187812 */ /* 0x000fc800078ec0ff */
[----:B------:R-:W-:Y:S01]  /*2940*/  LOP3.LUT R75, R24, 0x64006400, RZ, 0xfc, !PT ;  /* 0x64006400184b7812 */ /* 0x000fe200078efcff */
[----:B------:R-:W-:-:S05]  /*2950*/  HFMA2.MMA R37, R37, 1, 1, R2 ;  /* 0x3c003c0025257835 */ /* 0x000fca0000000002 */
[----:B------:R-:W-:Y:S01]  /*2960*/  HFMA2.MMA R24, R75, 1, 1, R6 ;  /* 0x3c003c004b187835 */ /* 0x000fe20000000006 */
[----:B------:R-:W-:Y:S01]  /*2970*/  LOP3.LUT R16, R16, 0xf000f0, RZ, 0xc0, !PT ;  /* 0x00f000f010107812 */ /* 0x000fe200078ec0ff */
[----:B------:R-:W-:-:S03]  /*2980*/  HADD2 R36, R19, R4 ;  /* 0x0000000413247230 */ /* 0x000fc60000000000 */
[----:B------:R-:W-:Y:S02]  /*2990*/  HFMA2 R19, R37, R26, R74 ;  /* 0x0000001a25137231 */ /* 0x000fe4000000004a */
[----:B------:R-:W-:-:S03]  /*29a0*/  HADD2 R38, R38, R61 ;  /* 0x0000003d26267230 */ /* 0x000fc60000000000 */
[----:B------:R-:W-:Y:S01]  /*29b0*/  HFMA2 R74, R24, R26, R25 ;  /* 0x0000001a184a7231 */ /* 0x000fe20000000019 */
[----:B------:R-:W-:Y:S02]  /*29c0*/  LOP3.LUT R25, R16, 0x64006400, RZ, 0xfc, !PT ;  /* 0x6400640010197812 */ /* 0x000fe400078efcff */
[----:B------:R-:W-:Y:S01]  /*29d0*/  LOP3.LUT R17, R17, 0xf000f0, RZ, 0xc0, !PT ;  /* 0x00f000f011117812 */ /* 0x000fe200078ec0ff */
[-C--:B------:R-:W-:Y:S01]  /*29e0*/  HFMA2.MMA R18, R38, R26.reuse, R18 ;  /* 0x0000001a26127235 */ /* 0x080fe20000000012 */
[----:B------:R-:W-:Y:S02]  /*29f0*/  LOP3.LUT R34, R34, 0xf000f0, RZ, 0xc0, !PT ;  /* 0x00f000f022227812 */ /* 0x000fe400078ec0ff */
[----:B------:R-:W-:Y:S02]  /*2a00*/  HFMA2.MMA R25, R25, 0.0625, 0.0625, R60 ;  /* 0x2c002c0019197835 */ /* 0x000fe4000000003c */
[----:B------:R-:W-:Y:S01]  /*2a10*/  HFMA2.MMA R57, R36, R26, R57 ;  /* 0x0000001a24397235 */ /* 0x000fe20000000039 */
[----:B------:R-:W-:-:S02]  /*2a20*/  LOP3.LUT R26, R17, 0x64006400, RZ, 0xfc, !PT ;  /* 0x64006400111a7812 */ /* 0x000fc400078efcff */
[----:B------:R-:W-:-:S03]  /*2a30*/  LOP3.LUT R34, R34, 0x64006400, RZ, 0xfc, !PT ;  /* 0x6400640022227812 */ /* 0x000fc600078efcff */
[----:B------:R-:W-:Y:S01]  /*2a40*/  HFMA2 R26, R26, 0.0625, 0.0625, R3 ;  /* 0x2c002c001a1a7831 */ /* 0x000fe20000000003 */
[----:B------:R-:W-:Y:S02]  /*2a50*/  HFMA2.MMA R18, R25, R27, R18 ;  /* 0x0000001b19127235 */ /* 0x000fe40000000012 */
[----:B------:R-:W-:Y:S02]  /*2a60*/  HFMA2.MMA R34, R34, 0.0625, 0.0625, R5 ;  /* 0x2c002c0022227835 */ /* 0x000fe40000000005 */
[----:B0-----:R-:W-:Y:S01]  /*2a70*/  HFMA2.MMA R16, R23, R12, RZ ;  /* 0x0000000c17107235 */ /* 0x001fe200000000ff */
[----:B------:R-:W-:Y:S01]  /*2a80*/  HFMA2 R19, R26, R27, R19 ;  /* 0x0000001b1a137231 */ /* 0x000fe20000000013 */
[----:B------:R-:W-:Y:S01]  /*2a90*/  LOP3.LUT R35, R35, 0xf000f0, RZ, 0xc0, !PT ;  /* 0x00f000f023237812 */ /* 0x000fe200078ec0ff */
[----:B------:R-:W-:Y:S01]  /*2aa0*/  HFMA2 R17, R30, R12, RZ.H0_H0 ;  /* 0x0000000c1e117231 */ /* 0x000fe200000400ff */
[----:B------:R-:W-:Y:S01]  /*2ab0*/  HFMA2.MMA R41, R18, R65, R41 ;  /* 0x0000004112297235 */ /* 0x000fe20000000029 */
[----:B------:R-:W-:Y:S01]  /*2ac0*/  HFMA2 R42, R19, R64, R42 ;  /* 0x00000040132a7231 */ /* 0x000fe2000000002a */
[----:B------:R-:W-:Y:S01]  /*2ad0*/  HFMA2.MMA R18, R28, R12, RZ ;  /* 0x0000000c1c127235 */ /* 0x000fe200000000ff */
[----:B------:R-:W-:Y:S01]  /*2ae0*/  HFMA2 R19, R29, R12, RZ.H0_H0 ;  /* 0x0000000c1d137231 */ /* 0x000fe200000400ff */
[----:B------:R-:W-:Y:S01]  /*2af0*/  HFMA2.MMA R57, R34, R27, R57 ;  /* 0x0000001b22397235 */ /* 0x000fe20000000039 */
[----:B------:R-:W-:Y:S01]  /*2b00*/  LOP3.LUT R35, R35, 0x64006400, RZ, 0xfc, !PT ;  /* 0x6400640023237812 */ /* 0x000fe200078efcff */
[----:B------:R-:W-:-:S04]  /*2b10*/  HFMA2.MMA R12, R22, R13, R16 ;  /* 0x0000000d160c7235 */ /* 0x000fc80000000010 */
[----:B------:R-:W-:Y:S02]  /*2b20*/  HFMA2 R35, R35, 0.0625, 0.0625, R8 ;  /* 0x2c002c0023237831 */ /* 0x000fe40000000008 */
[----:B------:R-:W-:Y:S02]  /*2b30*/  HFMA2.MMA R40, R57, R63, R40 ;  /* 0x0000003f39287235 */ /* 0x000fe40000000028 */
[----:B------:R-:W-:Y:S01]  /*2b40*/  HFMA2.MMA R12, R38, R14, R12 ;  /* 0x0000000e260c7235 */ /* 0x000fe2000000000c */
[----:B------:R-:W-:Y:S01]  /*2b50*/  HFMA2 R74, R35, R27, R74 ;  /* 0x0000001b234a7231 */ /* 0x000fe2000000004a */
[----:B------:R-:W-:Y:S01]  /*2b60*/  HFMA2.MMA R57, R32, R13, R18 ;  /* 0x0000000d20397235 */ /* 0x000fe20000000012 */
[-C--:B------:R-:W-:Y:S02]  /*2b70*/  HFMA2 R27, R33, R13.reuse, R17 ;  /* 0x0000000d211b7231 */ /* 0x080fe40000000011 */
[----:B------:R-:W-:Y:S02]  /*2b80*/  HFMA2 R39, R74, R62, R39 ;  /* 0x0000003e4a277231 */ /* 0x000fe40000000027 */
[----:B------:R-:W-:Y:S01]  /*2b90*/  HFMA2 R74, R31, R13, R19 ;  /* 0x0000000d1f4a7231 */ /* 0x000fe20000000013 */
[----:B------:R-:W-:Y:S01]  /*2ba0*/  HFMA2.MMA R12, R25, R15, R12 ;  /* 0x0000000f190c7235 */ /* 0x000fe2000000000c */
[-C--:B------:R-:W-:Y:S01]  /*2bb0*/  HFMA2 R13, R37, R14.reuse, R27 ;  /* 0x0000000e250d7231 */ /* 0x080fe2000000001b */
[----:B------:R-:W-:Y:S01]  /*2bc0*/  HFMA2.MMA R27, R36, R14, R57 ;  /* 0x0000000e241b7235 */ /* 0x000fe20000000039 */
[----:B------:R-:W-:-:S02]  /*2bd0*/  HFMA2 R57, R24, R14, R74 ;  /* 0x0000000e18397231 */ /* 0x000fc4000000004a */
[----:B------:R-:W-:Y:S02]  /*2be0*/  HFMA2 R13, R26, R15, R13 ;  /* 0x0000000f1a0d7231 */ /* 0x000fe4000000000d */
[----:B------:R-:W-:-:S04]  /*2bf0*/  IMAD.WIDE R72, R71, 0x4, R72 ;  /* 0x0000000447487825 */ /* 0x000fc800078e0248 */
[----:B------:R-:W-:Y:S01]  /*2c00*/  HFMA2 R57, R35, R15, R57 ;  /* 0x0000000f23397231 */ /* 0x000fe20000000039 */
[----:B------:R-:W-:Y:S01]  /*2c10*/  HFMA2.MMA R45, R12, R65, R45 ;  /* 0x000000410c2d7235 */ /* 0x000fe2000000002d */
[----:B------:R-:W-:Y:S01]  /*2c20*/  HFMA2 R46, R13, R64, R46 ;  /* 0x000000400d2e7231 */ /* 0x000fe2000000002e */
[----:B------:R-:W-:Y:S01]  /*2c30*/  HFMA2.MMA R27, R34, R15, R27 ;  /* 0x0000000f221b7235 */ /* 0x000fe2000000001b */
[----:B------:R-:W2:Y:S04]  /*2c40*/  LDG.E.128.CONSTANT R16, desc[UR8][R72.64] ;  /* 0x0000000848107981 */ /* 0x000ea8000c1e9d00 */
[----:B------:R-:W0:Y:S03]  /*2c50*/  LDS.128 R12, [UR4+0x220] ;  /* 0x00022004ff0c7984 */ /* 0x000e260008000c00 */
[----:B------:R-:W-:Y:S01]  /*2c60*/  HFMA2.MMA R44, R27, R63, R44 ;  /* 0x0000003f1b2c7235 */ /* 0x000fe2000000002c */
[----:B------:R-:W-:Y:S01]  /*2c70*/  HFMA2 R43, R57, R62, R43 ;  /* 0x0000003e392b7231 */ /* 0x000fe2000000002b */
[----:B0-----:R-:W-:-:S02]  /*2c80*/  HFMA2.MMA R27, R23, R12, RZ ;  /* 0x0000000c171b7235 */ /* 0x001fc400000000ff */
[----:B------:R-:W-:-:S06]  /*2c90*/  HFMA2.MMA R74, R28, R12, RZ ;  /* 0x0000000c1c4a7235 */ /* 0x000fcc00000000ff */
[-C--:B------:R-:W-:Y:S01]  /*2ca0*/  HFMA2.MMA R27, R22, R13.reuse, R27 ;  /* 0x0000000d161b7235 */ /* 0x080fe2000000001b */
[-C--:B------:R-:W-:Y:S02]  /*2cb0*/  HFMA2 R57, R30, R12.reuse, RZ.H0_H0 ;  /* 0x0000000c1e397231 */ /* 0x080fe400000400ff */
[----:B------:R-:W-:Y:S01]  /*2cc0*/  HFMA2 R12, R29, R12, RZ.H0_H0 ;  /* 0x0000000c1d0c7231 */ /* 0x000fe200000400ff */
[----:B------:R-:W-:Y:S01]  /*2cd0*/  HFMA2.MMA R74, R32, R13, R74 ;  /* 0x0000000d204a7235 */ /* 0x000fe2000000004a */
[----:B------:R-:W-:-:S03]  /*2ce0*/  HFMA2 R57, R33, R13, R57 ;  /* 0x0000000d21397231 */ /* 0x000fc60000000039 */
[-C--:B------:R-:W-:Y:S01]  /*2cf0*/  HFMA2.MMA R27, R38, R14.reuse, R27 ;  /* 0x0000000e261b7235 */ /* 0x080fe2000000001b */
[----:B------:R-:W-:Y:S02]  /*2d00*/  HFMA2 R12, R31, R13, R12 ;  /* 0x0000000d1f0c7231 */ /* 0x000fe4000000000c */
[-C--:B------:R-:W-:Y:S02]  /*2d10*/  HFMA2 R13, R37, R14.reuse, R57 ;  /* 0x0000000e250d7231 */ /* 0x080fe40000000039 */
[----:B------:R-:W-:Y:S01]  /*2d20*/  HFMA2 R57, R24, R14, R12 ;  /* 0x0000000e18397231 */ /* 0x000fe2000000000c */
[----:B------:R-:W-:Y:S02]  /*2d30*/  HFMA2.MMA R74, R36, R14, R74 ;  /* 0x0000000e244a7235 */ /* 0x000fe4000000004a */
[----:B------:R-:W-:Y:S01]  /*2d40*/  HFMA2.MMA R12, R25, R15, R27 ;  /* 0x0000000f190c7235 */ /* 0x000fe2000000001b */
[-C--:B------:R-:W-:Y:S02]  /*2d50*/  HFMA2 R13, R26, R15.reuse, R13 ;  /* 0x0000000f1a0d7231 */ /* 0x080fe4000000000d */
[----:B------:R-:W-:-:S02]  /*2d60*/  HFMA2 R57, R35, R15, R57 ;  /* 0x0000000f23397231 */ /* 0x000fc40000000039 */
[----:B------:R-:W-:Y:S01]  /*2d70*/  HFMA2 R49, R13, R64, R49 ;  /* 0x000000400d317231 */ /* 0x000fe20000000031 */
[----:B------:R-:W-:Y:S02]  /*2d80*/  HFMA2.MMA R27, R34, R15, R74 ;  /* 0x0000000f221b7235 */ /* 0x000fe4000000004a */
[----:B------:R-:W-:Y:S02]  /*2d90*/  HFMA2.MMA R50, R12, R65, R50 ;  /* 0x000000410c327235 */ /* 0x000fe40000000032 */
[----:B------:R-:W0:Y:S04]  /*2da0*/  LDS.128 R12, [UR4+0x320] ;  /* 0x00032004ff0c7984 */ /* 0x000e280008000c00 */
        /* <DEDUP_REMOVED lines=41> */
[----:B------:R-:W0:Y:S02]  /*3040*/  LDS.128 R12, [UR4+0x520] ;  /* 0x00052004ff0c7984 */ /* 0x000e240008000c00 */
[-C--:B0-----:R-:W-:Y:S01]  /*3050*/  HFMA2.MMA R28, R28, R12.reuse, RZ ;  /* 0x0000000c1c1c7235 */ /* 0x081fe200000000ff */
[-C--:B------:R-:W-:Y:S01]  /*3060*/  HFMA2 R30, R30, R12.reuse, RZ.H0_H0 ;  /* 0x0000000c1e1e7231 */ /* 0x080fe200000400ff */
[----:B------:R-:W-:Y:S01]  /*3070*/  HFMA2.MMA R23, R23, R12, RZ ;  /* 0x0000000c17177235 */ /* 0x000fe200000000ff */
[----:B------:R-:W-:-:S05]  /*3080*/  HFMA2 R12, R29, R12, RZ.H0_H0 ;  /* 0x0000000c1d0c7231 */ /* 0x000fca00000400ff */
[-C--:B------:R-:W-:Y:S01]  /*3090*/  HFMA2.MMA R28, R32, R13.reuse, R28 ;  /* 0x0000000d201c7235 */ /* 0x080fe2000000001c */
[-C--:B------:R-:W-:Y:S01]  /*30a0*/  HFMA2 R30, R33, R13.reuse, R30 ;  /* 0x0000000d211e7231 */ /* 0x080fe2000000001e */
[----:B------:R-:W-:Y:S01]  /*30b0*/  HFMA2.MMA R23, R22, R13, R23 ;  /* 0x0000000d16177235 */ /* 0x000fe20000000017 */
[----:B------:R-:W-:Y:S02]  /*30c0*/  HFMA2 R12, R31, R13, R12 ;  /* 0x0000000d1f0c7231 */ /* 0x000fe4000000000c */
[----:B------:R-:W-:-:S03]  /*30d0*/  HFMA2 R13, R37, R14, R30 ;  /* 0x0000000e250d7231 */ /* 0x000fc6000000001e */
[-C--:B------:R-:W-:Y:S02]  /*30e0*/  HFMA2.MMA R36, R36, R14.reuse, R28 ;  /* 0x0000000e24247235 */ /* 0x080fe4000000001c */
[----:B------:R-:W0:Y:S01]  /*30f0*/  LDS.128 R28, [UR4+0x30] ;  /* 0x00003004ff1c7984 */ /* 0x000e220008000c00 */
[----:B------:R-:W-:Y:S01]  /*3100*/  HFMA2.MMA R23, R38, R14, R23 ;  /* 0x0000000e26177235 */ /* 0x000fe20000000017 */
[----:B------:R-:W-:-:S04]  /*3110*/  HFMA2 R12, R24, R14, R12 ;  /* 0x0000000e180c7231 */ /* 0x000fc8000000000c */
[----:B------:R-:W-:-:S03]  /*3120*/  HFMA2.MMA R36, R34, R15, R36 ;  /* 0x0000000f22247235 */ /* 0x000fc60000000024 */
[----:B------:R-:W-:Y:S01]  /*3130*/  HFMA2.MMA R23, R25, R15, R23 ;  /* 0x0000000f19177235 */ /* 0x000fe20000000017 */
[----:B------:R-:W-:-:S04]  /*3140*/  HFMA2 R12, R35, R15, R12 ;  /* 0x0000000f230c7231 */ /* 0x000fc8000000000c */
[----:B------:R-:W-:Y:S01]  /*3150*/  HFMA2.MMA R10, R36, R63, R10 ;  /* 0x0000003f240a7235 */ /* 0x000fe2000000000a */
[----:B--2---:R-:W-:Y:S02]  /*3160*/  LOP3.LUT R22, R17, 0xf000f0, RZ, 0xc0, !PT ;  /* 0x00f000f011167812 */ /* 0x004fe400078ec0ff */
[----:B------:R-:W-:Y:S01]  /*3170*/  HFMA2.MMA R20, R23, R65, R20 ;  /* 0x0000004117147235 */ /* 0x000fe20000000014 */
[C---:B------:R-:W-:Y:S01]  /*3180*/  LOP3.LUT R23, R18.reuse, 0xf000f, RZ, 0xc0, !PT ;  /* 0x000f000f12177812 */ /* 0x040fe200078ec0ff */
[----:B------:R-:W-:Y:S01]  /*3190*/  HFMA2 R21, R12, R62, R21 ;  /* 0x0000003e0c157231 */ /* 0x000fe20000000015 */
[----:B------:R-:W-:Y:S02]  /*31a0*/  LOP3.LUT R24, R18, 0xf000f0, RZ, 0xc0, !PT ;  /* 0x00f000f012187812 */ /* 0x000fe400078ec0ff */
[----:B------:R-:W-:Y:S02]  /*31b0*/  SHF.R.U32.HI R36, RZ, 0x8, R18 ;  /* 0x00000008ff247819 */ /* 0x000fe40000011612 */
[----:B------:R-:W-:-:S02]  /*31c0*/  LOP3.LUT R12, R16, 0xf000f, RZ, 0xc0, !PT ;  /* 0x000f000f100c7812 */ /* 0x000fc400078ec0ff */
[C---:B------:R-:W-:Y:S02]  /*31d0*/  LOP3.LUT R18, R19.reuse, 0xf000f, RZ, 0xc0, !PT ;  /* 0x000f000f13127812 */ /* 0x040fe400078ec0ff */
[----:B------:R-:W-:Y:S02]  /*31e0*/  LOP3.LUT R25, R19, 0xf000f0, RZ, 0xc0, !PT ;  /* 0x00f000f013197812 */ /* 0x000fe400078ec0ff */
[----:B------:R-:W-:Y:S02]  /*31f0*/  SHF.R.U32.HI R37, RZ, 0x8, R19 ;  /* 0x00000008ff257819 */ /* 0x000fe40000011613 */
[----:B------:R-:W-:Y:S02]  /*3200*/  LOP3.LUT R22, R22, 0x64006400, RZ, 0xfc, !PT ;  /* 0x6400640016167812 */ /* 0x000fe400078efcff */
[----:B------:R-:W-:Y:S01]  /*3210*/  LOP3.LUT R19, R23, 0x64006400, RZ, 0xfc, !PT ;  /* 0x6400640017137812 */ /* 0x000fe200078efcff */
[----:B------:R-:W-:Y:S01]  /*3220*/  HFMA2 R32, R26, R15, R13 ;  /* 0x0000000f1a207231 */ /* 0x000fe2000000000d */
[----:B------:R-:W-:Y:S01]  /*3230*/  LOP3.LUT R14, R12, 0x64006400, RZ, 0xfc, !PT ;  /* 0x640064000c0e7812 */ /* 0x000fe200078efcff */
[----:B------:R-:W-:Y:S01]  /*3240*/  HFMA2 R26, R22, 0.0625, 0.0625, R3 ;  /* 0x2c002c00161a7831 */ /* 0x000fe20000000003 */
[----:B------:R-:W-:-:S02]  /*3250*/  LOP3.LUT R13, R16, 0xf000f0, RZ, 0xc0, !PT ;  /* 0x00f000f0100d7812 */ /* 0x000fc400078ec0ff */
[----:B------:R-:W-:Y:S01]  /*3260*/  LOP3.LUT R15, R17, 0xf000f, RZ, 0xc0, !PT ;  /* 0x000f000f110f7812 */ /* 0x000fe200078ec0ff */
[----:B------:R-:W-:Y:S01]  /*3270*/  HFMA2.MMA R22, R19, 1, 1, R4 ;  /* 0x3c003c0013167835 */ /* 0x000fe20000000004 */
[----:B------:R-:W-:Y:S01]  /*3280*/  LOP3.LUT R24, R24, 0x64006400, RZ, 0xfc, !PT ;  /* 0x6400640018187812 */ /* 0x000fe200078efcff */
[----:B------:R-:W-:Y:S01]  /*3290*/  HFMA2.MMA R58, R27, R63, R58 ;  /* 0x0000003f1b3a7235 */ /* 0x000fe2000000003a */
[----:B------:R-:W-:Y:S01]  /*32a0*/  HFMA2 R59, R57, R62, R59 ;  /* 0x0000003e393b7231 */ /* 0x000fe2000000003b */
[----:B------:R-:W-:Y:S01]  /*32b0*/  LOP3.LUT R27, R13, 0x64006400, RZ, 0xfc, !PT ;  /* 0x640064000d1b7812 */ /* 0x000fe200078efcff */
[----:B------:R-:W-:Y:S01]  /*32c0*/  HADD2 R33, R14, R61 ;  /* 0x0000003d0e217230 */ /* 0x000fe20000000000 */
[----:B------:R-:W-:Y:S02]  /*32d0*/  LOP3.LUT R57, R25, 0x64006400, RZ, 0xfc, !PT ;  /* 0x6400640019397812 */ /* 0x000fe400078efcff */
[----:B------:R-:W-:Y:S02]  /*32e0*/  LOP3.LUT R15, R15, 0x64006400, RZ, 0xfc, !PT ;  /* 0x640064000f0f7812 */ /* 0x000fe400078efcff */
[----:B------:R-:W-:Y:S01]  /*32f0*/  LOP3.LUT R35, R18, 0x64006400, RZ, 0xfc, !PT ;  /* 0x6400640012237812 */ /* 0x000fe200078efcff */
[----:B------:R-:W-:Y:S01]  /*3300*/  HFMA2.MMA R25, R24, 0.0625, 0.0625, R5 ;  /* 0x2c002c0018197835 */ /* 0x000fe20000000005 */
[----:B------:R-:W-:Y:S01]  /*3310*/  HFMA2 R11, R32, R64, R11 ;  /* 0x00000040200b7231 */ /* 0x000fe2000000000b */
[----:B------:R-:W-:Y:S01]  /*3320*/  SHF.R.U32.HI R16, RZ, 0x8, R16 ;  /* 0x00000008ff107819 */ /* 0x000fe20000011610 */
[----:B------:R-:W-:Y:S01]  /*3330*/  HFMA2 R24, R57, 0.0625, 0.0625, R8 ;  /* 0x2c002c0039187831 */ /* 0x000fe20000000008 */
[----:B------:R-:W-:Y:S01]  /*3340*/  SHF.R.U32.HI R17, RZ, 0x8, R17 ;  /* 0x00000008ff117819 */ /* 0x000fe20000011611 */
[----:B------:R-:W-:Y:S01]  /*3350*/  HFMA2.MMA R27, R27, 0.0625, 0.0625, R60 ;  /* 0x2c002c001b1b7835 */ /* 0x000fe2000000003c */
[----:B------:R-:W-:Y:S01]  /*3360*/  HADD2 R23, R15, R2 ;  /* 0x000000020f177230 */ /* 0x000fe20000000000 */
[-C--:B0-----:R-:W-:Y:S01]  /*3370*/  HFMA2.MMA R18, R33, R28.reuse, RZ ;  /* 0x0000001c21127235 */ /* 0x081fe200000000ff */
[----:B------:R-:W-:Y:S01]  /*3380*/  HADD2 R32, R35, R6 ;  /* 0x0000000623207230 */ /* 0x000fe20000000000 */
[----:B------:R-:W-:Y:S01]  /*3390*/  HFMA2.MMA R57, R22, R28, RZ ;  /* 0x0000001c16397235 */ /* 0x000fe200000000ff */
[----:B------:R-:W-:Y:S01]  /*33a0*/  LOP3.LUT R13, R16, 0xf000f, RZ, 0xc0, !PT ;  /* 0x000f000f100d7812 */ /* 0x000fe200078ec0ff */
[-C--:B------:R-:W-:Y:S01]  /*33b0*/  HFMA2 R19, R23, R28.reuse, RZ.H0_H0 ;  /* 0x0000001c17137231 */ /* 0x080fe200000400ff */
[----:B------:R-:W-:Y:S01]  /*33c0*/  LOP3.LUT R12, R17, 0xf000f, RZ, 0xc0, !PT ;  /* 0x000f000f110c7812 */ /* 0x000fe200078ec0ff */
[----:B------:R-:W-:Y:S01]  /*33d0*/  HFMA2 R38, R32, R28, RZ.H0_H0 ;  /* 0x0000001c20267231 */ /* 0x000fe200000400ff */
[----:B------:R-:W-:Y:S01]  /*33e0*/  LOP3.LUT R35, R37, 0xf000f, RZ, 0xc0, !PT ;  /* 0x000f000f25237812 */ /* 0x000fe200078ec0ff */
[-C--:B------:R-:W-:Y:S01]  /*33f0*/  HFMA2.MMA R18, R27, R29.reuse, R18 ;  /* 0x0000001d1b127235 */ /* 0x080fe20000000012 */
[-C--:B------:R-:W-:Y:S01]  /*3400*/  HFMA2 R19, R26, R29.reuse, R19 ;  /* 0x0000001d1a137231 */ /* 0x080fe20000000013 */
[----:B------:R-:W-:Y:S01]  /*3410*/  HFMA2.MMA R57, R25, R29, R57 ;  /* 0x0000001d19397235 */ /* 0x000fe20000000039 */
[----:B------:R-:W-:Y:S01]  /*3420*/  HFMA2 R38, R24, R29, R38 ;  /* 0x0000001d18267231 */ /* 0x000fe20000000026 */
[----:B------:R-:W-:-:S02]  /*3430*/  LOP3.LUT R28, R13, 0x64006400, RZ, 0xfc, !PT ;  /* 0x640064000d1c7812 */ /* 0x000fc400078efcff */
[----:B------:R-:W-:Y:S02]  /*3440*/  LOP3.LUT R29, R12, 0x64006400, RZ, 0xfc, !PT ;  /* 0x640064000c1d7812 */ /* 0x000fe400078efcff */
[----:B------:R-:W-:Y:S01]  /*3450*/  LOP3.LUT R77, R35, 0x64006400, RZ, 0xfc, !PT ;  /* 0x64006400234d7812 */ /* 0x000fe200078efcff */
[----:B------:R-:W0:Y:S01]  /*3460*/  LDS.128 R12, [UR4+0x130] ;  /* 0x00013004ff0c7984 */ /* 0x000e220008000c00 */
[----:B------:R-:W-:Y:S01]  /*3470*/  LOP3.LUT R34, R36, 0xf000f, RZ, 0xc0, !PT ;  /* 0x000f000f24227812 */ /* 0x000fe200078ec0ff */
[----:B------:R-:W-:-:S03]  /*3480*/  HADD2 R35, R28, R61 ;  /* 0x0000003d1c237230 */ /* 0x000fc60000000000 */
[----:B------:R-:W-:Y:S01]  /*3490*/  LOP3.LUT R75, R34, 0x64006400, RZ, 0xfc, !PT ;  /* 0x64006400224b7812 */ /* 0x000fe200078efcff */
[----:B------:R-:W-:Y:S02]  /*34a0*/  HFMA2.MMA R34, R29, 1, 1, R2 ;  /* 0x3c003c001d227835 */ /* 0x000fe40000000002 */
[----:B------:R-:W-:Y:S02]  /*34b0*/  HFMA2.MMA R28, R77, 1, 1, R6 ;  /* 0x3c003c004d1c7835 */ /* 0x000fe40000000006 */
[----:B------:R-:W-:Y:S01]  /*34c0*/  HADD2 R29, R75, R4 ;  /* 0x000000044b1d7230 */ /* 0x000fe20000000000 */
[----:B------:R-:W-:Y:S01]  /*34d0*/  LOP3.LUT R16, R16, 0xf000f0, RZ, 0xc0, !PT ;  /* 0x00f000f010107812 */ /* 0x000fe200078ec0ff */
[----:B------:R-:W-:-:S04]  /*34e0*/  HFMA2.MMA R18, R35, R30, R18 ;  /* 0x0000001e23127235 */ /* 0x000fc80000000012 */
[-C--:B------:R-:W-:Y:S01]  /*34f0*/  HFMA2 R19, R34, R30.reuse, R19 ;  /* 0x0000001e22137231 */ /* 0x080fe20000000013 */
[----:B------:R-:W-:Y:S01]  /*3500*/  HFMA2.MMA R57, R29, R30, R57 ;  /* 0x0000001e1d397235 */ /* 0x000fe20000000039 */
[----:B------:R-:W-:Y:S01]  /*3510*/  HFMA2 R74, R28, R30, R38 ;  /* 0x0000001e1c4a7231 */ /* 0x000fe20000000026 */
[----:B------:R-:W-:Y:S02]  /*3520*/  LOP3.LUT R30, R17, 0xf000f0, RZ, 0xc0, !PT ;  /* 0x00f000f0111e7812 */ /* 0x000fe400078ec0ff */
[----:B------:R-:W-:Y:S02]  /*3530*/  LOP3.LUT R17, R16, 0x64006400, RZ, 0xfc, !PT ;  /* 0x6400640010117812 */ /* 0x000fe400078efcff */
[----:B------:R-:W-:Y:S02]  /*3540*/  LOP3.LUT R38, R36, 0xf000f0, RZ, 0xc0, !PT ;  /* 0x00f000f024267812 */ /* 0x000fe400078ec0ff */
[----:B------:R-:W-:Y:S02]  /*3550*/  LOP3.LUT R36, R30, 0x64006400, RZ, 0xfc, !PT ;  /* 0x640064001e247812 */ /* 0x000fe400078efcff */
[----:B------:R-:W-:Y:S01]  /*3560*/  HFMA2.MMA R30, R17, 0.0625, 0.0625, R60 ;  /* 0x2c002c00111e7835 */ /* 0x000fe2000000003c */
[----:B------:R-:W-:-:S02]  /*3570*/  LOP3.LUT R38, R38, 0x64006400, RZ, 0xfc, !PT ;  /* 0x6400640026267812 */ /* 0x000fc400078efcff */
[----:B------:R-:W-:-:S04]  /*3580*/  LOP3.LUT R37, R37, 0xf000f0, RZ, 0xc0, !PT ;  /* 0x00f000f025257812 */ /* 0x000fc800078ec0ff */
[----:B------:R-:W-:Y:S01]  /*3590*/  LOP3.LUT R75, R37, 0x64006400, RZ, 0xfc, !PT ;  /* 0x64006400254b7812 */ /* 0x000fe200078efcff */
[----:B------:R-:W-:Y:S02]  /*35a0*/  HFMA2.MMA R37, R38, 0.0625, 0.0625, R5 ;  /* 0x2c002c0026257835 */ /* 0x000fe40000000005 */
[----:B------:R-:W-:Y:S01]  /*35b0*/  HFMA2.MMA R18, R30, R31, R18 ;  /* 0x0000001f1e127235 */ /* 0x000fe20000000012 */
[----:B------:R-:W-:Y:S02]  /*35c0*/  HFMA2 R36, R36, 0.0625, 0.0625, R3 ;  /* 0x2c002c0024247831 */ /* 0x000fe40000000003 */
[----:B------:R-:W-:Y:S01]  /*35d0*/  HFMA2 R38, R75, 0.0625, 0.0625, R8 ;  /* 0x2c002c004b267831 */ /* 0x000fe20000000008 */
[----:B0-----:R-:W-:Y:S01]  /*35e0*/  HFMA2.MMA R16, R33, R12, RZ ;  /* 0x0000000c21107235 */ /* 0x001fe200000000ff */
[----:B------:R-:W-:Y:S01]  /*35f0*/  HFMA2 R19, R36, R31, R19 ;  /* 0x0000001f24137231 */ /* 0x000fe20000000013 */
[----:B------:R-:W-:Y:S02]  /*3600*/  HFMA2.MMA R57, R37, R31, R57 ;  /* 0x0000001f25397235 */ /* 0x000fe40000000039 */
[----:B------:R-:W-:-:S02]  /*3610*/  HFMA2.MMA R41, R18, R65, R41 ;  /* 0x0000004112297235 */ /* 0x000fc40000000029 */
[----:B------:R-:W-:Y:S01]  /*3620*/  HFMA2.MMA R18, R22, R12, RZ ;  /* 0x0000000c16127235 */ /* 0x000fe200000000ff */
[----:B------:R-:W-:Y:S02]  /*3630*/  HFMA2 R31, R38, R31, R74 ;  /* 0x0000001f261f7231 */ /* 0x000fe4000000004a */
[----:B------:R-:W-:Y:S02]  /*3640*/  HFMA2 R42, R19, R64, R42 ;  /* 0x00000040132a7231 */ /* 0x000fe4000000002a */
[-C--:B------:R-:W-:Y:S02]  /*3650*/  HFMA2 R17, R23, R12.reuse, RZ.H0_H0 ;  /* 0x0000000c17117231 */ /* 0x080fe400000400ff */
[----:B------:R-:W-:Y:S01]  /*3660*/  HFMA2 R19, R32, R12, RZ.H0_H0 ;  /* 0x0000000c20137231 */ /* 0x000fe200000400ff */
[----:B------:R-:W-:Y:S01]  /*3670*/  HFMA2.MMA R40, R57, R63, R40 ;  /* 0x0000003f39287235 */ /* 0x000fe20000000028 */
[----:B------:R-:W-:Y:S01]  /*3680*/  HFMA2 R39, R31, R62, R39 ;  /* 0x0000003e1f277231 */ /* 0x000fe20000000027 */
[-C--:B------:R-:W-:Y:S01]  /*3690*/  HFMA2.MMA R12, R27, R13.reuse, R16 ;  /* 0x0000000d1b0c7235 */ /* 0x080fe20000000010 */
[-C--:B------:R-:W-:Y:S01]  /*36a0*/  HFMA2 R31, R26, R13.reuse, R17 ;  /* 0x0000000d1a1f7231 */ /* 0x080fe20000000011 */
[----:B------:R-:W-:Y:S01]  /*36b0*/  HFMA2.MMA R57, R25, R13, R18 ;  /* 0x0000000d19397235 */ /* 0x000fe20000000012 */
[----:B------:R-:W-:-:S02]  /*36c0*/  HFMA2 R13, R24, R13, R19 ;  /* 0x0000000d180d7231 */ /* 0x000fc40000000013 */
[----:B------:R-:W0:Y:S03]  /*36d0*/  LDS.128 R16, [UR4+0x230] ;  /* 0x00023004ff107984 */ /* 0x000e260008000c00 */
[-C--:B------:R-:W-:Y:S02]  /*36e0*/  HFMA2.MMA R12, R35, R14.reuse, R12 ;  /* 0x0000000e230c7235 */ /* 0x080fe4000000000c */
[----:B------:R-:W-:Y:S01]  /*36f0*/  HFMA2.MMA R57, R29, R14, R57 ;  /* 0x0000000e1d397235 */ /* 0x000fe20000000039 */
[----:B------:R-:W-:-:S05]  /*3700*/  HFMA2 R13, R28, R14, R13 ;  /* 0x0000000e1c0d7231 */ /* 0x000fca000000000d */
[-C--:B------:R-:W-:Y:S01]  /*3710*/  HFMA2.MMA R12, R30, R15.reuse, R12 ;  /* 0x0000000f1e0c7235 */ /* 0x080fe2000000000c */
[----:B------:R-:W-:Y:S01]  /*3720*/  HFMA2 R31, R34, R14, R31 ;  /* 0x0000000e221f7231 */ /* 0x000fe2000000001f */
[----:B------:R-:W-:Y:S01]  /*3730*/  HFMA2.MMA R57, R37, R15, R57 ;  /* 0x0000000f25397235 */ /* 0x000fe20000000039 */
[----:B------:R-:W-:-:S05]  /*3740*/  HFMA2 R13, R38, R15, R13 ;  /* 0x0000000f260d7231 */ /* 0x000fca000000000d */
[----:B------:R-:W-:Y:S01]  /*3750*/  HFMA2.MMA R45, R12, R65, R45 ;  /* 0x000000410c2d7235 */ /* 0x000fe2000000002d */
[----:B------:R-:W-:Y:S02]  /*3760*/  HFMA2 R31, R36, R15, R31 ;  /* 0x0000000f241f7231 */ /* 0x000fe4000000001f */
[----:B------:R-:W-:Y:S01]  /*3770*/  HFMA2 R43, R13, R62, R43 ;  /* 0x0000003e0d2b7231 */ /* 0x000fe2000000002b */
[----:B------:R-:W-:Y:S01]  /*3780*/  HFMA2.MMA R44, R57, R63, R44 ;  /* 0x0000003f392c7235 */ /* 0x000fe2000000002c */
[----:B------:R-:W-:Y:S01]  /*3790*/  HFMA2 R46, R31, R64, R46 ;  /* 0x000000401f2e7231 */ /* 0x000fe2000000002e */
[-C--:B0-----:R-:W-:Y:S02]  /*37a0*/  HFMA2.MMA R12, R33, R16.reuse, RZ ;  /* 0x00000010210c7235 */ /* 0x081fe400000000ff */
[----:B------:R-:W-:Y:S01]  /*37b0*/  HFMA2.MMA R14, R22, R16, RZ ;  /* 0x00000010160e7235 */ /* 0x000fe200000000ff */
[-C--:B------:R-:W-:Y:S02]  /*37c0*/  HFMA2 R13, R23, R16.reuse, RZ.H0_H0 ;  /* 0x00000010170d7231 */ /* 0x080fe400000400ff */
[----:B------:R-:W-:-:S02]  /*37d0*/  HFMA2 R15, R32, R16, RZ.H0_H0 ;  /* 0x00000010200f7231 */ /* 0x000fc400000400ff */
[-C--:B------:R-:W-:Y:S01]  /*37e0*/  HFMA2 R31, R26, R17.reuse, R13 ;  /* 0x000000111a1f7231 */ /* 0x080fe2000000000d */
[-C--:B------:R-:W-:Y:S02]  /*37f0*/  HFMA2.MMA R16, R27, R17.reuse, R12 ;  /* 0x000000111b107235 */ /* 0x080fe4000000000c */
[----:B------:R-:W-:Y:S01]  /*3800*/  HFMA2.MMA R57, R25, R17, R14 ;  /* 0x0000001119397235 */ /* 0x000fe2000000000e */
[----:B------:R-:W-:Y:S02]  /*3810*/  HFMA2 R17, R24, R17, R15 ;  /* 0x0000001118117231 */ /* 0x000fe4000000000f */
[----:B------:R-:W0:Y:S03]  /*3820*/  LDS.128 R12, [UR4+0x330] ;  /* 0x00033004ff0c7984 */ /* 0x000e260008000c00 */
[----:B------:R-:W-:Y:S01]  /*3830*/  HFMA2.MMA R16, R35, R18, R16 ;  /* 0x0000001223107235 */ /* 0x000fe20000000010 */
[----:B------:R-:W-:-:S07]  /*3840*/  HFMA2 R17, R28, R18, R17 ;  /* 0x000000121c117231 */ /* 0x000fce0000000011 */
[----:B------:R-:W-:Y:S02]  /*3850*/  HFMA2.MMA R16, R30, R19, R16 ;  /* 0x000000131e107235 */ /* 0x000fe40000000010 */
[----:B------:R-:W-:Y:S01]  /*3860*/  HFMA2.MMA R57, R29, R18, R57 ;  /* 0x000000121d397235 */ /* 0x000fe20000000039 */
[----:B------:R-:W-:Y:S02]  /*3870*/  HFMA2 R31, R34, R18, R31 ;  /* 0x00000012221f7231 */ /* 0x000fe4000000001f */
[----:B------:R-:W-:-:S03]  /*3880*/  HFMA2 R17, R38, R19, R17 ;  /* 0x0000001326117231 */ /* 0x000fc60000000011 */
[----:B------:R-:W-:Y:S01]  /*3890*/  HFMA2.MMA R50, R16, R65, R50 ;  /* 0x0000004110327235 */ /* 0x000fe20000000032 */
[----:B------:R-:W-:Y:S01]  /*38a0*/  HFMA2 R31, R36, R19, R31 ;  /* 0x00000013241f7231 */ /* 0x000fe2000000001f */
[----:B------:R-:W-:Y:S01]  /*38b0*/  HFMA2.MMA R57, R37, R19, R57 ;  /* 0x0000001325397235 */ /* 0x000fe20000000039 */
[----:B------:R-:W-:Y:S01]  /*38c0*/  HFMA2 R47, R17, R62, R47 ;  /* 0x0000003e112f7231 */ /* 0x000fe2000000002f */
[-C--:B0-----:R-:W-:Y:S01]  /*38d0*/  HFMA2.MMA R16, R33, R12.reuse, RZ ;  /* 0x0000000c21107235 */ /* 0x081fe200000000ff */
[-C--:B------:R-:W-:Y:S01]  /*38e0*/  HFMA2 R17, R23, R12.reuse, RZ.H0_H0 ;  /* 0x0000000c17117231 */ /* 0x080fe200000400ff */
[----:B------:R-:W-:Y:S01]  /*38f0*/  HFMA2.MMA R18, R22, R12, RZ ;  /* 0x0000000c16127235 */ /* 0x000fe200000000ff */
[----:B------:R-:W-:-:S05]  /*3900*/  HFMA2 R19, R32, R12, RZ.H0_H0 ;  /* 0x0000000c20137231 */ /* 0x000fca00000400ff */
[----:B------:R-:W-:Y:S02]  /*3910*/  HFMA2.MMA R12, R27, R13, R16 ;  /* 0x0000000d1b0c7235 */ /* 0x000fe40000000010 */
[----:B------:R-:W-:Y:S02]  /*3920*/  HFMA2.MMA R48, R57, R63, R48 ;  /* 0x0000003f39307235 */ /* 0x000fe40000000030 */
[----:B------:R-:W-:Y:S01]  /*3930*/  HFMA2.MMA R57, R25, R13, R18 ;  /* 0x0000000d19397235 */ /* 0x000fe20000000012 */
[----:B------:R-:W-:-:S03]  /*3940*/  HFMA2 R49, R31, R64, R49 ;  /* 0x000000401f317231 */ /* 0x000fc60000000031 */
[-C--:B------:R-:W-:Y:S01]  /*3950*/  HFMA2.MMA R12, R35, R14.reuse, R12 ;  /* 0x0000000e230c7235 */ /* 0x080fe2000000000c */
[-C--:B------:R-:W-:Y:S02]  /*3960*/  HFMA2 R31, R26, R13.reuse, R17 ;  /* 0x0000000d1a1f7231 */ /* 0x080fe40000000011 */
[----:B------:R-:W-:Y:S01]  /*3970*/  HFMA2 R13, R24, R13, R19 ;  /* 0x0000000d180d7231 */ /* 0x000fe20000000013 */
[----:B------:R-:W-:Y:S01]  /*3980*/  HFMA2.MMA R57, R29, R14, R57 ;  /* 0x0000000e1d397235 */ /* 0x000fe20000000039 */
[-C--:B------:R-:W-:Y:S01]  /*3990*/  HFMA2 R31, R34, R14.reuse, R31 ;  /* 0x0000000e221f7231 */ /* 0x080fe2000000001f */
[----:B------:R-:W0:Y:S02]  /*39a0*/  LDS.128 R16, [UR4+0x430] ;  /* 0x00043004ff107984 */ /* 0x000e240008000c00 */
[-C--:B------:R-:W-:Y:S01]  /*39b0*/  HFMA2.MMA R12, R30, R15.reuse, R12 ;  /* 0x0000000f1e0c7235 */ /* 0x080fe2000000000c */
[----:B------:R-:W-:Y:S02]  /*39c0*/  HFMA2 R14, R28, R14, R13 ;  /* 0x0000000e1c0e7231 */ /* 0x000fe4000000000d */
[-C--:B------:R-:W-:Y:S01]  /*39d0*/  HFMA2 R13, R36, R15.reuse, R31 ;  /* 0x0000000f240d7231 */ /* 0x080fe2000000001f */
[----:B------:R-:W-:Y:S01]  /*39e0*/  HFMA2.MMA R31, R37, R15, R57 ;  /* 0x0000000f251f7235 */ /* 0x000fe20000000039 */
[----:B------:R-:W-:-:S02]  /*39f0*/  HFMA2 R57, R38, R15, R14 ;  /* 0x0000000f26397231 */ /* 0x000fc4000000000e */
[----:B------:R-:W-:Y:S01]  /*3a00*/  HFMA2 R54, R13, R64, R54 ;  /* 0x000000400d367231 */ /* 0x000fe20000000036 */
[----:B------:R-:W-:Y:S02]  /*3a10*/  HFMA2.MMA R53, R12, R65, R53 ;  /* 0x000000410c357235 */ /* 0x000fe40000000035 */
[----:B------:R-:W1:Y:S02]  /*3a20*/  LDS.128 R12, [UR4+0x530] ;  /* 0x00053004ff0c7984 */ /* 0x000e640008000c00 */
[----:B------:R-:W-:Y:S01]  /*3a30*/  HFMA2.MMA R55, R31, R63, R55 ;  /* 0x0000003f1f377235 */ /* 0x000fe20000000037 */
[----:B------:R-:W-:Y:S01]  /*3a40*/  HFMA2 R56, R57, R62, R56 ;  /* 0x0000003e39387231 */ /* 0x000fe20000000038 */
[----:B------:R-:W-:Y:S01]  /*3a50*/  IADD3 R9, R9, 0x20, RZ ;  /* 0x0000002009097810 */ /* 0x000fe20007ffe0ff */
[-C--:B0-----:R-:W-:Y:S02]  /*3a60*/  HFMA2.MMA R31, R33, R16.reuse, RZ ;  /* 0x00000010211f7235 */ /* 0x081fe400000000ff */
[----:B------:R-:W-:Y:S01]  /*3a70*/  HFMA2.MMA R74, R22, R16, RZ ;  /* 0x00000010164a7235 */ /* 0x000fe200000000ff */
[----:B------:R-:W-:-:S02]  /*3a80*/  HFMA2 R57, R23, R16, RZ.H0_H0 ;  /* 0x0000001017397231 */ /* 0x000fc400000400ff */
[----:B------:R-:W-:Y:S01]  /*3a90*/  HFMA2 R75, R32, R16, RZ.H0_H0 ;  /* 0x00000010204b7231 */ /* 0x000fe200000400ff */
[-C--:B-1----:R-:W-:Y:S02]  /*3aa0*/  HFMA2.MMA R33, R33, R12.reuse, RZ ;  /* 0x0000000c21217235 */ /* 0x082fe400000000ff */
[----:B------:R-:W-:Y:S02]  /*3ab0*/  HFMA2.MMA R22, R22, R12, RZ ;  /* 0x0000000c16167235 */ /* 0x000fe400000000ff */
[-C--:B------:R-:W-:Y:S01]  /*3ac0*/  HFMA2.MMA R31, R27, R17.reuse, R31 ;  /* 0x000000111b1f7235 */ /* 0x080fe2000000001f */
[-C--:B------:R-:W-:Y:S01]  /*3ad0*/  HFMA2 R57, R26, R17.reuse, R57 ;  /* 0x000000111a397231 */ /* 0x080fe20000000039 */
[----:B------:R-:W-:Y:S01]  /*3ae0*/  HFMA2.MMA R16, R25, R17, R74 ;  /* 0x0000001119107235 */ /* 0x000fe2000000004a */
[----:B------:R-:W-:Y:S01]  /*3af0*/  HFMA2 R17, R24, R17, R75 ;  /* 0x0000001118117231 */ /* 0x000fe2000000004b */
[-C--:B------:R-:W-:Y:S02]  /*3b00*/  HFMA2.MMA R33, R27, R13.reuse, R33 ;  /* 0x0000000d1b217235 */ /* 0x080fe40000000021 */
[----:B------:R-:W-:Y:S01]  /*3b10*/  HFMA2.MMA R22, R25, R13, R22 ;  /* 0x0000000d19167235 */ /* 0x000fe20000000016 */
[----:B------:R-:W-:Y:S01]  /*3b20*/  HFMA2 R17, R28, R18, R17 ;  /* 0x000000121c117231 */ /* 0x000fe20000000011 */
[-C--:B------:R-:W-:Y:S01]  /*3b30*/  HFMA2.MMA R31, R35, R18.reuse, R31 ;  /* 0x00000012231f7235 */ /* 0x080fe2000000001f */
[----:B------:R-:W-:Y:S01]  /*3b40*/  HFMA2 R23, R23, R12, RZ.H0_H0 ;  /* 0x0000000c17177231 */ /* 0x000fe200000400ff */
[----:B------:R-:W-:Y:S01]  /*3b50*/  HFMA2.MMA R16, R29, R18, R16 ;  /* 0x000000121d107235 */ /* 0x000fe20000000010 */
[----:B------:R-:W-:Y:S01]  /*3b60*/  HFMA2 R17, R38, R19, R17 ;  /* 0x0000001326117231 */ /* 0x000fe20000000011 */
[----:B------:R-:W-:-:S02]  /*3b70*/  HFMA2.MMA R33, R35, R14, R33 ;  /* 0x0000000e23217235 */ /* 0x000fc40000000021 */
[----:B------:R-:W-:Y:S01]  /*3b80*/  HFMA2.MMA R22, R29, R14, R22 ;  /* 0x0000000e1d167235 */ /* 0x000fe20000000016 */
[----:B------:R-:W-:Y:S01]  /*3b90*/  HFMA2 R12, R32, R12, RZ.H0_H0 ;  /* 0x0000000c200c7231 */ /* 0x000fe200000400ff */
[----:B------:R-:W-:Y:S01]  /*3ba0*/  ISETP.GE.AND P0, PT, R9, R70, PT ;  /* 0x000000460900720c */ /* 0x000fe20003f06270 */
[----:B------:R-:W-:Y:S01]  /*3bb0*/  HFMA2 R57, R34, R18, R57 ;  /* 0x0000001222397231 */ /* 0x000fe20000000039 */
[-C--:B------:R-:W-:Y:S01]  /*3bc0*/  HFMA2.MMA R31, R30, R19.reuse, R31 ;  /* 0x000000131e1f7235 */ /* 0x080fe2000000001f */
[----:B------:R-:W-:Y:S02]  /*3bd0*/  HFMA2 R59, R17, R62, R59 ;  /* 0x0000003e113b7231 */ /* 0x000fe4000000003b */
[-C--:B------:R-:W-:Y:S02]  /*3be0*/  HFMA2 R17, R26, R13.reuse, R23 ;  /* 0x0000000d1a117231 */ /* 0x080fe40000000017 */
[----:B------:R-:W-:Y:S01]  /*3bf0*/  HFMA2 R12, R24, R13, R12 ;  /* 0x0000000d180c7231 */ /* 0x000fe2000000000c */
[----:B------:R-:W-:Y:S01]  /*3c00*/  HFMA2.MMA R16, R37, R19, R16 ;  /* 0x0000001325107235 */ /* 0x000fe20000000010 */
[----:B------:R-:W-:Y:S01]  /*3c10*/  HFMA2 R57, R36, R19, R57 ;  /* 0x0000001324397231 */ /* 0x000fe20000000039 */
[----:B------:R-:W-:-:S02]  /*3c20*/  HFMA2.MMA R33, R30, R15, R33 ;  /* 0x0000000f1e217235 */ /* 0x000fc40000000021 */
[----:B------:R-:W-:Y:S01]  /*3c30*/  HFMA2.MMA R22, R37, R15, R22 ;  /* 0x0000000f25167235 */ /* 0x000fe20000000016 */
[----:B------:R-:W-:-:S04]  /*3c40*/  IMAD.WIDE R72, R71, 0x4, R72 ;  /* 0x0000000447487825 */ /* 0x000fc800078e0248 */
[-C--:B------:R-:W-:Y:S02]  /*3c50*/  HFMA2 R18, R34, R14.reuse, R17 ;  /* 0x0000000e22127231 */ /* 0x080fe40000000011 */
[----:B------:R-:W-:Y:S01]  /*3c60*/  HFMA2 R19, R28, R14, R12 ;  /* 0x0000000e1c137231 */ /* 0x000fe2000000000c */
[----:B------:R-:W-:Y:S01]  /*3c70*/  HFMA2.MMA R52, R31, R65, R52 ;  /* 0x000000411f347235 */ /* 0x000fe20000000034 */
[-C--:B------:R-:W-:Y:S01]  /*3c80*/  HFMA2 R32, R36, R15.reuse, R18 ;  /* 0x0000000f24207231 */ /* 0x080fe20000000012 */
[----:B------:R-:W-:Y:S01]  /*3c90*/  MOV R77, R73 ;  /* 0x00000049004d7202 */ /* 0x000fe20000000f00 */
[----:B------:R-:W-:Y:S01]  /*3ca0*/  HFMA2 R31, R38, R15, R19 ;  /* 0x0000000f261f7231 */ /* 0x000fe20000000013 */
[----:B------:R-:W-:Y:S01]  /*3cb0*/  UIADD3 UR4, UR4, 0x40, URZ ;  /* 0x0000004004047890 */ /* 0x000fe2000fffe03f */
[----:B------:R-:W-:Y:S01]  /*3cc0*/  HFMA2.MMA R58, R16, R63, R58 ;  /* 0x0000003f103a7235 */ /* 0x000fe2000000003a */
[----:B------:R-:W-:Y:S01]  /*3cd0*/  MOV R76, R72 ;  /* 0x00000048004c7202 */ /* 0x000fe20000000f00 */
[----:B------:R-:W-:-:S02]  /*3ce0*/  HFMA2.MMA R75, R33, R65, R20 ;  /* 0x00000041214b7235 */ /* 0x000fc40000000014 */
[----:B------:R-:W-:Y:S01]  /*3cf0*/  HFMA2.MMA R73, R22, R63, R10 ;  /* 0x0000003f16497235 */ /* 0x000fe2000000000a */
[-C--:B------:R-:W-:Y:S01]  /*3d00*/  HFMA2 R51, R57, R64.reuse, R51 ;  /* 0x0000004039337231 */ /* 0x080fe20000000033 */
[----:B------:R-:W-:Y:S01]  /*3d10*/  IADD3 R0, R0, 0x20, RZ ;  /* 0x0000002000007810 */ /* 0x000fe20007ffe0ff */
[----:B------:R-:W-:Y:S02]  /*3d20*/  HFMA2 R74, R32, R64, R11 ;  /* 0x00000040204a7231 */ /* 0x000fe4000000000b */
[----:B------:R-:W-:Y:S01]  /*3d30*/  HFMA2 R72, R31, R62, R21 ;  /* 0x0000003e1f487231 */ /* 0x000fe20000000015 */
[----:B------:R-:W-:Y:S06]  /*3d40*/  @!P0 BRA `(.L_x_1013) ;  /* 0xffffffcc00e88947 */ /* 0x000fec000383ffff */
.L_x_1011:
        /* <DEDUP_REMOVED lines=20> */
.L_x_1017:
[----:B------:R-:W0:Y:S02]  /*3e90*/  LDS R4, [R0] ;  /* 0x0000000000047984 */ /* 0x000e240000000800 */
[----:B0-----:R-:W-:-:S06]  /*3ea0*/  HADD2 R5, R4, R41 ;  /* 0x0000002904057230 */ /* 0x001fcc0000000000 */
[----:B------:R-:W0:Y:S02]  /*3eb0*/  ATOMS.CAST.SPIN R5, [R0], R4, R5 ;  /* 0x000000040005738d */ /* 0x000e240001800005 */
[----:B0-----:R-:W-:-:S13]  /*3ec0*/  ISETP.EQ.U32.AND P0, PT, R5, 0x1, PT ;  /* 0x000000010500780c */ /* 0x001fda0003f02070 */
[----:B------:R-:W-:Y:S05]  /*3ed0*/  @!P0 BRA `(.L_x_1017) ;  /* 0xfffffffc00ec8947 */ /* 0x000fea000383ffff */
[----:B------:R-:W-:Y:S05]  /*3ee0*/  BRA `(.L_x_1015) ;  /* 0x00000000000c7947 */ /* 0x000fea0003800000 */
.L_x_1016:
[----:B------:R-:W2:Y:S02]  /*3ef0*/  LD.E R0, desc[UR8][R2.64] ;  /* 0x0000000802007980 */ /* 0x000ea4000c101900 */
[----:B--2---:R-:W-:-:S05]  /*3f00*/  IADD3 R5, R41, R0, RZ ;  /* 0x0000000029057210 */ /* 0x004fca0007ffe0ff */
[----:B------:R0:W-:Y:S02]  /*3f10*/  ST.E desc[UR8][R2.64], R5 ;  /* 0x0000000502007985 */ /* 0x0001e4000c101908 */
.L_x_1015:
[----:B------:R-:W-:Y:S05]  /*3f20*/  BSYNC B0 ;  /* 0x0000000000007941 */ /* 0x000fea0003800000 */
.L_x_1014:
        /* <DEDUP_REMOVED lines=9> */
.L_x_1021:
[----:B------:R-:W0:Y:S02]  /*3fc0*/  LDS R4, [R0+0x4] ;  /* 0x0000040000047984 */ /* 0x000e240000000800 */
[----:B0-----:R-:W-:-:S10]  /*3fd0*/  HFMA2.MMA R5, R4, 1, 1, R9 ;  /* 0x3c003c0004057835 */ /* 0x001fd40000000009 */
[----:B------:R-:W0:Y:S02]  /*3fe0*/  ATOMS.CAST.SPIN R5, [R0+0x4], R4, R5 ;  /* 0x000004040005738d */ /* 0x000e240001800005 */
[----:B0-----:R-:W-:-:S13]  /*3ff0*/  ISETP.EQ.U32.AND P0, PT, R5, 0x1, PT ;  /* 0x000000010500780c */ /* 0x001fda0003f02070 */
[----:B------:R-:W-:Y:S05]  /*4000*/  @!P0 BRA `(.L_x_1021) ;  /* 0xfffffffc00ec8947 */ /* 0x000fea000383ffff */
[----:B------:R-:W-:Y:S05]  /*4010*/  BRA `(.L_x_1019) ;  /* 0x00000000000c7947 */ /* 0x000fea0003800000 */
.L_x_1020:
[----:B------:R-:W0:Y:S02]  /*4020*/  LD.E R0, desc[UR8][R2.64+0x4] ;  /* 0x0000040802007980 */ /* 0x000e24000c101900 */
[----:B0-----:R-:W-:-:S05]  /*4030*/  IADD3 R5, R9, R0, RZ ;  /* 0x0000000009057210 */ /* 0x001fca0007ffe0ff */
[----:B------:R1:W-:Y:S02]  /*4040*/  ST.E desc[UR8][R2.64+0x4], R5 ;  /* 0x0000040502007985 */ /* 0x0003e4000c101908 */
.L_x_1019:
[----:B------:R-:W-:Y:S05]  /*4050*/  BSYNC B0 ;  /* 0x0000000000007941 */ /* 0x000fea0003800000 */
.L_x_1018:
        /* <DEDUP_REMOVED lines=16> */
.L_x_1025:
[----:B------:R-:W0:Y:S02]  /*4160*/  LDS R2, [R0] ;  /* 0x0000000000027984 */ /* 0x000e240000000800 */
[----:B0-----:R-:W-:-:S06]  /*4170*/  HADD2 R3, R2, R45 ;  /* 0x0000002d02037230 */ /* 0x001fcc0000000000 */
[----:B------:R-:W0:Y:S02]  /*4180*/  ATOMS.CAST.SPIN R3, [R0], R2, R3 ;  /* 0x000000020003738d */ /* 0x000e240001800003 */
[----:B0-----:R-:W-:-:S13]  /*4190*/  ISETP.EQ.U32.AND P0, PT, R3, 0x1, PT ;  /* 0x000000010300780c */ /* 0x001fda0003f02070 */
[----:B------:R-:W-:Y:S05]  /*41a0*/  @!P0 BRA `(.L_x_1025) ;  /* 0xfffffffc00ec8947 */ /* 0x000fea000383ffff */
[----:B------:R-:W-:Y:S05]  /*41b0*/  BRA `(.L_x_1023) ;  /* 0x00000000000c7947 */ /* 0x000fea0003800000 */
.L_x_1024:
[----:B------:R-:W2:Y:S02]  /*41c0*/  LD.E R0, desc[UR8][R4.64] ;  /* 0x0000000804007980 */ /* 0x000ea4000c101900 */
[----:B--2---:R-:W-:-:S05]  /*41d0*/  IADD3 R3, R45, R0, RZ ;  /* 0x000000002d037210 */ /* 0x004fca0007ffe0ff */
[----:B------:R0:W-:Y:S02]  /*41e0*/  ST.E desc[UR8][R4.64], R3 ;  /* 0x0000000304007985 */ /* 0x0001e4000c101908 */
.L_x_1023:
[----:B------:R-:W-:Y:S05]  /*41f0*/  BSYNC B0 ;  /* 0x0000000000007941 */ /* 0x000fea0003800000 */
.L_x_1022:
        /* <DEDUP_REMOVED lines=8> */
.L_x_1029:
[----:B------:R-:W0:Y:S02]  /*4280*/  LDS R2, [R0] ;  /* 0x0000000000027984 */ /* 0x000e240000000800 */
[----:B0-----:R-:W-:-:S10]  /*4290*/  HFMA2.MMA R3, R2, 1, 1, R9 ;  /* 0x3c003c0002037835 */ /* 0x001fd40000000009 */
[----:B------:R-:W0:Y:S02]  /*42a0*/  ATOMS.CAST.SPIN R3, [R0], R2, R3 ;  /* 0x000000020003738d */ /* 0x000e240001800003 */
[----:B0-----:R-:W-:-:S13]  /*42b0*/  ISETP.EQ.U32.AND P0, PT, R3, 0x1, PT ;  /* 0x000000010300780c */ /* 0x001fda0003f02070 */
[----:B------:R-:W-:Y:S05]  /*42c0*/  @!P0 BRA `(.L_x_1029) ;  /* 0xfffffffc00ec8947 */ /* 0x000fea000383ffff */
[----:B------:R-:W-:Y:S05]  /*42d0*/  BRA `(.L_x_1027) ;  /* 0x00000000000c7947 */ /* 0x000fea0003800000 */
.L_x_1028:
[----:B------:R-:W0:Y:S02]  /*42e0*/  LD.E R0, desc[UR8][R6.64] ;  /* 0x0000000806007980 */ /* 0x000e24000c101900 */
[----:B0-----:R-:W-:-:S05]  /*42f0*/  IADD3 R3, R9, R0, RZ ;  /* 0x0000000009037210 */ /* 0x001fca0007ffe0ff */
[----:B------:R1:W-:Y:S02]  /*4300*/  ST.E desc[UR8][R6.64], R3 ;  /* 0x0000000306007985 */ /* 0x0003e4000c101908 */
.L_x_1027:
[----:B------:R-:W-:Y:S05]  /*4310*/  BSYNC B0 ;  /* 0x0000000000007941 */ /* 0x000fea0003800000 */
.L_x_1026:
        /* <DEDUP_REMOVED lines=16> */
.L_x_1033:
[----:B------:R-:W0:Y:S02]  /*4420*/  LDS R2, [R0] ;  /* 0x0000000000027984 */ /* 0x000e240000000800 */
[----:B0-----:R-:W-:-:S06]  /*4430*/  HADD2 R3, R2, R9 ;  /* 0x0000000902037230 */ /* 0x001fcc0000000000 */
[----:B------:R-:W0:Y:S02]  /*4440*/  ATOMS.CAST.SPIN R3, [R0], R2, R3 ;  /* 0x000000020003738d */ /* 0x000e240001800003 */
[----:B0-----:R-:W-:-:S13]  /*4450*/  ISETP.EQ.U32.AND P0, PT, R3, 0x1, PT ;  /* 0x000000010300780c */ /* 0x001fda0003f02070 */
[----:B------:R-:W-:Y:S05]  /*4460*/  @!P0 BRA `(.L_x_1033) ;  /* 0xfffffffc00ec8947 */ /* 0x000fea000383ffff */
[----:B------:R-:W-:Y:S05]  /*4470*/  BRA `(.L_x_1031) ;  /* 0x00000000000c7947 */ /* 0x000fea0003800000 */
.L_x_1032:
[----:B------:R-:W0:Y:S02]  /*4480*/  LD.E R0, desc[UR8][R6.64] ;  /* 0x0000000806007980 */ /* 0x000e24000c101900 */
[----:B0-----:R-:W-:-:S05]  /*4490*/  IADD3 R3, R9, R0, RZ ;  /* 0x0000000009037210 */ /* 0x001fca0007ffe0ff */
[----:B------:R1:W-:Y:S02]  /*44a0*/  ST.E desc[UR8][R6.64], R3 ;  /* 0x0000000306007985 */ /* 0x0003e4000c101908 */
.L_x_1031:
[----:B------:R-:W-:Y:S05]  /*44b0*/  BSYNC B0 ;  /* 0x0000000000007941 */ /* 0x000fea0003800000 */
.L_x_1030:
        /* <DEDUP_REMOVED lines=11> */
.L_x_1037:
[----:B------:R-:W0:Y:S02]  /*4570*/  LDS R4, [R0] ;  /* 0x0000000000047984 */ /* 0x000e240000000800 */
[----:B0-----:R-:W-:-:S06]  /*4580*/  HADD2 R5, R4, R11 ;  /* 0x0000000b04057230 */ /* 0x001fcc0000000000 */
[----:B------:R-:W0:Y:S02]  /*4590*/  ATOMS.CAST.SPIN R5, [R0], R4, R5 ;  /* 0x000000040005738d */ /* 0x000e240001800005 */
[----:B0-----:R-:W-:-:S13]  /*45a0*/  ISETP.EQ.U32.AND P0, PT, R5, 0x1, PT ;  /* 0x000000010500780c */ /* 0x001fda0003f02070 */
[----:B------:R-:W-:Y:S05]  /*45b0*/  @!P0 BRA `(.L_x_1037) ;  /* 0xfffffffc00ec8947 */ /* 0x000fea000383ffff */
[----:B------:R-:W-:Y:S05]  /*45c0*/  BRA `(.L_x_1035) ;  /* 0x00000000000c7947 */ /* 0x000fea0003800000 */
.L_x_1036:
[----:B------:R-:W2:Y:S02]  /*45d0*/  LD.E R0, desc[UR8][R4.64] ;  /* 0x0000000804007980 */ /* 0x000ea4000c101900 */
[----:B--2---:R-:W-:-:S05]  /*45e0*/  IADD3 R9, R11, R0, RZ ;  /* 0x000000000b097210 */ /* 0x004fca0007ffe0ff */
[----:B------:R0:W-:Y:S02]  /*45f0*/  ST.E desc[UR8][R4.64], R9 ;  /* 0x0000000904007985 */ /* 0x0001e4000c101908 */
.L_x_1035:
[----:B------:R-:W-:Y:S05]  /*4600*/  BSYNC B0 ;  /* 0x0000000000007941 */ /* 0x000fea0003800000 */
.L_x_1034:
        /* <DEDUP_REMOVED lines=16> */
.L_x_1041:
[----:B------:R-:W0:Y:S02]  /*4710*/  LDS R8, [R0] ;  /* 0x0000000000087984 */ /* 0x000e240000000800 */
[----:B0-----:R-:W-:-:S06]  /*4720*/  HADD2 R9, R8, R53 ;  /* 0x0000003508097230 */ /* 0x001fcc0000000000 */
[----:B------:R-:W0:Y:S02]  /*4730*/  ATOMS.CAST.SPIN R9, [R0], R8, R9 ;  /* 0x000000080009738d */ /* 0x000e240001800009 */
[----:B0-----:R-:W-:-:S13]  /*4740*/  ISETP.EQ.U32.AND P0, PT, R9, 0x1, PT ;  /* 0x000000010900780c */ /* 0x001fda0003f02070 */
[----:B------:R-:W-:Y:S05]  /*4750*/  @!P0 BRA `(.L_x_1041) ;  /* 0xfffffffc00ec8947 */ /* 0x000fea000383ffff */
[----:B------:R-:W-:Y:S05]  /*4760*/  BRA `(.L_x_1039) ;  /* 0x00000000000c7947 */ /* 0x000fea0003800000 */
.L_x_1040:
[----:B------:R-:W2:Y:S02]  /*4770*/  LD.E R0, desc[UR8][R4.64] ;  /* 0x0000000804007980 */ /* 0x000ea4000c101900 */
[----:B--2---:R-:W-:-:S05]  /*4780*/  IADD3 R9, R53, R0, RZ ;  /* 0x0000000035097210 */ /* 0x004fca0007ffe0ff */
[----:B------:R0:W-:Y:S02]  /*4790*/  ST.E desc[UR8][R4.64], R9 ;  /* 0x0000000904007985 */ /* 0x0001e4000c101908 */
.L_x_1039:
[----:B------:R-:W-:Y:S05]  /*47a0*/  BSYNC B0 ;  /* 0x0000000000007941 */ /* 0x000fea0003800000 */
.L_x_1038:
        /* <DEDUP_REMOVED lines=8> */
.L_x_1045:
[----:B------:R-:W1:Y:S02]  /*4830*/  LDS R6, [R0] ;  /* 0x0000000000067984 */ /* 0x000e640000000800 */
[----:B-1----:R-:W-:-:S10]  /*4840*/  HFMA2.MMA R7, R6, 1, 1, R55 ;  /* 0x3c003c0006077835 */ /* 0x002fd40000000037 */
[----:B------:R-:W1:Y:S02]  /*4850*/  ATOMS.CAST.SPIN R7, [R0], R6, R7 ;  /* 0x000000060007738d */ /* 0x000e640001800007 */
[----:B-1----:R-:W-:-:S13]  /*4860*/  ISETP.EQ.U32.AND P0, PT, R7, 0x1, PT ;  /* 0x000000010700780c */ /* 0x002fda0003f02070 */
[----:B------:R-:W-:Y:S05]  /*4870*/  @!P0 BRA `(.L_x_1045) ;  /* 0xfffffffc00ec8947 */ /* 0x000fea000383ffff */
[----:B------:R-:W-:Y:S05]  /*4880*/  BRA `(.L_x_1043) ;  /* 0x00000000000c7947 */ /* 0x000fea0003800000 */
.L_x_1044:
[----:B------:R-:W0:Y:S02]  /*4890*/  LD.E R0, desc[UR8][R6.64] ;  /* 0x0000000806007980 */ /* 0x000e24000c101900 */
[----:B0-----:R-:W-:-:S05]  /*48a0*/  IADD3 R9, R55, R0, RZ ;  /* 0x0000000037097210 */ /* 0x001fca0007ffe0ff */
[----:B------:R1:W-:Y:S02]  /*48b0*/  ST.E desc[UR8][R6.64], R9 ;  /* 0x0000000906007985 */ /* 0x0003e4000c101908 */
.L_x_1043:
[----:B------:R-:W-:Y:S05]  /*48c0*/  BSYNC B0 ;  /* 0x0000000000007941 */ /* 0x000fea0003800000 */
.L_x_1042:
[----:B------:R-:W-:Y:S02]  /*48d0*/  HADD2 R52, R52.H0_H0, R52.H1_H1 ;  /* 0x3000003434347230 */ /* 0x000fe40000000800 */
[----:B-1----:R-:W-:-:S04]  /*48e0*/  IMAD.WIDE R6, R71, 0x2, R4 ;  /* 0x0000000247067825 */ /* 0x002fc800078e0204 */
        /* <DEDUP_REMOVED lines=14> */
.L_x_1049:
[----:B------:R-:W0:Y:S02]  /*49d0*/  LDS R8, [R0] ;  /* 0x0000000000087984 */ /* 0x000e240000000800 */
[----:B0-----:R-:W-:-:S06]  /*49e0*/  HADD2 R9, R8, R11 ;  /* 0x0000000b08097230 */ /* 0x001fcc0000000000 */
[----:B------:R-:W0:Y:S02]  /*49f0*/  ATOMS.CAST.SPIN R9, [R0], R8, R9 ;  /* 0x000000080009738d */ /* 0x000e240001800009 */
[----:B0-----:R-:W-:-:S13]  /*4a00*/  ISETP.EQ.U32.AND P0, PT, R9, 0x1, PT ;  /* 0x000000010900780c */ /* 0x001fda0003f02070 */
[----:B------:R-:W-:Y:S05]  /*4a10*/  @!P0 BRA `(.L_x_1049) ;  /* 0xfffffffc00ec8947 */ /* 0x000fea000383ffff */
[----:B------:R-:W-:Y:S05]  /*4a20*/  BRA `(.L_x_1047) ;  /* 0x00000000000c7947 */ /* 0x000fea0003800000 */
.L_x_1048:
[----:B------:R-:W0:Y:S02]  /*4a30*/  LD.E R0, desc[UR8][R6.64] ;  /* 0x0000000806007980 */ /* 0x000e24000c101900 */
[----:B0-----:R-:W-:-:S05]  /*4a40*/  IADD3 R9, R11, R0, RZ ;  /* 0x000000000b097210 */ /* 0x001fca0007ffe0ff */
[----:B------:R1:W-:Y:S02]  /*4a50*/  ST.E desc[UR8][R6.64], R9 ;  /* 0x0000000906007985 */ /* 0x0003e4000c101908 */
.L_x_1047:
[----:B------:R-:W-:Y:S05]  /*4a60*/  BSYNC B0 ;  /* 0x0000000000007941 */ /* 0x000fea0003800000 */
.L_x_1046:
        /* <DEDUP_REMOVED lines=8> */
.L_x_1053:
[----:B------:R-:W0:Y:S02]  /*4af0*/  LDS R4, [R0] ;  /* 0x0000000000047984 */ /* 0x000e240000000800 */
[----:B0-----:R-:W-:-:S10]  /*4b00*/  HFMA2.MMA R5, R4, 1, 1, R13 ;  /* 0x3c003c0004057835 */ /* 0x001fd4000000000d */
[----:B------:R-:W0:Y:S02]  /*4b10*/  ATOMS.CAST.SPIN R5, [R0], R4, R5 ;  /* 0x000000040005738d */ /* 0x000e240001800005 */
[----:B0-----:R-:W-:-:S13]  /*4b20*/  ISETP.EQ.U32.AND P0, PT, R5, 0x1, PT ;  /* 0x000000010500780c */ /* 0x001fda0003f02070 */
[----:B------:R-:W-:Y:S05]  /*4b30*/  @!P0 BRA `(.L_x_1053) ;  /* 0xfffffffc00ec8947 */ /* 0x000fea000383ffff */
[----:B------:R-:W-:Y:S05]  /*4b40*/  BRA `(.L_x_1051) ;  /* 0x00000000000c7947 */ /* 0x000fea0003800000 */
.L_x_1052:
[----:B------:R-:W1:Y:S02]  /*4b50*/  LD.E R0, desc[UR8][R4.64] ;  /* 0x0000000804007980 */ /* 0x000e64000c101900 */
[----:B-1----:R-:W-:-:S05]  /*4b60*/  IADD3 R9, R13, R0, RZ ;  /* 0x000000000d097210 */ /* 0x002fca0007ffe0ff */
[----:B------:R0:W-:Y:S02]  /*4b70*/  ST.E desc[UR8][R4.64], R9 ;  /* 0x0000000904007985 */ /* 0x0001e4000c101908 */
.L_x_1051:
[----:B------:R-:W-:Y:S05]  /*4b80*/  BSYNC B0 ;  /* 0x0000000000007941 */ /* 0x000fea0003800000 */
.L_x_1050:
        /* <DEDUP_REMOVED lines=15> */
.L_x_1057:
[----:B------:R-:W0:Y:S02]  /*4c80*/  LDS R4, [R0] ;  /* 0x0000000000047984 */ /* 0x000e240000000800 */
[----:B0-----:R-:W-:-:S06]  /*4c90*/  HADD2 R5, R4, R75 ;  /* 0x0000004b04057230 */ /* 0x001fcc0000000000 */
[----:B------:R-:W0:Y:S02]  /*4ca0*/  ATOMS.CAST.SPIN R5, [R0], R4, R5 ;  /* 0x000000040005738d */ /* 0x000e240001800005 */
[----:B0-----:R-:W-:-:S13]  /*4cb0*/  ISETP.EQ.U32.AND P0, PT, R5, 0x1, PT ;  /* 0x000000010500780c */ /* 0x001fda0003f02070 */
[----:B------:R-:W-:Y:S05]  /*4cc0*/  @!P0 BRA `(.L_x_1057) ;  /* 0xfffffffc00ec8947 */ /* 0x000fea000383ffff */
[----:B------:R-:W-:Y:S05]  /*4cd0*/  BRA `(.L_x_1055) ;  /* 0x00000000000c7947 */ /* 0x000fea0003800000 */
.L_x_1056:
[----:B------:R-:W1:Y:S02]  /*4ce0*/  LD.E R0, desc[UR8][R4.64] ;  /* 0x0000000804007980 */ /* 0x000e64000c101900 */
[----:B-1----:R-:W-:-:S05]  /*4cf0*/  IADD3 R9, R75, R0, RZ ;  /* 0x000000004b097210 */ /* 0x002fca0007ffe0ff */
[----:B------:R0:W-:Y:S02]  /*4d00*/  ST.E desc[UR8][R4.64], R9 ;  /* 0x0000000904007985 */ /* 0x0001e4000c101908 */
.L_x_1055:
[----:B------:R-:W-:Y:S05]  /*4d10*/  BSYNC B0 ;  /* 0x0000000000007941 */ /* 0x000fea0003800000 */
.L_x_1054:
[----:B------:R-:W-:-:S04]  /*4d20*/  IADD3 R2, P0, R2, R6, RZ ;  /* 0x0000000602027210 */ /* 0x000fc80007f1e0ff */
[----:B------:R-:W-:-:S08]  /*4d30*/  IADD3.X R3, R3, R7, RZ, P0, !PT ;  /* 0x0000000703037210 */ /* 0x000fd000007fe4ff */
[----:B------:R2:W-:Y:S02]  /*4d40*/  ATOM.E.ADD.F16x2.RN.STRONG.GPU P0, RZ, desc[UR8][R2.64], R73 ;  /* 0x0000004902ff79a2 */ /* 0x0005e4000810e1c8 */
[----:B--2---:R-:W-:Y:S05]  /*4d50*/  @P0 EXIT ;  /* 0x000000000000094d */ /* 0x004fea0003800000 */
[----:B------:R-:W2:Y:S02]  /*4d60*/  QSPC.E.S P0, RZ, [R2] ;  /* 0x0000000002ff73aa */ /* 0x000ea40000000500 */
[----:B--2---:R-:W-:Y:S05]  /*4d70*/  @!P0 BRA `(.L_x_1058) ;  /* 0x00000000001c8947 */ /* 0x004fea0003800000 */
[----:B------:R-:W-:-:S07]  /*4d80*/  MOV R0, R2 ;  /* 0x0000000200007202 */ /* 0x000fce0000000f00 */
.L_x_1059:
[----:B------:R-:W2:Y:S02]  /*4d90*/  LDS R2, [R0] ;  /* 0x0000000000027984 */ /* 0x000ea40000000800 */
[----:B--2---:R-:W-:-:S10]  /*4da0*/  HFMA2.MMA R3, R2, 1, 1, R73 ;  /* 0x3c003c0002037835 */ /* 0x004fd40000000049 */
[----:B------:R-:W2:Y:S02]  /*4db0*/  ATOMS.CAST.SPIN R3, [R0], R2, R3 ;  /* 0x000000020003738d */ /* 0x000ea40001800003 */
[----:B--2---:R-:W-:-:S13]  /*4dc0*/  ISETP.EQ.U32.AND P0, PT, R3, 0x1, PT ;  /* 0x000000010300780c */ /* 0x004fda0003f02070 */
[----:B------:R-:W-:Y:S05]  /*4dd0*/  @!P0 BRA `(.L_x_1059) ;  /* 0xfffffffc00ec8947 */ /* 0x000fea000383ffff */
[----:B------:R-:W-:Y:S05]  /*4de0*/  EXIT ;  /* 0x000000000000794d */ /* 0x000fea0003800000 */
.L_x_1058:
[----:B------:R-:W0:Y:S02]  /*4df0*/  LD.E R0, desc[UR8][R2.64] ;  /* 0x0000000802007980 */ /* 0x000e24000c101900 */
[----:B0-----:R-:W-:-:S05]  /*4e00*/  IADD3 R5, R73, R0, RZ ;  /* 0x0000000049057210 */ /* 0x001fca0007ffe0ff */
[----:B------:R-:W-:Y:S01]  /*4e10*/  ST.E desc[UR8][R2.64], R5 ;  /* 0x0000000502007985 */ /* 0x000fe2000c101908 */
[----:B------:R-:W-:Y:S05]  /*4e20*/  EXIT ;  /* 0x000000000000794d */ /* 0x000fea0003800000 */
.L_x_1060:
        /* <DEDUP_REMOVED lines=13> */
.L_x_4029:


//--------------------- .text._Z28gemm_half_q_half_gptq_kernelILi5ELb0ELb1EEvPK6__halfPKjS4_S2_PS0_iiiiiPKtibS2_i --------------------------
	.section	.text._Z28gemm_half_q_half_gptq_kernelILi5ELb0ELb1EEvPK6__halfPKjS4_S2_PS0_iiiiiPKtibS2_i,"ax",@progbits
	.align	128
        .global         _Z28gemm_half_q_half_gptq_kernelILi5ELb0ELb1EEvPK6__halfPKjS4_S2_PS0_iiiiiPKtibS2_i
        .type           _Z28gemm_half_q_half_gptq_kernelILi5ELb0ELb1EEvPK6__halfPKjS4_S2_PS0_iiiiiPKtibS2_i,@function
        .size           _Z28gemm_half_q_half_gptq_kernelILi5ELb0ELb1EEvPK6__halfPKjS4_S2_PS0_iiiiiPKtibS2_i,(.L_x_4030 - _Z28gemm_half_q_half_gptq_kernelILi5ELb0ELb1EEvPK6__halfPKjS4_S2_PS0_iiiiiPKtibS2_i)
        .other          _Z28gemm_half_q_half_gptq_kernelILi5ELb0ELb1EEvPK6__halfPKjS4_S2_PS0_iiiiiPKtibS2_i,@"STO_CUDA_ENTRY STV_DEFAULT"
_Z28gemm_half_q_half_gptq_kernelILi5ELb0ELb1EEvPK6__halfPKjS4_S2_PS0_iiiiiPKtibS2_i:
.text._Z28gemm_half_q_half_gptq_kernelILi5ELb0ELb1EEvPK6__halfPKjS4_S2_PS0_iiiiiPKtibS2_i:
        /* <DEDUP_REMOVED lines=12> */
[----:B--2---:R-:W-:Y:S01]  /*00c0*/  UIMAD UR5, UR5, 0x5, URZ ;  /* 0x00000005050578a4 */ /* 0x004fe2000f8e023f */
        /* <DEDUP_REMOVED lines=40> */
.L_x_1063:
        /* <DEDUP_REMOVED lines=20> */
.L_x_1062:
[----:B------:R-:W-:Y:S05]  /*0490*/  BSYNC B0 ;  /* 0x0000000000007941 */ /* 0x000fea0003800000 */
.L_x_1061:
        /* <DEDUP_REMOVED lines=25> */
.L_x_1064:
[----:B------:R-:W-:Y:S01]  /*0630*/  ULDC UR7, c[0x0][0x248] ;  /* 0x0000920000077ab9 */ /* 0x000fe20000000800 */
[----:B------:R-:W-:Y:S01]  /*0640*/  USHF.L.U32 UR5, UR8, 0x7, URZ ;  /* 0x0000000708057899 */ /* 0x000fe2000800063f */
[----:B------:R-:W-:-:S03]  /*0650*/  MOV R0, UR7 ;  /* 0x0000000700007c02 */ /* 0x000fc60008000f00 */
[----:B------:R-:W-:Y:S01]  /*0660*/  ULOP3.LUT UR6, UR5, UR7, URZ, 0x3c, !UPT ;  /* 0x0000000705067292 */ /* 0x000fe2000f8e3c3f */
[----:B012---:R-:W-:Y:S02]  /*0670*/  IABS R5, R0 ;  /* 0x0000000000057213 */ /* 0x007fe40000000000 */
[----:B------:R-:W-:Y:S02]  /*0680*/  MOV R4, UR5 ;  /* 0x0000000500047c02 */ /* 0x000fe40008000f00 */
[----:B------:R-:W0:Y:S01]  /*0690*/  I2F.RP R0, R5 ;  /* 0x0000000500007306 */ /* 0x000e220000209400 */
[----:B------:R-:W-:-:S07]  /*06a0*/  ISETP.LE.AND P1, PT, RZ, UR6, PT ;  /* 0x00000006ff007c0c */ /* 0x000fce000bf23270 */
[----:B0-----:R-:W0:Y:S02]  /*06b0*/  MUFU.RCP R0, R0 ;  /* 0x0000000000007308 */ /* 0x001e240000001000 */
[----:B0-----:R-:W-:Y:S02]  /*06c0*/  IADD3 R2, R0, 0xffffffe, RZ ;  /* 0x0ffffffe00027810 */ /* 0x001fe40007ffe0ff */
[----:B------:R-:W-:-:S04]  /*06d0*/  IABS R0, R4 ;  /* 0x0000000400007213 */ /* 0x000fc80000000000 */
[----:B------:R0:W1:Y:S01]  /*06e0*/  F2I.FTZ.U32.TRUNC.NTZ R3, R2 ;  /* 0x0000000200037305 */ /* 0x000062000021f000 */
[----:B------:R-:W-:-:S04]  /*06f0*/  SHF.R.S32.HI R4, RZ, 0x1f, R67 ;  /* 0x0000001fff047819 */ /* 0x000fc80000011443 */
[----:B------:R-:W-:Y:S01]  /*0700*/  LEA.HI R4, R4, R67, RZ, 0x3 ;  /* 0x0000004304047211 */ /* 0x000fe200078f18ff */
[----:B0-----:R-:W-:-:S03]  /*0710*/  HFMA2.MMA R2, -RZ, RZ, 0, 0 ;  /* 0x00000000ff027435 */ /* 0x001fc600000001ff */
[----:B------:R-:W-:Y:S02]  /*0720*/  SHF.R.S32.HI R65, RZ, 0x3, R4 ;  /* 0x00000003ff417819 */ /* 0x000fe40000011404 */
[----:B-1----:R-:W-:-:S05]  /*0730*/  IADD3 R6, RZ, -R3, RZ ;  /* 0x80000003ff067210 */ /* 0x002fca0007ffe0ff */
[----:B------:R-:W-:-:S04]  /*0740*/  IMAD R7, R6, R5, RZ ;  /* 0x0000000506077224 */ /* 0x000fc800078e02ff */
[----:B------:R-:W-:-:S06]  /*0750*/  IMAD.HI.U32 R3, R3, R7, R2 ;  /* 0x0000000703037227 */ /* 0x000fcc00078e0002 */
[----:B------:R-:W-:-:S05]  /*0760*/  IMAD.HI.U32 R64, R3, R0, RZ ;  /* 0x0000000003407227 */ /* 0x000fca00078e00ff */
[----:B------:R-:W-:-:S05]  /*0770*/  IADD3 R2, RZ, -R64, RZ ;  /* 0x80000040ff027210 */ /* 0x000fca0007ffe0ff */
[C---:B------:R-:W-:Y:S02]  /*0780*/  IMAD R0, R5.reuse, R2, R0 ;  /* 0x0000000205007224 */ /* 0x040fe400078e0200 */
[----:B------:R-:W0:Y:S03]  /*0790*/  LDC.64 R2, c[0x0][0x220] ;  /* 0x00008800ff027b82 */ /* 0x000e260000000a00 */
[----:B------:R-:W-:-:S13]  /*07a0*/  ISETP.GT.U32.AND P2, PT, R5, R0, PT ;  /* 0x000000000500720c */ /* 0x000fda0003f44070 */
        /* <DEDUP_REMOVED lines=22> */
[----:B------:R-:W-:Y:S01]  /*0910*/  LOP3.LUT R66, R66, 0x10, RZ, 0xc0, !PT ;  /* 0x0000001042427812 */ /* 0x000fe200078ec0ff */
[----:B------:R-:W-:Y:S01]  /*0920*/  HFMA2.MMA R58, -RZ, RZ, 0, 0 ;  /* 0x00000000ff3a7435 */ /* 0x000fe200000001ff */
[----:B------:R-:W-:-:S02]  /*0930*/  CS2R R42, SRZ ;  /* 0x00000000002a7805 */ /* 0x000fc4000001ff00 */
[----:B------:R-:W-:Y:S02]  /*0940*/  PLOP3.LUT P0, PT, PT, PT, UP0, 0x80, 0x0 ;  /* 0x000000000000781c */ /* 0x000fe40003f0f008 */
        /* <DEDUP_REMOVED lines=8> */
[----:B------:R-:W-:Y:S01]  /*09d0*/  MOV R70, RZ ;  /* 0x000000ff00467202 */ /* 0x000fe20000000f00 */
[----:B------:R-:W-:Y:S01]  /*09e0*/  BAR.SYNC.DEFER_BLOCKING 0x0 ;  /* 0x0000000000007b1d */ /* 0x000fe20000010000 */
[----:B--2---:R-:W-:-:S04]  /*09f0*/  SHF.R.U32.HI R0, RZ, R66, R3 ;  /* 0x00000042ff007219 */ /* 0x004fc80000011603 */
[C---:B------:R-:W-:Y:S02]  /*0a00*/  IADD3 R8, R0.reuse, 0x1, RZ ;  /* 0x0000000100087810 */ /* 0x040fe40007ffe0ff */
[C---:B------:R-:W-:Y:S02]  /*0a10*/  LEA.HI R3, R0.reuse, 0x1, RZ, 0x1c ;  /* 0x0000000100037811 */ /* 0x040fe400078fe0ff */
[C---:B------:R-:W-:Y:S02]  /*0a20*/  LEA.HI R10, R0.reuse, 0x1, RZ, 0x18 ;  /* 0x00000001000a7811 */ /* 0x040fe400078fc0ff */
[----:B0-----:R-:W-:Y:S02]  /*0a30*/  LEA.HI R5, R0, 0x1, RZ, 0x14 ;  /* 0x0000000100057811 */ /* 0x001fe400078fa0ff */
[----:B------:R-:W-:Y:S02]  /*0a40*/  LOP3.LUT R8, R8, 0xf, RZ, 0xc0, !PT ;  /* 0x0000000f08087812 */ /* 0x000fe400078ec0ff */
[----:B------:R-:W-:-:S02]  /*0a50*/  LOP3.LUT R3, R3, 0xf, RZ, 0xc0, !PT ;  /* 0x0000000f03037812 */ /* 0x000fc400078ec0ff */
[----:B------:R-:W-:Y:S01]  /*0a60*/  LOP3.LUT R10, R10, 0xf, RZ, 0xc0, !PT ;  /* 0x0000000f0a0a7812 */ /* 0x000fe200078ec0ff */
[----:B------:R0:W1:Y:S01]  /*0a70*/  I2F.F16 R2, R8 ;  /* 0x0000000800027306 */ /* 0x0000620000200c00 */
[----:B------:R-:W-:-:S07]  /*0a80*/  LOP3.LUT R5, R5, 0xf, RZ, 0xc0, !PT ;  /* 0x0000000f05057812 */ /* 0x000fce00078ec0ff */
[----:B------:R2:W5:Y:S01]  /*0a90*/  I2F.F16 R4, R3 ;  /* 0x0000000300047306 */ /* 0x0005620000200c00 */
[C-C-:B---3--:R-:W-:Y:S02]  /*0aa0*/  PRMT R63, R6.reuse, 0x5410, R6.reuse ;  /* 0x00005410063f7816 */ /* 0x148fe40000000006 */
[----:B------:R-:W-:Y:S02]  /*0ab0*/  PRMT R61, R6, 0x7632, R6 ;  /* 0x00007632063d7816 */ /* 0x000fe40000000006 */
[----:B0-----:R-:W-:Y:S02]  /*0ac0*/  LOP3.LUT R8, R8, 0xe400, RZ, 0xfc, !PT ;  /* 0x0000e40008087812 */ /* 0x001fe400078efcff */
[----:B------:R-:W-:Y:S01]  /*0ad0*/  LOP3.LUT R6, R5, 0xe400, RZ, 0xfc, !PT ;  /* 0x0000e40005067812 */ /* 0x000fe200078efcff */
[----:B------:R0:W3:Y:S01]  /*0ae0*/  I2F.F16 R0, R10 ;  /* 0x0000000a00007306 */ /* 0x0000e20000200c00 */
[----:B--2---:R-:W-:Y:S01]  /*0af0*/  LOP3.LUT R3, R3, 0xe400, RZ, 0xfc, !PT ;  /* 0x0000e40003037812 */ /* 0x004fe200078efcff */
[----:B-1----:R-:W-:Y:S01]  /*0b00*/  HADD2 R2, R9.H0_H0, -R2.H0_H0 ;  /* 0xa000000209027230 */ /* 0x002fe20000000800 */
[----:B----4-:R-:W-:-:S02]  /*0b10*/  PRMT R62, R7, 0x5410, R7 ;  /* 0x00005410073e7816 */ /* 0x010fc40000000007 */
[----:B------:R-:W-:Y:S01]  /*0b20*/  PRMT R60, R7, 0x7632, R7 ;  /* 0x00007632073c7816 */ /* 0x000fe20000000007 */
[C---:B-----5:R-:W-:Y:S02]  /*0b30*/  HADD2 R4, R9.reuse.H0_H0, -R4.H0_H0 ;  /* 0xa000000409047230 */ /* 0x060fe40000000800 */
[----:B------:R1:W2:Y:S01]  /*0b40*/  I2F.F16 R12, R5 ;  /* 0x00000005000c7306 */ /* 0x0002a20000200c00 */
[----:B0-----:R-:W-:Y:S02]  /*0b50*/  LOP3.LUT R10, R10, 0xe400, RZ, 0xfc, !PT ;  /* 0x0000e4000a0a7812 */ /* 0x001fe400078efcff */
[----:B------:R-:W-:Y:S02]  /*0b60*/  PRMT R59, R8, 0x5410, R8 ;  /* 0x00005410083b7816 */ /* 0x000fe40000000008 */
[----:B------:R-:W-:Y:S01]  /*0b70*/  PRMT R3, R3, 0x5410, R3 ;  /* 0x0000541003037816 */ /* 0x000fe20000000003 */
[----:B---3--:R-:W-:Y:S01]  /*0b80*/  HADD2 R0, R9.H0_H0, -R0.H0_H0 ;  /* 0xa000000009007230 */ /* 0x008fe20000000800 */
[----:B------:R-:W-:-:S02]  /*0b90*/  PRMT R7, R6, 0x5410, R6 ;  /* 0x0000541006077816 */ /* 0x000fc40000000006 */
[----:B-1----:R-:W-:Y:S01]  /*0ba0*/  PRMT R5, R10, 0x5410, R10 ;  /* 0x000054100a057816 */ /* 0x002fe2000000000a */
[----:B--2---:R-:W-:Y:S01]  /*0bb0*/  HADD2 R9, R9.H0_H0, -R12.H0_H0 ;  /* 0xa000000c09097230 */ /* 0x004fe20000000800 */
        /* <DEDUP_REMOVED lines=18> */
[----:B------:R-:W-:Y:S02]  /*0ce0*/  MOV R6, R0 ;  /* 0x0000000000067202 */ /* 0x000fe40000000f00 */
[----:B------:R-:W-:-:S07]  /*0cf0*/  MOV R0, R9 ;  /* 0x0000000900007202 */ /* 0x000fce0000000f00 */
.L_x_1067:
[----:B------:R-:W-:Y:S01]  /*0d00*/  MOV R39, R23 ;  /* 0x0000001700277202 */ /* 0x000fe20000000f00 */
[----:B------:R-:W0:Y:S01]  /*0d10*/  LDS.128 R8, [UR7] ;  /* 0x00000007ff087984 */ /* 0x000e220008000c00 */
[----:B------:R-:W-:-:S03]  /*0d20*/  MOV R75, UR9 ;  /* 0x00000009004b7c02 */ /* 0x000fc60008000f00 */
[----:B------:R-:W2:Y:S02]  /*0d30*/  LDG.E.128.CONSTANT R20, desc[UR10][R38.64] ;  /* 0x0000000a26147981 */ /* 0x000ea4000c1e9d00 */
[----:B------:R-:W-:-:S05]  /*0d40*/  IMAD.WIDE R74, R75, 0x4, R38 ;  /* 0x000000044b4a7825 */ /* 0x000fca00078e0226 */
[----:B------:R1:W5:Y:S01]  /*0d50*/  LDG.E.128.CONSTANT R16, desc[UR10][R74.64] ;  /* 0x0000000a4a107981 */ /* 0x000362000c1e9d00 */
[----:B------:R-:W-:-:S06]  /*0d60*/  UISETP.NE.AND UP0, UPT, UR5, UR8, UPT ;  /* 0x000000080500728c */ /* 0x000fcc000bf05270 */
[----:B------:R-:W-:Y:S02]  /*0d70*/  PLOP3.LUT P0, PT, PT, PT, UP0, 0x80, 0x0 ;  /* 0x000000000000781c */ /* 0x000fe40003f0f008 */
[C---:B--2---:R-:W-:Y:S02]  /*0d80*/  LOP3.LUT R13, R20.reuse, 0xf000f, RZ, 0xc0, !PT ;  /* 0x000f000f140d7812 */ /* 0x044fe400078ec0ff */
[----:B------:R-:W-:Y:S02]  /*0d90*/  LOP3.LUT R14, R20, 0xf000f0, RZ, 0xc0, !PT ;  /* 0x00f000f0140e7812 */ /* 0x000fe400078ec0ff */
[----:B------:R-:W-:Y:S02]  /*0da0*/  LOP3.LUT R15, R23, 0xf000f, RZ, 0xc0, !PT ;  /* 0x000f000f170f7812 */ /* 0x000fe400078ec0ff */
[----:B------:R-:W-:Y:S02]  /*0db0*/  SHF.R.U32.HI R12, RZ, 0x8, R20 ;  /* 0x00000008ff0c7819 */ /* 0x000fe40000011614 */
        /* <DEDUP_REMOVED lines=12> */
[----:B------:R-:W-:Y:S01]  /*0e80*/  LOP3.LUT R15, R24, 0x64006400, RZ, 0xfc, !PT ;  /* 0x64006400180f7812 */ /* 0x000fe200078efcff */
        /* <DEDUP_REMOVED lines=18> */
[----:B------:R-:W-:Y:S02]  /*0fb0*/  LEA.HI R24, R0, 0x1, RZ, 0x18 ;  /* 0x0000000100187811 */ /* 0x000fe400078fc0ff */
[----:B------:R-:W-:Y:S02]  /*0fc0*/  LOP3.LUT R7, R6, 0xf, RZ, 0xc0, !PT ;  /* 0x0000000f06077812 */ /* 0x000fe400078ec0ff */
[C---:B------:R-:W-:Y:S02]  /*0fd0*/  LEA.HI R6, R0.reuse, 0x1, RZ, 0x1c ;  /* 0x0000000100067811 */ /* 0x040fe400078fe0ff */
[----:B0-----:R-:W-:Y:S01]  /*0fe0*/  LEA.HI R4, R0, 0x1, RZ, 0x14 ;  /* 0x0000000100047811 */ /* 0x001fe200078fa0ff */
[----:B------:R0:W1:Y:S01]  /*0ff0*/  I2F.F16 R2, R7 ;  /* 0x0000000700027306 */ /* 0x0000620000200c00 */
[----:B------:R-:W-:-:S02]  /*1000*/  LOP3.LUT R3, R6, 0xf, RZ, 0xc0, !PT ;  /* 0x0000000f06037812 */ /* 0x000fc400078ec0ff */
[----:B------:R-:W-:Y:S02]  /*1010*/  LOP3.LUT R24, R24, 0xf, RZ, 0xc0, !PT ;  /* 0x0000000f18187812 */ /* 0x000fe400078ec0ff */
[----:B------:R-:W-:-:S03]  /*1020*/  LOP3.LUT R25, R4, 0xf, RZ, 0xc0, !PT ;  /* 0x0000000f04197812 */ /* 0x000fc600078ec0ff */
[----:B------:R2:W4:Y:S01]  /*1030*/  I2F.F16 R6, R3 ;  /* 0x0000000300067306 */ /* 0x0005220000200c00 */
[----:B0-----:R-:W-:Y:S02]  /*1040*/  LOP3.LUT R7, R7, 0xe400, RZ, 0xfc, !PT ;  /* 0x0000e40007077812 */ /* 0x001fe400078efcff */
[----:B---3--:R-:W-:Y:S02]  /*1050*/  PRMT R63, R61, 0x5410, R61 ;  /* 0x000054103d3f7816 */ /* 0x008fe4000000003d */
[----:B------:R-:W-:Y:S01]  /*1060*/  PRMT R59, R7, 0x5410, R7 ;  /* 0x00005410073b7816 */ /* 0x000fe20000000007 */
[----:B-1----:R-:W-:Y:S02]  /*1070*/  HADD2 R2, R27.H0_H0, -R2.H0_H0 ;  /* 0xa00000021b027230 */ /* 0x002fe40000000800 */
[----:B------:R-:W0:Y:S01]  /*1080*/  I2F.F16 R0, R24 ;  /* 0x0000001800007306 */ /* 0x000e220000200c00 */
[----:B--2---:R-:W-:Y:S02]  /*1090*/  LOP3.LUT R3, R3, 0xe400, RZ, 0xfc, !PT ;  /* 0x0000e40003037812 */ /* 0x004fe400078efcff */
[----:B----4-:R-:W-:-:S02]  /*10a0*/  PRMT R62, R60, 0x5410, R60 ;  /* 0x000054103c3e7816 */ /* 0x010fc4000000003c */
[----:B------:R-:W-:Y:S01]  /*10b0*/  PRMT R61, R61, 0x7632, R61 ;  /* 0x000076323d3d7816 */ /* 0x000fe2000000003d */
[C---:B------:R-:W-:Y:S02]  /*10c0*/  HADD2 R4, R27.reuse.H0_H0, -R6.H0_H0 ;  /* 0xa00000061b047230 */ /* 0x040fe40000000800 */
[----:B------:R-:W1:Y:S01]  /*10d0*/  I2F.F16 R5, R25 ;  /* 0x0000001900057306 */ /* 0x000e620000200c00 */
[----:B------:R-:W-:Y:S02]  /*10e0*/  PRMT R60, R60, 0x7632, R60 ;  /* 0x000076323c3c7816 */ /* 0x000fe4000000003c */
[----:B------:R-:W-:Y:S01]  /*10f0*/  PRMT R3, R3, 0x5410, R3 ;  /* 0x0000541003037816 */ /* 0x000fe20000000003 */
[C---:B0-----:R-:W-:Y:S02]  /*1100*/  HADD2 R6, R27.reuse.H0_H0, -R0.H0_H0 ;  /* 0xa00000001b067230 */ /* 0x041fe40000000800 */
[----:B-1----:R-:W-:Y:S01]  /*1110*/  HADD2 R0, R27.H0_H0, -R5.H0_H0 ;  /* 0xa00000051b007230 */ /* 0x002fe20000000800 */
[----:B------:R-:W-:-:S02]  /*1120*/  LOP3.LUT R5, R24, 0xe400, RZ, 0xfc, !PT ;  /* 0x0000e40018057812 */ /* 0x000fc400078efcff */
[----:B------:R-:W-:Y:S02]  /*1130*/  LOP3.LUT R24, R25, 0xe400, RZ, 0xfc, !PT ;  /* 0x0000e40019187812 */ /* 0x000fe400078efcff */
[----:B------:R-:W-:Y:S02]  /*1140*/  PRMT R5, R5, 0x5410, R5 ;  /* 0x0000541005057816 */ /* 0x000fe40000000005 */
[----:B------:R-:W-:-:S07]  /*1150*/  PRMT R7, R24, 0x5410, R24 ;  /* 0x0000541018077816 */ /* 0x000fce0000000018 */
.L_x_1066:
[----:B------:R-:W-:Y:S01]  /*1160*/  HFMA2.MMA R20, R20, 1, 1, R59 ;  /* 0x3c003c0014147835 */ /* 0x000fe2000000003b */
[----:B------:R-:W-:Y:S01]  /*1170*/  HADD2 R28, R28, R3 ;  /* 0x000000031c1c7230 */ /* 0x000fe20000000000 */
[----:B------:R-:W-:Y:S01]  /*1180*/  HFMA2.MMA R32, R32, 1, 1, R5 ;  /* 0x3c003c0020207835 */ /* 0x000fe20000000005 */
[----:B------:R-:W-:Y:S01]  /*1190*/  HADD2 R33, R14, R7 ;  /* 0x000000070e217230 */ /* 0x000fe20000000000 */
[----:B------:R-:W-:Y:S01]  /*11a0*/  HFMA2.MMA R30, R13, 0.0625, 0.0625, R2 ;  /* 0x2c002c000d1e7835 */ /* 0x000fe20000000002 */
[----:B------:R-:W-:Y:S01]  /*11b0*/  HFMA2 R29, R29, 0.0625, 0.0625, R4 ;  /* 0x2c002c001d1d7831 */ /* 0x000fe20000000004 */
[----:B------:R-:W-:Y:S01]  /*11c0*/  HFMA2.MMA R31, R31, 0.0625, 0.0625, R6 ;  /* 0x2c002c001f1f7835 */ /* 0x000fe20000000006 */
[-C--:B------:R-:W-:Y:S01]  /*11d0*/  HFMA2 R14, R28, R8.reuse, RZ.H0_H0 ;  /* 0x000000081c0e7231 */ /* 0x080fe200000400ff */
[-C--:B------:R-:W-:Y:S01]  /*11e0*/  HFMA2.MMA R13, R20, R8.reuse, RZ ;  /* 0x00000008140d7235 */ /* 0x080fe200000000ff */
[----:B------:R-:W-:Y:S01]  /*11f0*/  HFMA2 R15, R15, 0.0625, 0.0625, R0 ;  /* 0x2c002c000f0f7831 */ /* 0x000fe20000000000 */
[----:B------:R-:W-:Y:S01]  /*1200*/  HFMA2.MMA R24, R32, R8, RZ ;  /* 0x0000000820187235 */ /* 0x000fe200000000ff */
[----:B------:R-:W-:Y:S01]  /*1210*/  HFMA2 R25, R33, R8, RZ.H0_H0 ;  /* 0x0000000821197231 */ /* 0x000fe200000400ff */
[----:B------:R-:W-:Y:S01]  /*1220*/  SHF.R.U32.HI R21, RZ, 0x8, R21 ;  /* 0x00000008ff157819 */ /* 0x000fe20000011615 */
[----:B------:R-:W-:Y:S01]  /*1230*/  HFMA2 R14, R29, R9, R14 ;  /* 0x000000091d0e7231 */ /* 0x000fe2000000000e */
[----:B------:R-:W-:-:S02]  /*1240*/  SHF.R.U32.HI R23, RZ, 0x8, R23 ;  /* 0x00000008ff177819 */ /* 0x000fc40000011617 */
[-C--:B------:R-:W-:Y:S01]  /*1250*/  HFMA2.MMA R13, R30, R9.reuse, R13 ;  /* 0x000000091e0d7235 */ /* 0x080fe2000000000d */
[----:B------:R-:W-:Y:S01]  /*1260*/  SHF.R.U32.HI R22, RZ, 0x8, R22 ;  /* 0x00000008ff167819 */ /* 0x000fe20000011616 */
[----:B------:R-:W-:Y:S01]  /*1270*/  HFMA2.MMA R8, R31, R9, R24 ;  /* 0x000000091f087235 */ /* 0x000fe20000000018 */
[----:B------:R-:W-:Y:S01]  /*1280*/  HFMA2 R9, R15, R9, R25 ;  /* 0x000000090f097231 */ /* 0x000fe20000000019 */
[----:B------:R-:W-:Y:S02]  /*1290*/  LOP3.LUT R25, R21, 0xf000f, RZ, 0xc0, !PT ;  /* 0x000f000f15197812 */ /* 0x000fe400078ec0ff */
[----:B------:R-:W-:Y:S02]  /*12a0*/  LOP3.LUT R27, R23, 0xf000f, RZ, 0xc0, !PT ;  /* 0x000f000f171b7812 */ /* 0x000fe400078ec0ff */
[----:B------:R-:W-:Y:S02]  /*12b0*/  LOP3.LUT R34, R25, 0x64006400, RZ, 0xfc, !PT ;  /* 0x6400640019227812 */ /* 0x000fe400078efcff */
[----:B------:R-:W-:-:S02]  /*12c0*/  LOP3.LUT R38, R27, 0x64006400, RZ, 0xfc, !PT ;  /* 0x640064001b267812 */ /* 0x000fc400078efcff */
[----:B------:R-:W-:Y:S02]  /*12d0*/  LOP3.LUT R24, R12, 0xf000f, RZ, 0xc0, !PT ;  /* 0x000f000f0c187812 */ /* 0x000fe400078ec0ff */
[----:B------:R-:W-:Y:S01]  /*12e0*/  LOP3.LUT R26, R22, 0xf000f, RZ, 0xc0, !PT ;  /* 0x000f000f161a7812 */ /* 0x000fe200078ec0ff */
[----:B------:R-:W-:Y:S01]  /*12f0*/  HFMA2.MMA R34, R34, 1, 1, R3 ;  /* 0x3c003c0022227835 */ /* 0x000fe20000000003 */
[----:B------:R-:W-:Y:S01]  /*1300*/  LOP3.LUT R24, R24, 0x64006400, RZ, 0xfc, !PT ;  /* 0x6400640018187812 */ /* 0x000fe200078efcff */
[----:B------:R-:W-:Y:S01]  /*1310*/  HFMA2.MMA R37, R38, 1, 1, R7 ;  /* 0x3c003c0026257835 */ /* 0x000fe20000000007 */
[----:B------:R-:W-:Y:S02]  /*1320*/  LOP3.LUT R26, R26, 0x64006400, RZ, 0xfc, !PT ;  /* 0x640064001a1a7812 */ /* 0x000fe400078efcff */
[----:B------:R-:W-:Y:S01]  /*1330*/  LOP3.LUT R12, R12, 0xf000f0, RZ, 0xc0, !PT ;  /* 0x00f000f00c0c7812 */ /* 0x000fe200078ec0ff */
[----:B------:R-:W-:Y:S01]  /*1340*/  HADD2 R36, R24, R59 ;  /* 0x0000003b18247230 */ /* 0x000fe20000000000 */
[----:B------:R-:W-:Y:S01]  /*1350*/  LOP3.LUT R22, R22, 0xf000f0, RZ, 0xc0, !PT ;  /* 0x00f000f016167812 */ /* 0x000fe200078ec0ff */
[----:B------:R-:W-:Y:S01]  /*1360*/  HADD2 R35, R26, R5 ;  /* 0x000000051a237230 */ /* 0x000fe20000000000 */
[----:B------:R-:W-:Y:S01]  /*1370*/  LOP3.LUT R24, R23, 0xf000f0, RZ, 0xc0, !PT ;  /* 0x00f000f017187812 */ /* 0x000fe200078ec0ff */
[-C--:B------:R-:W-:Y:S01]  /*1380*/  HFMA2 R14, R34, R10.reuse, R14 ;  /* 0x0000000a220e7231 */ /* 0x080fe2000000000e */
[----:B------:R-:W-:Y:S01]  /*1390*/  LOP3.LUT R23, R22, 0x64006400, RZ, 0xfc, !PT ;  /* 0x6400640016177812 */ /* 0x000fe200078efcff */
[-C--:B------:R-:W-:Y:S01]  /*13a0*/  HFMA2.MMA R13, R36, R10.reuse, R13 ;  /* 0x0000000a240d7235 */ /* 0x080fe2000000000d */
[----:B------:R-:W-:Y:S01]  /*13b0*/  HFMA2 R9, R37, R10, R9 ;  /* 0x0000000a25097231 */ /* 0x000fe20000000009 */
[----:B------:R-:W-:Y:S01]  /*13c0*/  HFMA2.MMA R8, R35, R10, R8 ;  /* 0x0000000a23087235 */ /* 0x000fe20000000008 */
[----:B------:R-:W-:-:S02]  /*13d0*/  LOP3.LUT R10, R21, 0xf000f0, RZ, 0xc0, !PT ;  /* 0x00f000f0150a7812 */ /* 0x000fc400078ec0ff */
[----:B------:R-:W-:Y:S01]  /*13e0*/  LOP3.LUT R21, R12, 0x64006400, RZ, 0xfc, !PT ;  /* 0x640064000c157812 */ /* 0x000fe200078efcff */
[----:B------:R-:W-:Y:S01]  /*13f0*/  HFMA2.MMA R40, R23, 0.0625, 0.0625, R6 ;  /* 0x2c002c0017287835 */ /* 0x000fe20000000006 */
[----:B------:R-:W-:Y:S02]  /*1400*/  LOP3.LUT R39, R10, 0x64006400, RZ, 0xfc, !PT ;  /* 0x640064000a277812 */ /* 0x000fe400078efcff */
[----:B------:R-:W-:Y:S02]  /*1410*/  LOP3.LUT R41, R24, 0x64006400, RZ, 0xfc, !PT ;  /* 0x6400640018297812 */ /* 0x000fe400078efcff */
[----:B------:R-:W-:Y:S01]  /*1420*/  HFMA2.MMA R38, R21, 0.0625, 0.0625, R2 ;  /* 0x2c002c0015267835 */ /* 0x000fe20000000002 */
[----:B------:R-:W-:Y:S02]  /*1430*/  HFMA2 R39, R39, 0.0625, 0.0625, R4 ;  /* 0x2c002c0027277831 */ /* 0x000fe40000000004 */
[----:B------:R-:W-:Y:S01]  /*1440*/  HFMA2 R41, R41, 0.0625, 0.0625, R0 ;  /* 0x2c002c0029297831 */ /* 0x000fe20000000000 */
[----:B------:R-:W-:Y:S01]  /*1450*/  HFMA2.MMA R12, R40, R11, R8 ;  /* 0x0000000b280c7235 */ /* 0x000fe20000000008 */
[----:B------:R-:W-:-:S02]  /*1460*/  HFMA2 R22, R39, R11, R14 ;  /* 0x0000000b27167231 */ /* 0x000fc4000000000e */
[----:B------:R-:W-:Y:S01]  /*1470*/  HFMA2 R52, R41, R11, R9 ;  /* 0x0000000b29347231 */ /* 0x000fe20000000009 */
[----:B------:R-:W-:Y:S01]  /*1480*/  HFMA2.MMA R23, R38, R11, R13 ;  /* 0x0000000b26177235 */ /* 0x000fe2000000000d */
[----:B------:R-:W-:Y:S01]  /*1490*/  HFMA2 R44, R22, R61, R44 ;  /* 0x0000003d162c7231 */ /* 0x000fe2000000002c */
[----:B------:R-:W0:Y:S01]  /*14a0*/  LDS.128 R8, [UR7+0x100] ;  /* 0x00010007ff087984 */ /* 0x000e220008000c00 */
[----:B------:R-:W-:Y:S01]  /*14b0*/  HFMA2 R52, R52, R60, R43 ;  /* 0x0000003c34347231 */ /* 0x000fe2000000002b */
[----:B------:R-:W-:-:S04]  /*14c0*/  HFMA2.MMA R45, R12, R62, R45 ;  /* 0x0000003e0c2d7235 */ /* 0x000fc8000000002d */
        /* <DEDUP_REMOVED lines=21> */
[----:B------:R-:W-:-:S02]  /*1620*/  HFMA2.MMA R47, R12, R62, R47 ;  /* 0x0000003e0c2f7235 */ /* 0x000fc4000000002f */
        /* <DEDUP_REMOVED lines=9> */
[----:B------:R-:W-:-:S04]  /*16c0*/  HFMA2 R8, R37, R10, R8 ;  /* 0x0000000a25087231 */ /* 0x000fc80000000008 */
[-C--:B------:R-:W-:Y:S01]  /*16d0*/  HFMA2 R22, R41, R11.reuse, R8 ;  /* 0x0000000b29167231 */ /* 0x080fe20000000008 */
[-C--:B------:R-:W-:Y:S02]  /*16e0*/  HFMA2.MMA R12, R36, R10.reuse, R12 ;  /* 0x0000000a240c7235 */ /* 0x080fe4000000000c */
[----:B------:R-:W-:Y:S01]  /*16f0*/  HFMA2.MMA R21, R35, R10, R14 ;  /* 0x0000000a23157235 */ /* 0x000fe2000000000e */
[----:B------:R-:W-:Y:S01]  /*1700*/  HFMA2 R14, R39, R11, R13 ;  /* 0x0000000b270e7231 */ /* 0x000fe2000000000d */
[----:B-----5:R-:W-:-:S03]  /*1710*/  SHF.R.U32.HI R43, RZ, 0x8, R17 ;  /* 0x00000008ff2b7819 */ /* 0x020fc60000011611 */
[----:B------:R-:W-:Y:S01]  /*1720*/  HFMA2 R14, R14, R61, R68 ;  /* 0x0000003d0e0e7231 */ /* 0x000fe20000000044 */
[-C--:B------:R-:W-:Y:S02]  /*1730*/  HFMA2.MMA R12, R38, R11.reuse, R12 ;  /* 0x0000000b260c7235 */ /* 0x080fe4000000000c */
[----:B------:R-:W-:Y:S02]  /*1740*/  HFMA2.MMA R21, R40, R11, R21 ;  /* 0x0000000b28157235 */ /* 0x000fe40000000015 */
[----:B------:R-:W0:Y:S04]  /*1750*/  LDS.128 R8, [UR7+0x300] ;  /* 0x00030007ff087984 */ /* 0x000e280008000c00 */
[----:B------:R-:W-:Y:S01]  /*1760*/  HFMA2.MMA R51, R12, R63, R51 ;  /* 0x0000003f0c337235 */ /* 0x000fe20000000033 */
[----:B------:R-:W-:Y:S01]  /*1770*/  HFMA2 R12, R22, R60, R69 ;  /* 0x0000003c160c7231 */ /* 0x000fe20000000045 */
[----:B------:R-:W-:Y:S01]  /*1780*/  HFMA2.MMA R13, R21, R62, R42 ;  /* 0x0000003e150d7235 */ /* 0x000fe2000000002a */
[----:B------:R-:W-:-:S05]  /*1790*/  MOV R69, UR9 ;  /* 0x0000000900457c02 */ /* 0x000fca0008000f00 */
        /* <DEDUP_REMOVED lines=14> */
[----:B------:R-:W-:Y:S02]  /*1880*/  HFMA2 R10, R39, R11, R22 ;  /* 0x0000000b270a7231 */ /* 0x000fe40000000016 */
[----:B------:R-:W-:Y:S02]  /*1890*/  HFMA2 R8, R8, R60, R53 ;  /* 0x0000003c08087231 */ /* 0x000fe40000000035 */
[----:B------:R-:W-:Y:S01]  /*18a0*/  HFMA2 R10, R10, R61, R56 ;  /* 0x0000003d0a0a7231 */ /* 0x000fe20000000038 */
[-C--:B------:R-:W-:Y:S02]  /*18b0*/  HFMA2.MMA R27, R38, R11.reuse, R21 ;  /* 0x0000000b261b7235 */ /* 0x080fe40000000015 */
[----:B------:R-:W-:-:S06]  /*18c0*/  HFMA2.MMA R9, R40, R11, R9 ;  /* 0x0000000b28097235 */ /* 0x000fcc0000000009 */
[----:B------:R-:W-:Y:S02]  /*18d0*/  HFMA2.MMA R11, R27, R63, R54 ;  /* 0x0000003f1b0b7235 */ /* 0x000fe40000000036 */
[----:B------:R-:W0:Y:S01]  /*18e0*/  LDS.128 R24, [UR7+0x400] ;  /* 0x00040007ff187984 */ /* 0x000e220008000c00 */
[----:B------:R-:W-:Y:S02]  /*18f0*/  HFMA2.MMA R9, R9, R62, R57 ;  /* 0x0000003e09097235 */ /* 0x000fe40000000039 */
[-C--:B0-----:R-:W-:Y:S01]  /*1900*/  HFMA2.MMA R20, R20, R24.reuse, RZ ;  /* 0x0000001814147235 */ /* 0x081fe200000000ff */
[-C--:B------:R-:W-:Y:S01]  /*1910*/  HFMA2 R28, R28, R24.reuse, RZ.H0_H0 ;  /* 0x000000181c1c7231 */ /* 0x080fe200000400ff */
[----:B------:R-:W-:Y:S01]  /*1920*/  HFMA2.MMA R32, R32, R24, RZ ;  /* 0x0000001820207235 */ /* 0x000fe200000000ff */
[----:B------:R-:W-:Y:S01]  /*1930*/  HFMA2 R24, R33, R24, RZ.H0_H0 ;  /* 0x0000001821187231 */ /* 0x000fe200000400ff */
[----:B------:R-:W-:Y:S01]  /*1940*/  LOP3.LUT R33, R16, 0xf000f0, RZ, 0xc0, !PT ;  /* 0x00f000f010217812 */ /* 0x000fe200078ec0ff */
[----:B------:R-:W-:-:S02]  /*1950*/  HFMA2 R28, R29, R25, R28 ;  /* 0x000000191d1c7231 */ /* 0x000fc4000000001c */
[----:B------:R-:W-:Y:S01]  /*1960*/  HFMA2 R24, R15, R25, R24 ;  /* 0x000000190f187231 */ /* 0x000fe20000000018 */
[-C--:B------:R-:W-:Y:S01]  /*1970*/  HFMA2.MMA R30, R30, R25.reuse, R20 ;  /* 0x000000191e1e7235 */ /* 0x080fe20000000014 */
[-C--:B------:R-:W-:Y:S01]  /*1980*/  HFMA2 R28, R34, R26.reuse, R28 ;  /* 0x0000001a221c7231 */ /* 0x080fe2000000001c */
[----:B------:R-:W0:Y:S01]  /*1990*/  LDS.128 R20, [UR7+0x10] ;  /* 0x00001007ff147984 */ /* 0x000e220008000c00 */
[----:B------:R-:W-:Y:S01]  /*19a0*/  HFMA2.MMA R32, R31, R25, R32 ;  /* 0x000000191f207235 */ /* 0x000fe20000000020 */
[----:B------:R-:W-:Y:S01]  /*19b0*/  HFMA2 R24, R37, R26, R24 ;  /* 0x0000001a25187231 */ /* 0x000fe20000000018 */
[----:B------:R-:W-:Y:S02]  /*19c0*/  LOP3.LUT R31, R16, 0xf000f, RZ, 0xc0, !PT ;  /* 0x000f000f101f7812 */ /* 0x000fe400078ec0ff */
[----:B------:R-:W-:Y:S01]  /*19d0*/  LOP3.LUT R34, R17, 0xf000f, RZ, 0xc0, !PT ;  /* 0x000f000f11227812 */ /* 0x000fe200078ec0ff */
[-C--:B------:R-:W-:Y:S01]  /*19e0*/  HFMA2.MMA R30, R36, R26.reuse, R30 ;  /* 0x0000001a241e7235 */ /* 0x080fe2000000001e */
[-C--:B------:R-:W-:Y:S01]  /*19f0*/  HFMA2 R24, R41, R27.reuse, R24 ;  /* 0x0000001b29187231 */ /* 0x080fe20000000018 */
[----:B------:R-:W-:Y:S01]  /*1a00*/  LOP3.LUT R37, R18, 0xf000f0, RZ, 0xc0, !PT ;  /* 0x00f000f012257812 */ /* 0x000fe200078ec0ff */
[----:B------:R-:W-:Y:S01]  /*1a10*/  HFMA2.MMA R32, R35, R26, R32 ;  /* 0x0000001a23207235 */ /* 0x000fe20000000020 */
[----:B------:R-:W-:Y:S01]  /*1a20*/  HFMA2 R35, R39, R27, R28 ;  /* 0x0000001b27237231 */ /* 0x000fe2000000001c */
[----:B------:R-:W-:-:S02]  /*1a30*/  LOP3.LUT R33, R33, 0x64006400, RZ, 0xfc, !PT ;  /* 0x6400640021217812 */ /* 0x000fc400078efcff */
[----:B------:R-:W-:Y:S01]  /*1a40*/  SHF.R.U32.HI R16, RZ, 0x8, R16 ;  /* 0x00000008ff107819 */ /* 0x000fe20000011610 */
[-C--:B------:R-:W-:Y:S01]  /*1a50*/  HFMA2.MMA R36, R38, R27.reuse, R30 ;  /* 0x0000001b26247235 */ /* 0x080fe2000000001e */
[----:B------:R-:W-:Y:S01]  /*1a60*/  HFMA2 R28, R35, R61, R70 ;  /* 0x0000003d231c7231 */ /* 0x000fe20000000046 */
[----:B------:R-:W-:Y:S01]  /*1a70*/  LOP3.LUT R35, R17, 0xf000f0, RZ, 0xc0, !PT ;  /* 0x00f000f011237812 */ /* 0x000fe200078ec0ff */
[----:B------:R-:W-:-:S05]  /*1a80*/  HFMA2.MMA R29, R40, R27, R32 ;  /* 0x0000001b281d7235 */ /* 0x000fca0000000020 */
[----:B------:R-:W-:Y:S01]  /*1a90*/  HFMA2.MMA R30, R36, R63, R72 ;  /* 0x0000003f241e7235 */ /* 0x000fe20000000048 */
[----:B------:R-:W-:Y:S02]  /*1aa0*/  LOP3.LUT R36, R18, 0xf000f, RZ, 0xc0, !PT ;  /* 0x000f000f12247812 */ /* 0x000fe400078ec0ff */
[----:B------:R-:W-:Y:S01]  /*1ab0*/  LOP3.LUT R32, R31, 0x64006400, RZ, 0xfc, !PT ;  /* 0x640064001f207812 */ /* 0x000fe200078efcff */
[----:B------:R-:W-:Y:S01]  /*1ac0*/  HFMA2.MMA R15, R29, R62, R58 ;  /* 0x0000003e1d0f7235 */ /* 0x000fe2000000003a */
[----:B------:R-:W-:Y:S01]  /*1ad0*/  LOP3.LUT R38, R36, 0x64006400, RZ, 0xfc, !PT ;  /* 0x6400640024267812 */ /* 0x000fe200078efcff */
[----:B------:R-:W-:Y:S01]  /*1ae0*/  HFMA2 R29, R24, R60, R55 ;  /* 0x0000003c181d7231 */ /* 0x000fe20000000037 */
[C---:B------:R-:W-:Y:S02]  /*1af0*/  LOP3.LUT R40, R19.reuse, 0xf000f, RZ, 0xc0, !PT ;  /* 0x000f000f13287812 */ /* 0x040fe400078ec0ff */
[----:B------:R-:W-:Y:S01]  /*1b00*/  LOP3.LUT R41, R19, 0xf000f0, RZ, 0xc0, !PT ;  /* 0x00f000f013297812 */ /* 0x000fe200078ec0ff */
[----:B------:R-:W-:Y:S01]  /*1b10*/  HADD2 R32, R32, R59 ;  /* 0x0000003b20207230 */ /* 0x000fe20000000000 */
[----:B------:R-:W-:Y:S01]  /*1b20*/  HFMA2.MMA R31, R38, 1, 1, R5 ;  /* 0x3c003c00261f7835 */ /* 0x000fe20000000005 */
[----:B------:R-:W-:Y:S01]  /*1b30*/  LOP3.LUT R34, R34, 0x64006400, RZ, 0xfc, !PT ;  /* 0x6400640022227812 */ /* 0x000fe200078efcff */
[----:B------:R1:W2:Y:S01]  /*1b40*/  LDG.E.128.CONSTANT R24, desc[UR10][R68.64] ;  /* 0x0000000a44187981 */ /* 0x0002a2000c1e9d00 */
[----:B------:R-:W-:-:S02]  /*1b50*/  LOP3.LUT R35, R35, 0x64006400, RZ, 0xfc, !PT ;  /* 0x6400640023237812 */ /* 0x000fc400078efcff */
[----:B------:R-:W-:Y:S01]  /*1b60*/  LOP3.LUT R39, R37, 0x64006400, RZ, 0xfc, !PT ;  /* 0x6400640025277812 */ /* 0x000fe200078efcff */
[----:B------:R-:W-:Y:S01]  /*1b70*/  HFMA2.MMA R37, R33, 0.0625, 0.0625, R2 ;  /* 0x2c002c0021257835 */ /* 0x000fe20000000002 */
[----:B------:R-:W-:Y:S01]  /*1b80*/  LOP3.LUT R40, R40, 0x64006400, RZ, 0xfc, !PT ;  /* 0x6400640028287812 */ /* 0x000fe200078efcff */
[----:B------:R-:W-:Y:S01]  /*1b90*/  HADD2 R33, R34, R3 ;  /* 0x0000000322217230 */ /* 0x000fe20000000000 */
[----:B------:R-:W-:Y:S01]  /*1ba0*/  LOP3.LUT R41, R41, 0x64006400, RZ, 0xfc, !PT ;  /* 0x6400640029297812 */ /* 0x000fe200078efcff */
[----:B------:R-:W-:Y:S01]  /*1bb0*/  HFMA2 R36, R35, 0.0625, 0.0625, R4 ;  /* 0x2c002c0023247831 */ /* 0x000fe20000000004 */
[----:B------:R-:W-:Y:S01]  /*1bc0*/  SHF.R.U32.HI R55, RZ, 0x8, R19 ;  /* 0x00000008ff377819 */ /* 0x000fe20000011613 */
[----:B------:R-:W-:Y:S01]  /*1bd0*/  HADD2 R38, R40, R7 ;  /* 0x0000000728267230 */ /* 0x000fe20000000000 */
[----:B------:R-:W-:Y:S01]  /*1be0*/  LOP3.LUT R17, R43, 0xf000f, RZ, 0xc0, !PT ;  /* 0x000f000f2b117812 */ /* 0x000fe200078ec0ff */
[----:B------:R-:W-:Y:S01]  /*1bf0*/  HFMA2 R34, R41, 0.0625, 0.0625, R0 ;  /* 0x2c002c0029227831 */ /* 0x000fe20000000000 */
[----:B------:R-:W-:Y:S01]  /*1c00*/  LOP3.LUT R19, R55, 0xf000f, RZ, 0xc0, !PT ;  /* 0x000f000f37137812 */ /* 0x000fe200078ec0ff */
[----:B------:R-:W-:Y:S01]  /*1c10*/  HFMA2.MMA R35, R39, 0.0625, 0.0625, R6 ;  /* 0x2c002c0027237835 */ /* 0x000fe20000000006 */
[----:B------:R-:W-:Y:S01]  /*1c20*/  SHF.R.U32.HI R54, RZ, 0x8, R18 ;  /* 0x00000008ff367819 */ /* 0x000fe20000011612 */
[-C--:B0-----:R-:W-:Y:S01]  /*1c30*/  HFMA2.MMA R56, R32, R20.reuse, RZ ;  /* 0x0000001420387235 */ /* 0x081fe200000000ff */
[----:B------:R-:W-:Y:S01]  /*1c40*/  LOP3.LUT R40, R17, 0x64006400, RZ, 0xfc, !PT ;  /* 0x6400640011287812 */ /* 0x000fe200078efcff */
[----:B------:R-:W-:Y:S01]  /*1c50*/  HFMA2.MMA R41, R31, R20, RZ ;  /* 0x000000141f297235 */ /* 0x000fe200000000ff */
[-C--:B------:R-:W-:Y:S01]  /*1c60*/  HFMA2 R53, R33, R20.reuse, RZ.H0_H0 ;  /* 0x0000001421357231 */ /* 0x080fe200000400ff */
[----:B------:R-:W-:Y:S01]  /*1c70*/  LOP3.LUT R58, R19, 0x64006400, RZ, 0xfc, !PT ;  /* 0x64006400133a7812 */ /* 0x000fe200078efcff */
[----:B------:R-:W-:Y:S01]  /*1c80*/  HFMA2 R42, R38, R20, RZ.H0_H0 ;  /* 0x00000014262a7231 */ /* 0x000fe200000400ff */
[----:B------:R-:W-:Y:S01]  /*1c90*/  LOP3.LUT R20, R16, 0xf000f, RZ, 0xc0, !PT ;  /* 0x000f000f10147812 */ /* 0x000fe200078ec0ff */
[-C--:B------:R-:W-:Y:S01]  /*1ca0*/  HFMA2 R53, R36, R21.reuse, R53 ;  /* 0x0000001524357231 */ /* 0x080fe20000000035 */
[----:B------:R-:W-:Y:S01]  /*1cb0*/  LOP3.LUT R18, R54, 0xf000f, RZ, 0xc0, !PT ;  /* 0x000f000f36127812 */ /* 0x000fe200078ec0ff */
[-C--:B------:R-:W-:Y:S01]  /*1cc0*/  HFMA2.MMA R56, R37, R21.reuse, R56 ;  /* 0x0000001525387235 */ /* 0x080fe20000000038 */
[----:B------:R-:W-:Y:S01]  /*1cd0*/  HFMA2 R42, R34, R21, R42 ;  /* 0x00000015222a7231 */ /* 0x000fe2000000002a */
[----:B------:R-:W-:Y:S01]  /*1ce0*/  HFMA2.MMA R41, R35, R21, R41 ;  /* 0x0000001523297235 */ /* 0x000fe20000000029 */
[----:B------:R-:W-:Y:S01]  /*1cf0*/  LOP3.LUT R20, R20, 0x64006400, RZ, 0xfc, !PT ;  /* 0x6400640014147812 */ /* 0x000fe200078efcff */
[----:B------:R-:W-:Y:S01]  /*1d00*/  HFMA2.MMA R40, R40, 1, 1, R3 ;  /* 0x3c003c0028287835 */ /* 0x000fe20000000003 */
[----:B------:R-:W-:Y:S01]  /*1d10*/  LOP3.LUT R18, R18, 0x64006400, RZ, 0xfc, !PT ;  /* 0x6400640012127812 */ /* 0x000fe200078efcff */
[----:B------:R-:W-:Y:S01]  /*1d20*/  HFMA2.MMA R21, R58, 1, 1, R7 ;  /* 0x3c003c003a157835 */ /* 0x000fe20000000007 */
[----:B------:R-:W-:Y:S01]  /*1d30*/  LOP3.LUT R16, R16, 0xf000f0, RZ, 0xc0, !PT ;  /* 0x00f000f010107812 */ /* 0x000fe200078ec0ff */
[----:B------:R-:W-:Y:S01]  /*1d40*/  HADD2 R20, R20, R59 ;  /* 0x0000003b14147230 */ /* 0x000fe20000000000 */
[----:B------:R-:W-:Y:S01]  /*1d50*/  LOP3.LUT R54, R54, 0xf000f0, RZ, 0xc0, !PT ;  /* 0x00f000f036367812 */ /* 0x000fe200078ec0ff */
[----:B------:R-:W-:-:S04]  /*1d60*/  HADD2 R39, R18, R5 ;  /* 0x0000000512277230 */ /* 0x000fc80000000000 */
[-C--:B------:R-:W-:Y:S01]  /*1d70*/  HFMA2 R18, R40, R22.reuse, R53 ;  /* 0x0000001628127231 */ /* 0x080fe20000000035 */
[-C--:B------:R-:W-:Y:S01]  /*1d80*/  HFMA2.MMA R17, R20, R22.reuse, R56 ;  /* 0x0000001614117235 */ /* 0x080fe20000000038 */
[----:B------:R-:W-:Y:S01]  /*1d90*/  HFMA2 R53, R21, R22, R42 ;  /* 0x0000001615357231 */ /* 0x000fe2000000002a */
[----:B------:R-:W-:Y:S01]  /*1da0*/  HFMA2.MMA R19, R39, R22, R41 ;  /* 0x0000001627137235 */ /* 0x000fe20000000029 */
[----:B------:R-:W-:Y:S02]  /*1db0*/  LOP3.LUT R22, R43, 0xf000f0, RZ, 0xc0, !PT ;  /* 0x00f000f02b167812 */ /* 0x000fe400078ec0ff */
[----:B------:R-:W-:Y:S02]  /*1dc0*/  LOP3.LUT R43, R16, 0x64006400, RZ, 0xfc, !PT ;  /* 0x64006400102b7812 */ /* 0x000fe400078efcff */
[----:B------:R-:W-:Y:S02]  /*1dd0*/  LOP3.LUT R42, R55, 0xf000f0, RZ, 0xc0, !PT ;  /* 0x00f000f0372a7812 */ /* 0x000fe400078ec0ff */
[----:B------:R-:W-:-:S02]  /*1de0*/  LOP3.LUT R41, R22, 0x64006400, RZ, 0xfc, !PT ;  /* 0x6400640016297812 */ /* 0x000fc400078efcff */
[----:B------:R-:W-:Y:S01]  /*1df0*/  HFMA2.MMA R43, R43, 0.0625, 0.0625, R2 ;  /* 0x2c002c002b2b7835 */ /* 0x000fe20000000002 */
[----:B------:R-:W-:Y:S02]  /*1e00*/  LOP3.LUT R55, R54, 0x64006400, RZ, 0xfc, !PT ;  /* 0x6400640036377812 */ /* 0x000fe400078efcff */
[----:B------:R-:W-:Y:S01]  /*1e10*/  LOP3.LUT R57, R42, 0x64006400, RZ, 0xfc, !PT ;  /* 0x640064002a397812 */ /* 0x000fe200078efcff */
[----:B------:R-:W-:-:S03]  /*1e20*/  HFMA2 R42, R41, 0.0625, 0.0625, R4 ;  /* 0x2c002c00292a7831 */ /* 0x000fc60000000004 */
[----:B------:R-:W-:Y:S01]  /*1e30*/  HFMA2.MMA R41, R55, 0.0625, 0.0625, R6 ;  /* 0x2c002c0037297835 */ /* 0x000fe20000000006 */
[----:B------:R-:W-:Y:S01]  /*1e40*/  HFMA2 R55, R42, R23, R18 ;  /* 0x000000172a377231 */ /* 0x000fe20000000012 */
[----:B------:R-:W-:Y:S01]  /*1e50*/  HFMA2.MMA R17, R43, R23, R17 ;  /* 0x000000172b117235 */ /* 0x000fe20000000011 */
[----:B------:R-:W-:Y:S02]  /*1e60*/  HFMA2 R22, R57, 0.0625, 0.0625, R0 ;  /* 0x2c002c0039167831 */ /* 0x000fe40000000000 */
[----:B------:R-:W-:-:S03]  /*1e70*/  HFMA2 R44, R55, R61, R44 ;  /* 0x0000003d372c7231 */ /* 0x000fc6000000002c */
[----:B------:R-:W-:Y:S01]  /*1e80*/  HFMA2.MMA R54, R41, R23, R19 ;  /* 0x0000001729367235 */ /* 0x000fe20000000013 */
[----:B------:R-:W-:Y:S01]  /*1e90*/  HFMA2 R23, R22, R23, R53 ;  /* 0x0000001716177231 */ /* 0x000fe20000000035 */
[----:B------:R-:W-:Y:S02]  /*1ea0*/  HFMA2.MMA R46, R17, R63, R46 ;  /* 0x0000003f112e7235 */ /* 0x000fe4000000002e */
[----:B------:R-:W0:Y:S01]  /*1eb0*/  LDS.128 R16, [UR7+0x110] ;  /* 0x00011007ff107984 */ /* 0x000e220008000c00 */
[----:B------:R-:W-:-:S03]  /*1ec0*/  HFMA2 R23, R23, R60, R52 ;  /* 0x0000003c17177231 */ /* 0x000fc60000000034 */
        /* <DEDUP_REMOVED lines=9> */
[----:B------:R-:W-:-:S03]  /*1f60*/  HFMA2.MMA R54, R35, R17, R54 ;  /* 0x0000001123367235 */ /* 0x000fc60000000036 */
[----:B------:R-:W-:-:S03]  /*1f70*/  HFMA2 R53, R42, R19, R53 ;  /* 0x000000132a357231 */ /* 0x000fc60000000035 */
[-C--:B------:R-:W-:Y:S01]  /*1f80*/  HFMA2.MMA R52, R20, R18.reuse, R52 ;  /* 0x0000001214347235 */ /* 0x080fe20000000034 */
[----:B------:R-:W-:Y:S01]  /*1f90*/  HFMA2 R50, R53, R61, R50 ;  /* 0x0000003d35327231 */ /* 0x000fe20000000032 */
[----:B------:R-:W-:Y:S01]  /*1fa0*/  HFMA2.MMA R54, R39, R18, R54 ;  /* 0x0000001227367235 */ /* 0x000fe20000000036 */
[----:B------:R-:W-:-:S05]  /*1fb0*/  HFMA2 R18, R21, R18, R16 ;  /* 0x0000001215127231 */ /* 0x000fca0000000010 */
[-C--:B------:R-:W-:Y:S02]  /*1fc0*/  HFMA2.MMA R16, R43, R19.reuse, R52 ;  /* 0x000000132b107235 */ /* 0x080fe40000000034 */
[----:B------:R-:W-:Y:S01]  /*1fd0*/  HFMA2.MMA R52, R41, R19, R54 ;  /* 0x0000001329347235 */ /* 0x000fe20000000036 */
[----:B------:R-:W-:-:S04]  /*1fe0*/  HFMA2 R54, R22, R19, R18 ;  /* 0x0000001316367231 */ /* 0x000fc80000000012 */
[----:B------:R-:W-:Y:S01]  /*1ff0*/  HFMA2 R49, R54, R60, R49 ;  /* 0x0000003c36317231 */ /* 0x000fe20000000031 */
        /* <DEDUP_REMOVED lines=10> */
[----:B------:R-:W-:Y:S01]  /*20a0*/  HFMA2 R53, R40, R18, R53 ;  /* 0x0000001228357231 */ /* 0x000fe20000000035 */
[----:B------:R-:W-:-:S06]  /*20b0*/  HFMA2.MMA R54, R35, R17, R54 ;  /* 0x0000001123367235 */ /* 0x000fcc0000000036 */
[-C--:B------:R-:W-:Y:S02]  /*20c0*/  HFMA2.MMA R52, R20, R18.reuse, R52 ;  /* 0x0000001214347235 */ /* 0x080fe40000000034 */
[----:B------:R-:W-:Y:S01]  /*20d0*/  HFMA2.MMA R54, R39, R18, R54 ;  /* 0x0000001227367235 */ /* 0x000fe20000000036 */
[----:B------:R-:W-:-:S05]  /*20e0*/  HFMA2 R18, R21, R18, R16 ;  /* 0x0000001215127231 */ /* 0x000fca0000000010 */
[-C--:B------:R-:W-:Y:S01]  /*20f0*/  HFMA2.MMA R16, R43, R19.reuse, R52 ;  /* 0x000000132b107235 */ /* 0x080fe20000000034 */
[-C--:B------:R-:W-:Y:S01]  /*2100*/  HFMA2 R52, R42, R19.reuse, R53 ;  /* 0x000000132a347231 */ /* 0x080fe20000000035 */
[----:B------:R-:W-:Y:S01]  /*2110*/  HFMA2.MMA R53, R41, R19, R54 ;  /* 0x0000001329357235 */ /* 0x000fe20000000036 */
[----:B------:R-:W-:Y:S02]  /*2120*/  HFMA2 R54, R22, R19, R18 ;  /* 0x0000001316367231 */ /* 0x000fe40000000012 */
[----:B------:R-:W-:Y:S02]  /*2130*/  HFMA2 R52, R52, R61, R14 ;  /* 0x0000003d34347231 */ /* 0x000fe4000000000e */
[----:B------:R-:W-:Y:S01]  /*2140*/  HFMA2 R54, R54, R60, R12 ;  /* 0x0000003c36367231 */ /* 0x000fe2000000000c */
[----:B------:R-:W-:Y:S02]  /*2150*/  HFMA2.MMA R51, R16, R63, R51 ;  /* 0x0000003f10337235 */ /* 0x000fe40000000033 */
[----:B------:R-:W0:Y:S01]  /*2160*/  LDS.128 R16, [UR7+0x310] ;  /* 0x00031007ff107984 */ /* 0x000e220008000c00 */
        /* <DEDUP_REMOVED lines=11> */
[-C--:B------:R-:W-:Y:S01]  /*2220*/  HFMA2 R56, R42, R19.reuse, R13 ;  /* 0x000000132a387231 */ /* 0x080fe2000000000d */
[----:B------:R-:W-:Y:S01]  /*2230*/  MOV R13, UR9 ;  /* 0x00000009000d7c02 */ /* 0x000fe20008000f00 */
[----:B------:R-:W-:Y:S01]  /*2240*/  HFMA2 R58, R22, R19, R16 ;  /* 0x00000013163a7231 */ /* 0x000fe20000000010 */
[-C--:B------:R-:W-:Y:S01]  /*2250*/  HFMA2.MMA R12, R20, R18.reuse, R12 ;  /* 0x00000012140c7235 */ /* 0x080fe2000000000c */
[----:B------:R-:W-:Y:S01]  /*2260*/  HFMA2 R56, R56, R61, R10 ;  /* 0x0000003d38387231 */ /* 0x000fe2000000000a */
[----:B------:R-:W-:Y:S01]  /*2270*/  HFMA2.MMA R14, R39, R18, R14 ;  /* 0x00000012270e7235 */ /* 0x000fe2000000000e */
[----:B------:R-:W-:Y:S02]  /*2280*/  HFMA2 R58, R58, R60, R8 ;  /* 0x0000003c3a3a7231 */ /* 0x000fe40000000008 */
[----:B-1----:R-:W-:-:S03]  /*2290*/  IMAD.WIDE R68, R13, 0x4, R68 ;  /* 0x000000040d447825 */ /* 0x002fc600078e0244 */
[-C--:B------:R-:W-:Y:S02]  /*22a0*/  HFMA2.MMA R12, R43, R19.reuse, R12 ;  /* 0x000000132b0c7235 */ /* 0x080fe4000000000c */
[----:B------:R-:W-:Y:S02]  /*22b0*/  HFMA2.MMA R57, R41, R19, R14 ;  /* 0x0000001329397235 */ /* 0x000fe4000000000e */
[----:B------:R-:W0:Y:S04]  /*22c0*/  LDS.128 R16, [UR7+0x410] ;  /* 0x00041007ff107984 */ /* 0x000e280008000c00 */
[----:B------:R-:W-:Y:S02]  /*22d0*/  HFMA2.MMA R55, R12, R63, R11 ;  /* 0x0000003f0c377235 */ /* 0x000fe4000000000b */
[----:B------:R-:W-:-:S02]  /*22e0*/  HFMA2.MMA R57, R57, R62, R9 ;  /* 0x0000003e39397235 */ /* 0x000fc40000000009 */
[----:B------:R-:W1:Y:S01]  /*22f0*/  LDS.128 R8, [UR7+0x20] ;  /* 0x00002007ff087984 */ /* 0x000e620008000c00 */
        /* <DEDUP_REMOVED lines=10> */
[----:B--2---:R-:W-:Y:S01]  /*23a0*/  LOP3.LUT R17, R24, 0xf000f, RZ, 0xc0, !PT ;  /* 0x000f000f18117812 */ /* 0x004fe200078ec0ff */
[----:B------:R-:W-:Y:S01]  /*23b0*/  HFMA2 R14, R42, R19, R33 ;  /* 0x000000132a0e7231 */ /* 0x000fe20000000021 */
[----:B------:R-:W-:-:S02]  /*23c0*/  SHF.R.U32.HI R32, RZ, 0x8, R24 ;  /* 0x00000008ff207819 */ /* 0x000fc40000011618 */
[-C--:B------:R-:W-:Y:S01]  /*23d0*/  HFMA2.MMA R37, R20, R18.reuse, R37 ;  /* 0x0000001214257235 */ /* 0x080fe20000000025 */
[C---:B------:R-:W-:Y:S01]  /*23e0*/  LOP3.LUT R21, R25.reuse, 0xf000f0, RZ, 0xc0, !PT ;  /* 0x00f000f019157812 */ /* 0x040fe200078ec0ff */
[----:B------:R-:W-:Y:S01]  /*23f0*/  HFMA2.MMA R31, R39, R18, R31 ;  /* 0x00000012271f7235 */ /* 0x000fe2000000001f */
[----:B------:R-:W-:Y:S01]  /*2400*/  LOP3.LUT R20, R25, 0xf000f, RZ, 0xc0, !PT ;  /* 0x000f000f19147812 */ /* 0x000fe200078ec0ff */
[----:B------:R-:W-:-:S04]  /*2410*/  HFMA2 R28, R14, R61, R28 ;  /* 0x0000003d0e1c7231 */ /* 0x000fc8000000001c */
[-C--:B------:R-:W-:Y:S02]  /*2420*/  HFMA2.MMA R37, R43, R19.reuse, R37 ;  /* 0x000000132b257235 */ /* 0x080fe40000000025 */
[----:B------:R-:W-:Y:S01]  /*2430*/  HFMA2.MMA R31, R41, R19, R31 ;  /* 0x00000013291f7235 */ /* 0x000fe2000000001f */
[----:B------:R-:W-:Y:S01]  /*2440*/  HFMA2 R19, R22, R19, R16 ;  /* 0x0000001316137231 */ /* 0x000fe20000000010 */
[----:B------:R-:W-:Y:S02]  /*2450*/  LOP3.LUT R22, R26, 0xf000f, RZ, 0xc0, !PT ;  /* 0x000f000f1a167812 */ /* 0x000fe400078ec0ff */
[----:B------:R-:W-:Y:S01]  /*2460*/  LOP3.LUT R18, R17, 0x64006400, RZ, 0xfc, !PT ;  /* 0x6400640011127812 */ /* 0x000fe200078efcff */
[----:B------:R-:W-:Y:S01]  /*2470*/  HFMA2 R29, R19, R60, R29 ;  /* 0x0000003c131d7231 */ /* 0x000fe2000000001d */
[----:B------:R-:W-:Y:S01]  /*2480*/  LOP3.LUT R34, R22, 0x64006400, RZ, 0xfc, !PT ;  /* 0x6400640016227812 */ /* 0x000fe200078efcff */
[----:B------:R-:W-:Y:S01]  /*2490*/  HFMA2.MMA R30, R37, R63, R30 ;  /* 0x0000003f251e7235 */ /* 0x000fe2000000001e */
[----:B------:R-:W-:Y:S01]  /*24a0*/  LOP3.LUT R19, R24, 0xf000f0, RZ, 0xc0, !PT ;  /* 0x00f000f018137812 */ /* 0x000fe200078ec0ff */
[----:B------:R-:W-:Y:S01]  /*24b0*/  HADD2 R17, R18, R59 ;  /* 0x0000003b12117230 */ /* 0x000fe20000000000 */
[----:B------:R-:W-:Y:S01]  /*24c0*/  LOP3.LUT R24, R26, 0xf000f0, RZ, 0xc0, !PT ;  /* 0x00f000f01a187812 */ /* 0x000fe200078ec0ff */
[----:B------:R-:W-:Y:S01]  /*24d0*/  HFMA2.MMA R16, R31, R62, R15 ;  /* 0x0000003e1f107235 */ /* 0x000fe2000000000f */
[----:B------:R-:W-:Y:S01]  /*24e0*/  LOP3.LUT R33, R27, 0xf000f, RZ, 0xc0, !PT ;  /* 0x000f000f1b217812 */ /* 0x000fe200078ec0ff */
[----:B------:R-:W-:Y:S01]  /*24f0*/  HFMA2.MMA R18, R34, 1, 1, R5 ;  /* 0x3c003c0022127835 */ /* 0x000fe20000000005 */
[----:B------:R-:W-:Y:S01]  /*2500*/  LOP3.LUT R19, R19, 0x64006400, RZ, 0xfc, !PT ;  /* 0x6400640013137812 */ /* 0x000fe200078efcff */
[----:B------:R-:W2:Y:S01]  /*2510*/  LDG.E.128.CONSTANT R12, desc[UR10][R68.64] ;  /* 0x0000000a440c7981 */ /* 0x000ea2000c1e9d00 */
[----:B------:R-:W-:Y:S01]  /*2520*/  LOP3.LUT R21, R21, 0x64006400, RZ, 0xfc, !PT ;  /* 0x6400640015157812 */ /* 0x000fe200078efcff */
[----:B------:R-:W-:Y:S01]  /*2530*/  UIADD3 UR5, UR5, 0x20, URZ ;  /* 0x0000002005057890 */ /* 0x000fe2000fffe03f */
[----:B------:R-:W-:Y:S01]  /*2540*/  LOP3.LUT R31, R24, 0x64006400, RZ, 0xfc, !PT ;  /* 0x64006400181f7812 */ /* 0x000fe200078efcff */
[----:B------:R-:W-:Y:S01]  /*2550*/  UIADD3 UR6, UR6, 0x20, URZ ;  /* 0x0000002006067890 */ /* 0x000fe2000fffe03f */
[----:B------:R-:W-:Y:S01]  /*2560*/  LOP3.LUT R35, R27, 0xf000f0, RZ, 0xc0, !PT ;  /* 0x00f000f01b237812 */ /* 0x000fe200078ec0ff */
[----:B------:R-:W-:Y:S01]  /*2570*/  HFMA2.MMA R24, R19, 0.0625, 0.0625, R2 ;  /* 0x2c002c0013187835 */ /* 0x000fe20000000002 */
[----:B------:R-:W-:Y:S01]  /*2580*/  LOP3.LUT R20, R20, 0x64006400, RZ, 0xfc, !PT ;  /* 0x6400640014147812 */ /* 0x000fe200078efcff */
[----:B------:R-:W-:Y:S01]  /*2590*/  HFMA2 R22, R21, 0.0625, 0.0625, R4 ;  /* 0x2c002c0015167831 */ /* 0x000fe20000000004 */
[----:B------:R-:W-:Y:S01]  /*25a0*/  LOP3.LUT R36, R33, 0x64006400, RZ, 0xfc, !PT ;  /* 0x6400640021247812 */ /* 0x000fe200078efcff */
[-C--:B-1----:R-:W-:Y:S01]  /*25b0*/  HFMA2.MMA R33, R17, R8.reuse, RZ ;  /* 0x0000000811217235 */ /* 0x082fe200000000ff */
[----:B------:R-:W-:Y:S01]  /*25c0*/  LOP3.LUT R35, R35, 0x64006400, RZ, 0xfc, !PT ;  /* 0x6400640023237812 */ /* 0x000fe200078efcff */
[----:B------:R-:W-:Y:S01]  /*25d0*/  HFMA2.MMA R21, R31, 0.0625, 0.0625, R6 ;  /* 0x2c002c001f157835 */ /* 0x000fe20000000006 */
[----:B------:R-:W-:Y:S01]  /*25e0*/  HADD2 R19, R20, R3 ;  /* 0x0000000314137230 */ /* 0x000fe20000000000 */
[----:B------:R-:W-:Y:S01]  /*25f0*/  HFMA2.MMA R34, R18, R8, RZ ;  /* 0x0000000812227235 */ /* 0x000fe200000000ff */
[----:B------:R-:W-:Y:S01]  /*2600*/  HADD2 R31, R36, R7 ;  /* 0x00000007241f7230 */ /* 0x000fe20000000000 */
[----:B------:R-:W-:Y:S01]  /*2610*/  SHF.R.U32.HI R39, RZ, 0x8, R27 ;  /* 0x00000008ff277819 */ /* 0x000fe2000001161b */
[----:B------:R-:W-:Y:S01]  /*2620*/  HFMA2 R20, R35, 0.0625, 0.0625, R0 ;  /* 0x2c002c0023147831 */ /* 0x000fe20000000000 */
[----:B------:R-:W-:Y:S01]  /*2630*/  LOP3.LUT R36, R32, 0xf000f, RZ, 0xc0, !PT ;  /* 0x000f000f20247812 */ /* 0x000fe200078ec0ff */
[-C--:B------:R-:W-:Y:S01]  /*2640*/  HFMA2 R37, R19, R8.reuse, RZ.H0_H0 ;  /* 0x0000000813257231 */ /* 0x080fe200000400ff */
[----:B------:R-:W-:Y:S01]  /*2650*/  LOP3.LUT R40, R39, 0xf000f, RZ, 0xc0, !PT ;  /* 0x000f000f27287812 */ /* 0x000fe200078ec0ff */
[----:B------:R-:W-:Y:S01]  /*2660*/  HFMA2 R35, R31, R8, RZ.H0_H0 ;  /* 0x000000081f237231 */ /* 0x000fe200000400ff */
[-C--:B------:R-:W-:Y:S01]  /*2670*/  HFMA2.MMA R8, R24, R9.reuse, R33 ;  /* 0x0000000918087235 */ /* 0x080fe20000000021 */
[-C--:B------:R-:W-:Y:S01]  /*2680*/  HFMA2 R37, R22, R9.reuse, R37 ;  /* 0x0000000916257231 */ /* 0x080fe20000000025 */
[----:B------:R-:W-:Y:S01]  /*2690*/  HFMA2.MMA R33, R21, R9, R34 ;  /* 0x0000000915217235 */ /* 0x000fe20000000022 */
[----:B------:R-:W-:Y:S01]  /*26a0*/  SHF.R.U32.HI R34, RZ, 0x8, R25 ;  /* 0x00000008ff227819 */ /* 0x000fe20000011619 */
[----:B------:R-:W-:Y:S01]  /*26b0*/  HFMA2 R9, R20, R9, R35 ;  /* 0x0000000914097231 */ /* 0x000fe20000000023 */
[----:B------:R-:W-:Y:S01]  /*26c0*/  SHF.R.U32.HI R35, RZ, 0x8, R26 ;  /* 0x00000008ff237819 */ /* 0x000fe2000001161a */
[----:B------:R-:W-:Y:S01]  /*26d0*/  UISETP.GE.AND UP0, UPT, UR5, UR4, UPT ;  /* 0x000000040500728c */ /* 0x000fe2000bf06270 */
[----:B------:R-:W-:-:S02]  /*26e0*/  LOP3.LUT R25, R34, 0xf000f, RZ, 0xc0, !PT ;  /* 0x000f000f22197812 */ /* 0x000fc400078ec0ff */
[----:B------:R-:W-:Y:S02]  /*26f0*/  LOP3.LUT R27, R35, 0xf000f, RZ, 0xc0, !PT ;  /* 0x000f000f231b7812 */ /* 0x000fe400078ec0ff */
[----:B------:R-:W-:Y:S02]  /*2700*/  LOP3.LUT R26, R25, 0x64006400, RZ, 0xfc, !PT ;  /* 0x64006400191a7812 */ /* 0x000fe400078efcff */
[----:B------:R-:W-:Y:S02]  /*2710*/  LOP3.LUT R38, R27, 0x64006400, RZ, 0xfc, !PT ;  /* 0x640064001b267812 */ /* 0x000fe400078efcff */
[----:B------:R-:W-:Y:S02]  /*2720*/  LOP3.LUT R40, R40, 0x64006400, RZ, 0xfc, !PT ;  /* 0x6400640028287812 */ /* 0x000fe400078efcff */
[----:B------:R-:W-:Y:S01]  /*2730*/  HFMA2.MMA R25, R26, 1, 1, R3 ;  /* 0x3c003c001a197835 */ /* 0x000fe20000000003 */
[----:B------:R-:W-:Y:S01]  /*2740*/  LOP3.LUT R36, R36, 0x64006400, RZ, 0xfc, !PT ;  /* 0x6400640024247812 */ /* 0x000fe200078efcff */
[----:B------:R-:W-:Y:S01]  /*2750*/  HADD2 R26, R38, R5 ;  /* 0x00000005261a7230 */ /* 0x000fe20000000000 */
[----:B------:R-:W-:Y:S01]  /*2760*/  LOP3.LUT R32, R32, 0xf000f0, RZ, 0xc0, !PT ;  /* 0x00f000f020207812 */ /* 0x000fe200078ec0ff */
[----:B------:R-:W-:Y:S01]  /*2770*/  HFMA2.MMA R27, R40, 1, 1, R7 ;  /* 0x3c003c00281b7835 */ /* 0x000fe20000000007 */
[----:B------:R-:W-:Y:S01]  /*2780*/  LOP3.LUT R40, R39, 0xf000f0, RZ, 0xc0, !PT ;  /* 0x00f000f027287812 */ /* 0x000fe200078ec0ff */
[----:B------:R-:W-:Y:S01]  /*2790*/  HADD2 R36, R36, R59 ;  /* 0x0000003b24247230 */ /* 0x000fe20000000000 */
[----:B------:R-:W-:Y:S01]  /*27a0*/  LOP3.LUT R34, R34, 0xf000f0, RZ, 0xc0, !PT ;  /* 0x00f000f022227812 */ /* 0x000fe200078ec0ff */
[-C--:B------:R-:W-:Y:S01]  /*27b0*/  HFMA2.MMA R38, R26, R10.reuse, R33 ;  /* 0x0000000a1a267235 */ /* 0x080fe20000000021 */
[----:B------:R-:W-:Y:S01]  /*27c0*/  LOP3.LUT R33, R32, 0x64006400, RZ, 0xfc, !PT ;  /* 0x6400640020217812 */ /* 0x000fe200078efcff */
[-C--:B------:R-:W-:Y:S01]  /*27d0*/  HFMA2 R37, R25, R10.reuse, R37 ;  /* 0x0000000a19257231 */ /* 0x080fe20000000025 */
[----:B------:R-:W-:Y:S01]  /*27e0*/  LOP3.LUT R41, R40, 0x64006400, RZ, 0xfc, !PT ;  /* 0x6400640028297812 */ /* 0x000fe200078efcff */
[----:B------:R-:W-:Y:S01]  /*27f0*/  HFMA2.MMA R8, R36, R10, R8 ;  /* 0x0000000a24087235 */ /* 0x000fe20000000008 */
[----:B------:R-:W-:Y:S01]  /*2800*/  PLOP3.LUT P0, PT, PT, PT, UP0, 0x80, 0x0 ;  /* 0x000000000000781c */ /* 0x000fe20003f0f008 */
[----:B------:R-:W-:Y:S01]  /*2810*/  HFMA2 R9, R27, R10, R9 ;  /* 0x0000000a1b097231 */ /* 0x000fe20000000009 */
[----:B------:R-:W-:Y:S01]  /*2820*/  LOP3.LUT R10, R35, 0xf000f0, RZ, 0xc0, !PT ;  /* 0x00f000f0230a7812 */ /* 0x000fe200078ec0ff */
[----:B------:R-:W-:Y:S01]  /*2830*/  HFMA2.MMA R32, R33, 0.0625, 0.0625, R2 ;  /* 0x2c002c0021207835 */ /* 0x000fe20000000002 */
[----:B------:R-:W-:-:S02]  /*2840*/  LOP3.LUT R35, R34, 0x64006400, RZ, 0xfc, !PT ;  /* 0x6400640022237812 */ /* 0x000fc400078efcff */
[----:B------:R-:W-:-:S03]  /*2850*/  LOP3.LUT R39, R10, 0x64006400, RZ, 0xfc, !PT ;  /* 0x640064000a277812 */ /* 0x000fc600078efcff */
[----:B------:R-:W-:Y:S02]  /*2860*/  HFMA2 R33, R35, 0.0625, 0.0625, R4 ;  /* 0x2c002c0023217831 */ /* 0x000fe40000000004 */
[----:B------:R-:W-:Y:S01]  /*2870*/  HFMA2.MMA R8, R32, R11, R8 ;  /* 0x0000000b20087235 */ /* 0x000fe20000000008 */
[----:B------:R-:W-:Y:S01]  /*2880*/  HFMA2 R35, R41, 0.0625, 0.0625, R0 ;  /* 0x2c002c0029237831 */ /* 0x000fe20000000000 */
[----:B------:R-:W-:Y:S01]  /*2890*/  HFMA2.MMA R34, R39, 0.0625, 0.0625, R6 ;  /* 0x2c002c0027227835 */ /* 0x000fe20000000006 */
[-C--:B------:R-:W-:Y:S02]  /*28a0*/  HFMA2 R37, R33, R11.reuse, R37 ;  /* 0x0000000b21257231 */ /* 0x080fe40000000025 */
[----:B------:R-:W-:Y:S02]  /*28b0*/  HFMA2 R39, R35, R11, R9 ;  /* 0x0000000b23277231 */ /* 0x000fe40000000009 */
[----:B------:R-:W-:Y:S01]  /*28c0*/  HFMA2 R44, R37, R61, R44 ;  /* 0x0000003d252c7231 */ /* 0x000fe2000000002c */
[----:B------:R-:W-:Y:S01]  /*28d0*/  HFMA2.MMA R46, R8, R63, R46 ;  /* 0x0000003f082e7235 */ /* 0x000fe2000000002e */
[----:B------:R-:W-:Y:S01]  /*28e0*/  HFMA2 R37, R39, R60, R23 ;  /* 0x0000003c27257231 */ /* 0x000fe20000000017 */
[----:B------:R-:W-:-:S02]  /*28f0*/  HFMA2.MMA R38, R34, R11, R38 ;  /* 0x0000000b22267235 */ /* 0x000fc40000000026 */
[----:B------:R-:W0:Y:S06]  /*2900*/  LDS.128 R8, [UR7+0x120] ;  /* 0x00012007ff087984 */ /* 0x000e2c0008000c00 */
        /* <DEDUP_REMOVED lines=74> */
[----:B------:R-:W0:Y:S01]  /*2db0*/  LDS.128 R20, [UR7+0x30] ;  /* 0x00003007ff147984 */ /* 0x000e220008000c00 */
[----:B------:R-:W-:Y:S01]  /*2dc0*/  HFMA2 R19, R33, R11, R19 ;  /* 0x0000000b21137231 */ /* 0x000fe20000000013 */
[----:B--2---:R-:W-:Y:S02]  /*2dd0*/  SHF.R.U32.HI R9, RZ, 0x8, R13 ;  /* 0x00000008ff097819 */ /* 0x004fe4000001160d */
[-C--:B------:R-:W-:Y:S01]  /*2de0*/  HFMA2.MMA R18, R36, R10.reuse, R18 ;  /* 0x0000000a24127235 */ /* 0x080fe20000000012 */
[----:B------:R-:W-:Y:S01]  /*2df0*/  HFMA2 R28, R19, R61, R28 ;  /* 0x0000003d131c7231 */ /* 0x000fe2000000001c */
[----:B------:R-:W-:Y:S01]  /*2e00*/  HFMA2.MMA R17, R26, R10, R8 ;  /* 0x0000000a1a117235 */ /* 0x000fe20000000008 */
[----:B------:R-:W-:-:S02]  /*2e10*/  LOP3.LUT R24, R15, 0xf000f, RZ, 0xc0, !PT ;  /* 0x000f000f0f187812 */ /* 0x000fc400078ec0ff */
[----:B------:R-:W-:Y:S02]  /*2e20*/  LOP3.LUT R27, R15, 0xf000f0, RZ, 0xc0, !PT ;  /* 0x00f000f00f1b7812 */ /* 0x000fe400078ec0ff */
[----:B------:R-:W-:Y:S01]  /*2e30*/  LOP3.LUT R19, R14, 0xf000f0, RZ, 0xc0, !PT ;  /* 0x00f000f00e137812 */ /* 0x000fe200078ec0ff */
[-C--:B------:R-:W-:Y:S01]  /*2e40*/  HFMA2.MMA R18, R32, R11.reuse, R18 ;  /* 0x0000000b20127235 */ /* 0x080fe20000000012 */
[----:B------:R-:W-:Y:S01]  /*2e50*/  SHF.R.U32.HI R10, RZ, 0x8, R14 ;  /* 0x00000008ff0a7819 */ /* 0x000fe2000001160e */
[----:B------:R-:W-:Y:S01]  /*2e60*/  HFMA2.MMA R8, R34, R11, R17 ;  /* 0x0000000b22087235 */ /* 0x000fe20000000011 */
[----:B------:R-:W-:Y:S01]  /*2e70*/  HFMA2 R11, R35, R11, R31 ;  /* 0x0000000b230b7231 */ /* 0x000fe2000000001f */
[C---:B------:R-:W-:Y:S02]  /*2e80*/  LOP3.LUT R17, R13.reuse, 0xf000f, RZ, 0xc0, !PT ;  /* 0x000f000f0d117812 */ /* 0x040fe400078ec0ff */
[----:B------:R-:W-:Y:S01]  /*2e90*/  LOP3.LUT R26, R24, 0x64006400, RZ, 0xfc, !PT ;  /* 0x64006400181a7812 */ /* 0x000fe200078efcff */
[----:B------:R-:W-:Y:S01]  /*2ea0*/  HFMA2 R29, R11, R60, R29 ;  /* 0x0000003c0b1d7231 */ /* 0x000fe2000000001d */
[----:B------:R-:W-:Y:S01]  /*2eb0*/  HFMA2.MMA R30, R18, R63, R30 ;  /* 0x0000003f121e7235 */ /* 0x000fe2000000001e */
[----:B------:R-:W-:Y:S01]  /*2ec0*/  LOP3.LUT R18, R13, 0xf000f0, RZ, 0xc0, !PT ;  /* 0x00f000f00d127812 */ /* 0x000fe200078ec0ff */
[----:B------:R-:W-:Y:S01]  /*2ed0*/  HFMA2.MMA R31, R8, R62, R16 ;  /* 0x0000003e081f7235 */ /* 0x000fe20000000010 */
[----:B------:R-:W-:Y:S01]  /*2ee0*/  LOP3.LUT R16, R12, 0xf000f0, RZ, 0xc0, !PT ;  /* 0x00f000f00c107812 */ /* 0x000fe200078ec0ff */
[----:B------:R-:W-:Y:S01]  /*2ef0*/  HADD2 R26, R26, R7 ;  /* 0x000000071a1a7230 */ /* 0x000fe20000000000 */
[----:B------:R-:W-:-:S02]  /*2f00*/  LOP3.LUT R13, R14, 0xf000f, RZ, 0xc0, !PT ;  /* 0x000f000f0e0d7812 */ /* 0x000fc400078ec0ff */
[----:B------:R-:W-:Y:S02]  /*2f10*/  LOP3.LUT R11, R12, 0xf000f, RZ, 0xc0, !PT ;  /* 0x000f000f0c0b7812 */ /* 0x000fe400078ec0ff */
[----:B------:R-:W-:Y:S02]  /*2f20*/  LOP3.LUT R25, R16, 0x64006400, RZ, 0xfc, !PT ;  /* 0x6400640010197812 */ /* 0x000fe400078efcff */
[----:B------:R-:W-:Y:S02]  /*2f30*/  LOP3.LUT R16, R13, 0x64006400, RZ, 0xfc, !PT ;  /* 0x640064000d107812 */ /* 0x000fe400078efcff */
[----:B------:R-:W-:Y:S02]  /*2f40*/  SHF.R.U32.HI R8, RZ, 0x8, R12 ;  /* 0x00000008ff087819 */ /* 0x000fe4000001160c */
[----:B------:R-:W-:Y:S01]  /*2f50*/  LOP3.LUT R12, R11, 0x64006400, RZ, 0xfc, !PT ;  /* 0x640064000b0c7812 */ /* 0x000fe200078efcff */
[----:B------:R-:W-:Y:S01]  /*2f60*/  HFMA2.MMA R25, R25, 0.0625, 0.0625, R2 ;  /* 0x2c002c0019197835 */ /* 0x000fe20000000002 */
[----:B------:R-:W-:Y:S01]  /*2f70*/  LOP3.LUT R14, R17, 0x64006400, RZ, 0xfc, !PT ;  /* 0x64006400110e7812 */ /* 0x000fe200078efcff */
[----:B------:R-:W-:Y:S01]  /*2f80*/  HFMA2.MMA R16, R16, 1, 1, R5 ;  /* 0x3c003c0010107835 */ /* 0x000fe20000000005 */
[----:B------:R-:W-:Y:S01]  /*2f90*/  LOP3.LUT R13, R27, 0x64006400, RZ, 0xfc, !PT ;  /* 0x640064001b0d7812 */ /* 0x000fe200078efcff */
[----:B------:R-:W-:Y:S01]  /*2fa0*/  HADD2 R27, R12, R59 ;  /* 0x0000003b0c1b7230 */ /* 0x000fe20000000000 */
[----:B------:R-:W-:Y:S01]  /*2fb0*/  LOP3.LUT R11, R18, 0x64006400, RZ, 0xfc, !PT ;  /* 0x64006400120b7812 */ /* 0x000fe200078efcff */
[----:B------:R-:W-:Y:S01]  /*2fc0*/  HADD2 R17, R14, R3 ;  /* 0x000000030e117230 */ /* 0x000fe20000000000 */
[----:B------:R-:W-:Y:S01]  /*2fd0*/  LOP3.LUT R19, R19, 0x64006400, RZ, 0xfc, !PT ;  /* 0x6400640013137812 */ /* 0x000fe200078efcff */
[----:B------:R-:W-:Y:S01]  /*2fe0*/  HFMA2 R18, R13, 0.0625, 0.0625, R0 ;  /* 0x2c002c000d127831 */ /* 0x000fe20000000000 */
[----:B------:R-:W-:Y:S01]  /*2ff0*/  SHF.R.U32.HI R15, RZ, 0x8, R15 ;  /* 0x00000008ff0f7819 */ /* 0x000fe2000001160f */
[----:B------:R-:W-:Y:S01]  /*3000*/  HFMA2 R24, R11, 0.0625, 0.0625, R4 ;  /* 0x2c002c000b187831 */ /* 0x000fe20000000004 */
[-C--:B0-----:R-:W-:Y:S01]  /*3010*/  HFMA2.MMA R12, R27, R20.reuse, RZ ;  /* 0x000000141b0c7235 */ /* 0x081fe200000000ff */
[-C--:B------:R-:W-:Y:S01]  /*3020*/  HFMA2 R13, R17, R20.reuse, RZ.H0_H0 ;  /* 0x00000014110d7231 */ /* 0x080fe200000400ff */
[----:B------:R-:W-:Y:S01]  /*3030*/  HFMA2.MMA R19, R19, 0.0625, 0.0625, R6 ;  /* 0x2c002c0013137835 */ /* 0x000fe20000000006 */
[----:B------:R-:W-:Y:S01]  /*3040*/  HFMA2 R38, R26, R20, RZ.H0_H0 ;  /* 0x000000141a267231 */ /* 0x000fe200000400ff */
[----:B------:R-:W-:Y:S01]  /*3050*/  HFMA2.MMA R11, R16, R20, RZ ;  /* 0x00000014100b7235 */ /* 0x000fe200000000ff */
[----:B------:R-:W-:Y:S01]  /*3060*/  LOP3.LUT R20, R9, 0xf000f, RZ, 0xc0, !PT ;  /* 0x000f000f09147812 */ /* 0x000fe200078ec0ff */
[-C--:B------:R-:W-:Y:S01]  /*3070*/  HFMA2 R13, R24, R21.reuse, R13 ;  /* 0x00000015180d7231 */ /* 0x080fe2000000000d */
[----:B------:R-:W-:Y:S01]  /*3080*/  LOP3.LUT R32, R15, 0xf000f, RZ, 0xc0, !PT ;  /* 0x000f000f0f207812 */ /* 0x000fe200078ec0ff */
[-C--:B------:R-:W-:Y:S01]  /*3090*/  HFMA2.MMA R12, R25, R21.reuse, R12 ;  /* 0x00000015190c7235 */ /* 0x080fe2000000000c */
[----:B------:R-:W-:Y:S01]  /*30a0*/  LOP3.LUT R20, R20, 0x64006400, RZ, 0xfc, !PT ;  /* 0x6400640014147812 */ /* 0x000fe200078efcff */
[----:B------:R-:W-:Y:S01]  /*30b0*/  HFMA2 R38, R18, R21, R38 ;  /* 0x0000001512267231 */ /* 0x000fe20000000026 */
[----:B------:R-:W-:Y:S01]  /*30c0*/  LOP3.LUT R36, R32, 0x64006400, RZ, 0xfc, !PT ;  /* 0x6400640020247812 */ /* 0x000fe200078efcff */
[----:B------:R-:W-:Y:S01]  /*30d0*/  HFMA2.MMA R11, R19, R21, R11 ;  /* 0x00000015130b7235 */ /* 0x000fe2000000000b */
[----:B------:R-:W-:-:S02]  /*30e0*/  LOP3.LUT R14, R8, 0xf000f, RZ, 0xc0, !PT ;  /* 0x000f000f080e7812 */ /* 0x000fc400078ec0ff */
        /* <DEDUP_REMOVED lines=16> */
[----:B------:R-:W0:Y:S01]  /*31f0*/  LDS.128 R8, [UR7+0x130] ;  /* 0x00013007ff087984 */ /* 0x000e220008000c00 */
[----:B------:R-:W-:Y:S02]  /*3200*/  LOP3.LUT R35, R34, 0x64006400, RZ, 0xfc, !PT ;  /* 0x6400640022237812 */ /* 0x000fe400078efcff */
[----:B------:R-:W-:Y:S02]  /*3210*/  LOP3.LUT R15, R22, 0x64006400, RZ, 0xfc, !PT ;  /* 0x64006400160f7812 */ /* 0x000fe400078efcff */
[----:B------:R-:W-:Y:S01]  /*3220*/  LOP3.LUT R41, R40, 0x64006400, RZ, 0xfc, !PT ;  /* 0x6400640028297812 */ /* 0x000fe200078efcff */
[----:B------:R-:W-:Y:S01]  /*3230*/  HFMA2 R34, R35, 0.0625, 0.0625, R4 ;  /* 0x2c002c0023227831 */ /* 0x000fe20000000004 */
[----:B------:R-:W-:Y:S02]  /*3240*/  HFMA2.MMA R35, R39, 0.0625, 0.0625, R6 ;  /* 0x2c002c0027237835 */ /* 0x000fe40000000006 */
[----:B------:R-:W-:Y:S01]  /*3250*/  HFMA2.MMA R22, R15, 0.0625, 0.0625, R2 ;  /* 0x2c002c000f167835 */ /* 0x000fe20000000002 */
[----:B------:R-:W-:-:S02]  /*3260*/  HFMA2 R39, R34, R23, R13 ;  /* 0x0000001722277231 */ /* 0x000fc4000000000d */
[----:B------:R-:W-:Y:S02]  /*3270*/  HFMA2 R36, R41, 0.0625, 0.0625, R0 ;  /* 0x2c002c0029247831 */ /* 0x000fe40000000000 */
[----:B------:R-:W-:Y:S01]  /*3280*/  HFMA2 R44, R39, R61, R44 ;  /* 0x0000003d272c7231 */ /* 0x000fe2000000002c */
[-C--:B------:R-:W-:Y:S01]  /*3290*/  HFMA2.MMA R40, R35, R23.reuse, R14 ;  /* 0x0000001723287235 */ /* 0x080fe2000000000e */
[----:B------:R-:W-:Y:S01]  /*32a0*/  HFMA2 R38, R36, R23, R38 ;  /* 0x0000001724267231 */ /* 0x000fe20000000026 */
[----:B------:R-:W-:-:S03]  /*32b0*/  HFMA2.MMA R12, R22, R23, R12 ;  /* 0x00000017160c7235 */ /* 0x000fc6000000000c */
[----:B------:R-:W-:-:S03]  /*32c0*/  HFMA2 R43, R38, R60, R37 ;  /* 0x0000003c262b7231 */ /* 0x000fc60000000025 */
[----:B------:R-:W-:Y:S02]  /*32d0*/  HFMA2.MMA R45, R40, R62, R45 ;  /* 0x0000003e282d7235 */ /* 0x000fe4000000002d */
[----:B------:R-:W-:Y:S02]  /*32e0*/  HFMA2.MMA R46, R12, R63, R46 ;  /* 0x0000003f0c2e7235 */ /* 0x000fe4000000002e */
[----:B------:R-:W1:Y:S01]  /*32f0*/  LDS.128 R12, [UR7+0x230] ;  /* 0x00023007ff0c7984 */ /* 0x000e620008000c00 */
        /* <DEDUP_REMOVED lines=17> */
[----:B------:R-:W-:Y:S01]  /*3410*/  HFMA2.MMA R38, R35, R11, R38 ;  /* 0x0000000b23267235 */ /* 0x000fe20000000026 */
[-C--:B-1----:R-:W-:Y:S01]  /*3420*/  HFMA2 R9, R17, R12.reuse, RZ.H0_H0 ;  /* 0x0000000c11097231 */ /* 0x082fe200000400ff */
[-C--:B------:R-:W-:Y:S02]  /*3430*/  HFMA2.MMA R8, R27, R12.reuse, RZ ;  /* 0x0000000c1b087235 */ /* 0x080fe400000000ff */
[----:B------:R-:W-:Y:S01]  /*3440*/  HFMA2.MMA R10, R16, R12, RZ ;  /* 0x0000000c100a7235 */ /* 0x000fe200000000ff */
[----:B------:R-:W-:Y:S01]  /*3450*/  HFMA2 R12, R26, R12, RZ.H0_H0 ;  /* 0x0000000c1a0c7231 */ /* 0x000fe200000400ff */
[----:B------:R-:W-:Y:S01]  /*3460*/  HFMA2.MMA R48, R23, R63, R48 ;  /* 0x0000003f17307235 */ /* 0x000fe20000000030 */
[----:B------:R-:W-:Y:S01]  /*3470*/  HFMA2 R9, R24, R13, R9 ;  /* 0x0000000d18097231 */ /* 0x000fe20000000009 */
[----:B------:R-:W-:-:S02]  /*3480*/  HFMA2.MMA R47, R38, R62, R47 ;  /* 0x0000003e262f7235 */ /* 0x000fc4000000002f */
[-C--:B------:R-:W-:Y:S01]  /*3490*/  HFMA2.MMA R8, R25, R13.reuse, R8 ;  /* 0x0000000d19087235 */ /* 0x080fe20000000008 */
[-C--:B------:R-:W-:Y:S01]  /*34a0*/  HFMA2 R39, R32, R14.reuse, R9 ;  /* 0x0000000e20277231 */ /* 0x080fe20000000009 */
[----:B------:R-:W-:Y:S01]  /*34b0*/  HFMA2.MMA R23, R19, R13, R10 ;  /* 0x0000000d13177235 */ /* 0x000fe2000000000a */
[----:B------:R-:W-:Y:S02]  /*34c0*/  HFMA2 R13, R18, R13, R12 ;  /* 0x0000000d120d7231 */ /* 0x000fe4000000000c */
[-C--:B------:R-:W-:Y:S02]  /*34d0*/  HFMA2 R39, R34, R15.reuse, R39 ;  /* 0x0000000f22277231 */ /* 0x080fe40000000027 */
[----:B------:R-:W-:Y:S01]  /*34e0*/  HFMA2 R13, R20, R14, R13 ;  /* 0x0000000e140d7231 */ /* 0x000fe2000000000d */
[-C--:B------:R-:W-:Y:S02]  /*34f0*/  HFMA2.MMA R12, R33, R14.reuse, R8 ;  /* 0x0000000e210c7235 */ /* 0x080fe40000000008 */
[----:B------:R-:W0:Y:S01]  /*3500*/  LDS.128 R8, [UR7+0x330] ;  /* 0x00033007ff087984 */ /* 0x000e220008000c00 */
[----:B------:R-:W-:Y:S01]  /*3510*/  HFMA2.MMA R23, R21, R14, R23 ;  /* 0x0000000e15177235 */ /* 0x000fe20000000017 */
[----:B------:R-:W-:Y:S01]  /*3520*/  HFMA2 R37, R36, R15, R13 ;  /* 0x0000000f24257231 */ /* 0x000fe2000000000d */
[----:B------:R-:W-:-:S03]  /*3530*/  MOV R13, UR9 ;  /* 0x00000009000d7c02 */ /* 0x000fc60008000f00 */
[-C--:B------:R-:W-:Y:S02]  /*3540*/  HFMA2.MMA R12, R22, R15.reuse, R12 ;  /* 0x0000000f160c7235 */ /* 0x080fe4000000000c */
[----:B------:R-:W-:Y:S01]  /*3550*/  IMAD.WIDE R68, R13, 0x4, R68 ;  /* 0x000000040d447825 */ /* 0x000fe200078e0244 */
[----:B------:R-:W-:Y:S02]  /*3560*/  HFMA2.MMA R42, R35, R15, R23 ;  /* 0x0000000f232a7235 */ /* 0x000fe40000000017 */
[----:B------:R-:W-:-:S03]  /*3570*/  MOV R38, R68 ;  /* 0x0000004400267202 */ /* 0x000fc60000000f00 */
[----:B------:R-:W-:Y:S01]  /*3580*/  HFMA2.MMA R51, R12, R63, R51 ;  /* 0x0000003f0c337235 */ /* 0x000fe20000000033 */
[----:B------:R-:W-:Y:S01]  /*3590*/  MOV R23, R69 ;  /* 0x0000004500177202 */ /* 0x000fe20000000f00 */
[----:B------:R-:W1:Y:S01]  /*35a0*/  LDS.128 R12, [UR7+0x430] ;  /* 0x00043007ff0c7984 */ /* 0x000e620008000c00 */
[----:B------:R-:W-:Y:S01]  /*35b0*/  HFMA2 R68, R39, R61, R52 ;  /* 0x0000003d27447231 */ /* 0x000fe20000000034 */
[----:B------:R-:W-:Y:S01]  /*35c0*/  HFMA2.MMA R42, R42, R62, R53 ;  /* 0x0000003e2a2a7235 */ /* 0x000fe20000000035 */
[----:B------:R-:W-:Y:S01]  /*35d0*/  HFMA2 R69, R37, R60, R54 ;  /* 0x0000003c25457231 */ /* 0x000fe20000000036 */
[----:B------:R-:W-:Y:S01]  /*35e0*/  UIADD3 UR7, UR7, 0x40, URZ ;  /* 0x0000004007077890 */ /* 0x000fe2000fffe03f */
        /* <DEDUP_REMOVED lines=12> */
[----:B-1----:R-:W-:Y:S01]  /*36b0*/  HFMA2.MMA R27, R27, R12, RZ ;  /* 0x0000000c1b1b7235 */ /* 0x002fe200000000ff */
[----:B------:R-:W-:Y:S01]  /*36c0*/  HFMA2 R17, R17, R12, RZ.H0_H0 ;  /* 0x0000000c11117231 */ /* 0x000fe200000400ff */
[----:B------:R-:W-:Y:S01]  /*36d0*/  HFMA2.MMA R37, R33, R10, R37 ;  /* 0x0000000a21257235 */ /* 0x000fe20000000025 */
[----:B------:R-:W-:Y:S01]  /*36e0*/  HFMA2 R53, R8, R60, R58 ;  /* 0x0000003c08357231 */ /* 0x000fe2000000003a */
[----:B------:R-:W-:Y:S01]  /*36f0*/  HFMA2.MMA R8, R16, R12, RZ ;  /* 0x0000000c10087235 */ /* 0x000fe200000000ff */
[----:B------:R-:W-:Y:S01]  /*3700*/  HFMA2 R9, R26, R12, RZ.H0_H0 ;  /* 0x0000000c1a097231 */ /* 0x000fe200000400ff */
[----:B------:R-:W-:Y:S01]  /*3710*/  HFMA2.MMA R40, R21, R10, R40 ;  /* 0x0000000a15287235 */ /* 0x000fe20000000028 */
[-C--:B------:R-:W-:Y:S01]  /*3720*/  HFMA2 R16, R24, R13.reuse, R17 ;  /* 0x0000000d18107231 */ /* 0x080fe20000000011 */
[----:B------:R-:W-:Y:S01]  /*3730*/  HFMA2.MMA R27, R25, R13, R27 ;  /* 0x0000000d191b7235 */ /* 0x000fe2000000001b */
        /* <DEDUP_REMOVED lines=8> */
[----:B------:R-:W-:Y:S01]  /*37c0*/  HFMA2 R18, R36, R15, R18 ;  /* 0x0000000f24127231 */ /* 0x000fe20000000012 */
[----:B------:R-:W-:-:S02]  /*37d0*/  HFMA2.MMA R54, R37, R63, R55 ;  /* 0x0000003f25367235 */ /* 0x000fc40000000037 */
        /* <DEDUP_REMOVED lines=8> */
[----:B------:R-:W-:Y:S01]  /*3860*/  HFMA2.MMA R58, R8, R62, R31 ;  /* 0x0000003e083a7235 */ /* 0x000fe2000000001f */
[----:B------:R-:W-:Y:S10]  /*3870*/  @!P0 BRA `(.L_x_1067) ;  /* 0xffffffd400208947 */ /* 0x000ff4000383ffff */
.L_x_1065:
[----:B------:R-:W0:Y:S01]  /*3880*/  S2UR UR4, SR_CTAID.Y ;  /* 0x00000000000479c3 */ /* 0x000e220000002600 */
[----:B------:R-:W-:Y:S02]  /*3890*/  HADD2 R46, R46.H0_H0, R46.H1_H1 ;  /* 0x3000002e2e2e7230 */ /* 0x000fe40000000800 */
[----:B------:R-:W-:-:S05]  /*38a0*/  HADD2 R23, R44.H0_H0, R44.H1_H1 ;  /* 0x3000002c2c177230 */ /* 0x000fca0000000800 */
[----:B------:R-:W1:Y:S01]  /*38b0*/  LDC.64 R2, c[0x0][0x230] ;  /* 0x00008c00ff027b82 */ /* 0x000e620000000a00 */
[----:B------:R-:W-:-:S05]  /*38c0*/  PRMT R46, R46, 0x5410, R23 ;  /* 0x000054102e2e7816 */ /* 0x000fca0000000017 */
[----:B------:R-:W-:Y:S01]  /*38d0*/  HMUL2 R7, R46, RZ.H0_H0 ;  /* 0x200000ff2e077232 */ /* 0x000fe20000000000 */
        /* <DEDUP_REMOVED lines=15> */
.L_x_1071:
[----:B------:R-:W0:Y:S02]  /*39d0*/  LDS R4, [R0] ;  /* 0x0000000000047984 */ /* 0x000e240000000800 */
[----:B0-----:R-:W-:-:S06]  /*39e0*/  HADD2 R5, R4, R7 ;  /* 0x0000000704057230 */ /* 0x001fcc0000000000 */
[----:B------:R-:W0:Y:S02]  /*39f0*/  ATOMS.CAST.SPIN R5, [R0], R4, R5 ;  /* 0x000000040005738d */ /* 0x000e240001800005 */
[----:B0-----:R-:W-:-:S13]  /*3a00*/  ISETP.EQ.U32.AND P0, PT, R5, 0x1, PT ;  /* 0x000000010500780c */ /* 0x001fda0003f02070 */
[----:B------:R-:W-:Y:S05]  /*3a10*/  @!P0 BRA `(.L_x_1071) ;  /* 0xfffffffc00ec8947 */ /* 0x000fea000383ffff */
[----:B------:R-:W-:Y:S05]  /*3a20*/  BRA `(.L_x_1069) ;  /* 0x00000000000c7947 */ /* 0x000fea0003800000 */
.L_x_1070:
[----:B------:R-:W2:Y:S02]  /*3a30*/  LD.E R0, desc[UR10][R2.64] ;  /* 0x0000000a02007980 */ /* 0x000ea4000c101900 */
[----:B--2---:R-:W-:-:S05]  /*3a40*/  IADD3 R5, R7, R0, RZ ;  /* 0x0000000007057210 */ /* 0x004fca0007ffe0ff */
[----:B------:R0:W-:Y:S02]  /*3a50*/  ST.E desc[UR10][R2.64], R5 ;  /* 0x0000000502007985 */ /* 0x0001e4000c10190a */
.L_x_1069:
[----:B------:R-:W-:Y:S05]  /*3a60*/  BSYNC B0 ;  /* 0x0000000000007941 */ /* 0x000fea0003800000 */
.L_x_1068:
        /* <DEDUP_REMOVED lines=9> */
.L_x_1075:
[----:B------:R-:W0:Y:S02]  /*3b00*/  LDS R6, [R0+0x4] ;  /* 0x0000040000067984 */ /* 0x000e240000000800 */
[----:B0-----:R-:W-:-:S10]  /*3b10*/  HFMA2.MMA R7, R6, 1, 1, R45 ;  /* 0x3c003c0006077835 */ /* 0x001fd4000000002d */
[----:B------:R-:W0:Y:S02]  /*3b20*/  ATOMS.CAST.SPIN R7, [R0+0x4], R6, R7 ;  /* 0x000004060007738d */ /* 0x000e240001800007 */
[----:B0-----:R-:W-:-:S13]  /*3b30*/  ISETP.EQ.U32.AND P0, PT, R7, 0x1, PT ;  /* 0x000000010700780c */ /* 0x001fda0003f02070 */
[----:B------:R-:W-:Y:S05]  /*3b40*/  @!P0 BRA `(.L_x_1075) ;  /* 0xfffffffc00ec8947 */ /* 0x000fea000383ffff */
[----:B------:R-:W-:Y:S05]  /*3b50*/  BRA `(.L_x_1073) ;  /* 0x00000000000c7947 */ /* 0x000fea0003800000 */
.L_x_1074:
[----:B------:R-:W2:Y:S02]  /*3b60*/  LD.E R0, desc[UR10][R2.64+0x4] ;  /* 0x0000040a02007980 */ /* 0x000ea4000c101900 */
[----:B--2---:R-:W-:-:S05]  /*3b70*/  IADD3 R7, R45, R0, RZ ;  /* 0x000000002d077210 */ /* 0x004fca0007ffe0ff */
[----:B------:R0:W-:Y:S02]  /*3b80*/  ST.E desc[UR10][R2.64+0x4], R7 ;  /* 0x0000040702007985 */ /* 0x0001e4000c10190a */
.L_x_1073:
[----:B------:R-:W-:Y:S05]  /*3b90*/  BSYNC B0 ;  /* 0x0000000000007941 */ /* 0x000fea0003800000 */
.L_x_1072:
[----:B------:R-:W-:Y:S01]  /*3ba0*/  HADD2 R48, R48.H0_H0, R48.H1_H1 ;  /* 0x3000003030307230 */ /* 0x000fe20000000800 */
[----:B0-----:R-:W-:Y:S01]  /*3bb0*/  MOV R7, UR9 ;  /* 0x0000000900077c02 */ /* 0x001fe20008000f00 */
[----:B------:R-:W-:-:S04]  /*3bc0*/  HADD2 R24, R50.H0_H0, R50.H1_H1 ;  /* 0x3000003232187230 */ /* 0x000fc80000000800 */
[----:B------:R-:W-:Y:S01]  /*3bd0*/  IMAD.WIDE R2, R7, 0x2, R2 ;  /* 0x0000000207027825 */ /* 0x000fe200078e0202 */
        /* <DEDUP_REMOVED lines=13> */
.L_x_1079:
[----:B------:R-:W0:Y:S02]  /*3cb0*/  LDS R6, [R0] ;  /* 0x0000000000067984 */ /* 0x000e240000000800 */
[----:B0-----:R-:W-:-:S06]  /*3cc0*/  HADD2 R7, R6, R9 ;  /* 0x0000000906077230 */ /* 0x001fcc0000000000 */
[----:B------:R-:W0:Y:S02]  /*3cd0*/  ATOMS.CAST.SPIN R7, [R0], R6, R7 ;  /* 0x000000060007738d */ /* 0x000e240001800007 */
[----:B0-----:R-:W-:-:S13]  /*3ce0*/  ISETP.EQ.U32.AND P0, PT, R7, 0x1, PT ;  /* 0x000000010700780c */ /* 0x001fda0003f02070 */
[----:B------:R-:W-:Y:S05]  /*3cf0*/  @!P0 BRA `(.L_x_1079) ;  /* 0xfffffffc00ec8947 */ /* 0x000fea000383ffff */
[----:B------:R-:W-:Y:S05]  /*3d00*/  BRA `(.L_x_1077) ;  /* 0x00000000000c7947 */ /* 0x000fea0003800000 */
.L_x_1078:
[----:B------:R-:W2:Y:S02]  /*3d10*/  LD.E R0, desc[UR10][R2.64] ;  /* 0x0000000a02007980 */ /* 0x000ea4000c101900 */
[----:B--2---:R-:W-:-:S05]  /*3d20*/  IADD3 R7, R9, R0, RZ ;  /* 0x0000000009077210 */ /* 0x004fca0007ffe0ff */
[----:B------:R0:W-:Y:S02]  /*3d30*/  ST.E desc[UR10][R2.64], R7 ;  /* 0x0000000702007985 */ /* 0x0001e4000c10190a */
.L_x_1077:
[----:B------:R-:W-:Y:S05]  /*3d40*/  BSYNC B0 ;  /* 0x0000000000007941 */ /* 0x000fea0003800000 */
.L_x_1076:
[----:B0-----:R-:W-:-:S05]  /*3d50*/  MOV R7, UR9 ;  /* 0x0000000900077c02 */ /* 0x001fca0008000f00 */
[----:B------:R-:W-:-:S05]  /*3d60*/  IMAD.WIDE R4, R7, 0x2, R4 ;  /* 0x0000000207047825 */ /* 0x000fca00078e0204 */
[----:B------:R0:W-:Y:S01]  /*3d70*/  ATOM.E.ADD.F16x2.RN.STRONG.GPU P0, RZ, desc[UR10][R4.64], R47 ;  /* 0x0000002f04ff79a2 */ /* 0x0001e2000810e1ca */
[----:B------:R-:W-:Y:S04]  /*3d80*/  BSSY B0, `(.L_x_1080) ;  /* 0x000000e000007945 */ /* 0x000fe80003800000 */
[----:B0-----:R-:W-:Y:S05]  /*3d90*/  @P0 BRA `(.L_x_1081) ;  /* 0x0000000000300947 */ /* 0x001fea0003800000 */
[----:B------:R-:W0:Y:S02]  /*3da0*/  QSPC.E.S P0, RZ, [R4] ;  /* 0x0000000004ff73aa */ /* 0x000e240000000500 */
[----:B0-----:R-:W-:Y:S05]  /*3db0*/  @!P0 BRA `(.L_x_1082) ;  /* 0x00000000001c8947 */ /* 0x001fea0003800000 */
[----:B------:R-:W-:-:S07]  /*3dc0*/  MOV R0, R4 ;  /* 0x0000000400007202 */ /* 0x000fce0000000f00 */
.L_x_1083:
[----:B------:R-:W0:Y:S02]  /*3dd0*/  LDS R4, [R0] ;  /* 0x0000000000047984 */ /* 0x000e240000000800 */
[----:B0-----:R-:W-:-:S10]  /*3de0*/  HFMA2.MMA R5, R4, 1, 1, R47 ;  /* 0x3c003c0004057835 */ /* 0x001fd4000000002f */
[----:B------:R-:W0:Y:S02]  /*3df0*/  ATOMS.CAST.SPIN R5, [R0], R4, R5 ;  /* 0x000000040005738d */ /* 0x000e240001800005 */
[----:B0-----:R-:W-:-:S13]  /*3e00*/  ISETP.EQ.U32.AND P0, PT, R5, 0x1, PT ;  /* 0x000000010500780c */ /* 0x001fda0003f02070 */
[----:B------:R-:W-:Y:S05]  /*3e10*/  @!P0 BRA `(.L_x_1083) ;  /* 0xfffffffc00ec8947 */ /* 0x000fea000383ffff */
[----:B------:R-:W-:Y:S05]  /*3e20*/  BRA `(.L_x_1081) ;  /* 0x00000000000c7947 */ /* 0x000fea0003800000 */
.L_x_1082:
[----:B------:R-:W2:Y:S02]  /*3e30*/  LD.E R0, desc[UR10][R4.64] ;  /* 0x0000000a04007980 */ /* 0x000ea4000c101900 */
[----:B--2---:R-:W-:-:S05]  /*3e40*/  IADD3 R7, R47, R0, RZ ;  /* 0x000000002f077210 */ /* 0x004fca0007ffe0ff */
[----:B------:R0:W-:Y:S02]  /*3e50*/  ST.E desc[UR10][R4.64], R7 ;  /* 0x0000000704007985 */ /* 0x0001e4000c10190a */
.L_x_1081:
[----:B------:R-:W-:Y:S05]  /*3e60*/  BSYNC B0 ;  /* 0x0000000000007941 */ /* 0x000fea0003800000 */
.L_x_1080:
        /* <DEDUP_REMOVED lines=17> */
.L_x_1087:
[----:B------:R-:W0:Y:S02]  /*3f80*/  LDS R6, [R0] ;  /* 0x0000000000067984 */ /* 0x000e240000000800 */
[----:B0-----:R-:W-:-:S06]  /*3f90*/  HADD2 R7, R6, R51 ;  /* 0x0000003306077230 */ /* 0x001fcc0000000000 */
[----:B------:R-:W0:Y:S02]  /*3fa0*/  ATOMS.CAST.SPIN R7, [R0], R6, R7 ;  /* 0x000000060007738d */ /* 0x000e240001800007 */
[----:B0-----:R-:W-:-:S13]  /*3fb0*/  ISETP.EQ.U32.AND P0, PT, R7, 0x1, PT ;  /* 0x000000010700780c */ /* 0x001fda0003f02070 */
[----:B------:R-:W-:Y:S05]  /*3fc0*/  @!P0 BRA `(.L_x_1087) ;  /* 0xfffffffc00ec8947 */ /* 0x000fea000383ffff */
[----:B------:R-:W-:Y:S05]  /*3fd0*/  BRA `(.L_x_1085) ;  /* 0x00000000000c7947 */ /* 0x000fea0003800000 */
.L_x_1086:
[----:B------:R-:W2:Y:S02]  /*3fe0*/  LD.E R0, desc[UR10][R4.64] ;  /* 0x0000000a04007980 */ /* 0x000ea4000c101900 */
[----:B--2---:R-:W-:-:S05]  /*3ff0*/  IADD3 R7, R51, R0, RZ ;  /* 0x0000000033077210 */ /* 0x004fca0007ffe0ff */
[----:B------:R0:W-:Y:S02]  /*4000*/  ST.E desc[UR10][R4.64], R7 ;  /* 0x0000000704007985 */ /* 0x0001e4000c10190a */
.L_x_1085:
[----:B------:R-:W-:Y:S05]  /*4010*/  BSYNC B0 ;  /* 0x0000000000007941 */ /* 0x000fea0003800000 */
.L_x_1084:
        /* <DEDUP_REMOVED lines=10> */
[----:B------:R-:W-:-:S07]  /*40c0*/  MOV R0, R2 ;  /* 0x0000000200007202 */ /* 0x000fce0000000f00 */
.L_x_1091:
[----:B------:R-:W1:Y:S02]  /*40d0*/  LDS R2, [R0] ;  /* 0x0000000000027984 */ /* 0x000e640000000800 */
[----:B-1----:R-:W-:-:S10]  /*40e0*/  HFMA2.MMA R3, R2, 1, 1, R9 ;  /* 0x3c003c0002037835 */ /* 0x002fd40000000009 */
[----:B------:R-:W1:Y:S02]  /*40f0*/  ATOMS.CAST.SPIN R3, [R0], R2, R3 ;  /* 0x000000020003738d */ /* 0x000e640001800003 */
[----:B-1----:R-:W-:-:S13]  /*4100*/  ISETP.EQ.U32.AND P0, PT, R3, 0x1, PT ;  /* 0x000000010300780c */ /* 0x002fda0003f02070 */
[----:B------:R-:W-:Y:S05]  /*4110*/  @!P0 BRA `(.L_x_1091) ;  /* 0xfffffffc00ec8947 */ /* 0x000fea000383ffff */
[----:B------:R-:W-:Y:S05]  /*4120*/  BRA `(.L_x_1089) ;  /* 0x00000000000c7947 */ /* 0x000fea0003800000 */
.L_x_1090:
[----:B------:R-:W0:Y:S02]  /*4130*/  LD.E R0, desc[UR10][R2.64] ;  /* 0x0000000a02007980 */ /* 0x000e24000c101900 */
[----:B0-----:R-:W-:-:S05]  /*4140*/  IADD3 R7, R9, R0, RZ ;  /* 0x0000000009077210 */ /* 0x001fca0007ffe0ff */
[----:B------:R1:W-:Y:S02]  /*4150*/  ST.E desc[UR10][R2.64], R7 ;  /* 0x0000000702007985 */ /* 0x0003e4000c10190a */
.L_x_1089:
[----:B------:R-:W-:Y:S05]  /*4160*/  BSYNC B0 ;  /* 0x0000000000007941 */ /* 0x000fea0003800000 */
.L_x_1088:
[----:B------:R-:W-:Y:S01]  /*4170*/  HADD2 R54, R54.H0_H0, R54.H1_H1 ;  /* 0x3000003636367230 */ /* 0x000fe20000000800 */
[----:B-1----:R-:W-:Y:S01]  /*4180*/  MOV R3, UR9 ;  /* 0x0000000900037c02 */ /* 0x002fe20008000f00 */
        /* <DEDUP_REMOVED lines=15> */
.L_x_1095:
[----:B------:R-:W0:Y:S02]  /*4280*/  LDS R6, [R0] ;  /* 0x0000000000067984 */ /* 0x000e240000000800 */
[----:B0-----:R-:W-:-:S06]  /*4290*/  HADD2 R7, R6, R9 ;  /* 0x0000000906077230 */ /* 0x001fcc0000000000 */
[----:B------:R-:W0:Y:S02]  /*42a0*/  ATOMS.CAST.SPIN R7, [R0], R6, R7 ;  /* 0x000000060007738d */ /* 0x000e240001800007 */
[----:B0-----:R-:W-:-:S13]  /*42b0*/  ISETP.EQ.U32.AND P0, PT, R7, 0x1, PT ;  /* 0x000000010700780c */ /* 0x001fda0003f02070 */
[----:B------:R-:W-:Y:S05]  /*42c0*/  @!P0 BRA `(.L_x_1095) ;  /* 0xfffffffc00ec8947 */ /* 0x000fea000383ffff */
[----:B------:R-:W-:Y:S05]  /*42d0*/  BRA `(.L_x_1093) ;  /* 0x00000000000c7947 */ /* 0x000fea0003800000 */
.L_x_1094:
[----:B------:R-:W0:Y:S02]  /*42e0*/  LD.E R0, desc[UR10][R2.64] ;  /* 0x0000000a02007980 */ /* 0x000e24000c101900 */
[----:B0-----:R-:W-:-:S05]  /*42f0*/  IADD3 R7, R9, R0, RZ ;  /* 0x0000000009077210 */ /* 0x001fca0007ffe0ff */
[----:B------:R1:W-:Y:S02]  /*4300*/  ST.E desc[UR10][R2.64], R7 ;  /* 0x0000000702007985 */ /* 0x0003e4000c10190a */
.L_x_1093:
[----:B------:R-:W-:Y:S05]  /*4310*/  BSYNC B0 ;  /* 0x0000000000007941 */ /* 0x000fea0003800000 */
.L_x_1092:
[----:B0-----:R-:W-:-:S04]  /*4320*/  IADD3 R4, P0, R4, UR4, RZ ;  /* 0x0000000404047c10 */ /* 0x001fc8000ff1e0ff */
[----:B------:R-:W-:-:S08]  /*4330*/  IADD3.X R5, R5, UR5, RZ, P0, !PT ;  /* 0x0000000505057c10 */ /* 0x000fd000087fe4ff */
[----:B------:R0:W-:Y:S01]  /*4340*/  ATOM.E.ADD.F16x2.RN.STRONG.GPU P0, RZ, desc[UR10][R4.64], R57 ;  /* 0x0000003904ff79a2 */ /* 0x0001e2000810e1ca */
[----:B------:R-:W-:Y:S04]  /*4350*/  BSSY B0, `(.L_x_1096) ;  /* 0x0000010000007945 */ /* 0x000fe80003800000 */
[----:B0-----:R-:W-:Y:S05]  /*4360*/  @P0 BRA `(.L_x_1097) ;  /* 0x0000000000380947 */ /* 0x001fea0003800000 */
[----:B------:R-:W0:Y:S02]  /*4370*/  QSPC.E.S P0, RZ, [R4] ;  /* 0x0000000004ff73aa */ /* 0x000e240000000500 */
[----:B0-----:R-:W-:Y:S05]  /*4380*/  @!P0 BRA `(.L_x_1098) ;  /* 0x0000000000248947 */ /* 0x001fea0003800000 */
[----:B------:R-:W-:Y:S01]  /*4390*/  BSSY B1, `(.L_x_1099) ;  /* 0x0000007000017945 */ /* 0x000fe20003800000 */
[----:B------:R-:W-:-:S07]  /*43a0*/  MOV R0, R4 ;  /* 0x0000000400007202 */ /* 0x000fce0000000f00 */
.L_x_1100:
[----:B------:R-:W0:Y:S02]  /*43b0*/  LDS R4, [R0] ;  /* 0x0000000000047984 */ /* 0x000e240000000800 */
[----:B0-----:R-:W-:-:S10]  /*43c0*/  HFMA2.MMA R5, R4, 1, 1, R57 ;  /* 0x3c003c0004057835 */ /* 0x001fd40000000039 */
[----:B------:R-:W0:Y:S02]  /*43d0*/  ATOMS.CAST.SPIN R5, [R0], R4, R5 ;  /* 0x000000040005738d */ /* 0x000e240001800005 */
[----:B0-----:R-:W-:-:S13]  /*43e0*/  ISETP.EQ.U32.AND P0, PT, R5, 0x1, PT ;  /* 0x000000010500780c */ /* 0x001fda0003f02070 */
[----:B------:R-:W-:Y:S05]  /*43f0*/  @!P0 BRA `(.L_x_1100) ;  /* 0xfffffffc00ec8947 */ /* 0x000fea000383ffff */
[----:B------:R-:W-:Y:S05]  /*4400*/  BSYNC B1 ;  /* 0x0000000000017941 */ /* 0x000fea0003800000 */
.L_x_1099:
[----:B------:R-:W-:Y:S05]  /*4410*/  BRA `(.L_x_1097) ;  /* 0x00000000000c7947 */ /* 0x000fea0003800000 */
.L_x_1098:
[----:B------:R-:W1:Y:S02]  /*4420*/  LD.E R0, desc[UR10][R4.64] ;  /* 0x0000000a04007980 */ /* 0x000e64000c101900 */
[----:B-1----:R-:W-:-:S05]  /*4430*/  IADD3 R7, R57, R0, RZ ;  /* 0x0000000039077210 */ /* 0x002fca0007ffe0ff */
[----:B------:R0:W-:Y:S02]  /*4440*/  ST.E desc[UR10][R4.64], R7 ;  /* 0x0000000704007985 */ /* 0x0001e4000c10190a */
.L_x_1097:
[----:B------:R-:W-:Y:S05]  /*4450*/  BSYNC B0 ;  /* 0x0000000000007941 */ /* 0x000fea0003800000 */
.L_x_1096:
[----:B------:R-:W-:Y:S01]  /*4460*/  HADD2 R72, R72.H0_H0, R72.H1_H1 ;  /* 0x3000004848487230 */ /* 0x000fe20000000800 */
[----:B0-----:R-:W-:Y:S01]  /*4470*/  MOV R5, UR9 ;  /* 0x0000000900057c02 */ /* 0x001fe20008000f00 */
[----:B------:R-:W-:-:S04]  /*4480*/  HADD2 R36, R70.H0_H0, R70.H1_H1 ;  /* 0x3000004646247230 */ /* 0x000fc80000000800 */
[----:B------:R-:W-:Y:S01]  /*4490*/  IMAD.WIDE R4, R5, 0x2, R2 ;  /* 0x0000000205047825 */ /* 0x000fe200078e0202 */
        /* <DEDUP_REMOVED lines=12> */
.L_x_1104:
[----:B------:R-:W0:Y:S02]  /*4560*/  LDS R4, [R0] ;  /* 0x0000000000047984 */ /* 0x000e240000000800 */
[----:B0-----:R-:W-:-:S06]  /*4570*/  HADD2 R5, R4, R7 ;  /* 0x0000000704057230 */ /* 0x001fcc0000000000 */
[----:B------:R-:W0:Y:S02]  /*4580*/  ATOMS.CAST.SPIN R5, [R0], R4, R5 ;  /* 0x000000040005738d */ /* 0x000e240001800005 */
[----:B0-----:R-:W-:-:S13]  /*4590*/  ISETP.EQ.U32.AND P0, PT, R5, 0x1, PT ;  /* 0x000000010500780c */ /* 0x001fda0003f02070 */
[----:B------:R-:W-:Y:S05]  /*45a0*/  @!P0 BRA `(.L_x_1104) ;  /* 0xfffffffc00ec8947 */ /* 0x000fea000383ffff */
[----:B------:R-:W-:Y:S05]  /*45b0*/  BRA `(.L_x_1102) ;  /* 0x00000000000c7947 */ /* 0x000fea0003800000 */
.L_x_1103:
[----:B------:R-:W2:Y:S02]  /*45c0*/  LD.E R0, desc[UR10][R4.64] ;  /* 0x0000000a04007980 */ /* 0x000ea4000c101900 */
[----:B--2---:R-:W-:-:S05]  /*45d0*/  IADD3 R7, R7, R0, RZ ;  /* 0x0000000007077210 */ /* 0x004fca0007ffe0ff */
[----:B------:R0:W-:Y:S02]  /*45e0*/  ST.E desc[UR10][R4.64], R7 ;  /* 0x0000000704007985 */ /* 0x0001e4000c10190a */
.L_x_1102:
[----:B------:R-:W-:Y:S05]  /*45f0*/  BSYNC B0 ;  /* 0x0000000000007941 */ /* 0x000fea0003800000 */
.L_x_1101:
[----:B------:R-:W-:-:S04]  /*4600*/  IADD3 R2, P0, R2, UR4, RZ ;  /* 0x0000000402027c10 */ /* 0x000fc8000ff1e0ff */
[----:B------:R-:W-:-:S08]  /*4610*/  IADD3.X R3, R3, UR5, RZ, P0, !PT ;  /* 0x0000000503037c10 */ /* 0x000fd000087fe4ff */
[----:B------:R1:W-:Y:S02]  /*4620*/  ATOM.E.ADD.F16x2.RN.STRONG.GPU P0, RZ, desc[UR10][R2.64], R9 ;  /* 0x0000000902ff79a2 */ /* 0x0003e4000810e1ca */
[----:B-1----:R-:W-:Y:S05]  /*4630*/  @P0 EXIT ;  /* 0x000000000000094d */ /* 0x002fea0003800000 */
[----:B------:R-:W1:Y:S02]  /*4640*/  QSPC.E.S P0, RZ, [R2] ;  /* 0x0000000002ff73aa */ /* 0x000e640000000500 */
[----:B-1----:R-:W-:Y:S05]  /*4650*/  @!P0 BRA `(.L_x_1105) ;  /* 0x00000000001c8947 */ /* 0x002fea0003800000 */
[----:B------:R-:W-:-:S07]  /*4660*/  MOV R0, R2 ;  /* 0x0000000200007202 */ /* 0x000fce0000000f00 */
.L_x_1106:
[----:B------:R-:W1:Y:S02]  /*4670*/  LDS R2, [R0] ;  /* 0x0000000000027984 */ /* 0x000e640000000800 */
[----:B-1----:R-:W-:-:S10]  /*4680*/  HFMA2.MMA R3, R2, 1, 1, R9 ;  /* 0x3c003c0002037835 */ /* 0x002fd40000000009 */
[----:B------:R-:W1:Y:S02]  /*4690*/  ATOMS.CAST.SPIN R3, [R0], R2, R3 ;  /* 0x000000020003738d */ /* 0x000e640001800003 */
[----:B-1----:R-:W-:-:S13]  /*46a0*/  ISETP.EQ.U32.AND P0, PT, R3, 0x1, PT ;  /* 0x000000010300780c */ /* 0x002fda0003f02070 */
[----:B------:R-:W-:Y:S05]  /*46b0*/  @!P0 BRA `(.L_x_1106) ;  /* 0xfffffffc00ec8947 */ /* 0x000fea000383ffff */
[----:B------:R-:W-:Y:S05]  /*46c0*/  EXIT ;  /* 0x000000000000794d */ /* 0x000fea0003800000 */
.L_x_1105:
[----:B------:R-:W0:Y:S02]  /*46d0*/  LD.E R0, desc[UR10][R2.64] ;  /* 0x0000000a02007980 */ /* 0x000e24000c101900 */
[----:B0-----:R-:W-:-:S05]  /*46e0*/  IADD3 R5, R9, R0, RZ ;  /* 0x0000000009057210 */ /* 0x001fca0007ffe0ff */
[----:B------:R-:W-:Y:S01]  /*46f0*/  ST.E desc[UR10][R2.64], R5 ;  /* 0x0000000502007985 */ /* 0x000fe2000c10190a */
[----:B------:R-:W-:Y:S05]  /*4700*/  EXIT ;  /* 0x000000000000794d */ /* 0x000fea0003800000 */
.L_x_1107:
        /* <DEDUP_REMOVED lines=15> */
.L_x_4030:


//--------------------- .text._Z28gemm_half_q_half_gptq_kernelILi4ELb0ELb1EEvPK6__halfPKjS4_S2_PS0_iiiiiPKtibS2_i --------------------------
	.section	.text._Z28gemm_half_q_half_gptq_kernelILi4ELb0ELb1EEvPK6__halfPKjS4_S2_PS0_iiiiiPKtibS2_i,"ax",@progbits
	.align	128
        .global         _Z28gemm_half_q_half_gptq_kernelILi4ELb0ELb1EEvPK6__halfPKjS4_S2_PS0_iiiiiPKtibS2_i
        .type           _Z28gemm_half_q_half_gptq_kernelILi4ELb0ELb1EEvPK6__halfPKjS4_S2_PS0_iiiiiPKtibS2_i,@function
        .size           _Z28gemm_half_q_half_gptq_kernelILi4ELb0ELb1EEvPK6__halfPKjS4_S2_PS0_iiiiiPKtibS2_i,(.L_x_4031 - _Z28gemm_half_q_half_gptq_kernelILi4ELb0ELb1EEvPK6__halfPKjS4_S2_PS0_iiiiiPKtibS2_i)
        .other          _Z28gemm_half_q_half_gptq_kernelILi4ELb0ELb1EEvPK6__halfPKjS4_S2_PS0_iiiiiPKtibS2_i,@"STO_CUDA_ENTRY STV_DEFAULT"
_Z28gemm_half_q_half_gptq_kernelILi4ELb0ELb1EEvPK6__halfPKjS4_S2_PS0_iiiiiPKtibS2_i:
.text._Z28gemm_half_q_half_gptq_kernelILi4ELb0ELb1EEvPK6__halfPKjS4_S2_PS0_iiiiiPKtibS2_i:
        /* <DEDUP_REMOVED lines=8> */
[----:B0-----:R-:W-:Y:S01]  /*0080*/  SHF.L.U32 R13, R14, 0x7, RZ ;  /* 0x000000070e0d7819 */ /* 0x001fe200000006ff */
[----:B----4-:R-:W-:-:S03]  /*0090*/  USHF.L.U32 UR4, UR4, 0x2, URZ ;  /* 0x0000000204047899 */ /* 0x010fc6000800063f */
[CC--:B--2---:R-:W-:Y:S02]  /*00a0*/  IADD3 R0, R13.reuse, R12.reuse, RZ ;  /* 0x0000000c0d007210 */ /* 0x0c4fe40007ffe0ff */
[----:B-1----:R-:W-:Y:S02]  /*00b0*/  VIADDMNMX R65, R13, 0x80, R9, PT ;  /* 0x000000800d417846 */ /* 0x002fe40003800109 */
        /* <DEDUP_REMOVED lines=17> */
[----:B------:R-:W-:-:S05]  /*01d0*/  LEA.HI.X R11, R0, UR11, R5, 0x1, P0 ;  /* 0x0000000b000b7c11 */ /* 0x000fca00080f0c05 */
        /* <DEDUP_REMOVED lines=17> */
.L_x_1110:
        /* <DEDUP_REMOVED lines=16> */
.L_x_1109:
[----:B------:R-:W-:Y:S05]  /*03f0*/  BSYNC B0 ;  /* 0x0000000000007941 */ /* 0x000fea0003800000 */
.L_x_1108:
        /* <DEDUP_REMOVED lines=47> */
[----:B0-----:R-:W-:-:S05]  /*06f0*/  IMAD.WIDE R4, R7, 0x2, R4 ;  /* 0x0000000207047825 */ /* 0x001fca00078e0204 */
[----:B------:R-:W5:Y:S04]  /*0700*/  LDG.E.CONSTANT R8, desc[UR8][R4.64] ;  /* 0x0000000804087981 */ /* 0x000f68000c1e9900 */
[----:B------:R0:W5:Y:S01]  /*0710*/  LDG.E.CONSTANT R16, desc[UR8][R4.64+0x4] ;  /* 0x0000040804107981 */ /* 0x000162000c1e9900 */
[----:B------:R-:W-:Y:S01]  /*0720*/  ISETP.NE.OR P0, PT, R14, RZ, !P0 ;  /* 0x000000ff0e00720c */ /* 0x000fe20004705670 */
[----:B------:R-:W-:Y:S01]  /*0730*/  HFMA2.MMA R58, -RZ, RZ, 0, 0 ;  /* 0x00000000ff3a7435 */ /* 0x000fe200000001ff */
[----:B------:R-:W-:Y:S01]  /*0740*/  ISETP.GE.AND P1, PT, R13, R65, PT ;  /* 0x000000410d00720c */ /* 0x000fe20003f26270 */
[----:B------:R-:W-:Y:S01]  /*0750*/  HFMA2.MMA R45, -RZ, RZ, 0, 0 ;  /* 0x00000000ff2d7435 */ /* 0x000fe200000001ff */
[----:B------:R-:W-:Y:S01]  /*0760*/  MOV R57, RZ ;  /* 0x000000ff00397202 */ /* 0x000fe20000000f00 */
[----:B------:R-:W-:Y:S01]  /*0770*/  HFMA2.MMA R50, -RZ, RZ, 0, 0 ;  /* 0x00000000ff327435 */ /* 0x000fe200000001ff */
[----:B------:R-:W-:-:S02]  /*0780*/  CS2R R46, SRZ ;  /* 0x00000000002e7805 */ /* 0x000fc4000001ff00 */
[----:B------:R-:W-:Y:S02]  /*0790*/  MOV R48, RZ ;  /* 0x000000ff00307202 */ /* 0x000fe40000000f00 */
[----:B------:R-:W-:Y:S02]  /*07a0*/  CS2R R54, SRZ ;  /* 0x0000000000367805 */ /* 0x000fe4000001ff00 */
[----:B--2---:R-:W-:-:S04]  /*07b0*/  SHF.R.U32.HI R6, RZ, R63, R2 ;  /* 0x0000003fff067219 */ /* 0x004fc80000011602 */
[C---:B------:R-:W-:Y:S02]  /*07c0*/  LEA.HI R2, R6.reuse, 0x1, RZ, 0x1c ;  /* 0x0000000106027811 */ /* 0x040fe400078fe0ff */
[----:B------:R-:W-:Y:S02]  /*07d0*/  IADD3 R7, R6, 0x1, RZ ;  /* 0x0000000106077810 */ /* 0x000fe40007ffe0ff */
[----:B------:R-:W-:Y:S02]  /*07e0*/  LOP3.LUT R18, R2, 0xf, RZ, 0xc0, !PT ;  /* 0x0000000f02127812 */ /* 0x000fe400078ec0ff */
[C---:B------:R-:W-:Y:S02]  /*07f0*/  LEA.HI R2, R6.reuse, 0x1, RZ, 0x18 ;  /* 0x0000000106027811 */ /* 0x040fe400078fc0ff */
[----:B------:R-:W-:Y:S02]  /*0800*/  LEA.HI R6, R6, 0x1, RZ, 0x14 ;  /* 0x0000000106067811 */ /* 0x000fe400078fa0ff */
[----:B------:R-:W-:-:S02]  /*0810*/  LOP3.LUT R17, R7, 0xf, RZ, 0xc0, !PT ;  /* 0x0000000f07117812 */ /* 0x000fc400078ec0ff */
[----:B0-----:R-:W-:Y:S01]  /*0820*/  LOP3.LUT R4, R2, 0xf, RZ, 0xc0, !PT ;  /* 0x0000000f02047812 */ /* 0x001fe200078ec0ff */
[----:B------:R-:W0:Y:S01]  /*0830*/  I2F.F16 R7, R18 ;  /* 0x0000001200077306 */ /* 0x000e220000200c00 */
[----:B------:R-:W-:-:S07]  /*0840*/  LOP3.LUT R6, R6, 0xf, RZ, 0xc0, !PT ;  /* 0x0000000f06067812 */ /* 0x000fce00078ec0ff */
[----:B------:R-:W1:Y:S01]  /*0850*/  I2F.F16 R3, R17 ;  /* 0x0000001100037306 */ /* 0x000e620000200c00 */
[----:B0-----:R-:W-:-:S07]  /*0860*/  HADD2 R7, R12.H0_H0, -R7.H0_H0 ;  /* 0xa00000070c077230 */ /* 0x001fce0000000800 */
[----:B------:R-:W0:Y:S01]  /*0870*/  I2F.F16 R9, R4 ;  /* 0x0000000400097306 */ /* 0x000e220000200c00 */
[----:B-1----:R-:W-:-:S07]  /*0880*/  HADD2 R5, R12.H0_H0, -R3.H0_H0 ;  /* 0xa00000030c057230 */ /* 0x002fce0000000800 */
        /* <DEDUP_REMOVED lines=13> */
[----:B------:R0:W-:Y:S02]  /*0960*/  STG.E.64 desc[UR8][R20.64], RZ ;  /* 0x000000ff14007986 */ /* 0x0001e4000c101b08 */
.L_x_1111:
[C-C-:B-----5:R-:W-:Y:S01]  /*0970*/  PRMT R60, R8.reuse, 0x5410, R8.reuse ;  /* 0x00005410083c7816 */ /* 0x160fe20000000008 */
[----:B------:R-:W-:Y:S01]  /*0980*/  BAR.SYNC.DEFER_BLOCKING 0x0 ;  /* 0x0000000000007b1d */ /* 0x000fe20000010000 */
[----:B------:R-:W-:Y:S02]  /*0990*/  PRMT R59, R8, 0x7632, R8 ;  /* 0x00007632083b7816 */ /* 0x000fe40000000008 */
[----:B------:R-:W-:Y:S02]  /*09a0*/  CS2R R52, SRZ ;  /* 0x0000000000347805 */ /* 0x000fe4000001ff00 */
[----:B------:R-:W-:Y:S02]  /*09b0*/  LOP3.LUT R17, R17, 0xe400, RZ, 0xfc, !PT ;  /* 0x0000e40011117812 */ /* 0x000fe400078efcff */
[----:B------:R-:W-:Y:S02]  /*09c0*/  LOP3.LUT R18, R18, 0xe400, RZ, 0xfc, !PT ;  /* 0x0000e40012127812 */ /* 0x000fe400078efcff */
[----:B------:R-:W-:-:S02]  /*09d0*/  LOP3.LUT R8, R4, 0xe400, RZ, 0xfc, !PT ;  /* 0x0000e40004087812 */ /* 0x000fc400078efcff */
[----:B0-----:R-:W-:Y:S02]  /*09e0*/  LOP3.LUT R10, R6, 0xe400, RZ, 0xfc, !PT ;  /* 0x0000e400060a7812 */ /* 0x001fe400078efcff */
[----:B------:R-:W-:Y:S02]  /*09f0*/  MOV R51, RZ ;  /* 0x000000ff00337202 */ /* 0x000fe40000000f00 */
[----:B------:R-:W-:Y:S02]  /*0a00*/  MOV R36, RZ ;  /* 0x000000ff00247202 */ /* 0x000fe40000000f00 */
[----:B------:R-:W-:Y:S02]  /*0a10*/  MOV R35, RZ ;  /* 0x000000ff00237202 */ /* 0x000fe40000000f00 */
[----:B------:R-:W-:Y:S02]  /*0a20*/  MOV R66, RZ ;  /* 0x000000ff00427202 */ /* 0x000fe40000000f00 */
[----:B------:R-:W-:-:S02]  /*0a30*/  MOV R56, RZ ;  /* 0x000000ff00387202 */ /* 0x000fc40000000f00 */
[C-C-:B------:R-:W-:Y:S02]  /*0a40*/  PRMT R2, R16.reuse, 0x5410, R16.reuse ;  /* 0x0000541010027816 */ /* 0x140fe40000000010 */
[----:B------:R-:W-:Y:S02]  /*0a50*/  PRMT R3, R16, 0x7632, R16 ;  /* 0x0000763210037816 */ /* 0x000fe40000000010 */
        /* <DEDUP_REMOVED lines=8> */
[----:B------:R-:W-:Y:S01]  /*0ae0*/  IADD3 R0, R13, R0, RZ ;  /* 0x000000000d007210 */ /* 0x000fe20007ffe0ff */
[----:B------:R-:W-:Y:S01]  /*0af0*/  UMOV UR4, 0x400 ;  /* 0x0000040000047882 */ /* 0x000fe20000000000 */
[----:B------:R-:W-:Y:S02]  /*0b00*/  LEA.HI R14, R14, R13, RZ, 0x3 ;  /* 0x0000000d0e0e7211 */ /* 0x000fe400078f18ff */
[----:B------:R-:W-:Y:S02]  /*0b10*/  MOV R58, RZ ;  /* 0x000000ff003a7202 */ /* 0x000fe40000000f00 */
[----:B------:R-:W-:-:S05]  /*0b20*/  SHF.R.S32.HI R14, RZ, 0x3, R14 ;  /* 0x00000003ff0e7819 */ /* 0x000fca000001140e */
[----:B------:R-:W-:-:S05]  /*0b30*/  IMAD R67, R14, R67, RZ ;  /* 0x000000430e437224 */ /* 0x000fca00078e02ff */
        /* <DEDUP_REMOVED lines=8> */
.L_x_1114:
        /* <DEDUP_REMOVED lines=31> */
[C---:B------:R-:W-:Y:S02]  /*0db0*/  LEA.HI R9, R7.reuse, 0x1, RZ, 0x1c ;  /* 0x0000000107097811 */ /* 0x040fe400078fe0ff */
[----:B------:R-:W-:Y:S02]  /*0dc0*/  LEA.HI R10, R7, 0x1, RZ, 0x18 ;  /* 0x00000001070a7811 */ /* 0x000fe400078fc0ff */
[----:B------:R-:W-:Y:S02]  /*0dd0*/  LOP3.LUT R3, R9, 0xf, RZ, 0xc0, !PT ;  /* 0x0000000f09037812 */ /* 0x000fe400078ec0ff */
[C---:B------:R-:W-:Y:S02]  /*0de0*/  IADD3 R8, R7.reuse, 0x1, RZ ;  /* 0x0000000107087810 */ /* 0x040fe40007ffe0ff */
[----:B------:R-:W-:Y:S01]  /*0df0*/  LOP3.LUT R10, R10, 0xf, RZ, 0xc0, !PT ;  /* 0x0000000f0a0a7812 */ /* 0x000fe200078ec0ff */
[----:B------:R-:W1:Y:S01]  /*0e00*/  I2F.F16 R9, R3 ;  /* 0x0000000300097306 */ /* 0x000e620000200c00 */
[----:B------:R-:W-:-:S02]  /*0e10*/  LEA.HI R7, R7, 0x1, RZ, 0x14 ;  /* 0x0000000107077811 */ /* 0x000fc400078fa0ff */
[----:B------:R-:W-:Y:S02]  /*0e20*/  LOP3.LUT R8, R8, 0xf, RZ, 0xc0, !PT ;  /* 0x0000000f08087812 */ /* 0x000fe400078ec0ff */
[----:B------:R-:W-:-:S03]  /*0e30*/  LOP3.LUT R19, R7, 0xf, RZ, 0xc0, !PT ;  /* 0x0000000f07137812 */ /* 0x000fc600078ec0ff */
[----:B0-----:R-:W0:Y:S08]  /*0e40*/  I2F.F16 R4, R10 ;  /* 0x0000000a00047306 */ /* 0x001e300000200c00 */
[----:B------:R2:W5:Y:S01]  /*0e50*/  I2F.F16 R2, R8 ;  /* 0x0000000800027306 */ /* 0x0005620000200c00 */
[----:B-1----:R-:W-:-:S07]  /*0e60*/  HADD2 R7, R11.H0_H0, -R9.H0_H0 ;  /* 0xa00000090b077230 */ /* 0x002fce0000000800 */
[----:B------:R-:W1:Y:S01]  /*0e70*/  I2F.F16 R12, R19 ;  /* 0x00000013000c7306 */ /* 0x000e620000200c00 */
[C---:B0-----:R-:W-:Y:S01]  /*0e80*/  HADD2 R9, R11.reuse.H0_H0, -R4.H0_H0 ;  /* 0xa00000040b097230 */ /* 0x041fe20000000800 */
[----:B------:R-:W-:Y:S02]  /*0e90*/  LOP3.LUT R4, R8, 0xe400, RZ, 0xfc, !PT ;  /* 0x0000e40008047812 */ /* 0x000fe400078efcff */
[----:B--2---:R-:W-:Y:S02]  /*0ea0*/  LOP3.LUT R8, R3, 0xe400, RZ, 0xfc, !PT ;  /* 0x0000e40003087812 */ /* 0x004fe400078efcff */
[----:B------:R-:W-:Y:S01]  /*0eb0*/  LOP3.LUT R10, R10, 0xe400, RZ, 0xfc, !PT ;  /* 0x0000e4000a0a7812 */ /* 0x000fe200078efcff */
[----:B-----5:R-:W-:Y:S01]  /*0ec0*/  HADD2 R5, R11.H0_H0, -R2.H0_H0 ;  /* 0xa00000020b057230 */ /* 0x020fe20000000800 */
[----:B------:R-:W-:Y:S02]  /*0ed0*/  LOP3.LUT R31, R19, 0xe400, RZ, 0xfc, !PT ;  /* 0x0000e400131f7812 */ /* 0x000fe400078efcff */
[----:B---3--:R-:W-:-:S02]  /*0ee0*/  PRMT R2, R6, 0x5410, R6 ;  /* 0x0000541006027816 */ /* 0x008fc40000000006 */
[----:B------:R-:W-:Y:S02]  /*0ef0*/  PRMT R3, R6, 0x7632, R6 ;  /* 0x0000763206037816 */ /* 0x000fe40000000006 */
[----:B------:R-:W-:Y:S01]  /*0f00*/  PRMT R6, R8, 0x5410, R8 ;  /* 0x0000541008067816 */ /* 0x000fe20000000008 */
[----:B-1----:R-:W-:Y:S01]  /*0f10*/  HADD2 R12, R11.H0_H0, -R12.H0_H0 ;  /* 0xa000000c0b0c7230 */ /* 0x002fe20000000800 */
[C-C-:B----4-:R-:W-:Y:S02]  /*0f20*/  PRMT R60, R59.reuse, 0x5410, R59.reuse ;  /* 0x000054103b3c7816 */ /* 0x150fe4000000003b */
[----:B------:R-:W-:Y:S02]  /*0f30*/  PRMT R8, R10, 0x5410, R10 ;  /* 0x000054100a087816 */ /* 0x000fe4000000000a */
[----:B------:R-:W-:Y:S02]  /*0f40*/  MOV R11, R0 ;  /* 0x00000000000b7202 */ /* 0x000fe40000000f00 */
[----:B------:R-:W-:-:S02]  /*0f50*/  PRMT R59, R59, 0x7632, R59 ;  /* 0x000076323b3b7816 */ /* 0x000fc4000000003b */
[----:B------:R-:W-:Y:S02]  /*0f60*/  PRMT R4, R4, 0x5410, R4 ;  /* 0x0000541004047816 */ /* 0x000fe40000000004 */
[----:B------:R-:W-:-:S07]  /*0f70*/  PRMT R10, R31, 0x5410, R31 ;  /* 0x000054101f0a7816 */ /* 0x000fce000000001f */
.L_x_1113:
        /* <DEDUP_REMOVED lines=8> */
[----:B------:R-:W-:Y:S01]  /*1000*/  HADD2 R37, R37, R6 ;  /* 0x0000000625257230 */ /* 0x000fe20000000000 */
[----:B------:R-:W-:-:S02]  /*1010*/  LOP3.LUT R28, R28, 0x64006400, RZ, 0xfc, !PT ;  /* 0x640064001c1c7812 */ /* 0x000fc400078efcff */
[----:B------:R-:W-:Y:S01]  /*1020*/  LOP3.LUT R16, R29, 0x64006400, RZ, 0xfc, !PT ;  /* 0x640064001d107812 */ /* 0x000fe200078efcff */
[----:B------:R-:W-:Y:S01]  /*1030*/  HFMA2.MMA R40, R14, 0.0625, 0.0625, R5 ;  /* 0x2c002c000e287835 */ /* 0x000fe20000000005 */
[----:B------:R-:W-:Y:S01]  /*1040*/  HADD2 R32, R19, R10 ;  /* 0x0000000a13207230 */ /* 0x000fe20000000000 */
[-C--:B------:R-:W-:Y:S01]  /*1050*/  HFMA2.MMA R14, R41, R20.reuse, RZ ;  /* 0x00000014290e7235 */ /* 0x080fe200000000ff */
[----:B------:R-:W-:Y:S01]  /*1060*/  HFMA2 R38, R28, 0.0625, 0.0625, R7 ;  /* 0x2c002c001c267831 */ /* 0x000fe20000000007 */
[----:B------:R-:W-:Y:S01]  /*1070*/  LOP3.LUT R33, R18, 0x64006400, RZ, 0xfc, !PT ;  /* 0x6400640012217812 */ /* 0x000fe200078efcff */
[-C--:B------:R-:W-:Y:S01]  /*1080*/  HFMA2 R19, R37, R20.reuse, RZ.H0_H0 ;  /* 0x0000001425137231 */ /* 0x080fe200000400ff */
[----:B------:R-:W-:Y:S01]  /*1090*/  HFMA2.MMA R31, R16, 0.0625, 0.0625, R9 ;  /* 0x2c002c00101f7835 */ /* 0x000fe20000000009 */
[----:B------:R-:W-:Y:S01]  /*10a0*/  LOP3.LUT R16, R15, 0xf000f, RZ, 0xc0, !PT ;  /* 0x000f000f0f107812 */ /* 0x000fe200078ec0ff */
[----:B------:R-:W-:Y:S01]  /*10b0*/  HFMA2.MMA R27, R39, R20, RZ ;  /* 0x00000014271b7235 */ /* 0x000fe200000000ff */
[-C--:B------:R-:W-:Y:S01]  /*10c0*/  HFMA2 R29, R38, R21.reuse, R19 ;  /* 0x00000015261d7231 */ /* 0x080fe20000000013 */
[----:B------:R-:W-:Y:S01]  /*10d0*/  LOP3.LUT R19, R25, 0xf000f, RZ, 0xc0, !PT ;  /* 0x000f000f19137812 */ /* 0x000fe200078ec0ff */
[----:B------:R-:W-:Y:S01]  /*10e0*/  HFMA2 R28, R32, R20, RZ.H0_H0 ;  /* 0x00000014201c7231 */ /* 0x000fe200000400ff */
[-C--:B------:R-:W-:Y:S01]  /*10f0*/  HFMA2.MMA R20, R40, R21.reuse, R14 ;  /* 0x0000001528147235 */ /* 0x080fe2000000000e */
[----:B------:R-:W-:Y:S01]  /*1100*/  HFMA2 R33, R33, 0.0625, 0.0625, R12 ;  /* 0x2c002c0021217831 */ /* 0x000fe2000000000c */
[----:B------:R-:W-:Y:S01]  /*1110*/  LOP3.LUT R43, R16, 0x64006400, RZ, 0xfc, !PT ;  /* 0x64006400102b7812 */ /* 0x000fe200078efcff */
[----:B0-----:R-:W-:Y:S01]  /*1120*/  IMAD.WIDE R68, R67, 0x4, R68 ;  /* 0x0000000443447825 */ /* 0x001fe200078e0244 */
[----:B------:R-:W-:Y:S01]  /*1130*/  LOP3.LUT R14, R24, 0xf000f, RZ, 0xc0, !PT ;  /* 0x000f000f180e7812 */ /* 0x000fe200078ec0ff */
[----:B------:R-:W-:Y:S01]  /*1140*/  HFMA2.MMA R27, R31, R21, R27 ;  /* 0x000000151f1b7235 */ /* 0x000fe2000000001b */
[----:B------:R-:W-:Y:S01]  /*1150*/  LOP3.LUT R18, R26, 0xf000f, RZ, 0xc0, !PT ;  /* 0x000f000f1a127812 */ /* 0x000fe200078ec0ff */
[----:B------:R-:W-:Y:S01]  /*1160*/  HFMA2 R28, R33, R21, R28 ;  /* 0x00000015211c7231 */ /* 0x000fe2000000001c */
[----:B------:R-:W-:Y:S01]  /*1170*/  LOP3.LUT R49, R19, 0x64006400, RZ, 0xfc, !PT ;  /* 0x6400640013317812 */ /* 0x000fe200078efcff */
[----:B------:R-:W-:Y:S01]  /*1180*/  HFMA2.MMA R43, R43, 1, 1, R6 ;  /* 0x3c003c002b2b7835 */ /* 0x000fe20000000006 */
[----:B------:R-:W-:-:S02]  /*1190*/  LOP3.LUT R17, R14, 0x64006400, RZ, 0xfc, !PT ;  /* 0x640064000e117812 */ /* 0x000fc400078efcff */
[----:B------:R-:W-:Y:S02]  /*11a0*/  LOP3.LUT R21, R18, 0x64006400, RZ, 0xfc, !PT ;  /* 0x6400640012157812 */ /* 0x000fe400078efcff */
[----:B------:R-:W-:Y:S01]  /*11b0*/  HFMA2.MMA R14, R49, 1, 1, R10 ;  /* 0x3c003c00310e7835 */ /* 0x000fe2000000000a */
[----:B------:R-:W-:Y:S01]  /*11c0*/  LOP3.LUT R24, R24, 0xf000f0, RZ, 0xc0, !PT ;  /* 0x00f000f018187812 */ /* 0x000fe200078ec0ff */
[----:B------:R-:W-:Y:S01]  /*11d0*/  HADD2 R42, R17, R4 ;  /* 0x00000004112a7230 */ /* 0x000fe20000000000 */
[----:B------:R-:W-:Y:S01]  /*11e0*/  LOP3.LUT R15, R15, 0xf000f0, RZ, 0xc0, !PT ;  /* 0x00f000f00f0f7812 */ /* 0x000fe200078ec0ff */
[----:B------:R-:W-:Y:S01]  /*11f0*/  HADD2 R44, R21, R8 ;  /* 0x00000008152c7230 */ /* 0x000fe20000000000 */
[----:B------:R-:W0:Y:S01]  /*1200*/  LDS.128 R16, [UR4+0x100] ;  /* 0x00010004ff107984 */ /* 0x000e220008000c00 */
[----:B------:R-:W-:Y:S01]  /*1210*/  LOP3.LUT R24, R24, 0x64006400, RZ, 0xfc, !PT ;  /* 0x6400640018187812 */ /* 0x000fe200078efcff */
[-C--:B------:R-:W-:Y:S01]  /*1220*/  HFMA2 R21, R43, R22.reuse, R29 ;  /* 0x000000162b157231 */ /* 0x080fe2000000001d */
[-C--:B------:R-:W-:Y:S01]  /*1230*/  HFMA2.MMA R20, R42, R22.reuse, R20 ;  /* 0x000000162a147235 */ /* 0x080fe20000000014 */
[----:B------:R-:W-:Y:S01]  /*1240*/  LOP3.LUT R26, R26, 0xf000f0, RZ, 0xc0, !PT ;  /* 0x00f000f01a1a7812 */ /* 0x000fe200078ec0ff */
[----:B------:R-:W-:Y:S01]  /*1250*/  HFMA2.MMA R27, R44, R22, R27 ;  /* 0x000000162c1b7235 */ /* 0x000fe2000000001b */
[----:B------:R-:W-:Y:S01]  /*1260*/  HFMA2 R22, R14, R22, R28 ;  /* 0x000000160e167231 */ /* 0x000fe2000000001c */
[----:B------:R-:W-:Y:S01]  /*1270*/  LOP3.LUT R28, R15, 0x64006400, RZ, 0xfc, !PT ;  /* 0x640064000f1c7812 */ /* 0x000fe200078efcff */
[----:B------:R-:W-:Y:S01]  /*1280*/  HFMA2.MMA R15, R24, 0.0625, 0.0625, R5 ;  /* 0x2c002c00180f7835 */ /* 0x000fe20000000005 */
[----:B------:R-:W-:-:S02]  /*1290*/  LOP3.LUT R26, R26, 0x64006400, RZ, 0xfc, !PT ;  /* 0x640064001a1a7812 */ /* 0x000fc400078efcff */
[----:B------:R-:W-:Y:S01]  /*12a0*/  LOP3.LUT R25, R25, 0xf000f0, RZ, 0xc0, !PT ;  /* 0x00f000f019197812 */ /* 0x000fe200078ec0ff */
[----:B------:R-:W-:-:S03]  /*12b0*/  HFMA2 R28, R28, 0.0625, 0.0625, R7 ;  /* 0x2c002c001c1c7831 */ /* 0x000fc60000000007 */
[----:B------:R-:W-:Y:S01]  /*12c0*/  LOP3.LUT R25, R25, 0x64006400, RZ, 0xfc, !PT ;  /* 0x6400640019197812 */ /* 0x000fe200078efcff */
[----:B------:R-:W-:Y:S01]  /*12d0*/  HFMA2.MMA R20, R15, R23, R20 ;  /* 0x000000170f147235 */ /* 0x000fe20000000014 */
[----:B------:R-:W-:Y:S01]  /*12e0*/  HFMA2 R21, R28, R23, R21 ;  /* 0x000000171c157231 */ /* 0x000fe20000000015 */
[----:B------:R-:W-:Y:S02]  /*12f0*/  HFMA2.MMA R29, R26, 0.0625, 0.0625, R9 ;  /* 0x2c002c001a1d7835 */ /* 0x000fe40000000009 */
[----:B------:R-:W-:Y:S02]  /*1300*/  HFMA2 R30, R25, 0.0625, 0.0625, R12 ;  /* 0x2c002c00191e7831 */ /* 0x000fe4000000000c */
[----:B------:R-:W-:Y:S02]  /*1310*/  HFMA2 R57, R21, R59, R57 ;  /* 0x0000003b15397231 */ /* 0x000fe40000000039 */
[----:B------:R-:W-:Y:S01]  /*1320*/  HFMA2 R24, R30, R23, R22 ;  /* 0x000000171e187231 */ /* 0x000fe20000000016 */
[----:B------:R-:W-:-:S02]  /*1330*/  HFMA2.MMA R58, R20, R60, R58 ;  /* 0x0000003c143a7235 */ /* 0x000fc4000000003a */
[----:B------:R-:W-:Y:S01]  /*1340*/  HFMA2.MMA R27, R29, R23, R27 ;  /* 0x000000171d1b7235 */ /* 0x000fe2000000001b */
[----:B------:R-:W-:Y:S01]  /*1350*/  HFMA2 R46, R24, R3, R46 ;  /* 0x00000003182e7231 */ /* 0x000fe2000000002e */
[----:B------:R-:W1:Y:S06]  /*1360*/  LDS.128 R20, [UR4+0x200] ;  /* 0x00020004ff147984 */ /* 0x000e6c0008000c00 */
        /* <DEDUP_REMOVED lines=27> */
[----:B------:R-:W-:-:S02]  /*1520*/  HFMA2.MMA R20, R40, R21, R16 ;  /* 0x0000001528147235 */ /* 0x000fc40000000010 */
[----:B------:R-:W-:Y:S02]  /*1530*/  HFMA2.MMA R25, R31, R21, R17 ;  /* 0x000000151f197235 */ /* 0x000fe40000000011 */
[----:B------:R0:W2:Y:S01]  /*1540*/  LDG.E.128.CONSTANT R16, desc[UR8][R68.64] ;  /* 0x0000000844107981 */ /* 0x0000a2000c1e9d00 */
[-C--:B------:R-:W-:Y:S02]  /*1550*/  HFMA2 R24, R43, R22.reuse, R24 ;  /* 0x000000162b187231 */ /* 0x080fe40000000018 */
[----:B------:R-:W-:Y:S01]  /*1560*/  HFMA2 R26, R14, R22, R26 ;  /* 0x000000160e1a7231 */ /* 0x000fe2000000001a */
[-C--:B------:R-:W-:Y:S01]  /*1570*/  HFMA2.MMA R20, R42, R22.reuse, R20 ;  /* 0x000000162a147235 */ /* 0x080fe20000000014 */
[----:B------:R-:W-:Y:S01]  /*1580*/  HFMA2 R24, R28, R23, R24 ;  /* 0x000000171c187231 */ /* 0x000fe20000000018 */
[----:B------:R-:W-:-:S03]  /*1590*/  HFMA2.MMA R21, R44, R22, R25 ;  /* 0x000000162c157235 */ /* 0x000fc60000000019 */
[----:B------:R-:W-:Y:S02]  /*15a0*/  HFMA2 R51, R24, R59, R51 ;  /* 0x0000003b18337231 */ /* 0x000fe40000000033 */
[----:B0-----:R-:W-:Y:S01]  /*15b0*/  IMAD.WIDE R68, R67, 0x4, R68 ;  /* 0x0000000443447825 */ /* 0x001fe200078e0244 */
        /* <DEDUP_REMOVED lines=20> */
[----:B------:R-:W-:Y:S01]  /*1700*/  HFMA2.MMA R44, R44, R26, R22 ;  /* 0x0000001a2c2c7235 */ /* 0x000fe20000000016 */
[----:B------:R-:W-:Y:S01]  /*1710*/  HFMA2 R26, R30, R27, R24 ;  /* 0x0000001b1e1a7231 */ /* 0x000fe20000000018 */
[----:B------:R-:W0:Y:S04]  /*1720*/  LDS.128 R20, [UR4+0x10] ;  /* 0x00001004ff147984 */ /* 0x000e280008000c00 */
[-C--:B------:R-:W-:Y:S01]  /*1730*/  HFMA2.MMA R33, R15, R27.reuse, R42 ;  /* 0x0000001b0f217235 */ /* 0x080fe2000000002a */
[----:B------:R-:W-:Y:S01]  /*1740*/  HFMA2 R15, R26, R3, R52 ;  /* 0x000000031a0f7231 */ /* 0x000fe20000000034 */
        /* <DEDUP_REMOVED lines=11> */
[----:B------:R-:W-:Y:S02]  /*1800*/  LOP3.LUT R29, R17, 0x64006400, RZ, 0xfc, !PT ;  /* 0x64006400111d7812 */ /* 0x000fe400078efcff */
[----:B------:R-:W-:Y:S02]  /*1810*/  LOP3.LUT R31, R18, 0xf000f0, RZ, 0xc0, !PT ;  /* 0x00f000f0121f7812 */ /* 0x000fe400078ec0ff */
[----:B------:R-:W-:Y:S01]  /*1820*/  SHF.R.U32.HI R26, RZ, 0x8, R18 ;  /* 0x00000008ff1a7819 */ /* 0x000fe20000011612 */
[----:B------:R-:W-:Y:S01]  /*1830*/  HFMA2.MMA R52, R52, 0.0625, 0.0625, R5 ;  /* 0x2c002c0034347835 */ /* 0x000fe20000000005 */
[C---:B------:R-:W-:Y:S01]  /*1840*/  LOP3.LUT R18, R19.reuse, 0xf000f, RZ, 0xc0, !PT ;  /* 0x000f000f13127812 */ /* 0x040fe200078ec0ff */
[----:B------:R-:W-:Y:S01]  /*1850*/  HFMA2.MMA R54, R29, 1, 1, R8 ;  /* 0x3c003c001d367835 */ /* 0x000fe20000000008 */
[----:B------:R-:W-:-:S02]  /*1860*/  LOP3.LUT R37, R19, 0xf000f0, RZ, 0xc0, !PT ;  /* 0x00f000f013257812 */ /* 0x000fc400078ec0ff */
[----:B------:R-:W-:Y:S02]  /*1870*/  SHF.R.U32.HI R27, RZ, 0x8, R19 ;  /* 0x00000008ff1b7819 */ /* 0x000fe40000011613 */
[----:B------:R-:W-:Y:S02]  /*1880*/  LOP3.LUT R19, R28, 0x64006400, RZ, 0xfc, !PT ;  /* 0x640064001c137812 */ /* 0x000fe400078efcff */
[----:B------:R-:W-:Y:S01]  /*1890*/  LOP3.LUT R42, R31, 0x64006400, RZ, 0xfc, !PT ;  /* 0x640064001f2a7812 */ /* 0x000fe200078efcff */
[-C--:B0-----:R-:W-:Y:S01]  /*18a0*/  HFMA2.MMA R56, R54, R20.reuse, RZ ;  /* 0x0000001436387235 */ /* 0x081fe200000000ff */
[----:B------:R-:W-:Y:S01]  /*18b0*/  LOP3.LUT R53, R16, 0x64006400, RZ, 0xfc, !PT ;  /* 0x6400640010357812 */ /* 0x000fe200078efcff */
[----:B------:R-:W-:Y:S01]  /*18c0*/  HADD2 R44, R19, R4 ;  /* 0x00000004132c7230 */ /* 0x000fe20000000000 */
[----:B------:R-:W-:Y:S02]  /*18d0*/  LOP3.LUT R55, R18, 0x64006400, RZ, 0xfc, !PT ;  /* 0x6400640012377812 */ /* 0x000fe400078efcff */
[----:B------:R-:W-:Y:S01]  /*18e0*/  LOP3.LUT R37, R37, 0x64006400, RZ, 0xfc, !PT ;  /* 0x6400640025257812 */ /* 0x000fe200078efcff */
[----:B------:R-:W-:Y:S01]  /*18f0*/  HADD2 R53, R53, R6 ;  /* 0x0000000635357230 */ /* 0x000fe20000000000 */
[----:B------:R-:W-:Y:S01]  /*1900*/  LOP3.LUT R30, R30, 0x64006400, RZ, 0xfc, !PT ;  /* 0x640064001e1e7812 */ /* 0x000fe200078efcff */
[----:B------:R-:W-:Y:S01]  /*1910*/  HFMA2.MMA R42, R42, 0.0625, 0.0625, R9 ;  /* 0x2c002c002a2a7835 */ /* 0x000fe20000000009 */
[----:B------:R-:W-:Y:S01]  /*1920*/  HADD2 R55, R55, R10 ;  /* 0x0000000a37377230 */ /* 0x000fe20000000000 */
[----:B------:R-:W-:Y:S01]  /*1930*/  HFMA2.MMA R18, R44, R20, RZ ;  /* 0x000000142c127235 */ /* 0x000fe200000000ff */
[----:B------:R-:W-:Y:S01]  /*1940*/  HFMA2 R43, R37, 0.0625, 0.0625, R12 ;  /* 0x2c002c00252b7831 */ /* 0x000fe2000000000c */
[----:B------:R-:W-:Y:S01]  /*1950*/  LOP3.LUT R17, R24, 0xf000f, RZ, 0xc0, !PT ;  /* 0x000f000f18117812 */ /* 0x000fe200078ec0ff */
[----:B------:R-:W-:Y:S01]  /*1960*/  HFMA2 R41, R30, 0.0625, 0.0625, R7 ;  /* 0x2c002c001e297831 */ /* 0x000fe20000000007 */
[----:B------:R-:W-:Y:S01]  /*1970*/  LOP3.LUT R16, R25, 0xf000f, RZ, 0xc0, !PT ;  /* 0x000f000f19107812 */ /* 0x000fe200078ec0ff */
[-C--:B------:R-:W-:Y:S01]  /*1980*/  HFMA2 R38, R53, R20.reuse, RZ.H0_H0 ;  /* 0x0000001435267231 */ /* 0x080fe200000400ff */
[-C--:B------:R-:W-:Y:S01]  /*1990*/  HFMA2.MMA R56, R42, R21.reuse, R56 ;  /* 0x000000152a387235 */ /* 0x080fe20000000038 */
[----:B------:R-:W-:Y:S01]  /*19a0*/  HFMA2 R37, R55, R20, RZ.H0_H0 ;  /* 0x0000001437257231 */ /* 0x000fe200000400ff */
[----:B------:R-:W-:Y:S01]  /*19b0*/  HFMA2.MMA R20, R52, R21, R18 ;  /* 0x0000001534147235 */ /* 0x000fe20000000012 */
[-C--:B------:R-:W-:Y:S01]  /*19c0*/  HFMA2 R38, R41, R21.reuse, R38 ;  /* 0x0000001529267231 */ /* 0x080fe20000000026 */
[----:B------:R-:W-:Y:S01]  /*19d0*/  LOP3.LUT R29, R16, 0x64006400, RZ, 0xfc, !PT ;  /* 0x64006400101d7812 */ /* 0x000fe200078efcff */
[----:B------:R-:W-:Y:S01]  /*19e0*/  HFMA2 R37, R43, R21, R37 ;  /* 0x000000152b257231 */ /* 0x000fe20000000025 */
[----:B------:R-:W-:-:S02]  /*19f0*/  LOP3.LUT R21, R17, 0x64006400, RZ, 0xfc, !PT ;  /* 0x6400640011157812 */ /* 0x000fc400078efcff */
[----:B------:R-:W0:Y:S01]  /*1a00*/  LDS.128 R16, [UR4+0x110] ;  /* 0x00011004ff107984 */ /* 0x000e220008000c00 */
[----:B------:R-:W-:Y:S01]  /*1a10*/  LOP3.LUT R28, R26, 0xf000f, RZ, 0xc0, !PT ;  /* 0x000f000f1a1c7812 */ /* 0x000fe200078ec0ff */
[----:B------:R-:W-:Y:S01]  /*1a20*/  HFMA2.MMA R29, R29, 1, 1, R6 ;  /* 0x3c003c001d1d7835 */ /* 0x000fe20000000006 */
[----:B------:R-:W-:Y:S02]  /*1a30*/  LOP3.LUT R30, R27, 0xf000f, RZ, 0xc0, !PT ;  /* 0x000f000f1b1e7812 */ /* 0x000fe400078ec0ff */
[----:B------:R-:W-:Y:S01]  /*1a40*/  LOP3.LUT R31, R28, 0x64006400, RZ, 0xfc, !PT ;  /* 0x640064001c1f7812 */ /* 0x000fe200078efcff */
[----:B------:R-:W-:Y:S01]  /*1a50*/  HADD2 R28, R21, R4 ;  /* 0x00000004151c7230 */ /* 0x000fe20000000000 */
[----:B------:R-:W-:Y:S02]  /*1a60*/  LOP3.LUT R39, R30, 0x64006400, RZ, 0xfc, !PT ;  /* 0x640064001e277812 */ /* 0x000fe400078efcff */
[----:B------:R-:W-:Y:S01]  /*1a70*/  LOP3.LUT R25, R25, 0xf000f0, RZ, 0xc0, !PT ;  /* 0x00f000f019197812 */ /* 0x000fe200078ec0ff */
[----:B------:R-:W-:Y:S01]  /*1a80*/  HADD2 R30, R31, R8 ;  /* 0x000000081f1e7230 */ /* 0x000fe20000000000 */
[----:B------:R-:W-:Y:S01]  /*1a90*/  LOP3.LUT R24, R24, 0xf000f0, RZ, 0xc0, !PT ;  /* 0x00f000f018187812 */ /* 0x000fe200078ec0ff */
[----:B------:R-:W-:Y:S01]  /*1aa0*/  HFMA2 R21, R29, R22, R38 ;  /* 0x000000161d157231 */ /* 0x000fe20000000026 */
[----:B------:R-:W-:Y:S01]  /*1ab0*/  HFMA2.MMA R31, R39, 1, 1, R10 ;  /* 0x3c003c00271f7835 */ /* 0x000fe2000000000a */
[----:B------:R-:W-:Y:S01]  /*1ac0*/  LOP3.LUT R26, R26, 0xf000f0, RZ, 0xc0, !PT ;  /* 0x00f000f01a1a7812 */ /* 0x000fe200078ec0ff */
[-C--:B------:R-:W-:Y:S01]  /*1ad0*/  HFMA2.MMA R20, R28, R22.reuse, R20 ;  /* 0x000000161c147235 */ /* 0x080fe20000000014 */
[----:B------:R-:W-:Y:S01]  /*1ae0*/  LOP3.LUT R38, R25, 0x64006400, RZ, 0xfc, !PT ;  /* 0x6400640019267812 */ /* 0x000fe200078efcff */
[----:B------:R-:W-:Y:S01]  /*1af0*/  HFMA2.MMA R56, R30, R22, R56 ;  /* 0x000000161e387235 */ /* 0x000fe20000000038 */
[----:B------:R-:W-:-:S02]  /*1b00*/  LOP3.LUT R24, R24, 0x64006400, RZ, 0xfc, !PT ;  /* 0x6400640018187812 */ /* 0x000fc400078efcff */
[----:B------:R-:W-:Y:S01]  /*1b10*/  LOP3.LUT R26, R26, 0x64006400, RZ, 0xfc, !PT ;  /* 0x640064001a1a7812 */ /* 0x000fe200078efcff */
[----:B------:R-:W-:Y:S01]  /*1b20*/  HFMA2 R38, R38, 0.0625, 0.0625, R7 ;  /* 0x2c002c0026267831 */ /* 0x000fe20000000007 */
[----:B------:R-:W-:Y:S01]  /*1b30*/  LOP3.LUT R27, R27, 0xf000f0, RZ, 0xc0, !PT ;  /* 0x00f000f01b1b7812 */ /* 0x000fe200078ec0ff */
[----:B------:R-:W-:Y:S01]  /*1b40*/  HFMA2 R22, R31, R22, R37 ;  /* 0x000000161f167231 */ /* 0x000fe20000000025 */
[----:B------:R-:W-:Y:S01]  /*1b50*/  HFMA2.MMA R37, R24, 0.0625, 0.0625, R5 ;  /* 0x2c002c0018257835 */ /* 0x000fe20000000005 */
[----:B------:R-:W-:Y:S01]  /*1b60*/  HFMA2 R21, R38, R23, R21 ;  /* 0x0000001726157231 */ /* 0x000fe20000000015 */
[----:B------:R-:W-:Y:S01]  /*1b70*/  HFMA2.MMA R39, R26, 0.0625, 0.0625, R9 ;  /* 0x2c002c001a277835 */ /* 0x000fe20000000009 */
[----:B------:R-:W-:Y:S02]  /*1b80*/  LOP3.LUT R27, R27, 0x64006400, RZ, 0xfc, !PT ;  /* 0x640064001b1b7812 */ /* 0x000fe400078efcff */
[----:B------:R-:W-:-:S03]  /*1b90*/  HFMA2 R57, R21, R59, R57 ;  /* 0x0000003b15397231 */ /* 0x000fc60000000039 */
[-C--:B------:R-:W-:Y:S01]  /*1ba0*/  HFMA2.MMA R20, R37, R23.reuse, R20 ;  /* 0x0000001725147235 */ /* 0x080fe20000000014 */
[----:B------:R-:W-:Y:S01]  /*1bb0*/  HFMA2 R40, R27, 0.0625, 0.0625, R12 ;  /* 0x2c002c001b287831 */ /* 0x000fe2000000000c */
[----:B------:R-:W-:-:S03]  /*1bc0*/  HFMA2.MMA R56, R39, R23, R56 ;  /* 0x0000001727387235 */ /* 0x000fc60000000038 */
[----:B------:R-:W-:Y:S01]  /*1bd0*/  HFMA2 R23, R40, R23, R22 ;  /* 0x0000001728177231 */ /* 0x000fe20000000016 */
[----:B0-----:R-:W-:-:S03]  /*1be0*/  HFMA2.MMA R26, R44, R16, RZ ;  /* 0x000000102c1a7235 */ /* 0x001fc600000000ff */
[----:B------:R-:W-:Y:S01]  /*1bf0*/  HFMA2 R46, R23, R3, R46 ;  /* 0x00000003172e7231 */ /* 0x000fe2000000002e */
        /* <DEDUP_REMOVED lines=14> */
[----:B------:R-:W-:Y:S02]  /*1ce0*/  HFMA2 R56, R40, R19, R16 ;  /* 0x0000001328387231 */ /* 0x000fe40000000010 */
[----:B------:R-:W-:-:S03]  /*1cf0*/  HFMA2 R48, R24, R59, R48 ;  /* 0x0000003b18307231 */ /* 0x000fc60000000030 */
[-C--:B------:R-:W-:Y:S02]  /*1d00*/  HFMA2.MMA R26, R37, R19.reuse, R26 ;  /* 0x00000013251a7235 */ /* 0x080fe4000000001a */
[----:B------:R-:W-:Y:S02]  /*1d10*/  HFMA2.MMA R20, R39, R19, R21 ;  /* 0x0000001327147235 */ /* 0x000fe40000000015 */
[----:B------:R-:W0:Y:S04]  /*1d20*/  LDS.128 R16, [UR4+0x310] ;  /* 0x00031004ff107984 */ /* 0x000e280008000c00 */
[----:B------:R-:W-:Y:S02]  /*1d30*/  HFMA2.MMA R47, R26, R60, R47 ;  /* 0x0000003c1a2f7235 */ /* 0x000fe4000000002f */
[----:B------:R-:W1:Y:S01]  /*1d40*/  LDS.128 R24, [UR4+0x210] ;  /* 0x00021004ff187984 */ /* 0x000e620008000c00 */
[----:B------:R-:W-:-:S02]  /*1d50*/  HFMA2.MMA R34, R20, R2, R34 ;  /* 0x0000000214227235 */ /* 0x000fc40000000022 */
[----:B0-----:R-:W-:Y:S01]  /*1d60*/  HFMA2.MMA R21, R44, R16, RZ ;  /* 0x000000102c157235 */ /* 0x001fe200000000ff */
[-C--:B-1----:R-:W-:Y:S02]  /*1d70*/  HFMA2 R20, R44, R24.reuse, RZ.H0_H0 ;  /* 0x000000182c147231 */ /* 0x082fe400000400ff */
[----:B------:R-:W-:Y:S02]  /*1d80*/  HFMA2 R22, R55, R24, RZ.H0_H0 ;  /* 0x0000001837167231 */ /* 0x000fe400000400ff */
[----:B------:R-:W-:-:S03]  /*1d90*/  HFMA2 R44, R52, R25, R20 ;  /* 0x00000019342c7231 */ /* 0x000fc60000000014 */
[----:B------:R-:W-:Y:S01]  /*1da0*/  HFMA2.MMA R52, R52, R17, R21 ;  /* 0x0000001134347235 */ /* 0x000fe20000000015 */
[C---:B------:R-:W-:Y:S01]  /*1db0*/  HFMA2 R20, R53.reuse, R24, RZ.H0_H0 ;  /* 0x0000001835147231 */ /* 0x040fe200000400ff */
[C---:B------:R-:W-:Y:S01]  /*1dc0*/  HFMA2.MMA R21, R54.reuse, R24, RZ ;  /* 0x0000001836157235 */ /* 0x040fe200000000ff */
[-C--:B------:R-:W-:Y:S01]  /*1dd0*/  HFMA2 R53, R53, R16.reuse, RZ.H0_H0 ;  /* 0x0000001035357231 */ /* 0x080fe200000400ff */
[----:B------:R-:W-:Y:S01]  /*1de0*/  HFMA2.MMA R54, R54, R16, RZ ;  /* 0x0000001036367235 */ /* 0x000fe200000000ff */
[----:B------:R-:W-:Y:S02]  /*1df0*/  HFMA2 R16, R55, R16, RZ.H0_H0 ;  /* 0x0000001037107231 */ /* 0x000fe400000400ff */
[----:B------:R-:W-:-:S05]  /*1e00*/  HFMA2.MMA R24, R41, R25, R20 ;  /* 0x0000001929187235 */ /* 0x000fca0000000014 */
[C---:B------:R-:W-:Y:S01]  /*1e10*/  HFMA2 R66, R42.reuse, R25, R21 ;  /* 0x000000192a427231 */ /* 0x040fe20000000015 */
[----:B------:R-:W-:Y:S02]  /*1e20*/  HFMA2.MMA R25, R43, R25, R22 ;  /* 0x000000192b197235 */ /* 0x000fe40000000016 */
[----:B------:R0:W2:Y:S01]  /*1e30*/  LDG.E.128.CONSTANT R20, desc[UR8][R68.64] ;  /* 0x0000000844147981 */ /* 0x0000a2000c1e9d00 */
[-C--:B------:R-:W-:Y:S01]  /*1e40*/  HFMA2.MMA R41, R41, R17.reuse, R53 ;  /* 0x0000001129297235 */ /* 0x080fe20000000035 */
[----:B------:R-:W-:Y:S01]  /*1e50*/  HFMA2 R42, R42, R17, R54 ;  /* 0x000000112a2a7231 */ /* 0x000fe20000000036 */
[----:B------:R-:W-:Y:S01]  /*1e60*/  HFMA2.MMA R17, R43, R17, R16 ;  /* 0x000000112b117235 */ /* 0x000fe20000000010 */
[-C--:B------:R-:W-:Y:S01]  /*1e70*/  HFMA2 R24, R29, R26.reuse, R24 ;  /* 0x0000001a1d187231 */ /* 0x080fe20000000018 */
[-C--:B------:R-:W-:Y:S01]  /*1e80*/  HFMA2.MMA R44, R28, R26.reuse, R44 ;  /* 0x0000001a1c2c7235 */ /* 0x080fe2000000002c */
[----:B------:R-:W-:Y:S01]  /*1e90*/  HFMA2 R49, R56, R3, R49 ;  /* 0x0000000338317231 */ /* 0x000fe20000000031 */
[----:B------:R-:W-:Y:S01]  /*1ea0*/  HFMA2.MMA R16, R30, R26, R66 ;  /* 0x0000001a1e107235 */ /* 0x000fe20000000042 */
[----:B------:R-:W-:Y:S01]  /*1eb0*/  HFMA2 R25, R31, R26, R25 ;  /* 0x0000001a1f197231 */ /* 0x000fe20000000019 */
[----:B------:R-:W-:Y:S01]  /*1ec0*/  HFMA2.MMA R52, R28, R18, R52 ;  /* 0x000000121c347235 */ /* 0x000fe20000000034 */
[----:B0-----:R-:W-:-:S04]  /*1ed0*/  IMAD.WIDE R68, R67, 0x4, R68 ;  /* 0x0000000443447825 */ /* 0x001fc800078e0244 */
[-C--:B------:R-:W-:Y:S01]  /*1ee0*/  HFMA2 R41, R29, R18.reuse, R41 ;  /* 0x000000121d297231 */ /* 0x080fe20000000029 */
[----:B------:R-:W-:Y:S01]  /*1ef0*/  HFMA2.MMA R42, R30, R18, R42 ;  /* 0x000000121e2a7235 */ /* 0x000fe2000000002a */
[----:B------:R-:W-:Y:S01]  /*1f00*/  HFMA2 R17, R31, R18, R17 ;  /* 0x000000121f117231 */ /* 0x000fe20000000011 */
[-C--:B------:R-:W-:Y:S01]  /*1f10*/  HFMA2.MMA R44, R37, R27.reuse, R44 ;  /* 0x0000001b252c7235 */ /* 0x080fe2000000002c */
[----:B------:R-:W0:Y:S01]  /*1f20*/  LDS.128 R28, [UR4+0x20] ;  /* 0x00002004ff1c7984 */ /* 0x000e220008000c00 */
[-C--:B------:R-:W-:Y:S01]  /*1f30*/  HFMA2 R53, R38, R27.reuse, R24 ;  /* 0x0000001b26357231 */ /* 0x080fe20000000018 */
[C---:B------:R-:W-:Y:S01]  /*1f40*/  HFMA2.MMA R16, R39.reuse, R27, R16 ;  /* 0x0000001b27107235 */ /* 0x040fe20000000010 */
[C---:B------:R-:W-:Y:S02]  /*1f50*/  HFMA2 R43, R40.reuse, R27, R25 ;  /* 0x0000001b282b7231 */ /* 0x040fe40000000019 */
[----:B------:R1:W3:Y:S01]  /*1f60*/  LDG.E.128.CONSTANT R24, desc[UR8][R68.64] ;  /* 0x0000000844187981 */ /* 0x0002e2000c1e9d00 */
[-C--:B------:R-:W-:Y:S01]  /*1f70*/  HFMA2.MMA R42, R39, R19.reuse, R42 ;  /* 0x00000013272a7235 */ /* 0x080fe2000000002a */
[----:B------:R-:W-:Y:S01]  /*1f80*/  HFMA2 R17, R40, R19, R17 ;  /* 0x0000001328117231 */ /* 0x000fe20000000011 */
[----:B------:R-:W-:Y:S01]  /*1f90*/  HFMA2.MMA R52, R37, R19, R52 ;  /* 0x0000001325347235 */ /* 0x000fe20000000034 */
[----:B------:R-:W-:Y:S01]  /*1fa0*/  HFMA2 R35, R43, R3, R35 ;  /* 0x000000032b237231 */ /* 0x000fe20000000023 */
[----:B------:R-:W-:Y:S01]  /*1fb0*/  HFMA2.MMA R36, R16, R2, R36 ;  /* 0x0000000210247235 */ /* 0x000fe20000000024 */
[----:B------:R-:W-:Y:S01]  /*1fc0*/  HFMA2 R16, R38, R19, R41 ;  /* 0x0000001326107231 */ /* 0x000fe20000000029 */
[----:B------:R-:W-:Y:S01]  /*1fd0*/  HFMA2.MMA R50, R44, R60, R50 ;  /* 0x0000003c2c327235 */ /* 0x000fe20000000032 */
[----:B------:R-:W-:Y:S01]  /*1fe0*/  HFMA2 R15, R17, R3, R15 ;  /* 0x00000003110f7231 */ /* 0x000fe2000000000f */
[----:B------:R-:W-:Y:S01]  /*1ff0*/  HFMA2.MMA R14, R42, R2, R14 ;  /* 0x000000022a0e7235 */ /* 0x000fe2000000000e */
[-C--:B------:R-:W-:Y:S01]  /*2000*/  HFMA2 R32, R16, R59.reuse, R32 ;  /* 0x0000003b10207231 */ /* 0x080fe20000000020 */
[----:B------:R-:W-:Y:S01]  /*2010*/  HFMA2.MMA R33, R52, R60, R33 ;  /* 0x0000003c34217235 */ /* 0x000fe20000000021 */
[----:B------:R-:W-:Y:S01]  /*2020*/  HFMA2 R51, R53, R59, R51 ;  /* 0x0000003b35337231 */ /* 0x000fe20000000033 */
[----:B------:R-:W-:Y:S01]  /*2030*/  IADD3 R13, R13, 0x20, RZ ;  /* 0x000000200d0d7810 */ /* 0x000fe20007ffe0ff */
[----:B-1----:R-:W-:Y:S01]  /*2040*/  IMAD.WIDE R68, R67, 0x4, R68 ;  /* 0x0000000443447825 */ /* 0x002fe200078e0244 */
[----:B------:R-:W-:-:S02]  /*2050*/  IADD3 R0, R0, 0x20, RZ ;  /* 0x0000002000007810 */ /* 0x000fc40007ffe0ff */
[----:B------:R-:W-:Y:S02]  /*2060*/  ISETP.GE.AND P0, PT, R13, R65, PT ;  /* 0x000000410d00720c */ /* 0x000fe40003f06270 */
[----:B--2---:R-:W-:Y:S02]  /*2070*/  LOP3.LUT R41, R22, 0xf000f, RZ, 0xc0, !PT ;  /* 0x000f000f16297812 */ /* 0x004fe400078ec0ff */
[----:B------:R-:W-:Y:S02]  /*2080*/  LOP3.LUT R16, R20, 0xf000f, RZ, 0xc0, !PT ;  /* 0x000f000f14107812 */ /* 0x000fe400078ec0ff */
[----:B------:R-:W-:Y:S02]  /*2090*/  LOP3.LUT R41, R41, 0x64006400, RZ, 0xfc, !PT ;  /* 0x6400640029297812 */ /* 0x000fe400078efcff */
[----:B------:R-:W-:Y:S02]  /*20a0*/  LOP3.LUT R37, R16, 0x64006400, RZ, 0xfc, !PT ;  /* 0x6400640010257812 */ /* 0x000fe400078efcff */
[----:B------:R-:W-:-:S02]  /*20b0*/  LOP3.LUT R17, R20, 0xf000f0, RZ, 0xc0, !PT ;  /* 0x00f000f014117812 */ /* 0x000fc400078ec0ff */
[----:B------:R-:W-:Y:S01]  /*20c0*/  LOP3.LUT R42, R22, 0xf000f0, RZ, 0xc0, !PT ;  /* 0x00f000f0162a7812 */ /* 0x000fe200078ec0ff */
[----:B------:R-:W-:Y:S01]  /*20d0*/  HFMA2.MMA R41, R41, 1, 1, R8 ;  /* 0x3c003c0029297835 */ /* 0x000fe20000000008 */
[----:B------:R-:W-:Y:S01]  /*20e0*/  LOP3.LUT R18, R21, 0xf000f, RZ, 0xc0, !PT ;  /* 0x000f000f15127812 */ /* 0x000fe200078ec0ff */
[----:B------:R-:W-:Y:S01]  /*20f0*/  HADD2 R37, R37, R4 ;  /* 0x0000000425257230 */ /* 0x000fe20000000000 */
[C---:B------:R-:W-:Y:S02]  /*2100*/  LOP3.LUT R43, R23.reuse, 0xf000f, RZ, 0xc0, !PT ;  /* 0x000f000f172b7812 */ /* 0x040fe400078ec0ff */
[----:B------:R-:W-:Y:S02]  /*2110*/  LOP3.LUT R44, R23, 0xf000f0, RZ, 0xc0, !PT ;  /* 0x00f000f0172c7812 */ /* 0x000fe400078ec0ff */
[----:B------:R-:W-:Y:S01]  /*2120*/  LOP3.LUT R38, R17, 0x64006400, RZ, 0xfc, !PT ;  /* 0x6400640011267812 */ /* 0x000fe200078efcff */
[----:B0-----:R-:W-:Y:S01]  /*2130*/  HFMA2.MMA R16, R41, R28, RZ ;  /* 0x0000001c29107235 */ /* 0x001fe200000000ff */
[----:B------:R-:W-:-:S02]  /*2140*/  LOP3.LUT R42, R42, 0x64006400, RZ, 0xfc, !PT ;  /* 0x640064002a2a7812 */ /* 0x000fc400078efcff */
[----:B------:R-:W-:Y:S02]  /*2150*/  LOP3.LUT R19, R21, 0xf000f0, RZ, 0xc0, !PT ;  /* 0x00f000f015137812 */ /* 0x000fe400078ec0ff */
[----:B------:R-:W-:Y:S01]  /*2160*/  LOP3.LUT R39, R18, 0x64006400, RZ, 0xfc, !PT ;  /* 0x6400640012277812 */ /* 0x000fe200078efcff */
[----:B------:R-:W-:Y:S01]  /*2170*/  HFMA2.MMA R38, R38, 0.0625, 0.0625, R5 ;  /* 0x2c002c0026267835 */ /* 0x000fe20000000005 */
[----:B------:R-:W-:Y:S01]  /*2180*/  LOP3.LUT R43, R43, 0x64006400, RZ, 0xfc, !PT ;  /* 0x640064002b2b7812 */ /* 0x000fe200078efcff */
[----:B------:R-:W-:Y:S01]  /*2190*/  HFMA2.MMA R42, R42, 0.0625, 0.0625, R9 ;  /* 0x2c002c002a2a7835 */ /* 0x000fe20000000009 */
[----:B------:R-:W-:Y:S01]  /*21a0*/  LOP3.LUT R17, R44, 0x64006400, RZ, 0xfc, !PT ;  /* 0x640064002c117812 */ /* 0x000fe200078efcff */
[----:B------:R-:W-:Y:S01]  /*21b0*/  HADD2 R39, R39, R6 ;  /* 0x0000000627277230 */ /* 0x000fe20000000000 */
[----:B------:R-:W-:Y:S01]  /*21c0*/  LOP3.LUT R40, R19, 0x64006400, RZ, 0xfc, !PT ;  /* 0x6400640013287812 */ /* 0x000fe200078efcff */
[----:B------:R-:W-:Y:S01]  /*21d0*/  HFMA2.MMA R19, R37, R28, RZ ;  /* 0x0000001c25137235 */ /* 0x000fe200000000ff */
[----:B------:R-:W-:Y:S01]  /*21e0*/  HADD2 R43, R43, R10 ;  /* 0x0000000a2b2b7230 */ /* 0x000fe20000000000 */
[----:B------:R-:W-:Y:S01]  /*21f0*/  SHF.R.U32.HI R18, RZ, 0x8, R20 ;  /* 0x00000008ff127819 */ /* 0x000fe20000011614 */
[----:B------:R-:W-:Y:S01]  /*2200*/  HFMA2 R44, R17, 0.0625, 0.0625, R12 ;  /* 0x2c002c00112c7831 */ /* 0x000fe2000000000c */
[-C--:B------:R-:W-:Y:S01]  /*2210*/  HFMA2.MMA R16, R42, R29.reuse, R16 ;  /* 0x0000001d2a107235 */ /* 0x080fe20000000010 */
[----:B------:R-:W-:Y:S01]  /*2220*/  HFMA2 R40, R40, 0.0625, 0.0625, R7 ;  /* 0x2c002c0028287831 */ /* 0x000fe20000000007 */
[----:B------:R-:W-:Y:S01]  /*2230*/  LOP3.LUT R20, R18, 0xf000f, RZ, 0xc0, !PT ;  /* 0x000f000f12147812 */ /* 0x000fe200078ec0ff */
[-C--:B------:R-:W-:Y:S01]  /*2240*/  HFMA2 R17, R39, R28.reuse, RZ.H0_H0 ;  /* 0x0000001c27117231 */ /* 0x080fe200000400ff */
[----:B------:R-:W-:Y:S01]  /*2250*/  HFMA2.MMA R19, R38, R29, R19 ;  /* 0x0000001d26137235 */ /* 0x000fe20000000013 */
[----:B------:R-:W-:Y:S01]  /*2260*/  HFMA2 R28, R43, R28, RZ.H0_H0 ;  /* 0x0000001c2b1c7231 */ /* 0x000fe200000400ff */
[----:B------:R-:W-:Y:S01]  /*2270*/  SHF.R.U32.HI R23, RZ, 0x8, R23 ;  /* 0x00000008ff177819 */ /* 0x000fe20000011617 */
[-C--:B------:R-:W-:Y:S01]  /*2280*/  HFMA2 R17, R40, R29.reuse, R17 ;  /* 0x0000001d28117231 */ /* 0x080fe20000000011 */
[----:B------:R-:W-:Y:S01]  /*2290*/  SHF.R.U32.HI R53, RZ, 0x8, R22 ;  /* 0x00000008ff357819 */ /* 0x000fe20000011616 */
[----:B------:R-:W-:Y:S01]  /*22a0*/  HFMA2 R29, R44, R29, R28 ;  /* 0x0000001d2c1d7231 */ /* 0x000fe2000000001c */
[----:B------:R-:W-:-:S02]  /*22b0*/  SHF.R.U32.HI R28, RZ, 0x8, R21 ;  /* 0x00000008ff1c7819 */ /* 0x000fc40000011615 */
[----:B------:R-:W-:Y:S02]  /*22c0*/  LOP3.LUT R21, R20, 0x64006400, RZ, 0xfc, !PT ;  /* 0x6400640014157812 */ /* 0x000fe400078efcff */
[----:B------:R-:W-:Y:S02]  /*22d0*/  LOP3.LUT R20, R28, 0xf000f, RZ, 0xc0, !PT ;  /* 0x000f000f1c147812 */ /* 0x000fe400078ec0ff */
[----:B------:R-:W-:Y:S02]  /*22e0*/  LOP3.LUT R52, R23, 0xf000f, RZ, 0xc0, !PT ;  /* 0x000f000f17347812 */ /* 0x000fe400078ec0ff */
[----:B------:R-:W-:Y:S01]  /*22f0*/  LOP3.LUT R55, R20, 0x64006400, RZ, 0xfc, !PT ;  /* 0x6400640014377812 */ /* 0x000fe200078efcff */
[----:B------:R-:W-:Y:S01]  /*2300*/  HADD2 R20, R21, R4 ;  /* 0x0000000415147230 */ /* 0x000fe20000000000 */
[----:B------:R-:W-:Y:S02]  /*2310*/  LOP3.LUT R52, R52, 0x64006400, RZ, 0xfc, !PT ;  /* 0x6400640034347812 */ /* 0x000fe400078efcff */
[----:B------:R-:W-:-:S02]  /*2320*/  LOP3.LUT R22, R53, 0xf000f, RZ, 0xc0, !PT ;  /* 0x000f000f35167812 */ /* 0x000fc400078ec0ff */
[----:B------:R-:W-:Y:S01]  /*2330*/  HFMA2.MMA R21, R55, 1, 1, R6 ;  /* 0x3c003c0037157835 */ /* 0x000fe20000000006 */
[----:B------:R-:W-:Y:S01]  /*2340*/  LOP3.LUT R18, R18, 0xf000f0, RZ, 0xc0, !PT ;  /* 0x00f000f012127812 */ /* 0x000fe200078ec0ff */
[----:B------:R-:W-:Y:S01]  /*2350*/  HFMA2.MMA R52, R52, 1, 1, R10 ;  /* 0x3c003c0034347835 */ /* 0x000fe2000000000a */
[----:B------:R-:W-:Y:S01]  /*2360*/  LOP3.LUT R22, R22, 0x64006400, RZ, 0xfc, !PT ;  /* 0x6400640016167812 */ /* 0x000fe200078efcff */
[-C--:B------:R-:W-:Y:S01]  /*2370*/  HFMA2.MMA R19, R20, R30.reuse, R19 ;  /* 0x0000001e14137235 */ /* 0x080fe20000000013 */
[----:B------:R-:W-:Y:S02]  /*2380*/  LOP3.LUT R53, R53, 0xf000f0, RZ, 0xc0, !PT ;  /* 0x00f000f035357812 */ /* 0x000fe400078ec0ff */
[----:B------:R-:W-:Y:S01]  /*2390*/  LOP3.LUT R28, R28, 0xf000f0, RZ, 0xc0, !PT ;  /* 0x00f000f01c1c7812 */ /* 0x000fe200078ec0ff */
[----:B------:R-:W-:Y:S01]  /*23a0*/  HADD2 R22, R22, R8 ;  /* 0x0000000816167230 */ /* 0x000fe20000000000 */
[----:B------:R-:W-:Y:S01]  /*23b0*/  LOP3.LUT R18, R18, 0x64006400, RZ, 0xfc, !PT ;  /* 0x6400640012127812 */ /* 0x000fe200078efcff */
[-C--:B------:R-:W-:Y:S01]  /*23c0*/  HFMA2 R17, R21, R30.reuse, R17 ;  /* 0x0000001e15117231 */ /* 0x080fe20000000011 */
[----:B------:R-:W-:Y:S01]  /*23d0*/  LOP3.LUT R23, R23, 0xf000f0, RZ, 0xc0, !PT ;  /* 0x00f000f017177812 */ /* 0x000fe200078ec0ff */
[----:B------:R-:W-:Y:S01]  /*23e0*/  HFMA2 R29, R52, R30, R29 ;  /* 0x0000001e341d7231 */ /* 0x000fe2000000001d */
[----:B------:R-:W-:Y:S01]  /*23f0*/  LOP3.LUT R28, R28, 0x64006400, RZ, 0xfc, !PT ;  /* 0x640064001c1c7812 */ /* 0x000fe200078efcff */
[----:B------:R-:W-:Y:S01]  /*2400*/  HFMA2.MMA R16, R22, R30, R16 ;  /* 0x0000001e16107235 */ /* 0x000fe20000000010 */
[----:B------:R-:W-:Y:S01]  /*2410*/  LOP3.LUT R30, R53, 0x64006400, RZ, 0xfc, !PT ;  /* 0x64006400351e7812 */ /* 0x000fe200078efcff */
[----:B------:R-:W-:Y:S01]  /*2420*/  HFMA2.MMA R53, R18, 0.0625, 0.0625, R5 ;  /* 0x2c002c0012357835 */ /* 0x000fe20000000005 */
[----:B------:R-:W-:Y:S01]  /*2430*/  LOP3.LUT R23, R23, 0x64006400, RZ, 0xfc, !PT ;  /* 0x6400640017177812 */ /* 0x000fe200078efcff */
[----:B------:R-:W-:-:S03]  /*2440*/  HFMA2 R54, R28, 0.0625, 0.0625, R7 ;  /* 0x2c002c001c367831 */ /* 0x000fc60000000007 */
[----:B------:R-:W-:Y:S01]  /*2450*/  HFMA2.MMA R55, R30, 0.0625, 0.0625, R9 ;  /* 0x2c002c001e377835 */ /* 0x000fe20000000009 */
[----:B------:R-:W-:Y:S02]  /*2460*/  HFMA2 R56, R23, 0.0625, 0.0625, R12 ;  /* 0x2c002c0017387831 */ /* 0x000fe4000000000c */
[-C--:B------:R-:W-:Y:S01]  /*2470*/  HFMA2 R17, R54, R31.reuse, R17 ;  /* 0x0000001f36117231 */ /* 0x080fe20000000011 */
[----:B------:R-:W-:Y:S01]  /*2480*/  HFMA2.MMA R30, R53, R31, R19 ;  /* 0x0000001f351e7235 */ /* 0x000fe20000000013 */
[----:B------:R-:W-:-:S03]  /*2490*/  HFMA2 R29, R56, R31, R29 ;  /* 0x0000001f381d7231 */ /* 0x000fc6000000001d */
[----:B------:R-:W-:Y:S01]  /*24a0*/  HFMA2.MMA R23, R55, R31, R16 ;  /* 0x0000001f37177235 */ /* 0x000fe20000000010 */
[----:B------:R-:W-:Y:S02]  /*24b0*/  HFMA2 R31, R17, R59, R57 ;  /* 0x0000003b111f7231 */ /* 0x000fe40000000039 */
[----:B------:R-:W0:Y:S01]  /*24c0*/  LDS.128 R16, [UR4+0x120] ;  /* 0x00012004ff107984 */ /* 0x000e220008000c00 */
[----:B------:R-:W-:Y:S01]  /*24d0*/  HFMA2 R46, R29, R3, R46 ;  /* 0x000000031d2e7231 */ /* 0x000fe2000000002e */
[----:B------:R-:W-:-:S03]  /*24e0*/  HFMA2.MMA R30, R30, R60, R58 ;  /* 0x0000003c1e1e7235 */ /* 0x000fc6000000003a */
        /* <DEDUP_REMOVED lines=9> */
[----:B------:R-:W-:-:S06]  /*2580*/  HFMA2.MMA R23, R38, R17, R23 ;  /* 0x0000001126177235 */ /* 0x000fcc0000000017 */
        /* <DEDUP_REMOVED lines=29> */
[----:B---3--:R-:W-:Y:S01]  /*2760*/  SHF.R.U32.HI R49, RZ, 0x8, R25 ;  /* 0x00000008ff317819 */ /* 0x008fe20000011619 */
[----:B------:R-:W-:Y:S01]  /*2770*/  HFMA2 R35, R34, R3, R35 ;  /* 0x0000000322237231 */ /* 0x000fe20000000023 */
[----:B------:R-:W-:-:S03]  /*2780*/  LOP3.LUT R34, R26, 0xf000f0, RZ, 0xc0, !PT ;  /* 0x00f000f01a227812 */ /* 0x000fc600078ec0ff */
        /* <DEDUP_REMOVED lines=12> */
[C---:B------:R-:W-:Y:S02]  /*2850*/  LOP3.LUT R17, R24.reuse, 0xf000f0, RZ, 0xc0, !PT ;  /* 0x00f000f018117812 */ /* 0x040fe400078ec0ff */
[----:B------:R-:W-:Y:S02]  /*2860*/  SHF.R.U32.HI R44, RZ, 0x8, R24 ;  /* 0x00000008ff2c7819 */ /* 0x000fe40000011618 */
[----:B------:R-:W-:Y:S01]  /*2870*/  LOP3.LUT R38, R27, 0xf000f0, RZ, 0xc0, !PT ;  /* 0x00f000f01b267812 */ /* 0x000fe200078ec0ff */
[-C--:B------:R-:W-:Y:S02]  /*2880*/  HFMA2.MMA R37, R20, R18.reuse, R37 ;  /* 0x0000001214257235 */ /* 0x080fe40000000025 */
[----:B------:R-:W-:Y:S01]  /*2890*/  HFMA2.MMA R41, R22, R18, R41 ;  /* 0x0000001216297235 */ /* 0x000fe20000000029 */
[----:B------:R-:W-:Y:S01]  /*28a0*/  HFMA2 R18, R52, R18, R16 ;  /* 0x0000001234127231 */ /* 0x000fe20000000010 */
[----:B------:R-:W0:Y:S01]  /*28b0*/  LDS.128 R20, [UR4+0x30] ;  /* 0x00003004ff147984 */ /* 0x000e220008000c00 */
[-C--:B------:R-:W-:Y:S01]  /*28c0*/  HFMA2 R16, R54, R19.reuse, R39 ;  /* 0x0000001336107231 */ /* 0x080fe20000000027 */
[----:B------:R-:W-:Y:S01]  /*28d0*/  SHF.R.U32.HI R52, RZ, 0x8, R26 ;  /* 0x00000008ff347819 */ /* 0x000fe2000001161a */
[----:B------:R-:W-:Y:S01]  /*28e0*/  HFMA2 R18, R56, R19, R18 ;  /* 0x0000001338127231 */ /* 0x000fe20000000012 */
[-C--:B------:R-:W-:Y:S01]  /*28f0*/  HFMA2.MMA R37, R53, R19.reuse, R37 ;  /* 0x0000001335257235 */ /* 0x080fe20000000025 */
[----:B------:R-:W-:Y:S01]  /*2900*/  HFMA2 R32, R16, R59, R32 ;  /* 0x0000003b10207231 */ /* 0x000fe20000000020 */
[----:B------:R-:W-:Y:S01]  /*2910*/  HFMA2.MMA R41, R55, R19, R41 ;  /* 0x0000001337297235 */ /* 0x000fe20000000029 */
[----:B------:R-:W-:Y:S01]  /*2920*/  LOP3.LUT R16, R24, 0xf000f, RZ, 0xc0, !PT ;  /* 0x000f000f18107812 */ /* 0x000fe200078ec0ff */
[----:B------:R-:W-:Y:S01]  /*2930*/  HFMA2 R15, R18, R3, R15 ;  /* 0x00000003120f7231 */ /* 0x000fe2000000000f */
[----:B------:R-:W-:-:S02]  /*2940*/  LOP3.LUT R19, R25, 0xf000f, RZ, 0xc0, !PT ;  /* 0x000f000f19137812 */ /* 0x000fc400078ec0ff */
[----:B------:R-:W-:Y:S01]  /*2950*/  LOP3.LUT R24, R25, 0xf000f0, RZ, 0xc0, !PT ;  /* 0x00f000f019187812 */ /* 0x000fe200078ec0ff */
[----:B------:R-:W-:Y:S01]  /*2960*/  HFMA2.MMA R33, R37, R60, R33 ;  /* 0x0000003c25217235 */ /* 0x000fe20000000021 */
[----:B------:R-:W-:Y:S01]  /*2970*/  LOP3.LUT R25, R26, 0xf000f, RZ, 0xc0, !PT ;  /* 0x000f000f1a197812 */ /* 0x000fe200078ec0ff */
[----:B------:R-:W-:Y:S01]  /*2980*/  HFMA2.MMA R14, R41, R2, R14 ;  /* 0x00000002290e7235 */ /* 0x000fe2000000000e */
[----:B------:R-:W-:Y:S02]  /*2990*/  LOP3.LUT R37, R27, 0xf000f, RZ, 0xc0, !PT ;  /* 0x000f000f1b257812 */ /* 0x000fe400078ec0ff */
[----:B------:R-:W-:Y:S02]  /*29a0*/  SHF.R.U32.HI R53, RZ, 0x8, R27 ;  /* 0x00000008ff357819 */ /* 0x000fe4000001161b */
[----:B------:R-:W-:Y:S02]  /*29b0*/  LOP3.LUT R24, R24, 0x64006400, RZ, 0xfc, !PT ;  /* 0x6400640018187812 */ /* 0x000fe400078efcff */
[----:B------:R-:W-:-:S02]  /*29c0*/  LOP3.LUT R27, R25, 0x64006400, RZ, 0xfc, !PT ;  /* 0x64006400191b7812 */ /* 0x000fc400078efcff */
[----:B------:R-:W-:Y:S02]  /*29d0*/  LOP3.LUT R39, R16, 0x64006400, RZ, 0xfc, !PT ;  /* 0x6400640010277812 */ /* 0x000fe400078efcff */
[----:B------:R-:W-:Y:S01]  /*29e0*/  LOP3.LUT R26, R34, 0x64006400, RZ, 0xfc, !PT ;  /* 0x64006400221a7812 */ /* 0x000fe200078efcff */
[----:B------:R-:W-:Y:S01]  /*29f0*/  HFMA2 R34, R24, 0.0625, 0.0625, R7 ;  /* 0x2c002c0018227831 */ /* 0x000fe20000000007 */
[----:B------:R-:W-:Y:S01]  /*2a00*/  HFMA2.MMA R24, R27, 1, 1, R8 ;  /* 0x3c003c001b187835 */ /* 0x000fe20000000008 */
[----:B------:R-:W-:Y:S01]  /*2a10*/  LOP3.LUT R18, R17, 0x64006400, RZ, 0xfc, !PT ;  /* 0x6400640011127812 */ /* 0x000fe200078efcff */
[----:B------:R-:W-:Y:S01]  /*2a20*/  HADD2 R39, R39, R4 ;  /* 0x0000000427277230 */ /* 0x000fe20000000000 */
[----:B------:R-:W-:Y:S01]  /*2a30*/  LOP3.LUT R19, R19, 0x64006400, RZ, 0xfc, !PT ;  /* 0x6400640013137812 */ /* 0x000fe200078efcff */
[----:B------:R-:W-:Y:S01]  /*2a40*/  HFMA2.MMA R27, R26, 0.0625, 0.0625, R9 ;  /* 0x2c002c001a1b7835 */ /* 0x000fe20000000009 */
[----:B------:R-:W-:Y:S02]  /*2a50*/  LOP3.LUT R41, R37, 0x64006400, RZ, 0xfc, !PT ;  /* 0x6400640025297812 */ /* 0x000fe400078efcff */
[----:B------:R-:W-:Y:S01]  /*2a60*/  LOP3.LUT R43, R38, 0x64006400, RZ, 0xfc, !PT ;  /* 0x64006400262b7812 */ /* 0x000fe200078efcff */
[----:B------:R-:W-:Y:S01]  /*2a70*/  HFMA2.MMA R37, R18, 0.0625, 0.0625, R5 ;  /* 0x2c002c0012257835 */ /* 0x000fe20000000005 */
[----:B------:R-:W-:Y:S01]  /*2a80*/  HADD2 R25, R19, R6 ;  /* 0x0000000613197230 */ /* 0x000fe20000000000 */
[----:B------:R-:W-:Y:S01]  /*2a90*/  LOP3.LUT R17, R44, 0xf000f, RZ, 0xc0, !PT ;  /* 0x000f000f2c117812 */ /* 0x000fe200078ec0ff */
[----:B------:R-:W-:Y:S01]  /*2aa0*/  HADD2 R38, R41, R10 ;  /* 0x0000000a29267230 */ /* 0x000fe20000000000 */
[----:B------:R-:W-:Y:S01]  /*2ab0*/  LOP3.LUT R16, R49, 0xf000f, RZ, 0xc0, !PT ;  /* 0x000f000f31107812 */ /* 0x000fe200078ec0ff */
[-C--:B0-----:R-:W-:Y:S01]  /*2ac0*/  HFMA2.MMA R18, R39, R20.reuse, RZ ;  /* 0x0000001427127235 */ /* 0x081fe200000000ff */
[----:B------:R-:W-:Y:S01]  /*2ad0*/  HFMA2 R26, R43, 0.0625, 0.0625, R12 ;  /* 0x2c002c002b1a7831 */ /* 0x000fe2000000000c */
[----:B------:R-:W-:Y:S01]  /*2ae0*/  HFMA2.MMA R54, R24, R20, RZ ;  /* 0x0000001418367235 */ /* 0x000fe200000000ff */
[-C--:B------:R-:W-:Y:S01]  /*2af0*/  HFMA2 R56, R25, R20.reuse, RZ.H0_H0 ;  /* 0x0000001419387231 */ /* 0x080fe200000400ff */
[----:B------:R-:W-:Y:S01]  /*2b00*/  LOP3.LUT R43, R17, 0x64006400, RZ, 0xfc, !PT ;  /* 0x64006400112b7812 */ /* 0x000fe200078efcff */
[----:B------:R-:W-:Y:S01]  /*2b10*/  HFMA2 R55, R38, R20, RZ.H0_H0 ;  /* 0x0000001426377231 */ /* 0x000fe200000400ff */
[----:B------:R-:W-:Y:S01]  /*2b20*/  LOP3.LUT R42, R53, 0xf000f, RZ, 0xc0, !PT ;  /* 0x000f000f352a7812 */ /* 0x000fe200078ec0ff */
[-C--:B------:R-:W-:Y:S01]  /*2b30*/  HFMA2 R56, R34, R21.reuse, R56 ;  /* 0x0000001522387231 */ /* 0x080fe20000000038 */
[-C--:B------:R-:W-:Y:S01]  /*2b40*/  HFMA2.MMA R20, R37, R21.reuse, R18 ;  /* 0x0000001525147235 */ /* 0x080fe20000000012 */
[----:B------:R-:W-:Y:S01]  /*2b50*/  HFMA2 R55, R26, R21, R55 ;  /* 0x000000151a377231 */ /* 0x000fe20000000037 */
[----:B------:R-:W-:Y:S01]  /*2b60*/  HFMA2.MMA R54, R27, R21, R54 ;  /* 0x000000151b367235 */ /* 0x000fe20000000036 */
[----:B------:R-:W-:Y:S01]  /*2b70*/  LOP3.LUT R21, R16, 0x64006400, RZ, 0xfc, !PT ;  /* 0x6400640010157812 */ /* 0x000fe200078efcff */
[----:B------:R-:W-:Y:S01]  /*2b80*/  HADD2 R43, R43, R4 ;  /* 0x000000042b2b7230 */ /* 0x000fe20000000000 */
[----:B------:R-:W0:Y:S01]  /*2b90*/  LDS.128 R16, [UR4+0x130] ;  /* 0x00013004ff107984 */ /* 0x000e220008000c00 */
[----:B------:R-:W-:-:S02]  /*2ba0*/  LOP3.LUT R57, R42, 0x64006400, RZ, 0xfc, !PT ;  /* 0x640064002a397812 */ /* 0x000fc400078efcff */
[----:B------:R-:W-:Y:S01]  /*2bb0*/  LOP3.LUT R40, R52, 0xf000f, RZ, 0xc0, !PT ;  /* 0x000f000f34287812 */ /* 0x000fe200078ec0ff */
[----:B------:R-:W-:Y:S01]  /*2bc0*/  HFMA2.MMA R42, R21, 1, 1, R6 ;  /* 0x3c003c00152a7835 */ /* 0x000fe20000000006 */
[----:B------:R-:W-:Y:S01]  /*2bd0*/  LOP3.LUT R44, R44, 0xf000f0, RZ, 0xc0, !PT ;  /* 0x00f000f02c2c7812 */ /* 0x000fe200078ec0ff */
[----:B------:R-:W-:Y:S01]  /*2be0*/  HFMA2.MMA R20, R43, R22, R20 ;  /* 0x000000162b147235 */ /* 0x000fe20000000014 */
[----:B------:R-:W-:Y:S01]  /*2bf0*/  LOP3.LUT R41, R40, 0x64006400, RZ, 0xfc, !PT ;  /* 0x6400640028297812 */ /* 0x000fe200078efcff */
[----:B------:R-:W-:Y:S01]  /*2c00*/  HFMA2.MMA R40, R57, 1, 1, R10 ;  /* 0x3c003c0039287835 */ /* 0x000fe2000000000a */
[----:B------:R-:W-:Y:S02]  /*2c10*/  LOP3.LUT R44, R44, 0x64006400, RZ, 0xfc, !PT ;  /* 0x640064002c2c7812 */ /* 0x000fe400078efcff */
[----:B------:R-:W-:Y:S01]  /*2c20*/  LOP3.LUT R52, R52, 0xf000f0, RZ, 0xc0, !PT ;  /* 0x00f000f034347812 */ /* 0x000fe200078ec0ff */
[----:B------:R-:W-:Y:S01]  /*2c30*/  HADD2 R41, R41, R8 ;  /* 0x0000000829297230 */ /* 0x000fe20000000000 */
[----:B------:R-:W-:Y:S01]  /*2c40*/  LOP3.LUT R49, R49, 0xf000f0, RZ, 0xc0, !PT ;  /* 0x00f000f031317812 */ /* 0x000fe200078ec0ff */
[----:B------:R-:W-:Y:S01]  /*2c50*/  HFMA2 R21, R42, R22, R56 ;  /* 0x000000162a157231 */ /* 0x000fe20000000038 */
[----:B------:R-:W-:Y:S01]  /*2c60*/  HFMA2.MMA R44, R44, 0.0625, 0.0625, R5 ;  /* 0x2c002c002c2c7835 */ /* 0x000fe20000000005 */
[----:B------:R-:W-:-:S02]  /*2c70*/  LOP3.LUT R52, R52, 0x64006400, RZ, 0xfc, !PT ;  /* 0x6400640034347812 */ /* 0x000fc400078efcff */
[----:B------:R-:W-:Y:S01]  /*2c80*/  LOP3.LUT R53, R53, 0xf000f0, RZ, 0xc0, !PT ;  /* 0x00f000f035357812 */ /* 0x000fe200078ec0ff */
[----:B------:R-:W-:Y:S01]  /*2c90*/  HFMA2.MMA R54, R41, R22, R54 ;  /* 0x0000001629367235 */ /* 0x000fe20000000036 */
[----:B------:R-:W-:Y:S01]  /*2ca0*/  HFMA2 R55, R40, R22, R55 ;  /* 0x0000001628377231 */ /* 0x000fe20000000037 */
[----:B------:R-:W-:Y:S01]  /*2cb0*/  LOP3.LUT R22, R49, 0x64006400, RZ, 0xfc, !PT ;  /* 0x6400640031167812 */ /* 0x000fe200078efcff */
[----:B------:R-:W-:Y:S01]  /*2cc0*/  HFMA2.MMA R52, R52, 0.0625, 0.0625, R9 ;  /* 0x2c002c0034347835 */ /* 0x000fe20000000009 */
[----:B------:R-:W-:Y:S01]  /*2cd0*/  LOP3.LUT R53, R53, 0x64006400, RZ, 0xfc, !PT ;  /* 0x6400640035357812 */ /* 0x000fe200078efcff */
[----:B------:R-:W-:Y:S02]  /*2ce0*/  HFMA2.MMA R20, R44, R23, R20 ;  /* 0x000000172c147235 */ /* 0x000fe40000000014 */
[----:B------:R-:W-:Y:S02]  /*2cf0*/  HFMA2 R49, R22, 0.0625, 0.0625, R7 ;  /* 0x2c002c0016317831 */ /* 0x000fe40000000007 */
[----:B------:R-:W-:-:S02]  /*2d00*/  HFMA2 R53, R53, 0.0625, 0.0625, R12 ;  /* 0x2c002c0035357831 */ /* 0x000fc4000000000c */
[-C--:B------:R-:W-:Y:S01]  /*2d10*/  HFMA2 R21, R49, R23.reuse, R21 ;  /* 0x0000001731157231 */ /* 0x080fe20000000015 */
[----:B------:R-:W-:Y:S01]  /*2d20*/  HFMA2.MMA R54, R52, R23, R54 ;  /* 0x0000001734367235 */ /* 0x000fe20000000036 */
[----:B------:R-:W-:Y:S01]  /*2d30*/  HFMA2 R23, R53, R23, R55 ;  /* 0x0000001735177231 */ /* 0x000fe20000000037 */
[----:B------:R-:W-:Y:S01]  /*2d40*/  HFMA2.MMA R58, R20, R60, R30 ;  /* 0x0000003c143a7235 */ /* 0x000fe2000000001e */
[----:B------:R-:W-:Y:S02]  /*2d50*/  HFMA2 R57, R21, R59, R31 ;  /* 0x0000003b15397231 */ /* 0x000fe4000000001f */
[----:B------:R-:W-:-:S03]  /*2d60*/  HFMA2 R46, R23, R3, R46 ;  /* 0x00000003172e7231 */ /* 0x000fc6000000002e */
[----:B------:R-:W-:Y:S01]  /*2d70*/  HFMA2.MMA R45, R54, R2, R45 ;  /* 0x00000002362d7235 */ /* 0x000fe2000000002d */
[-C--:B0-----:R-:W-:Y:S01]  /*2d80*/  HFMA2 R21, R25, R16.reuse, RZ.H0_H0 ;  /* 0x0000001019157231 */ /* 0x081fe200000400ff */
[-C--:B------:R-:W-:Y:S01]  /*2d90*/  HFMA2.MMA R20, R39, R16.reuse, RZ ;  /* 0x0000001027147235 */ /* 0x080fe200000000ff */
[----:B------:R-:W-:Y:S01]  /*2da0*/  HFMA2 R23, R38, R16, RZ.H0_H0 ;  /* 0x0000001026177231 */ /* 0x000fe200000400ff */
[----:B------:R-:W-:Y:S01]  /*2db0*/  HFMA2.MMA R22, R24, R16, RZ ;  /* 0x0000001018167235 */ /* 0x000fe200000000ff */
[-C--:B------:R-:W-:Y:S02]  /*2dc0*/  HFMA2 R30, R34, R17.reuse, R21 ;  /* 0x00000011221e7231 */ /* 0x080fe40000000015 */
[----:B------:R-:W-:-:S03]  /*2dd0*/  HFMA2 R54, R26, R17, R23 ;  /* 0x000000111a367231 */ /* 0x000fc60000000017 */
[-C--:B------:R-:W-:Y:S01]  /*2de0*/  HFMA2.MMA R16, R37, R17.reuse, R20 ;  /* 0x0000001125107235 */ /* 0x080fe20000000014 */
[-C--:B------:R-:W-:Y:S01]  /*2df0*/  HFMA2 R54, R40, R18.reuse, R54 ;  /* 0x0000001228367231 */ /* 0x080fe20000000036 */
[----:B------:R-:W-:Y:S01]  /*2e00*/  HFMA2.MMA R31, R27, R17, R22 ;  /* 0x000000111b1f7235 */ /* 0x000fe20000000016 */
[----:B------:R-:W-:Y:S01]  /*2e10*/  HFMA2 R17, R42, R18, R30 ;  /* 0x000000122a117231 */ /* 0x000fe2000000001e */
[----:B------:R-:W0:Y:S01]  /*2e20*/  LDS.128 R20, [UR4+0x230] ;  /* 0x00023004ff147984 */ /* 0x000e220008000c00 */
        /* <DEDUP_REMOVED lines=8> */
[----:B------:R-:W1:Y:S01]  /*2eb0*/  LDS.128 R16, [UR4+0x330] ;  /* 0x00033004ff107984 */ /* 0x000e620008000c00 */
[----:B------:R-:W-:-:S03]  /*2ec0*/  UIADD3 UR4, UR4, 0x40, URZ ;  /* 0x0000004004047890 */ /* 0x000fc6000fffe03f */
        /* <DEDUP_REMOVED lines=13> */
[----:B------:R-:W-:Y:S01]  /*2fa0*/  HFMA2.MMA R20, R41, R22, R20 ;  /* 0x0000001629147235 */ /* 0x000fe20000000014 */
[-C--:B-1----:R-:W-:Y:S01]  /*2fb0*/  HFMA2 R25, R25, R16.reuse, RZ.H0_H0 ;  /* 0x0000001019197231 */ /* 0x082fe200000400ff */
        /* <DEDUP_REMOVED lines=12> */
[----:B------:R-:W-:-:S02]  /*3080*/  HFMA2.MMA R30, R44, R23, R28 ;  /* 0x000000172c1e7235 */ /* 0x000fc4000000001c */
[----:B------:R-:W-:Y:S01]  /*3090*/  HFMA2.MMA R36, R20, R2, R36 ;  /* 0x0000000214247235 */ /* 0x000fe20000000024 */
[----:B------:R-:W-:Y:S01]  /*30a0*/  HFMA2 R20, R26, R17, R16 ;  /* 0x000000111a147231 */ /* 0x000fe20000000010 */
[-C--:B------:R-:W-:Y:S01]  /*30b0*/  HFMA2.MMA R22, R43, R18.reuse, R39 ;  /* 0x000000122b167235 */ /* 0x080fe20000000027 */
[----:B------:R-:W-:Y:S01]  /*30c0*/  HFMA2 R16, R49, R19, R21 ;  /* 0x0000001331107231 */ /* 0x000fe20000000015 */
[----:B------:R-:W-:Y:S01]  /*30d0*/  HFMA2.MMA R26, R41, R18, R24 ;  /* 0x00000012291a7235 */ /* 0x000fe20000000018 */
[----:B------:R-:W-:Y:S01]  /*30e0*/  HFMA2 R20, R40, R18, R20 ;  /* 0x0000001228147231 */ /* 0x000fe20000000014 */
[----:B------:R-:W-:Y:S01]  /*30f0*/  HFMA2.MMA R50, R30, R60, R50 ;  /* 0x0000003c1e327235 */ /* 0x000fe20000000032 */
[----:B------:R-:W-:Y:S02]  /*3100*/  HFMA2 R56, R16, R59, R32 ;  /* 0x0000003b10387231 */ /* 0x000fe40000000020 */
[----:B------:R-:W-:Y:S01]  /*3110*/  HFMA2 R20, R53, R19, R20 ;  /* 0x0000001335147231 */ /* 0x000fe20000000014 */
[----:B------:R-:W-:-:S02]  /*3120*/  HFMA2.MMA R30, R44, R19, R22 ;  /* 0x000000132c1e7235 */ /* 0x000fc40000000016 */
[----:B------:R-:W-:Y:S01]  /*3130*/  HFMA2.MMA R26, R52, R19, R26 ;  /* 0x00000013341a7235 */ /* 0x000fe2000000001a */
[----:B------:R-:W-:-:S05]  /*3140*/  HFMA2 R52, R20, R3, R15 ;  /* 0x0000000314347231 */ /* 0x000fca000000000f */
[----:B------:R-:W-:Y:S02]  /*3150*/  HFMA2.MMA R66, R30, R60, R33 ;  /* 0x0000003c1e427235 */ /* 0x000fe40000000021 */
[----:B------:R-:W-:Y:S01]  /*3160*/  HFMA2.MMA R53, R26, R2, R14 ;  /* 0x000000021a357235 */ /* 0x000fe2000000000e */
[----:B------:R-:W-:Y:S10]  /*3170*/  @!P0 BRA `(.L_x_1114) ;  /* 0xffffffd800908947 */ /* 0x000ff4000383ffff */
.L_x_1112:
        /* <DEDUP_REMOVED lines=20> */
.L_x_1118:
[----:B------:R-:W0:Y:S02]  /*32c0*/  LDS R4, [R0] ;  /* 0x0000000000047984 */ /* 0x000e240000000800 */
[----:B0-----:R-:W-:-:S06]  /*32d0*/  HADD2 R5, R4, R7 ;  /* 0x0000000704057230 */ /* 0x001fcc0000000000 */
[----:B------:R-:W0:Y:S02]  /*32e0*/  ATOMS.CAST.SPIN R5, [R0], R4, R5 ;  /* 0x000000040005738d */ /* 0x000e240001800005 */
[----:B0-----:R-:W-:-:S13]  /*32f0*/  ISETP.EQ.U32.AND P0, PT, R5, 0x1, PT ;  /* 0x000000010500780c */ /* 0x001fda0003f02070 */
[----:B------:R-:W-:Y:S05]  /*3300*/  @!P0 BRA `(.L_x_1118) ;  /* 0xfffffffc00ec8947 */ /* 0x000fea000383ffff */
[----:B------:R-:W-:Y:S05]  /*3310*/  BRA `(.L_x_1116) ;  /* 0x00000000000c7947 */ /* 0x000fea0003800000 */
.L_x_1117:
[----:B------:R-:W2:Y:S02]  /*3320*/  LD.E R0, desc[UR8][R2.64] ;  /* 0x0000000802007980 */ /* 0x000ea4000c101900 */
[----:B--2---:R-:W-:-:S05]  /*3330*/  IADD3 R5, R7, R0, RZ ;  /* 0x0000000007057210 */ /* 0x004fca0007ffe0ff */
[----:B------:R0:W-:Y:S02]  /*3340*/  ST.E desc[UR8][R2.64], R5 ;  /* 0x0000000502007985 */ /* 0x0001e4000c101908 */
.L_x_1116:
[----:B------:R-:W-:Y:S05]  /*3350*/  BSYNC B0 ;  /* 0x0000000000007941 */ /* 0x000fea0003800000 */
.L_x_1115:
        /* <DEDUP_REMOVED lines=9> */
.L_x_1122:
[----:B------:R-:W0:Y:S02]  /*33f0*/  LDS R6, [R0+0x4] ;  /* 0x0000040000067984 */ /* 0x000e240000000800 */
[----:B0-----:R-:W-:-:S10]  /*3400*/  HFMA2.MMA R7, R6, 1, 1, R45 ;  /* 0x3c003c0006077835 */ /* 0x001fd4000000002d */
[----:B------:R-:W0:Y:S02]  /*3410*/  ATOMS.CAST.SPIN R7, [R0+0x4], R6, R7 ;  /* 0x000004060007738d */ /* 0x000e240001800007 */
[----:B0-----:R-:W-:-:S13]  /*3420*/  ISETP.EQ.U32.AND P0, PT, R7, 0x1, PT ;  /* 0x000000010700780c */ /* 0x001fda0003f02070 */
[----:B------:R-:W-:Y:S05]  /*3430*/  @!P0 BRA `(.L_x_1122) ;  /* 0xfffffffc00ec8947 */ /* 0x000fea000383ffff */
[----:B------:R-:W-:Y:S05]  /*3440*/  BRA `(.L_x_1120) ;  /* 0x00000000000c7947 */ /* 0x000fea0003800000 */
.L_x_1121:
[----:B------:R-:W2:Y:S02]  /*3450*/  LD.E R0, desc[UR8][R2.64+0x4] ;  /* 0x0000040802007980 */ /* 0x000ea4000c101900 */
[----:B--2---:R-:W-:-:S05]  /*3460*/  IADD3 R7, R45, R0, RZ ;  /* 0x000000002d077210 */ /* 0x004fca0007ffe0ff */
[----:B------:R0:W-:Y:S02]  /*3470*/  ST.E desc[UR8][R2.64+0x4], R7 ;  /* 0x0000040702007985 */ /* 0x0001e4000c101908 */
.L_x_1120:
[----:B------:R-:W-:Y:S05]  /*3480*/  BSYNC B0 ;  /* 0x0000000000007941 */ /* 0x000fea0003800000 */
.L_x_1119:
        /* <DEDUP_REMOVED lines=16> */
.L_x_1126:
[----:B------:R-:W0:Y:S02]  /*3590*/  LDS R6, [R0] ;  /* 0x0000000000067984 */ /* 0x000e240000000800 */
[----:B0-----:R-:W-:-:S06]  /*35a0*/  HADD2 R7, R6, R47 ;  /* 0x0000002f06077230 */ /* 0x001fcc0000000000 */
[----:B------:R-:W0:Y:S02]  /*35b0*/  ATOMS.CAST.SPIN R7, [R0], R6, R7 ;  /* 0x000000060007738d */ /* 0x000e240001800007 */
[----:B0-----:R-:W-:-:S13]  /*35c0*/  ISETP.EQ.U32.AND P0, PT, R7, 0x1, PT ;  /* 0x000000010700780c */ /* 0x001fda0003f02070 */
[----:B------:R-:W-:Y:S05]  /*35d0*/  @!P0 BRA `(.L_x_1126) ;  /* 0xfffffffc00ec8947 */ /* 0x000fea000383ffff */
[----:B------:R-:W-:Y:S05]  /*35e0*/  BRA `(.L_x_1124) ;  /* 0x00000000000c7947 */ /* 0x000fea0003800000 */
.L_x_1125:
[----:B------:R-:W2:Y:S02]  /*35f0*/  LD.E R0, desc[UR8][R2.64] ;  /* 0x0000000802007980 */ /* 0x000ea4000c101900 */
[----:B--2---:R-:W-:-:S05]  /*3600*/  IADD3 R7, R47, R0, RZ ;  /* 0x000000002f077210 */ /* 0x004fca0007ffe0ff */
[----:B------:R0:W-:Y:S02]  /*3610*/  ST.E desc[UR8][R2.64], R7 ;  /* 0x0000000702007985 */ /* 0x0001e4000c101908 */
.L_x_1124:
[----:B------:R-:W-:Y:S05]  /*3620*/  BSYNC B0 ;  /* 0x0000000000007941 */ /* 0x000fea0003800000 */
.L_x_1123:
[----:B------:R-:W-:-:S05]  /*3630*/  IMAD.WIDE R4, R67, 0x2, R4 ;  /* 0x0000000243047825 */ /* 0x000fca00078e0204 */
[----:B------:R1:W-:Y:S01]  /*3640*/  ATOM.E.ADD.F16x2.RN.STRONG.GPU P0, RZ, desc[UR8][R4.64], R55 ;  /* 0x0000003704ff79a2 */ /* 0x0003e2000810e1c8 */
[----:B------:R-:W-:Y:S04]  /*3650*/  BSSY B0, `(.L_x_1127) ;  /* 0x000000e000007945 */ /* 0x000fe80003800000 */
[----:B-1----:R-:W-:Y:S05]  /*3660*/  @P0 BRA `(.L_x_1128) ;  /* 0x0000000000300947 */ /* 0x002fea0003800000 */
[----:B------:R-:W1:Y:S02]  /*3670*/  QSPC.E.S P0, RZ, [R4] ;  /* 0x0000000004ff73aa */ /* 0x000e640000000500 */
[----:B-1----:R-:W-:Y:S05]  /*3680*/  @!P0 BRA `(.L_x_1129) ;  /* 0x00000000001c8947 */ /* 0x002fea0003800000 */
[----:B------:R-:W-:-:S07]  /*3690*/  MOV R0, R4 ;  /* 0x0000000400007202 */ /* 0x000fce0000000f00 */
.L_x_1130:
[----:B------:R-:W1:Y:S02]  /*36a0*/  LDS R4, [R0] ;  /* 0x0000000000047984 */ /* 0x000e640000000800 */
[----:B-1----:R-:W-:-:S10]  /*36b0*/  HFMA2.MMA R5, R4, 1, 1, R55 ;  /* 0x3c003c0004057835 */ /* 0x002fd40000000037 */
[----:B------:R-:W1:Y:S02]  /*36c0*/  ATOMS.CAST.SPIN R5, [R0], R4, R5 ;  /* 0x000000040005738d */ /* 0x000e640001800005 */
[----:B-1----:R-:W-:-:S13]  /*36d0*/  ISETP.EQ.U32.AND P0, PT, R5, 0x1, PT ;  /* 0x000000010500780c */ /* 0x002fda0003f02070 */
[----:B------:R-:W-:Y:S05]  /*36e0*/  @!P0 BRA `(.L_x_1130) ;  /* 0xfffffffc00ec8947 */ /* 0x000fea000383ffff */
[----:B------:R-:W-:Y:S05]  /*36f0*/  BRA `(.L_x_1128) ;  /* 0x00000000000c7947 */ /* 0x000fea0003800000 */
.L_x_1129:
[----:B------:R-:W0:Y:S02]  /*3700*/  LD.E R0, desc[UR8][R4.64] ;  /* 0x0000000804007980 */ /* 0x000e24000c101900 */
[----:B0-----:R-:W-:-:S05]  /*3710*/  IADD3 R7, R55, R0, RZ ;  /* 0x0000000037077210 */ /* 0x001fca0007ffe0ff */
[----:B------:R1:W-:Y:S02]  /*3720*/  ST.E desc[UR8][R4.64], R7 ;  /* 0x0000000704007985 */ /* 0x0003e4000c101908 */
.L_x_1128:
[----:B------:R-:W-:Y:S05]  /*3730*/  BSYNC B0 ;  /* 0x0000000000007941 */ /* 0x000fea0003800000 */
.L_x_1127:
        /* <DEDUP_REMOVED lines=16> */
.L_x_1134:
[----:B------:R-:W0:Y:S02]  /*3840*/  LDS R6, [R0] ;  /* 0x0000000000067984 */ /* 0x000e240000000800 */
[----:B0-----:R-:W-:-:S06]  /*3850*/  HADD2 R7, R6, R9 ;  /* 0x0000000906077230 */ /* 0x001fcc0000000000 */
[----:B------:R-:W0:Y:S02]  /*3860*/  ATOMS.CAST.SPIN R7, [R0], R6, R7 ;  /* 0x000000060007738d */ /* 0x000e240001800007 */
[----:B0-----:R-:W-:-:S13]  /*3870*/  ISETP.EQ.U32.AND P0, PT, R7, 0x1, PT ;  /* 0x000000010700780c */ /* 0x001fda0003f02070 */
[----:B------:R-:W-:Y:S05]  /*3880*/  @!P0 BRA `(.L_x_1134) ;  /* 0xfffffffc00ec8947 */ /* 0x000fea000383ffff */
[----:B------:R-:W-:Y:S05]  /*3890*/  BRA `(.L_x_1132) ;  /* 0x00000000000c7947 */ /* 0x000fea0003800000 */
.L_x_1133:
[----:B------:R-:W0:Y:S02]  /*38a0*/  LD.E R0, desc[UR8][R4.64] ;  /* 0x0000000804007980 */ /* 0x000e24000c101900 */
[----:B0-----:R-:W-:-:S05]  /*38b0*/  IADD3 R7, R9, R0, RZ ;  /* 0x0000000009077210 */ /* 0x001fca0007ffe0ff */
[----:B------:R1:W-:Y:S02]  /*38c0*/  ST.E desc[UR8][R4.64], R7 ;  /* 0x0000000704007985 */ /* 0x0003e4000c101908 */
.L_x_1132:
[----:B------:R-:W-:Y:S05]  /*38d0*/  BSYNC B0 ;  /* 0x0000000000007941 */ /* 0x000fea0003800000 */
.L_x_1131:
        /* <DEDUP_REMOVED lines=11> */
.L_x_1138:
[----:B------:R-:W0:Y:S02]  /*3990*/  LDS R2, [R0] ;  /* 0x0000000000027984 */ /* 0x000e240000000800 */
[----:B0-----:R-:W-:-:S06]  /*39a0*/  HADD2 R3, R2, R11 ;  /* 0x0000000b02037230 */ /* 0x001fcc0000000000 */
[----:B------:R-:W0:Y:S02]  /*39b0*/  ATOMS.CAST.SPIN R3, [R0], R2, R3 ;  /* 0x000000020003738d */ /* 0x000e240001800003 */
[----:B0-----:R-:W-:-:S13]  /*39c0*/  ISETP.EQ.U32.AND P0, PT, R3, 0x1, PT ;  /* 0x000000010300780c */ /* 0x001fda0003f02070 */
[----:B------:R-:W-:Y:S05]  /*39d0*/  @!P0 BRA `(.L_x_1138) ;  /* 0xfffffffc00ec8947 */ /* 0x000fea000383ffff */
[----:B------:R-:W-:Y:S05]  /*39e0*/  BRA `(.L_x_1136) ;  /* 0x00000000000c7947 */ /* 0x000fea0003800000 */
.L_x_1137:
[----:B------:R-:W2:Y:S02]  /*39f0*/  LD.E R0, desc[UR8][R2.64] ;  /* 0x0000000802007980 */ /* 0x000ea4000c101900 */
[----:B--2---:R-:W-:-:S05]  /*3a00*/  IADD3 R9, R11, R0, RZ ;  /* 0x000000000b097210 */ /* 0x004fca0007ffe0ff */
[----:B------:R0:W-:Y:S02]  /*3a10*/  ST.E desc[UR8][R2.64], R9 ;  /* 0x0000000902007985 */ /* 0x0001e4000c101908 */
.L_x_1136:
[----:B------:R-:W-:Y:S05]  /*3a20*/  BSYNC B0 ;  /* 0x0000000000007941 */ /* 0x000fea0003800000 */
.L_x_1135:
        /* <DEDUP_REMOVED lines=14> */
[----:B------:R-:W-:-:S07]  /*3b10*/  MOV R0, R2 ;  /* 0x0000000200007202 */ /* 0x000fce0000000f00 */
.L_x_1142:
[----:B------:R-:W0:Y:S02]  /*3b20*/  LDS R2, [R0] ;  /* 0x0000000000027984 */ /* 0x000e240000000800 */
[----:B0-----:R-:W-:-:S06]  /*3b30*/  HADD2 R3, R2, R9 ;  /* 0x0000000902037230 */ /* 0x001fcc0000000000 */
[----:B------:R-:W0:Y:S02]  /*3b40*/  ATOMS.CAST.SPIN R3, [R0], R2, R3 ;  /* 0x000000020003738d */ /* 0x000e240001800003 */
[----:B0-----:R-:W-:-:S13]  /*3b50*/  ISETP.EQ.U32.AND P0, PT, R3, 0x1, PT ;  /* 0x000000010300780c */ /* 0x001fda0003f02070 */
[----:B------:R-:W-:Y:S05]  /*3b60*/  @!P0 BRA `(.L_x_1142) ;  /* 0xfffffffc00ec8947 */ /* 0x000fea000383ffff */
[----:B------:R-:W-:Y:S05]  /*3b70*/  BRA `(.L_x_1140) ;  /* 0x00000000000c7947 */ /* 0x000fea0003800000 */
.L_x_1141:
[----:B------:R-:W2:Y:S02]  /*3b80*/  LD.E R0, desc[UR8][R2.64] ;  /* 0x0000000802007980 */ /* 0x000ea4000c101900 */
[----:B--2---:R-:W-:-:S05]  /*3b90*/  IADD3 R9, R9, R0, RZ ;  /* 0x0000000009097210 */ /* 0x004fca0007ffe0ff */
[----:B------:R0:W-:Y:S02]  /*3ba0*/  ST.E desc[UR8][R2.64], R9 ;  /* 0x0000000902007985 */ /* 0x0001e4000c101908 */
.L_x_1140:
[----:B------:R-:W-:Y:S05]  /*3bb0*/  BSYNC B0 ;  /* 0x0000000000007941 */ /* 0x000fea0003800000 */
.L_x_1139:
[----:B0-----:R-:W-:-:S04]  /*3bc0*/  IADD3 R2, P0, R6, R4, RZ ;  /* 0x0000000406027210 */ /* 0x001fc80007f1e0ff */
[----:B------:R-:W-:-:S08]  /*3bd0*/  IADD3.X R3, R7, R5, RZ, P0, !PT ;  /* 0x0000000507037210 */ /* 0x000fd000007fe4ff */
[----:B------:R0:W-:Y:S02]  /*3be0*/  ATOM.E.ADD.F16x2.RN.STRONG.GPU P0, RZ, desc[UR8][R2.64], R53 ;  /* 0x0000003502ff79a2 */ /* 0x0001e4000810e1c8 */
[----:B0-----:R-:W-:Y:S05]  /*3bf0*/  @P0 EXIT ;  /* 0x000000000000094d */ /* 0x001fea0003800000 */
[----:B------:R-:W0:Y:S02]  /*3c00*/  QSPC.E.S P0, RZ, [R2] ;  /* 0x0000000002ff73aa */ /* 0x000e240000000500 */
[----:B0-----:R-:W-:Y:S05]  /*3c10*/  @!P0 BRA `(.L_x_1143) ;  /* 0x00000000001c8947 */ /* 0x001fea0003800000 */
[----:B------:R-:W-:-:S07]  /*3c20*/  MOV R0, R2 ;  /* 0x0000000200007202 */ /* 0x000fce0000000f00 */
.L_x_1144:
[----:B------:R-:W0:Y:S02]  /*3c30*/  LDS R2, [R0] ;  /* 0x0000000000027984 */ /* 0x000e240000000800 */
[----:B0-----:R-:W-:-:S10]  /*3c40*/  HFMA2.MMA R3, R2, 1, 1, R53 ;  /* 0x3c003c0002037835 */ /* 0x001fd40000000035 */
[----:B------:R-:W0:Y:S02]  /*3c50*/  ATOMS.CAST.SPIN R3, [R0], R2, R3 ;  /* 0x000000020003738d */ /* 0x000e240001800003 */
[----:B0-----:R-:W-:-:S13]  /*3c60*/  ISETP.EQ.U32.AND P0, PT, R3, 0x1, PT ;  /* 0x000000010300780c */ /* 0x001fda0003f02070 */
[----:B------:R-:W-:Y:S05]  /*3c70*/  @!P0 BRA `(.L_x_1144) ;  /* 0xfffffffc00ec8947 */ /* 0x000fea000383ffff */
[----:B------:R-:W-:Y:S05]  /*3c80*/  EXIT ;  /* 0x000000000000794d */ /* 0x000fea0003800000 */
.L_x_1143:
[----:B------:R-:W2:Y:S02]  /*3c90*/  LD.E R0, desc[UR8][R2.64] ;  /* 0x0000000802007980 */ /* 0x000ea4000c101900 */
[----:B--2---:R-:W-:-:S05]  /*3ca0*/  IADD3 R5, R53, R0, RZ ;  /* 0x0000000035057210 */ /* 0x004fca0007ffe0ff */
[----:B------:R-:W-:Y:S01]  /*3cb0*/  ST.E desc[UR8][R2.64], R5 ;  /* 0x0000000502007985 */ /* 0x000fe2000c101908 */
[----:B------:R-:W-:Y:S05]  /*3cc0*/  EXIT ;  /* 0x000000000000794d */ /* 0x000fea0003800000 */
.L_x_1145:
        /* <DEDUP_REMOVED lines=11> */
.L_x_4031:


//--------------------- .text._Z28gemm_half_q_half_gptq_kernelILi3ELb0ELb1EEvPK6__halfPKjS4_S2_PS0_iiiiiPKtibS2_i --------------------------
	.section	.text._Z28gemm_half_q_half_gptq_kernelILi3ELb0ELb1EEvPK6__halfPKjS4_S2_PS0_iiiiiPKtibS2_i,"ax",@progbits
	.align	128
        .global         _Z28gemm_half_q_half_gptq_kernelILi3ELb0ELb1EEvPK6__halfPKjS4_S2_PS0_iiiiiPKtibS2_i
        .type           _Z28gemm_half_q_half_gptq_kernelILi3ELb0ELb1EEvPK6__halfPKjS4_S2_PS0_iiiiiPKtibS2_i,@function
        .size           _Z28gemm_half_q_half_gptq_kernelILi3ELb0ELb1EEvPK6__halfPKjS4_S2_PS0_iiiiiPKtibS2_i,(.L_x_4032 - _Z28gemm_half_q_half_gptq_kernelILi3ELb0ELb1EEvPK6__halfPKjS4_S2_PS0_iiiiiPKtibS2_i)
        .other          _Z28gemm_half_q_half_gptq_kernelILi3ELb0ELb1EEvPK6__halfPKjS4_S2_PS0_iiiiiPKtibS2_i,@"STO_CUDA_ENTRY STV_DEFAULT"
_Z28gemm_half_q_half_gptq_kernelILi3ELb0ELb1EEvPK6__halfPKjS4_S2_PS0_iiiiiPKtibS2_i:
.text._Z28gemm_half_q_half_gptq_kernelILi3ELb0ELb1EEvPK6__halfPKjS4_S2_PS0_iiiiiPKtibS2_i:
        /* <DEDUP_REMOVED lines=9> */
[----:B----4-:R-:W-:-:S03]  /*0090*/  UIMAD UR4, UR4, 0x3, URZ ;  /* 0x00000003040478a4 */ /* 0x010fc6000f8e023f */
[CC--:B--2---:R-:W-:Y:S02]  /*00a0*/  IADD3 R0, R14.reuse, R17.reuse, RZ ;  /* 0x000000110e007210 */ /* 0x0c4fe40007ffe0ff */
[----:B-1----:R-:W-:Y:S02]  /*00b0*/  VIADDMNMX R63, R14, 0x80, R13, PT ;  /* 0x000000800e3f7846 */ /* 0x002fe4000380010d */
[----:B---3--:R-:W-:Y:S02]  /*00c0*/  LEA R61, R2, R17, 0x7 ;  /* 0x00000011023d7211 */ /* 0x008fe400078e38ff */
[----:B------:R-:W-:-:S13]  /*00d0*/  ISETP.GE.AND P0, PT, R0, R63, PT ;  /* 0x0000003f0000720c */ /* 0x000fda0003f06270 */
        /* <DEDUP_REMOVED lines=11> */
[----:B------:R-:W-:-:S04]  /*0190*/  @!P0 IADD3 R0, P1, R0, R3, RZ ;  /* 0x0000000300008210 */ /* 0x000fc80007f3e0ff */
[----:B------:R-:W-:Y:S02]  /*01a0*/  @!P0 IADD3.X R7, R7, R6, RZ, P1, !PT ;  /* 0x0000000607078210 */ /* 0x000fe40000ffe4ff */
[----:B------:R-:W-:Y:S02]  /*01b0*/  @!P0 LEA R8, P1, R0, UR6, 0x1 ;  /* 0x0000000600088c11 */ /* 0x000fe4000f8208ff */
[----:B--2---:R-:W-:-:S04]  /*01c0*/  @P0 IADD3 R9, P2, R3, R4, RZ ;  /* 0x0000000403090210 */ /* 0x004fc80007f5e0ff */
[----:B------:R-:W-:Y:S02]  /*01d0*/  @P0 IADD3.X R10, RZ, R6, RZ, P2, !PT ;  /* 0x00000006ff0a0210 */ /* 0x000fe400017fe4ff */
[----:B------:R-:W-:-:S04]  /*01e0*/  @P0 LEA R2, P2, R9, UR6, 0x1 ;  /* 0x0000000609020c11 */ /* 0x000fc8000f8408ff */
        /* <DEDUP_REMOVED lines=12> */
[----:B------:R-:W0:Y:S01]  /*02b0*/  S2UR UR6, SR_CgaCtaId ;  /* 0x00000000000679c3 */ /* 0x000e220000008800 */
[----:B------:R-:W-:-:S02]  /*02c0*/  UMOV UR5, 0x400 ;  /* 0x0000040000057882 */ /* 0x000fc40000000000 */
        /* <DEDUP_REMOVED lines=8> */
.L_x_1147:
[----:B------:R-:W-:Y:S05]  /*0350*/  BSYNC B0 ;  /* 0x0000000000007941 */ /* 0x000fea0003800000 */
.L_x_1146:
[----:B------:R-:W-:Y:S01]  /*0360*/  ULDC UR5, c[0x0][0x23c] ;  /* 0x00008f0000057ab9 */ /* 0x000fe20000000800 */
[----:B------:R-:W-:Y:S02]  /*0370*/  SHF.L.U32 R61, R61, 0x2, RZ ;  /* 0x000000023d3d7819 */ /* 0x000fe400000006ff */
[----:B0-----:R-:W-:-:S04]  /*0380*/  MOV R0, UR5 ;  /* 0x0000000500007c02 */ /* 0x001fc80008000f00 */
[----:B------:R-:W-:-:S13]  /*0390*/  ISETP.GE.AND P0, PT, R61, R0, PT ;  /* 0x000000003d00720c */ /* 0x000fda0003f06270 */
[----:B------:R-:W-:Y:S05]  /*03a0*/  @P0 EXIT ;  /* 0x000000000000094d */ /* 0x000fea0003800000 */
[----:B------:R-:W0:Y:S01]  /*03b0*/  LDC R11, c[0x0][0x248] ;  /* 0x00009200ff0b7b82 */ /* 0x000e220000000800 */
[----:B------:R-:W-:Y:S01]  /*03c0*/  IABS R7, R14 ;  /* 0x0000000e00077213 */ /* 0x000fe20000000000 */
        /* <DEDUP_REMOVED lines=18> */
[----:B------:R-:W-:-:S05]  /*04f0*/  IMAD R3, R6, R3, R5 ;  /* 0x0000000306037224 */ /* 0x000fca00078e0205 */
[----:B------:R-:W-:-:S13]  /*0500*/  ISETP.GT.U32.AND P2, PT, R6, R3, PT ;  /* 0x000000030600720c */ /* 0x000fda0003f44070 */
        /* <DEDUP_REMOVED lines=28> */
[----:B------:R-:W-:Y:S02]  /*06d0*/  CS2R R42, SRZ ;  /* 0x00000000002a7805 */ /* 0x000fe4000001ff00 */
[----:B------:R-:W-:-:S02]  /*06e0*/  MOV R40, RZ ;  /* 0x000000ff00287202 */ /* 0x000fc40000000f00 */
        /* <DEDUP_REMOVED lines=25> */
[----:B------:R0:W-:Y:S02]  /*0880*/  STG.E.64 desc[UR8][R20.64], RZ ;  /* 0x000000ff14007986 */ /* 0x0001e4000c101b08 */
.L_x_1148:
[----:B------:R-:W-:Y:S01]  /*0890*/  LOP3.LUT R18, R18, 0xe400, RZ, 0xfc, !PT ;  /* 0x0000e40012127812 */ /* 0x000fe200078efcff */
[----:B------:R-:W-:Y:S01]  /*08a0*/  BAR.SYNC.DEFER_BLOCKING 0x0 ;  /* 0x0000000000007b1d */ /* 0x000fe20000010000 */
[----:B------:R-:W-:Y:S02]  /*08b0*/  LOP3.LUT R19, R19, 0xe400, RZ, 0xfc, !PT ;  /* 0x0000e40013137812 */ /* 0x000fe400078efcff */
[----:B------:R-:W-:Y:S02]  /*08c0*/  CS2R R34, SRZ ;  /* 0x0000000000227805 */ /* 0x000fe4000001ff00 */
[----:B0-----:R-:W-:Y:S02]  /*08d0*/  LOP3.LUT R2, R4, 0xe400, RZ, 0xfc, !PT ;  /* 0x0000e40004027812 */ /* 0x001fe400078efcff */
[----:B------:R-:W-:Y:S02]  /*08e0*/  LOP3.LUT R16, R6, 0xe400, RZ, 0xfc, !PT ;  /* 0x0000e40006107812 */ /* 0x000fe400078efcff */
[----:B-----5:R-:W-:-:S02]  /*08f0*/  PRMT R32, R8, 0x5410, R8 ;  /* 0x0000541008207816 */ /* 0x020fc40000000008 */
[----:B------:R-:W-:Y:S02]  /*0900*/  PRMT R15, R8, 0x7632, R8 ;  /* 0x00007632080f7816 */ /* 0x000fe40000000008 */
[C-C-:B------:R-:W-:Y:S02]  /*0910*/  PRMT R13, R10.reuse, 0x5410, R10.reuse ;  /* 0x000054100a0d7816 */ /* 0x140fe4000000000a */
[----:B------:R-:W-:Y:S02]  /*0920*/  PRMT R3, R10, 0x7632, R10 ;  /* 0x000076320a037816 */ /* 0x000fe4000000000a */
[----:B------:R-:W-:Y:S02]  /*0930*/  MOV R44, RZ ;  /* 0x000000ff002c7202 */ /* 0x000fe40000000f00 */
[----:B------:R-:W-:Y:S02]  /*0940*/  MOV R66, RZ ;  /* 0x000000ff00427202 */ /* 0x000fe40000000f00 */
[----:B------:R-:W-:-:S02]  /*0950*/  MOV R48, RZ ;  /* 0x000000ff00307202 */ /* 0x000fc40000000f00 */
[----:B------:R-:W-:Y:S02]  /*0960*/  MOV R46, RZ ;  /* 0x000000ff002e7202 */ /* 0x000fe40000000f00 */
[----:B------:R-:W-:Y:S02]  /*0970*/  MOV R36, RZ ;  /* 0x000000ff00247202 */ /* 0x000fe40000000f00 */
        /* <DEDUP_REMOVED lines=17> */
[----:B------:R-:W-:Y:S02]  /*0a90*/  LEA R62, P0, R0, UR6, 0x2 ;  /* 0x00000006003e7c11 */ /* 0x000fe4000f8010ff */
[----:B------:R-:W-:Y:S01]  /*0aa0*/  IADD3 R2, R14, R11, RZ ;  /* 0x0000000b0e027210 */ /* 0x000fe20007ffe0ff */
[----:B------:R-:W-:Y:S01]  /*0ab0*/  ULDC UR5, c[0x0][0x23c] ;  /* 0x00008f0000057ab9 */ /* 0x000fe20000000800 */
[----:B------:R-:W-:Y:S02]  /*0ac0*/  LEA.HI.X R31, R0, UR7, R31, 0x2, P0 ;  /* 0x00000007001f7c11 */ /* 0x000fe400080f141f */
[----:B------:R-:W-:-:S07]  /*0ad0*/  MOV R11, R2 ;  /* 0x00000002000b7202 */ /* 0x000fce0000000f00 */
.L_x_1151:
[----:B------:R-:W0:Y:S01]  /*0ae0*/  LDC R0, c[0x0][0x23c] ;  /* 0x00008f00ff007b82 */ /* 0x000e220000000800 */
[----:B------:R-:W-:Y:S01]  /*0af0*/  MOV R30, R62 ;  /* 0x0000003e001e7202 */ /* 0x000fe20000000f00 */
[----:B------:R-:W1:Y:S04]  /*0b00*/  LDS.128 R20, [UR4] ;  /* 0x00000004ff147984 */ /* 0x000e680008000c00 */
[----:B------:R-:W2:Y:S01]  /*0b10*/  LDG.E.128.CONSTANT R16, desc[UR8][R30.64] ;  /* 0x000000081e107981 */ /* 0x000ea2000c1e9d00 */
[----:B0-----:R-:W-:-:S05]  /*0b20*/  IMAD.WIDE R68, R0, 0x4, R30 ;  /* 0x0000000400447825 */ /* 0x001fca00078e021e */
[----:B------:R0:W5:Y:S01]  /*0b30*/  LDG.E.128.CONSTANT R24, desc[UR8][R68.64] ;  /* 0x0000000844187981 */ /* 0x000162000c1e9d00 */
[----:B------:R-:W-:Y:S02]  /*0b40*/  ISETP.NE.AND P0, PT, R14, R11, PT ;  /* 0x0000000b0e00720c */ /* 0x000fe40003f05270 */
        /* <DEDUP_REMOVED lines=10> */
[----:B------:R-:W-:Y:S01]  /*0bf0*/  LOP3.LUT R47, R19, 0xf000f0, RZ, 0xc0, !PT ;  /* 0x00f000f0132f7812 */ /* 0x000fe200078ec0ff */
[----:B01----:R-:W-:Y:S06]  /*0c00*/  @P0 BRA `(.L_x_1150) ;  /* 0x0000000000b00947 */ /* 0x003fec0003800000 */
        /* <DEDUP_REMOVED lines=18> */
[----:B------:R-:W1:Y:S01]  /*0d30*/  I2F.F16 R5, R10 ;  /* 0x0000000a00057306 */ /* 0x000e620000200c00 */
[----:B---3--:R-:W-:Y:S02]  /*0d40*/  PRMT R32, R15, 0x5410, R15 ;  /* 0x000054100f207816 */ /* 0x008fe4000000000f */
[----:B------:R-:W-:Y:S02]  /*0d50*/  LOP3.LUT R13, R9, 0xf, RZ, 0xc0, !PT ;  /* 0x0000000f090d7812 */ /* 0x000fe400078ec0ff */
[C---:B------:R-:W-:Y:S02]  /*0d60*/  LEA.HI R9, R8.reuse, 0x1, RZ, 0x18 ;  /* 0x0000000108097811 */ /* 0x040fe400078fc0ff */
[----:B------:R-:W-:Y:S01]  /*0d70*/  LEA.HI R8, R8, 0x1, RZ, 0x14 ;  /* 0x0000000108087811 */ /* 0x000fe200078fa0ff */
[----:B------:R4:W2:Y:S01]  /*0d80*/  I2F.F16 R4, R13 ;  /* 0x0000000d00047306 */ /* 0x0008a20000200c00 */
[----:B------:R-:W-:-:S02]  /*0d90*/  LOP3.LUT R49, R9, 0xf, RZ, 0xc0, !PT ;  /* 0x0000000f09317812 */ /* 0x000fc400078ec0ff */
[----:B------:R-:W-:Y:S02]  /*0da0*/  LOP3.LUT R50, R8, 0xf, RZ, 0xc0, !PT ;  /* 0x0000000f08327812 */ /* 0x000fe400078ec0ff */
[----:B0-----:R-:W-:Y:S02]  /*0db0*/  LOP3.LUT R6, R13, 0xe400, RZ, 0xfc, !PT ;  /* 0x0000e4000d067812 */ /* 0x001fe400078efcff */
[----:B------:R-:W-:Y:S01]  /*0dc0*/  LOP3.LUT R8, R49, 0xe400, RZ, 0xfc, !PT ;  /* 0x0000e40031087812 */ /* 0x000fe200078efcff */
[----:B------:R-:W0:Y:S01]  /*0dd0*/  I2F.F16 R9, R49 ;  /* 0x0000003100097306 */ /* 0x000e220000200c00 */
[C---:B-1----:R-:W-:Y:S01]  /*0de0*/  HADD2 R5, R11.reuse.H0_H0, -R5.H0_H0 ;  /* 0xa00000050b057230 */ /* 0x042fe20000000800 */
[----:B----4-:R-:W-:Y:S02]  /*0df0*/  PRMT R13, R3, 0x5410, R3 ;  /* 0x00005410030d7816 */ /* 0x010fe40000000003 */
[----:B------:R-:W-:Y:S02]  /*0e00*/  PRMT R15, R15, 0x7632, R15 ;  /* 0x000076320f0f7816 */ /* 0x000fe4000000000f */
[----:B------:R-:W-:Y:S01]  /*0e10*/  PRMT R3, R3, 0x7632, R3 ;  /* 0x0000763203037816 */ /* 0x000fe20000000003 */
[----:B--2---:R-:W-:Y:S01]  /*0e20*/  HADD2 R7, R11.H0_H0, -R4.H0_H0 ;  /* 0xa00000040b077230 */ /* 0x004fe20000000800 */
[----:B------:R-:W1:Y:S01]  /*0e30*/  I2F.F16 R12, R50 ;  /* 0x00000032000c7306 */ /* 0x000e620000200c00 */
[----:B------:R-:W-:-:S02]  /*0e40*/  LOP3.LUT R4, R10, 0xe400, RZ, 0xfc, !PT ;  /* 0x0000e4000a047812 */ /* 0x000fc400078efcff */
[----:B------:R-:W-:Y:S02]  /*0e50*/  LOP3.LUT R10, R50, 0xe400, RZ, 0xfc, !PT ;  /* 0x0000e400320a7812 */ /* 0x000fe400078efcff */
[----:B------:R-:W-:Y:S01]  /*0e60*/  PRMT R4, R4, 0x5410, R4 ;  /* 0x0000541004047816 */ /* 0x000fe20000000004 */
[C---:B0-----:R-:W-:Y:S01]  /*0e70*/  HADD2 R9, R11.reuse.H0_H0, -R9.H0_H0 ;  /* 0xa00000090b097230 */ /* 0x041fe20000000800 */
[----:B------:R-:W-:Y:S02]  /*0e80*/  PRMT R6, R6, 0x5410, R6 ;  /* 0x0000541006067816 */ /* 0x000fe40000000006 */
[----:B------:R-:W-:Y:S02]  /*0e90*/  PRMT R8, R8, 0x5410, R8 ;  /* 0x0000541008087816 */ /* 0x000fe40000000008 */
[----:B------:R-:W-:Y:S01]  /*0ea0*/  PRMT R10, R10, 0x5410, R10 ;  /* 0x000054100a0a7816 */ /* 0x000fe2000000000a */
[----:B-1----:R-:W-:Y:S01]  /*0eb0*/  HADD2 R12, R11.H0_H0, -R12.H0_H0 ;  /* 0xa000000c0b0c7230 */ /* 0x002fe20000000800 */
[----:B------:R-:W-:-:S07]  /*0ec0*/  MOV R11, R2 ;  /* 0x00000002000b7202 */ /* 0x000fce0000000f00 */
.L_x_1150:
[----:B------:R-:W-:Y:S01]  /*0ed0*/  LOP3.LUT R37, R37, 0x64006400, RZ, 0xfc, !PT ;  /* 0x6400640025257812 */ /* 0x000fe200078efcff */
[----:B------:R-:W-:Y:S01]  /*0ee0*/  IMAD.WIDE R68, R0, 0x4, R68 ;  /* 0x0000000400447825 */ /* 0x000fe200078e0244 */
        /* <DEDUP_REMOVED lines=8> */
[----:B------:R-:W-:Y:S01]  /*0f70*/  HFMA2 R52, R16, 0.0625, 0.0625, R7 ;  /* 0x2c002c0010347831 */ /* 0x000fe20000000007 */
[----:B------:R-:W-:Y:S01]  /*0f80*/  LOP3.LUT R54, R31, 0x64006400, RZ, 0xfc, !PT ;  /* 0x640064001f367812 */ /* 0x000fe200078efcff */
[-C--:B------:R-:W-:Y:S01]  /*0f90*/  HFMA2.MMA R16, R49, R20.reuse, RZ ;  /* 0x0000001431107235 */ /* 0x080fe200000000ff */
[----:B------:R-:W-:Y:S01]  /*0fa0*/  HADD2 R51, R41, R6 ;  /* 0x0000000629337230 */ /* 0x000fe20000000000 */
[----:B------:R-:W-:Y:S01]  /*0fb0*/  LOP3.LUT R47, R47, 0x64006400, RZ, 0xfc, !PT ;  /* 0x640064002f2f7812 */ /* 0x000fe200078efcff */
[----:B------:R-:W-:Y:S01]  /*0fc0*/  HADD2 R55, R55, R10 ;  /* 0x0000000a37377230 */ /* 0x000fe20000000000 */
[----:B------:R-:W-:Y:S01]  /*0fd0*/  HFMA2.MMA R31, R53, R20, RZ ;  /* 0x00000014351f7235 */ /* 0x000fe200000000ff */
[-C--:B------:R-:W-:Y:S01]  /*0fe0*/  HFMA2 R60, R51, R20.reuse, RZ.H0_H0 ;  /* 0x00000014333c7231 */ /* 0x080fe200000400ff */
[----:B------:R-:W-:Y:S01]  /*0ff0*/  HFMA2.MMA R54, R54, 0.0625, 0.0625, R9 ;  /* 0x2c002c0036367835 */ /* 0x000fe20000000009 */
[----:B------:R-:W-:Y:S01]  /*1000*/  HFMA2 R41, R55, R20, RZ.H0_H0 ;  /* 0x0000001437297231 */ /* 0x000fe200000400ff */
[-C--:B------:R-:W-:Y:S01]  /*1010*/  HFMA2.MMA R20, R50, R21.reuse, R16 ;  /* 0x0000001532147235 */ /* 0x080fe20000000010 */
[----:B------:R-:W-:Y:S01]  /*1020*/  HFMA2 R56, R47, 0.0625, 0.0625, R12 ;  /* 0x2c002c002f387831 */ /* 0x000fe2000000000c */
[----:B------:R-:W-:Y:S01]  /*1030*/  LOP3.LUT R16, R29, 0xf000f, RZ, 0xc0, !PT ;  /* 0x000f000f1d107812 */ /* 0x000fe200078ec0ff */
[-C--:B------:R-:W-:Y:S01]  /*1040*/  HFMA2 R60, R52, R21.reuse, R60 ;  /* 0x00000015343c7231 */ /* 0x080fe2000000003c */
[----:B------:R-:W-:Y:S01]  /*1050*/  LOP3.LUT R17, R39, 0xf000f, RZ, 0xc0, !PT ;  /* 0x000f000f27117812 */ /* 0x000fe200078ec0ff */
[----:B------:R-:W-:Y:S01]  /*1060*/  HFMA2 R41, R56, R21, R41 ;  /* 0x0000001538297231 */ /* 0x000fe20000000029 */
[----:B------:R-:W-:Y:S01]  /*1070*/  LOP3.LUT R18, R30, 0xf000f, RZ, 0xc0, !PT ;  /* 0x000f000f1e127812 */ /* 0x000fe200078ec0ff */
[----:B------:R-:W-:Y:S01]  /*1080*/  HFMA2.MMA R31, R54, R21, R31 ;  /* 0x00000015361f7235 */ /* 0x000fe2000000001f */
[----:B------:R-:W-:-:S02]  /*1090*/  SHF.R.U32.HI R57, RZ, 0x8, R19 ;  /* 0x00000008ff397819 */ /* 0x000fc40000011613 */
[----:B------:R-:W-:Y:S02]  /*10a0*/  LOP3.LUT R65, R16, 0x64006400, RZ, 0xfc, !PT ;  /* 0x6400640010417812 */ /* 0x000fe400078efcff */
[----:B------:R-:W-:Y:S02]  /*10b0*/  LOP3.LUT R37, R17, 0x64006400, RZ, 0xfc, !PT ;  /* 0x6400640011257812 */ /* 0x000fe400078efcff */
[----:B------:R-:W-:Y:S01]  /*10c0*/  LOP3.LUT R21, R18, 0x64006400, RZ, 0xfc, !PT ;  /* 0x6400640012157812 */ /* 0x000fe200078efcff */
[----:B------:R-:W-:Y:S01]  /*10d0*/  HADD2 R65, R65, R4 ;  /* 0x0000000441417230 */ /* 0x000fe20000000000 */
[----:B------:R-:W0:Y:S01]  /*10e0*/  LDS.128 R16, [UR4+0x100] ;  /* 0x00010004ff107984 */ /* 0x000e220008000c00 */
[----:B------:R-:W-:Y:S01]  /*10f0*/  LOP3.LUT R38, R57, 0xf000f, RZ, 0xc0, !PT ;  /* 0x000f000f39267812 */ /* 0x000fe200078ec0ff */
[----:B------:R-:W-:Y:S01]  /*1100*/  HFMA2.MMA R37, R37, 1, 1, R6 ;  /* 0x3c003c0025257835 */ /* 0x000fe20000000006 */
[----:B------:R-:W-:Y:S02]  /*1110*/  LOP3.LUT R29, R29, 0xf000f0, RZ, 0xc0, !PT ;  /* 0x00f000f01d1d7812 */ /* 0x000fe400078ec0ff */
[----:B------:R-:W-:Y:S01]  /*1120*/  LOP3.LUT R47, R38, 0x64006400, RZ, 0xfc, !PT ;  /* 0x64006400262f7812 */ /* 0x000fe200078efcff */
[----:B------:R-:W-:Y:S01]  /*1130*/  HADD2 R38, R21, R8 ;  /* 0x0000000815267230 */ /* 0x000fe20000000000 */
[----:B------:R-:W-:Y:S01]  /*1140*/  LOP3.LUT R30, R30, 0xf000f0, RZ, 0xc0, !PT ;  /* 0x00f000f01e1e7812 */ /* 0x000fe200078ec0ff */
[----:B------:R-:W-:Y:S01]  /*1150*/  HFMA2.MMA R20, R65, R22, R20 ;  /* 0x0000001641147235 */ /* 0x000fe20000000014 */
[----:B------:R-:W-:-:S02]  /*1160*/  LOP3.LUT R57, R57, 0xf000f0, RZ, 0xc0, !PT ;  /* 0x00f000f039397812 */ /* 0x000fc400078ec0ff */
[----:B------:R-:W-:Y:S01]  /*1170*/  HFMA2.MMA R47, R47, 1, 1, R10 ;  /* 0x3c003c002f2f7835 */ /* 0x000fe2000000000a */
[----:B------:R-:W-:Y:S01]  /*1180*/  HFMA2 R21, R37, R22, R60 ;  /* 0x0000001625157231 */ /* 0x000fe2000000003c */
[----:B------:R-:W-:Y:S01]  /*1190*/  HFMA2.MMA R31, R38, R22, R31 ;  /* 0x00000016261f7235 */ /* 0x000fe2000000001f */
[----:B------:R-:W-:Y:S02]  /*11a0*/  LOP3.LUT R30, R30, 0x64006400, RZ, 0xfc, !PT ;  /* 0x640064001e1e7812 */ /* 0x000fe400078efcff */
[----:B------:R-:W-:-:S04]  /*11b0*/  LOP3.LUT R39, R39, 0xf000f0, RZ, 0xc0, !PT ;  /* 0x00f000f027277812 */ /* 0x000fc800078ec0ff */
[----:B------:R-:W-:Y:S01]  /*11c0*/  LOP3.LUT R60, R39, 0x64006400, RZ, 0xfc, !PT ;  /* 0x64006400273c7812 */ /* 0x000fe200078efcff */
[----:B------:R-:W-:Y:S01]  /*11d0*/  HFMA2 R41, R47, R22, R41 ;  /* 0x000000162f297231 */ /* 0x000fe20000000029 */
[----:B------:R-:W-:Y:S01]  /*11e0*/  LOP3.LUT R22, R29, 0x64006400, RZ, 0xfc, !PT ;  /* 0x640064001d167812 */ /* 0x000fe200078efcff */
[----:B------:R-:W-:Y:S01]  /*11f0*/  HFMA2.MMA R62, R30, 0.0625, 0.0625, R9 ;  /* 0x2c002c001e3e7835 */ /* 0x000fe20000000009 */
[----:B------:R-:W-:Y:S01]  /*1200*/  LOP3.LUT R29, R57, 0x64006400, RZ, 0xfc, !PT ;  /* 0x64006400391d7812 */ /* 0x000fe200078efcff */
[----:B------:R-:W-:-:S03]  /*1210*/  HFMA2 R60, R60, 0.0625, 0.0625, R7 ;  /* 0x2c002c003c3c7831 */ /* 0x000fc60000000007 */
[----:B------:R-:W-:Y:S01]  /*1220*/  HFMA2.MMA R57, R22, 0.0625, 0.0625, R5 ;  /* 0x2c002c0016397835 */ /* 0x000fe20000000005 */
[----:B------:R-:W-:Y:S02]  /*1230*/  HFMA2 R21, R60, R23, R21 ;  /* 0x000000173c157231 */ /* 0x000fe40000000015 */
[-C--:B------:R-:W-:Y:S01]  /*1240*/  HFMA2.MMA R31, R62, R23.reuse, R31 ;  /* 0x000000173e1f7235 */ /* 0x080fe2000000001f */
[----:B------:R-:W-:Y:S02]  /*1250*/  HFMA2 R64, R29, 0.0625, 0.0625, R12 ;  /* 0x2c002c001d407831 */ /* 0x000fe4000000000c */
[----:B------:R-:W-:Y:S02]  /*1260*/  HFMA2 R42, R21, R15, R42 ;  /* 0x0000000f152a7231 */ /* 0x000fe4000000002a */
[----:B------:R-:W-:Y:S01]  /*1270*/  HFMA2.MMA R20, R57, R23, R20 ;  /* 0x0000001739147235 */ /* 0x000fe20000000014 */
[----:B------:R-:W-:Y:S02]  /*1280*/  HFMA2 R23, R64, R23, R41 ;  /* 0x0000001740177231 */ /* 0x000fe40000000029 */
[----:B------:R-:W-:Y:S01]  /*1290*/  HFMA2.MMA R41, R31, R13, R28 ;  /* 0x0000000d1f297235 */ /* 0x000fe2000000001c */
[----:B0-----:R-:W-:Y:S01]  /*12a0*/  HFMA2 R21, R51, R16, RZ.H0_H0 ;  /* 0x0000001033157231 */ /* 0x001fe200000400ff */
[----:B------:R-:W-:Y:S01]  /*12b0*/  HFMA2.MMA R22, R53, R16, RZ ;  /* 0x0000001035167235 */ /* 0x000fe200000000ff */
[----:B------:R-:W-:-:S02]  /*12c0*/  HFMA2 R40, R23, R3, R40 ;  /* 0x0000000317287231 */ /* 0x000fc40000000028 */
[----:B------:R-:W-:Y:S01]  /*12d0*/  HFMA2.MMA R43, R20, R32, R43 ;  /* 0x00000020142b7235 */ /* 0x000fe2000000002b */
[----:B------:R-:W-:Y:S01]  /*12e0*/  HFMA2 R28, R52, R17, R21 ;  /* 0x00000011341c7231 */ /* 0x000fe20000000015 */
[----:B------:R-:W-:Y:S01]  /*12f0*/  HFMA2.MMA R20, R49, R16, RZ ;  /* 0x0000001031147235 */ /* 0x000fe200000000ff */
[----:B------:R-:W-:Y:S02]  /*1300*/  HFMA2 R23, R55, R16, RZ.H0_H0 ;  /* 0x0000001037177231 */ /* 0x000fe400000400ff */
[----:B------:R-:W-:Y:S01]  /*1310*/  HFMA2.MMA R29, R54, R17, R22 ;  /* 0x00000011361d7235 */ /* 0x000fe20000000016 */
[----:B------:R-:W-:-:S04]  /*1320*/  HFMA2 R30, R37, R18, R28 ;  /* 0x00000012251e7231 */ /* 0x000fc8000000001c */
[----:B------:R-:W-:Y:S01]  /*1330*/  HFMA2.MMA R16, R50, R17, R20 ;  /* 0x0000001132107235 */ /* 0x000fe20000000014 */
[----:B------:R-:W-:Y:S02]  /*1340*/  HFMA2 R17, R56, R17, R23 ;  /* 0x0000001138117231 */ /* 0x000fe40000000017 */
[-C--:B------:R-:W-:Y:S01]  /*1350*/  HFMA2.MMA R31, R38, R18.reuse, R29 ;  /* 0x00000012261f7235 */ /* 0x080fe2000000001d */
[----:B------:R-:W2:Y:S01]  /*1360*/  LDG.E.128.CONSTANT R20, desc[UR8][R68.64] ;  /* 0x0000000844147981 */ /* 0x000ea2000c1e9d00 */
[----:B------:R-:W-:Y:S02]  /*1370*/  HFMA2 R30, R60, R19, R30 ;  /* 0x000000133c1e7231 */ /* 0x000fe4000000001e */
[----:B------:R-:W-:Y:S01]  /*1380*/  HFMA2 R17, R47, R18, R17 ;  /* 0x000000122f117231 */ /* 0x000fe20000000011 */
[----:B------:R-:W-:Y:S01]  /*1390*/  HFMA2.MMA R16, R65, R18, R16 ;  /* 0x0000001241107235 */ /* 0x000fe20000000010 */
[----:B------:R-:W-:Y:S02]  /*13a0*/  HFMA2 R44, R30, R15, R44 ;  /* 0x0000000f1e2c7231 */ /* 0x000fe4000000002c */
[-C--:B------:R-:W-:Y:S01]  /*13b0*/  HFMA2.MMA R39, R62, R19.reuse, R31 ;  /* 0x000000133e277235 */ /* 0x080fe2000000001f */
[----:B------:R-:W-:Y:S01]  /*13c0*/  HFMA2 R17, R64, R19, R17 ;  /* 0x0000001340117231 */ /* 0x000fe20000000011 */
[----:B------:R-:W0:Y:S03]  /*13d0*/  LDS.128 R28, [UR4+0x200] ;  /* 0x00020004ff1c7984 */ /* 0x000e260008000c00 */
[----:B------:R-:W-:Y:S01]  /*13e0*/  HFMA2.MMA R16, R57, R19, R16 ;  /* 0x0000001339107235 */ /* 0x000fe20000000010 */
[----:B------:R-:W-:-:S02]  /*13f0*/  HFMA2 R34, R17, R3, R34 ;  /* 0x0000000311227231 */ /* 0x000fc40000000022 */
[----:B------:R-:W-:-:S05]  /*1400*/  HFMA2.MMA R39, R39, R13, R66 ;  /* 0x0000000d27277235 */ /* 0x000fca0000000042 */
[----:B------:R-:W-:Y:S02]  /*1410*/  HFMA2.MMA R45, R16, R32, R45 ;  /* 0x00000020102d7235 */ /* 0x000fe4000000002d */
        /* <DEDUP_REMOVED lines=11> */
[----:B-----5:R-:W-:Y:S01]  /*14d0*/  SHF.R.U32.HI R50, RZ, 0x8, R27 ;  /* 0x00000008ff327819 */ /* 0x020fe2000001161b */
[-C--:B------:R-:W-:Y:S01]  /*14e0*/  HFMA2 R37, R60, R31.reuse, R51 ;  /* 0x0000001f3c257231 */ /* 0x080fe20000000033 */
[----:B------:R-:W-:Y:S01]  /*14f0*/  LOP3.LUT R51, R26, 0xf000f0, RZ, 0xc0, !PT ;  /* 0x00f000f01a337812 */ /* 0x000fe200078ec0ff */
[----:B------:R-:W-:Y:S01]  /*1500*/  HFMA2 R28, R64, R31, R28 ;  /* 0x0000001f401c7231 */ /* 0x000fe2000000001c */
[-C--:B------:R-:W-:Y:S01]  /*1510*/  HFMA2.MMA R49, R65, R30.reuse, R49 ;  /* 0x0000001e41317235 */ /* 0x080fe20000000031 */
[----:B------:R-:W-:Y:S01]  /*1520*/  SHF.R.U32.HI R47, RZ, 0x8, R24 ;  /* 0x00000008ff2f7819 */ /* 0x000fe20000011618 */
[----:B------:R-:W-:Y:S01]  /*1530*/  HFMA2.MMA R53, R38, R30, R53 ;  /* 0x0000001e26357235 */ /* 0x000fe20000000035 */
[----:B------:R-:W-:Y:S01]  /*1540*/  HFMA2 R36, R28, R3, R36 ;  /* 0x000000031c247231 */ /* 0x000fe20000000024 */
[C---:B------:R-:W-:Y:S01]  /*1550*/  LOP3.LUT R28, R24.reuse, 0xf000f, RZ, 0xc0, !PT ;  /* 0x000f000f181c7812 */ /* 0x040fe200078ec0ff */
[----:B------:R-:W-:Y:S01]  /*1560*/  HFMA2 R37, R37, R15, R48 ;  /* 0x0000000f25257231 */ /* 0x000fe20000000030 */
[----:B------:R-:W-:Y:S01]  /*1570*/  LOP3.LUT R30, R24, 0xf000f0, RZ, 0xc0, !PT ;  /* 0x00f000f0181e7812 */ /* 0x000fe200078ec0ff */
[----:B------:R-:W-:Y:S01]  /*1580*/  IMAD.WIDE R64, R0, 0x4, R68 ;  /* 0x0000000400407825 */ /* 0x000fe200078e0244 */
[-C--:B------:R-:W-:Y:S01]  /*1590*/  HFMA2.MMA R38, R57, R31.reuse, R49 ;  /* 0x0000001f39267235 */ /* 0x080fe20000000031 */
[----:B------:R-:W-:Y:S01]  /*15a0*/  SHF.R.U32.HI R49, RZ, 0x8, R26 ;  /* 0x00000008ff317819 */ /* 0x000fe2000001161a */
[----:B------:R-:W-:Y:S01]  /*15b0*/  HFMA2.MMA R53, R62, R31, R53 ;  /* 0x0000001f3e357235 */ /* 0x000fe20000000035 */
[----:B------:R-:W-:-:S02]  /*15c0*/  LOP3.LUT R29, R28, 0x64006400, RZ, 0xfc, !PT ;  /* 0x640064001c1d7812 */ /* 0x000fc400078efcff */
[C---:B------:R-:W-:Y:S02]  /*15d0*/  LOP3.LUT R24, R25.reuse, 0xf000f, RZ, 0xc0, !PT ;  /* 0x000f000f19187812 */ /* 0x040fe400078ec0ff */
[----:B------:R-:W-:Y:S01]  /*15e0*/  LOP3.LUT R31, R25, 0xf000f0, RZ, 0xc0, !PT ;  /* 0x00f000f0191f7812 */ /* 0x000fe200078ec0ff */
[----:B------:R-:W-:Y:S01]  /*15f0*/  HFMA2.MMA R38, R38, R32, R35 ;  /* 0x0000002026267235 */ /* 0x000fe20000000023 */
[----:B------:R-:W-:Y:S01]  /*1600*/  LOP3.LUT R30, R30, 0x64006400, RZ, 0xfc, !PT ;  /* 0x640064001e1e7812 */ /* 0x000fe200078efcff */
[----:B------:R-:W-:Y:S01]  /*1610*/  HFMA2.MMA R35, R53, R13, R46 ;  /* 0x0000000d35237235 */ /* 0x000fe2000000002e */
[----:B------:R-:W-:Y:S01]  /*1620*/  LOP3.LUT R46, R26, 0xf000f, RZ, 0xc0, !PT ;  /* 0x000f000f1a2e7812 */ /* 0x000fe200078ec0ff */
[----:B------:R-:W-:Y:S01]  /*1630*/  HADD2 R29, R29, R4 ;  /* 0x000000041d1d7230 */ /* 0x000fe20000000000 */
[C---:B------:R-:W-:Y:S02]  /*1640*/  LOP3.LUT R26, R27.reuse, 0xf000f, RZ, 0xc0, !PT ;  /* 0x000f000f1b1a7812 */ /* 0x040fe400078ec0ff */
[----:B------:R-:W-:Y:S01]  /*1650*/  LOP3.LUT R53, R27, 0xf000f0, RZ, 0xc0, !PT ;  /* 0x00f000f01b357812 */ /* 0x000fe200078ec0ff */
[----:B------:R-:W-:Y:S01]  /*1660*/  HFMA2.MMA R54, R30, 0.0625, 0.0625, R5 ;  /* 0x2c002c001e367835 */ /* 0x000fe20000000005 */
[----:B------:R-:W-:-:S02]  /*1670*/  LOP3.LUT R27, R46, 0x64006400, RZ, 0xfc, !PT ;  /* 0x640064002e1b7812 */ /* 0x000fc400078efcff */
[----:B------:R-:W-:Y:S02]  /*1680*/  SHF.R.U32.HI R48, RZ, 0x8, R25 ;  /* 0x00000008ff307819 */ /* 0x000fe40000011619 */
[----:B------:R-:W-:Y:S02]  /*1690*/  LOP3.LUT R25, R24, 0x64006400, RZ, 0xfc, !PT ;  /* 0x6400640018197812 */ /* 0x000fe400078efcff */
[----:B------:R-:W-:Y:S01]  /*16a0*/  LOP3.LUT R24, R31, 0x64006400, RZ, 0xfc, !PT ;  /* 0x640064001f187812 */ /* 0x000fe200078efcff */
[----:B------:R-:W-:Y:S01]  /*16b0*/  HFMA2.MMA R28, R27, 1, 1, R8 ;  /* 0x3c003c001b1c7835 */ /* 0x000fe20000000008 */
[----:B------:R-:W-:Y:S01]  /*16c0*/  LOP3.LUT R31, R26, 0x64006400, RZ, 0xfc, !PT ;  /* 0x640064001a1f7812 */ /* 0x000fe200078efcff */
[----:B-1----:R-:W-:Y:S01]  /*16d0*/  HFMA2.MMA R27, R29, R16, RZ ;  /* 0x000000101d1b7235 */ /* 0x002fe200000000ff */
[----:B------:R-:W-:Y:S01]  /*16e0*/  LOP3.LUT R52, R51, 0x64006400, RZ, 0xfc, !PT ;  /* 0x6400640033347812 */ /* 0x000fe200078efcff */
[----:B------:R-:W-:Y:S01]  /*16f0*/  HADD2 R30, R25, R6 ;  /* 0x00000006191e7230 */ /* 0x000fe20000000000 */
[----:B------:R-:W-:Y:S01]  /*1700*/  LOP3.LUT R51, R53, 0x64006400, RZ, 0xfc, !PT ;  /* 0x6400640035337812 */ /* 0x000fe200078efcff */
[----:B------:R-:W-:-:S02]  /*1710*/  HADD2 R31, R31, R10 ;  /* 0x0000000a1f1f7230 */ /* 0x000fc40000000000 */
[----:B------:R-:W-:Y:S01]  /*1720*/  HFMA2.MMA R26, R28, R16, RZ ;  /* 0x000000101c1a7235 */ /* 0x000fe200000000ff */
[-C--:B------:R-:W-:Y:S01]  /*1730*/  HFMA2 R66, R30, R16.reuse, RZ.H0_H0 ;  /* 0x000000101e427231 */ /* 0x080fe200000400ff */
[----:B------:R-:W-:Y:S01]  /*1740*/  HFMA2.MMA R52, R52, 0.0625, 0.0625, R9 ;  /* 0x2c002c0034347835 */ /* 0x000fe20000000009 */
        /* <DEDUP_REMOVED lines=9> */
[----:B------:R-:W-:-:S02]  /*17e0*/  LOP3.LUT R25, R24, 0x64006400, RZ, 0xfc, !PT ;  /* 0x6400640018197812 */ /* 0x000fc400078efcff */
[----:B------:R-:W-:Y:S02]  /*17f0*/  LOP3.LUT R27, R27, 0x64006400, RZ, 0xfc, !PT ;  /* 0x640064001b1b7812 */ /* 0x000fe400078efcff */
        /* <DEDUP_REMOVED lines=12> */
[----:B------:R-:W3:Y:S01]  /*18c0*/  LDG.E.128.CONSTANT R24, desc[UR8][R64.64] ;  /* 0x0000000840187981 */ /* 0x000ee2000c1e9d00 */
[-C--:B------:R-:W-:Y:S01]  /*18d0*/  HFMA2.MMA R16, R55, R18.reuse, R16 ;  /* 0x0000001237107235 */ /* 0x080fe20000000010 */
[----:B------:R-:W-:Y:S01]  /*18e0*/  HFMA2 R62, R46, R18, R62 ;  /* 0x000000122e3e7231 */ /* 0x000fe2000000003e */
[----:B------:R-:W-:Y:S01]  /*18f0*/  HFMA2.MMA R60, R57, R18, R60 ;  /* 0x00000012393c7235 */ /* 0x000fe2000000003c */
[----:B------:R-:W-:-:S02]  /*1900*/  LOP3.LUT R18, R47, 0x64006400, RZ, 0xfc, !PT ;  /* 0x640064002f127812 */ /* 0x000fc400078efcff */
[----:B------:R-:W-:-:S04]  /*1910*/  LOP3.LUT R66, R50, 0xf000f0, RZ, 0xc0, !PT ;  /* 0x00f000f032427812 */ /* 0x000fc800078ec0ff */
[----:B------:R-:W-:Y:S01]  /*1920*/  HFMA2.MMA R47, R18, 0.0625, 0.0625, R5 ;  /* 0x2c002c00122f7835 */ /* 0x000fe20000000005 */
[----:B------:R-:W-:Y:S02]  /*1930*/  LOP3.LUT R48, R48, 0x64006400, RZ, 0xfc, !PT ;  /* 0x6400640030307812 */ /* 0x000fe400078efcff */
[----:B------:R-:W-:Y:S02]  /*1940*/  LOP3.LUT R50, R49, 0x64006400, RZ, 0xfc, !PT ;  /* 0x6400640031327812 */ /* 0x000fe400078efcff */
[----:B------:R-:W-:Y:S01]  /*1950*/  LOP3.LUT R67, R66, 0x64006400, RZ, 0xfc, !PT ;  /* 0x6400640042437812 */ /* 0x000fe200078efcff */
[----:B------:R-:W-:Y:S02]  /*1960*/  HFMA2 R48, R48, 0.0625, 0.0625, R7 ;  /* 0x2c002c0030307831 */ /* 0x000fe40000000007 */
[----:B------:R-:W-:Y:S02]  /*1970*/  HFMA2.MMA R16, R47, R19, R16 ;  /* 0x000000132f107235 */ /* 0x000fe40000000010 */
[----:B------:R-:W-:Y:S01]  /*1980*/  HFMA2.MMA R49, R50, 0.0625, 0.0625, R9 ;  /* 0x2c002c0032317835 */ /* 0x000fe20000000009 */
[----:B------:R-:W-:-:S02]  /*1990*/  HFMA2 R17, R48, R19, R17 ;  /* 0x0000001330117231 */ /* 0x000fc40000000011 */
[----:B------:R-:W-:Y:S02]  /*19a0*/  HFMA2 R50, R67, 0.0625, 0.0625, R12 ;  /* 0x2c002c0043327831 */ /* 0x000fe4000000000c */
[----:B------:R-:W-:Y:S01]  /*19b0*/  HFMA2 R42, R17, R15, R42 ;  /* 0x0000000f112a7231 */ /* 0x000fe2000000002a */
[----:B------:R-:W-:Y:S01]  /*19c0*/  HFMA2.MMA R43, R16, R32, R43 ;  /* 0x00000020102b7235 */ /* 0x000fe2000000002b */
[----:B------:R-:W-:Y:S01]  /*19d0*/  HFMA2 R62, R50, R19, R62 ;  /* 0x00000013323e7231 */ /* 0x000fe2000000003e */
[----:B------:R-:W-:Y:S02]  /*19e0*/  HFMA2.MMA R60, R49, R19, R60 ;  /* 0x00000013313c7235 */ /* 0x000fe4000000003c */
[----:B------:R-:W0:Y:S06]  /*19f0*/  LDS.128 R16, [UR4+0x110] ;  /* 0x00011004ff107984 */ /* 0x000e2c0008000c00 */
        /* <DEDUP_REMOVED lines=21> */
[----:B------:R-:W-:Y:S02]  /*1b50*/  HFMA2.MMA R39, R60, R13, R39 ;  /* 0x0000000d3c277235 */ /* 0x000fe40000000027 */
[-C--:B0-----:R-:W-:Y:S01]  /*1b60*/  HFMA2.MMA R29, R29, R16.reuse, RZ ;  /* 0x000000101d1d7235 */ /* 0x081fe200000000ff */
[----:B------:R-:W-:Y:S01]  /*1b70*/  HFMA2 R30, R30, R16, RZ.H0_H0 ;  /* 0x000000101e1e7231 */ /* 0x000fe200000400ff */
[----:B------:R-:W-:-:S06]  /*1b80*/  HFMA2.MMA R60, R28, R16, RZ ;  /* 0x000000101c3c7235 */ /* 0x000fcc00000000ff */
[----:B------:R-:W-:Y:S01]  /*1b90*/  HFMA2.MMA R29, R54, R17, R29 ;  /* 0x00000011361d7235 */ /* 0x000fe2000000001d */
[----:B------:R-:W-:Y:S02]  /*1ba0*/  HFMA2 R28, R53, R17, R30 ;  /* 0x00000011351c7231 */ /* 0x000fe4000000001e */
[----:B------:R-:W-:Y:S02]  /*1bb0*/  HFMA2 R16, R31, R16, RZ.H0_H0 ;  /* 0x000000101f107231 */ /* 0x000fe400000400ff */
[----:B------:R-:W-:-:S03]  /*1bc0*/  HFMA2 R56, R56, R18, R28 ;  /* 0x0000001238387231 */ /* 0x000fc6000000001c */
[----:B------:R-:W-:Y:S02]  /*1bd0*/  HFMA2.MMA R55, R55, R18, R29 ;  /* 0x0000001237377235 */ /* 0x000fe4000000001d */
[----:B------:R-:W0:Y:S01]  /*1be0*/  LDS.128 R28, [UR4+0x20] ;  /* 0x00002004ff1c7984 */ /* 0x000e220008000c00 */
[----:B------:R-:W-:Y:S01]  /*1bf0*/  HFMA2.MMA R60, R52, R17, R60 ;  /* 0x00000011343c7235 */ /* 0x000fe2000000003c */
[----:B------:R-:W-:-:S07]  /*1c00*/  HFMA2 R16, R51, R17, R16 ;  /* 0x0000001133107231 */ /* 0x000fce0000000010 */
[----:B------:R-:W-:Y:S01]  /*1c10*/  HFMA2.MMA R60, R57, R18, R60 ;  /* 0x00000012393c7235 */ /* 0x000fe2000000003c */
[----:B------:R-:W-:Y:S01]  /*1c20*/  HFMA2 R18, R46, R18, R16 ;  /* 0x000000122e127231 */ /* 0x000fe20000000010 */
[----:B------:R-:W-:-:S03]  /*1c30*/  HFMA2.MMA R16, R47, R19, R55 ;  /* 0x000000132f107235 */ /* 0x000fc60000000037 */
[----:B------:R-:W-:Y:S01]  /*1c40*/  HFMA2 R18, R50, R19, R18 ;  /* 0x0000001332127231 */ /* 0x000fe20000000012 */
[C---:B--2---:R-:W-:Y:S02]  /*1c50*/  LOP3.LUT R50, R22.reuse, 0xf000f, RZ, 0xc0, !PT ;  /* 0x000f000f16327812 */ /* 0x044fe400078ec0ff */
[----:B------:R-:W-:Y:S01]  /*1c60*/  HFMA2.MMA R60, R49, R19, R60 ;  /* 0x00000013313c7235 */ /* 0x000fe2000000003c */
[----:B------:R-:W-:Y:S01]  /*1c70*/  LOP3.LUT R49, R21, 0xf000f0, RZ, 0xc0, !PT ;  /* 0x00f000f015317812 */ /* 0x000fe200078ec0ff */
[----:B------:R-:W-:Y:S01]  /*1c80*/  HFMA2.MMA R38, R16, R32, R38 ;  /* 0x0000002010267235 */ /* 0x000fe20000000026 */
[----:B------:R-:W-:Y:S02]  /*1c90*/  LOP3.LUT R51, R22, 0xf000f0, RZ, 0xc0, !PT ;  /* 0x00f000f016337812 */ /* 0x000fe400078ec0ff */
[----:B------:R-:W-:Y:S02]  /*1ca0*/  SHF.R.U32.HI R47, RZ, 0x8, R22 ;  /* 0x00000008ff2f7819 */ /* 0x000fe40000011616 */
[----:B------:R-:W-:-:S02]  /*1cb0*/  LOP3.LUT R16, R20, 0xf000f, RZ, 0xc0, !PT ;  /* 0x000f000f14107812 */ /* 0x000fc400078ec0ff */
[----:B------:R-:W-:Y:S02]  /*1cc0*/  LOP3.LUT R22, R49, 0x64006400, RZ, 0xfc, !PT ;  /* 0x6400640031167812 */ /* 0x000fe400078efcff */
[----:B------:R-:W-:Y:S01]  /*1cd0*/  LOP3.LUT R49, R50, 0x64006400, RZ, 0xfc, !PT ;  /* 0x6400640032317812 */ /* 0x000fe200078efcff */
[----:B------:R-:W-:Y:S01]  /*1ce0*/  HFMA2 R56, R48, R19, R56 ;  /* 0x0000001330387231 */ /* 0x000fe20000000038 */
[----:B------:R-:W-:Y:S02]  /*1cf0*/  LOP3.LUT R46, R21, 0xf000f, RZ, 0xc0, !PT ;  /* 0x000f000f152e7812 */ /* 0x000fe400078ec0ff */
[----:B------:R-:W-:Y:S02]  /*1d00*/  LOP3.LUT R19, R16, 0x64006400, RZ, 0xfc, !PT ;  /* 0x6400640010137812 */ /* 0x000fe400078efcff */
[----:B------:R-:W-:Y:S01]  /*1d10*/  LOP3.LUT R17, R20, 0xf000f0, RZ, 0xc0, !PT ;  /* 0x00f000f014117812 */ /* 0x000fe200078ec0ff */
[----:B------:R-:W-:Y:S01]  /*1d20*/  HFMA2.MMA R54, R49, 1, 1, R8 ;  /* 0x3c003c0031367835 */ /* 0x000fe20000000008 */
[C---:B------:R-:W-:Y:S01]  /*1d30*/  LOP3.LUT R52, R23.reuse, 0xf000f, RZ, 0xc0, !PT ;  /* 0x000f000f17347812 */ /* 0x040fe200078ec0ff */
[----:B------:R-:W-:Y:S01]  /*1d40*/  HFMA2 R36, R18, R3, R36 ;  /* 0x0000000312247231 */ /* 0x000fe20000000024 */
[----:B------:R-:W-:-:S02]  /*1d50*/  LOP3.LUT R53, R23, 0xf000f0, RZ, 0xc0, !PT ;  /* 0x00f000f017357812 */ /* 0x000fc400078ec0ff */
[----:B------:R-:W-:Y:S01]  /*1d60*/  SHF.R.U32.HI R48, RZ, 0x8, R23 ;  /* 0x00000008ff307819 */ /* 0x000fe20000011617 */
[----:B------:R-:W-:Y:S01]  /*1d70*/  HADD2 R50, R19, R4 ;  /* 0x0000000413327230 */ /* 0x000fe20000000000 */
[----:B------:R-:W-:Y:S02]  /*1d80*/  LOP3.LUT R23, R46, 0x64006400, RZ, 0xfc, !PT ;  /* 0x640064002e177812 */ /* 0x000fe400078efcff */
[----:B------:R-:W-:Y:S02]  /*1d90*/  LOP3.LUT R18, R17, 0x64006400, RZ, 0xfc, !PT ;  /* 0x6400640011127812 */ /* 0x000fe400078efcff */
[----:B------:R-:W-:Y:S02]  /*1da0*/  LOP3.LUT R46, R51, 0x64006400, RZ, 0xfc, !PT ;  /* 0x64006400332e7812 */ /* 0x000fe400078efcff */
[----:B------:R-:W-:Y:S01]  /*1db0*/  LOP3.LUT R57, R52, 0x64006400, RZ, 0xfc, !PT ;  /* 0x6400640034397812 */ /* 0x000fe200078efcff */
[----:B------:R-:W-:Y:S01]  /*1dc0*/  HFMA2 R34, R62, R3, R34 ;  /* 0x000000033e227231 */ /* 0x000fe20000000022 */
[----:B------:R-:W-:Y:S01]  /*1dd0*/  LOP3.LUT R67, R53, 0x64006400, RZ, 0xfc, !PT ;  /* 0x6400640035437812 */ /* 0x000fe200078efcff */
[----:B------:R-:W-:Y:S01]  /*1de0*/  HFMA2 R37, R56, R15, R37 ;  /* 0x0000000f38257231 */ /* 0x000fe20000000025 */
[----:B------:R-:W-:Y:S01]  /*1df0*/  SHF.R.U32.HI R20, RZ, 0x8, R20 ;  /* 0x00000008ff147819 */ /* 0x000fe20000011614 */
[----:B------:R-:W-:Y:S01]  /*1e00*/  HFMA2 R53, R22, 0.0625, 0.0625, R7 ;  /* 0x2c002c0016357831 */ /* 0x000fe20000000007 */
[----:B------:R-:W-:Y:S01]  /*1e10*/  SHF.R.U32.HI R21, RZ, 0x8, R21 ;  /* 0x00000008ff157819 */ /* 0x000fe20000011615 */
[----:B------:R-:W-:Y:S01]  /*1e20*/  HFMA2.MMA R51, R18, 0.0625, 0.0625, R5 ;  /* 0x2c002c0012337835 */ /* 0x000fe20000000005 */
[----:B------:R-:W-:Y:S01]  /*1e30*/  HADD2 R52, R23, R6 ;  /* 0x0000000617347230 */ /* 0x000fe20000000000 */
[----:B------:R-:W-:Y:S01]  /*1e40*/  HFMA2.MMA R55, R46, 0.0625, 0.0625, R9 ;  /* 0x2c002c002e377835 */ /* 0x000fe20000000009 */
[----:B------:R-:W-:Y:S01]  /*1e50*/  HADD2 R56, R57, R10 ;  /* 0x0000000a39387230 */ /* 0x000fe20000000000 */
[----:B0-----:R-:W-:-:S02]  /*1e60*/  HFMA2.MMA R22, R50, R28, RZ ;  /* 0x0000001c32167235 */ /* 0x001fc400000000ff */
[----:B------:R-:W-:Y:S01]  /*1e70*/  HFMA2.MMA R62, R54, R28, RZ ;  /* 0x0000001c363e7235 */ /* 0x000fe200000000ff */
[----:B------:R-:W-:Y:S01]  /*1e80*/  LOP3.LUT R17, R20, 0xf000f, RZ, 0xc0, !PT ;  /* 0x000f000f14117812 */ /* 0x000fe200078ec0ff */
[----:B------:R-:W-:Y:S01]  /*1e90*/  HFMA2 R57, R67, 0.0625, 0.0625, R12 ;  /* 0x2c002c0043397831 */ /* 0x000fe2000000000c */
[----:B------:R-:W-:Y:S01]  /*1ea0*/  LOP3.LUT R16, R21, 0xf000f, RZ, 0xc0, !PT ;  /* 0x000f000f15107812 */ /* 0x000fe200078ec0ff */
[-C--:B------:R-:W-:Y:S02]  /*1eb0*/  HFMA2 R23, R52, R28.reuse, RZ.H0_H0 ;  /* 0x0000001c34177231 */ /* 0x080fe400000400ff */
[----:B------:R-:W-:Y:S01]  /*1ec0*/  HFMA2 R49, R56, R28, RZ.H0_H0 ;  /* 0x0000001c38317231 */ /* 0x000fe200000400ff */
[-C--:B------:R-:W-:Y:S01]  /*1ed0*/  HFMA2.MMA R22, R51, R29.reuse, R22 ;  /* 0x0000001d33167235 */ /* 0x080fe20000000016 */
[-C--:B------:R-:W-:Y:S01]  /*1ee0*/  HFMA2 R23, R53, R29.reuse, R23 ;  /* 0x0000001d35177231 */ /* 0x080fe20000000017 */
[----:B------:R-:W-:Y:S01]  /*1ef0*/  HFMA2.MMA R62, R55, R29, R62 ;  /* 0x0000001d373e7235 */ /* 0x000fe2000000003e */
[----:B------:R-:W-:Y:S01]  /*1f00*/  HFMA2 R49, R57, R29, R49 ;  /* 0x0000001d39317231 */ /* 0x000fe20000000031 */
[----:B------:R-:W-:-:S02]  /*1f10*/  LOP3.LUT R29, R17, 0x64006400, RZ, 0xfc, !PT ;  /* 0x64006400111d7812 */ /* 0x000fc400078efcff */
[----:B------:R-:W-:Y:S02]  /*1f20*/  LOP3.LUT R67, R16, 0x64006400, RZ, 0xfc, !PT ;  /* 0x6400640010437812 */ /* 0x000fe400078efcff */
[----:B------:R-:W0:Y:S01]  /*1f30*/  LDS.128 R16, [UR4+0x120] ;  /* 0x00012004ff107984 */ /* 0x000e220008000c00 */
[----:B------:R-:W-:Y:S02]  /*1f40*/  LOP3.LUT R46, R48, 0xf000f, RZ, 0xc0, !PT ;  /* 0x000f000f302e7812 */ /* 0x000fe400078ec0ff */
[----:B------:R-:W-:Y:S02]  /*1f50*/  LOP3.LUT R28, R47, 0xf000f, RZ, 0xc0, !PT ;  /* 0x000f000f2f1c7812 */ /* 0x000fe400078ec0ff */
[----:B------:R-:W-:Y:S02]  /*1f60*/  LOP3.LUT R46, R46, 0x64006400, RZ, 0xfc, !PT ;  /* 0x640064002e2e7812 */ /* 0x000fe400078efcff */
[----:B------:R-:W-:Y:S01]  /*1f70*/  LOP3.LUT R69, R28, 0x64006400, RZ, 0xfc, !PT ;  /* 0x640064001c457812 */ /* 0x000fe200078efcff */
[----:B------:R-:W-:-:S03]  /*1f80*/  HFMA2.MMA R28, R67, 1, 1, R6 ;  /* 0x3c003c00431c7835 */ /* 0x000fc60000000006 */
[----:B------:R-:W-:Y:S02]  /*1f90*/  HFMA2.MMA R46, R46, 1, 1, R10 ;  /* 0x3c003c002e2e7835 */ /* 0x000fe4000000000a */
[----:B------:R-:W-:Y:S01]  /*1fa0*/  HFMA2.MMA R35, R60, R13, R35 ;  /* 0x0000000d3c237235 */ /* 0x000fe20000000023 */
[----:B------:R-:W-:Y:S02]  /*1fb0*/  HADD2 R60, R29, R4 ;  /* 0x000000041d3c7230 */ /* 0x000fe40000000000 */
[----:B------:R-:W-:Y:S01]  /*1fc0*/  HADD2 R29, R69, R8 ;  /* 0x00000008451d7230 */ /* 0x000fe20000000000 */
[----:B------:R-:W-:Y:S01]  /*1fd0*/  LOP3.LUT R20, R20, 0xf000f0, RZ, 0xc0, !PT ;  /* 0x00f000f014147812 */ /* 0x000fe200078ec0ff */
[-C--:B------:R-:W-:Y:S02]  /*1fe0*/  HFMA2 R23, R28, R30.reuse, R23 ;  /* 0x0000001e1c177231 */ /* 0x080fe40000000017 */
[-C--:B------:R-:W-:Y:S01]  /*1ff0*/  HFMA2.MMA R22, R60, R30.reuse, R22 ;  /* 0x0000001e3c167235 */ /* 0x080fe20000000016 */
[----:B------:R-:W-:Y:S01]  /*2000*/  HFMA2 R66, R46, R30, R49 ;  /* 0x0000001e2e427231 */ /* 0x000fe20000000031 */
[----:B------:R-:W-:Y:S01]  /*2010*/  HFMA2.MMA R62, R29, R30, R62 ;  /* 0x0000001e1d3e7235 */ /* 0x000fe2000000003e */
[----:B------:R-:W-:-:S02]  /*2020*/  LOP3.LUT R30, R48, 0xf000f0, RZ, 0xc0, !PT ;  /* 0x00f000f0301e7812 */ /* 0x000fc400078ec0ff */
[----:B------:R-:W-:Y:S02]  /*2030*/  LOP3.LUT R21, R21, 0xf000f0, RZ, 0xc0, !PT ;  /* 0x00f000f015157812 */ /* 0x000fe400078ec0ff */
[----:B------:R-:W-:Y:S02]  /*2040*/  LOP3.LUT R20, R20, 0x64006400, RZ, 0xfc, !PT ;  /* 0x6400640014147812 */ /* 0x000fe400078efcff */
[----:B------:R-:W-:Y:S02]  /*2050*/  LOP3.LUT R49, R30, 0x64006400, RZ, 0xfc, !PT ;  /* 0x640064001e317812 */ /* 0x000fe400078efcff */
[----:B------:R-:W-:Y:S02]  /*2060*/  LOP3.LUT R47, R47, 0xf000f0, RZ, 0xc0, !PT ;  /* 0x00f000f02f2f7812 */ /* 0x000fe400078ec0ff */
[----:B------:R-:W-:Y:S01]  /*2070*/  LOP3.LUT R48, R21, 0x64006400, RZ, 0xfc, !PT ;  /* 0x6400640015307812 */ /* 0x000fe200078efcff */
[----:B------:R-:W-:Y:S01]  /*2080*/  HFMA2 R49, R49, 0.0625, 0.0625, R12 ;  /* 0x2c002c0031317831 */ /* 0x000fe2000000000c */
[----:B------:R-:W-:Y:S01]  /*2090*/  HFMA2.MMA R30, R20, 0.0625, 0.0625, R5 ;  /* 0x2c002c00141e7835 */ /* 0x000fe20000000005 */
[----:B------:R-:W-:-:S02]  /*20a0*/  LOP3.LUT R68, R47, 0x64006400, RZ, 0xfc, !PT ;  /* 0x640064002f447812 */ /* 0x000fc400078efcff */
[----:B------:R-:W-:Y:S02]  /*20b0*/  HFMA2 R47, R48, 0.0625, 0.0625, R7 ;  /* 0x2c002c00302f7831 */ /* 0x000fe40000000007 */
[-C--:B------:R-:W-:Y:S01]  /*20c0*/  HFMA2 R20, R49, R31.reuse, R66 ;  /* 0x0000001f31147231 */ /* 0x080fe20000000042 */
[----:B0-----:R-:W-:Y:S01]  /*20d0*/  HFMA2.MMA R67, R54, R16, RZ ;  /* 0x0000001036437235 */ /* 0x001fe200000000ff */
[----:B------:R-:W-:Y:S01]  /*20e0*/  HFMA2 R21, R47, R31, R23 ;  /* 0x0000001f2f157231 */ /* 0x000fe20000000017 */
[----:B------:R-:W-:Y:S01]  /*20f0*/  HFMA2.MMA R22, R30, R31, R22 ;  /* 0x0000001f1e167235 */ /* 0x000fe20000000016 */
[----:B------:R-:W-:Y:S01]  /*2100*/  HFMA2 R40, R20, R3, R40 ;  /* 0x0000000314287231 */ /* 0x000fe20000000028 */
[----:B------:R-:W-:Y:S01]  /*2110*/  HFMA2.MMA R20, R50, R16, RZ ;  /* 0x0000001032147235 */ /* 0x000fe200000000ff */
[----:B------:R-:W-:Y:S02]  /*2120*/  HFMA2 R42, R21, R15, R42 ;  /* 0x0000000f152a7231 */ /* 0x000fe4000000002a */
[----:B------:R-:W-:-:S02]  /*2130*/  HFMA2 R66, R52, R16, RZ.H0_H0 ;  /* 0x0000001034427231 */ /* 0x000fc400000400ff */
[----:B------:R-:W-:Y:S01]  /*2140*/  HFMA2 R21, R56, R16, RZ.H0_H0 ;  /* 0x0000001038157231 */ /* 0x000fe200000400ff */
[-C--:B------:R-:W-:Y:S01]  /*2150*/  HFMA2.MMA R67, R55, R17.reuse, R67 ;  /* 0x0000001137437235 */ /* 0x080fe20000000043 */
[-C--:B------:R-:W-:Y:S01]  /*2160*/  HFMA2 R66, R53, R17.reuse, R66 ;  /* 0x0000001135427231 */ /* 0x080fe20000000042 */
[----:B------:R-:W-:Y:S01]  /*2170*/  HFMA2.MMA R16, R51, R17, R20 ;  /* 0x0000001133107235 */ /* 0x000fe20000000014 */
[----:B------:R-:W-:Y:S01]  /*2180*/  HFMA2 R17, R57, R17, R21 ;  /* 0x0000001139117231 */ /* 0x000fe20000000015 */
[----:B------:R-:W-:Y:S02]  /*2190*/  HFMA2.MMA R43, R22, R32, R43 ;  /* 0x00000020162b7235 */ /* 0x000fe4000000002b */
[----:B------:R-:W0:Y:S04]  /*21a0*/  LDS.128 R20, [UR4+0x220] ;  /* 0x00022004ff147984 */ /* 0x000e280008000c00 */
[----:B------:R-:W-:Y:S01]  /*21b0*/  HFMA2.MMA R16, R60, R18, R16 ;  /* 0x000000123c107235 */ /* 0x000fe20000000010 */
[----:B------:R-:W-:Y:S01]  /*21c0*/  HFMA2 R17, R46, R18, R17 ;  /* 0x000000122e117231 */ /* 0x000fe20000000011 */
[----:B------:R-:W-:-:S02]  /*21d0*/  HFMA2.MMA R48, R68, 0.0625, 0.0625, R9 ;  /* 0x2c002c0044307835 */ /* 0x000fc40000000009 */
[----:B------:R-:W-:-:S04]  /*21e0*/  HFMA2.MMA R67, R29, R18, R67 ;  /* 0x000000121d437235 */ /* 0x000fc80000000043 */
[-C--:B------:R-:W-:Y:S01]  /*21f0*/  HFMA2.MMA R16, R30, R19.reuse, R16 ;  /* 0x000000131e107235 */ /* 0x080fe20000000010 */
[----:B------:R-:W-:Y:S02]  /*2200*/  HFMA2 R17, R49, R19, R17 ;  /* 0x0000001331117231 */ /* 0x000fe40000000011 */
[----:B------:R-:W-:Y:S01]  /*2210*/  HFMA2 R66, R28, R18, R66 ;  /* 0x000000121c427231 */ /* 0x000fe20000000042 */
[----:B------:R-:W-:Y:S01]  /*2220*/  HFMA2.MMA R67, R48, R19, R67 ;  /* 0x0000001330437235 */ /* 0x000fe20000000043 */
[----:B------:R-:W-:Y:S02]  /*2230*/  HFMA2 R34, R17, R3, R34 ;  /* 0x0000000311227231 */ /* 0x000fe40000000022 */
[----:B------:R-:W-:Y:S01]  /*2240*/  HFMA2 R66, R47, R19, R66 ;  /* 0x000000132f427231 */ /* 0x000fe20000000042 */
[----:B------:R-:W-:Y:S02]  /*2250*/  HFMA2.MMA R45, R16, R32, R45 ;  /* 0x00000020102d7235 */ /* 0x000fe4000000002d */
[----:B------:R-:W1:Y:S01]  /*2260*/  LDS.128 R16, [UR4+0x30] ;  /* 0x00003004ff107984 */ /* 0x000e620008000c00 */
[----:B0-----:R-:W-:-:S02]  /*2270*/  HFMA2.MMA R54, R54, R20, RZ ;  /* 0x0000001436367235 */ /* 0x001fc400000000ff */
[----:B------:R-:W-:Y:S01]  /*2280*/  HFMA2.MMA R50, R50, R20, RZ ;  /* 0x0000001432327235 */ /* 0x000fe200000000ff */
[-C--:B------:R-:W-:Y:S02]  /*2290*/  HFMA2 R52, R52, R20.reuse, RZ.H0_H0 ;  /* 0x0000001434347231 */ /* 0x080fe400000400ff */
[----:B------:R-:W-:-:S03]  /*22a0*/  HFMA2 R20, R56, R20, RZ.H0_H0 ;  /* 0x0000001438147231 */ /* 0x000fc600000400ff */
        /* <DEDUP_REMOVED lines=9> */
[----:B---3--:R-:W-:Y:S01]  /*2340*/  LOP3.LUT R28, R26, 0xf000f, RZ, 0xc0, !PT ;  /* 0x000f000f1a1c7812 */ /* 0x008fe200078ec0ff */
[----:B------:R-:W-:-:S03]  /*2350*/  HFMA2 R36, R20, R3, R36 ;  /* 0x0000000314247231 */ /* 0x000fc60000000024 */
[-C--:B------:R-:W-:Y:S01]  /*2360*/  HFMA2.MMA R46, R48, R23.reuse, R54 ;  /* 0x00000017302e7235 */ /* 0x080fe20000000036 */
[----:B------:R-:W-:Y:S02]  /*2370*/  LOP3.LUT R20, R24, 0xf000f, RZ, 0xc0, !PT ;  /* 0x000f000f18147812 */ /* 0x000fe400078ec0ff */
[----:B------:R-:W-:Y:S01]  /*2380*/  LOP3.LUT R29, R28, 0x64006400, RZ, 0xfc, !PT ;  /* 0x640064001c1d7812 */ /* 0x000fe200078efcff */
[----:B------:R-:W-:Y:S01]  /*2390*/  HFMA2.MMA R50, R30, R23, R50 ;  /* 0x000000171e327235 */ /* 0x000fe20000000032 */
[----:B------:R-:W-:Y:S02]  /*23a0*/  LOP3.LUT R21, R24, 0xf000f0, RZ, 0xc0, !PT ;  /* 0x00f000f018157812 */ /* 0x000fe400078ec0ff */
[----:B------:R-:W-:Y:S01]  /*23b0*/  LOP3.LUT R22, R25, 0xf000f, RZ, 0xc0, !PT ;  /* 0x000f000f19167812 */ /* 0x000fe200078ec0ff */
[----:B------:R-:W-:Y:S01]  /*23c0*/  HFMA2.MMA R46, R46, R13, R35 ;  /* 0x0000000d2e2e7235 */ /* 0x000fe20000000023 */
[----:B------:R-:W-:Y:S02]  /*23d0*/  LOP3.LUT R51, R20, 0x64006400, RZ, 0xfc, !PT ;  /* 0x6400640014337812 */ /* 0x000fe400078efcff */
[----:B------:R-:W-:Y:S01]  /*23e0*/  LOP3.LUT R30, R26, 0xf000f0, RZ, 0xc0, !PT ;  /* 0x00f000f01a1e7812 */ /* 0x000fe200078ec0ff */
[----:B------:R-:W-:Y:S01]  /*23f0*/  HFMA2.MMA R29, R29, 1, 1, R8 ;  /* 0x3c003c001d1d7835 */ /* 0x000fe20000000008 */
[----:B------:R-:W-:Y:S01]  /*2400*/  LOP3.LUT R35, R27, 0xf000f, RZ, 0xc0, !PT ;  /* 0x000f000f1b237812 */ /* 0x000fe200078ec0ff */
[----:B------:R-:W-:Y:S01]  /*2410*/  HFMA2 R52, R47, R23, R52 ;  /* 0x000000172f347231 */ /* 0x000fe20000000034 */
[----:B------:R-:W-:Y:S01]  /*2420*/  LOP3.LUT R20, R21, 0x64006400, RZ, 0xfc, !PT ;  /* 0x6400640015147812 */ /* 0x000fe200078efcff */
[----:B------:R-:W-:Y:S01]  /*2430*/  HFMA2.MMA R62, R48, R31, R62 ;  /* 0x0000001f303e7235 */ /* 0x000fe2000000003e */
[----:B------:R-:W-:Y:S01]  /*2440*/  LOP3.LUT R21, R22, 0x64006400, RZ, 0xfc, !PT ;  /* 0x6400640016157812 */ /* 0x000fe200078efcff */
[----:B------:R-:W-:Y:S01]  /*2450*/  HADD2 R51, R51, R4 ;  /* 0x0000000433337230 */ /* 0x000fe20000000000 */
[----:B------:R-:W-:-:S02]  /*2460*/  LOP3.LUT R23, R25, 0xf000f0, RZ, 0xc0, !PT ;  /* 0x00f000f019177812 */ /* 0x000fc400078ec0ff */
[----:B------:R-:W-:Y:S02]  /*2470*/  LOP3.LUT R22, R30, 0x64006400, RZ, 0xfc, !PT ;  /* 0x640064001e167812 */ /* 0x000fe400078efcff */
[----:B------:R-:W-:Y:S02]  /*2480*/  LOP3.LUT R47, R27, 0xf000f0, RZ, 0xc0, !PT ;  /* 0x00f000f01b2f7812 */ /* 0x000fe400078ec0ff */
[----:B------:R-:W-:Y:S01]  /*2490*/  LOP3.LUT R35, R35, 0x64006400, RZ, 0xfc, !PT ;  /* 0x6400640023237812 */ /* 0x000fe200078efcff */
[----:B------:R-:W-:Y:S01]  /*24a0*/  IMAD.WIDE R64, R0, 0x4, R64 ;  /* 0x0000000400407825 */ /* 0x000fe200078e0240 */
[----:B------:R-:W-:Y:S01]  /*24b0*/  LOP3.LUT R48, R23, 0x64006400, RZ, 0xfc, !PT ;  /* 0x6400640017307812 */ /* 0x000fe200078efcff */
[----:B------:R-:W-:Y:S01]  /*24c0*/  HFMA2.MMA R38, R50, R32, R38 ;  /* 0x0000002032267235 */ /* 0x000fe20000000026 */
[----:B------:R-:W-:Y:S01]  /*24d0*/  LOP3.LUT R23, R47, 0x64006400, RZ, 0xfc, !PT ;  /* 0x640064002f177812 */ /* 0x000fe200078efcff */
[----:B------:R-:W-:Y:S01]  /*24e0*/  HFMA2.MMA R49, R20, 0.0625, 0.0625, R5 ;  /* 0x2c002c0014317835 */ /* 0x000fe20000000005 */
[----:B------:R-:W-:Y:S01]  /*24f0*/  HADD2 R30, R21, R6 ;  /* 0x00000006151e7230 */ /* 0x000fe20000000000 */
[----:B------:R-:W-:Y:S01]  /*2500*/  HFMA2.MMA R47, R22, 0.0625, 0.0625, R9 ;  /* 0x2c002c00162f7835 */ /* 0x000fe20000000009 */
[----:B------:R-:W-:Y:S01]  /*2510*/  HADD2 R50, R35, R10 ;  /* 0x0000000a23327230 */ /* 0x000fe20000000000 */
[----:B-1----:R-:W-:-:S02]  /*2520*/  HFMA2.MMA R28, R51, R16, RZ ;  /* 0x00000010331c7235 */ /* 0x002fc400000000ff */
[----:B------:R-:W-:Y:S02]  /*2530*/  HFMA2.MMA R60, R29, R16, RZ ;  /* 0x000000101d3c7235 */ /* 0x000fe400000000ff */
[----:B------:R-:W-:Y:S01]  /*2540*/  HFMA2.MMA R41, R62, R13, R41 ;  /* 0x0000000d3e297235 */ /* 0x000fe20000000029 */
[----:B------:R-:W-:Y:S01]  /*2550*/  MOV R62, R64 ;  /* 0x00000040003e7202 */ /* 0x000fe20000000f00 */
[----:B------:R-:W-:Y:S01]  /*2560*/  HFMA2 R48, R48, 0.0625, 0.0625, R7 ;  /* 0x2c002c0030307831 */ /* 0x000fe20000000007 */
[----:B------:R-:W-:Y:S01]  /*2570*/  SHF.R.U32.HI R25, RZ, 0x8, R25 ;  /* 0x00000008ff197819 */ /* 0x000fe20000011619 */
[----:B------:R-:W-:Y:S01]  /*2580*/  HFMA2 R35, R23, 0.0625, 0.0625, R12 ;  /* 0x2c002c0017237831 */ /* 0x000fe2000000000c */
[----:B------:R-:W-:Y:S01]  /*2590*/  SHF.R.U32.HI R27, RZ, 0x8, R27 ;  /* 0x00000008ff1b7819 */ /* 0x000fe2000001161b */
        /* <DEDUP_REMOVED lines=8> */
[----:B------:R-:W-:Y:S02]  /*2620*/  SHF.R.U32.HI R24, RZ, 0x8, R24 ;  /* 0x00000008ff187819 */ /* 0x000fe40000011618 */
[----:B------:R-:W-:Y:S01]  /*2630*/  SHF.R.U32.HI R26, RZ, 0x8, R26 ;  /* 0x00000008ff1a7819 */ /* 0x000fe2000001161a */
[----:B------:R-:W-:Y:S01]  /*2640*/  HFMA2 R37, R52, R15, R37 ;  /* 0x0000000f34257231 */ /* 0x000fe20000000025 */
[----:B------:R-:W-:Y:S01]  /*2650*/  MOV R31, R65 ;  /* 0x00000041001f7202 */ /* 0x000fe20000000f00 */
[----:B------:R-:W0:Y:S01]  /*2660*/  LDS.128 R20, [UR4+0x130] ;  /* 0x00013004ff147984 */ /* 0x000e220008000c00 */
[----:B------:R-:W-:Y:S02]  /*2670*/  LOP3.LUT R17, R17, 0x64006400, RZ, 0xfc, !PT ;  /* 0x6400640011117812 */ /* 0x000fe400078efcff */
[----:B------:R-:W-:Y:S02]  /*2680*/  LOP3.LUT R65, R54, 0x64006400, RZ, 0xfc, !PT ;  /* 0x6400640036417812 */ /* 0x000fe400078efcff */
[----:B------:R-:W-:-:S02]  /*2690*/  LOP3.LUT R16, R24, 0xf000f, RZ, 0xc0, !PT ;  /* 0x000f000f18107812 */ /* 0x000fc400078ec0ff */
[----:B------:R-:W-:Y:S02]  /*26a0*/  LOP3.LUT R52, R26, 0xf000f, RZ, 0xc0, !PT ;  /* 0x000f000f1a347812 */ /* 0x000fe400078ec0ff */
[----:B------:R-:W-:Y:S01]  /*26b0*/  LOP3.LUT R53, R16, 0x64006400, RZ, 0xfc, !PT ;  /* 0x6400640010357812 */ /* 0x000fe200078efcff */
[----:B------:R-:W-:Y:S01]  /*26c0*/  HFMA2.MMA R16, R65, 1, 1, R10 ;  /* 0x3c003c0041107835 */ /* 0x000fe2000000000a */
[----:B------:R-:W-:Y:S01]  /*26d0*/  LOP3.LUT R55, R52, 0x64006400, RZ, 0xfc, !PT ;  /* 0x6400640034377812 */ /* 0x000fe200078efcff */
[----:B------:R-:W-:Y:S02]  /*26e0*/  HFMA2.MMA R52, R17, 1, 1, R6 ;  /* 0x3c003c0011347835 */ /* 0x000fe40000000006 */
[----:B------:R-:W-:Y:S02]  /*26f0*/  HADD2 R53, R53, R4 ;  /* 0x0000000435357230 */ /* 0x000fe40000000000 */
[----:B------:R-:W-:Y:S01]  /*2700*/  HADD2 R17, R55, R8 ;  /* 0x0000000837117230 */ /* 0x000fe20000000000 */
[----:B------:R-:W-:-:S02]  /*2710*/  LOP3.LUT R24, R24, 0xf000f0, RZ, 0xc0, !PT ;  /* 0x00f000f018187812 */ /* 0x000fc400078ec0ff */
[----:B------:R-:W-:Y:S02]  /*2720*/  LOP3.LUT R25, R25, 0xf000f0, RZ, 0xc0, !PT ;  /* 0x00f000f019197812 */ /* 0x000fe400078ec0ff */
[----:B------:R-:W-:Y:S02]  /*2730*/  LOP3.LUT R26, R26, 0xf000f0, RZ, 0xc0, !PT ;  /* 0x00f000f01a1a7812 */ /* 0x000fe400078ec0ff */
[----:B------:R-:W-:Y:S01]  /*2740*/  LOP3.LUT R27, R27, 0xf000f0, RZ, 0xc0, !PT ;  /* 0x00f000f01b1b7812 */ /* 0x000fe200078ec0ff */
[-C--:B------:R-:W-:Y:S01]  /*2750*/  HFMA2.MMA R28, R53, R18.reuse, R28 ;  /* 0x00000012351c7235 */ /* 0x080fe2000000001c */
[-C--:B------:R-:W-:Y:S01]  /*2760*/  HFMA2 R57, R52, R18.reuse, R57 ;  /* 0x0000001234397231 */ /* 0x080fe20000000039 */
[----:B------:R-:W-:Y:S01]  /*2770*/  HFMA2.MMA R60, R17, R18, R60 ;  /* 0x00000012113c7235 */ /* 0x000fe2000000003c */
[----:B------:R-:W-:Y:S01]  /*2780*/  HFMA2 R64, R16, R18, R64 ;  /* 0x0000001210407231 */ /* 0x000fe20000000040 */
[----:B------:R-:W-:Y:S02]  /*2790*/  LOP3.LUT R18, R24, 0x64006400, RZ, 0xfc, !PT ;  /* 0x6400640018127812 */ /* 0x000fe400078efcff */
[----:B------:R-:W-:-:S02]  /*27a0*/  LOP3.LUT R54, R25, 0x64006400, RZ, 0xfc, !PT ;  /* 0x6400640019367812 */ /* 0x000fc400078efcff */
[----:B------:R-:W-:Y:S02]  /*27b0*/  LOP3.LUT R56, R26, 0x64006400, RZ, 0xfc, !PT ;  /* 0x640064001a387812 */ /* 0x000fe400078efcff */
[----:B------:R-:W-:Y:S02]  /*27c0*/  LOP3.LUT R65, R27, 0x64006400, RZ, 0xfc, !PT ;  /* 0x640064001b417812 */ /* 0x000fe400078efcff */
[----:B------:R-:W1:Y:S01]  /*27d0*/  LDS.128 R24, [UR4+0x230] ;  /* 0x00023004ff187984 */ /* 0x000e620008000c00 */
[----:B------:R-:W-:Y:S02]  /*27e0*/  HFMA2.MMA R18, R18, 0.0625, 0.0625, R5 ;  /* 0x2c002c0012127835 */ /* 0x000fe40000000005 */
[----:B------:R-:W-:Y:S01]  /*27f0*/  HFMA2.MMA R55, R56, 0.0625, 0.0625, R9 ;  /* 0x2c002c0038377835 */ /* 0x000fe20000000009 */
[----:B------:R-:W-:Y:S02]  /*2800*/  HFMA2 R54, R54, 0.0625, 0.0625, R7 ;  /* 0x2c002c0036367831 */ /* 0x000fe40000000007 */
[----:B------:R-:W-:-:S02]  /*2810*/  HFMA2 R56, R65, 0.0625, 0.0625, R12 ;  /* 0x2c002c0041387831 */ /* 0x000fc4000000000c */
[-C--:B------:R-:W-:Y:S01]  /*2820*/  HFMA2 R57, R54, R19.reuse, R57 ;  /* 0x0000001336397231 */ /* 0x080fe20000000039 */
[-C--:B------:R-:W-:Y:S01]  /*2830*/  HFMA2.MMA R28, R18, R19.reuse, R28 ;  /* 0x00000013121c7235 */ /* 0x080fe2000000001c */
[----:B------:R-:W-:Y:S01]  /*2840*/  HFMA2 R64, R56, R19, R64 ;  /* 0x0000001338407231 */ /* 0x000fe20000000040 */
[----:B------:R-:W-:Y:S02]  /*2850*/  HFMA2.MMA R60, R55, R19, R60 ;  /* 0x00000013373c7235 */ /* 0x000fe4000000003c */
[-C--:B0-----:R-:W-:Y:S01]  /*2860*/  HFMA2.MMA R19, R51, R20.reuse, RZ ;  /* 0x0000001433137235 */ /* 0x081fe200000000ff */
[----:B------:R-:W-:Y:S01]  /*2870*/  HFMA2 R42, R57, R15, R42 ;  /* 0x0000000f392a7231 */ /* 0x000fe2000000002a */
[----:B------:R-:W-:-:S06]  /*2880*/  HFMA2.MMA R57, R29, R20, RZ ;  /* 0x000000141d397235 */ /* 0x000fcc00000000ff */
[-C--:B------:R-:W-:Y:S02]  /*2890*/  HFMA2.MMA R19, R49, R21.reuse, R19 ;  /* 0x0000001531137235 */ /* 0x080fe40000000013 */
[----:B------:R-:W-:Y:S02]  /*28a0*/  HFMA2.MMA R57, R47, R21, R57 ;  /* 0x000000152f397235 */ /* 0x000fe40000000039 */
[----:B------:R-:W-:Y:S02]  /*28b0*/  HFMA2.MMA R43, R28, R32, R43 ;  /* 0x000000201c2b7235 */ /* 0x000fe4000000002b */
[----:B------:R-:W-:Y:S02]  /*28c0*/  HFMA2.MMA R28, R60, R13, R41 ;  /* 0x0000000d3c1c7235 */ /* 0x000fe40000000029 */
[----:B------:R-:W-:Y:S01]  /*28d0*/  HFMA2.MMA R19, R53, R22, R19 ;  /* 0x0000001635137235 */ /* 0x000fe20000000013 */
[----:B------:R-:W-:Y:S01]  /*28e0*/  HFMA2 R41, R30, R20, RZ.H0_H0 ;  /* 0x000000141e297231 */ /* 0x000fe200000400ff */
[----:B-1----:R-:W-:-:S02]  /*28f0*/  HFMA2.MMA R51, R51, R24, RZ ;  /* 0x0000001833337235 */ /* 0x002fc400000000ff */
[----:B------:R-:W-:Y:S01]  /*2900*/  HFMA2.MMA R29, R29, R24, RZ ;  /* 0x000000181d1d7235 */ /* 0x000fe200000000ff */
[----:B------:R-:W-:-:S05]  /*2910*/  HFMA2 R20, R50, R20, RZ.H0_H0 ;  /* 0x0000001432147231 */ /* 0x000fca00000400ff */
[-C--:B------:R-:W-:Y:S02]  /*2920*/  HFMA2.MMA R51, R49, R25.reuse, R51 ;  /* 0x0000001931337235 */ /* 0x080fe40000000033 */
[----:B------:R-:W-:Y:S01]  /*2930*/  HFMA2.MMA R29, R47, R25, R29 ;  /* 0x000000192f1d7235 */ /* 0x000fe2000000001d */
[-C--:B------:R-:W-:Y:S01]  /*2940*/  HFMA2 R41, R48, R21.reuse, R41 ;  /* 0x0000001530297231 */ /* 0x080fe20000000029 */
[----:B------:R-:W-:Y:S01]  /*2950*/  HFMA2.MMA R57, R17, R22, R57 ;  /* 0x0000001611397235 */ /* 0x000fe20000000039 */
[----:B------:R-:W-:Y:S01]  /*2960*/  HFMA2 R20, R35, R21, R20 ;  /* 0x0000001523147231 */ /* 0x000fe20000000014 */
[----:B------:R-:W-:Y:S01]  /*2970*/  HFMA2.MMA R19, R18, R23, R19 ;  /* 0x0000001712137235 */ /* 0x000fe20000000013 */
[----:B------:R-:W-:Y:S01]  /*2980*/  IADD3 R14, R14, 0x20, RZ ;  /* 0x000000200e0e7810 */ /* 0x000fe20007ffe0ff */
[-C--:B------:R-:W-:Y:S01]  /*2990*/  HFMA2.MMA R51, R53, R26.reuse, R51 ;  /* 0x0000001a35337235 */ /* 0x080fe20000000033 */
[-C--:B------:R-:W-:Y:S01]  /*29a0*/  HFMA2 R30, R30, R24.reuse, RZ.H0_H0 ;  /* 0x000000181e1e7231 */ /* 0x080fe200000400ff */
[----:B------:R-:W-:Y:S01]  /*29b0*/  HFMA2.MMA R29, R17, R26, R29 ;  /* 0x0000001a111d7235 */ /* 0x000fe2000000001d */
[----:B------:R-:W-:Y:S01]  /*29c0*/  HFMA2 R24, R50, R24, RZ.H0_H0 ;  /* 0x0000001832187231 */ /* 0x000fe200000400ff */
[----:B------:R-:W-:Y:S01]  /*29d0*/  ISETP.GE.AND P0, PT, R14, R63, PT ;  /* 0x0000003f0e00720c */ /* 0x000fe20003f06270 */
[----:B------:R-:W-:-:S02]  /*29e0*/  HFMA2 R41, R52, R22, R41 ;  /* 0x0000001634297231 */ /* 0x000fc40000000029 */
[----:B------:R-:W-:Y:S01]  /*29f0*/  HFMA2 R20, R16, R22, R20 ;  /* 0x0000001610147231 */ /* 0x000fe20000000014 */
[----:B------:R-:W-:Y:S01]  /*2a00*/  HFMA2.MMA R57, R55, R23, R57 ;  /* 0x0000001737397235 */ /* 0x000fe20000000039 */
[-C--:B------:R-:W-:Y:S01]  /*2a10*/  HFMA2 R30, R48, R25.reuse, R30 ;  /* 0x00000019301e7231 */ /* 0x080fe2000000001e */
[----:B------:R-:W-:Y:S01]  /*2a20*/  HFMA2.MMA R45, R19, R32, R45 ;  /* 0x00000020132d7235 */ /* 0x000fe2000000002d */
[----:B------:R-:W-:Y:S01]  /*2a30*/  HFMA2 R24, R35, R25, R24 ;  /* 0x0000001923187231 */ /* 0x000fe20000000018 */
[----:B------:R-:W-:Y:S01]  /*2a40*/  HFMA2.MMA R39, R67, R13, R39 ;  /* 0x0000000d43277235 */ /* 0x000fe20000000027 */
[-C--:B------:R-:W-:Y:S01]  /*2a50*/  HFMA2 R22, R54, R23.reuse, R41 ;  /* 0x0000001736167231 */ /* 0x080fe20000000029 */
[-C--:B------:R-:W-:Y:S01]  /*2a60*/  HFMA2.MMA R19, R18, R27.reuse, R51 ;  /* 0x0000001b12137235 */ /* 0x080fe20000000033 */
[----:B------:R-:W-:Y:S01]  /*2a70*/  HFMA2 R20, R56, R23, R20 ;  /* 0x0000001738147231 */ /* 0x000fe20000000014 */
[----:B------:R-:W-:Y:S01]  /*2a80*/  HFMA2.MMA R23, R55, R27, R29 ;  /* 0x0000001b37177235 */ /* 0x000fe2000000001d */
[----:B------:R-:W-:-:S02]  /*2a90*/  HFMA2 R30, R52, R26, R30 ;  /* 0x0000001a341e7231 */ /* 0x000fc4000000001e */
[----:B------:R-:W-:Y:S01]  /*2aa0*/  HFMA2 R24, R16, R26, R24 ;  /* 0x0000001a10187231 */ /* 0x000fe20000000018 */
[----:B------:R-:W-:Y:S01]  /*2ab0*/  UIADD3 UR4, UR4, 0x40, URZ ;  /* 0x0000004004047890 */ /* 0x000fe2000fffe03f */
[----:B------:R-:W-:Y:S02]  /*2ac0*/  HFMA2 R44, R66, R15, R44 ;  /* 0x0000000f422c7231 */ /* 0x000fe4000000002c */
[-C--:B------:R-:W-:Y:S02]  /*2ad0*/  HFMA2 R30, R54, R27.reuse, R30 ;  /* 0x0000001b361e7231 */ /* 0x080fe4000000001e */
[----:B------:R-:W-:Y:S01]  /*2ae0*/  HFMA2 R18, R56, R27, R24 ;  /* 0x0000001b38127231 */ /* 0x000fe20000000018 */
[----:B------:R-:W-:Y:S02]  /*2af0*/  HFMA2.MMA R66, R57, R13, R39 ;  /* 0x0000000d39427235 */ /* 0x000fe40000000027 */
[----:B------:R-:W-:Y:S02]  /*2b00*/  HFMA2.MMA R35, R19, R32, R38 ;  /* 0x0000002013237235 */ /* 0x000fe40000000026 */
[----:B------:R-:W-:Y:S01]  /*2b10*/  HFMA2.MMA R46, R23, R13, R46 ;  /* 0x0000000d172e7235 */ /* 0x000fe2000000002e */
[----:B------:R-:W-:Y:S01]  /*2b20*/  HFMA2 R40, R64, R3, R40 ;  /* 0x0000000340287231 */ /* 0x000fe20000000028 */
[----:B------:R-:W-:Y:S01]  /*2b30*/  IADD3 R2, R2, 0x20, RZ ;  /* 0x0000002002027810 */ /* 0x000fe20007ffe0ff */
[----:B------:R-:W-:-:S02]  /*2b40*/  HFMA2 R44, R22, R15, R44 ;  /* 0x0000000f162c7231 */ /* 0x000fc4000000002c */
[----:B------:R-:W-:Y:S02]  /*2b50*/  HFMA2 R34, R20, R3, R34 ;  /* 0x0000000314227231 */ /* 0x000fe40000000022 */
[----:B------:R-:W-:Y:S02]  /*2b60*/  HFMA2 R48, R30, R15, R37 ;  /* 0x0000000f1e307231 */ /* 0x000fe40000000025 */
[----:B------:R-:W-:Y:S01]  /*2b70*/  HFMA2 R36, R18, R3, R36 ;  /* 0x0000000312247231 */ /* 0x000fe20000000024 */
[----:B------:R-:W-:Y:S06]  /*2b80*/  @!P0 BRA `(.L_x_1151) ;  /* 0xffffffdc00d48947 */ /* 0x000fec000383ffff */
.L_x_1149:
        /* <DEDUP_REMOVED lines=20> */
.L_x_1155:
[----:B------:R-:W0:Y:S02]  /*2cd0*/  LDS R2, [R4] ;  /* 0x0000000004027984 */ /* 0x000e240000000800 */
[----:B0-----:R-:W-:-:S06]  /*2ce0*/  HADD2 R3, R2, R43 ;  /* 0x0000002b02037230 */ /* 0x001fcc0000000000 */
[----:B------:R-:W0:Y:S02]  /*2cf0*/  ATOMS.CAST.SPIN R3, [R4], R2, R3 ;  /* 0x000000020403738d */ /* 0x000e240001800003 */
[----:B0-----:R-:W-:-:S13]  /*2d00*/  ISETP.EQ.U32.AND P0, PT, R3, 0x1, PT ;  /* 0x000000010300780c */ /* 0x001fda0003f02070 */
[----:B------:R-:W-:Y:S05]  /*2d10*/  @!P0 BRA `(.L_x_1155) ;  /* 0xfffffffc00ec8947 */ /* 0x000fea000383ffff */
[----:B------:R-:W-:Y:S05]  /*2d20*/  BRA `(.L_x_1153) ;  /* 0x00000000000c7947 */ /* 0x000fea0003800000 */
.L_x_1154:
[----:B------:R-:W2:Y:S02]  /*2d30*/  LD.E R2, desc[UR8][R6.64] ;  /* 0x0000000806027980 */ /* 0x000ea4000c101900 */
[----:B--2---:R-:W-:-:S05]  /*2d40*/  IADD3 R3, R43, R2, RZ ;  /* 0x000000022b037210 */ /* 0x004fca0007ffe0ff */
[----:B------:R0:W-:Y:S02]  /*2d50*/  ST.E desc[UR8][R6.64], R3 ;  /* 0x0000000306007985 */ /* 0x0001e4000c101908 */
.L_x_1153:
[----:B------:R-:W-:Y:S05]  /*2d60*/  BSYNC B0 ;  /* 0x0000000000007941 */ /* 0x000fea0003800000 */
.L_x_1152:
        /* <DEDUP_REMOVED lines=9> */
.L_x_1159:
[----:B------:R-:W0:Y:S02]  /*2e00*/  LDS R2, [R8+0x4] ;  /* 0x0000040008027984 */ /* 0x000e240000000800 */
[----:B0-----:R-:W-:-:S10]  /*2e10*/  HFMA2.MMA R3, R2, 1, 1, R9 ;  /* 0x3c003c0002037835 */ /* 0x001fd40000000009 */
[----:B------:R-:W0:Y:S02]  /*2e20*/  ATOMS.CAST.SPIN R3, [R8+0x4], R2, R3 ;  /* 0x000004020803738d */ /* 0x000e240001800003 */
[----:B0-----:R-:W-:-:S13]  /*2e30*/  ISETP.EQ.U32.AND P0, PT, R3, 0x1, PT ;  /* 0x000000010300780c */ /* 0x001fda0003f02070 */
[----:B------:R-:W-:Y:S05]  /*2e40*/  @!P0 BRA `(.L_x_1159) ;  /* 0xfffffffc00ec8947 */ /* 0x000fea000383ffff */
[----:B------:R-:W-:Y:S05]  /*2e50*/  BRA `(.L_x_1157) ;  /* 0x00000000000c7947 */ /* 0x000fea0003800000 */
.L_x_1158:
[----:B------:R-:W0:Y:S02]  /*2e60*/  LD.E R2, desc[UR8][R6.64+0x4] ;  /* 0x0000040806027980 */ /* 0x000e24000c101900 */
[----:B0-----:R-:W-:-:S05]  /*2e70*/  IADD3 R3, R9, R2, RZ ;  /* 0x0000000209037210 */ /* 0x001fca0007ffe0ff */
[----:B------:R1:W-:Y:S02]  /*2e80*/  ST.E desc[UR8][R6.64+0x4], R3 ;  /* 0x0000040306007985 */ /* 0x0003e4000c101908 */
.L_x_1157:
[----:B------:R-:W-:Y:S05]  /*2e90*/  BSYNC B0 ;  /* 0x0000000000007941 */ /* 0x000fea0003800000 */
.L_x_1156:
        /* <DEDUP_REMOVED lines=16> */
.L_x_1163:
[----:B------:R-:W0:Y:S02]  /*2fa0*/  LDS R2, [R8] ;  /* 0x0000000008027984 */ /* 0x000e240000000800 */
[----:B0-----:R-:W-:-:S06]  /*2fb0*/  HADD2 R3, R2, R45 ;  /* 0x0000002d02037230 */ /* 0x001fcc0000000000 */
[----:B------:R-:W0:Y:S02]  /*2fc0*/  ATOMS.CAST.SPIN R3, [R8], R2, R3 ;  /* 0x000000020803738d */ /* 0x000e240001800003 */
[----:B0-----:R-:W-:-:S13]  /*2fd0*/  ISETP.EQ.U32.AND P0, PT, R3, 0x1, PT ;  /* 0x000000010300780c */ /* 0x001fda0003f02070 */
[----:B------:R-:W-:Y:S05]  /*2fe0*/  @!P0 BRA `(.L_x_1163) ;  /* 0xfffffffc00ec8947 */ /* 0x000fea000383ffff */
[----:B------:R-:W-:Y:S05]  /*2ff0*/  BRA `(.L_x_1161) ;  /* 0x00000000000c7947 */ /* 0x000fea0003800000 */
.L_x_1162:
[----:B------:R-:W2:Y:S02]  /*3000*/  LD.E R2, desc[UR8][R6.64] ;  /* 0x0000000806027980 */ /* 0x000ea4000c101900 */
[----:B--2---:R-:W-:-:S05]  /*3010*/  IADD3 R3, R45, R2, RZ ;  /* 0x000000022d037210 */ /* 0x004fca0007ffe0ff */
[----:B------:R0:W-:Y:S02]  /*3020*/  ST.E desc[UR8][R6.64], R3 ;  /* 0x0000000306007985 */ /* 0x0001e4000c101908 */
.L_x_1161:
[----:B------:R-:W-:Y:S05]  /*3030*/  BSYNC B0 ;  /* 0x0000000000007941 */ /* 0x000fea0003800000 */
.L_x_1160:
        /* <DEDUP_REMOVED lines=8> */
.L_x_1167:
[----:B------:R-:W0:Y:S02]  /*30c0*/  LDS R2, [R4] ;  /* 0x0000000004027984 */ /* 0x000e240000000800 */
[----:B0-----:R-:W-:-:S10]  /*30d0*/  HFMA2.MMA R3, R2, 1, 1, R9 ;  /* 0x3c003c0002037835 */ /* 0x001fd40000000009 */
[----:B------:R-:W0:Y:S02]  /*30e0*/  ATOMS.CAST.SPIN R3, [R4], R2, R3 ;  /* 0x000000020403738d */ /* 0x000e240001800003 */
[----:B0-----:R-:W-:-:S13]  /*30f0*/  ISETP.EQ.U32.AND P0, PT, R3, 0x1, PT ;  /* 0x000000010300780c */ /* 0x001fda0003f02070 */
[----:B------:R-:W-:Y:S05]  /*3100*/  @!P0 BRA `(.L_x_1167) ;  /* 0xfffffffc00ec8947 */ /* 0x000fea000383ffff */
[----:B------:R-:W-:Y:S05]  /*3110*/  BRA `(.L_x_1165) ;  /* 0x00000000000c7947 */ /* 0x000fea0003800000 */
.L_x_1166:
[----:B------:R-:W0:Y:S02]  /*3120*/  LD.E R2, desc[UR8][R4.64] ;  /* 0x0000000804027980 */ /* 0x000e24000c101900 */
[----:B0-----:R-:W-:-:S05]  /*3130*/  IADD3 R3, R9, R2, RZ ;  /* 0x0000000209037210 */ /* 0x001fca0007ffe0ff */
[----:B------:R1:W-:Y:S02]  /*3140*/  ST.E desc[UR8][R4.64], R3 ;  /* 0x0000000304007985 */ /* 0x0003e4000c101908 */
.L_x_1165:
[----:B------:R-:W-:Y:S05]  /*3150*/  BSYNC B0 ;  /* 0x0000000000007941 */ /* 0x000fea0003800000 */
.L_x_1164:
        /* <DEDUP_REMOVED lines=10> */
[----:B-1----:R-:W-:Y:S01]  /*3200*/  HFMA2.MMA R5, R46, RZ, -RZ ;  /* 0x000000ff2e057235 */ /* 0x002fe200001000ff */
[----:B0-----:R-:W-:Y:S10]  /*3210*/  @P0 BRA `(.L_x_1169) ;  /* 0x0000000000340947 */ /* 0x001ff40003800000 */
[----:B------:R-:W0:Y:S02]  /*3220*/  QSPC.E.S P0, RZ, [R6] ;  /* 0x0000000006ff73aa */ /* 0x000e240000000500 */
[----:B0-----:R-:W-:Y:S05]  /*3230*/  @!P0 BRA `(.L_x_1170) ;  /* 0x0000000000208947 */ /* 0x001fea0003800000 */
[----:B------:R-:W-:-:S04]  /*3240*/  MOV R2, R6 ;  /* 0x0000000600027202 */ /* 0x000fc80000000f00 */
[----:B------:R-:W-:-:S07]  /*3250*/  MOV R0, R2 ;  /* 0x0000000200007202 */ /* 0x000fce0000000f00 */
.L_x_1171:
[----:B------:R-:W0:Y:S02]  /*3260*/  LDS R2, [R0] ;  /* 0x0000000000027984 */ /* 0x000e240000000800 */
[----:B0-----:R-:W-:-:S06]  /*3270*/  HADD2 R3, R2, R35 ;  /* 0x0000002302037230 */ /* 0x001fcc0000000000 */
[----:B------:R-:W0:Y:S02]  /*3280*/  ATOMS.CAST.SPIN R3, [R0], R2, R3 ;  /* 0x000000020003738d */ /* 0x000e240001800003 */
[----:B0-----:R-:W-:-:S13]  /*3290*/  ISETP.EQ.U32.AND P0, PT, R3, 0x1, PT ;  /* 0x000000010300780c */ /* 0x001fda0003f02070 */
[----:B------:R-:W-:Y:S05]  /*32a0*/  @!P0 BRA `(.L_x_1171) ;  /* 0xfffffffc00ec8947 */ /* 0x000fea000383ffff */
[----:B------:R-:W-:Y:S05]  /*32b0*/  BRA `(.L_x_1169) ;  /* 0x00000000000c7947 */ /* 0x000fea0003800000 */
.L_x_1170:
[----:B------:R-:W2:Y:S02]  /*32c0*/  LD.E R0, desc[UR8][R6.64] ;  /* 0x0000000806007980 */ /* 0x000ea4000c101900 */
[----:B--2---:R-:W-:-:S05]  /*32d0*/  IADD3 R3, R35, R0, RZ ;  /* 0x0000000023037210 */ /* 0x004fca0007ffe0ff */
[----:B------:R0:W-:Y:S02]  /*32e0*/  ST.E desc[UR8][R6.64], R3 ;  /* 0x0000000306007985 */ /* 0x0001e4000c101908 */
.L_x_1169:
[----:B------:R-:W-:Y:S05]  /*32f0*/  BSYNC B0 ;  /* 0x0000000000007941 */ /* 0x000fea0003800000 */
.L_x_1168:
[----:B------:R1:W-:Y:S02]  /*3300*/  ATOM.E.ADD.F16x2.RN.STRONG.GPU P0, RZ, desc[UR8][R6.64+0x4], R5 ;  /* 0x0000040506ff79a2 */ /* 0x0003e4000810e1c8 */
[----:B-1----:R-:W-:Y:S05]  /*3310*/  @P0 EXIT ;  /* 0x000000000000094d */ /* 0x002fea0003800000 */
[----:B------:R-:W1:Y:S02]  /*3320*/  QSPC.E.S P0, RZ, [R6+0x4] ;  /* 0x0000040006ff73aa */ /* 0x000e640000000500 */
[----:B-1----:R-:W-:Y:S05]  /*3330*/  @!P0 BRA `(.L_x_1172) ;  /* 0x0000000000208947 */ /* 0x002fea0003800000 */
[----:B------:R-:W-:-:S04]  /*3340*/  MOV R2, R6 ;  /* 0x0000000600027202 */ /* 0x000fc80000000f00 */
[----:B------:R-:W-:-:S07]  /*3350*/  MOV R0, R2 ;  /* 0x0000000200007202 */ /* 0x000fce0000000f00 */
.L_x_1173:
[----:B------:R-:W0:Y:S02]  /*3360*/  LDS R2, [R0+0x4] ;  /* 0x0000040000027984 */ /* 0x000e240000000800 */
[----:B0-----:R-:W-:-:S10]  /*3370*/  HFMA2.MMA R3, R2, 1, 1, R5 ;  /* 0x3c003c0002037835 */ /* 0x001fd40000000005 */
[----:B------:R-:W0:Y:S02]  /*3380*/  ATOMS.CAST.SPIN R3, [R0+0x4], R2, R3 ;  /* 0x000004020003738d */ /* 0x000e240001800003 */
[----:B0-----:R-:W-:-:S13]  /*3390*/  ISETP.EQ.U32.AND P0, PT, R3, 0x1, PT ;  /* 0x000000010300780c */ /* 0x001fda0003f02070 */
[----:B------:R-:W-:Y:S05]  /*33a0*/  @!P0 BRA `(.L_x_1173) ;  /* 0xfffffffc00ec8947 */ /* 0x000fea000383ffff */
[----:B------:R-:W-:Y:S05]  /*33b0*/  EXIT ;  /* 0x000000000000794d */ /* 0x000fea0003800000 */
.L_x_1172:
[----:B------:R-:W0:Y:S02]  /*33c0*/  LD.E R0, desc[UR8][R6.64+0x4] ;  /* 0x0000040806007980 */ /* 0x000e24000c101900 */
[----:B0-----:R-:W-:-:S05]  /*33d0*/  IADD3 R3, R5, R0, RZ ;  /* 0x0000000005037210 */ /* 0x001fca0007ffe0ff */
[----:B------:R-:W-:Y:S01]  /*33e0*/  ST.E desc[UR8][R6.64+0x4], R3 ;  /* 0x0000040306007985 */ /* 0x000fe2000c101908 */
[----:B------:R-:W-:Y:S05]  /*33f0*/  EXIT ;  /* 0x000000000000794d */ /* 0x000fea0003800000 */
.L_x_1174:
        /* <DEDUP_REMOVED lines=16> */
.L_x_4032:


//--------------------- .text._Z28gemm_half_q_half_gptq_kernelILi2ELb0ELb1EEvPK6__halfPKjS4_S2_PS0_iiiiiPKtibS2_i --------------------------
	.section	.text._Z28gemm_half_q_half_gptq_kernelILi2ELb0ELb1EEvPK6__halfPKjS4_S2_PS0_iiiiiPKtibS2_i,"ax",@progbits
	.align	128
        .global         _Z28gemm_half_q_half_gptq_kernelILi2ELb0ELb1EEvPK6__halfPKjS4_S2_PS0_iiiiiPKtibS2_i
        .type           _Z28gemm_half_q_half_gptq_kernelILi2ELb0ELb1EEvPK6__halfPKjS4_S2_PS0_iiiiiPKtibS2_i,@function
        .size           _Z28gemm_half_q_half_gptq_kernelILi2ELb0ELb1EEvPK6__halfPKjS4_S2_PS0_iiiiiPKtibS2_i,(.L_x_4033 - _Z28gemm_half_q_half_gptq_kernelILi2ELb0ELb1EEvPK6__halfPKjS4_S2_PS0_iiiiiPKtibS2_i)
        .other          _Z28gemm_half_q_half_gptq_kernelILi2ELb0ELb1EEvPK6__halfPKjS4_S2_PS0_iiiiiPKtibS2_i,@"STO_CUDA_ENTRY STV_DEFAULT"
_Z28gemm_half_q_half_gptq_kernelILi2ELb0ELb1EEvPK6__halfPKjS4_S2_PS0_iiiiiPKtibS2_i:
.text._Z28gemm_half_q_half_gptq_kernelILi2ELb0ELb1EEvPK6__halfPKjS4_S2_PS0_iiiiiPKtibS2_i:
        /* <DEDUP_REMOVED lines=10> */
[C---:B--2---:R-:W-:Y:S02]  /*00a0*/  IADD3 R0, R24.reuse, R3, RZ ;  /* 0x0000000318007210 */ /* 0x044fe40007ffe0ff */
[----:B-1----:R-:W-:Y:S01]  /*00b0*/  VIADDMNMX R33, R24, 0x80, R6, PT ;  /* 0x0000008018217846 */ /* 0x002fe20003800106 */
[----:B---3--:R-:W-:-:S03]  /*00c0*/  IMAD R2, R2, 0x80, R3 ;  /* 0x0000008002027824 */ /* 0x008fc600078e0203 */
        /* <DEDUP_REMOVED lines=32> */
.L_x_1177:
[----:B------:R-:W-:Y:S01]  /*02d0*/  IADD3 R3, R5, R6, RZ ;  /* 0x0000000605037210 */ /* 0x000fe20007ffe0ff */
[----:B------:R-:W-:Y:S01]  /*02e0*/  ULDC.64 UR6, c[0x0][0x210] ;  /* 0x0000840000067ab9 */ /* 0x000fe20000000a00 */
[C---:B------:R-:W-:Y:S02]  /*02f0*/  IADD3 R5, P0, R0.reuse, R5, RZ ;  /* 0x0000000500057210 */ /* 0x040fe40007f1e0ff */
[----:B------:R-:W-:Y:S02]  /*0300*/  IADD3 R0, P1, R0, R3, RZ ;  /* 0x0000000300007210 */ /* 0x000fe40007f3e0ff */
[----:B------:R-:W-:Y:S02]  /*0310*/  IADD3.X R6, R7, R4, RZ, P0, !PT ;  /* 0x0000000407067210 */ /* 0x000fe400007fe4ff */
[----:B------:R-:W-:Y:S02]  /*0320*/  LEA R2, P0, R5, UR6, 0x1 ;  /* 0x0000000605027c11 */ /* 0x000fe4000f8008ff */
[----:B------:R-:W-:-:S02]  /*0330*/  LEA.HI.X.SX32 R7, R3, R7, 0x1, P1 ;  /* 0x0000000703077211 */ /* 0x000fc400008f0eff */
[C---:B------:R-:W-:Y:S02]  /*0340*/  LEA R4, P1, R0.reuse, UR6, 0x1 ;  /* 0x0000000600047c11 */ /* 0x040fe4000f8208ff */
[----:B------:R-:W-:Y:S02]  /*0350*/  LEA.HI.X R3, R5, UR7, R6, 0x1, P0 ;  /* 0x0000000705037c11 */ /* 0x000fe400080f0c06 */
[----:B------:R-:W-:-:S04]  /*0360*/  LEA.HI.X R5, R0, UR7, R7, 0x1, P1 ;  /* 0x0000000700057c11 */ /* 0x000fc800088f0c07 */
[----:B------:R-:W2:Y:S04]  /*0370*/  LDG.E.U16.CONSTANT R3, desc[UR8][R2.64] ;  /* 0x0000000802037981 */ /* 0x000ea8000c1e9500 */
[----:B------:R-:W3:Y:S04]  /*0380*/  LDG.E.U16.CONSTANT R5, desc[UR8][R4.64] ;  /* 0x0000000804057981 */ /* 0x000ee8000c1e9500 */
[----:B--2---:R1:W-:Y:S04]  /*0390*/  STS.U16 [R8], R3 ;  /* 0x0000000308007388 */ /* 0x0043e80000000400 */
[----:B---3--:R1:W-:Y:S02]  /*03a0*/  STS.U16 [R8+0x100], R5 ;  /* 0x0001000508007388 */ /* 0x0083e40000000400 */
.L_x_1176:
[----:B------:R-:W-:Y:S05]  /*03b0*/  BSYNC B0 ;  /* 0x0000000000007941 */ /* 0x000fea0003800000 */
.L_x_1175:
[----:B------:R-:W-:Y:S02]  /*03c0*/  ULDC UR5, c[0x0][0x23c] ;  /* 0x00008f0000057ab9 */ /* 0x000fe40000000800 */
[----:B------:R-:W-:-:S05]  /*03d0*/  IMAD.U32 R32, RZ, RZ, UR5 ;  /* 0x00000005ff207e24 */ /* 0x000fca000f8e00ff */
[----:B------:R-:W-:-:S13]  /*03e0*/  ISETP.GE.AND P0, PT, R31, R32, PT ;  /* 0x000000201f00720c */ /* 0x000fda0003f06270 */
[----:B------:R-:W-:Y:S05]  /*03f0*/  @P0 EXIT ;  /* 0x000000000000094d */ /* 0x000fea0003800000 */
[----:B------:R-:W0:Y:S01]  /*0400*/  LDC R11, c[0x0][0x248] ;  /* 0x00009200ff0b7b82 */ /* 0x000e220000000800 */
[----:B------:R-:W-:Y:S01]  /*0410*/  SHF.L.U32 R30, R31, 0x2, RZ ;  /* 0x000000021f1e7819 */ /* 0x000fe200000006ff */
[----:B------:R-:W-:Y:S01]  /*0420*/  ULDC.U8 UR5, c[0x0][0x25c] ;  /* 0x0000970000057ab9 */ /* 0x000fe20000000000 */
[----:B01----:R-:W-:-:S04]  /*0430*/  IABS R5, R11 ;  /* 0x0000000b00057213 */ /* 0x003fc80000000000 */
[----:B------:R-:W0:Y:S08]  /*0440*/  I2F.RP R0, R5 ;  /* 0x0000000500007306 */ /* 0x000e300000209400 */
[----:B0-----:R-:W0:Y:S02]  /*0450*/  MUFU.RCP R0, R0 ;  /* 0x0000000000007308 */ /* 0x001e240000001000 */
[----:B0-----:R-:W-:-:S06]  /*0460*/  IADD3 R2, R0, 0xffffffe, RZ ;  /* 0x0ffffffe00027810 */ /* 0x001fcc0007ffe0ff */
[----:B------:R0:W1:Y:S02]  /*0470*/  F2I.FTZ.U32.TRUNC.NTZ R3, R2 ;  /* 0x0000000200037305 */ /* 0x000064000021f000 */
[----:B0-----:R-:W-:Y:S01]  /*0480*/  IMAD.MOV.U32 R2, RZ, RZ, RZ ;  /* 0x000000ffff027224 */ /* 0x001fe200078e00ff */
[----:B-1----:R-:W-:-:S05]  /*0490*/  IADD3 R4, RZ, -R3, RZ ;  /* 0x80000003ff047210 */ /* 0x002fca0007ffe0ff */
[----:B------:R-:W-:Y:S01]  /*04a0*/  IMAD R7, R4, R5, RZ ;  /* 0x0000000504077224 */ /* 0x000fe200078e02ff */
[----:B------:R-:W-:-:S03]  /*04b0*/  IABS R4, R24 ;  /* 0x0000001800047213 */ /* 0x000fc60000000000 */
        /* <DEDUP_REMOVED lines=9> */
[-C--:B------:R-:W-:Y:S01]  /*0550*/  @!P2 IADD3 R0, R0, -R5.reuse, RZ ;  /* 0x800000050000a210 */ /* 0x080fe20007ffe0ff */
[----:B------:R-:W-:Y:S01]  /*0560*/  @!P2 VIADD R28, R28, 0x1 ;  /* 0x000000011c1ca836 */ /* 0x000fe20000000000 */
[----:B------:R-:W-:Y:S02]  /*0570*/  ISETP.NE.AND P2, PT, R11, RZ, PT ;  /* 0x000000ff0b00720c */ /* 0x000fe40003f45270 */
[----:B------:R-:W-:Y:S02]  /*0580*/  ISETP.GE.U32.AND P0, PT, R0, R5, PT ;  /* 0x000000050000720c */ /* 0x000fe40003f06070 */
[----:B------:R-:W-:-:S04]  /*0590*/  LOP3.LUT R0, R24, R11, RZ, 0x3c, !PT ;  /* 0x0000000b18007212 */ /* 0x000fc800078e3cff */
[----:B------:R-:W-:-:S07]  /*05a0*/  ISETP.GE.AND P1, PT, R0, RZ, PT ;  /* 0x000000ff0000720c */ /* 0x000fce0003f26270 */
        /* <DEDUP_REMOVED lines=10> */
[----:B------:R-:W-:Y:S01]  /*0650*/  LOP3.LUT R30, R30, 0x10, RZ, 0xc0, !PT ;  /* 0x000000101e1e7812 */ /* 0x000fe200078ec0ff */
[----:B------:R-:W-:Y:S01]  /*0660*/  IMAD.IADD R7, R31, 0x1, R0 ;  /* 0x000000011f077824 */ /* 0x000fe200078e0200 */
[----:B------:R-:W-:Y:S01]  /*0670*/  UPRMT UR5, UR5, 0x8880, URZ ;  /* 0x0000888005057896 */ /* 0x000fe2000800003f */
[----:B------:R-:W-:Y:S05]  /*0680*/  I2F.F16 R12, -0x40 ;  /* 0xffffffc0000c7906 */ /* 0x000fea0000200c00 */
[----:B------:R-:W-:-:S04]  /*0690*/  ISETP.NE.AND P0, PT, RZ, UR5, PT ;  /* 0x00000005ff007c0c */ /* 0x000fc8000bf05270 */
[----:B------:R-:W-:Y:S01]  /*06a0*/  ISETP.NE.OR P0, PT, R13, RZ, !P0 ;  /* 0x000000ff0d00720c */ /* 0x000fe20004705670 */
[----:B0-----:R-:W-:-:S05]  /*06b0*/  IMAD.WIDE R4, R7, 0x2, R4 ;  /* 0x0000000207047825 */ /* 0x001fca00078e0204 */
[----:B------:R-:W5:Y:S04]  /*06c0*/  LDG.E.CONSTANT R7, desc[UR8][R4.64] ;  /* 0x0000000804077981 */ /* 0x000f68000c1e9900 */
[----:B------:R0:W5:Y:S01]  /*06d0*/  LDG.E.CONSTANT R9, desc[UR8][R4.64+0x4] ;  /* 0x0000040804097981 */ /* 0x000162000c1e9900 */
[----:B------:R-:W-:Y:S01]  /*06e0*/  ISETP.GE.AND P1, PT, R24, R33, PT ;  /* 0x000000211800720c */ /* 0x000fe20003f26270 */
[----:B------:R-:W-:Y:S01]  /*06f0*/  IMAD.MOV.U32 R38, RZ, RZ, RZ ;  /* 0x000000ffff267224 */ /* 0x000fe200078e00ff */
        /* <DEDUP_REMOVED lines=19> */
[----:B------:R-:W-:-:S05]  /*0830*/  IMAD R3, R32, UR4, R31 ;  /* 0x0000000420037c24 */ /* 0x000fca000f8e021f */
[C---:B------:R-:W-:Y:S01]  /*0840*/  IADD3 R5, R3.reuse, R32, RZ ;  /* 0x0000002003057210 */ /* 0x040fe20007ffe0ff */
[----:B0-----:R-:W-:-:S04]  /*0850*/  IMAD.WIDE R2, R3, 0x2, R14 ;  /* 0x0000000203027825 */ /* 0x001fc800078e020e */
[----:B------:R-:W-:Y:S01]  /*0860*/  IMAD.WIDE R14, R5, 0x2, R14 ;  /* 0x00000002050e7825 */ /* 0x000fe200078e020e */
[----:B------:R0:W-:Y:S04]  /*0870*/  STG.E.64 desc[UR8][R2.64], RZ ;  /* 0x000000ff02007986 */ /* 0x0001e8000c101b08 */
[----:B------:R0:W-:Y:S02]  /*0880*/  STG.E.64 desc[UR8][R14.64], RZ ;  /* 0x000000ff0e007986 */ /* 0x0001e4000c101b08 */
.L_x_1178:
[----:B------:R-:W-:Y:S01]  /*0890*/  LOP3.LUT R10, R10, 0xe400, RZ, 0xfc, !PT ;  /* 0x0000e4000a0a7812 */ /* 0x000fe200078efcff */
[----:B------:R-:W-:Y:S01]  /*08a0*/  BAR.SYNC.DEFER_BLOCKING 0x0 ;  /* 0x0000000000007b1d */ /* 0x000fe20000010000 */
[----:B------:R-:W-:Y:S01]  /*08b0*/  LOP3.LUT R16, R16, 0xe400, RZ, 0xfc, !PT ;  /* 0x0000e40010107812 */ /* 0x000fe200078efcff */
[----:B------:R-:W-:Y:S01]  /*08c0*/  HFMA2.MMA R45, -RZ, RZ, 0, 0 ;  /* 0x00000000ff2d7435 */ /* 0x000fe200000001ff */
[----:B------:R-:W-:Y:S01]  /*08d0*/  LOP3.LUT R17, R17, 0xe400, RZ, 0xfc, !PT ;  /* 0x0000e40011117812 */ /* 0x000fe200078efcff */
[----:B------:R-:W-:Y:S01]  /*08e0*/  HFMA2.MMA R43, -RZ, RZ, 0, 0 ;  /* 0x00000000ff2b7435 */ /* 0x000fe200000001ff */
[----:B------:R-:W-:Y:S01]  /*08f0*/  LOP3.LUT R18, R18, 0xe400, RZ, 0xfc, !PT ;  /* 0x0000e40012127812 */ /* 0x000fe200078efcff */
[----:B------:R-:W-:Y:S01]  /*0900*/  IMAD.MOV.U32 R47, RZ, RZ, RZ ;  /* 0x000000ffff2f7224 */ /* 0x000fe200078e00ff */
[----:B-----5:R-:W-:Y:S02]  /*0910*/  PRMT R27, R7, 0x5410, R7 ;  /* 0x00005410071b7816 */ /* 0x020fe40000000007 */
[----:B------:R-:W-:-:S02]  /*0920*/  CS2R R36, SRZ ;  /* 0x0000000000247805 */ /* 0x000fc4000001ff00 */
[----:B------:R-:W-:Y:S01]  /*0930*/  PRMT R26, R7, 0x7632, R7 ;  /* 0x00007632071a7816 */ /* 0x000fe20000000007 */
[----:B------:R-:W-:Y:S01]  /*0940*/  IMAD.MOV.U32 R39, RZ, RZ, RZ ;  /* 0x000000ffff277224 */ /* 0x000fe200078e00ff */
[C-C-:B------:R-:W-:Y:S02]  /*0950*/  PRMT R0, R9.reuse, 0x5410, R9.reuse ;  /* 0x0000541009007816 */ /* 0x140fe40000000009 */
[----:B0-----:R-:W-:Y:S02]  /*0960*/  PRMT R2, R9, 0x7632, R9 ;  /* 0x0000763209027816 */ /* 0x001fe40000000009 */
[----:B------:R-:W-:Y:S02]  /*0970*/  MOV R41, RZ ;  /* 0x000000ff00297202 */ /* 0x000fe40000000f00 */
[----:B------:R-:W-:Y:S02]  /*0980*/  PRMT R3, R10, 0x5410, R10 ;  /* 0x000054100a037816 */ /* 0x000fe4000000000a */
[----:B------:R-:W-:-:S02]  /*0990*/  PRMT R5, R16, 0x5410, R16 ;  /* 0x0000541010057816 */ /* 0x000fc40000000010 */
[----:B------:R-:W-:Y:S02]  /*09a0*/  PRMT R7, R17, 0x5410, R17 ;  /* 0x0000541011077816 */ /* 0x000fe40000000011 */
[----:B------:R-:W-:Y:S01]  /*09b0*/  PRMT R9, R18, 0x5410, R18 ;  /* 0x0000541012097816 */ /* 0x000fe20000000012 */
[----:B------:R-:W-:Y:S06]  /*09c0*/  @P1 BRA `(.L_x_1179) ;  /* 0x0000001c00181947 */ /* 0x000fec0003800000 */
[----:B------:R-:W-:Y:S01]  /*09d0*/  SHF.R.S32.HI R13, RZ, 0x1f, R24 ;  /* 0x0000001fff0d7819 */ /* 0x000fe20000011418 */
[----:B------:R-:W0:Y:S01]  /*09e0*/  S2UR UR5, SR_CgaCtaId ;  /* 0x00000000000579c3 */ /* 0x000e220000008800 */
[----:B------:R-:W-:Y:S01]  /*09f0*/  ULDC.64 UR6, c[0x0][0x218] ;  /* 0x0000860000067ab9 */ /* 0x000fe20000000a00 */
[----:B------:R-:W-:Y:S01]  /*0a00*/  UMOV UR4, 0x400 ;  /* 0x0000040000047882 */ /* 0x000fe20000000000 */
[----:B------:R-:W-:Y:S01]  /*0a10*/  LEA.HI R13, R13, R24, RZ, 0x3 ;  /* 0x000000180d0d7211 */ /* 0x000fe200078f18ff */
[----:B------:R-:W-:-:S03]  /*0a20*/  IMAD.MOV.U32 R38, RZ, RZ, RZ ;  /* 0x000000ffff267224 */ /* 0x000fc600078e00ff */
        /* <DEDUP_REMOVED lines=10> */
[----:B------:R-:W-:Y:S02]  /*0ad0*/  MOV R11, R12 ;  /* 0x0000000c000b7202 */ /* 0x000fe40000000f00 */
[----:B------:R-:W-:-:S07]  /*0ae0*/  MOV R25, R10 ;  /* 0x0000000a00197202 */ /* 0x000fce0000000f00 */
.L_x_1181:
[----:B------:R-:W2:Y:S01]  /*0af0*/  LDG.E.128.CONSTANT R20, desc[UR8][R34.64] ;  /* 0x0000000822147981 */ /* 0x000ea2000c1e9d00 */
[----:B------:R-:W-:-:S03]  /*0b00*/  ISETP.NE.AND P0, PT, R24, R25, PT ;  /* 0x000000191800720c */ /* 0x000fc60003f05270 */
[----:B------:R-:W0:Y:S04]  /*0b10*/  LDS.128 R12, [UR4] ;  /* 0x00000004ff0c7984 */ /* 0x000e280008000c00 */
[----:B------:R-:W1:Y:S01]  /*0b20*/  LDS.128 R16, [UR4+0x100] ;  /* 0x00010004ff107984 */ /* 0x000e620008000c00 */
[C---:B--2---:R-:W-:Y:S02]  /*0b30*/  LOP3.LUT R32, R20.reuse, 0xf000f, RZ, 0xc0, !PT ;  /* 0x000f000f14207812 */ /* 0x044fe400078ec0ff */
        /* <DEDUP_REMOVED lines=27> */
[----:B------:R-:W-:Y:S02]  /*0cf0*/  LOP3.LUT R0, R0, 0xf, RZ, 0xc0, !PT ;  /* 0x0000000f00007812 */ /* 0x000fe400078ec0ff */
[----:B------:R-:W-:Y:S01]  /*0d00*/  LOP3.LUT R3, R9, 0xe400, RZ, 0xfc, !PT ;  /* 0x0000e40009037812 */ /* 0x000fe200078efcff */
[----:B------:R-:W5:Y:S01]  /*0d10*/  I2F.F16 R6, R40 ;  /* 0x0000002800067306 */ /* 0x000f620000200c00 */
[----:B0-----:R-:W-:Y:S02]  /*0d20*/  LOP3.LUT R5, R40, 0xe400, RZ, 0xfc, !PT ;  /* 0x0000e40028057812 */ /* 0x001fe400078efcff */
[----:B-1----:R-:W-:Y:S02]  /*0d30*/  LOP3.LUT R9, R0, 0xe400, RZ, 0xfc, !PT ;  /* 0x0000e40000097812 */ /* 0x002fe400078efcff */
[----:B---3--:R-:W-:Y:S01]  /*0d40*/  PRMT R27, R26, 0x5410, R26 ;  /* 0x000054101a1b7816 */ /* 0x008fe2000000001a */
[----:B--2---:R-:W-:-:S02]  /*0d50*/  HADD2 R4, R25.H0_H0, -R2.H0_H0 ;  /* 0xa000000219047230 */ /* 0x004fc40000000800 */
[----:B------:R0:W1:Y:S01]  /*0d60*/  I2F.F16 R8, R42 ;  /* 0x0000002a00087306 */ /* 0x0000620000200c00 */
[----:B----4-:R-:W-:Y:S02]  /*0d70*/  PRMT R2, R7, 0x7632, R7 ;  /* 0x0000763207027816 */ /* 0x010fe40000000007 */
[----:B------:R-:W-:Y:S02]  /*0d80*/  PRMT R26, R26, 0x7632, R26 ;  /* 0x000076321a1a7816 */ /* 0x000fe4000000001a */
[----:B------:R-:W-:Y:S01]  /*0d90*/  PRMT R3, R3, 0x5410, R3 ;  /* 0x0000541003037816 */ /* 0x000fe20000000003 */
[----:B-----5:R-:W-:Y:S02]  /*0da0*/  HADD2 R6, R25.H0_H0, -R6.H0_H0 ;  /* 0xa000000619067230 */ /* 0x020fe40000000800 */
[----:B------:R2:W3:Y:S01]  /*0db0*/  I2F.F16 R11, R0 ;  /* 0x00000000000b7306 */ /* 0x0004e20000200c00 */
[----:B0-----:R-:W-:Y:S02]  /*0dc0*/  LOP3.LUT R42, R42, 0xe400, RZ, 0xfc, !PT ;  /* 0x0000e4002a2a7812 */ /* 0x001fe400078efcff */
[----:B------:R-:W-:-:S02]  /*0dd0*/  PRMT R5, R5, 0x5410, R5 ;  /* 0x0000541005057816 */ /* 0x000fc40000000005 */
[----:B------:R-:W-:Y:S01]  /*0de0*/  PRMT R9, R9, 0x5410, R9 ;  /* 0x0000541009097816 */ /* 0x000fe20000000009 */
[C---:B-1----:R-:W-:Y:S01]  /*0df0*/  HADD2 R8, R25.reuse.H0_H0, -R8.H0_H0 ;  /* 0xa000000819087230 */ /* 0x042fe20000000800 */
[----:B--2---:R-:W-:Y:S02]  /*0e00*/  PRMT R0, R7, 0x5410, R7 ;  /* 0x0000541007007816 */ /* 0x004fe40000000007 */
[----:B------:R-:W-:Y:S01]  /*0e10*/  PRMT R7, R42, 0x5410, R42 ;  /* 0x000054102a077816 */ /* 0x000fe2000000002a */
[----:B---3--:R-:W-:Y:S01]  /*0e20*/  HADD2 R11, R25.H0_H0, -R11.H0_H0 ;  /* 0xa000000b190b7230 */ /* 0x008fe20000000800 */
[----:B------:R-:W-:-:S07]  /*0e30*/  MOV R25, R10 ;  /* 0x0000000a00197202 */ /* 0x000fce0000000f00 */
.L_x_1180:
[----:B------:R-:W-:Y:S01]  /*0e40*/  HFMA2.MMA R32, R32, 1, 1, R3 ;  /* 0x3c003c0020207835 */ /* 0x000fe20000000003 */
[----:B------:R-:W-:Y:S01]  /*0e50*/  SHF.R.U32.HI R44, RZ, 0x8, R20 ;  /* 0x00000008ff2c7819 */ /* 0x000fe20000011614 */
[----:B------:R-:W-:-:S03]  /*0e60*/  HFMA2.MMA R49, R49, 0.0625, 0.0625, R4 ;  /* 0x2c002c0031317835 */ /* 0x000fc60000000004 */
[----:B------:R-:W-:-:S03]  /*0e70*/  LOP3.LUT R20, R44, 0xf000f, RZ, 0xc0, !PT ;  /* 0x000f000f2c147812 */ /* 0x000fc600078ec0ff */
[----:B------:R-:W-:Y:S01]  /*0e80*/  HFMA2.MMA R42, R32, R16, RZ ;  /* 0x00000010202a7235 */ /* 0x000fe200000000ff */
[----:B------:R-:W-:Y:S01]  /*0e90*/  LOP3.LUT R20, R20, 0x64006400, RZ, 0xfc, !PT ;  /* 0x6400640014147812 */ /* 0x000fe200078efcff */
[----:B------:R-:W-:Y:S01]  /*0ea0*/  HFMA2 R40, R32, R12, RZ.H0_H0 ;  /* 0x0000000c20287231 */ /* 0x000fe200000400ff */
[----:B------:R-:W-:-:S03]  /*0eb0*/  LOP3.LUT R32, R21, 0xf000f, RZ, 0xc0, !PT ;  /* 0x000f000f15207812 */ /* 0x000fc600078ec0ff */
[----:B------:R-:W-:Y:S01]  /*0ec0*/  HFMA2 R46, R49, R13, R40 ;  /* 0x0000000d312e7231 */ /* 0x000fe20000000028 */
[----:B------:R-:W-:Y:S01]  /*0ed0*/  LOP3.LUT R32, R32, 0x64006400, RZ, 0xfc, !PT ;  /* 0x6400640020207812 */ /* 0x000fe200078efcff */
[----:B------:R-:W-:Y:S01]  /*0ee0*/  HFMA2.MMA R48, R49, R17, R42 ;  /* 0x0000001131307235 */ /* 0x000fe2000000002a */
[----:B------:R-:W-:Y:S01]  /*0ef0*/  LOP3.LUT R40, R21, 0xf000f0, RZ, 0xc0, !PT ;  /* 0x00f000f015287812 */ /* 0x000fe200078ec0ff */
[----:B------:R-:W-:Y:S02]  /*0f00*/  HADD2 R20, R20, R3 ;  /* 0x0000000314147230 */ /* 0x000fe40000000000 */
[----:B------:R-:W-:Y:S01]  /*0f10*/  HADD2 R32, R32, R5 ;  /* 0x0000000520207230 */ /* 0x000fe20000000000 */
[----:B------:R-:W-:-:S03]  /*0f20*/  LOP3.LUT R49, R40, 0x64006400, RZ, 0xfc, !PT ;  /* 0x6400640028317812 */ /* 0x000fc600078efcff */
[----:B------:R-:W-:Y:S02]  /*0f30*/  HFMA2.MMA R46, R20, R14, R46 ;  /* 0x0000000e142e7235 */ /* 0x000fe4000000002e */
[----:B------:R-:W-:Y:S01]  /*0f40*/  HFMA2 R42, R49, 0.0625, 0.0625, R6 ;  /* 0x2c002c00312a7831 */ /* 0x000fe20000000006 */
[----:B------:R-:W-:Y:S01]  /*0f50*/  HFMA2.MMA R49, R32, R12, RZ ;  /* 0x0000000c20317235 */ /* 0x000fe200000000ff */
[----:B------:R-:W-:Y:S02]  /*0f60*/  HFMA2 R32, R32, R16, RZ.H0_H0 ;  /* 0x0000001020207231 */ /* 0x000fe400000400ff */
[----:B------:R-:W-:Y:S01]  /*0f70*/  HFMA2 R40, R20, R18, R48 ;  /* 0x0000001214287231 */ /* 0x000fe20000000030 */
[C---:B------:R-:W-:Y:S02]  /*0f80*/  LOP3.LUT R20, R22.reuse, 0xf000f, RZ, 0xc0, !PT ;  /* 0x000f000f16147812 */ /* 0x040fe400078ec0ff */
[----:B------:R-:W-:Y:S02]  /*0f90*/  SHF.R.U32.HI R48, RZ, 0x8, R21 ;  /* 0x00000008ff307819 */ /* 0x000fe40000011615 */
[----:B------:R-:W-:Y:S01]  /*0fa0*/  HFMA2.MMA R49, R42, R13, R49 ;  /* 0x0000000d2a317235 */ /* 0x000fe20000000031 */
[----:B------:R-:W-:Y:S01]  /*0fb0*/  LOP3.LUT R21, R22, 0xf000f0, RZ, 0xc0, !PT ;  /* 0x00f000f016157812 */ /* 0x000fe200078ec0ff */
[----:B------:R-:W-:Y:S01]  /*0fc0*/  HFMA2 R42, R42, R17, R32 ;  /* 0x000000112a2a7231 */ /* 0x000fe20000000020 */
[----:B------:R-:W-:-:S02]  /*0fd0*/  LOP3.LUT R32, R20, 0x64006400, RZ, 0xfc, !PT ;  /* 0x6400640014207812 */ /* 0x000fc400078efcff */
[----:B------:R-:W-:Y:S02]  /*0fe0*/  LOP3.LUT R21, R21, 0x64006400, RZ, 0xfc, !PT ;  /* 0x6400640015157812 */ /* 0x000fe400078efcff */
[----:B------:R-:W-:Y:S01]  /*0ff0*/  LOP3.LUT R20, R48, 0xf000f, RZ, 0xc0, !PT ;  /* 0x000f000f30147812 */ /* 0x000fe200078ec0ff */
[----:B------:R-:W-:-:S03]  /*1000*/  HADD2 R32, R32, R7 ;  /* 0x0000000720207230 */ /* 0x000fc60000000000 */
[----:B------:R-:W-:Y:S01]  /*1010*/  HFMA2.MMA R50, R21, 0.0625, 0.0625, R8 ;  /* 0x2c002c0015327835 */ /* 0x000fe20000000008 */
[----:B------:R-:W-:Y:S01]  /*1020*/  HFMA2 R51, R32, R12, RZ.H0_H0 ;  /* 0x0000000c20337231 */ /* 0x000fe200000400ff */
[----:B------:R-:W-:Y:S01]  /*1030*/  LOP3.LUT R20, R20, 0x64006400, RZ, 0xfc, !PT ;  /* 0x6400640014147812 */ /* 0x000fe200078efcff */
[----:B------:R-:W-:-:S04]  /*1040*/  HFMA2.MMA R32, R32, R16, RZ ;  /* 0x0000001020207235 */ /* 0x000fc800000000ff */
[----:B------:R-:W-:-:S03]  /*1050*/  HADD2 R21, R20, R5 ;  /* 0x0000000514157230 */ /* 0x000fc60000000000 */
[----:B------:R-:W-:Y:S01]  /*1060*/  HFMA2 R20, R50, R13, R51 ;  /* 0x0000000d32147231 */ /* 0x000fe20000000033 */
[----:B------:R-:W-:Y:S01]  /*1070*/  HFMA2.MMA R51, R50, R17, R32 ;  /* 0x0000001132337235 */ /* 0x000fe20000000020 */
[----:B------:R-:W-:Y:S01]  /*1080*/  SHF.R.U32.HI R50, RZ, 0x8, R22 ;  /* 0x00000008ff327819 */ /* 0x000fe20000011616 */
[----:B------:R-:W-:Y:S01]  /*1090*/  HFMA2 R49, R21, R14, R49 ;  /* 0x0000000e15317231 */ /* 0x000fe20000000031 */
[----:B------:R-:W-:Y:S01]  /*10a0*/  HFMA2.MMA R42, R21, R18, R42 ;  /* 0x00000012152a7235 */ /* 0x000fe2000000002a */
[----:B------:R-:W-:Y:S02]  /*10b0*/  LOP3.LUT R22, R23, 0xf000f, RZ, 0xc0, !PT ;  /* 0x000f000f17167812 */ /* 0x000fe400078ec0ff */
[----:B------:R-:W-:Y:S02]  /*10c0*/  LOP3.LUT R21, R50, 0xf000f, RZ, 0xc0, !PT ;  /* 0x000f000f32157812 */ /* 0x000fe400078ec0ff */
[----:B------:R-:W-:Y:S02]  /*10d0*/  LOP3.LUT R32, R22, 0x64006400, RZ, 0xfc, !PT ;  /* 0x6400640016207812 */ /* 0x000fe400078efcff */
[----:B------:R-:W-:-:S03]  /*10e0*/  LOP3.LUT R22, R21, 0x64006400, RZ, 0xfc, !PT ;  /* 0x6400640015167812 */ /* 0x000fc600078efcff */
[----:B------:R-:W-:-:S03]  /*10f0*/  HADD2 R32, R32, R9 ;  /* 0x0000000920207230 */ /* 0x000fc60000000000 */
[----:B------:R-:W-:Y:S01]  /*1100*/  HFMA2.MMA R22, R22, 1, 1, R7 ;  /* 0x3c003c0016167835 */ /* 0x000fe20000000007 */
[----:B------:R-:W-:Y:S02]  /*1110*/  HFMA2 R52, R32, R16, RZ.H0_H0 ;  /* 0x0000001020347231 */ /* 0x000fe400000400ff */
[----:B------:R-:W-:Y:S02]  /*1120*/  HFMA2.MMA R21, R32, R12, RZ ;  /* 0x0000000c20157235 */ /* 0x000fe400000000ff */
[----:B------:R-:W0:Y:S03]  /*1130*/  LDC R32, c[0x0][0x23c] ;  /* 0x00008f00ff207b82 */ /* 0x000e260000000800 */
[----:B------:R-:W-:Y:S01]  /*1140*/  HFMA2.MMA R16, R22, R14, R20 ;  /* 0x0000000e16107235 */ /* 0x000fe20000000014 */
[----:B------:R-:W-:Y:S01]  /*1150*/  LOP3.LUT R20, R23, 0xf000f0, RZ, 0xc0, !PT ;  /* 0x00f000f017147812 */ /* 0x000fe200078ec0ff */
[----:B------:R-:W-:-:S03]  /*1160*/  HFMA2 R12, R22, R18, R51 ;  /* 0x00000012160c7231 */ /* 0x000fc60000000033 */
[----:B------:R-:W-:-:S06]  /*1170*/  LOP3.LUT R20, R20, 0x64006400, RZ, 0xfc, !PT ;  /* 0x6400640014147812 */ /* 0x000fcc00078efcff */
[----:B------:R-:W-:-:S08]  /*1180*/  HFMA2.MMA R20, R20, 0.0625, 0.0625, R11 ;  /* 0x2c002c0014147835 */ /* 0x000fd0000000000b */
[----:B------:R-:W-:Y:S02]  /*1190*/  HFMA2.MMA R52, R20, R17, R52 ;  /* 0x0000001114347235 */ /* 0x000fe40000000034 */
[----:B------:R-:W-:Y:S01]  /*11a0*/  HFMA2 R21, R20, R13, R21 ;  /* 0x0000000d14157231 */ /* 0x000fe20000000015 */
[----:B------:R-:W-:Y:S01]  /*11b0*/  SHF.R.U32.HI R13, RZ, 0x8, R23 ;  /* 0x00000008ff0d7819 */ /* 0x000fe20000011617 */
[----:B0-----:R-:W-:-:S03]  /*11c0*/  IMAD.WIDE R34, R32, 0x4, R34 ;  /* 0x0000000420227825 */ /* 0x001fc600078e0222 */
[----:B------:R-:W-:-:S04]  /*11d0*/  LOP3.LUT R17, R13, 0xf000f, RZ, 0xc0, !PT ;  /* 0x000f000f0d117812 */ /* 0x000fc800078ec0ff */
[----:B------:R-:W-:-:S05]  /*11e0*/  LOP3.LUT R20, R17, 0x64006400, RZ, 0xfc, !PT ;  /* 0x6400640011147812 */ /* 0x000fca00078efcff */
[----:B------:R-:W-:-:S04]  /*11f0*/  HADD2 R20, R20, R9 ;  /* 0x0000000914147230 */ /* 0x000fc80000000000 */
[----:B------:R-:W-:Y:S02]  /*1200*/  HFMA2 R14, R20, R14, R21 ;  /* 0x0000000e140e7231 */ /* 0x000fe40000000015 */
[----:B------:R-:W-:Y:S02]  /*1210*/  HFMA2.MMA R18, R20, R18, R52 ;  /* 0x0000001214127235 */ /* 0x000fe40000000034 */
[----:B------:R0:W2:Y:S01]  /*1220*/  LDG.E.128.CONSTANT R20, desc[UR8][R34.64] ;  /* 0x0000000822147981 */ /* 0x0000a2000c1e9d00 */
[----:B------:R-:W-:Y:S02]  /*1230*/  LOP3.LUT R48, R48, 0xf000f0, RZ, 0xc0, !PT ;  /* 0x00f000f030307812 */ /* 0x000fe400078ec0ff */
[----:B------:R-:W-:Y:S02]  /*1240*/  LOP3.LUT R52, R13, 0xf000f0, RZ, 0xc0, !PT ;  /* 0x00f000f00d347812 */ /* 0x000fe400078ec0ff */
[----:B------:R-:W-:Y:S02]  /*1250*/  LOP3.LUT R44, R44, 0xf000f0, RZ, 0xc0, !PT ;  /* 0x00f000f02c2c7812 */ /* 0x000fe400078ec0ff */
[----:B------:R-:W-:-:S02]  /*1260*/  LOP3.LUT R17, R48, 0x64006400, RZ, 0xfc, !PT ;  /* 0x6400640030117812 */ /* 0x000fc400078efcff */
[----:B------:R-:W-:Y:S01]  /*1270*/  LOP3.LUT R50, R50, 0xf000f0, RZ, 0xc0, !PT ;  /* 0x00f000f032327812 */ /* 0x000fe200078ec0ff */
[----:B0-----:R-:W-:Y:S01]  /*1280*/  IMAD.WIDE R34, R32, 0x4, R34 ;  /* 0x0000000420227825 */ /* 0x001fe200078e0222 */
[----:B------:R-:W-:Y:S02]  /*1290*/  LOP3.LUT R52, R52, 0x64006400, RZ, 0xfc, !PT ;  /* 0x6400640034347812 */ /* 0x000fe400078efcff */
[----:B------:R-:W-:Y:S01]  /*12a0*/  LOP3.LUT R13, R44, 0x64006400, RZ, 0xfc, !PT ;  /* 0x640064002c0d7812 */ /* 0x000fe200078efcff */
[----:B------:R-:W-:Y:S01]  /*12b0*/  HFMA2.MMA R17, R17, 0.0625, 0.0625, R6 ;  /* 0x2c002c0011117835 */ /* 0x000fe20000000006 */
[----:B------:R-:W-:Y:S02]  /*12c0*/  LOP3.LUT R51, R50, 0x64006400, RZ, 0xfc, !PT ;  /* 0x6400640032337812 */ /* 0x000fe400078efcff */
[----:B------:R-:W-:Y:S01]  /*12d0*/  HFMA2.MMA R52, R52, 0.0625, 0.0625, R11 ;  /* 0x2c002c0034347835 */ /* 0x000fe2000000000b */
[----:B------:R-:W-:Y:S02]  /*12e0*/  HFMA2 R13, R13, 0.0625, 0.0625, R4 ;  /* 0x2c002c000d0d7831 */ /* 0x000fe40000000004 */
[----:B------:R-:W-:-:S02]  /*12f0*/  HFMA2 R51, R51, 0.0625, 0.0625, R8 ;  /* 0x2c002c0033337831 */ /* 0x000fc40000000008 */
[-C--:B------:R-:W-:Y:S01]  /*1300*/  HFMA2 R48, R13, R15.reuse, R46 ;  /* 0x0000000f0d307231 */ /* 0x080fe2000000002e */
        /* <DEDUP_REMOVED lines=8> */
[----:B------:R-:W0:Y:S01]  /*1390*/  LDS.128 R12, [UR4+0x10] ;  /* 0x00001004ff0c7984 */ /* 0x000e220008000c00 */
[----:B------:R-:W-:Y:S01]  /*13a0*/  HFMA2.MMA R45, R49, R26, R45 ;  /* 0x0000001a312d7235 */ /* 0x000fe2000000002d */
[----:B------:R-:W-:-:S02]  /*13b0*/  HFMA2 R47, R44, R0, R47 ;  /* 0x000000002c2f7231 */ /* 0x000fc4000000002f */
[----:B------:R-:W1:Y:S01]  /*13c0*/  LDS.128 R16, [UR4+0x110] ;  /* 0x00011004ff107984 */ /* 0x000e620008000c00 */
[----:B------:R-:W-:Y:S01]  /*13d0*/  HFMA2.MMA R41, R46, R2, R41 ;  /* 0x000000022e297235 */ /* 0x000fe20000000029 */
[----:B------:R-:W-:Y:S02]  /*13e0*/  HFMA2 R36, R50, R27, R36 ;  /* 0x0000001b32247231 */ /* 0x000fe40000000024 */
[----:B------:R-:W-:Y:S01]  /*13f0*/  HFMA2 R43, R48, R26, R43 ;  /* 0x0000001a302b7231 */ /* 0x000fe2000000002b */
[C---:B--2---:R-:W-:Y:S02]  /*1400*/  LOP3.LUT R46, R20.reuse, 0xf000f, RZ, 0xc0, !PT ;  /* 0x000f000f142e7812 */ /* 0x044fe400078ec0ff */
[----:B------:R-:W-:Y:S02]  /*1410*/  LOP3.LUT R49, R20, 0xf000f0, RZ, 0xc0, !PT ;  /* 0x00f000f014317812 */ /* 0x000fe400078ec0ff */
[----:B------:R-:W-:Y:S02]  /*1420*/  LOP3.LUT R46, R46, 0x64006400, RZ, 0xfc, !PT ;  /* 0x640064002e2e7812 */ /* 0x000fe400078efcff */
[----:B------:R-:W-:-:S02]  /*1430*/  LOP3.LUT R49, R49, 0x64006400, RZ, 0xfc, !PT ;  /* 0x6400640031317812 */ /* 0x000fc400078efcff */
[----:B------:R-:W-:Y:S01]  /*1440*/  SHF.R.U32.HI R44, RZ, 0x8, R20 ;  /* 0x00000008ff2c7819 */ /* 0x000fe20000011614 */
[----:B------:R-:W-:Y:S01]  /*1450*/  HADD2 R46, R46, R3 ;  /* 0x000000032e2e7230 */ /* 0x000fe20000000000 */
[----:B------:R-:W-:Y:S02]  /*1460*/  SHF.R.U32.HI R52, RZ, 0x8, R21 ;  /* 0x00000008ff347819 */ /* 0x000fe40000011615 */
[----:B------:R-:W-:Y:S01]  /*1470*/  HFMA2.MMA R49, R49, 0.0625, 0.0625, R4 ;  /* 0x2c002c0031317835 */ /* 0x000fe20000000004 */
[----:B0-----:R-:W-:Y:S01]  /*1480*/  HFMA2 R50, R46, R12, RZ.H0_H0 ;  /* 0x0000000c2e327231 */ /* 0x001fe200000400ff */
[----:B------:R-:W-:Y:S01]  /*1490*/  LOP3.LUT R20, R44, 0xf000f, RZ, 0xc0, !PT ;  /* 0x000f000f2c147812 */ /* 0x000fe200078ec0ff */
[----:B-1----:R-:W-:-:S03]  /*14a0*/  HFMA2.MMA R46, R46, R16, RZ ;  /* 0x000000102e2e7235 */ /* 0x002fc600000000ff */
[----:B------:R-:W-:-:S04]  /*14b0*/  LOP3.LUT R20, R20, 0x64006400, RZ, 0xfc, !PT ;  /* 0x6400640014147812 */ /* 0x000fc800078efcff */
[----:B------:R-:W-:Y:S01]  /*14c0*/  HFMA2 R50, R49, R13, R50 ;  /* 0x0000000d31327231 */ /* 0x000fe20000000032 */
[----:B------:R-:W-:Y:S01]  /*14d0*/  HFMA2.MMA R46, R49, R17, R46 ;  /* 0x00000011312e7235 */ /* 0x000fe2000000002e */
[----:B------:R-:W-:-:S06]  /*14e0*/  HADD2 R20, R20, R3 ;  /* 0x0000000314147230 */ /* 0x000fcc0000000000 */
[----:B------:R-:W-:-:S03]  /*14f0*/  HFMA2.MMA R54, R20, R14, R50 ;  /* 0x0000000e14367235 */ /* 0x000fc60000000032 */
[----:B------:R-:W-:Y:S01]  /*1500*/  HFMA2 R51, R20, R18, R46 ;  /* 0x0000001214337231 */ /* 0x000fe2000000002e */
[C---:B------:R-:W-:Y:S02]  /*1510*/  LOP3.LUT R20, R21.reuse, 0xf000f, RZ, 0xc0, !PT ;  /* 0x000f000f15147812 */ /* 0x040fe400078ec0ff */
[----:B------:R-:W-:Y:S02]  /*1520*/  LOP3.LUT R46, R21, 0xf000f0, RZ, 0xc0, !PT ;  /* 0x00f000f0152e7812 */ /* 0x000fe400078ec0ff */
[----:B------:R-:W-:Y:S02]  /*1530*/  LOP3.LUT R20, R20, 0x64006400, RZ, 0xfc, !PT ;  /* 0x6400640014147812 */ /* 0x000fe400078efcff */
        /* <DEDUP_REMOVED lines=10> */
[C---:B------:R-:W-:Y:S02]  /*15e0*/  LOP3.LUT R21, R22.reuse, 0xf000f0, RZ, 0xc0, !PT ;  /* 0x00f000f016157812 */ /* 0x040fe400078ec0ff */
[----:B------:R-:W-:Y:S01]  /*15f0*/  HFMA2 R53, R46, R14, R48 ;  /* 0x0000000e2e357231 */ /* 0x000fe20000000030 */
[----:B------:R-:W-:Y:S02]  /*1600*/  SHF.R.U32.HI R48, RZ, 0x8, R22 ;  /* 0x00000008ff307819 */ /* 0x000fe40000011616 */
[----:B------:R-:W-:Y:S02]  /*1610*/  LOP3.LUT R21, R21, 0x64006400, RZ, 0xfc, !PT ;  /* 0x6400640015157812 */ /* 0x000fe400078efcff */
[----:B------:R-:W-:Y:S01]  /*1620*/  HFMA2.MMA R49, R46, R18, R20 ;  /* 0x000000122e317235 */ /* 0x000fe20000000014 */
[----:B------:R-:W-:-:S02]  /*1630*/  LOP3.LUT R20, R22, 0xf000f, RZ, 0xc0, !PT ;  /* 0x000f000f16147812 */ /* 0x000fc400078ec0ff */
[----:B------:R-:W-:Y:S02]  /*1640*/  HFMA2 R21, R21, 0.0625, 0.0625, R8 ;  /* 0x2c002c0015157831 */ /* 0x000fe40000000008 */
[----:B------:R-:W-:-:S05]  /*1650*/  LOP3.LUT R20, R20, 0x64006400, RZ, 0xfc, !PT ;  /* 0x6400640014147812 */ /* 0x000fca00078efcff */
[----:B------:R-:W-:-:S06]  /*1660*/  HADD2 R20, R20, R7 ;  /* 0x0000000714147230 */ /* 0x000fcc0000000000 */
[----:B------:R-:W-:Y:S01]  /*1670*/  HFMA2.MMA R46, R20, R12, RZ ;  /* 0x0000000c142e7235 */ /* 0x000fe200000000ff */
[----:B------:R-:W-:-:S07]  /*1680*/  HFMA2 R20, R20, R16, RZ.H0_H0 ;  /* 0x0000001014147231 */ /* 0x000fce00000400ff */
[----:B------:R-:W-:Y:S01]  /*1690*/  HFMA2.MMA R46, R21, R13, R46 ;  /* 0x0000000d152e7235 */ /* 0x000fe2000000002e */
[----:B------:R-:W-:Y:S01]  /*16a0*/  HFMA2 R21, R21, R17, R20 ;  /* 0x0000001115157231 */ /* 0x000fe20000000014 */
[----:B------:R-:W-:-:S04]  /*16b0*/  LOP3.LUT R20, R48, 0xf000f, RZ, 0xc0, !PT ;  /* 0x000f000f30147812 */ /* 0x000fc800078ec0ff */
[----:B------:R-:W-:-:S05]  /*16c0*/  LOP3.LUT R20, R20, 0x64006400, RZ, 0xfc, !PT ;  /* 0x6400640014147812 */ /* 0x000fca00078efcff */
[----:B------:R-:W-:-:S06]  /*16d0*/  HADD2 R20, R20, R7 ;  /* 0x0000000714147230 */ /* 0x000fcc0000000000 */
[----:B------:R-:W-:Y:S01]  /*16e0*/  HFMA2.MMA R50, R20, R14, R46 ;  /* 0x0000000e14327235 */ /* 0x000fe2000000002e */
[----:B------:R-:W-:Y:S01]  /*16f0*/  HFMA2 R46, R20, R18, R21 ;  /* 0x00000012142e7231 */ /* 0x000fe20000000015 */
[----:B------:R-:W-:-:S04]  /*1700*/  LOP3.LUT R20, R23, 0xf000f, RZ, 0xc0, !PT ;  /* 0x000f000f17147812 */ /* 0x000fc800078ec0ff */
[----:B------:R-:W-:-:S05]  /*1710*/  LOP3.LUT R20, R20, 0x64006400, RZ, 0xfc, !PT ;  /* 0x6400640014147812 */ /* 0x000fca00078efcff */
[----:B------:R-:W-:-:S04]  /*1720*/  HADD2 R20, R20, R9 ;  /* 0x0000000914147230 */ /* 0x000fc80000000000 */
[----:B------:R-:W-:Y:S02]  /*1730*/  HFMA2 R16, R20, R16, RZ.H0_H0 ;  /* 0x0000001014107231 */ /* 0x000fe400000400ff */
[----:B------:R-:W-:Y:S01]  /*1740*/  HFMA2.MMA R21, R20, R12, RZ ;  /* 0x0000000c14157235 */ /* 0x000fe200000000ff */
[----:B------:R-:W-:-:S04]  /*1750*/  LOP3.LUT R12, R23, 0xf000f0, RZ, 0xc0, !PT ;  /* 0x00f000f0170c7812 */ /* 0x000fc800078ec0ff */
[----:B------:R-:W-:-:S06]  /*1760*/  LOP3.LUT R12, R12, 0x64006400, RZ, 0xfc, !PT ;  /* 0x640064000c0c7812 */ /* 0x000fcc00078efcff */
[----:B------:R-:W-:-:S08]  /*1770*/  HFMA2.MMA R12, R12, 0.0625, 0.0625, R11 ;  /* 0x2c002c000c0c7835 */ /* 0x000fd0000000000b */
[----:B------:R-:W-:Y:S02]  /*1780*/  HFMA2.MMA R17, R12, R17, R16 ;  /* 0x000000110c117235 */ /* 0x000fe40000000010 */
[----:B------:R-:W-:Y:S01]  /*1790*/  HFMA2 R21, R12, R13, R21 ;  /* 0x0000000d0c157231 */ /* 0x000fe20000000015 */
[----:B------:R-:W-:-:S04]  /*17a0*/  SHF.R.U32.HI R12, RZ, 0x8, R23 ;  /* 0x00000008ff0c7819 */ /* 0x000fc80000011617 */
[----:B------:R-:W-:-:S04]  /*17b0*/  LOP3.LUT R13, R12, 0xf000f, RZ, 0xc0, !PT ;  /* 0x000f000f0c0d7812 */ /* 0x000fc800078ec0ff */
[----:B------:R-:W-:-:S05]  /*17c0*/  LOP3.LUT R16, R13, 0x64006400, RZ, 0xfc, !PT ;  /* 0x640064000d107812 */ /* 0x000fca00078efcff */
[----:B------:R-:W-:-:S04]  /*17d0*/  HADD2 R13, R16, R9 ;  /* 0x00000009100d7230 */ /* 0x000fc80000000000 */
[----:B------:R-:W-:Y:S02]  /*17e0*/  HFMA2 R14, R13, R14, R21 ;  /* 0x0000000e0d0e7231 */ /* 0x000fe40000000015 */
[----:B------:R0:W2:Y:S01]  /*17f0*/  LDG.E.128.CONSTANT R20, desc[UR8][R34.64] ;  /* 0x0000000822147981 */ /* 0x0000a2000c1e9d00 */
[----:B------:R-:W-:Y:S01]  /*1800*/  LOP3.LUT R44, R44, 0xf000f0, RZ, 0xc0, !PT ;  /* 0x00f000f02c2c7812 */ /* 0x000fe200078ec0ff */
[----:B------:R-:W-:Y:S01]  /*1810*/  HFMA2.MMA R17, R13, R18, R17 ;  /* 0x000000120d117235 */ /* 0x000fe20000000011 */
[----:B------:R-:W-:Y:S01]  /*1820*/  LOP3.LUT R12, R12, 0xf000f0, RZ, 0xc0, !PT ;  /* 0x00f000f00c0c7812 */ /* 0x000fe200078ec0ff */
[----:B------:R-:W-:Y:S01]  /*1830*/  HFMA2 R40, R40, R0, R37 ;  /* 0x0000000028287231 */ /* 0x000fe20000000025 */
[----:B------:R-:W-:Y:S01]  /*1840*/  LOP3.LUT R55, R44, 0x64006400, RZ, 0xfc, !PT ;  /* 0x640064002c377812 */ /* 0x000fe200078efcff */
[----:B------:R-:W-:Y:S01]  /*1850*/  HFMA2.MMA R37, R42, R2, R39 ;  /* 0x000000022a257235 */ /* 0x000fe20000000027 */
[----:B------:R-:W-:Y:S02]  /*1860*/  LOP3.LUT R52, R52, 0xf000f0, RZ, 0xc0, !PT ;  /* 0x00f000f034347812 */ /* 0x000fe400078ec0ff */
[----:B------:R-:W-:Y:S01]  /*1870*/  LOP3.LUT R12, R12, 0x64006400, RZ, 0xfc, !PT ;  /* 0x640064000c0c7812 */ /* 0x000fe200078efcff */
[----:B0-----:R-:W-:Y:S01]  /*1880*/  IMAD.WIDE R34, R32, 0x4, R34 ;  /* 0x0000000420227825 */ /* 0x001fe200078e0222 */
[----:B------:R-:W-:Y:S01]  /*1890*/  HFMA2.MMA R44, R55, 0.0625, 0.0625, R4 ;  /* 0x2c002c00372c7835 */ /* 0x000fe20000000004 */
[----:B------:R-:W-:-:S03]  /*18a0*/  LOP3.LUT R48, R48, 0xf000f0, RZ, 0xc0, !PT ;  /* 0x00f000f030307812 */ /* 0x000fc600078ec0ff */
[----:B------:R-:W-:Y:S01]  /*18b0*/  HFMA2.MMA R12, R12, 0.0625, 0.0625, R11 ;  /* 0x2c002c000c0c7835 */ /* 0x000fe2000000000b */
[----:B------:R-:W-:-:S05]  /*18c0*/  LOP3.LUT R13, R48, 0x64006400, RZ, 0xfc, !PT ;  /* 0x64006400300d7812 */ /* 0x000fca00078efcff */
[----:B------:R-:W-:Y:S01]  /*18d0*/  HFMA2 R54, R44, R15, R54 ;  /* 0x0000000f2c367231 */ /* 0x000fe20000000036 */
[-C--:B------:R-:W-:Y:S01]  /*18e0*/  HFMA2.MMA R44, R44, R19.reuse, R51 ;  /* 0x000000132c2c7235 */ /* 0x080fe20000000033 */
[----:B------:R-:W-:Y:S01]  /*18f0*/  LOP3.LUT R51, R52, 0x64006400, RZ, 0xfc, !PT ;  /* 0x6400640034337812 */ /* 0x000fe200078efcff */
[----:B------:R-:W-:Y:S01]  /*1900*/  HFMA2 R13, R13, 0.0625, 0.0625, R8 ;  /* 0x2c002c000d0d7831 */ /* 0x000fe20000000008 */
[----:B------:R-:W-:Y:S01]  /*1910*/  HFMA2.MMA R48, R12, R19, R17 ;  /* 0x000000130c307235 */ /* 0x000fe20000000011 */
[----:B------:R-:W-:Y:S02]  /*1920*/  HFMA2 R54, R54, R27, R38 ;  /* 0x0000001b36367231 */ /* 0x000fe40000000026 */
[----:B------:R-:W-:Y:S02]  /*1930*/  HFMA2 R51, R51, 0.0625, 0.0625, R6 ;  /* 0x2c002c0033337831 */ /* 0x000fe40000000006 */
[----:B------:R-:W-:Y:S02]  /*1940*/  HFMA2 R50, R13, R15, R50 ;  /* 0x0000000f0d327231 */ /* 0x000fe40000000032 */
[-C--:B------:R-:W-:Y:S01]  /*1950*/  HFMA2 R49, R51, R19.reuse, R49 ;  /* 0x0000001333317231 */ /* 0x080fe20000000031 */
[----:B------:R-:W-:Y:S01]  /*1960*/  HFMA2.MMA R37, R48, R2, R37 ;  /* 0x0000000230257235 */ /* 0x000fe20000000025 */
[----:B------:R-:W-:Y:S01]  /*1970*/  HFMA2 R46, R13, R19, R46 ;  /* 0x000000130d2e7231 */ /* 0x000fe2000000002e */
[-C--:B------:R-:W-:Y:S01]  /*1980*/  HFMA2.MMA R53, R51, R15.reuse, R53 ;  /* 0x0000000f33357235 */ /* 0x080fe20000000035 */
[----:B------:R-:W-:Y:S01]  /*1990*/  LDS.128 R16, [UR4+0x120] ;  /* 0x00012004ff107984 */ /* 0x000fe20008000c00 */
[----:B------:R-:W-:Y:S01]  /*19a0*/  HFMA2.MMA R51, R12, R15, R14 ;  /* 0x0000000f0c337235 */ /* 0x000fe2000000000e */
[----:B------:R-:W-:Y:S01]  /*19b0*/  HFMA2 R39, R44, R27, R36 ;  /* 0x0000001b2c277231 */ /* 0x000fe20000000024 */
[----:B------:R-:W-:Y:S01]  /*19c0*/  HFMA2.MMA R43, R49, R26, R43 ;  /* 0x0000001a312b7235 */ /* 0x000fe2000000002b */
[----:B------:R-:W0:Y:S01]  /*19d0*/  LDS.128 R12, [UR4+0x20] ;  /* 0x00002004ff0c7984 */ /* 0x000e220008000c00 */
[----:B------:R-:W-:Y:S01]  /*19e0*/  HFMA2 R47, R50, R0, R47 ;  /* 0x00000000322f7231 */ /* 0x000fe2000000002f */
[----:B------:R-:W-:-:S02]  /*19f0*/  HFMA2.MMA R40, R46, R0, R40 ;  /* 0x000000002e287235 */ /* 0x000fc40000000028 */
[----:B------:R-:W-:Y:S02]  /*1a00*/  HFMA2.MMA R38, R53, R26, R45 ;  /* 0x0000001a35267235 */ /* 0x000fe4000000002d */
[----:B------:R-:W-:Y:S01]  /*1a10*/  HFMA2.MMA R41, R51, R2, R41 ;  /* 0x0000000233297235 */ /* 0x000fe20000000029 */
[C---:B--2---:R-:W-:Y:S02]  /*1a20*/  LOP3.LUT R36, R20.reuse, 0xf000f, RZ, 0xc0, !PT ;  /* 0x000f000f14247812 */ /* 0x044fe400078ec0ff */
[----:B------:R-:W-:Y:S02]  /*1a30*/  LOP3.LUT R42, R20, 0xf000f0, RZ, 0xc0, !PT ;  /* 0x00f000f0142a7812 */ /* 0x000fe400078ec0ff */
[----:B------:R-:W-:Y:S02]  /*1a40*/  SHF.R.U32.HI R20, RZ, 0x8, R20 ;  /* 0x00000008ff147819 */ /* 0x000fe40000011614 */
[----:B------:R-:W-:Y:S02]  /*1a50*/  LOP3.LUT R45, R42, 0x64006400, RZ, 0xfc, !PT ;  /* 0x640064002a2d7812 */ /* 0x000fe400078efcff */
[----:B------:R-:W-:-:S02]  /*1a60*/  LOP3.LUT R42, R20, 0xf000f, RZ, 0xc0, !PT ;  /* 0x000f000f142a7812 */ /* 0x000fc400078ec0ff */
[----:B------:R-:W-:Y:S01]  /*1a70*/  LOP3.LUT R20, R20, 0xf000f0, RZ, 0xc0, !PT ;  /* 0x00f000f014147812 */ /* 0x000fe200078ec0ff */
[----:B------:R-:W-:Y:S01]  /*1a80*/  HFMA2 R50, R45, 0.0625, 0.0625, R4 ;  /* 0x2c002c002d327831 */ /* 0x000fe20000000004 */
[----:B------:R-:W-:Y:S02]  /*1a90*/  LOP3.LUT R36, R36, 0x64006400, RZ, 0xfc, !PT ;  /* 0x6400640024247812 */ /* 0x000fe400078efcff */
[----:B------:R-:W-:Y:S02]  /*1aa0*/  LOP3.LUT R45, R20, 0x64006400, RZ, 0xfc, !PT ;  /* 0x64006400142d7812 */ /* 0x000fe400078efcff */
[C---:B------:R-:W-:Y:S01]  /*1ab0*/  LOP3.LUT R20, R21.reuse, 0xf000f, RZ, 0xc0, !PT ;  /* 0x000f000f15147812 */ /* 0x040fe200078ec0ff */
[----:B------:R-:W-:Y:S01]  /*1ac0*/  HADD2 R49, R36, R3 ;  /* 0x0000000324317230 */ /* 0x000fe20000000000 */
[----:B------:R-:W-:Y:S02]  /*1ad0*/  LOP3.LUT R42, R42, 0x64006400, RZ, 0xfc, !PT ;  /* 0x640064002a2a7812 */ /* 0x000fe400078efcff */
[----:B------:R-:W-:Y:S01]  /*1ae0*/  HFMA2.MMA R44, R45, 0.0625, 0.0625, R4 ;  /* 0x2c002c002d2c7835 */ /* 0x000fe20000000004 */
[----:B------:R-:W-:-:S02]  /*1af0*/  LOP3.LUT R45, R21, 0xf000f0, RZ, 0xc0, !PT ;  /* 0x00f000f0152d7812 */ /* 0x000fc400078ec0ff */
[----:B------:R-:W-:Y:S01]  /*1b00*/  LOP3.LUT R20, R20, 0x64006400, RZ, 0xfc, !PT ;  /* 0x6400640014147812 */ /* 0x000fe200078efcff */
[C---:B0-----:R-:W-:Y:S01]  /*1b10*/  HFMA2.MMA R36, R49.reuse, R12, RZ ;  /* 0x0000000c31247235 */ /* 0x041fe200000000ff */
[----:B------:R-:W-:Y:S01]  /*1b20*/  LOP3.LUT R45, R45, 0x64006400, RZ, 0xfc, !PT ;  /* 0x640064002d2d7812 */ /* 0x000fe200078efcff */
[----:B------:R-:W-:Y:S01]  /*1b30*/  HADD2 R42, R42, R3 ;  /* 0x000000032a2a7230 */ /* 0x000fe20000000000 */
[-C--:B------:R-:W-:Y:S01]  /*1b40*/  HFMA2.MMA R46, R49, R16.reuse, RZ ;  /* 0x00000010312e7235 */ /* 0x080fe200000000ff */
[----:B------:R-:W-:Y:S01]  /*1b50*/  HADD2 R20, R20, R5 ;  /* 0x0000000514147230 */ /* 0x000fe20000000000 */
[----:B------:R-:W-:Y:S02]  /*1b60*/  LOP3.LUT R49, R23, 0xf000f0, RZ, 0xc0, !PT ;  /* 0x00f000f017317812 */ /* 0x000fe400078ec0ff */
[----:B------:R-:W-:Y:S01]  /*1b70*/  HFMA2.MMA R45, R45, 0.0625, 0.0625, R6 ;  /* 0x2c002c002d2d7835 */ /* 0x000fe20000000006 */
[----:B------:R-:W-:Y:S02]  /*1b80*/  HFMA2 R53, R20, R12, RZ.H0_H0 ;  /* 0x0000000c14357231 */ /* 0x000fe400000400ff */
[----:B------:R-:W-:Y:S01]  /*1b90*/  HFMA2.MMA R48, R20, R16, RZ ;  /* 0x0000001014307235 */ /* 0x000fe200000000ff */
[----:B------:R-:W-:Y:S01]  /*1ba0*/  LOP3.LUT R20, R22, 0xf000f, RZ, 0xc0, !PT ;  /* 0x000f000f16147812 */ /* 0x000fe200078ec0ff */
[----:B------:R-:W-:-:S02]  /*1bb0*/  HFMA2 R36, R50, R13, R36 ;  /* 0x0000000d32247231 */ /* 0x000fc40000000024 */
[----:B------:R-:W-:Y:S01]  /*1bc0*/  HFMA2 R46, R50, R17, R46 ;  /* 0x00000011322e7231 */ /* 0x000fe2000000002e */
[----:B------:R-:W-:Y:S01]  /*1bd0*/  LOP3.LUT R20, R20, 0x64006400, RZ, 0xfc, !PT ;  /* 0x6400640014147812 */ /* 0x000fe200078efcff */
[----:B------:R-:W-:Y:S01]  /*1be0*/  HFMA2 R36, R42, R14, R36 ;  /* 0x0000000e2a247231 */ /* 0x000fe20000000024 */
[----:B------:R-:W-:Y:S01]  /*1bf0*/  LOP3.LUT R50, R49, 0x64006400, RZ, 0xfc, !PT ;  /* 0x6400640031327812 */ /* 0x000fe200078efcff */
[----:B------:R-:W-:Y:S01]  /*1c00*/  HFMA2 R53, R45, R13, R53 ;  /* 0x0000000d2d357231 */ /* 0x000fe20000000035 */
[----:B------:R-:W-:Y:S01]  /*1c10*/  HFMA2.MMA R48, R45, R17, R48 ;  /* 0x000000112d307235 */ /* 0x000fe20000000030 */
[----:B------:R-:W-:Y:S01]  /*1c20*/  LOP3.LUT R45, R22, 0xf000f0, RZ, 0xc0, !PT ;  /* 0x00f000f0162d7812 */ /* 0x000fe200078ec0ff */
[----:B------:R-:W-:Y:S01]  /*1c30*/  HADD2 R20, R20, R7 ;  /* 0x0000000714147230 */ /* 0x000fe20000000000 */
[----:B------:R-:W-:Y:S01]  /*1c40*/  SHF.R.U32.HI R49, RZ, 0x8, R23 ;  /* 0x00000008ff317819 */ /* 0x000fe20000011617 */
[----:B------:R-:W-:Y:S01]  /*1c50*/  HFMA2 R36, R44, R15, R36 ;  /* 0x0000000f2c247231 */ /* 0x000fe20000000024 */
[----:B------:R-:W-:Y:S01]  /*1c60*/  LOP3.LUT R45, R45, 0x64006400, RZ, 0xfc, !PT ;  /* 0x640064002d2d7812 */ /* 0x000fe200078efcff */
[----:B------:R-:W-:-:S02]  /*1c70*/  HFMA2.MMA R55, R50, 0.0625, 0.0625, R11 ;  /* 0x2c002c0032377835 */ /* 0x000fc4000000000b */
[----:B------:R-:W-:Y:S01]  /*1c80*/  HFMA2 R36, R36, R27, R54 ;  /* 0x0000001b24247231 */ /* 0x000fe20000000036 */
[----:B------:R-:W-:Y:S01]  /*1c90*/  HFMA2.MMA R54, R20, R12, RZ ;  /* 0x0000000c14367235 */ /* 0x000fe200000000ff */
[----:B------:R-:W-:Y:S02]  /*1ca0*/  HFMA2 R45, R45, 0.0625, 0.0625, R8 ;  /* 0x2c002c002d2d7831 */ /* 0x000fe40000000008 */
[----:B------:R-:W-:-:S05]  /*1cb0*/  HFMA2 R20, R20, R16, RZ.H0_H0 ;  /* 0x0000001014147231 */ /* 0x000fca00000400ff */
[----:B------:R-:W-:Y:S01]  /*1cc0*/  HFMA2.MMA R54, R45, R13, R54 ;  /* 0x0000000d2d367235 */ /* 0x000fe20000000036 */
[----:B------:R-:W-:Y:S01]  /*1cd0*/  HFMA2 R45, R45, R17, R20 ;  /* 0x000000112d2d7231 */ /* 0x000fe20000000014 */
[----:B------:R-:W-:Y:S02]  /*1ce0*/  LOP3.LUT R20, R23, 0xf000f, RZ, 0xc0, !PT ;  /* 0x000f000f17147812 */ /* 0x000fe400078ec0ff */
[----:B------:R-:W-:Y:S02]  /*1cf0*/  LOP3.LUT R23, R49, 0xf000f, RZ, 0xc0, !PT ;  /* 0x000f000f31177812 */ /* 0x000fe400078ec0ff */
[----:B------:R-:W-:Y:S02]  /*1d00*/  LOP3.LUT R20, R20, 0x64006400, RZ, 0xfc, !PT ;  /* 0x6400640014147812 */ /* 0x000fe400078efcff */
[----:B------:R-:W-:-:S03]  /*1d10*/  LOP3.LUT R52, R23, 0x64006400, RZ, 0xfc, !PT ;  /* 0x6400640017347812 */ /* 0x000fc600078efcff */
[--C-:B------:R-:W-:Y:S02]  /*1d20*/  HADD2 R20, R20, R9.reuse ;  /* 0x0000000914147230 */ /* 0x100fe40000000000 */
[----:B------:R-:W-:Y:S02]  /*1d30*/  HADD2 R52, R52, R9 ;  /* 0x0000000934347230 */ /* 0x000fe40000000000 */
[C---:B------:R-:W-:Y:S01]  /*1d40*/  HFMA2 R56, R20.reuse, R12, RZ.H0_H0 ;  /* 0x0000000c14387231 */ /* 0x040fe200000400ff */
[----:B------:R-:W-:Y:S01]  /*1d50*/  SHF.R.U32.HI R12, RZ, 0x8, R21 ;  /* 0x00000008ff0c7819 */ /* 0x000fe20000011615 */
[----:B------:R-:W-:-:S03]  /*1d60*/  HFMA2 R16, R20, R16, RZ.H0_H0 ;  /* 0x0000001014107231 */ /* 0x000fc600000400ff */
[----:B------:R-:W-:Y:S01]  /*1d70*/  LOP3.LUT R21, R12, 0xf000f, RZ, 0xc0, !PT ;  /* 0x000f000f0c157812 */ /* 0x000fe200078ec0ff */
[C---:B------:R-:W-:Y:S01]  /*1d80*/  HFMA2.MMA R56, R55.reuse, R13, R56 ;  /* 0x0000000d37387235 */ /* 0x040fe20000000038 */
[----:B------:R-:W-:Y:S01]  /*1d90*/  SHF.R.U32.HI R13, RZ, 0x8, R22 ;  /* 0x00000008ff0d7819 */ /* 0x000fe20000011616 */
[----:B------:R-:W-:Y:S01]  /*1da0*/  HFMA2.MMA R16, R55, R17, R16 ;  /* 0x0000001137107235 */ /* 0x000fe20000000010 */
[----:B------:R-:W-:Y:S02]  /*1db0*/  LOP3.LUT R50, R21, 0x64006400, RZ, 0xfc, !PT ;  /* 0x6400640015327812 */ /* 0x000fe400078efcff */
[----:B------:R-:W-:-:S03]  /*1dc0*/  LOP3.LUT R22, R13, 0xf000f, RZ, 0xc0, !PT ;  /* 0x000f000f0d167812 */ /* 0x000fc600078ec0ff */
[----:B------:R-:W-:Y:S01]  /*1dd0*/  HADD2 R50, R50, R5 ;  /* 0x0000000532327230 */ /* 0x000fe20000000000 */
[----:B------:R-:W-:Y:S01]  /*1de0*/  LOP3.LUT R22, R22, 0x64006400, RZ, 0xfc, !PT ;  /* 0x6400640016167812 */ /* 0x000fe200078efcff */
[----:B------:R-:W-:-:S04]  /*1df0*/  HFMA2 R46, R42, R18, R46 ;  /* 0x000000122a2e7231 */ /* 0x000fc8000000002e */
[----:B------:R-:W-:Y:S02]  /*1e00*/  HFMA2.MMA R48, R50, R18, R48 ;  /* 0x0000001232307235 */ /* 0x000fe40000000030 */
[----:B------:R-:W-:Y:S02]  /*1e10*/  HFMA2.MMA R51, R22, 1, 1, R7 ;  /* 0x3c003c0016337835 */ /* 0x000fe40000000007 */
[----:B------:R0:W2:Y:S01]  /*1e20*/  LDG.E.128.CONSTANT R20, desc[UR8][R34.64] ;  /* 0x0000000822147981 */ /* 0x0000a2000c1e9d00 */
[----:B------:R-:W-:Y:S01]  /*1e30*/  LOP3.LUT R12, R12, 0xf000f0, RZ, 0xc0, !PT ;  /* 0x00f000f00c0c7812 */ /* 0x000fe200078ec0ff */
[----:B------:R-:W-:-:S06]  /*1e40*/  HFMA2.MMA R53, R50, R14, R53 ;  /* 0x0000000e32357235 */ /* 0x000fcc0000000035 */
[C---:B------:R-:W-:Y:S01]  /*1e50*/  HFMA2 R45, R51.reuse, R18, R45 ;  /* 0x00000012332d7231 */ /* 0x040fe2000000002d */
[C---:B------:R-:W-:Y:S01]  /*1e60*/  HFMA2.MMA R18, R52.reuse, R18, R16 ;  /* 0x0000001234127235 */ /* 0x040fe20000000010 */
[----:B------:R-:W-:Y:S01]  /*1e70*/  LOP3.LUT R16, R13, 0xf000f0, RZ, 0xc0, !PT ;  /* 0x00f000f00d107812 */ /* 0x000fe200078ec0ff */
[----:B------:R-:W-:Y:S01]  /*1e80*/  HFMA2 R54, R51, R14, R54 ;  /* 0x0000000e33367231 */ /* 0x000fe20000000036 */
[----:B------:R-:W-:Y:S01]  /*1e90*/  LOP3.LUT R49, R49, 0xf000f0, RZ, 0xc0, !PT ;  /* 0x00f000f031317812 */ /* 0x000fe200078ec0ff */
[----:B------:R-:W-:Y:S01]  /*1ea0*/  HFMA2.MMA R14, R52, R14, R56 ;  /* 0x0000000e340e7235 */ /* 0x000fe20000000038 */
[----:B------:R-:W-:Y:S02]  /*1eb0*/  LOP3.LUT R17, R16, 0x64006400, RZ, 0xfc, !PT ;  /* 0x6400640010117812 */ /* 0x000fe400078efcff */
[----:B------:R-:W-:Y:S02]  /*1ec0*/  LOP3.LUT R13, R12, 0x64006400, RZ, 0xfc, !PT ;  /* 0x640064000c0d7812 */ /* 0x000fe400078efcff */
[----:B------:R-:W-:-:S02]  /*1ed0*/  LOP3.LUT R12, R49, 0x64006400, RZ, 0xfc, !PT ;  /* 0x64006400310c7812 */ /* 0x000fc400078efcff */
[----:B------:R-:W-:Y:S01]  /*1ee0*/  HFMA2.MMA R17, R17, 0.0625, 0.0625, R8 ;  /* 0x2c002c0011117835 */ /* 0x000fe20000000008 */
[----:B------:R-:W-:Y:S02]  /*1ef0*/  HFMA2 R13, R13, 0.0625, 0.0625, R6 ;  /* 0x2c002c000d0d7831 */ /* 0x000fe40000000006 */
[----:B------:R-:W-:Y:S02]  /*1f00*/  HFMA2 R12, R12, 0.0625, 0.0625, R11 ;  /* 0x2c002c000c0c7831 */ /* 0x000fe4000000000b */
[----:B------:R-:W-:Y:S02]  /*1f10*/  HFMA2 R46, R44, R19, R46 ;  /* 0x000000132c2e7231 */ /* 0x000fe4000000002e */
[-C--:B------:R-:W-:Y:S02]  /*1f20*/  HFMA2.MMA R53, R13, R15.reuse, R53 ;  /* 0x0000000f0d357235 */ /* 0x080fe40000000035 */
[----:B------:R-:W-:Y:S01]  /*1f30*/  HFMA2.MMA R42, R12, R15, R14 ;  /* 0x0000000f0c2a7235 */ /* 0x000fe2000000000e */
[C---:B------:R-:W-:Y:S01]  /*1f40*/  HFMA2 R54, R17.reuse, R15, R54 ;  /* 0x0000000f11367231 */ /* 0x040fe20000000036 */
[-C--:B------:R-:W-:Y:S01]  /*1f50*/  HFMA2.MMA R48, R13, R19.reuse, R48 ;  /* 0x000000130d307235 */ /* 0x080fe20000000030 */
[----:B------:R-:W-:Y:S01]  /*1f60*/  HFMA2 R44, R17, R19, R45 ;  /* 0x00000013112c7231 */ /* 0x000fe2000000002d */
[----:B------:R-:W-:-:S02]  /*1f70*/  HFMA2.MMA R49, R12, R19, R18 ;  /* 0x000000130c317235 */ /* 0x000fc40000000012 */
[----:B------:R-:W1:Y:S04]  /*1f80*/  LDS.128 R12, [UR4+0x30] ;  /* 0x00003004ff0c7984 */ /* 0x000e680008000c00 */
[----:B------:R-:W3:Y:S01]  /*1f90*/  LDS.128 R16, [UR4+0x130] ;  /* 0x00013004ff107984 */ /* 0x000ee20008000c00 */
[----:B------:R-:W-:Y:S02]  /*1fa0*/  HFMA2 R45, R53, R26, R38 ;  /* 0x0000001a352d7231 */ /* 0x000fe40000000026 */
[----:B------:R-:W-:Y:S01]  /*1fb0*/  HFMA2 R41, R42, R2, R41 ;  /* 0x000000022a297231 */ /* 0x000fe20000000029 */
[----:B------:R-:W-:Y:S02]  /*1fc0*/  HFMA2.MMA R39, R46, R27, R39 ;  /* 0x0000001b2e277235 */ /* 0x000fe40000000027 */
[-C--:B------:R-:W-:Y:S01]  /*1fd0*/  HFMA2.MMA R40, R44, R0.reuse, R40 ;  /* 0x000000002c287235 */ /* 0x080fe20000000028 */
[----:B------:R-:W-:Y:S01]  /*1fe0*/  HFMA2 R43, R48, R26, R43 ;  /* 0x0000001a302b7231 */ /* 0x000fe2000000002b */
[----:B------:R-:W-:Y:S01]  /*1ff0*/  HFMA2.MMA R47, R54, R0, R47 ;  /* 0x00000000362f7235 */ /* 0x000fe2000000002f */
[----:B------:R-:W-:-:S05]  /*2000*/  VIADD R24, R24, 0x20 ;  /* 0x0000002018187836 */ /* 0x000fca0000000000 */
[----:B------:R-:W-:Y:S01]  /*2010*/  ISETP.GE.AND P0, PT, R24, R33, PT ;  /* 0x000000211800720c */ /* 0x000fe20003f06270 */
[----:B------:R-:W-:Y:S01]  /*2020*/  UIADD3 UR4, UR4, 0x40, URZ ;  /* 0x0000004004047890 */ /* 0x000fe2000fffe03f */
[----:B0-----:R-:W-:Y:S01]  /*2030*/  IMAD.WIDE R34, R32, 0x4, R34 ;  /* 0x0000000420227825 */ /* 0x001fe200078e0222 */
[----:B------:R-:W-:Y:S02]  /*2040*/  IADD3 R10, R10, 0x20, RZ ;  /* 0x000000200a0a7810 */ /* 0x000fe40007ffe0ff */
[C---:B--2---:R-:W-:Y:S02]  /*2050*/  LOP3.LUT R38, R20.reuse, 0xf000f, RZ, 0xc0, !PT ;  /* 0x000f000f14267812 */ /* 0x044fe400078ec0ff */
[----:B------:R-:W-:Y:S02]  /*2060*/  LOP3.LUT R42, R20, 0xf000f0, RZ, 0xc0, !PT ;  /* 0x00f000f0142a7812 */ /* 0x000fe400078ec0ff */
[----:B------:R-:W-:Y:S02]  /*2070*/  LOP3.LUT R38, R38, 0x64006400, RZ, 0xfc, !PT ;  /* 0x6400640026267812 */ /* 0x000fe400078efcff */
[----:B------:R-:W-:-:S03]  /*2080*/  LOP3.LUT R51, R42, 0x64006400, RZ, 0xfc, !PT ;  /* 0x640064002a337812 */ /* 0x000fc600078efcff */
[----:B------:R-:W-:-:S03]  /*2090*/  HADD2 R38, R38, R3 ;  /* 0x0000000326267230 */ /* 0x000fc60000000000 */
[----:B------:R-:W-:Y:S01]  /*20a0*/  HFMA2.MMA R46, R51, 0.0625, 0.0625, R4 ;  /* 0x2c002c00332e7835 */ /* 0x000fe20000000004 */
[----:B-1----:R-:W-:Y:S02]  /*20b0*/  HFMA2 R51, R38, R12, RZ.H0_H0 ;  /* 0x0000000c26337231 */ /* 0x002fe400000400ff */
[----:B---3--:R-:W-:Y:S01]  /*20c0*/  HFMA2.MMA R38, R38, R16, RZ ;  /* 0x0000001026267235 */ /* 0x008fe200000000ff */
[----:B------:R-:W-:Y:S01]  /*20d0*/  HFMA2 R42, R49, R2, R37 ;  /* 0x00000002312a7231 */ /* 0x000fe20000000025 */
[----:B------:R-:W-:-:S05]  /*20e0*/  LOP3.LUT R37, R21, 0xf000f, RZ, 0xc0, !PT ;  /* 0x000f000f15257812 */ /* 0x000fca00078ec0ff */
[----:B------:R-:W-:Y:S01]  /*20f0*/  HFMA2 R51, R46, R13, R51 ;  /* 0x0000000d2e337231 */ /* 0x000fe20000000033 */
[----:B------:R-:W-:Y:S01]  /*2100*/  HFMA2.MMA R46, R46, R17, R38 ;  /* 0x000000112e2e7235 */ /* 0x000fe20000000026 */
[----:B------:R-:W-:Y:S02]  /*2110*/  LOP3.LUT R38, R37, 0x64006400, RZ, 0xfc, !PT ;  /* 0x6400640025267812 */ /* 0x000fe400078efcff */
[----:B------:R-:W-:-:S03]  /*2120*/  LOP3.LUT R44, R21, 0xf000f0, RZ, 0xc0, !PT ;  /* 0x00f000f0152c7812 */ /* 0x000fc600078ec0ff */
[----:B------:R-:W-:Y:S01]  /*2130*/  HADD2 R38, R38, R5 ;  /* 0x0000000526267230 */ /* 0x000fe20000000000 */
[----:B------:R-:W-:-:S05]  /*2140*/  LOP3.LUT R37, R44, 0x64006400, RZ, 0xfc, !PT ;  /* 0x640064002c257812 */ /* 0x000fca00078efcff */
[----:B------:R-:W-:Y:S01]  /*2150*/  HFMA2.MMA R52, R38, R12, RZ ;  /* 0x0000000c26347235 */ /* 0x000fe200000000ff */
[----:B------:R-:W-:Y:S02]  /*2160*/  HFMA2 R37, R37, 0.0625, 0.0625, R6 ;  /* 0x2c002c0025257831 */ /* 0x000fe40000000006 */
[----:B------:R-:W-:-:S04]  /*2170*/  HFMA2 R44, R38, R16, RZ.H0_H0 ;  /* 0x00000010262c7231 */ /* 0x000fc800000400ff */
[----:B------:R-:W-:Y:S01]  /*2180*/  HFMA2 R44, R37, R17, R44 ;  /* 0x00000011252c7231 */ /* 0x000fe2000000002c */
[----:B------:R-:W-:Y:S01]  /*2190*/  HFMA2.MMA R52, R37, R13, R52 ;  /* 0x0000000d25347235 */ /* 0x000fe20000000034 */
[----:B------:R-:W-:-:S04]  /*21a0*/  LOP3.LUT R37, R22, 0xf000f, RZ, 0xc0, !PT ;  /* 0x000f000f16257812 */ /* 0x000fc800078ec0ff */
[----:B------:R-:W-:Y:S02]  /*21b0*/  LOP3.LUT R38, R37, 0x64006400, RZ, 0xfc, !PT ;  /* 0x6400640025267812 */ /* 0x000fe400078efcff */
[----:B------:R-:W-:-:S04]  /*21c0*/  LOP3.LUT R37, R22, 0xf000f0, RZ, 0xc0, !PT ;  /* 0x00f000f016257812 */ /* 0x000fc800078ec0ff */
[----:B------:R-:W-:Y:S01]  /*21d0*/  LOP3.LUT R37, R37, 0x64006400, RZ, 0xfc, !PT ;  /* 0x6400640025257812 */ /* 0x000fe200078efcff */
[----:B------:R-:W-:-:S05]  /*21e0*/  HADD2 R38, R38, R7 ;  /* 0x0000000726267230 */ /* 0x000fca0000000000 */
[----:B------:R-:W-:Y:S01]  /*21f0*/  HFMA2.MMA R37, R37, 0.0625, 0.0625, R8 ;  /* 0x2c002c0025257835 */ /* 0x000fe20000000008 */
[----:B------:R-:W-:Y:S01]  /*2200*/  HFMA2 R53, R38, R12, RZ.H0_H0 ;  /* 0x0000000c26357231 */ /* 0x000fe200000400ff */
[----:B------:R-:W-:-:S08]  /*2210*/  HFMA2.MMA R38, R38, R16, RZ ;  /* 0x0000001026267235 */ /* 0x000fd000000000ff */
[----:B------:R-:W-:Y:S01]  /*2220*/  HFMA2 R53, R37, R13, R53 ;  /* 0x0000000d25357231 */ /* 0x000fe20000000035 */
[----:B------:R-:W-:Y:S01]  /*2230*/  HFMA2.MMA R37, R37, R17, R38 ;  /* 0x0000001125257235 */ /* 0x000fe20000000026 */
[----:B------:R-:W-:-:S04]  /*2240*/  LOP3.LUT R38, R23, 0xf000f, RZ, 0xc0, !PT ;  /* 0x000f000f17267812 */ /* 0x000fc800078ec0ff */
[----:B------:R-:W-:Y:S02]  /*2250*/  LOP3.LUT R38, R38, 0x64006400, RZ, 0xfc, !PT ;  /* 0x6400640026267812 */ /* 0x000fe400078efcff */
[----:B------:R-:W-:-:S03]  /*2260*/  LOP3.LUT R48, R23, 0xf000f0, RZ, 0xc0, !PT ;  /* 0x00f000f017307812 */ /* 0x000fc600078ec0ff */
[----:B------:R-:W-:Y:S01]  /*2270*/  HADD2 R49, R38, R9 ;  /* 0x0000000926317230 */ /* 0x000fe20000000000 */
[----:B------:R-:W-:Y:S02]  /*2280*/  LOP3.LUT R48, R48, 0x64006400, RZ, 0xfc, !PT ;  /* 0x6400640030307812 */ /* 0x000fe400078efcff */
[----:B------:R-:W-:-:S03]  /*2290*/  SHF.R.U32.HI R38, RZ, 0x8, R20 ;  /* 0x00000008ff267819 */ /* 0x000fc60000011614 */
[C---:B------:R-:W-:Y:S02]  /*22a0*/  HFMA2.MMA R54, R49.reuse, R12, RZ ;  /* 0x0000000c31367235 */ /* 0x040fe400000000ff */
[----:B------:R-:W-:Y:S01]  /*22b0*/  HFMA2.MMA R16, R49, R16, RZ ;  /* 0x0000001031107235 */ /* 0x000fe200000000ff */
[----:B------:R-:W-:Y:S01]  /*22c0*/  HFMA2 R48, R48, 0.0625, 0.0625, R11 ;  /* 0x2c002c0030307831 */ /* 0x000fe2000000000b */
[----:B------:R-:W-:Y:S02]  /*22d0*/  SHF.R.U32.HI R50, RZ, 0x8, R22 ;  /* 0x00000008ff327819 */ /* 0x000fe40000011616 */
[----:B------:R-:W-:Y:S02]  /*22e0*/  SHF.R.U32.HI R21, RZ, 0x8, R21 ;  /* 0x00000008ff157819 */ /* 0x000fe40000011615 */
[----:B------:R-:W-:Y:S02]  /*22f0*/  LOP3.LUT R12, R38, 0xf000f, RZ, 0xc0, !PT ;  /* 0x000f000f260c7812 */ /* 0x000fe400078ec0ff */
[----:B------:R-:W-:Y:S01]  /*2300*/  HFMA2 R54, R48, R13, R54 ;  /* 0x0000000d30367231 */ /* 0x000fe20000000036 */
[----:B------:R-:W-:-:S02]  /*2310*/  LOP3.LUT R20, R50, 0xf000f, RZ, 0xc0, !PT ;  /* 0x000f000f32147812 */ /* 0x000fc400078ec0ff */
[----:B------:R-:W-:Y:S02]  /*2320*/  LOP3.LUT R13, R21, 0xf000f, RZ, 0xc0, !PT ;  /* 0x000f000f150d7812 */ /* 0x000fe400078ec0ff */
[----:B------:R-:W-:Y:S02]  /*2330*/  LOP3.LUT R12, R12, 0x64006400, RZ, 0xfc, !PT ;  /* 0x640064000c0c7812 */ /* 0x000fe400078efcff */
[----:B------:R-:W-:Y:S01]  /*2340*/  LOP3.LUT R38, R38, 0xf000f0, RZ, 0xc0, !PT ;  /* 0x00f000f026267812 */ /* 0x000fe200078ec0ff */
[----:B------:R-:W-:Y:S01]  /*2350*/  HFMA2 R17, R48, R17, R16 ;  /* 0x0000001130117231 */ /* 0x000fe20000000010 */
[----:B------:R-:W-:Y:S02]  /*2360*/  LOP3.LUT R20, R20, 0x64006400, RZ, 0xfc, !PT ;  /* 0x6400640014147812 */ /* 0x000fe400078efcff */
[----:B------:R-:W-:Y:S01]  /*2370*/  LOP3.LUT R22, R13, 0x64006400, RZ, 0xfc, !PT ;  /* 0x640064000d167812 */ /* 0x000fe200078efcff */
[----:B------:R-:W-:Y:S01]  /*2380*/  HADD2 R13, R12, R3 ;  /* 0x000000030c0d7230 */ /* 0x000fe20000000000 */
[----:B------:R-:W-:-:S02]  /*2390*/  LOP3.LUT R16, R21, 0xf000f0, RZ, 0xc0, !PT ;  /* 0x00f000f015107812 */ /* 0x000fc400078ec0ff */
[----:B------:R-:W-:Y:S02]  /*23a0*/  SHF.R.U32.HI R23, RZ, 0x8, R23 ;  /* 0x00000008ff177819 */ /* 0x000fe40000011617 */
[----:B------:R-:W-:Y:S01]  /*23b0*/  LOP3.LUT R21, R38, 0x64006400, RZ, 0xfc, !PT ;  /* 0x6400640026157812 */ /* 0x000fe200078efcff */
[----:B------:R-:W-:Y:S01]  /*23c0*/  HADD2 R12, R20, R7 ;  /* 0x00000007140c7230 */ /* 0x000fe20000000000 */
[C---:B------:R-:W-:Y:S02]  /*23d0*/  LOP3.LUT R20, R23.reuse, 0xf000f, RZ, 0xc0, !PT ;  /* 0x000f000f17147812 */ /* 0x040fe400078ec0ff */
[----:B------:R-:W-:Y:S02]  /*23e0*/  LOP3.LUT R50, R50, 0xf000f0, RZ, 0xc0, !PT ;  /* 0x00f000f032327812 */ /* 0x000fe400078ec0ff */
[----:B------:R-:W-:Y:S01]  /*23f0*/  LOP3.LUT R48, R23, 0xf000f0, RZ, 0xc0, !PT ;  /* 0x00f000f017307812 */ /* 0x000fe200078ec0ff */
[-C--:B------:R-:W-:Y:S01]  /*2400*/  HFMA2.MMA R51, R13, R14.reuse, R51 ;  /* 0x0000000e0d337235 */ /* 0x080fe20000000033 */
[----:B------:R-:W-:Y:S01]  /*2410*/  LOP3.LUT R23, R16, 0x64006400, RZ, 0xfc, !PT ;  /* 0x6400640010177812 */ /* 0x000fe200078efcff */
[----:B------:R-:W-:Y:S01]  /*2420*/  HFMA2.MMA R16, R21, 0.0625, 0.0625, R4 ;  /* 0x2c002c0015107835 */ /* 0x000fe20000000004 */
[----:B------:R-:W-:Y:S01]  /*2430*/  LOP3.LUT R49, R50, 0x64006400, RZ, 0xfc, !PT ;  /* 0x6400640032317812 */ /* 0x000fe200078efcff */
[----:B------:R-:W-:Y:S01]  /*2440*/  HFMA2.MMA R22, R22, 1, 1, R5 ;  /* 0x3c003c0016167835 */ /* 0x000fe20000000005 */
[----:B------:R-:W-:Y:S01]  /*2450*/  LOP3.LUT R20, R20, 0x64006400, RZ, 0xfc, !PT ;  /* 0x6400640014147812 */ /* 0x000fe200078efcff */
[----:B------:R-:W-:Y:S01]  /*2460*/  HFMA2 R21, R23, 0.0625, 0.0625, R6 ;  /* 0x2c002c0017157831 */ /* 0x000fe20000000006 */
[----:B------:R-:W-:-:S02]  /*2470*/  HFMA2.MMA R53, R12, R14, R53 ;  /* 0x0000000e0c357235 */ /* 0x000fc40000000035 */
[----:B------:R-:W-:Y:S02]  /*2480*/  HFMA2.MMA R23, R49, 0.0625, 0.0625, R8 ;  /* 0x2c002c0031177835 */ /* 0x000fe40000000008 */
[----:B------:R-:W-:Y:S02]  /*2490*/  HFMA2.MMA R38, R16, R15, R51 ;  /* 0x0000000f10267235 */ /* 0x000fe40000000033 */
[-C--:B------:R-:W-:Y:S02]  /*24a0*/  HFMA2.MMA R37, R12, R18.reuse, R37 ;  /* 0x000000120c257235 */ /* 0x080fe40000000025 */
[----:B------:R-:W-:Y:S01]  /*24b0*/  HFMA2.MMA R46, R13, R18, R46 ;  /* 0x000000120d2e7235 */ /* 0x000fe2000000002e */
[----:B------:R-:W-:Y:S01]  /*24c0*/  HADD2 R20, R20, R9 ;  /* 0x0000000914147230 */ /* 0x000fe20000000000 */
[----:B------:R-:W-:Y:S01]  /*24d0*/  LOP3.LUT R48, R48, 0x64006400, RZ, 0xfc, !PT ;  /* 0x6400640030307812 */ /* 0x000fe200078efcff */
[-C--:B------:R-:W-:Y:S01]  /*24e0*/  HFMA2 R52, R22, R14.reuse, R52 ;  /* 0x0000000e16347231 */ /* 0x080fe20000000034 */
[----:B------:R-:W-:Y:S01]  /*24f0*/  HFMA2.MMA R53, R23, R15, R53 ;  /* 0x0000000f17357235 */ /* 0x000fe20000000035 */
[C---:B------:R-:W-:Y:S01]  /*2500*/  HFMA2 R14, R20.reuse, R14, R54 ;  /* 0x0000000e140e7231 */ /* 0x040fe20000000036 */
[----:B------:R-:W-:Y:S01]  /*2510*/  HFMA2.MMA R38, R38, R27, R36 ;  /* 0x0000001b26267235 */ /* 0x000fe20000000024 */
[-C--:B------:R-:W-:Y:S01]  /*2520*/  HFMA2 R17, R20, R18.reuse, R17 ;  /* 0x0000001214117231 */ /* 0x080fe20000000011 */
[-C--:B------:R-:W-:Y:S01]  /*2530*/  HFMA2.MMA R20, R23, R19.reuse, R37 ;  /* 0x0000001317147235 */ /* 0x080fe20000000025 */
[----:B------:R-:W-:Y:S01]  /*2540*/  HFMA2 R44, R22, R18, R44 ;  /* 0x00000012162c7231 */ /* 0x000fe2000000002c */
[----:B------:R-:W-:Y:S01]  /*2550*/  HFMA2.MMA R36, R16, R19, R46 ;  /* 0x0000001310247235 */ /* 0x000fe2000000002e */
[----:B------:R-:W-:-:S02]  /*2560*/  HFMA2 R48, R48, 0.0625, 0.0625, R11 ;  /* 0x2c002c0030307831 */ /* 0x000fc4000000000b */
[C---:B------:R-:W-:Y:S02]  /*2570*/  HFMA2 R52, R21.reuse, R15, R52 ;  /* 0x0000000f15347231 */ /* 0x040fe40000000034 */
[----:B------:R-:W-:Y:S02]  /*2580*/  HFMA2 R13, R21, R19, R44 ;  /* 0x00000013150d7231 */ /* 0x000fe4000000002c */
[C---:B------:R-:W-:Y:S02]  /*2590*/  HFMA2 R14, R48.reuse, R15, R14 ;  /* 0x0000000f300e7231 */ /* 0x040fe4000000000e */
[----:B------:R-:W-:Y:S01]  /*25a0*/  HFMA2 R21, R48, R19, R17 ;  /* 0x0000001330157231 */ /* 0x000fe20000000011 */
[-C--:B------:R-:W-:Y:S02]  /*25b0*/  HFMA2.MMA R47, R53, R0.reuse, R47 ;  /* 0x00000000352f7235 */ /* 0x080fe4000000002f */
[----:B------:R-:W-:Y:S01]  /*25c0*/  HFMA2.MMA R37, R20, R0, R40 ;  /* 0x0000000014257235 */ /* 0x000fe20000000028 */
[----:B------:R-:W-:Y:S01]  /*25d0*/  HFMA2 R45, R52, R26, R45 ;  /* 0x0000001a342d7231 */ /* 0x000fe2000000002d */
[----:B------:R-:W-:Y:S01]  /*25e0*/  HFMA2.MMA R36, R36, R27, R39 ;  /* 0x0000001b24247235 */ /* 0x000fe20000000027 */
[----:B------:R-:W-:-:S02]  /*25f0*/  HFMA2 R41, R14, R2, R41 ;  /* 0x000000020e297231 */ /* 0x000fc40000000029 */
[----:B------:R-:W-:Y:S02]  /*2600*/  HFMA2 R43, R13, R26, R43 ;  /* 0x0000001a0d2b7231 */ /* 0x000fe4000000002b */
[----:B------:R-:W-:Y:S01]  /*2610*/  HFMA2 R39, R21, R2, R42 ;  /* 0x0000000215277231 */ /* 0x000fe2000000002a */
[----:B------:R-:W-:Y:S06]  /*2620*/  @!P0 BRA `(.L_x_1181) ;  /* 0xffffffe400308947 */ /* 0x000fec000383ffff */
.L_x_1179:
        /* <DEDUP_REMOVED lines=20> */
.L_x_1185:
[----:B------:R-:W0:Y:S02]  /*2770*/  LDS R4, [R0] ;  /* 0x0000000000047984 */ /* 0x000e240000000800 */
[----:B0-----:R-:W-:-:S06]  /*2780*/  HADD2 R5, R4, R9 ;  /* 0x0000000904057230 */ /* 0x001fcc0000000000 */
[----:B------:R-:W0:Y:S02]  /*2790*/  ATOMS.CAST.SPIN R5, [R0], R4, R5 ;  /* 0x000000040005738d */ /* 0x000e240001800005 */
[----:B0-----:R-:W-:-:S13]  /*27a0*/  ISETP.EQ.U32.AND P0, PT, R5, 0x1, PT ;  /* 0x000000010500780c */ /* 0x001fda0003f02070 */
[----:B------:R-:W-:Y:S05]  /*27b0*/  @!P0 BRA `(.L_x_1185) ;  /* 0xfffffffc00ec8947 */ /* 0x000fea000383ffff */
[----:B------:R-:W-:Y:S05]  /*27c0*/  BRA `(.L_x_1183) ;  /* 0x00000000000c7947 */ /* 0x000fea0003800000 */
.L_x_1184:
[----:B------:R-:W2:Y:S02]  /*27d0*/  LD.E R0, desc[UR8][R6.64] ;  /* 0x0000000806007980 */ /* 0x000ea4000c101900 */
[----:B--2---:R-:W-:-:S05]  /*27e0*/  IMAD.IADD R5, R9, 0x1, R0 ;  /* 0x0000000109057824 */ /* 0x004fca00078e0200 */
[----:B------:R0:W-:Y:S02]  /*27f0*/  ST.E desc[UR8][R6.64], R5 ;  /* 0x0000000506007985 */ /* 0x0001e4000c101908 */
.L_x_1183:
[----:B------:R-:W-:Y:S05]  /*2800*/  BSYNC B0 ;  /* 0x0000000000007941 */ /* 0x000fea0003800000 */
.L_x_1182:
[----:B------:R1:W-:Y:S01]  /*2810*/  ATOM.E.ADD.F16x2.RN.STRONG.GPU P0, RZ, desc[UR8][R6.64+0x4], R47 ;  /* 0x0000042f06ff79a2 */ /* 0x0003e2000810e1c8 */
[----:B------:R-:W-:Y:S04]  /*2820*/  BSSY B0, `(.L_x_1186) ;  /* 0x000000f000007945 */ /* 0x000fe80003800000 */
[----:B-1----:R-:W-:Y:S05]  /*2830*/  @P0 BRA `(.L_x_1187) ;  /* 0x0000000000340947 */ /* 0x002fea0003800000 */
[----:B------:R-:W1:Y:S02]  /*2840*/  QSPC.E.S P0, RZ, [R6+0x4] ;  /* 0x0000040006ff73aa */ /* 0x000e640000000500 */
[----:B-1----:R-:W-:Y:S05]  /*2850*/  @!P0 BRA `(.L_x_1188) ;  /* 0x0000000000208947 */ /* 0x002fea0003800000 */
[----:B------:R-:W-:-:S04]  /*2860*/  MOV R4, R6 ;  /* 0x0000000600047202 */ /* 0x000fc80000000f00 */
[----:B------:R-:W-:-:S07]  /*2870*/  MOV R0, R4 ;  /* 0x0000000400007202 */ /* 0x000fce0000000f00 */
.L_x_1189:
[----:B------:R-:W0:Y:S02]  /*2880*/  LDS R4, [R0+0x4] ;  /* 0x0000040000047984 */ /* 0x000e240000000800 */
[----:B0-----:R-:W-:-:S10]  /*2890*/  HFMA2.MMA R5, R4, 1, 1, R47 ;  /* 0x3c003c0004057835 */ /* 0x001fd4000000002f */
[----:B------:R-:W0:Y:S02]  /*28a0*/  ATOMS.CAST.SPIN R5, [R0+0x4], R4, R5 ;  /* 0x000004040005738d */ /* 0x000e240001800005 */
[----:B0-----:R-:W-:-:S13]  /*28b0*/  ISETP.EQ.U32.AND P0, PT, R5, 0x1, PT ;  /* 0x000000010500780c */ /* 0x001fda0003f02070 */
[----:B------:R-:W-:Y:S05]  /*28c0*/  @!P0 BRA `(.L_x_1189) ;  /* 0xfffffffc00ec8947 */ /* 0x000fea000383ffff */
[----:B------:R-:W-:Y:S05]  /*28d0*/  BRA `(.L_x_1187) ;  /* 0x00000000000c7947 */ /* 0x000fea0003800000 */
.L_x_1188:
[----:B------:R-:W0:Y:S02]  /*28e0*/  LD.E R0, desc[UR8][R6.64+0x4] ;  /* 0x0000040806007980 */ /* 0x000e24000c101900 */
[----:B0-----:R-:W-:-:S05]  /*28f0*/  IADD3 R5, R47, R0, RZ ;  /* 0x000000002f057210 */ /* 0x001fca0007ffe0ff */
[----:B------:R1:W-:Y:S02]  /*2900*/  ST.E desc[UR8][R6.64+0x4], R5 ;  /* 0x0000040506007985 */ /* 0x0003e4000c101908 */
.L_x_1187:
[----:B------:R-:W-:Y:S05]  /*2910*/  BSYNC B0 ;  /* 0x0000000000007941 */ /* 0x000fea0003800000 */
.L_x_1186:
[----:B------:R-:W-:Y:S01]  /*2920*/  HADD2 R36, R36.H0_H0, R36.H1_H1 ;  /* 0x3000002424247230 */ /* 0x000fe20000000800 */
[----:B01----:R-:W-:Y:S01]  /*2930*/  IADD3 R5, R32, R31, RZ ;  /* 0x0000001f20057210 */ /* 0x003fe20007ffe0ff */
        /* <DEDUP_REMOVED lines=13> */
[----:B------:R-:W-:-:S05]  /*2a10*/  IMAD.MOV.U32 R2, RZ, RZ, R4 ;  /* 0x000000ffff027224 */ /* 0x000fca00078e0004 */
[----:B------:R-:W-:-:S07]  /*2a20*/  MOV R0, R2 ;  /* 0x0000000200007202 */ /* 0x000fce0000000f00 */
.L_x_1193:
[----:B------:R-:W0:Y:S02]  /*2a30*/  LDS R2, [R0] ;  /* 0x0000000000027984 */ /* 0x000e240000000800 */
[----:B0-----:R-:W-:-:S06]  /*2a40*/  HADD2 R3, R2, R7 ;  /* 0x0000000702037230 */ /* 0x001fcc0000000000 */
[----:B------:R-:W0:Y:S02]  /*2a50*/  ATOMS.CAST.SPIN R3, [R0], R2, R3 ;  /* 0x000000020003738d */ /* 0x000e240001800003 */
[----:B0-----:R-:W-:-:S13]  /*2a60*/  ISETP.EQ.U32.AND P0, PT, R3, 0x1, PT ;  /* 0x000000010300780c */ /* 0x001fda0003f02070 */
[----:B------:R-:W-:Y:S05]  /*2a70*/  @!P0 BRA `(.L_x_1193) ;  /* 0xfffffffc00ec8947 */ /* 0x000fea000383ffff */
[----:B------:R-:W-:Y:S05]  /*2a80*/  BRA `(.L_x_1191) ;  /* 0x00000000000c7947 */ /* 0x000fea0003800000 */
.L_x_1192:
[----:B------:R-:W2:Y:S02]  /*2a90*/  LD.E R0, desc[UR8][R4.64] ;  /* 0x0000000804007980 */ /* 0x000ea4000c101900 */
[----:B--2---:R-:W-:-:S05]  /*2aa0*/  IADD3 R3, R7, R0, RZ ;  /* 0x0000000007037210 */ /* 0x004fca0007ffe0ff */
[----:B------:R0:W-:Y:S02]  /*2ab0*/  ST.E desc[UR8][R4.64], R3 ;  /* 0x0000000304007985 */ /* 0x0001e4000c101908 */
.L_x_1191:
[----:B------:R-:W-:Y:S05]  /*2ac0*/  BSYNC B0 ;  /* 0x0000000000007941 */ /* 0x000fea0003800000 */
.L_x_1190:
[----:B------:R1:W-:Y:S02]  /*2ad0*/  ATOM.E.ADD.F16x2.RN.STRONG.GPU P0, RZ, desc[UR8][R4.64+0x4], R37 ;  /* 0x0000042504ff79a2 */ /* 0x0003e4000810e1c8 */
[----:B-1----:R-:W-:Y:S05]  /*2ae0*/  @P0 EXIT ;  /* 0x000000000000094d */ /* 0x002fea0003800000 */
[----:B------:R-:W1:Y:S02]  /*2af0*/  QSPC.E.S P0, RZ, [R4+0x4] ;  /* 0x0000040004ff73aa */ /* 0x000e640000000500 */
[----:B-1----:R-:W-:Y:S05]  /*2b00*/  @!P0 BRA `(.L_x_1194) ;  /* 0x0000000000208947 */ /* 0x002fea0003800000 */
[----:B------:R-:W-:-:S04]  /*2b10*/  MOV R2, R4 ;  /* 0x0000000400027202 */ /* 0x000fc80000000f00 */
[----:B------:R-:W-:-:S07]  /*2b20*/  MOV R0, R2 ;  /* 0x0000000200007202 */ /* 0x000fce0000000f00 */
.L_x_1195:
[----:B------:R-:W0:Y:S02]  /*2b30*/  LDS R2, [R0+0x4] ;  /* 0x0000040000027984 */ /* 0x000e240000000800 */
[----:B0-----:R-:W-:-:S10]  /*2b40*/  HFMA2.MMA R3, R2, 1, 1, R37 ;  /* 0x3c003c0002037835 */ /* 0x001fd40000000025 */
[----:B------:R-:W0:Y:S02]  /*2b50*/  ATOMS.CAST.SPIN R3, [R0+0x4], R2, R3 ;  /* 0x000004020003738d */ /* 0x000e240001800003 */
[----:B0-----:R-:W-:-:S13]  /*2b60*/  ISETP.EQ.U32.AND P0, PT, R3, 0x1, PT ;  /* 0x000000010300780c */ /* 0x001fda0003f02070 */
[----:B------:R-:W-:Y:S05]  /*2b70*/  @!P0 BRA `(.L_x_1195) ;  /* 0xfffffffc00ec8947 */ /* 0x000fea000383ffff */
[----:B------:R-:W-:Y:S05]  /*2b80*/  EXIT ;  /* 0x000000000000794d */ /* 0x000fea0003800000 */
.L_x_1194:
[----:B------:R-:W0:Y:S02]  /*2b90*/  LD.E R0, desc[UR8][R4.64+0x4] ;  /* 0x0000040804007980 */ /* 0x000e24000c101900 */
[----:B0-----:R-:W-:-:S05]  /*2ba0*/  IADD3 R3, R37, R0, RZ ;  /* 0x0000000025037210 */ /* 0x001fca0007ffe0ff */
[----:B------:R-:W-:Y:S01]  /*2bb0*/  ST.E desc[UR8][R4.64+0x4], R3 ;  /* 0x0000040304007985 */ /* 0x000fe2000c101908 */
[----:B------:R-:W-:Y:S05]  /*2bc0*/  EXIT ;  /* 0x000000000000794d */ /* 0x000fea0003800000 */
.L_x_1196:
        /* <DEDUP_REMOVED lines=11> */
.L_x_4033:


//--------------------- .text._Z28gemm_half_q_half_gptq_kernelILi1ELb0ELb1EEvPK6__halfPKjS4_S2_PS0_iiiiiPKtibS2_i --------------------------
	.section	.text._Z28gemm_half_q_half_gptq_kernelILi1ELb0ELb1EEvPK6__halfPKjS4_S2_PS0_iiiiiPKtibS2_i,"ax",@progbits
	.align	128
        .global         _Z28gemm_half_q_half_gptq_kernelILi1ELb0ELb1EEvPK6__halfPKjS4_S2_PS0_iiiiiPKtibS2_i
        .type           _Z28gemm_half_q_half_gptq_kernelILi1ELb0ELb1EEvPK6__halfPKjS4_S2_PS0_iiiiiPKtibS2_i,@function
        .size           _Z28gemm_half_q_half_gptq_kernelILi1ELb0ELb1EEvPK6__halfPKjS4_S2_PS0_iiiiiPKtibS2_i,(.L_x_4034 - _Z28gemm_half_q_half_gptq_kernelILi1ELb0ELb1EEvPK6__halfPKjS4_S2_PS0_iiiiiPKtibS2_i)
        .other          _Z28gemm_half_q_half_gptq_kernelILi1ELb0ELb1EEvPK6__halfPKjS4_S2_PS0_iiiiiPKtibS2_i,@"STO_CUDA_ENTRY STV_DEFAULT"
_Z28gemm_half_q_half_gptq_kernelILi1ELb0ELb1EEvPK6__halfPKjS4_S2_PS0_iiiiiPKtibS2_i:
.text._Z28gemm_half_q_half_gptq_kernelILi1ELb0ELb1EEvPK6__halfPKjS4_S2_PS0_iiiiiPKtibS2_i:
[----:B------:R-:W-:Y:S08]  /*0000*/  LDC R1, c[0x0][0x28] ;  /* 0x00000a00ff017b82 */ /* 0x000ff00000000800 */
[----:B------:R-:W0:Y:S01]  /*0010*/  S2UR UR7, SR_CTAID.Z ;  /* 0x00000000000779c3 */ /* 0x000e220000002700 */
[----:B------:R-:W1:Y:S01]  /*0020*/  S2R R8, SR_TID.X ;  /* 0x0000000000087919 */ /* 0x000e620000002100 */
[----:B------:R-:W-:Y:S01]  /*0030*/  ULDC UR8, c[0x0][0x23c] ;  /* 0x00008f0000087ab9 */ /* 0x000fe20000000800 */
[----:B------:R-:W-:Y:S01]  /*0040*/  ULDC.64 UR10, c[0x0][0x208] ;  /* 0x00008200000a7ab9 */ /* 0x000fe20000000a00 */
[----:B------:R-:W-:Y:S01]  /*0050*/  BSSY B0, `(.L_x_1197) ;  /* 0x0000027000007945 */ /* 0x000fe20003800000 */
[----:B------:R-:W1:Y:S03]  /*0060*/  S2R R3, SR_CTAID.X ;  /* 0x0000000000037919 */ /* 0x000e660000002500 */
[----:B------:R-:W2:Y:S08]  /*0070*/  LDC R7, c[0x0][0x240] ;  /* 0x00009000ff077b82 */ /* 0x000eb00000000800 */
[----:B------:R-:W3:Y:S01]  /*0080*/  S2UR UR12, SR_CTAID.Y ;  /* 0x00000000000c79c3 */ /* 0x000ee20000002600 */
[----:B0-----:R-:W-:-:S06]  /*0090*/  USHF.L.U32 UR4, UR7, 0x7, URZ ;  /* 0x0000000707047899 */ /* 0x001fcc000800063f */
[----:B------:R-:W-:-:S05]  /*00a0*/  IMAD.U32 R12, RZ, RZ, UR4 ;  /* 0x00000004ff0c7e24 */ /* 0x000fca000f8e00ff */
[----:B--2---:R-:W-:Y:S01]  /*00b0*/  VIADDMNMX R0, R12, 0x80, R7, PT ;  /* 0x000000800c007846 */ /* 0x004fe20003800107 */
[----:B-1----:R-:W-:-:S03]  /*00c0*/  IMAD R3, R3, 0x80, R8 ;  /* 0x0000008003037824 */ /* 0x002fc600078e0208 */
[----:B------:R-:W-:Y:S01]  /*00d0*/  R2UR UR9, R0 ;  /* 0x00000000000972ca */ /* 0x000fe200000e0000 */
[----:B------:R-:W-:Y:S02]  /*00e0*/  VIADD R0, R8, UR4 ;  /* 0x0000000408007c36 */ /* 0x000fe40008000000 */
[----:B------:R-:W-:-:S05]  /*00f0*/  IMAD.SHL.U32 R28, R3, 0x4, RZ ;  /* 0x00000004031c7824 */ /* 0x000fca00078e00ff */
[----:B------:R-:W-:-:S05]  /*0100*/  ISETP.GE.AND P1, PT, R28, UR8, PT ;  /* 0x000000081c007c0c */ /* 0x000fca000bf26270 */
        /* <DEDUP_REMOVED lines=27> */
.L_x_1198:
[----:B------:R-:W-:Y:S05]  /*02c0*/  BSYNC B0 ;  /* 0x0000000000007941 */ /* 0x000fea0003800000 */
.L_x_1197:
        /* <DEDUP_REMOVED lines=108> */
.L_x_1201:
        /* <DEDUP_REMOVED lines=51> */
.L_x_1200:
        /* <DEDUP_REMOVED lines=308> */
.L_x_1199:
[----:B------:R-:W0:Y:S01]  /*2000*/  S2R R5, SR_CTAID.Y ;  /* 0x0000000000057919 */ /* 0x000e220000002600 */
[----:B------:R-:W1:Y:S01]  /*2010*/  LDC.64 R2, c[0x0][0x230] ;  /* 0x00008c00ff027b82 */ /* 0x000e620000000a00 */
[----:B------:R-:W-:Y:S02]  /*2020*/  HADD2 R31, R31.H0_H0, R31.H1_H1 ;  /* 0x3000001f1f1f7230 */ /* 0x000fe40000000800 */
[----:B------:R-:W-:-:S05]  /*2030*/  HADD2 R34, R34.H0_H0, R34.H1_H1 ;  /* 0x3000002222227230 */ /* 0x000fca0000000800 */
[----:B------:R-:W-:-:S05]  /*2040*/  PRMT R31, R31, 0x5410, R34 ;  /* 0x000054101f1f7816 */ /* 0x000fca0000000022 */
[----:B------:R-:W-:Y:S02]  /*2050*/  HMUL2 R31, R31, RZ.H0_H0 ;  /* 0x200000ff1f1f7232 */ /* 0x000fe40000000000 */
[----:B0-----:R-:W-:-:S04]  /*2060*/  IMAD R5, R5, UR8, R28 ;  /* 0x0000000805057c24 */ /* 0x001fc8000f8e021c */
        /* <DEDUP_REMOVED lines=12> */
.L_x_1205:
[----:B------:R-:W0:Y:S02]  /*2130*/  LDS R2, [R0] ;  /* 0x0000000000027984 */ /* 0x000e240000000800 */
[----:B0-----:R-:W-:-:S06]  /*2140*/  HADD2 R3, R2, R31 ;  /* 0x0000001f02037230 */ /* 0x001fcc0000000000 */
[----:B------:R-:W0:Y:S02]  /*2150*/  ATOMS.CAST.SPIN R3, [R0], R2, R3 ;  /* 0x000000020003738d */ /* 0x000e240001800003 */
[----:B0-----:R-:W-:-:S13]  /*2160*/  ISETP.EQ.U32.AND P0, PT, R3, 0x1, PT ;  /* 0x000000010300780c */ /* 0x001fda0003f02070 */
[----:B------:R-:W-:Y:S05]  /*2170*/  @!P0 BRA `(.L_x_1205) ;  /* 0xfffffffc00ec8947 */ /* 0x000fea000383ffff */
[----:B------:R-:W-:Y:S05]  /*2180*/  BRA `(.L_x_1203) ;  /* 0x00000000000c7947 */ /* 0x000fea0003800000 */
.L_x_1204:
[----:B------:R-:W2:Y:S02]  /*2190*/  LD.E R0, desc[UR10][R4.64] ;  /* 0x0000000a04007980 */ /* 0x000ea4000c101900 */
[----:B--2---:R-:W-:-:S05]  /*21a0*/  IMAD.IADD R3, R31, 0x1, R0 ;  /* 0x000000011f037824 */ /* 0x004fca00078e0200 */
[----:B------:R0:W-:Y:S02]  /*21b0*/  ST.E desc[UR10][R4.64], R3 ;  /* 0x0000000304007985 */ /* 0x0001e4000c10190a */
.L_x_1203:
[----:B------:R-:W-:Y:S05]  /*21c0*/  BSYNC B0 ;  /* 0x0000000000007941 */ /* 0x000fea0003800000 */
.L_x_1202:
[----:B------:R1:W-:Y:S02]  /*21d0*/  ATOM.E.ADD.F16x2.RN.STRONG.GPU P0, RZ, desc[UR10][R4.64+0x4], R29 ;  /* 0x0000041d04ff79a2 */ /* 0x0003e4000810e1ca */
[----:B-1----:R-:W-:Y:S05]  /*21e0*/  @P0 EXIT ;  /* 0x000000000000094d */ /* 0x002fea0003800000 */
[----:B------:R-:W1:Y:S02]  /*21f0*/  QSPC.E.S P0, RZ, [R4+0x4] ;  /* 0x0000040004ff73aa */ /* 0x000e640000000500 */
[----:B-1----:R-:W-:Y:S05]  /*2200*/  @!P0 BRA `(.L_x_1206) ;  /* 0x0000000000208947 */ /* 0x002fea0003800000 */
[----:B------:R-:W-:-:S05]  /*2210*/  IMAD.MOV.U32 R2, RZ, RZ, R4 ;  /* 0x000000ffff027224 */ /* 0x000fca00078e0004 */
[----:B------:R-:W-:-:S07]  /*2220*/  MOV R0, R2 ;  /* 0x0000000200007202 */ /* 0x000fce0000000f00 */
.L_x_1207:
[----:B------:R-:W0:Y:S02]  /*2230*/  LDS R2, [R0+0x4] ;  /* 0x0000040000027984 */ /* 0x000e240000000800 */
[----:B0-----:R-:W-:-:S10]  /*2240*/  HFMA2.MMA R3, R2, 1, 1, R29 ;  /* 0x3c003c0002037835 */ /* 0x001fd4000000001d */
[----:B------:R-:W0:Y:S02]  /*2250*/  ATOMS.CAST.SPIN R3, [R0+0x4], R2, R3 ;  /* 0x000004020003738d */ /* 0x000e240001800003 */
[----:B0-----:R-:W-:-:S13]  /*2260*/  ISETP.EQ.U32.AND P0, PT, R3, 0x1, PT ;  /* 0x000000010300780c */ /* 0x001fda0003f02070 */
[----:B------:R-:W-:Y:S05]  /*2270*/  @!P0 BRA `(.L_x_1207) ;  /* 0xfffffffc00ec8947 */ /* 0x000fea000383ffff */
[----:B------:R-:W-:Y:S05]  /*2280*/  EXIT ;  /* 0x000000000000794d */ /* 0x000fea0003800000 */
.L_x_1206:
[----:B------:R-:W0:Y:S02]  /*2290*/  LD.E R0, desc[UR10][R4.64+0x4] ;  /* 0x0000040a04007980 */ /* 0x000e24000c101900 */
[----:B0-----:R-:W-:-:S05]  /*22a0*/  IMAD.IADD R3, R29, 0x1, R0 ;  /* 0x000000011d037824 */ /* 0x001fca00078e0200 */
[----:B------:R-:W-:Y:S01]  /*22b0*/  ST.E desc[UR10][R4.64+0x4], R3 ;  /* 0x0000040304007985 */ /* 0x000fe2000c10190a */
[----:B------:R-:W-:Y:S05]  /*22c0*/  EXIT ;  /* 0x000000000000794d */ /* 0x000fea0003800000 */
.L_x_1208:
        /* <DEDUP_REMOVED lines=11> */
.L_x_4034:


//--------------------- .text._Z28gemm_half_q_half_gptq_kernelILi8ELb0ELb0EEvPK6__halfPKjS4_S2_PS0_iiiiiPKtibS2_i --------------------------
	.section	.text._Z28gemm_half_q_half_gptq_kernelILi8ELb0ELb0EEvPK6__halfPKjS4_S2_PS0_iiiiiPKtibS2_i,"ax",@progbits
	.align	128
        .global         _Z28gemm_half_q_half_gptq_kernelILi8ELb0ELb0EEvPK6__halfPKjS4_S2_PS0_iiiiiPKtibS2_i
        .type           _Z28gemm_half_q_half_gptq_kernelILi8ELb0ELb0EEvPK6__halfPKjS4_S2_PS0_iiiiiPKtibS2_i,@function
        .size           _Z28gemm_half_q_half_gptq_kernelILi8ELb0ELb0EEvPK6__halfPKjS4_S2_PS0_iiiiiPKtibS2_i,(.L_x_4035 - _Z28gemm_half_q_half_gptq_kernelILi8ELb0ELb0EEvPK6__halfPKjS4_S2_PS0_iiiiiPKtibS2_i)
        .other          _Z28gemm_half_q_half_gptq_kernelILi8ELb0ELb0EEvPK6__halfPKjS4_S2_PS0_iiiiiPKtibS2_i,@"STO_CUDA_ENTRY STV_DEFAULT"
_Z28gemm_half_q_half_gptq_kernelILi8ELb0ELb0EEvPK6__halfPKjS4_S2_PS0_iiiiiPKtibS2_i:
.text._Z28gemm_half_q_half_gptq_kernelILi8ELb0ELb0EEvPK6__halfPKjS4_S2_PS0_iiiiiPKtibS2_i:
        /* <DEDUP_REMOVED lines=62> */
.L_x_1211:
        /* <DEDUP_REMOVED lines=29> */
.L_x_1210:
[----:B------:R-:W-:Y:S05]  /*05b0*/  BSYNC B0 ;  /* 0x0000000000007941 */ /* 0x000fea0003800000 */
.L_x_1209:
        /* <DEDUP_REMOVED lines=27> */
.L_x_1212:
        /* <DEDUP_REMOVED lines=114> */
.L_x_1215:
        /* <DEDUP_REMOVED lines=80> */
.L_x_1214:
        /* <DEDUP_REMOVED lines=867> */
.L_x_1213:
        /* <DEDUP_REMOVED lines=19> */
.L_x_1219:
[----:B------:R-:W0:Y:S02]  /*4af0*/  LDS R4, [R6] ;  /* 0x0000000006047984 */ /* 0x000e240000000800 */
[----:B0-----:R-:W-:-:S10]  /*4b00*/  HFMA2.MMA R5, R4, 1, 1, R57 ;  /* 0x3c003c0004057835 */ /* 0x001fd40000000039 */
[----:B------:R-:W0:Y:S02]  /*4b10*/  ATOMS.CAST.SPIN R5, [R6], R4, R5 ;  /* 0x000000040605738d */ /* 0x000e240001800005 */
[----:B0-----:R-:W-:-:S13]  /*4b20*/  ISETP.EQ.U32.AND P0, PT, R5, 0x1, PT ;  /* 0x000000010500780c */ /* 0x001fda0003f02070 */
[----:B------:R-:W-:Y:S05]  /*4b30*/  @!P0 BRA `(.L_x_1219) ;  /* 0xfffffffc00ec8947 */ /* 0x000fea000383ffff */
[----:B------:R-:W-:Y:S05]  /*4b40*/  BRA `(.L_x_1217) ;  /* 0x00000000000c7947 */ /* 0x000fea0003800000 */
.L_x_1218:
[----:B------:R-:W2:Y:S02]  /*4b50*/  LD.E R4, desc[UR10][R2.64] ;  /* 0x0000000a02047980 */ /* 0x000ea4000c101900 */
[----:B--2---:R-:W-:-:S05]  /*4b60*/  IADD3 R5, R57, R4, RZ ;  /* 0x0000000439057210 */ /* 0x004fca0007ffe0ff */
[----:B------:R0:W-:Y:S02]  /*4b70*/  ST.E desc[UR10][R2.64], R5 ;  /* 0x0000000502007985 */ /* 0x0001e4000c10190a */
.L_x_1217:
[----:B------:R-:W-:Y:S05]  /*4b80*/  BSYNC B0 ;  /* 0x0000000000007941 */ /* 0x000fea0003800000 */
.L_x_1216:
        /* <DEDUP_REMOVED lines=10> */
.L_x_1223:
[----:B------:R-:W0:Y:S02]  /*4c30*/  LDS R8, [R6+0x4] ;  /* 0x0000040006087984 */ /* 0x000e240000000800 */
[----:B0-----:R-:W-:-:S06]  /*4c40*/  HADD2 R9, R8, R56 ;  /* 0x0000003808097230 */ /* 0x001fcc0000000000 */
[----:B------:R-:W0:Y:S02]  /*4c50*/  ATOMS.CAST.SPIN R9, [R6+0x4], R8, R9 ;  /* 0x000004080609738d */ /* 0x000e240001800009 */
[----:B0-----:R-:W-:-:S13]  /*4c60*/  ISETP.EQ.U32.AND P0, PT, R9, 0x1, PT ;  /* 0x000000010900780c */ /* 0x001fda0003f02070 */
[----:B------:R-:W-:Y:S05]  /*4c70*/  @!P0 BRA `(.L_x_1223) ;  /* 0xfffffffc00ec8947 */ /* 0x000fea000383ffff */
[----:B------:R-:W-:Y:S05]  /*4c80*/  BRA `(.L_x_1221) ;  /* 0x00000000000c7947 */ /* 0x000fea0003800000 */
.L_x_1222:
[----:B------:R-:W2:Y:S02]  /*4c90*/  LD.E R6, desc[UR10][R2.64+0x4] ;  /* 0x0000040a02067980 */ /* 0x000ea4000c101900 */
[----:B--2---:R-:W-:-:S05]  /*4ca0*/  IADD3 R9, R56, R6, RZ ;  /* 0x0000000638097210 */ /* 0x004fca0007ffe0ff */
[----:B------:R0:W-:Y:S02]  /*4cb0*/  ST.E desc[UR10][R2.64+0x4], R9 ;  /* 0x0000040902007985 */ /* 0x0001e4000c10190a */
.L_x_1221:
[----:B------:R-:W-:Y:S05]  /*4cc0*/  BSYNC B0 ;  /* 0x0000000000007941 */ /* 0x000fea0003800000 */
.L_x_1220:
        /* <DEDUP_REMOVED lines=15> */
.L_x_1227:
[----:B------:R-:W0:Y:S02]  /*4dc0*/  LDS R8, [R6] ;  /* 0x0000000006087984 */ /* 0x000e240000000800 */
[----:B0-----:R-:W-:-:S10]  /*4dd0*/  HFMA2.MMA R9, R8, 1, 1, R64 ;  /* 0x3c003c0008097835 */ /* 0x001fd40000000040 */
[----:B------:R-:W0:Y:S02]  /*4de0*/  ATOMS.CAST.SPIN R9, [R6], R8, R9 ;  /* 0x000000080609738d */ /* 0x000e240001800009 */
[----:B0-----:R-:W-:-:S13]  /*4df0*/  ISETP.EQ.U32.AND P0, PT, R9, 0x1, PT ;  /* 0x000000010900780c */ /* 0x001fda0003f02070 */
[----:B------:R-:W-:Y:S05]  /*4e00*/  @!P0 BRA `(.L_x_1227) ;  /* 0xfffffffc00ec8947 */ /* 0x000fea000383ffff */
[----:B------:R-:W-:Y:S05]  /*4e10*/  BRA `(.L_x_1225) ;  /* 0x00000000000c7947 */ /* 0x000fea0003800000 */
.L_x_1226:
[----:B------:R-:W2:Y:S02]  /*4e20*/  LD.E R6, desc[UR10][R2.64] ;  /* 0x0000000a02067980 */ /* 0x000ea4000c101900 */
[----:B--2---:R-:W-:-:S05]  /*4e30*/  IADD3 R9, R64, R6, RZ ;  /* 0x0000000640097210 */ /* 0x004fca0007ffe0ff */
[----:B------:R0:W-:Y:S02]  /*4e40*/  ST.E desc[UR10][R2.64], R9 ;  /* 0x0000000902007985 */ /* 0x0001e4000c10190a */
.L_x_1225:
[----:B------:R-:W-:Y:S05]  /*4e50*/  BSYNC B0 ;  /* 0x0000000000007941 */ /* 0x000fea0003800000 */
.L_x_1224:
[----:B------:R-:W-:-:S05]  /*4e60*/  IMAD.WIDE R4, R0, 0x2, R4 ;  /* 0x0000000200047825 */ /* 0x000fca00078e0204 */
[----:B------:R1:W-:Y:S01]  /*4e70*/  ATOM.E.ADD.F16x2.RN.STRONG.GPU P0, RZ, desc[UR10][R4.64], R66 ;  /* 0x0000004204ff79a2 */ /* 0x0003e2000810e1ca */
[----:B------:R-:W-:Y:S04]  /*4e80*/  BSSY B0, `(.L_x_1228) ;  /* 0x000000f000007945 */ /* 0x000fe80003800000 */
[----:B-1----:R-:W-:Y:S05]  /*4e90*/  @P0 BRA `(.L_x_1229) ;  /* 0x0000000000340947 */ /* 0x002fea0003800000 */
[----:B------:R-:W1:Y:S02]  /*4ea0*/  QSPC.E.S P0, RZ, [R4] ;  /* 0x0000000004ff73aa */ /* 0x000e640000000500 */
[----:B-1----:R-:W-:Y:S05]  /*4eb0*/  @!P0 BRA `(.L_x_1230) ;  /* 0x0000000000208947 */ /* 0x002fea0003800000 */
[----:B------:R-:W-:Y:S02]  /*4ec0*/  MOV R6, R4 ;  /* 0x0000000400067202 */ /* 0x000fe40000000f00 */
[----:B------:R-:W-:-:S07]  /*4ed0*/  PRMT R66, R66, 0x5410, R33 ;  /* 0x0000541042427816 */ /* 0x000fce0000000021 */
.L_x_1231:
[----:B------:R-:W1:Y:S02]  /*4ee0*/  LDS R4, [R6] ;  /* 0x0000000006047984 */ /* 0x000e640000000800 */
[----:B-1----:R-:W-:-:S06]  /*4ef0*/  HADD2 R5, R4, R66 ;  /* 0x0000004204057230 */ /* 0x002fcc0000000000 */
[----:B------:R-:W1:Y:S02]  /*4f00*/  ATOMS.CAST.SPIN R5, [R6], R4, R5 ;  /* 0x000000040605738d */ /* 0x000e640001800005 */
[----:B-1----:R-:W-:-:S13]  /*4f10*/  ISETP.EQ.U32.AND P0, PT, R5, 0x1, PT ;  /* 0x000000010500780c */ /* 0x002fda0003f02070 */
[----:B------:R-:W-:Y:S05]  /*4f20*/  @!P0 BRA `(.L_x_1231) ;  /* 0xfffffffc00ec8947 */ /* 0x000fea000383ffff */
[----:B------:R-:W-:Y:S05]  /*4f30*/  BRA `(.L_x_1229) ;  /* 0x00000000000c7947 */ /* 0x000fea0003800000 */
.L_x_1230:
[----:B------:R-:W0:Y:S02]  /*4f40*/  LD.E R6, desc[UR10][R4.64] ;  /* 0x0000000a04067980 */ /* 0x000e24000c101900 */
[----:B0-----:R-:W-:-:S05]  /*4f50*/  IADD3 R9, R66, R6, RZ ;  /* 0x0000000642097210 */ /* 0x001fca0007ffe0ff */
[----:B------:R1:W-:Y:S02]  /*4f60*/  ST.E desc[UR10][R4.64], R9 ;  /* 0x0000000904007985 */ /* 0x0003e4000c10190a */
.L_x_1229:
[----:B------:R-:W-:Y:S05]  /*4f70*/  BSYNC B0 ;  /* 0x0000000000007941 */ /* 0x000fea0003800000 */
.L_x_1228:
        /* <DEDUP_REMOVED lines=15> */
.L_x_1235:
[----:B------:R-:W0:Y:S02]  /*5070*/  LDS R4, [R6] ;  /* 0x0000000006047984 */ /* 0x000e240000000800 */
[----:B0-----:R-:W-:-:S10]  /*5080*/  HFMA2.MMA R5, R4, 1, 1, R68 ;  /* 0x3c003c0004057835 */ /* 0x001fd40000000044 */
[----:B------:R-:W0:Y:S02]  /*5090*/  ATOMS.CAST.SPIN R5, [R6], R4, R5 ;  /* 0x000000040605738d */ /* 0x000e240001800005 */
[----:B0-----:R-:W-:-:S13]  /*50a0*/  ISETP.EQ.U32.AND P0, PT, R5, 0x1, PT ;  /* 0x000000010500780c */ /* 0x001fda0003f02070 */
[----:B------:R-:W-:Y:S05]  /*50b0*/  @!P0 BRA `(.L_x_1235) ;  /* 0xfffffffc00ec8947 */ /* 0x000fea000383ffff */
[----:B------:R-:W-:Y:S05]  /*50c0*/  BRA `(.L_x_1233) ;  /* 0x00000000000c7947 */ /* 0x000fea0003800000 */
.L_x_1234:
[----:B------:R-:W2:Y:S02]  /*50d0*/  LD.E R4, desc[UR10][R8.64] ;  /* 0x0000000a08047980 */ /* 0x000ea4000c101900 */
[----:B--2---:R-:W-:-:S05]  /*50e0*/  IADD3 R5, R68, R4, RZ ;  /* 0x0000000444057210 */ /* 0x004fca0007ffe0ff */
[----:B------:R0:W-:Y:S02]  /*50f0*/  ST.E desc[UR10][R8.64], R5 ;  /* 0x0000000508007985 */ /* 0x0001e4000c10190a */
.L_x_1233:
[----:B------:R-:W-:Y:S05]  /*5100*/  BSYNC B0 ;  /* 0x0000000000007941 */ /* 0x000fea0003800000 */
.L_x_1232:
        /* <DEDUP_REMOVED lines=12> */
.L_x_1239:
[----:B------:R-:W0:Y:S02]  /*51d0*/  LDS R2, [R6] ;  /* 0x0000000006027984 */ /* 0x000e240000000800 */
[----:B0-----:R-:W-:-:S06]  /*51e0*/  HADD2 R3, R2, R70 ;  /* 0x0000004602037230 */ /* 0x001fcc0000000000 */
[----:B------:R-:W0:Y:S02]  /*51f0*/  ATOMS.CAST.SPIN R3, [R6], R2, R3 ;  /* 0x000000020603738d */ /* 0x000e240001800003 */
[----:B0-----:R-:W-:-:S13]  /*5200*/  ISETP.EQ.U32.AND P0, PT, R3, 0x1, PT ;  /* 0x000000010300780c */ /* 0x001fda0003f02070 */
[----:B------:R-:W-:Y:S05]  /*5210*/  @!P0 BRA `(.L_x_1239) ;  /* 0xfffffffc00ec8947 */ /* 0x000fea000383ffff */
[----:B------:R-:W-:Y:S05]  /*5220*/  BRA `(.L_x_1237) ;  /* 0x00000000000c7947 */ /* 0x000fea0003800000 */
.L_x_1238:
[----:B------:R-:W2:Y:S02]  /*5230*/  LD.E R6, desc[UR10][R2.64] ;  /* 0x0000000a02067980 */ /* 0x000ea4000c101900 */
[----:B--2---:R-:W-:-:S05]  /*5240*/  IADD3 R11, R70, R6, RZ ;  /* 0x00000006460b7210 */ /* 0x004fca0007ffe0ff */
[----:B------:R0:W-:Y:S02]  /*5250*/  ST.E desc[UR10][R2.64], R11 ;  /* 0x0000000b02007985 */ /* 0x0001e4000c10190a */
.L_x_1237:
[----:B------:R-:W-:Y:S05]  /*5260*/  BSYNC B0 ;  /* 0x0000000000007941 */ /* 0x000fea0003800000 */
.L_x_1236:
        /* <DEDUP_REMOVED lines=15> */
.L_x_1243:
[----:B------:R-:W0:Y:S02]  /*5360*/  LDS R10, [R6] ;  /* 0x00000000060a7984 */ /* 0x000e240000000800 */
[----:B0-----:R-:W-:-:S10]  /*5370*/  HFMA2.MMA R11, R10, 1, 1, R62 ;  /* 0x3c003c000a0b7835 */ /* 0x001fd4000000003e */
[----:B------:R-:W0:Y:S02]  /*5380*/  ATOMS.CAST.SPIN R11, [R6], R10, R11 ;  /* 0x0000000a060b738d */ /* 0x000e24000180000b */
[----:B0-----:R-:W-:-:S13]  /*5390*/  ISETP.EQ.U32.AND P0, PT, R11, 0x1, PT ;  /* 0x000000010b00780c */ /* 0x001fda0003f02070 */
[----:B------:R-:W-:Y:S05]  /*53a0*/  @!P0 BRA `(.L_x_1243) ;  /* 0xfffffffc00ec8947 */ /* 0x000fea000383ffff */
[----:B------:R-:W-:Y:S05]  /*53b0*/  BRA `(.L_x_1241) ;  /* 0x00000000000c7947 */ /* 0x000fea0003800000 */
.L_x_1242:
[----:B------:R-:W2:Y:S02]  /*53c0*/  LD.E R6, desc[UR10][R2.64] ;  /* 0x0000000a02067980 */ /* 0x000ea4000c101900 */
[----:B--2---:R-:W-:-:S05]  /*53d0*/  IADD3 R11, R62, R6, RZ ;  /* 0x000000063e0b7210 */ /* 0x004fca0007ffe0ff */
[----:B------:R0:W-:Y:S02]  /*53e0*/  ST.E desc[UR10][R2.64], R11 ;  /* 0x0000000b02007985 */ /* 0x0001e4000c10190a */
.L_x_1241:
[----:B------:R-:W-:Y:S05]  /*53f0*/  BSYNC B0 ;  /* 0x0000000000007941 */ /* 0x000fea0003800000 */
.L_x_1240:
        /* <DEDUP_REMOVED lines=9> */
.L_x_1247:
[----:B------:R-:W1:Y:S02]  /*5490*/  LDS R8, [R6] ;  /* 0x0000000006087984 */ /* 0x000e640000000800 */
[----:B-1----:R-:W-:-:S06]  /*54a0*/  HADD2 R9, R8, R60 ;  /* 0x0000003c08097230 */ /* 0x002fcc0000000000 */
[----:B------:R-:W1:Y:S02]  /*54b0*/  ATOMS.CAST.SPIN R9, [R6], R8, R9 ;  /* 0x000000080609738d */ /* 0x000e640001800009 */
[----:B-1----:R-:W-:-:S13]  /*54c0*/  ISETP.EQ.U32.AND P0, PT, R9, 0x1, PT ;  /* 0x000000010900780c */ /* 0x002fda0003f02070 */
[----:B------:R-:W-:Y:S05]  /*54d0*/  @!P0 BRA `(.L_x_1247) ;  /* 0xfffffffc00ec8947 */ /* 0x000fea000383ffff */
[----:B------:R-:W-:Y:S05]  /*54e0*/  BRA `(.L_x_1245) ;  /* 0x00000000000c7947 */ /* 0x000fea0003800000 */
.L_x_1246:
[----:B------:R-:W0:Y:S02]  /*54f0*/  LD.E R6, desc[UR10][R8.64] ;  /* 0x0000000a08067980 */ /* 0x000e24000c101900 */
[----:B0-----:R-:W-:-:S05]  /*5500*/  IADD3 R11, R60, R6, RZ ;  /* 0x000000063c0b7210 */ /* 0x001fca0007ffe0ff */
[----:B------:R1:W-:Y:S02]  /*5510*/  ST.E desc[UR10][R8.64], R11 ;  /* 0x0000000b08007985 */ /* 0x0003e4000c10190a */
.L_x_1245:
[----:B------:R-:W-:Y:S05]  /*5520*/  BSYNC B0 ;  /* 0x0000000000007941 */ /* 0x000fea0003800000 */
.L_x_1244:
        /* <DEDUP_REMOVED lines=15> */
.L_x_1251:
[----:B------:R-:W0:Y:S02]  /*5620*/  LDS R10, [R6] ;  /* 0x00000000060a7984 */ /* 0x000e240000000800 */
[----:B0-----:R-:W-:-:S10]  /*5630*/  HFMA2.MMA R11, R10, 1, 1, R71 ;  /* 0x3c003c000a0b7835 */ /* 0x001fd40000000047 */
[----:B------:R-:W0:Y:S02]  /*5640*/  ATOMS.CAST.SPIN R11, [R6], R10, R11 ;  /* 0x0000000a060b738d */ /* 0x000e24000180000b */
[----:B0-----:R-:W-:-:S13]  /*5650*/  ISETP.EQ.U32.AND P0, PT, R11, 0x1, PT ;  /* 0x000000010b00780c */ /* 0x001fda0003f02070 */
[----:B------:R-:W-:Y:S05]  /*5660*/  @!P0 BRA `(.L_x_1251) ;  /* 0xfffffffc00ec8947 */ /* 0x000fea000383ffff */
[----:B------:R-:W-:Y:S05]  /*5670*/  BRA `(.L_x_1249) ;  /* 0x00000000000c7947 */ /* 0x000fea0003800000 */
.L_x_1250:
[----:B------:R-:W0:Y:S02]  /*5680*/  LD.E R6, desc[UR10][R8.64] ;  /* 0x0000000a08067980 */ /* 0x000e24000c101900 */
[----:B0-----:R-:W-:-:S05]  /*5690*/  IADD3 R11, R71, R6, RZ ;  /* 0x00000006470b7210 */ /* 0x001fca0007ffe0ff */
[----:B------:R1:W-:Y:S02]  /*56a0*/  ST.E desc[UR10][R8.64], R11 ;  /* 0x0000000b08007985 */ /* 0x0003e4000c10190a */
.L_x_1249:
[----:B------:R-:W-:Y:S05]  /*56b0*/  BSYNC B0 ;  /* 0x0000000000007941 */ /* 0x000fea0003800000 */
.L_x_1248:
        /* <DEDUP_REMOVED lines=9> */
.L_x_1255:
[----:B------:R-:W0:Y:S02]  /*5750*/  LDS R2, [R6] ;  /* 0x0000000006027984 */ /* 0x000e240000000800 */
[----:B0-----:R-:W-:-:S06]  /*5760*/  HADD2 R3, R2, R73 ;  /* 0x0000004902037230 */ /* 0x001fcc0000000000 */
[----:B------:R-:W0:Y:S02]  /*5770*/  ATOMS.CAST.SPIN R3, [R6], R2, R3 ;  /* 0x000000020603738d */ /* 0x000e240001800003 */
[----:B0-----:R-:W-:-:S13]  /*5780*/  ISETP.EQ.U32.AND P0, PT, R3, 0x1, PT ;  /* 0x000000010300780c */ /* 0x001fda0003f02070 */
[----:B------:R-:W-:Y:S05]  /*5790*/  @!P0 BRA `(.L_x_1255) ;  /* 0xfffffffc00ec8947 */ /* 0x000fea000383ffff */
[----:B------:R-:W-:Y:S05]  /*57a0*/  BRA `(.L_x_1253) ;  /* 0x00000000000c7947 */ /* 0x000fea0003800000 */
.L_x_1254:
[----:B------:R-:W1:Y:S02]  /*57b0*/  LD.E R6, desc[UR10][R2.64] ;  /* 0x0000000a02067980 */ /* 0x000e64000c101900 */
[----:B-1----:R-:W-:-:S05]  /*57c0*/  IADD3 R11, R73, R6, RZ ;  /* 0x00000006490b7210 */ /* 0x002fca0007ffe0ff */
[----:B------:R0:W-:Y:S02]  /*57d0*/  ST.E desc[UR10][R2.64], R11 ;  /* 0x0000000b02007985 */ /* 0x0001e4000c10190a */
.L_x_1253:
[----:B------:R-:W-:Y:S05]  /*57e0*/  BSYNC B0 ;  /* 0x0000000000007941 */ /* 0x000fea0003800000 */
.L_x_1252:
        /* <DEDUP_REMOVED lines=14> */
[----:B-1----:R-:W-:-:S07]  /*58d0*/  MOV R11, R6 ;  /* 0x00000006000b7202 */ /* 0x002fce0000000f00 */
.L_x_1259:
[----:B------:R-:W0:Y:S02]  /*58e0*/  LDS R6, [R11] ;  /* 0x000000000b067984 */ /* 0x000e240000000800 */
[----:B0-----:R-:W-:-:S10]  /*58f0*/  HFMA2.MMA R7, R6, 1, 1, R10 ;  /* 0x3c003c0006077835 */ /* 0x001fd4000000000a */
[----:B------:R-:W0:Y:S02]  /*5900*/  ATOMS.CAST.SPIN R7, [R11], R6, R7 ;  /* 0x000000060b07738d */ /* 0x000e240001800007 */
[----:B0-----:R-:W-:-:S13]  /*5910*/  ISETP.EQ.U32.AND P0, PT, R7, 0x1, PT ;  /* 0x000000010700780c */ /* 0x001fda0003f02070 */
[----:B------:R-:W-:Y:S05]  /*5920*/  @!P0 BRA `(.L_x_1259) ;  /* 0xfffffffc00ec8947 */ /* 0x000fea000383ffff */
[----:B------:R-:W-:Y:S05]  /*5930*/  BRA `(.L_x_1257) ;  /* 0x00000000000c7947 */ /* 0x000fea0003800000 */
.L_x_1258:
[----:B------:R-:W2:Y:S02]  /*5940*/  LD.E R6, desc[UR10][R2.64] ;  /* 0x0000000a02067980 */ /* 0x000ea4000c101900 */
[----:B--2---:R-:W-:-:S05]  /*5950*/  IADD3 R7, R10, R6, RZ ;  /* 0x000000060a077210 */ /* 0x004fca0007ffe0ff */
[----:B------:R0:W-:Y:S02]  /*5960*/  ST.E desc[UR10][R2.64], R7 ;  /* 0x0000000702007985 */ /* 0x0001e4000c10190a */
.L_x_1257:
[----:B------:R-:W-:Y:S05]  /*5970*/  BSYNC B0 ;  /* 0x0000000000007941 */ /* 0x000fea0003800000 */
.L_x_1256:
[----:B------:R-:W-:-:S04]  /*5980*/  IADD3 R6, P0, R4, R8, RZ ;  /* 0x0000000804067210 */ /* 0x000fc80007f1e0ff */
[----:B0-----:R-:W-:-:S08]  /*5990*/  IADD3.X R7, R5, R9, RZ, P0, !PT ;  /* 0x0000000905077210 */ /* 0x001fd000007fe4ff */
[----:B------:R0:W-:Y:S01]  /*59a0*/  ATOM.E.ADD.F16x2.RN.STRONG.GPU P0, RZ, desc[UR10][R6.64], R53 ;  /* 0x0000003506ff79a2 */ /* 0x0001e2000810e1ca */
[----:B------:R-:W-:Y:S04]  /*59b0*/  BSSY B0, `(.L_x_1260) ;  /* 0x000000f000007945 */ /* 0x000fe80003800000 */
[----:B0-----:R-:W-:Y:S05]  /*59c0*/  @P0 BRA `(.L_x_1261) ;  /* 0x0000000000340947 */ /* 0x001fea0003800000 */
[----:B------:R-:W0:Y:S02]  /*59d0*/  QSPC.E.S P0, RZ, [R6] ;  /* 0x0000000006ff73aa */ /* 0x000e240000000500 */
[----:B0-----:R-:W-:Y:S05]  /*59e0*/  @!P0 BRA `(.L_x_1262) ;  /* 0x0000000000208947 */ /* 0x001fea0003800000 */
[----:B-1----:R-:W-:Y:S02]  /*59f0*/  MOV R8, R6 ;  /* 0x0000000600087202 */ /* 0x002fe40000000f00 */
[----:B------:R-:W-:-:S07]  /*5a00*/  PRMT R53, R53, 0x5410, R52 ;  /* 0x0000541035357816 */ /* 0x000fce0000000034 */
.L_x_1263:
[----:B------:R-:W0:Y:S02]  /*5a10*/  LDS R6, [R8] ;  /* 0x0000000008067984 */ /* 0x000e240000000800 */
[----:B0-----:R-:W-:-:S06]  /*5a20*/  HADD2 R7, R6, R53 ;  /* 0x0000003506077230 */ /* 0x001fcc0000000000 */
[----:B------:R-:W0:Y:S02]  /*5a30*/  ATOMS.CAST.SPIN R7, [R8], R6, R7 ;  /* 0x000000060807738d */ /* 0x000e240001800007 */
[----:B0-----:R-:W-:-:S13]  /*5a40*/  ISETP.EQ.U32.AND P0, PT, R7, 0x1, PT ;  /* 0x000000010700780c */ /* 0x001fda0003f02070 */
[----:B------:R-:W-:Y:S05]  /*5a50*/  @!P0 BRA `(.L_x_1263) ;  /* 0xfffffffc00ec8947 */ /* 0x000fea000383ffff */
[----:B------:R-:W-:Y:S05]  /*5a60*/  BRA `(.L_x_1261) ;  /* 0x00000000000c7947 */ /* 0x000fea0003800000 */
.L_x_1262:
[----:B-1----:R-:W2:Y:S02]  /*5a70*/  LD.E R8, desc[UR10][R6.64] ;  /* 0x0000000a06087980 */ /* 0x002ea4000c101900 */
[----:B--2---:R-:W-:-:S05]  /*5a80*/  IADD3 R9, R53, R8, RZ ;  /* 0x0000000835097210 */ /* 0x004fca0007ffe0ff */
[----:B------:R0:W-:Y:S02]  /*5a90*/  ST.E desc[UR10][R6.64], R9 ;  /* 0x0000000906007985 */ /* 0x0001e4000c10190a */
.L_x_1261:
[----:B------:R-:W-:Y:S05]  /*5aa0*/  BSYNC B0 ;  /* 0x0000000000007941 */ /* 0x000fea0003800000 */
.L_x_1260:
        /* <DEDUP_REMOVED lines=15> */
.L_x_1267:
[----:B------:R-:W0:Y:S02]  /*5ba0*/  LDS R6, [R10] ;  /* 0x000000000a067984 */ /* 0x000e240000000800 */
[----:B0-----:R-:W-:-:S10]  /*5bb0*/  HFMA2.MMA R7, R6, 1, 1, R51 ;  /* 0x3c003c0006077835 */ /* 0x001fd40000000033 */
[----:B------:R-:W0:Y:S02]  /*5bc0*/  ATOMS.CAST.SPIN R7, [R10], R6, R7 ;  /* 0x000000060a07738d */ /* 0x000e240001800007 */
[----:B0-----:R-:W-:-:S13]  /*5bd0*/  ISETP.EQ.U32.AND P0, PT, R7, 0x1, PT ;  /* 0x000000010700780c */ /* 0x001fda0003f02070 */
[----:B------:R-:W-:Y:S05]  /*5be0*/  @!P0 BRA `(.L_x_1267) ;  /* 0xfffffffc00ec8947 */ /* 0x000fea000383ffff */
[----:B------:R-:W-:Y:S05]  /*5bf0*/  BRA `(.L_x_1265) ;  /* 0x00000000000c7947 */ /* 0x000fea0003800000 */
.L_x_1266:
[----:B------:R-:W2:Y:S02]  /*5c00*/  LD.E R6, desc[UR10][R8.64] ;  /* 0x0000000a08067980 */ /* 0x000ea4000c101900 */
[----:B--2---:R-:W-:-:S05]  /*5c10*/  IADD3 R7, R51, R6, RZ ;  /* 0x0000000633077210 */ /* 0x004fca0007ffe0ff */
[----:B------:R0:W-:Y:S02]  /*5c20*/  ST.E desc[UR10][R8.64], R7 ;  /* 0x0000000708007985 */ /* 0x0001e4000c10190a */
.L_x_1265:
[----:B------:R-:W-:Y:S05]  /*5c30*/  BSYNC B0 ;  /* 0x0000000000007941 */ /* 0x000fea0003800000 */
.L_x_1264:
        /* <DEDUP_REMOVED lines=9> */
.L_x_1271:
[----:B------:R-:W1:Y:S02]  /*5cd0*/  LDS R2, [R6] ;  /* 0x0000000006027984 */ /* 0x000e640000000800 */
[----:B-1----:R-:W-:-:S06]  /*5ce0*/  HADD2 R3, R2, R49 ;  /* 0x0000003102037230 */ /* 0x002fcc0000000000 */
[----:B------:R-:W1:Y:S02]  /*5cf0*/  ATOMS.CAST.SPIN R3, [R6], R2, R3 ;  /* 0x000000020603738d */ /* 0x000e640001800003 */
[----:B-1----:R-:W-:-:S13]  /*5d00*/  ISETP.EQ.U32.AND P0, PT, R3, 0x1, PT ;  /* 0x000000010300780c */ /* 0x002fda0003f02070 */
[----:B------:R-:W-:Y:S05]  /*5d10*/  @!P0 BRA `(.L_x_1271) ;  /* 0xfffffffc00ec8947 */ /* 0x000fea000383ffff */
[----:B------:R-:W-:Y:S05]  /*5d20*/  BRA `(.L_x_1269) ;  /* 0x00000000000c7947 */ /* 0x000fea0003800000 */
.L_x_1270:
[----:B------:R-:W0:Y:S02]  /*5d30*/  LD.E R6, desc[UR10][R2.64] ;  /* 0x0000000a02067980 */ /* 0x000e24000c101900 */
[----:B0-----:R-:W-:-:S05]  /*5d40*/  IADD3 R7, R49, R6, RZ ;  /* 0x0000000631077210 */ /* 0x001fca0007ffe0ff */
[----:B------:R1:W-:Y:S02]  /*5d50*/  ST.E desc[UR10][R2.64], R7 ;  /* 0x0000000702007985 */ /* 0x0003e4000c10190a */
.L_x_1269:
[----:B------:R-:W-:Y:S05]  /*5d60*/  BSYNC B0 ;  /* 0x0000000000007941 */ /* 0x000fea0003800000 */
.L_x_1268:
        /* <DEDUP_REMOVED lines=14> */
.L_x_1275:
[----:B------:R-:W1:Y:S02]  /*5e50*/  LDS R2, [R0] ;  /* 0x0000000000027984 */ /* 0x000e640000000800 */
[----:B-1----:R-:W-:-:S10]  /*5e60*/  HFMA2.MMA R3, R2, 1, 1, R91 ;  /* 0x3c003c0002037835 */ /* 0x002fd4000000005b */
[----:B------:R-:W1:Y:S02]  /*5e70*/  ATOMS.CAST.SPIN R3, [R0], R2, R3 ;  /* 0x000000020003738d */ /* 0x000e640001800003 */
[----:B-1----:R-:W-:-:S13]  /*5e80*/  ISETP.EQ.U32.AND P0, PT, R3, 0x1, PT ;  /* 0x000000010300780c */ /* 0x002fda0003f02070 */
[----:B------:R-:W-:Y:S05]  /*5e90*/  @!P0 BRA `(.L_x_1275) ;  /* 0xfffffffc00ec8947 */ /* 0x000fea000383ffff */
[----:B------:R-:W-:Y:S05]  /*5ea0*/  BRA `(.L_x_1273) ;  /* 0x00000000000c7947 */ /* 0x000fea0003800000 */
.L_x_1274:
[----:B------:R-:W0:Y:S02]  /*5eb0*/  LD.E R0, desc[UR10][R2.64] ;  /* 0x0000000a02007980 */ /* 0x000e24000c101900 */
[----:B0-----:R-:W-:-:S05]  /*5ec0*/  IADD3 R7, R91, R0, RZ ;  /* 0x000000005b077210 */ /* 0x001fca0007ffe0ff */
[----:B------:R1:W-:Y:S02]  /*5ed0*/  ST.E desc[UR10][R2.64], R7 ;  /* 0x0000000702007985 */ /* 0x0003e4000c10190a */
.L_x_1273:
[----:B------:R-:W-:Y:S05]  /*5ee0*/  BSYNC B0 ;  /* 0x0000000000007941 */ /* 0x000fea0003800000 */
.L_x_1272:
        /* <DEDUP_REMOVED lines=8> */
.L_x_1277:
[----:B------:R-:W1:Y:S02]  /*5f70*/  LDS R2, [R0] ;  /* 0x0000000000027984 */ /* 0x000e640000000800 */
[----:B-1----:R-:W-:-:S06]  /*5f80*/  HADD2 R3, R2, R89 ;  /* 0x0000005902037230 */ /* 0x002fcc0000000000 */
[----:B------:R-:W1:Y:S02]  /*5f90*/  ATOMS.CAST.SPIN R3, [R0], R2, R3 ;  /* 0x000000020003738d */ /* 0x000e640001800003 */
[----:B-1----:R-:W-:-:S13]  /*5fa0*/  ISETP.EQ.U32.AND P0, PT, R3, 0x1, PT ;  /* 0x000000010300780c */ /* 0x002fda0003f02070 */
[----:B------:R-:W-:Y:S05]  /*5fb0*/  @!P0 BRA `(.L_x_1277) ;  /* 0xfffffffc00ec8947 */ /* 0x000fea000383ffff */
[----:B------:R-:W-:Y:S05]  /*5fc0*/  EXIT ;  /* 0x000000000000794d */ /* 0x000fea0003800000 */
.L_x_1276:
[----:B------:R-:W2:Y:S02]  /*5fd0*/  LD.E R0, desc[UR10][R2.64] ;  /* 0x0000000a02007980 */ /* 0x000ea4000c101900 */
[----:B--2---:R-:W-:-:S05]  /*5fe0*/  IADD3 R5, R89, R0, RZ ;  /* 0x0000000059057210 */ /* 0x004fca0007ffe0ff */
[----:B------:R-:W-:Y:S01]  /*5ff0*/  ST.E desc[UR10][R2.64], R5 ;  /* 0x0000000502007985 */ /* 0x000fe2000c10190a */
[----:B------:R-:W-:Y:S05]  /*6000*/  EXIT ;  /* 0x000000000000794d */ /* 0x000fea0003800000 */
.L_x_1278:
        /* <DEDUP_REMOVED lines=15> */
.L_x_4035:


//--------------------- .text._Z28gemm_half_q_half_gptq_kernelILi7ELb0ELb0EEvPK6__halfPKjS4_S2_PS0_iiiiiPKtibS2_i --------------------------
	.section	.text._Z28gemm_half_q_half_gptq_kernelILi7ELb0ELb0EEvPK6__halfPKjS4_S2_PS0_iiiiiPKtibS2_i,"ax",@progbits
	.align	128
        .global         _Z28gemm_half_q_half_gptq_kernelILi7ELb0ELb0EEvPK6__halfPKjS4_S2_PS0_iiiiiPKtibS2_i
        .type           _Z28gemm_half_q_half_gptq_kernelILi7ELb0ELb0EEvPK6__halfPKjS4_S2_PS0_iiiiiPKtibS2_i,@function
        .size           _Z28gemm_half_q_half_gptq_kernelILi7ELb0ELb0EEvPK6__halfPKjS4_S2_PS0_iiiiiPKtibS2_i,(.L_x_4036 - _Z28gemm_half_q_half_gptq_kernelILi7ELb0ELb0EEvPK6__halfPKjS4_S2_PS0_iiiiiPKtibS2_i)
        .other          _Z28gemm_half_q_half_gptq_kernelILi7ELb0ELb0EEvPK6__halfPKjS4_S2_PS0_iiiiiPKtibS2_i,@"STO_CUDA_ENTRY STV_DEFAULT"
_Z28gemm_half_q_half_gptq_kernelILi7ELb0ELb0EEvPK6__halfPKjS4_S2_PS0_iiiiiPKtibS2_i:
.text._Z28gemm_half_q_half_gptq_kernelILi7ELb0ELb0EEvPK6__halfPKjS4_S2_PS0_iiiiiPKtibS2_i:
        /* <DEDUP_REMOVED lines=56> */
.L_x_1281:
        /* <DEDUP_REMOVED lines=25> */
.L_x_1280:
[----:B------:R-:W-:Y:S05]  /*0510*/  BSYNC B0 ;  /* 0x0000000000007941 */ /* 0x000fea0003800000 */
.L_x_1279:
        /* <DEDUP_REMOVED lines=100> */
.L_x_1282:
        /* <DEDUP_REMOVED lines=41> */
.L_x_1285:
        /* <DEDUP_REMOVED lines=66> */
.L_x_1284:
        /* <DEDUP_REMOVED lines=793> */
.L_x_1283:
[----:B------:R-:W0:Y:S01]  /*43a0*/  S2UR UR4, SR_CTAID.Y ;  /* 0x00000000000479c3 */ /* 0x000e220000002600 */
[----:B------:R-:W-:Y:S02]  /*43b0*/  HADD2 R55, R55.H0_H0, R55.H1_H1 ;  /* 0x3000003737377230 */ /* 0x000fe40000000800 */
[----:B------:R-:W-:-:S05]  /*43c0*/  HADD2 R56, R56.H0_H0, R56.H1_H1 ;  /* 0x3000003838387230 */ /* 0x000fca0000000800 */
[----:B------:R-:W1:Y:S01]  /*43d0*/  LDC.64 R2, c[0x0][0x230] ;  /* 0x00008c00ff027b82 */ /* 0x000e620000000a00 */
[----:B------:R-:W-:Y:S01]  /*43e0*/  PRMT R55, R55, 0x5410, R56 ;  /* 0x0000541037377816 */ /* 0x000fe20000000038 */
[----:B0-----:R-:W-:-:S06]  /*43f0*/  UIMAD UR4, UR4, 0x7, URZ ;  /* 0x00000007040478a4 */ /* 0x001fcc000f8e023f */
        /* <DEDUP_REMOVED lines=13> */
.L_x_1289:
[----:B------:R-:W0:Y:S02]  /*44d0*/  LDS R4, [R6] ;  /* 0x0000000006047984 */ /* 0x000e240000000800 */
[----:B0-----:R-:W-:-:S10]  /*44e0*/  HFMA2.MMA R5, R4, 1, 1, R55 ;  /* 0x3c003c0004057835 */ /* 0x001fd40000000037 */
[----:B------:R-:W0:Y:S02]  /*44f0*/  ATOMS.CAST.SPIN R5, [R6], R4, R5 ;  /* 0x000000040605738d */ /* 0x000e240001800005 */
[----:B0-----:R-:W-:-:S13]  /*4500*/  ISETP.EQ.U32.AND P0, PT, R5, 0x1, PT ;  /* 0x000000010500780c */ /* 0x001fda0003f02070 */
[----:B------:R-:W-:Y:S05]  /*4510*/  @!P0 BRA `(.L_x_1289) ;  /* 0xfffffffc00ec8947 */ /* 0x000fea000383ffff */
[----:B------:R-:W-:Y:S05]  /*4520*/  BRA `(.L_x_1287) ;  /* 0x00000000000c7947 */ /* 0x000fea0003800000 */
.L_x_1288:
[----:B------:R-:W2:Y:S02]  /*4530*/  LD.E R4, desc[UR8][R2.64] ;  /* 0x0000000802047980 */ /* 0x000ea4000c101900 */
[----:B--2---:R-:W-:-:S05]  /*4540*/  IADD3 R5, R55, R4, RZ ;  /* 0x0000000437057210 */ /* 0x004fca0007ffe0ff */
[----:B------:R0:W-:Y:S02]  /*4550*/  ST.E desc[UR8][R2.64], R5 ;  /* 0x0000000502007985 */ /* 0x0001e4000c101908 */
.L_x_1287:
[----:B------:R-:W-:Y:S05]  /*4560*/  BSYNC B0 ;  /* 0x0000000000007941 */ /* 0x000fea0003800000 */
.L_x_1286:
        /* <DEDUP_REMOVED lines=9> */
[----:B------:R-:W-:-:S07]  /*4600*/  MOV R8, R4 ;  /* 0x0000000400087202 */ /* 0x000fce0000000f00 */
.L_x_1293:
[----:B------:R-:W0:Y:S02]  /*4610*/  LDS R4, [R8+0x4] ;  /* 0x0000040008047984 */ /* 0x000e240000000800 */
[----:B0-----:R-:W-:-:S06]  /*4620*/  HADD2 R5, R4, R57 ;  /* 0x0000003904057230 */ /* 0x001fcc0000000000 */
[----:B------:R-:W0:Y:S02]  /*4630*/  ATOMS.CAST.SPIN R5, [R8+0x4], R4, R5 ;  /* 0x000004040805738d */ /* 0x000e240001800005 */
[----:B0-----:R-:W-:-:S13]  /*4640*/  ISETP.EQ.U32.AND P0, PT, R5, 0x1, PT ;  /* 0x000000010500780c */ /* 0x001fda0003f02070 */
[----:B------:R-:W-:Y:S05]  /*4650*/  @!P0 BRA `(.L_x_1293) ;  /* 0xfffffffc00ec8947 */ /* 0x000fea000383ffff */
[----:B------:R-:W-:Y:S05]  /*4660*/  BRA `(.L_x_1291) ;  /* 0x00000000000c7947 */ /* 0x000fea0003800000 */
.L_x_1292:
[----:B------:R-:W0:Y:S02]  /*4670*/  LD.E R4, desc[UR8][R2.64+0x4] ;  /* 0x0000040802047980 */ /* 0x000e24000c101900 */
[----:B0-----:R-:W-:-:S05]  /*4680*/  IADD3 R5, R57, R4, RZ ;  /* 0x0000000439057210 */ /* 0x001fca0007ffe0ff */
[----:B------:R1:W-:Y:S02]  /*4690*/  ST.E desc[UR8][R2.64+0x4], R5 ;  /* 0x0000040502007985 */ /* 0x0003e4000c101908 */
.L_x_1291:
[----:B------:R-:W-:Y:S05]  /*46a0*/  BSYNC B0 ;  /* 0x0000000000007941 */ /* 0x000fea0003800000 */
.L_x_1290:
        /* <DEDUP_REMOVED lines=15> */
.L_x_1297:
[----:B------:R-:W0:Y:S02]  /*47a0*/  LDS R2, [R8] ;  /* 0x0000000008027984 */ /* 0x000e240000000800 */
[----:B0-----:R-:W-:-:S10]  /*47b0*/  HFMA2.MMA R3, R2, 1, 1, R59 ;  /* 0x3c003c0002037835 */ /* 0x001fd4000000003b */
[----:B------:R-:W0:Y:S02]  /*47c0*/  ATOMS.CAST.SPIN R3, [R8], R2, R3 ;  /* 0x000000020803738d */ /* 0x000e240001800003 */
[----:B0-----:R-:W-:-:S13]  /*47d0*/  ISETP.EQ.U32.AND P0, PT, R3, 0x1, PT ;  /* 0x000000010300780c */ /* 0x001fda0003f02070 */
[----:B------:R-:W-:Y:S05]  /*47e0*/  @!P0 BRA `(.L_x_1297) ;  /* 0xfffffffc00ec8947 */ /* 0x000fea000383ffff */
[----:B------:R-:W-:Y:S05]  /*47f0*/  BRA `(.L_x_1295) ;  /* 0x00000000000c7947 */ /* 0x000fea0003800000 */
.L_x_1296:
[----:B------:R-:W2:Y:S02]  /*4800*/  LD.E R2, desc[UR8][R4.64] ;  /* 0x0000000804027980 */ /* 0x000ea4000c101900 */
[----:B--2---:R-:W-:-:S05]  /*4810*/  IADD3 R3, R59, R2, RZ ;  /* 0x000000023b037210 */ /* 0x004fca0007ffe0ff */
[----:B------:R0:W-:Y:S02]  /*4820*/  ST.E desc[UR8][R4.64], R3 ;  /* 0x0000000304007985 */ /* 0x0001e4000c101908 */
.L_x_1295:
[----:B------:R-:W-:Y:S05]  /*4830*/  BSYNC B0 ;  /* 0x0000000000007941 */ /* 0x000fea0003800000 */
.L_x_1294:
        /* <DEDUP_REMOVED lines=9> */
.L_x_1301:
[----:B------:R-:W0:Y:S02]  /*48d0*/  LDS R2, [R6] ;  /* 0x0000000006027984 */ /* 0x000e240000000800 */
[----:B0-----:R-:W-:-:S06]  /*48e0*/  HADD2 R3, R2, R61 ;  /* 0x0000003d02037230 */ /* 0x001fcc0000000000 */
[----:B------:R-:W0:Y:S02]  /*48f0*/  ATOMS.CAST.SPIN R3, [R6], R2, R3 ;  /* 0x000000020603738d */ /* 0x000e240001800003 */
[----:B0-----:R-:W-:-:S13]  /*4900*/  ISETP.EQ.U32.AND P0, PT, R3, 0x1, PT ;  /* 0x000000010300780c */ /* 0x001fda0003f02070 */
[----:B------:R-:W-:Y:S05]  /*4910*/  @!P0 BRA `(.L_x_1301) ;  /* 0xfffffffc00ec8947 */ /* 0x000fea000383ffff */
[----:B------:R-:W-:Y:S05]  /*4920*/  BRA `(.L_x_1299) ;  /* 0x00000000000c7947 */ /* 0x000fea0003800000 */
.L_x_1300:
[----:B------:R-:W0:Y:S02]  /*4930*/  LD.E R2, desc[UR8][R6.64] ;  /* 0x0000000806027980 */ /* 0x000e24000c101900 */
[----:B0-----:R-:W-:-:S05]  /*4940*/  IADD3 R3, R61, R2, RZ ;  /* 0x000000023d037210 */ /* 0x001fca0007ffe0ff */
[----:B------:R1:W-:Y:S02]  /*4950*/  ST.E desc[UR8][R6.64], R3 ;  /* 0x0000000306007985 */ /* 0x0003e4000c101908 */
.L_x_1299:
[----:B------:R-:W-:Y:S05]  /*4960*/  BSYNC B0 ;  /* 0x0000000000007941 */ /* 0x000fea0003800000 */
.L_x_1298:
        /* <DEDUP_REMOVED lines=15> */
.L_x_1305:
[----:B------:R-:W0:Y:S02]  /*4a60*/  LDS R2, [R8] ;  /* 0x0000000008027984 */ /* 0x000e240000000800 */
[----:B0-----:R-:W-:-:S10]  /*4a70*/  HFMA2.MMA R3, R2, 1, 1, R93 ;  /* 0x3c003c0002037835 */ /* 0x001fd4000000005d */
[----:B------:R-:W0:Y:S02]  /*4a80*/  ATOMS.CAST.SPIN R3, [R8], R2, R3 ;  /* 0x000000020803738d */ /* 0x000e240001800003 */
[----:B0-----:R-:W-:-:S13]  /*4a90*/  ISETP.EQ.U32.AND P0, PT, R3, 0x1, PT ;  /* 0x000000010300780c */ /* 0x001fda0003f02070 */
[----:B------:R-:W-:Y:S05]  /*4aa0*/  @!P0 BRA `(.L_x_1305) ;  /* 0xfffffffc00ec8947 */ /* 0x000fea000383ffff */
[----:B------:R-:W-:Y:S05]  /*4ab0*/  BRA `(.L_x_1303) ;  /* 0x00000000000c7947 */ /* 0x000fea0003800000 */
.L_x_1304:
[----:B------:R-:W0:Y:S02]  /*4ac0*/  LD.E R2, desc[UR8][R6.64] ;  /* 0x0000000806027980 */ /* 0x000e24000c101900 */
[----:B0-----:R-:W-:-:S05]  /*4ad0*/  IADD3 R3, R93, R2, RZ ;  /* 0x000000025d037210 */ /* 0x001fca0007ffe0ff */
[----:B------:R1:W-:Y:S02]  /*4ae0*/  ST.E desc[UR8][R6.64], R3 ;  /* 0x0000000306007985 */ /* 0x0003e4000c101908 */
.L_x_1303:
[----:B------:R-:W-:Y:S05]  /*4af0*/  BSYNC B0 ;  /* 0x0000000000007941 */ /* 0x000fea0003800000 */
.L_x_1302:
[----:B01----:R-:W-:Y:S01]  /*4b00*/  HFMA2.MMA R3, -RZ, RZ, 0, 0 ;  /* 0x00000000ff037435 */ /* 0x003fe200000001ff */
        /* <DEDUP_REMOVED lines=11> */
.L_x_1309:
[----:B------:R-:W0:Y:S02]  /*4bc0*/  LDS R4, [R8] ;  /* 0x0000000008047984 */ /* 0x000e240000000800 */
[----:B0-----:R-:W-:-:S06]  /*4bd0*/  HADD2 R5, R4, R44 ;  /* 0x0000002c04057230 */ /* 0x001fcc0000000000 */
[----:B------:R-:W0:Y:S02]  /*4be0*/  ATOMS.CAST.SPIN R5, [R8], R4, R5 ;  /* 0x000000040805738d */ /* 0x000e240001800005 */
[----:B0-----:R-:W-:-:S13]  /*4bf0*/  ISETP.EQ.U32.AND P0, PT, R5, 0x1, PT ;  /* 0x000000010500780c */ /* 0x001fda0003f02070 */
[----:B------:R-:W-:Y:S05]  /*4c00*/  @!P0 BRA `(.L_x_1309) ;  /* 0xfffffffc00ec8947 */ /* 0x000fea000383ffff */
[----:B------:R-:W-:Y:S05]  /*4c10*/  BRA `(.L_x_1307) ;  /* 0x00000000000c7947 */ /* 0x000fea0003800000 */
.L_x_1308:
[----:B------:R-:W2:Y:S02]  /*4c20*/  LD.E R8, desc[UR8][R4.64] ;  /* 0x0000000804087980 */ /* 0x000ea4000c101900 */
[----:B--2---:R-:W-:-:S05]  /*4c30*/  IADD3 R9, R44, R8, RZ ;  /* 0x000000082c097210 */ /* 0x004fca0007ffe0ff */
[----:B------:R0:W-:Y:S02]  /*4c40*/  ST.E desc[UR8][R4.64], R9 ;  /* 0x0000000904007985 */ /* 0x0001e4000c101908 */
.L_x_1307:
[----:B------:R-:W-:Y:S05]  /*4c50*/  BSYNC B0 ;  /* 0x0000000000007941 */ /* 0x000fea0003800000 */
.L_x_1306:
        /* <DEDUP_REMOVED lines=15> */
.L_x_1313:
[----:B------:R-:W0:Y:S02]  /*4d50*/  LDS R8, [R10] ;  /* 0x000000000a087984 */ /* 0x000e240000000800 */
[----:B0-----:R-:W-:-:S10]  /*4d60*/  HFMA2.MMA R9, R8, 1, 1, R91 ;  /* 0x3c003c0008097835 */ /* 0x001fd4000000005b */
[----:B------:R-:W0:Y:S02]  /*4d70*/  ATOMS.CAST.SPIN R9, [R10], R8, R9 ;  /* 0x000000080a09738d */ /* 0x000e240001800009 */
[----:B0-----:R-:W-:-:S13]  /*4d80*/  ISETP.EQ.U32.AND P0, PT, R9, 0x1, PT ;  /* 0x000000010900780c */ /* 0x001fda0003f02070 */
[----:B------:R-:W-:Y:S05]  /*4d90*/  @!P0 BRA `(.L_x_1313) ;  /* 0xfffffffc00ec8947 */ /* 0x000fea000383ffff */
[----:B------:R-:W-:Y:S05]  /*4da0*/  BRA `(.L_x_1311) ;  /* 0x00000000000c7947 */ /* 0x000fea0003800000 */
.L_x_1312:
[----:B------:R-:W2:Y:S02]  /*4db0*/  LD.E R8, desc[UR8][R4.64] ;  /* 0x0000000804087980 */ /* 0x000ea4000c101900 */
[----:B--2---:R-:W-:-:S05]  /*4dc0*/  IADD3 R9, R91, R8, RZ ;  /* 0x000000085b097210 */ /* 0x004fca0007ffe0ff */
[----:B------:R0:W-:Y:S02]  /*4dd0*/  ST.E desc[UR8][R4.64], R9 ;  /* 0x0000000904007985 */ /* 0x0001e4000c101908 */
.L_x_1311:
[----:B------:R-:W-:Y:S05]  /*4de0*/  BSYNC B0 ;  /* 0x0000000000007941 */ /* 0x000fea0003800000 */
.L_x_1310:
        /* <DEDUP_REMOVED lines=9> */
.L_x_1317:
[----:B------:R-:W1:Y:S02]  /*4e80*/  LDS R6, [R8] ;  /* 0x0000000008067984 */ /* 0x000e640000000800 */
[----:B-1----:R-:W-:-:S06]  /*4e90*/  HADD2 R7, R6, R89 ;  /* 0x0000005906077230 */ /* 0x002fcc0000000000 */
[----:B------:R-:W1:Y:S02]  /*4ea0*/  ATOMS.CAST.SPIN R7, [R8], R6, R7 ;  /* 0x000000060807738d */ /* 0x000e640001800007 */
[----:B-1----:R-:W-:-:S13]  /*4eb0*/  ISETP.EQ.U32.AND P0, PT, R7, 0x1, PT ;  /* 0x000000010700780c */ /* 0x002fda0003f02070 */
[----:B------:R-:W-:Y:S05]  /*4ec0*/  @!P0 BRA `(.L_x_1317) ;  /* 0xfffffffc00ec8947 */ /* 0x000fea000383ffff */
[----:B------:R-:W-:Y:S05]  /*4ed0*/  BRA `(.L_x_1315) ;  /* 0x00000000000c7947 */ /* 0x000fea0003800000 */
.L_x_1316:
[----:B------:R-:W0:Y:S02]  /*4ee0*/  LD.E R8, desc[UR8][R6.64] ;  /* 0x0000000806087980 */ /* 0x000e24000c101900 */
[----:B0-----:R-:W-:-:S05]  /*4ef0*/  IADD3 R9, R89, R8, RZ ;  /* 0x0000000859097210 */ /* 0x001fca0007ffe0ff */
[----:B------:R1:W-:Y:S02]  /*4f00*/  ST.E desc[UR8][R6.64], R9 ;  /* 0x0000000906007985 */ /* 0x0003e4000c101908 */
.L_x_1315:
[----:B------:R-:W-:Y:S05]  /*4f10*/  BSYNC B0 ;  /* 0x0000000000007941 */ /* 0x000fea0003800000 */
.L_x_1314:
        /* <DEDUP_REMOVED lines=15> */
.L_x_1321:
[----:B------:R-:W0:Y:S02]  /*5010*/  LDS R8, [R10] ;  /* 0x000000000a087984 */ /* 0x000e240000000800 */
[----:B0-----:R-:W-:-:S10]  /*5020*/  HFMA2.MMA R9, R8, 1, 1, R69 ;  /* 0x3c003c0008097835 */ /* 0x001fd40000000045 */
[----:B------:R-:W0:Y:S02]  /*5030*/  ATOMS.CAST.SPIN R9, [R10], R8, R9 ;  /* 0x000000080a09738d */ /* 0x000e240001800009 */
[----:B0-----:R-:W-:-:S13]  /*5040*/  ISETP.EQ.U32.AND P0, PT, R9, 0x1, PT ;  /* 0x000000010900780c */ /* 0x001fda0003f02070 */
[----:B------:R-:W-:Y:S05]  /*5050*/  @!P0 BRA `(.L_x_1321) ;  /* 0xfffffffc00ec8947 */ /* 0x000fea000383ffff */
[----:B------:R-:W-:Y:S05]  /*5060*/  BRA `(.L_x_1319) ;  /* 0x00000000000c7947 */ /* 0x000fea0003800000 */
.L_x_1320:
[----:B------:R-:W0:Y:S02]  /*5070*/  LD.E R8, desc[UR8][R6.64] ;  /* 0x0000000806087980 */ /* 0x000e24000c101900 */
[----:B0-----:R-:W-:-:S05]  /*5080*/  IADD3 R9, R69, R8, RZ ;  /* 0x0000000845097210 */ /* 0x001fca0007ffe0ff */
[----:B------:R1:W-:Y:S02]  /*5090*/  ST.E desc[UR8][R6.64], R9 ;  /* 0x0000000906007985 */ /* 0x0003e4000c101908 */
.L_x_1319:
[----:B------:R-:W-:Y:S05]  /*50a0*/  BSYNC B0 ;  /* 0x0000000000007941 */ /* 0x000fea0003800000 */
.L_x_1318:
        /* <DEDUP_REMOVED lines=9> */
.L_x_1325:
[----:B------:R-:W0:Y:S02]  /*5140*/  LDS R4, [R8] ;  /* 0x0000000008047984 */ /* 0x000e240000000800 */
[----:B0-----:R-:W-:-:S06]  /*5150*/  HADD2 R5, R4, R67 ;  /* 0x0000004304057230 */ /* 0x001fcc0000000000 */
[----:B------:R-:W0:Y:S02]  /*5160*/  ATOMS.CAST.SPIN R5, [R8], R4, R5 ;  /* 0x000000040805738d */ /* 0x000e240001800005 */
[----:B0-----:R-:W-:-:S13]  /*5170*/  ISETP.EQ.U32.AND P0, PT, R5, 0x1, PT ;  /* 0x000000010500780c */ /* 0x001fda0003f02070 */
[----:B------:R-:W-:Y:S05]  /*5180*/  @!P0 BRA `(.L_x_1325) ;  /* 0xfffffffc00ec8947 */ /* 0x000fea000383ffff */
[----:B------:R-:W-:Y:S05]  /*5190*/  BRA `(.L_x_1323) ;  /* 0x00000000000c7947 */ /* 0x000fea0003800000 */
.L_x_1324:
[----:B------:R-:W1:Y:S02]  /*51a0*/  LD.E R8, desc[UR8][R4.64] ;  /* 0x0000000804087980 */ /* 0x000e64000c101900 */
[----:B-1----:R-:W-:-:S05]  /*51b0*/  IADD3 R9, R67, R8, RZ ;  /* 0x0000000843097210 */ /* 0x002fca0007ffe0ff */
[----:B------:R0:W-:Y:S02]  /*51c0*/  ST.E desc[UR8][R4.64], R9 ;  /* 0x0000000904007985 */ /* 0x0001e4000c101908 */
.L_x_1323:
[----:B------:R-:W-:Y:S05]  /*51d0*/  BSYNC B0 ;  /* 0x0000000000007941 */ /* 0x000fea0003800000 */
.L_x_1322:
        /* <DEDUP_REMOVED lines=15> */
.L_x_1329:
[----:B------:R-:W0:Y:S02]  /*52d0*/  LDS R4, [R10] ;  /* 0x000000000a047984 */ /* 0x000e240000000800 */
[----:B0-----:R-:W-:-:S10]  /*52e0*/  HFMA2.MMA R5, R4, 1, 1, R73 ;  /* 0x3c003c0004057835 */ /* 0x001fd40000000049 */
[----:B------:R-:W0:Y:S02]  /*52f0*/  ATOMS.CAST.SPIN R5, [R10], R4, R5 ;  /* 0x000000040a05738d */ /* 0x000e240001800005 */
[----:B0-----:R-:W-:-:S13]  /*5300*/  ISETP.EQ.U32.AND P0, PT, R5, 0x1, PT ;  /* 0x000000010500780c */ /* 0x001fda0003f02070 */
[----:B------:R-:W-:Y:S05]  /*5310*/  @!P0 BRA `(.L_x_1329) ;  /* 0xfffffffc00ec8947 */ /* 0x000fea000383ffff */
[----:B------:R-:W-:Y:S05]  /*5320*/  BRA `(.L_x_1327) ;  /* 0x00000000000c7947 */ /* 0x000fea0003800000 */
.L_x_1328:
[----:B------:R-:W2:Y:S02]  /*5330*/  LD.E R4, desc[UR8][R8.64] ;  /* 0x0000000808047980 */ /* 0x000ea4000c101900 */
[----:B--2---:R-:W-:-:S05]  /*5340*/  IADD3 R5, R73, R4, RZ ;  /* 0x0000000449057210 */ /* 0x004fca0007ffe0ff */
[----:B------:R0:W-:Y:S02]  /*5350*/  ST.E desc[UR8][R8.64], R5 ;  /* 0x0000000508007985 */ /* 0x0001e4000c101908 */
.L_x_1327:
[----:B------:R-:W-:Y:S05]  /*5360*/  BSYNC B0 ;  /* 0x0000000000007941 */ /* 0x000fea0003800000 */
.L_x_1326:
        /* <DEDUP_REMOVED lines=9> */
.L_x_1333:
[----:B------:R-:W0:Y:S02]  /*5400*/  LDS R4, [R6] ;  /* 0x0000000006047984 */ /* 0x000e240000000800 */
[----:B0-----:R-:W-:-:S06]  /*5410*/  HADD2 R5, R4, R71 ;  /* 0x0000004704057230 */ /* 0x001fcc0000000000 */
[----:B------:R-:W0:Y:S02]  /*5420*/  ATOMS.CAST.SPIN R5, [R6], R4, R5 ;  /* 0x000000040605738d */ /* 0x000e240001800005 */
[----:B0-----:R-:W-:-:S13]  /*5430*/  ISETP.EQ.U32.AND P0, PT, R5, 0x1, PT ;  /* 0x000000010500780c */ /* 0x001fda0003f02070 */
[----:B------:R-:W-:Y:S05]  /*5440*/  @!P0 BRA `(.L_x_1333) ;  /* 0xfffffffc00ec8947 */ /* 0x000fea000383ffff */
[----:B------:R-:W-:Y:S05]  /*5450*/  BRA `(.L_x_1331) ;  /* 0x00000000000c7947 */ /* 0x000fea0003800000 */
.L_x_1332:
[----:B------:R-:W2:Y:S02]  /*5460*/  LD.E R6, desc[UR8][R4.64] ;  /* 0x0000000804067980 */ /* 0x000ea4000c101900 */
[----:B--2---:R-:W-:-:S05]  /*5470*/  IADD3 R7, R71, R6, RZ ;  /* 0x0000000647077210 */ /* 0x004fca0007ffe0ff */
[----:B------:R0:W-:Y:S02]  /*5480*/  ST.E desc[UR8][R4.64], R7 ;  /* 0x0000000704007985 */ /* 0x0001e4000c101908 */
.L_x_1331:
[----:B------:R-:W-:Y:S05]  /*5490*/  BSYNC B0 ;  /* 0x0000000000007941 */ /* 0x000fea0003800000 */
.L_x_1330:
        /* <DEDUP_REMOVED lines=14> */
.L_x_1337:
[----:B------:R-:W0:Y:S02]  /*5580*/  LDS R4, [R0] ;  /* 0x0000000000047984 */ /* 0x000e240000000800 */
[----:B0-----:R-:W-:-:S10]  /*5590*/  HFMA2.MMA R5, R4, 1, 1, R95 ;  /* 0x3c003c0004057835 */ /* 0x001fd4000000005f */
[----:B------:R-:W0:Y:S02]  /*55a0*/  ATOMS.CAST.SPIN R5, [R0], R4, R5 ;  /* 0x000000040005738d */ /* 0x000e240001800005 */
[----:B0-----:R-:W-:-:S13]  /*55b0*/  ISETP.EQ.U32.AND P0, PT, R5, 0x1, PT ;  /* 0x000000010500780c */ /* 0x001fda0003f02070 */
[----:B------:R-:W-:Y:S05]  /*55c0*/  @!P0 BRA `(.L_x_1337) ;  /* 0xfffffffc00ec8947 */ /* 0x000fea000383ffff */
[----:B------:R-:W-:Y:S05]  /*55d0*/  BRA `(.L_x_1335) ;  /* 0x00000000000c7947 */ /* 0x000fea0003800000 */
.L_x_1336:
[----:B------:R-:W2:Y:S02]  /*55e0*/  LD.E R0, desc[UR8][R4.64] ;  /* 0x0000000804007980 */ /* 0x000ea4000c101900 */
[----:B--2---:R-:W-:-:S05]  /*55f0*/  IADD3 R7, R95, R0, RZ ;  /* 0x000000005f077210 */ /* 0x004fca0007ffe0ff */
[----:B------:R0:W-:Y:S02]  /*5600*/  ST.E desc[UR8][R4.64], R7 ;  /* 0x0000000704007985 */ /* 0x0001e4000c101908 */
.L_x_1335:
[----:B------:R-:W-:Y:S05]  /*5610*/  BSYNC B0 ;  /* 0x0000000000007941 */ /* 0x000fea0003800000 */
.L_x_1334:
        /* <DEDUP_REMOVED lines=8> */
.L_x_1339:
[----:B------:R-:W1:Y:S02]  /*56a0*/  LDS R2, [R0] ;  /* 0x0000000000027984 */ /* 0x000e640000000800 */
[----:B-1----:R-:W-:-:S06]  /*56b0*/  HADD2 R3, R2, R75 ;  /* 0x0000004b02037230 */ /* 0x002fcc0000000000 */
[----:B------:R-:W1:Y:S02]  /*56c0*/  ATOMS.CAST.SPIN R3, [R0], R2, R3 ;  /* 0x000000020003738d */ /* 0x000e640001800003 */
[----:B-1----:R-:W-:-:S13]  /*56d0*/  ISETP.EQ.U32.AND P0, PT, R3, 0x1, PT ;  /* 0x000000010300780c */ /* 0x002fda0003f02070 */
[----:B------:R-:W-:Y:S05]  /*56e0*/  @!P0 BRA `(.L_x_1339) ;  /* 0xfffffffc00ec8947 */ /* 0x000fea000383ffff */
[----:B------:R-:W-:Y:S05]  /*56f0*/  EXIT ;  /* 0x000000000000794d */ /* 0x000fea0003800000 */
.L_x_1338:
[----:B------:R-:W0:Y:S02]  /*5700*/  LD.E R0, desc[UR8][R2.64] ;  /* 0x0000000802007980 */ /* 0x000e24000c101900 */
[----:B0-----:R-:W-:-:S05]  /*5710*/  IADD3 R5, R75, R0, RZ ;  /* 0x000000004b057210 */ /* 0x001fca0007ffe0ff */
[----:B------:R-:W-:Y:S01]  /*5720*/  ST.E desc[UR8][R2.64], R5 ;  /* 0x0000000502007985 */ /* 0x000fe2000c101908 */
[----:B------:R-:W-:Y:S05]  /*5730*/  EXIT ;  /* 0x000000000000794d */ /* 0x000fea0003800000 */
.L_x_1340:
        /* <DEDUP_REMOVED lines=12> */
.L_x_4036:


//--------------------- .text._Z28gemm_half_q_half_gptq_kernelILi6ELb0ELb0EEvPK6__halfPKjS4_S2_PS0_iiiiiPKtibS2_i --------------------------
	.section	.text._Z28gemm_half_q_half_gptq_kernelILi6ELb0ELb0EEvPK6__halfPKjS4_S2_PS0_iiiiiPKtibS2_i,"ax",@progbits
	.align	128
        .global         _Z28gemm_half_q_half_gptq_kernelILi6ELb0ELb0EEvPK6__halfPKjS4_S2_PS0_iiiiiPKtibS2_i
        .type           _Z28gemm_half_q_half_gptq_kernelILi6ELb0ELb0EEvPK6__halfPKjS4_S2_PS0_iiiiiPKtibS2_i,@function
        .size           _Z28gemm_half_q_half_gptq_kernelILi6ELb0ELb0EEvPK6__halfPKjS4_S2_PS0_iiiiiPKtibS2_i,(.L_x_4037 - _Z28gemm_half_q_half_gptq_kernelILi6ELb0ELb0EEvPK6__halfPKjS4_S2_PS0_iiiiiPKtibS2_i)
        .other          _Z28gemm_half_q_half_gptq_kernelILi6ELb0ELb0EEvPK6__halfPKjS4_S2_PS0_iiiiiPKtibS2_i,@"STO_CUDA_ENTRY STV_DEFAULT"
_Z28gemm_half_q_half_gptq_kernelILi6ELb0ELb0EEvPK6__halfPKjS4_S2_PS0_iiiiiPKtibS2_i:
.text._Z28gemm_half_q_half_gptq_kernelILi6ELb0ELb0EEvPK6__halfPKjS4_S2_PS0_iiiiiPKtibS2_i:
        /* <DEDUP_REMOVED lines=53> */
.L_x_1343:
        /* <DEDUP_REMOVED lines=22> */
.L_x_1342:
[----:B------:R-:W-:Y:S05]  /*04b0*/  BSYNC B0 ;  /* 0x0000000000007941 */ /* 0x000fea0003800000 */
.L_x_1341:
        /* <DEDUP_REMOVED lines=94> */
.L_x_1344:
        /* <DEDUP_REMOVED lines=37> */
.L_x_1347:
        /* <DEDUP_REMOVED lines=60> */
.L_x_1346:
        /* <DEDUP_REMOVED lines=714> */
.L_x_1345:
        /* <DEDUP_REMOVED lines=19> */
.L_x_1351:
[----:B------:R-:W0:Y:S02]  /*3e80*/  LDS R4, [R0] ;  /* 0x0000000000047984 */ /* 0x000e240000000800 */
[----:B0-----:R-:W-:-:S10]  /*3e90*/  HFMA2.MMA R5, R4, 1, 1, R41 ;  /* 0x3c003c0004057835 */ /* 0x001fd40000000029 */
[----:B------:R-:W0:Y:S02]  /*3ea0*/  ATOMS.CAST.SPIN R5, [R0], R4, R5 ;  /* 0x000000040005738d */ /* 0x000e240001800005 */
[----:B0-----:R-:W-:-:S13]  /*3eb0*/  ISETP.EQ.U32.AND P0, PT, R5, 0x1, PT ;  /* 0x000000010500780c */ /* 0x001fda0003f02070 */
[----:B------:R-:W-:Y:S05]  /*3ec0*/  @!P0 BRA `(.L_x_1351) ;  /* 0xfffffffc00ec8947 */ /* 0x000fea000383ffff */
[----:B------:R-:W-:Y:S05]  /*3ed0*/  BRA `(.L_x_1349) ;  /* 0x00000000000c7947 */ /* 0x000fea0003800000 */
.L_x_1350:
[----:B------:R-:W2:Y:S02]  /*3ee0*/  LD.E R0, desc[UR8][R2.64] ;  /* 0x0000000802007980 */ /* 0x000ea4000c101900 */
[----:B--2---:R-:W-:-:S05]  /*3ef0*/  IADD3 R5, R41, R0, RZ ;  /* 0x0000000029057210 */ /* 0x004fca0007ffe0ff */
[----:B------:R0:W-:Y:S02]  /*3f00*/  ST.E desc[UR8][R2.64], R5 ;  /* 0x0000000502007985 */ /* 0x0001e4000c101908 */
.L_x_1349:
[----:B------:R-:W-:Y:S05]  /*3f10*/  BSYNC B0 ;  /* 0x0000000000007941 */ /* 0x000fea0003800000 */
.L_x_1348:
        /* <DEDUP_REMOVED lines=10> */
.L_x_1355:
[----:B------:R-:W0:Y:S02]  /*3fc0*/  LDS R6, [R0+0x4] ;  /* 0x0000040000067984 */ /* 0x000e240000000800 */
[----:B0-----:R-:W-:-:S06]  /*3fd0*/  HADD2 R7, R6, R40 ;  /* 0x0000002806077230 */ /* 0x001fcc0000000000 */
[----:B------:R-:W0:Y:S02]  /*3fe0*/  ATOMS.CAST.SPIN R7, [R0+0x4], R6, R7 ;  /* 0x000004060007738d */ /* 0x000e240001800007 */
[----:B0-----:R-:W-:-:S13]  /*3ff0*/  ISETP.EQ.U32.AND P0, PT, R7, 0x1, PT ;  /* 0x000000010700780c */ /* 0x001fda0003f02070 */
[----:B------:R-:W-:Y:S05]  /*4000*/  @!P0 BRA `(.L_x_1355) ;  /* 0xfffffffc00ec8947 */ /* 0x000fea000383ffff */
[----:B------:R-:W-:Y:S05]  /*4010*/  BRA `(.L_x_1353) ;  /* 0x00000000000c7947 */ /* 0x000fea0003800000 */
.L_x_1354:
[----:B------:R-:W2:Y:S02]  /*4020*/  LD.E R0, desc[UR8][R2.64+0x4] ;  /* 0x0000040802007980 */ /* 0x000ea4000c101900 */
[----:B--2---:R-:W-:-:S05]  /*4030*/  IADD3 R7, R40, R0, RZ ;  /* 0x0000000028077210 */ /* 0x004fca0007ffe0ff */
[----:B------:R0:W-:Y:S02]  /*4040*/  ST.E desc[UR8][R2.64+0x4], R7 ;  /* 0x0000040702007985 */ /* 0x0001e4000c101908 */
.L_x_1353:
[----:B------:R-:W-:Y:S05]  /*4050*/  BSYNC B0 ;  /* 0x0000000000007941 */ /* 0x000fea0003800000 */
.L_x_1352:
        /* <DEDUP_REMOVED lines=15> */
.L_x_1359:
[----:B------:R-:W0:Y:S02]  /*4150*/  LDS R6, [R0] ;  /* 0x0000000000067984 */ /* 0x000e240000000800 */
[----:B0-----:R-:W-:-:S10]  /*4160*/  HFMA2.MMA R7, R6, 1, 1, R45 ;  /* 0x3c003c0006077835 */ /* 0x001fd4000000002d */
[----:B------:R-:W0:Y:S02]  /*4170*/  ATOMS.CAST.SPIN R7, [R0], R6, R7 ;  /* 0x000000060007738d */ /* 0x000e240001800007 */
[----:B0-----:R-:W-:-:S13]  /*4180*/  ISETP.EQ.U32.AND P0, PT, R7, 0x1, PT ;  /* 0x000000010700780c */ /* 0x001fda0003f02070 */
[----:B------:R-:W-:Y:S05]  /*4190*/  @!P0 BRA `(.L_x_1359) ;  /* 0xfffffffc00ec8947 */ /* 0x000fea000383ffff */
[----:B------:R-:W-:Y:S05]  /*41a0*/  BRA `(.L_x_1357) ;  /* 0x00000000000c7947 */ /* 0x000fea0003800000 */
.L_x_1358:
[----:B------:R-:W2:Y:S02]  /*41b0*/  LD.E R0, desc[UR8][R2.64] ;  /* 0x0000000802007980 */ /* 0x000ea4000c101900 */
[----:B--2---:R-:W-:-:S05]  /*41c0*/  IADD3 R7, R45, R0, RZ ;  /* 0x000000002d077210 */ /* 0x004fca0007ffe0ff */
[----:B------:R0:W-:Y:S02]  /*41d0*/  ST.E desc[UR8][R2.64], R7 ;  /* 0x0000000702007985 */ /* 0x0001e4000c101908 */
.L_x_1357:
[----:B------:R-:W-:Y:S05]  /*41e0*/  BSYNC B0 ;  /* 0x0000000000007941 */ /* 0x000fea0003800000 */
.L_x_1356:
        /* <DEDUP_REMOVED lines=8> */
.L_x_1363:
[----:B------:R-:W1:Y:S02]  /*4270*/  LDS R4, [R0] ;  /* 0x0000000000047984 */ /* 0x000e640000000800 */
[----:B-1----:R-:W-:-:S06]  /*4280*/  HADD2 R5, R4, R44 ;  /* 0x0000002c04057230 */ /* 0x002fcc0000000000 */
[----:B------:R-:W1:Y:S02]  /*4290*/  ATOMS.CAST.SPIN R5, [R0], R4, R5 ;  /* 0x000000040005738d */ /* 0x000e640001800005 */
[----:B-1----:R-:W-:-:S13]  /*42a0*/  ISETP.EQ.U32.AND P0, PT, R5, 0x1, PT ;  /* 0x000000010500780c */ /* 0x002fda0003f02070 */
[----:B------:R-:W-:Y:S05]  /*42b0*/  @!P0 BRA `(.L_x_1363) ;  /* 0xfffffffc00ec8947 */ /* 0x000fea000383ffff */
[----:B------:R-:W-:Y:S05]  /*42c0*/  BRA `(.L_x_1361) ;  /* 0x00000000000c7947 */ /* 0x000fea0003800000 */
.L_x_1362:
[----:B------:R-:W0:Y:S02]  /*42d0*/  LD.E R0, desc[UR8][R4.64] ;  /* 0x0000000804007980 */ /* 0x000e24000c101900 */
[----:B0-----:R-:W-:-:S05]  /*42e0*/  IADD3 R7, R44, R0, RZ ;  /* 0x000000002c077210 */ /* 0x001fca0007ffe0ff */
[----:B------:R1:W-:Y:S02]  /*42f0*/  ST.E desc[UR8][R4.64], R7 ;  /* 0x0000000704007985 */ /* 0x0003e4000c101908 */
.L_x_1361:
[----:B------:R-:W-:Y:S05]  /*4300*/  BSYNC B0 ;  /* 0x0000000000007941 */ /* 0x000fea0003800000 */
.L_x_1360:
        /* <DEDUP_REMOVED lines=15> */
.L_x_1367:
[----:B------:R-:W0:Y:S02]  /*4400*/  LDS R4, [R0] ;  /* 0x0000000000047984 */ /* 0x000e240000000800 */
[----:B0-----:R-:W-:-:S10]  /*4410*/  HFMA2.MMA R5, R4, 1, 1, R50 ;  /* 0x3c003c0004057835 */ /* 0x001fd40000000032 */
[----:B------:R-:W0:Y:S02]  /*4420*/  ATOMS.CAST.SPIN R5, [R0], R4, R5 ;  /* 0x000000040005738d */ /* 0x000e240001800005 */
[----:B0-----:R-:W-:-:S13]  /*4430*/  ISETP.EQ.U32.AND P0, PT, R5, 0x1, PT ;  /* 0x000000010500780c */ /* 0x001fda0003f02070 */
[----:B------:R-:W-:Y:S05]  /*4440*/  @!P0 BRA `(.L_x_1367) ;  /* 0xfffffffc00ec8947 */ /* 0x000fea000383ffff */
[----:B------:R-:W-:Y:S05]  /*4450*/  BRA `(.L_x_1365) ;  /* 0x00000000000c7947 */ /* 0x000fea0003800000 */
.L_x_1366:
[----:B------:R-:W2:Y:S02]  /*4460*/  LD.E R0, desc[UR8][R6.64] ;  /* 0x0000000806007980 */ /* 0x000ea4000c101900 */
[----:B--2---:R-:W-:-:S05]  /*4470*/  IADD3 R5, R50, R0, RZ ;  /* 0x0000000032057210 */ /* 0x004fca0007ffe0ff */
[----:B------:R0:W-:Y:S02]  /*4480*/  ST.E desc[UR8][R6.64], R5 ;  /* 0x0000000506007985 */ /* 0x0001e4000c101908 */
.L_x_1365:
[----:B------:R-:W-:Y:S05]  /*4490*/  BSYNC B0 ;  /* 0x0000000000007941 */ /* 0x000fea0003800000 */
.L_x_1364:
        /* <DEDUP_REMOVED lines=12> */
.L_x_1371:
[----:B------:R-:W0:Y:S02]  /*4560*/  LDS R2, [R0] ;  /* 0x0000000000027984 */ /* 0x000e240000000800 */
[----:B0-----:R-:W-:-:S06]  /*4570*/  HADD2 R3, R2, R48 ;  /* 0x0000003002037230 */ /* 0x001fcc0000000000 */
[----:B------:R-:W0:Y:S02]  /*4580*/  ATOMS.CAST.SPIN R3, [R0], R2, R3 ;  /* 0x000000020003738d */ /* 0x000e240001800003 */
[----:B0-----:R-:W-:-:S13]  /*4590*/  ISETP.EQ.U32.AND P0, PT, R3, 0x1, PT ;  /* 0x000000010300780c */ /* 0x001fda0003f02070 */
[----:B------:R-:W-:Y:S05]  /*45a0*/  @!P0 BRA `(.L_x_1371) ;  /* 0xfffffffc00ec8947 */ /* 0x000fea000383ffff */
[----:B------:R-:W-:Y:S05]  /*45b0*/  BRA `(.L_x_1369) ;  /* 0x00000000000c7947 */ /* 0x000fea0003800000 */
.L_x_1370:
[----:B------:R-:W2:Y:S02]  /*45c0*/  LD.E R0, desc[UR8][R2.64] ;  /* 0x0000000802007980 */ /* 0x000ea4000c101900 */
[----:B--2---:R-:W-:-:S05]  /*45d0*/  IADD3 R9, R48, R0, RZ ;  /* 0x0000000030097210 */ /* 0x004fca0007ffe0ff */
[----:B------:R0:W-:Y:S02]  /*45e0*/  ST.E desc[UR8][R2.64], R9 ;  /* 0x0000000902007985 */ /* 0x0001e4000c101908 */
.L_x_1369:
[----:B------:R-:W-:Y:S05]  /*45f0*/  BSYNC B0 ;  /* 0x0000000000007941 */ /* 0x000fea0003800000 */
.L_x_1368:
        /* <DEDUP_REMOVED lines=15> */
.L_x_1375:
[----:B------:R-:W0:Y:S02]  /*46f0*/  LDS R8, [R0] ;  /* 0x0000000000087984 */ /* 0x000e240000000800 */
[----:B0-----:R-:W-:-:S10]  /*4700*/  HFMA2.MMA R9, R8, 1, 1, R53 ;  /* 0x3c003c0008097835 */ /* 0x001fd40000000035 */
[----:B------:R-:W0:Y:S02]  /*4710*/  ATOMS.CAST.SPIN R9, [R0], R8, R9 ;  /* 0x000000080009738d */ /* 0x000e240001800009 */
[----:B0-----:R-:W-:-:S13]  /*4720*/  ISETP.EQ.U32.AND P0, PT, R9, 0x1, PT ;  /* 0x000000010900780c */ /* 0x001fda0003f02070 */
[----:B------:R-:W-:Y:S05]  /*4730*/  @!P0 BRA `(.L_x_1375) ;  /* 0xfffffffc00ec8947 */ /* 0x000fea000383ffff */
[----:B------:R-:W-:Y:S05]  /*4740*/  BRA `(.L_x_1373) ;  /* 0x00000000000c7947 */ /* 0x000fea0003800000 */
.L_x_1374:
[----:B------:R-:W2:Y:S02]  /*4750*/  LD.E R0, desc[UR8][R2.64] ;  /* 0x0000000802007980 */ /* 0x000ea4000c101900 */
[----:B--2---:R-:W-:-:S05]  /*4760*/  IADD3 R9, R53, R0, RZ ;  /* 0x0000000035097210 */ /* 0x004fca0007ffe0ff */
[----:B------:R0:W-:Y:S02]  /*4770*/  ST.E desc[UR8][R2.64], R9 ;  /* 0x0000000902007985 */ /* 0x0001e4000c101908 */
.L_x_1373:
[----:B------:R-:W-:Y:S05]  /*4780*/  BSYNC B0 ;  /* 0x0000000000007941 */ /* 0x000fea0003800000 */
.L_x_1372:
        /* <DEDUP_REMOVED lines=9> */
.L_x_1379:
[----:B------:R-:W1:Y:S02]  /*4820*/  LDS R6, [R0] ;  /* 0x0000000000067984 */ /* 0x000e640000000800 */
[----:B-1----:R-:W-:-:S06]  /*4830*/  HADD2 R7, R6, R55 ;  /* 0x0000003706077230 */ /* 0x002fcc0000000000 */
[----:B------:R-:W1:Y:S02]  /*4840*/  ATOMS.CAST.SPIN R7, [R0], R6, R7 ;  /* 0x000000060007738d */ /* 0x000e640001800007 */
[----:B-1----:R-:W-:-:S13]  /*4850*/  ISETP.EQ.U32.AND P0, PT, R7, 0x1, PT ;  /* 0x000000010700780c */ /* 0x002fda0003f02070 */
[----:B------:R-:W-:Y:S05]  /*4860*/  @!P0 BRA `(.L_x_1379) ;  /* 0xfffffffc00ec8947 */ /* 0x000fea000383ffff */
[----:B------:R-:W-:Y:S05]  /*4870*/  BRA `(.L_x_1377) ;  /* 0x00000000000c7947 */ /* 0x000fea0003800000 */
.L_x_1378:
[----:B------:R-:W0:Y:S02]  /*4880*/  LD.E R0, desc[UR8][R6.64] ;  /* 0x0000000806007980 */ /* 0x000e24000c101900 */
[----:B0-----:R-:W-:-:S05]  /*4890*/  IADD3 R9, R55, R0, RZ ;  /* 0x0000000037097210 */ /* 0x001fca0007ffe0ff */
[----:B------:R1:W-:Y:S02]  /*48a0*/  ST.E desc[UR8][R6.64], R9 ;  /* 0x0000000906007985 */ /* 0x0003e4000c101908 */
.L_x_1377:
[----:B------:R-:W-:Y:S05]  /*48b0*/  BSYNC B0 ;  /* 0x0000000000007941 */ /* 0x000fea0003800000 */
.L_x_1376:
        /* <DEDUP_REMOVED lines=15> */
.L_x_1383:
[----:B------:R-:W0:Y:S02]  /*49b0*/  LDS R8, [R0] ;  /* 0x0000000000087984 */ /* 0x000e240000000800 */
[----:B0-----:R-:W-:-:S10]  /*49c0*/  HFMA2.MMA R9, R8, 1, 1, R52 ;  /* 0x3c003c0008097835 */ /* 0x001fd40000000034 */
[----:B------:R-:W0:Y:S02]  /*49d0*/  ATOMS.CAST.SPIN R9, [R0], R8, R9 ;  /* 0x000000080009738d */ /* 0x000e240001800009 */
[----:B0-----:R-:W-:-:S13]  /*49e0*/  ISETP.EQ.U32.AND P0, PT, R9, 0x1, PT ;  /* 0x000000010900780c */ /* 0x001fda0003f02070 */
[----:B------:R-:W-:Y:S05]  /*49f0*/  @!P0 BRA `(.L_x_1383) ;  /* 0xfffffffc00ec8947 */ /* 0x000fea000383ffff */
[----:B------:R-:W-:Y:S05]  /*4a00*/  BRA `(.L_x_1381) ;  /* 0x00000000000c7947 */ /* 0x000fea0003800000 */
.L_x_1382:
[----:B------:R-:W0:Y:S02]  /*4a10*/  LD.E R0, desc[UR8][R6.64] ;  /* 0x0000000806007980 */ /* 0x000e24000c101900 */
[----:B0-----:R-:W-:-:S05]  /*4a20*/  IADD3 R9, R52, R0, RZ ;  /* 0x0000000034097210 */ /* 0x001fca0007ffe0ff */
[----:B------:R1:W-:Y:S02]  /*4a30*/  ST.E desc[UR8][R6.64], R9 ;  /* 0x0000000906007985 */ /* 0x0003e4000c101908 */
.L_x_1381:
[----:B------:R-:W-:Y:S05]  /*4a40*/  BSYNC B0 ;  /* 0x0000000000007941 */ /* 0x000fea0003800000 */
.L_x_1380:
        /* <DEDUP_REMOVED lines=9> */
.L_x_1387:
[----:B------:R-:W0:Y:S02]  /*4ae0*/  LDS R2, [R0] ;  /* 0x0000000000027984 */ /* 0x000e240000000800 */
[----:B0-----:R-:W-:-:S06]  /*4af0*/  HADD2 R3, R2, R58 ;  /* 0x0000003a02037230 */ /* 0x001fcc0000000000 */
[----:B------:R-:W0:Y:S02]  /*4b00*/  ATOMS.CAST.SPIN R3, [R0], R2, R3 ;  /* 0x000000020003738d */ /* 0x000e240001800003 */
[----:B0-----:R-:W-:-:S13]  /*4b10*/  ISETP.EQ.U32.AND P0, PT, R3, 0x1, PT ;  /* 0x000000010300780c */ /* 0x001fda0003f02070 */
[----:B------:R-:W-:Y:S05]  /*4b20*/  @!P0 BRA `(.L_x_1387) ;  /* 0xfffffffc00ec8947 */ /* 0x000fea000383ffff */
[----:B------:R-:W-:Y:S05]  /*4b30*/  BRA `(.L_x_1385) ;  /* 0x00000000000c7947 */ /* 0x000fea0003800000 */
.L_x_1386:
[----:B------:R-:W1:Y:S02]  /*4b40*/  LD.E R0, desc[UR8][R2.64] ;  /* 0x0000000802007980 */ /* 0x000e64000c101900 */
[----:B-1----:R-:W-:-:S05]  /*4b50*/  IADD3 R9, R58, R0, RZ ;  /* 0x000000003a097210 */ /* 0x002fca0007ffe0ff */
[----:B------:R0:W-:Y:S02]  /*4b60*/  ST.E desc[UR8][R2.64], R9 ;  /* 0x0000000902007985 */ /* 0x0001e4000c101908 */
.L_x_1385:
[----:B------:R-:W-:Y:S05]  /*4b70*/  BSYNC B0 ;  /* 0x0000000000007941 */ /* 0x000fea0003800000 */
.L_x_1384:
        /* <DEDUP_REMOVED lines=14> */
.L_x_1391:
[----:B------:R-:W0:Y:S02]  /*4c60*/  LDS R2, [R0] ;  /* 0x0000000000027984 */ /* 0x000e240000000800 */
[----:B0-----:R-:W-:-:S10]  /*4c70*/  HFMA2.MMA R3, R2, 1, 1, R75 ;  /* 0x3c003c0002037835 */ /* 0x001fd4000000004b */
[----:B------:R-:W0:Y:S02]  /*4c80*/  ATOMS.CAST.SPIN R3, [R0], R2, R3 ;  /* 0x000000020003738d */ /* 0x000e240001800003 */
[----:B0-----:R-:W-:-:S13]  /*4c90*/  ISETP.EQ.U32.AND P0, PT, R3, 0x1, PT ;  /* 0x000000010300780c */ /* 0x001fda0003f02070 */
[----:B------:R-:W-:Y:S05]  /*4ca0*/  @!P0 BRA `(.L_x_1391) ;  /* 0xfffffffc00ec8947 */ /* 0x000fea000383ffff */
[----:B------:R-:W-:Y:S05]  /*4cb0*/  BRA `(.L_x_1389) ;  /* 0x00000000000c7947 */ /* 0x000fea0003800000 */
.L_x_1390:
[----:B------:R-:W1:Y:S02]  /*4cc0*/  LD.E R0, desc[UR8][R2.64] ;  /* 0x0000000802007980 */ /* 0x000e64000c101900 */
[----:B-1----:R-:W-:-:S05]  /*4cd0*/  IADD3 R9, R75, R0, RZ ;  /* 0x000000004b097210 */ /* 0x002fca0007ffe0ff */
[----:B------:R0:W-:Y:S02]  /*4ce0*/  ST.E desc[UR8][R2.64], R9 ;  /* 0x0000000902007985 */ /* 0x0001e4000c101908 */
.L_x_1389:
[----:B------:R-:W-:Y:S05]  /*4cf0*/  BSYNC B0 ;  /* 0x0000000000007941 */ /* 0x000fea0003800000 */
.L_x_1388:
        /* <DEDUP_REMOVED lines=8> */
.L_x_1393:
[----:B------:R-:W0:Y:S02]  /*4d80*/  LDS R2, [R0] ;  /* 0x0000000000027984 */ /* 0x000e240000000800 */
[----:B0-----:R-:W-:-:S06]  /*4d90*/  HADD2 R3, R2, R73 ;  /* 0x0000004902037230 */ /* 0x001fcc0000000000 */
[----:B------:R-:W0:Y:S02]  /*4da0*/  ATOMS.CAST.SPIN R3, [R0], R2, R3 ;  /* 0x000000020003738d */ /* 0x000e240001800003 */
[----:B0-----:R-:W-:-:S13]  /*4db0*/  ISETP.EQ.U32.AND P0, PT, R3, 0x1, PT ;  /* 0x000000010300780c */ /* 0x001fda0003f02070 */
[----:B------:R-:W-:Y:S05]  /*4dc0*/  @!P0 BRA `(.L_x_1393) ;  /* 0xfffffffc00ec8947 */ /* 0x000fea000383ffff */
[----:B------:R-:W-:Y:S05]  /*4dd0*/  EXIT ;  /* 0x000000000000794d */ /* 0x000fea0003800000 */
.L_x_1392:
[----:B------:R-:W2:Y:S02]  /*4de0*/  LD.E R0, desc[UR8][R2.64] ;  /* 0x0000000802007980 */ /* 0x000ea4000c101900 */
[----:B--2---:R-:W-:-:S05]  /*4df0*/  IADD3 R5, R73, R0, RZ ;  /* 0x0000000049057210 */ /* 0x004fca0007ffe0ff */
[----:B------:R-:W-:Y:S01]  /*4e00*/  ST.E desc[UR8][R2.64], R5 ;  /* 0x0000000502007985 */ /* 0x000fe2000c101908 */
[----:B------:R-:W-:Y:S05]  /*4e10*/  EXIT ;  /* 0x000000000000794d */ /* 0x000fea0003800000 */
.L_x_1394:
        /* <DEDUP_REMOVED lines=14> */
.L_x_4037:


//--------------------- .text._Z28gemm_half_q_half_gptq_kernelILi5ELb0ELb0EEvPK6__halfPKjS4_S2_PS0_iiiiiPKtibS2_i --------------------------
	.section	.text._Z28gemm_half_q_half_gptq_kernelILi5ELb0ELb0EEvPK6__halfPKjS4_S2_PS0_iiiiiPKtibS2_i,"ax",@progbits
	.align	128
        .global         _Z28gemm_half_q_half_gptq_kernelILi5ELb0ELb0EEvPK6__halfPKjS4_S2_PS0_iiiiiPKtibS2_i
        .type           _Z28gemm_half_q_half_gptq_kernelILi5ELb0ELb0EEvPK6__halfPKjS4_S2_PS0_iiiiiPKtibS2_i,@function
        .size           _Z28gemm_half_q_half_gptq_kernelILi5ELb0ELb0EEvPK6__halfPKjS4_S2_PS0_iiiiiPKtibS2_i,(.L_x_4038 - _Z28gemm_half_q_half_gptq_kernelILi5ELb0ELb0EEvPK6__halfPKjS4_S2_PS0_iiiiiPKtibS2_i)
        .other          _Z28gemm_half_q_half_gptq_kernelILi5ELb0ELb0EEvPK6__halfPKjS4_S2_PS0_iiiiiPKtibS2_i,@"STO_CUDA_ENTRY STV_DEFAULT"
_Z28gemm_half_q_half_gptq_kernelILi5ELb0ELb0EEvPK6__halfPKjS4_S2_PS0_iiiiiPKtibS2_i:
.text._Z28gemm_half_q_half_gptq_kernelILi5ELb0ELb0EEvPK6__halfPKjS4_S2_PS0_iiiiiPKtibS2_i:
        /* <DEDUP_REMOVED lines=53> */
.L_x_1397:
        /* <DEDUP_REMOVED lines=20> */
.L_x_1396:
[----:B------:R-:W-:Y:S05]  /*0490*/  BSYNC B0 ;  /* 0x0000000000007941 */ /* 0x000fea0003800000 */
.L_x_1395:
        /* <DEDUP_REMOVED lines=25> */
.L_x_1398:
        /* <DEDUP_REMOVED lines=109> */
.L_x_1401:
        /* <DEDUP_REMOVED lines=70> */
.L_x_1400:
        /* <DEDUP_REMOVED lines=626> */
.L_x_1399:
[----:B------:R-:W0:Y:S01]  /*3880*/  S2UR UR4, SR_CTAID.Y ;  /* 0x00000000000479c3 */ /* 0x000e220000002600 */
[----:B------:R-:W-:Y:S02]  /*3890*/  HADD2 R46, R46.H0_H0, R46.H1_H1 ;  /* 0x3000002e2e2e7230 */ /* 0x000fe40000000800 */
[----:B------:R-:W-:-:S05]  /*38a0*/  HADD2 R23, R44.H0_H0, R44.H1_H1 ;  /* 0x3000002c2c177230 */ /* 0x000fca0000000800 */
[----:B------:R-:W1:Y:S01]  /*38b0*/  LDC.64 R2, c[0x0][0x230] ;  /* 0x00008c00ff027b82 */ /* 0x000e620000000a00 */
[----:B------:R-:W-:Y:S01]  /*38c0*/  PRMT R46, R46, 0x5410, R23 ;  /* 0x000054102e2e7816 */ /* 0x000fe20000000017 */
        /* <DEDUP_REMOVED lines=15> */
.L_x_1405:
[----:B------:R-:W0:Y:S02]  /*39c0*/  LDS R4, [R0] ;  /* 0x0000000000047984 */ /* 0x000e240000000800 */
[----:B0-----:R-:W-:-:S10]  /*39d0*/  HFMA2.MMA R5, R4, 1, 1, R46 ;  /* 0x3c003c0004057835 */ /* 0x001fd4000000002e */
[----:B------:R-:W0:Y:S02]  /*39e0*/  ATOMS.CAST.SPIN R5, [R0], R4, R5 ;  /* 0x000000040005738d */ /* 0x000e240001800005 */
[----:B0-----:R-:W-:-:S13]  /*39f0*/  ISETP.EQ.U32.AND P0, PT, R5, 0x1, PT ;  /* 0x000000010500780c */ /* 0x001fda0003f02070 */
[----:B------:R-:W-:Y:S05]  /*3a00*/  @!P0 BRA `(.L_x_1405) ;  /* 0xfffffffc00ec8947 */ /* 0x000fea000383ffff */
[----:B------:R-:W-:Y:S05]  /*3a10*/  BRA `(.L_x_1403) ;  /* 0x00000000000c7947 */ /* 0x000fea0003800000 */
.L_x_1404:
[----:B------:R-:W2:Y:S02]  /*3a20*/  LD.E R0, desc[UR10][R2.64] ;  /* 0x0000000a02007980 */ /* 0x000ea4000c101900 */
[----:B--2---:R-:W-:-:S05]  /*3a30*/  IADD3 R5, R46, R0, RZ ;  /* 0x000000002e057210 */ /* 0x004fca0007ffe0ff */
[----:B------:R0:W-:Y:S02]  /*3a40*/  ST.E desc[UR10][R2.64], R5 ;  /* 0x0000000502007985 */ /* 0x0001e4000c10190a */
.L_x_1403:
[----:B------:R-:W-:Y:S05]  /*3a50*/  BSYNC B0 ;  /* 0x0000000000007941 */ /* 0x000fea0003800000 */
.L_x_1402:
        /* <DEDUP_REMOVED lines=10> */
.L_x_1409:
[----:B------:R-:W0:Y:S02]  /*3b00*/  LDS R6, [R0+0x4] ;  /* 0x0000040000067984 */ /* 0x000e240000000800 */
[----:B0-----:R-:W-:-:S06]  /*3b10*/  HADD2 R7, R6, R45 ;  /* 0x0000002d06077230 */ /* 0x001fcc0000000000 */
[----:B------:R-:W0:Y:S02]  /*3b20*/  ATOMS.CAST.SPIN R7, [R0+0x4], R6, R7 ;  /* 0x000004060007738d */ /* 0x000e240001800007 */
[----:B0-----:R-:W-:-:S13]  /*3b30*/  ISETP.EQ.U32.AND P0, PT, R7, 0x1, PT ;  /* 0x000000010700780c */ /* 0x001fda0003f02070 */
[----:B------:R-:W-:Y:S05]  /*3b40*/  @!P0 BRA `(.L_x_1409) ;  /* 0xfffffffc00ec8947 */ /* 0x000fea000383ffff */
[----:B------:R-:W-:Y:S05]  /*3b50*/  BRA `(.L_x_1407) ;  /* 0x00000000000c7947 */ /* 0x000fea0003800000 */
.L_x_1408:
[----:B------:R-:W2:Y:S02]  /*3b60*/  LD.E R0, desc[UR10][R2.64+0x4] ;  /* 0x0000040a02007980 */ /* 0x000ea4000c101900 */
[----:B--2---:R-:W-:-:S05]  /*3b70*/  IADD3 R7, R45, R0, RZ ;  /* 0x000000002d077210 */ /* 0x004fca0007ffe0ff */
[----:B------:R0:W-:Y:S02]  /*3b80*/  ST.E desc[UR10][R2.64+0x4], R7 ;  /* 0x0000040702007985 */ /* 0x0001e4000c10190a */
.L_x_1407:
[----:B------:R-:W-:Y:S05]  /*3b90*/  BSYNC B0 ;  /* 0x0000000000007941 */ /* 0x000fea0003800000 */
.L_x_1406:
        /* <DEDUP_REMOVED lines=16> */
.L_x_1413:
[----:B------:R-:W0:Y:S02]  /*3ca0*/  LDS R6, [R0] ;  /* 0x0000000000067984 */ /* 0x000e240000000800 */
[----:B0-----:R-:W-:-:S10]  /*3cb0*/  HFMA2.MMA R7, R6, 1, 1, R48 ;  /* 0x3c003c0006077835 */ /* 0x001fd40000000030 */
[----:B------:R-:W0:Y:S02]  /*3cc0*/  ATOMS.CAST.SPIN R7, [R0], R6, R7 ;  /* 0x000000060007738d */ /* 0x000e240001800007 */
[----:B0-----:R-:W-:-:S13]  /*3cd0*/  ISETP.EQ.U32.AND P0, PT, R7, 0x1, PT ;  /* 0x000000010700780c */ /* 0x001fda0003f02070 */
[----:B------:R-:W-:Y:S05]  /*3ce0*/  @!P0 BRA `(.L_x_1413) ;  /* 0xfffffffc00ec8947 */ /* 0x000fea000383ffff */
[----:B------:R-:W-:Y:S05]  /*3cf0*/  BRA `(.L_x_1411) ;  /* 0x00000000000c7947 */ /* 0x000fea0003800000 */
.L_x_1412:
[----:B------:R-:W2:Y:S02]  /*3d00*/  LD.E R0, desc[UR10][R2.64] ;  /* 0x0000000a02007980 */ /* 0x000ea4000c101900 */
[----:B--2---:R-:W-:-:S05]  /*3d10*/  IADD3 R7, R48, R0, RZ ;  /* 0x0000000030077210 */ /* 0x004fca0007ffe0ff */
[----:B------:R0:W-:Y:S02]  /*3d20*/  ST.E desc[UR10][R2.64], R7 ;  /* 0x0000000702007985 */ /* 0x0001e4000c10190a */
.L_x_1411:
[----:B------:R-:W-:Y:S05]  /*3d30*/  BSYNC B0 ;  /* 0x0000000000007941 */ /* 0x000fea0003800000 */
.L_x_1410:
        /* <DEDUP_REMOVED lines=8> */
[----:B------:R-:W-:-:S07]  /*3dc0*/  PRMT R47, R47, 0x5410, R49 ;  /* 0x000054102f2f7816 */ /* 0x000fce0000000031 */
.L_x_1417:
[----:B------:R-:W0:Y:S02]  /*3dd0*/  LDS R4, [R0] ;  /* 0x0000000000047984 */ /* 0x000e240000000800 */
[----:B0-----:R-:W-:-:S06]  /*3de0*/  HADD2 R5, R4, R47 ;  /* 0x0000002f04057230 */ /* 0x001fcc0000000000 */
[----:B------:R-:W0:Y:S02]  /*3df0*/  ATOMS.CAST.SPIN R5, [R0], R4, R5 ;  /* 0x000000040005738d */ /* 0x000e240001800005 */
[----:B0-----:R-:W-:-:S13]  /*3e00*/  ISETP.EQ.U32.AND P0, PT, R5, 0x1, PT ;  /* 0x000000010500780c */ /* 0x001fda0003f02070 */
[----:B------:R-:W-:Y:S05]  /*3e10*/  @!P0 BRA `(.L_x_1417) ;  /* 0xfffffffc00ec8947 */ /* 0x000fea000383ffff */
[----:B------:R-:W-:Y:S05]  /*3e20*/  BRA `(.L_x_1415) ;  /* 0x00000000000c7947 */ /* 0x000fea0003800000 */
.L_x_1416:
[----:B------:R-:W2:Y:S02]  /*3e30*/  LD.E R0, desc[UR10][R4.64] ;  /* 0x0000000a04007980 */ /* 0x000ea4000c101900 */
[----:B--2---:R-:W-:-:S05]  /*3e40*/  IADD3 R7, R47, R0, RZ ;  /* 0x000000002f077210 */ /* 0x004fca0007ffe0ff */
[----:B------:R0:W-:Y:S02]  /*3e50*/  ST.E desc[UR10][R4.64], R7 ;  /* 0x0000000704007985 */ /* 0x0001e4000c10190a */
.L_x_1415:
[----:B------:R-:W-:Y:S05]  /*3e60*/  BSYNC B0 ;  /* 0x0000000000007941 */ /* 0x000fea0003800000 */
.L_x_1414:
        /* <DEDUP_REMOVED lines=16> */
.L_x_1421:
[----:B------:R-:W0:Y:S02]  /*3f70*/  LDS R6, [R0] ;  /* 0x0000000000067984 */ /* 0x000e240000000800 */
[----:B0-----:R-:W-:-:S10]  /*3f80*/  HFMA2.MMA R7, R6, 1, 1, R51 ;  /* 0x3c003c0006077835 */ /* 0x001fd40000000033 */
[----:B------:R-:W0:Y:S02]  /*3f90*/  ATOMS.CAST.SPIN R7, [R0], R6, R7 ;  /* 0x000000060007738d */ /* 0x000e240001800007 */
[----:B0-----:R-:W-:-:S13]  /*3fa0*/  ISETP.EQ.U32.AND P0, PT, R7, 0x1, PT ;  /* 0x000000010700780c */ /* 0x001fda0003f02070 */
[----:B------:R-:W-:Y:S05]  /*3fb0*/  @!P0 BRA `(.L_x_1421) ;  /* 0xfffffffc00ec8947 */ /* 0x000fea000383ffff */
[----:B------:R-:W-:Y:S05]  /*3fc0*/  BRA `(.L_x_1419) ;  /* 0x00000000000c7947 */ /* 0x000fea0003800000 */
.L_x_1420:
[----:B------:R-:W2:Y:S02]  /*3fd0*/  LD.E R0, desc[UR10][R4.64] ;  /* 0x0000000a04007980 */ /* 0x000ea4000c101900 */
[----:B--2---:R-:W-:-:S05]  /*3fe0*/  IADD3 R7, R51, R0, RZ ;  /* 0x0000000033077210 */ /* 0x004fca0007ffe0ff */
[----:B------:R0:W-:Y:S02]  /*3ff0*/  ST.E desc[UR10][R4.64], R7 ;  /* 0x0000000704007985 */ /* 0x0001e4000c10190a */
.L_x_1419:
[----:B------:R-:W-:Y:S05]  /*4000*/  BSYNC B0 ;  /* 0x0000000000007941 */ /* 0x000fea0003800000 */
.L_x_1418:
        /* <DEDUP_REMOVED lines=10> */
[----:B------:R-:W-:Y:S02]  /*40b0*/  MOV R0, R2 ;  /* 0x0000000200007202 */ /* 0x000fe40000000f00 */
[----:B------:R-:W-:-:S07]  /*40c0*/  PRMT R42, R42, 0x5410, R21 ;  /* 0x000054102a2a7816 */ /* 0x000fce0000000015 */
.L_x_1425:
[----:B------:R-:W1:Y:S02]  /*40d0*/  LDS R2, [R0] ;  /* 0x0000000000027984 */ /* 0x000e640000000800 */
[----:B-1----:R-:W-:-:S06]  /*40e0*/  HADD2 R3, R2, R42 ;  /* 0x0000002a02037230 */ /* 0x002fcc0000000000 */
[----:B------:R-:W1:Y:S02]  /*40f0*/  ATOMS.CAST.SPIN R3, [R0], R2, R3 ;  /* 0x000000020003738d */ /* 0x000e640001800003 */
[----:B-1----:R-:W-:-:S13]  /*4100*/  ISETP.EQ.U32.AND P0, PT, R3, 0x1, PT ;  /* 0x000000010300780c */ /* 0x002fda0003f02070 */
[----:B------:R-:W-:Y:S05]  /*4110*/  @!P0 BRA `(.L_x_1425) ;  /* 0xfffffffc00ec8947 */ /* 0x000fea000383ffff */
[----:B------:R-:W-:Y:S05]  /*4120*/  BRA `(.L_x_1423) ;  /* 0x00000000000c7947 */ /* 0x000fea0003800000 */
.L_x_1424:
[----:B------:R-:W0:Y:S02]  /*4130*/  LD.E R0, desc[UR10][R2.64] ;  /* 0x0000000a02007980 */ /* 0x000e24000c101900 */
[----:B0-----:R-:W-:-:S05]  /*4140*/  IADD3 R7, R42, R0, RZ ;  /* 0x000000002a077210 */ /* 0x001fca0007ffe0ff */
[----:B------:R1:W-:Y:S02]  /*4150*/  ST.E desc[UR10][R2.64], R7 ;  /* 0x0000000702007985 */ /* 0x0003e4000c10190a */
.L_x_1423:
[----:B------:R-:W-:Y:S05]  /*4160*/  BSYNC B0 ;  /* 0x0000000000007941 */ /* 0x000fea0003800000 */
.L_x_1422:
[----:B-1----:R-:W-:Y:S01]  /*4170*/  MOV R3, UR9 ;  /* 0x0000000900037c02 */ /* 0x002fe20008000f00 */
        /* <DEDUP_REMOVED lines=15> */
.L_x_1429:
[----:B------:R-:W0:Y:S02]  /*4270*/  LDS R6, [R0] ;  /* 0x0000000000067984 */ /* 0x000e240000000800 */
[----:B0-----:R-:W-:-:S10]  /*4280*/  HFMA2.MMA R7, R6, 1, 1, R54 ;  /* 0x3c003c0006077835 */ /* 0x001fd40000000036 */
[----:B------:R-:W0:Y:S02]  /*4290*/  ATOMS.CAST.SPIN R7, [R0], R6, R7 ;  /* 0x000000060007738d */ /* 0x000e240001800007 */
[----:B0-----:R-:W-:-:S13]  /*42a0*/  ISETP.EQ.U32.AND P0, PT, R7, 0x1, PT ;  /* 0x000000010700780c */ /* 0x001fda0003f02070 */
[----:B------:R-:W-:Y:S05]  /*42b0*/  @!P0 BRA `(.L_x_1429) ;  /* 0xfffffffc00ec8947 */ /* 0x000fea000383ffff */
[----:B------:R-:W-:Y:S05]  /*42c0*/  BRA `(.L_x_1427) ;  /* 0x00000000000c7947 */ /* 0x000fea0003800000 */
.L_x_1428:
[----:B------:R-:W0:Y:S02]  /*42d0*/  LD.E R0, desc[UR10][R2.64] ;  /* 0x0000000a02007980 */ /* 0x000e24000c101900 */
[----:B0-----:R-:W-:-:S05]  /*42e0*/  IADD3 R7, R54, R0, RZ ;  /* 0x0000000036077210 */ /* 0x001fca0007ffe0ff */
[----:B------:R1:W-:Y:S02]  /*42f0*/  ST.E desc[UR10][R2.64], R7 ;  /* 0x0000000702007985 */ /* 0x0003e4000c10190a */
.L_x_1427:
[----:B------:R-:W-:Y:S05]  /*4300*/  BSYNC B0 ;  /* 0x0000000000007941 */ /* 0x000fea0003800000 */
.L_x_1426:
        /* <DEDUP_REMOVED lines=10> */
.L_x_1434:
[----:B------:R-:W0:Y:S02]  /*43b0*/  LDS R4, [R0] ;  /* 0x0000000000047984 */ /* 0x000e240000000800 */
[----:B0-----:R-:W-:-:S06]  /*43c0*/  HADD2 R5, R4, R57 ;  /* 0x0000003904057230 */ /* 0x001fcc0000000000 */
[----:B------:R-:W0:Y:S02]  /*43d0*/  ATOMS.CAST.SPIN R5, [R0], R4, R5 ;  /* 0x000000040005738d */ /* 0x000e240001800005 */
[----:B0-----:R-:W-:-:S13]  /*43e0*/  ISETP.EQ.U32.AND P0, PT, R5, 0x1, PT ;  /* 0x000000010500780c */ /* 0x001fda0003f02070 */
[----:B------:R-:W-:Y:S05]  /*43f0*/  @!P0 BRA `(.L_x_1434) ;  /* 0xfffffffc00ec8947 */ /* 0x000fea000383ffff */
[----:B------:R-:W-:Y:S05]  /*4400*/  BSYNC B1 ;  /* 0x0000000000017941 */ /* 0x000fea0003800000 */
.L_x_1433:
[----:B------:R-:W-:Y:S05]  /*4410*/  BRA `(.L_x_1431) ;  /* 0x00000000000c7947 */ /* 0x000fea0003800000 */
.L_x_1432:
[----:B------:R-:W1:Y:S02]  /*4420*/  LD.E R0, desc[UR10][R4.64] ;  /* 0x0000000a04007980 */ /* 0x000e64000c101900 */
[----:B-1----:R-:W-:-:S05]  /*4430*/  IADD3 R7, R57, R0, RZ ;  /* 0x0000000039077210 */ /* 0x002fca0007ffe0ff */
[----:B------:R0:W-:Y:S02]  /*4440*/  ST.E desc[UR10][R4.64], R7 ;  /* 0x0000000704007985 */ /* 0x0001e4000c10190a */
.L_x_1431:
[----:B------:R-:W-:Y:S05]  /*4450*/  BSYNC B0 ;  /* 0x0000000000007941 */ /* 0x000fea0003800000 */
.L_x_1430:
        /* <DEDUP_REMOVED lines=15> */
.L_x_1438:
[----:B------:R-:W0:Y:S02]  /*4550*/  LDS R4, [R0] ;  /* 0x0000000000047984 */ /* 0x000e240000000800 */
[----:B0-----:R-:W-:-:S10]  /*4560*/  HFMA2.MMA R5, R4, 1, 1, R72 ;  /* 0x3c003c0004057835 */ /* 0x001fd40000000048 */
[----:B------:R-:W0:Y:S02]  /*4570*/  ATOMS.CAST.SPIN R5, [R0], R4, R5 ;  /* 0x000000040005738d */ /* 0x000e240001800005 */
[----:B0-----:R-:W-:-:S13]  /*4580*/  ISETP.EQ.U32.AND P0, PT, R5, 0x1, PT ;  /* 0x000000010500780c */ /* 0x001fda0003f02070 */
[----:B------:R-:W-:Y:S05]  /*4590*/  @!P0 BRA `(.L_x_1438) ;  /* 0xfffffffc00ec8947 */ /* 0x000fea000383ffff */
[----:B------:R-:W-:Y:S05]  /*45a0*/  BRA `(.L_x_1436) ;  /* 0x00000000000c7947 */ /* 0x000fea0003800000 */
.L_x_1437:
[----:B------:R-:W1:Y:S02]  /*45b0*/  LD.E R0, desc[UR10][R4.64] ;  /* 0x0000000a04007980 */ /* 0x000e64000c101900 */
[----:B-1----:R-:W-:-:S05]  /*45c0*/  IADD3 R7, R72, R0, RZ ;  /* 0x0000000048077210 */ /* 0x002fca0007ffe0ff */
[----:B------:R0:W-:Y:S02]  /*45d0*/  ST.E desc[UR10][R4.64], R7 ;  /* 0x0000000704007985 */ /* 0x0001e4000c10190a */
.L_x_1436:
[----:B------:R-:W-:Y:S05]  /*45e0*/  BSYNC B0 ;  /* 0x0000000000007941 */ /* 0x000fea0003800000 */
.L_x_1435:
[----:B-1----:R-:W-:-:S04]  /*45f0*/  IADD3 R2, P0, R2, UR4, RZ ;  /* 0x0000000402027c10 */ /* 0x002fc8000ff1e0ff */
[----:B------:R-:W-:-:S08]  /*4600*/  IADD3.X R3, R3, UR5, RZ, P0, !PT ;  /* 0x0000000503037c10 */ /* 0x000fd000087fe4ff */
[----:B------:R1:W-:Y:S02]  /*4610*/  ATOM.E.ADD.F16x2.RN.STRONG.GPU P0, RZ, desc[UR10][R2.64], R58 ;  /* 0x0000003a02ff79a2 */ /* 0x0003e4000810e1ca */
[----:B-1----:R-:W-:Y:S05]  /*4620*/  @P0 EXIT ;  /* 0x000000000000094d */ /* 0x002fea0003800000 */
[----:B------:R-:W1:Y:S02]  /*4630*/  QSPC.E.S P0, RZ, [R2] ;  /* 0x0000000002ff73aa */ /* 0x000e640000000500 */
[----:B-1----:R-:W-:Y:S05]  /*4640*/  @!P0 BRA `(.L_x_1439) ;  /* 0x0000000000208947 */ /* 0x002fea0003800000 */
[----:B------:R-:W-:Y:S02]  /*4650*/  MOV R0, R2 ;  /* 0x0000000200007202 */ /* 0x000fe40000000f00 */
[----:B------:R-:W-:-:S07]  /*4660*/  PRMT R58, R58, 0x5410, R29 ;  /* 0x000054103a3a7816 */ /* 0x000fce000000001d */
.L_x_1440:
[----:B------:R-:W1:Y:S02]  /*4670*/  LDS R2, [R0] ;  /* 0x0000000000027984 */ /* 0x000e640000000800 */
[----:B-1----:R-:W-:-:S06]  /*4680*/  HADD2 R3, R2, R58 ;  /* 0x0000003a02037230 */ /* 0x002fcc0000000000 */
[----:B------:R-:W1:Y:S02]  /*4690*/  ATOMS.CAST.SPIN R3, [R0], R2, R3 ;  /* 0x000000020003738d */ /* 0x000e640001800003 */
[----:B-1----:R-:W-:-:S13]  /*46a0*/  ISETP.EQ.U32.AND P0, PT, R3, 0x1, PT ;  /* 0x000000010300780c */ /* 0x002fda0003f02070 */
[----:B------:R-:W-:Y:S05]  /*46b0*/  @!P0 BRA `(.L_x_1440) ;  /* 0xfffffffc00ec8947 */ /* 0x000fea000383ffff */
[----:B------:R-:W-:Y:S05]  /*46c0*/  EXIT ;  /* 0x000000000000794d */ /* 0x000fea0003800000 */
.L_x_1439:
[----:B------:R-:W0:Y:S02]  /*46d0*/  LD.E R0, desc[UR10][R2.64] ;  /* 0x0000000a02007980 */ /* 0x000e24000c101900 */
[----:B0-----:R-:W-:-:S05]  /*46e0*/  IADD3 R5, R58, R0, RZ ;  /* 0x000000003a057210 */ /* 0x001fca0007ffe0ff */
[----:B------:R-:W-:Y:S01]  /*46f0*/  ST.E desc[UR10][R2.64], R5 ;  /* 0x0000000502007985 */ /* 0x000fe2000c10190a */
[----:B------:R-:W-:Y:S05]  /*4700*/  EXIT ;  /* 0x000000000000794d */ /* 0x000fea0003800000 */
.L_x_1441:
        /* <DEDUP_REMOVED lines=15> */
.L_x_4038:


//--------------------- .text._Z28gemm_half_q_half_gptq_kernelILi4ELb0ELb0EEvPK6__halfPKjS4_S2_PS0_iiiiiPKtibS2_i --------------------------
	.section	.text._Z28gemm_half_q_half_gptq_kernelILi4ELb0ELb0EEvPK6__halfPKjS4_S2_PS0_iiiiiPKtibS2_i,"ax",@progbits
	.align	128
        .global         _Z28gemm_half_q_half_gptq_kernelILi4ELb0ELb0EEvPK6__halfPKjS4_S2_PS0_iiiiiPKtibS2_i
        .type           _Z28gemm_half_q_half_gptq_kernelILi4ELb0ELb0EEvPK6__halfPKjS4_S2_PS0_iiiiiPKtibS2_i,@function
        .size           _Z28gemm_half_q_half_gptq_kernelILi4ELb0ELb0EEvPK6__halfPKjS4_S2_PS0_iiiiiPKtibS2_i,(.L_x_4039 - _Z28gemm_half_q_half_gptq_kernelILi4ELb0ELb0EEvPK6__halfPKjS4_S2_PS0_iiiiiPKtibS2_i)
        .other          _Z28gemm_half_q_half_gptq_kernelILi4ELb0ELb0EEvPK6__halfPKjS4_S2_PS0_iiiiiPKtibS2_i,@"STO_CUDA_ENTRY STV_DEFAULT"
_Z28gemm_half_q_half_gptq_kernelILi4ELb0ELb0EEvPK6__halfPKjS4_S2_PS0_iiiiiPKtibS2_i:
.text._Z28gemm_half_q_half_gptq_kernelILi4ELb0ELb0EEvPK6__halfPKjS4_S2_PS0_iiiiiPKtibS2_i:
        /* <DEDUP_REMOVED lines=47> */
.L_x_1444:
        /* <DEDUP_REMOVED lines=16> */
.L_x_1443:
[----:B------:R-:W-:Y:S05]  /*03f0*/  BSYNC B0 ;  /* 0x0000000000007941 */ /* 0x000fea0003800000 */
.L_x_1442:
        /* <DEDUP_REMOVED lines=87> */
.L_x_1445:
        /* <DEDUP_REMOVED lines=37> */
.L_x_1448:
        /* <DEDUP_REMOVED lines=60> */
.L_x_1447:
        /* <DEDUP_REMOVED lines=544> */
.L_x_1446:
        /* <DEDUP_REMOVED lines=19> */
.L_x_1452:
[----:B------:R-:W0:Y:S02]  /*32b0*/  LDS R4, [R0] ;  /* 0x0000000000047984 */ /* 0x000e240000000800 */
[----:B0-----:R-:W-:-:S10]  /*32c0*/  HFMA2.MMA R5, R4, 1, 1, R58 ;  /* 0x3c003c0004057835 */ /* 0x001fd4000000003a */
[----:B------:R-:W0:Y:S02]  /*32d0*/  ATOMS.CAST.SPIN R5, [R0], R4, R5 ;  /* 0x000000040005738d */ /* 0x000e240001800005 */
[----:B0-----:R-:W-:-:S13]  /*32e0*/  ISETP.EQ.U32.AND P0, PT, R5, 0x1, PT ;  /* 0x000000010500780c */ /* 0x001fda0003f02070 */
[----:B------:R-:W-:Y:S05]  /*32f0*/  @!P0 BRA `(.L_x_1452) ;  /* 0xfffffffc00ec8947 */ /* 0x000fea000383ffff */
[----:B------:R-:W-:Y:S05]  /*3300*/  BRA `(.L_x_1450) ;  /* 0x00000000000c7947 */ /* 0x000fea0003800000 */
.L_x_1451:
[----:B------:R-:W2:Y:S02]  /*3310*/  LD.E R0, desc[UR8][R2.64] ;  /* 0x0000000802007980 */ /* 0x000ea4000c101900 */
[----:B--2---:R-:W-:-:S05]  /*3320*/  IADD3 R5, R58, R0, RZ ;  /* 0x000000003a057210 */ /* 0x004fca0007ffe0ff */
[----:B------:R0:W-:Y:S02]  /*3330*/  ST.E desc[UR8][R2.64], R5 ;  /* 0x0000000502007985 */ /* 0x0001e4000c101908 */
.L_x_1450:
[----:B------:R-:W-:Y:S05]  /*3340*/  BSYNC B0 ;  /* 0x0000000000007941 */ /* 0x000fea0003800000 */
.L_x_1449:
        /* <DEDUP_REMOVED lines=10> */
.L_x_1456:
[----:B------:R-:W0:Y:S02]  /*33f0*/  LDS R6, [R0+0x4] ;  /* 0x0000040000067984 */ /* 0x000e240000000800 */
[----:B0-----:R-:W-:-:S06]  /*3400*/  HADD2 R7, R6, R45 ;  /* 0x0000002d06077230 */ /* 0x001fcc0000000000 */
[----:B------:R-:W0:Y:S02]  /*3410*/  ATOMS.CAST.SPIN R7, [R0+0x4], R6, R7 ;  /* 0x000004060007738d */ /* 0x000e240001800007 */
[----:B0-----:R-:W-:-:S13]  /*3420*/  ISETP.EQ.U32.AND P0, PT, R7, 0x1, PT ;  /* 0x000000010700780c */ /* 0x001fda0003f02070 */
[----:B------:R-:W-:Y:S05]  /*3430*/  @!P0 BRA `(.L_x_1456) ;  /* 0xfffffffc00ec8947 */ /* 0x000fea000383ffff */
[----:B------:R-:W-:Y:S05]  /*3440*/  BRA `(.L_x_1454) ;  /* 0x00000000000c7947 */ /* 0x000fea0003800000 */
.L_x_1455:
[----:B------:R-:W2:Y:S02]  /*3450*/  LD.E R0, desc[UR8][R2.64+0x4] ;  /* 0x0000040802007980 */ /* 0x000ea4000c101900 */
[----:B--2---:R-:W-:-:S05]  /*3460*/  IADD3 R7, R45, R0, RZ ;  /* 0x000000002d077210 */ /* 0x004fca0007ffe0ff */
[----:B------:R0:W-:Y:S02]  /*3470*/  ST.E desc[UR8][R2.64+0x4], R7 ;  /* 0x0000040702007985 */ /* 0x0001e4000c101908 */
.L_x_1454:
[----:B------:R-:W-:Y:S05]  /*3480*/  BSYNC B0 ;  /* 0x0000000000007941 */ /* 0x000fea0003800000 */
.L_x_1453:
        /* <DEDUP_REMOVED lines=15> */
.L_x_1460:
[----:B------:R-:W0:Y:S02]  /*3580*/  LDS R6, [R0] ;  /* 0x0000000000067984 */ /* 0x000e240000000800 */
[----:B0-----:R-:W-:-:S10]  /*3590*/  HFMA2.MMA R7, R6, 1, 1, R47 ;  /* 0x3c003c0006077835 */ /* 0x001fd4000000002f */
[----:B------:R-:W0:Y:S02]  /*35a0*/  ATOMS.CAST.SPIN R7, [R0], R6, R7 ;  /* 0x000000060007738d */ /* 0x000e240001800007 */
[----:B0-----:R-:W-:-:S13]  /*35b0*/  ISETP.EQ.U32.AND P0, PT, R7, 0x1, PT ;  /* 0x000000010700780c */ /* 0x001fda0003f02070 */
[----:B------:R-:W-:Y:S05]  /*35c0*/  @!P0 BRA `(.L_x_1460) ;  /* 0xfffffffc00ec8947 */ /* 0x000fea000383ffff */
[----:B------:R-:W-:Y:S05]  /*35d0*/  BRA `(.L_x_1458) ;  /* 0x00000000000c7947 */ /* 0x000fea0003800000 */
.L_x_1459:
[----:B------:R-:W2:Y:S02]  /*35e0*/  LD.E R0, desc[UR8][R2.64] ;  /* 0x0000000802007980 */ /* 0x000ea4000c101900 */
[----:B--2---:R-:W-:-:S05]  /*35f0*/  IADD3 R7, R47, R0, RZ ;  /* 0x000000002f077210 */ /* 0x004fca0007ffe0ff */
[----:B------:R0:W-:Y:S02]  /*3600*/  ST.E desc[UR8][R2.64], R7 ;  /* 0x0000000702007985 */ /* 0x0001e4000c101908 */
.L_x_1458:
[----:B------:R-:W-:Y:S05]  /*3610*/  BSYNC B0 ;  /* 0x0000000000007941 */ /* 0x000fea0003800000 */
.L_x_1457:
        /* <DEDUP_REMOVED lines=8> */
.L_x_1464:
[----:B------:R-:W1:Y:S02]  /*36a0*/  LDS R4, [R0] ;  /* 0x0000000000047984 */ /* 0x000e640000000800 */
[----:B-1----:R-:W-:-:S06]  /*36b0*/  HADD2 R5, R4, R55 ;  /* 0x0000003704057230 */ /* 0x002fcc0000000000 */
[----:B------:R-:W1:Y:S02]  /*36c0*/  ATOMS.CAST.SPIN R5, [R0], R4, R5 ;  /* 0x000000040005738d */ /* 0x000e640001800005 */
[----:B-1----:R-:W-:-:S13]  /*36d0*/  ISETP.EQ.U32.AND P0, PT, R5, 0x1, PT ;  /* 0x000000010500780c */ /* 0x002fda0003f02070 */
[----:B------:R-:W-:Y:S05]  /*36e0*/  @!P0 BRA `(.L_x_1464) ;  /* 0xfffffffc00ec8947 */ /* 0x000fea000383ffff */
[----:B------:R-:W-:Y:S05]  /*36f0*/  BRA `(.L_x_1462) ;  /* 0x00000000000c7947 */ /* 0x000fea0003800000 */
.L_x_1463:
[----:B------:R-:W0:Y:S02]  /*3700*/  LD.E R0, desc[UR8][R4.64] ;  /* 0x0000000804007980 */ /* 0x000e24000c101900 */
[----:B0-----:R-:W-:-:S05]  /*3710*/  IADD3 R7, R55, R0, RZ ;  /* 0x0000000037077210 */ /* 0x001fca0007ffe0ff */
[----:B------:R1:W-:Y:S02]  /*3720*/  ST.E desc[UR8][R4.64], R7 ;  /* 0x0000000704007985 */ /* 0x0003e4000c101908 */
.L_x_1462:
[----:B------:R-:W-:Y:S05]  /*3730*/  BSYNC B0 ;  /* 0x0000000000007941 */ /* 0x000fea0003800000 */
.L_x_1461:
        /* <DEDUP_REMOVED lines=15> */
.L_x_1468:
[----:B------:R-:W0:Y:S02]  /*3830*/  LDS R6, [R0] ;  /* 0x0000000000067984 */ /* 0x000e240000000800 */
[----:B0-----:R-:W-:-:S10]  /*3840*/  HFMA2.MMA R7, R6, 1, 1, R50 ;  /* 0x3c003c0006077835 */ /* 0x001fd40000000032 */
[----:B------:R-:W0:Y:S02]  /*3850*/  ATOMS.CAST.SPIN R7, [R0], R6, R7 ;  /* 0x000000060007738d */ /* 0x000e240001800007 */
[----:B0-----:R-:W-:-:S13]  /*3860*/  ISETP.EQ.U32.AND P0, PT, R7, 0x1, PT ;  /* 0x000000010700780c */ /* 0x001fda0003f02070 */
[----:B------:R-:W-:Y:S05]  /*3870*/  @!P0 BRA `(.L_x_1468) ;  /* 0xfffffffc00ec8947 */ /* 0x000fea000383ffff */
[----:B------:R-:W-:Y:S05]  /*3880*/  BRA `(.L_x_1466) ;  /* 0x00000000000c7947 */ /* 0x000fea0003800000 */
.L_x_1467:
[----:B------:R-:W0:Y:S02]  /*3890*/  LD.E R0, desc[UR8][R4.64] ;  /* 0x0000000804007980 */ /* 0x000e24000c101900 */
[----:B0-----:R-:W-:-:S05]  /*38a0*/  IADD3 R7, R50, R0, RZ ;  /* 0x0000000032077210 */ /* 0x001fca0007ffe0ff */
[----:B------:R1:W-:Y:S02]  /*38b0*/  ST.E desc[UR8][R4.64], R7 ;  /* 0x0000000704007985 */ /* 0x0003e4000c101908 */
.L_x_1466:
[----:B------:R-:W-:Y:S05]  /*38c0*/  BSYNC B0 ;  /* 0x0000000000007941 */ /* 0x000fea0003800000 */
.L_x_1465:
        /* <DEDUP_REMOVED lines=12> */
.L_x_1472:
[----:B------:R-:W0:Y:S02]  /*3990*/  LDS R2, [R0] ;  /* 0x0000000000027984 */ /* 0x000e240000000800 */
[----:B0-----:R-:W-:-:S06]  /*39a0*/  HADD2 R3, R2, R36 ;  /* 0x0000002402037230 */ /* 0x001fcc0000000000 */
[----:B------:R-:W0:Y:S02]  /*39b0*/  ATOMS.CAST.SPIN R3, [R0], R2, R3 ;  /* 0x000000020003738d */ /* 0x000e240001800003 */
[----:B0-----:R-:W-:-:S13]  /*39c0*/  ISETP.EQ.U32.AND P0, PT, R3, 0x1, PT ;  /* 0x000000010300780c */ /* 0x001fda0003f02070 */
[----:B------:R-:W-:Y:S05]  /*39d0*/  @!P0 BRA `(.L_x_1472) ;  /* 0xfffffffc00ec8947 */ /* 0x000fea000383ffff */
[----:B------:R-:W-:Y:S05]  /*39e0*/  BRA `(.L_x_1470) ;  /* 0x00000000000c7947 */ /* 0x000fea0003800000 */
.L_x_1471:
[----:B------:R-:W2:Y:S02]  /*39f0*/  LD.E R0, desc[UR8][R2.64] ;  /* 0x0000000802007980 */ /* 0x000ea4000c101900 */
[----:B--2---:R-:W-:-:S05]  /*3a00*/  IADD3 R9, R36, R0, RZ ;  /* 0x0000000024097210 */ /* 0x004fca0007ffe0ff */
[----:B------:R0:W-:Y:S02]  /*3a10*/  ST.E desc[UR8][R2.64], R9 ;  /* 0x0000000902007985 */ /* 0x0001e4000c101908 */
.L_x_1470:
[----:B------:R-:W-:Y:S05]  /*3a20*/  BSYNC B0 ;  /* 0x0000000000007941 */ /* 0x000fea0003800000 */
.L_x_1469:
        /* <DEDUP_REMOVED lines=14> */
.L_x_1476:
[----:B------:R-:W0:Y:S02]  /*3b10*/  LDS R2, [R0] ;  /* 0x0000000000027984 */ /* 0x000e240000000800 */
[----:B0-----:R-:W-:-:S10]  /*3b20*/  HFMA2.MMA R3, R2, 1, 1, R66 ;  /* 0x3c003c0002037835 */ /* 0x001fd40000000042 */
[----:B------:R-:W0:Y:S02]  /*3b30*/  ATOMS.CAST.SPIN R3, [R0], R2, R3 ;  /* 0x000000020003738d */ /* 0x000e240001800003 */
[----:B0-----:R-:W-:-:S13]  /*3b40*/  ISETP.EQ.U32.AND P0, PT, R3, 0x1, PT ;  /* 0x000000010300780c */ /* 0x001fda0003f02070 */
[----:B------:R-:W-:Y:S05]  /*3b50*/  @!P0 BRA `(.L_x_1476) ;  /* 0xfffffffc00ec8947 */ /* 0x000fea000383ffff */
[----:B------:R-:W-:Y:S05]  /*3b60*/  BRA `(.L_x_1474) ;  /* 0x00000000000c7947 */ /* 0x000fea0003800000 */
.L_x_1475:
[----:B------:R-:W2:Y:S02]  /*3b70*/  LD.E R0, desc[UR8][R2.64] ;  /* 0x0000000802007980 */ /* 0x000ea4000c101900 */
[----:B--2---:R-:W-:-:S05]  /*3b80*/  IADD3 R9, R66, R0, RZ ;  /* 0x0000000042097210 */ /* 0x004fca0007ffe0ff */
[----:B------:R0:W-:Y:S02]  /*3b90*/  ST.E desc[UR8][R2.64], R9 ;  /* 0x0000000902007985 */ /* 0x0001e4000c101908 */
.L_x_1474:
[----:B------:R-:W-:Y:S05]  /*3ba0*/  BSYNC B0 ;  /* 0x0000000000007941 */ /* 0x000fea0003800000 */
.L_x_1473:
        /* <DEDUP_REMOVED lines=8> */
.L_x_1478:
[----:B------:R-:W0:Y:S02]  /*3c30*/  LDS R2, [R0] ;  /* 0x0000000000027984 */ /* 0x000e240000000800 */
[----:B0-----:R-:W-:-:S06]  /*3c40*/  HADD2 R3, R2, R53 ;  /* 0x0000003502037230 */ /* 0x001fcc0000000000 */
[----:B------:R-:W0:Y:S02]  /*3c50*/  ATOMS.CAST.SPIN R3, [R0], R2, R3 ;  /* 0x000000020003738d */ /* 0x000e240001800003 */
[----:B0-----:R-:W-:-:S13]  /*3c60*/  ISETP.EQ.U32.AND P0, PT, R3, 0x1, PT ;  /* 0x000000010300780c */ /* 0x001fda0003f02070 */
[----:B------:R-:W-:Y:S05]  /*3c70*/  @!P0 BRA `(.L_x_1478) ;  /* 0xfffffffc00ec8947 */ /* 0x000fea000383ffff */
[----:B------:R-:W-:Y:S05]  /*3c80*/  EXIT ;  /* 0x000000000000794d */ /* 0x000fea0003800000 */
.L_x_1477:
[----:B------:R-:W2:Y:S02]  /*3c90*/  LD.E R0, desc[UR8][R2.64] ;  /* 0x0000000802007980 */ /* 0x000ea4000c101900 */
[----:B--2---:R-:W-:-:S05]  /*3ca0*/  IADD3 R5, R53, R0, RZ ;  /* 0x0000000035057210 */ /* 0x004fca0007ffe0ff */
[----:B------:R-:W-:Y:S01]  /*3cb0*/  ST.E desc[UR8][R2.64], R5 ;  /* 0x0000000502007985 */ /* 0x000fe2000c101908 */
[----:B------:R-:W-:Y:S05]  /*3cc0*/  EXIT ;  /* 0x000000000000794d */ /* 0x000fea0003800000 */
.L_x_1479:
        /* <DEDUP_REMOVED lines=11> */
.L_x_4039:


//--------------------- .text._Z28gemm_half_q_half_gptq_kernelILi3ELb0ELb0EEvPK6__halfPKjS4_S2_PS0_iiiiiPKtibS2_i --------------------------
	.section	.text._Z28gemm_half_q_half_gptq_kernelILi3ELb0ELb0EEvPK6__halfPKjS4_S2_PS0_iiiiiPKtibS2_i,"ax",@progbits
	.align	128
        .global         _Z28gemm_half_q_half_gptq_kernelILi3ELb0ELb0EEvPK6__halfPKjS4_S2_PS0_iiiiiPKtibS2_i
        .type           _Z28gemm_half_q_half_gptq_kernelILi3ELb0ELb0EEvPK6__halfPKjS4_S2_PS0_iiiiiPKtibS2_i,@function
        .size           _Z28gemm_half_q_half_gptq_kernelILi3ELb0ELb0EEvPK6__halfPKjS4_S2_PS0_iiiiiPKtibS2_i,(.L_x_4040 - _Z28gemm_half_q_half_gptq_kernelILi3ELb0ELb0EEvPK6__halfPKjS4_S2_PS0_iiiiiPKtibS2_i)
        .other          _Z28gemm_half_q_half_gptq_kernelILi3ELb0ELb0EEvPK6__halfPKjS4_S2_PS0_iiiiiPKtibS2_i,@"STO_CUDA_ENTRY STV_DEFAULT"
_Z28gemm_half_q_half_gptq_kernelILi3ELb0ELb0EEvPK6__halfPKjS4_S2_PS0_iiiiiPKtibS2_i:
.text._Z28gemm_half_q_half_gptq_kernelILi3ELb0ELb0EEvPK6__halfPKjS4_S2_PS0_iiiiiPKtibS2_i:
        /* <DEDUP_REMOVED lines=53> */
.L_x_1481:
[----:B------:R-:W-:Y:S05]  /*0350*/  BSYNC B0 ;  /* 0x0000000000007941 */ /* 0x000fea0003800000 */
.L_x_1480:
        /* <DEDUP_REMOVED lines=83> */
.L_x_1482:
        /* <DEDUP_REMOVED lines=37> */
.L_x_1485:
        /* <DEDUP_REMOVED lines=63> */
.L_x_1484:
        /* <DEDUP_REMOVED lines=460> */
.L_x_1483:
        /* <DEDUP_REMOVED lines=19> */
.L_x_1489:
[----:B------:R-:W0:Y:S02]  /*2cc0*/  LDS R4, [R6] ;  /* 0x0000000006047984 */ /* 0x000e240000000800 */
[----:B0-----:R-:W-:-:S10]  /*2cd0*/  HFMA2.MMA R5, R4, 1, 1, R43 ;  /* 0x3c003c0004057835 */ /* 0x001fd4000000002b */
[----:B------:R-:W0:Y:S02]  /*2ce0*/  ATOMS.CAST.SPIN R5, [R6], R4, R5 ;  /* 0x000000040605738d */ /* 0x000e240001800005 */
[----:B0-----:R-:W-:-:S13]  /*2cf0*/  ISETP.EQ.U32.AND P0, PT, R5, 0x1, PT ;  /* 0x000000010500780c */ /* 0x001fda0003f02070 */
[----:B------:R-:W-:Y:S05]  /*2d00*/  @!P0 BRA `(.L_x_1489) ;  /* 0xfffffffc00ec8947 */ /* 0x000fea000383ffff */
[----:B------:R-:W-:Y:S05]  /*2d10*/  BRA `(.L_x_1487) ;  /* 0x00000000000c7947 */ /* 0x000fea0003800000 */
.L_x_1488:
[----:B------:R-:W2:Y:S02]  /*2d20*/  LD.E R4, desc[UR8][R2.64] ;  /* 0x0000000802047980 */ /* 0x000ea4000c101900 */
[----:B--2---:R-:W-:-:S05]  /*2d30*/  IADD3 R5, R43, R4, RZ ;  /* 0x000000042b057210 */ /* 0x004fca0007ffe0ff */
[----:B------:R0:W-:Y:S02]  /*2d40*/  ST.E desc[UR8][R2.64], R5 ;  /* 0x0000000502007985 */ /* 0x0001e4000c101908 */
.L_x_1487:
[----:B------:R-:W-:Y:S05]  /*2d50*/  BSYNC B0 ;  /* 0x0000000000007941 */ /* 0x000fea0003800000 */
.L_x_1486:
        /* <DEDUP_REMOVED lines=10> */
.L_x_1493:
[----:B------:R-:W0:Y:S02]  /*2e00*/  LDS R6, [R8+0x4] ;  /* 0x0000040008067984 */ /* 0x000e240000000800 */
[----:B0-----:R-:W-:-:S06]  /*2e10*/  HADD2 R7, R6, R28 ;  /* 0x0000001c06077230 */ /* 0x001fcc0000000000 */
[----:B------:R-:W0:Y:S02]  /*2e20*/  ATOMS.CAST.SPIN R7, [R8+0x4], R6, R7 ;  /* 0x000004060807738d */ /* 0x000e240001800007 */
[----:B0-----:R-:W-:-:S13]  /*2e30*/  ISETP.EQ.U32.AND P0, PT, R7, 0x1, PT ;  /* 0x000000010700780c */ /* 0x001fda0003f02070 */
[----:B------:R-:W-:Y:S05]  /*2e40*/  @!P0 BRA `(.L_x_1493) ;  /* 0xfffffffc00ec8947 */ /* 0x000fea000383ffff */
[----:B------:R-:W-:Y:S05]  /*2e50*/  BRA `(.L_x_1491) ;  /* 0x00000000000c7947 */ /* 0x000fea0003800000 */
.L_x_1492:
[----:B------:R-:W2:Y:S02]  /*2e60*/  LD.E R6, desc[UR8][R2.64+0x4] ;  /* 0x0000040802067980 */ /* 0x000ea4000c101900 */
[----:B--2---:R-:W-:-:S05]  /*2e70*/  IADD3 R7, R28, R6, RZ ;  /* 0x000000061c077210 */ /* 0x004fca0007ffe0ff */
[----:B------:R0:W-:Y:S02]  /*2e80*/  ST.E desc[UR8][R2.64+0x4], R7 ;  /* 0x0000040702007985 */ /* 0x0001e4000c101908 */
.L_x_1491:
[----:B------:R-:W-:Y:S05]  /*2e90*/  BSYNC B0 ;  /* 0x0000000000007941 */ /* 0x000fea0003800000 */
.L_x_1490:
        /* <DEDUP_REMOVED lines=15> */
.L_x_1497:
[----:B------:R-:W0:Y:S02]  /*2f90*/  LDS R2, [R8] ;  /* 0x0000000008027984 */ /* 0x000e240000000800 */
[----:B0-----:R-:W-:-:S10]  /*2fa0*/  HFMA2.MMA R3, R2, 1, 1, R45 ;  /* 0x3c003c0002037835 */ /* 0x001fd4000000002d */
[----:B------:R-:W0:Y:S02]  /*2fb0*/  ATOMS.CAST.SPIN R3, [R8], R2, R3 ;  /* 0x000000020803738d */ /* 0x000e240001800003 */
[----:B0-----:R-:W-:-:S13]  /*2fc0*/  ISETP.EQ.U32.AND P0, PT, R3, 0x1, PT ;  /* 0x000000010300780c */ /* 0x001fda0003f02070 */
[----:B------:R-:W-:Y:S05]  /*2fd0*/  @!P0 BRA `(.L_x_1497) ;  /* 0xfffffffc00ec8947 */ /* 0x000fea000383ffff */
[----:B------:R-:W-:Y:S05]  /*2fe0*/  BRA `(.L_x_1495) ;  /* 0x00000000000c7947 */ /* 0x000fea0003800000 */
.L_x_1496:
[----:B------:R-:W2:Y:S02]  /*2ff0*/  LD.E R2, desc[UR8][R6.64] ;  /* 0x0000000806027980 */ /* 0x000ea4000c101900 */
[----:B--2---:R-:W-:-:S05]  /*3000*/  IADD3 R3, R45, R2, RZ ;  /* 0x000000022d037210 */ /* 0x004fca0007ffe0ff */
[----:B------:R0:W-:Y:S02]  /*3010*/  ST.E desc[UR8][R6.64], R3 ;  /* 0x0000000306007985 */ /* 0x0001e4000c101908 */
.L_x_1495:
[----:B------:R-:W-:Y:S05]  /*3020*/  BSYNC B0 ;  /* 0x0000000000007941 */ /* 0x000fea0003800000 */
.L_x_1494:
        /* <DEDUP_REMOVED lines=9> */
.L_x_1501:
[----:B------:R-:W0:Y:S02]  /*30c0*/  LDS R2, [R4] ;  /* 0x0000000004027984 */ /* 0x000e240000000800 */
[----:B0-----:R-:W-:-:S06]  /*30d0*/  HADD2 R3, R2, R66 ;  /* 0x0000004202037230 */ /* 0x001fcc0000000000 */
[----:B------:R-:W0:Y:S02]  /*30e0*/  ATOMS.CAST.SPIN R3, [R4], R2, R3 ;  /* 0x000000020403738d */ /* 0x000e240001800003 */
[----:B0-----:R-:W-:-:S13]  /*30f0*/  ISETP.EQ.U32.AND P0, PT, R3, 0x1, PT ;  /* 0x000000010300780c */ /* 0x001fda0003f02070 */
[----:B------:R-:W-:Y:S05]  /*3100*/  @!P0 BRA `(.L_x_1501) ;  /* 0xfffffffc00ec8947 */ /* 0x000fea000383ffff */
[----:B------:R-:W-:Y:S05]  /*3110*/  BRA `(.L_x_1499) ;  /* 0x00000000000c7947 */ /* 0x000fea0003800000 */
.L_x_1500:
[----:B------:R-:W0:Y:S02]  /*3120*/  LD.E R2, desc[UR8][R4.64] ;  /* 0x0000000804027980 */ /* 0x000e24000c101900 */
[----:B0-----:R-:W-:-:S05]  /*3130*/  IADD3 R3, R66, R2, RZ ;  /* 0x0000000242037210 */ /* 0x001fca0007ffe0ff */
[----:B------:R1:W-:Y:S02]  /*3140*/  ST.E desc[UR8][R4.64], R3 ;  /* 0x0000000304007985 */ /* 0x0003e4000c101908 */
.L_x_1499:
[----:B------:R-:W-:Y:S05]  /*3150*/  BSYNC B0 ;  /* 0x0000000000007941 */ /* 0x000fea0003800000 */
.L_x_1498:
        /* <DEDUP_REMOVED lines=15> */
.L_x_1505:
[----:B------:R-:W1:Y:S02]  /*3250*/  LDS R2, [R0] ;  /* 0x0000000000027984 */ /* 0x000e640000000800 */
[----:B-1----:R-:W-:-:S10]  /*3260*/  HFMA2.MMA R3, R2, 1, 1, R35 ;  /* 0x3c003c0002037835 */ /* 0x002fd40000000023 */
[----:B------:R-:W0:Y:S02]  /*3270*/  ATOMS.CAST.SPIN R3, [R0], R2, R3 ;  /* 0x000000020003738d */ /* 0x000e240001800003 */
[----:B0-----:R-:W-:-:S13]  /*3280*/  ISETP.EQ.U32.AND P0, PT, R3, 0x1, PT ;  /* 0x000000010300780c */ /* 0x001fda0003f02070 */
[----:B------:R-:W-:Y:S05]  /*3290*/  @!P0 BRA `(.L_x_1505) ;  /* 0xfffffffc00ec8947 */ /* 0x000fea000383ffff */
[----:B------:R-:W-:Y:S05]  /*32a0*/  BRA `(.L_x_1503) ;  /* 0x00000000000c7947 */ /* 0x000fea0003800000 */
.L_x_1504:
[----:B------:R-:W1:Y:S02]  /*32b0*/  LD.E R0, desc[UR8][R6.64] ;  /* 0x0000000806007980 */ /* 0x000e64000c101900 */
[----:B-1----:R-:W-:-:S05]  /*32c0*/  IADD3 R3, R35, R0, RZ ;  /* 0x0000000023037210 */ /* 0x002fca0007ffe0ff */
[----:B------:R0:W-:Y:S02]  /*32d0*/  ST.E desc[UR8][R6.64], R3 ;  /* 0x0000000306007985 */ /* 0x0001e4000c101908 */
.L_x_1503:
[----:B------:R-:W-:Y:S05]  /*32e0*/  BSYNC B0 ;  /* 0x0000000000007941 */ /* 0x000fea0003800000 */
.L_x_1502:
[----:B------:R2:W-:Y:S02]  /*32f0*/  ATOM.E.ADD.F16x2.RN.STRONG.GPU P0, RZ, desc[UR8][R6.64+0x4], R46 ;  /* 0x0000042e06ff79a2 */ /* 0x0005e4000810e1c8 */
[----:B--2---:R-:W-:Y:S05]  /*3300*/  @P0 EXIT ;  /* 0x000000000000094d */ /* 0x004fea0003800000 */
[----:B------:R-:W2:Y:S02]  /*3310*/  QSPC.E.S P0, RZ, [R6+0x4] ;  /* 0x0000040006ff73aa */ /* 0x000ea40000000500 */
[----:B--2---:R-:W-:Y:S05]  /*3320*/  @!P0 BRA `(.L_x_1506) ;  /* 0x0000000000248947 */ /* 0x004fea0003800000 */
[----:B------:R-:W-:Y:S02]  /*3330*/  MOV R2, R6 ;  /* 0x0000000600027202 */ /* 0x000fe40000000f00 */
[----:B------:R-:W-:Y:S02]  /*3340*/  PRMT R46, R46, 0x5410, R23 ;  /* 0x000054102e2e7816 */ /* 0x000fe40000000017 */
[----:B------:R-:W-:-:S07]  /*3350*/  MOV R0, R2 ;  /* 0x0000000200007202 */ /* 0x000fce0000000f00 */
.L_x_1507:
[----:B------:R-:W0:Y:S02]  /*3360*/  LDS R2, [R0+0x4] ;  /* 0x0000040000027984 */ /* 0x000e240000000800 */
[----:B01----:R-:W-:-:S06]  /*3370*/  HADD2 R3, R2, R46 ;  /* 0x0000002e02037230 */ /* 0x003fcc0000000000 */
[----:B------:R-:W0:Y:S02]  /*3380*/  ATOMS.CAST.SPIN R3, [R0+0x4], R2, R3 ;  /* 0x000004020003738d */ /* 0x000e240001800003 */
[----:B0-----:R-:W-:-:S13]  /*3390*/  ISETP.EQ.U32.AND P0, PT, R3, 0x1, PT ;  /* 0x000000010300780c */ /* 0x001fda0003f02070 */
[----:B------:R-:W-:Y:S05]  /*33a0*/  @!P0 BRA `(.L_x_1507) ;  /* 0xfffffffc00ec8947 */ /* 0x000fea000383ffff */
[----:B------:R-:W-:Y:S05]  /*33b0*/  EXIT ;  /* 0x000000000000794d */ /* 0x000fea0003800000 */
.L_x_1506:
[----:B------:R-:W0:Y:S02]  /*33c0*/  LD.E R0, desc[UR8][R6.64+0x4] ;  /* 0x0000040806007980 */ /* 0x000e24000c101900 */
[----:B01----:R-:W-:-:S05]  /*33d0*/  IADD3 R3, R46, R0, RZ ;  /* 0x000000002e037210 */ /* 0x003fca0007ffe0ff */
[----:B------:R-:W-:Y:S01]  /*33e0*/  ST.E desc[UR8][R6.64+0x4], R3 ;  /* 0x0000040306007985 */ /* 0x000fe2000c101908 */
[----:B------:R-:W-:Y:S05]  /*33f0*/  EXIT ;  /* 0x000000000000794d */ /* 0x000fea0003800000 */
.L_x_1508:
        /* <DEDUP_REMOVED lines=16> */
.L_x_4040:


//--------------------- .text._Z28gemm_half_q_half_gptq_kernelILi2ELb0ELb0EEvPK6__halfPKjS4_S2_PS0_iiiiiPKtibS2_i --------------------------
	.section	.text._Z28gemm_half_q_half_gptq_kernelILi2ELb0ELb0EEvPK6__halfPKjS4_S2_PS0_iiiiiPKtibS2_i,"ax",@progbits
	.align	128
        .global         _Z28gemm_half_q_half_gptq_kernelILi2ELb0ELb0EEvPK6__halfPKjS4_S2_PS0_iiiiiPKtibS2_i
        .type           _Z28gemm_half_q_half_gptq_kernelILi2ELb0ELb0EEvPK6__halfPKjS4_S2_PS0_iiiiiPKtibS2_i,@function
        .size           _Z28gemm_half_q_half_gptq_kernelILi2ELb0ELb0EEvPK6__halfPKjS4_S2_PS0_iiiiiPKtibS2_i,(.L_x_4041 - _Z28gemm_half_q_half_gptq_kernelILi2ELb0ELb0EEvPK6__halfPKjS4_S2_PS0_iiiiiPKtibS2_i)
        .other          _Z28gemm_half_q_half_gptq_kernelILi2ELb0ELb0EEvPK6__halfPKjS4_S2_PS0_iiiiiPKtibS2_i,@"STO_CUDA_ENTRY STV_DEFAULT"
_Z28gemm_half_q_half_gptq_kernelILi2ELb0ELb0EEvPK6__halfPKjS4_S2_PS0_iiiiiPKtibS2_i:
.text._Z28gemm_half_q_half_gptq_kernelILi2ELb0ELb0EEvPK6__halfPKjS4_S2_PS0_iiiiiPKtibS2_i:
[----:B------:R-:W-:Y:S08]  /*0000*/  LDC R1, c[0x0][0x28] ;  /* 0x00000a00ff017b82 */ /* 0x000ff00000000800 */
[----:B------:R-:W0:Y:S01]  /*0010*/  S2UR UR12, SR_CTAID.Z ;  /* 0x00000000000c79c3 */ /* 0x000e220000002700 */
[----:B------:R-:W1:Y:S01]  /*0020*/  S2R R8, SR_TID.X ;  /* 0x0000000000087919 */ /* 0x000e620000002100 */
[----:B------:R-:W-:Y:S01]  /*0030*/  ULDC.64 UR10, c[0x0][0x208] ;  /* 0x00008200000a7ab9 */ /* 0x000fe20000000a00 */
[----:B------:R-:W-:Y:S01]  /*0040*/  BSSY B0, `(.L_x_1509) ;  /* 0x0000039000007945 */ /* 0x000fe20003800000 */
[----:B------:R-:W2:Y:S04]  /*0050*/  S2R R5, SR_CTAID.X ;  /* 0x0000000000057919 */ /* 0x000ea80000002500 */
[----:B------:R-:W3:Y:S08]  /*0060*/  LDC R7, c[0x0][0x240] ;  /* 0x00009000ff077b82 */ /* 0x000ef00000000800 */
[----:B------:R-:W4:Y:S01]  /*0070*/  S2UR UR5, SR_CTAID.Y ;  /* 0x00000000000579c3 */ /* 0x000f220000002600 */
[----:B0-----:R-:W-:-:S06]  /*0080*/  USHF.L.U32 UR4, UR12, 0x7, URZ ;  /* 0x000000070c047899 */ /* 0x001fcc000800063f */
[----:B------:R-:W-:Y:S01]  /*0090*/  MOV R0, UR4 ;  /* 0x0000000400007c02 */ /* 0x000fe20008000f00 */
[----:B-1----:R-:W-:-:S03]  /*00a0*/  VIADD R3, R8, UR4 ;  /* 0x0000000408037c36 */ /* 0x002fc60008000000 */
[----:B---3--:R-:W-:Y:S02]  /*00b0*/  VIADDMNMX R2, R0, 0x80, R7, PT ;  /* 0x0000008000027846 */ /* 0x008fe40003800107 */
[----:B--2---:R-:W-:Y:S02]  /*00c0*/  LEA R5, R5, R8, 0x7 ;  /* 0x0000000805057211 */ /* 0x004fe400078e38ff */
[----:B------:R-:W-:Y:S01]  /*00d0*/  R2UR UR9, R2 ;  /* 0x00000000020972ca */ /* 0x000fe200000e0000 */
[----:B----4-:R-:W-:Y:S02]  /*00e0*/  USHF.L.U32 UR5, UR5, 0x1, URZ ;  /* 0x0000000105057899 */ /* 0x010fe4000800063f */
        /* <DEDUP_REMOVED lines=23> */
[----:B------:R-:W-:Y:S02]  /*0260*/  LEA R4, P0, R9, UR6, 0x1 ;  /* 0x0000000609047c11 */ /* 0x000fe4000f8008ff */
[----:B------:R-:W-:Y:S02]  /*0270*/  LEA R6, P1, R7, UR6, 0x1 ;  /* 0x0000000607067c11 */ /* 0x000fe4000f8208ff */
[----:B------:R-:W-:Y:S02]  /*0280*/  LEA.HI.X R5, R9, UR7, R12, 0x1, P0 ;  /* 0x0000000709057c11 */ /* 0x000fe400080f0c0c */
[----:B------:R-:W-:-:S04]  /*0290*/  LEA.HI.X R7, R7, UR7, R10, 0x1, P1 ;  /* 0x0000000707077c11 */ /* 0x000fc800088f0c0a */
[----:B------:R-:W2:Y:S04]  /*02a0*/  LDG.E.U16.CONSTANT R5, desc[UR10][R4.64] ;  /* 0x0000000a04057981 */ /* 0x000ea8000c1e9500 */
[----:B------:R-:W3:Y:S04]  /*02b0*/  LDG.E.U16.CONSTANT R7, desc[UR10][R6.64] ;  /* 0x0000000a06077981 */ /* 0x000ee8000c1e9500 */
[----:B--2---:R0:W-:Y:S04]  /*02c0*/  STS.U16 [R8], R5 ;  /* 0x0000000508007388 */ /* 0x0041e80000000400 */
[----:B---3--:R0:W-:Y:S01]  /*02d0*/  STS.U16 [R8+0x100], R7 ;  /* 0x0001000708007388 */ /* 0x0081e20000000400 */
[----:B------:R-:W-:Y:S05]  /*02e0*/  BRA `(.L_x_1510) ;  /* 0x0000000000387947 */ /* 0x000fea0003800000 */
.L_x_1511:
[----:B------:R-:W-:Y:S01]  /*02f0*/  IADD3 R11, R4, R7, RZ ;  /* 0x00000007040b7210 */ /* 0x000fe20007ffe0ff */
[----:B------:R-:W-:Y:S01]  /*0300*/  ULDC.64 UR6, c[0x0][0x210] ;  /* 0x0000840000067ab9 */ /* 0x000fe20000000a00 */
[C---:B------:R-:W-:Y:S02]  /*0310*/  IADD3 R9, P0, R3.reuse, R4, RZ ;  /* 0x0000000403097210 */ /* 0x040fe40007f1e0ff */
[----:B------:R-:W-:-:S03]  /*0320*/  IADD3 R7, P1, R3, R11, RZ ;  /* 0x0000000b03077210 */ /* 0x000fc60007f3e0ff */
[----:B------:R-:W-:Y:S01]  /*0330*/  IMAD.X R10, R6, 0x1, R5, P0 ;  /* 0x00000001060a7824 */ /* 0x000fe200000e0605 */
[----:B------:R-:W-:Y:S02]  /*0340*/  LEA.HI.X.SX32 R6, R11, R6, 0x1, P1 ;  /* 0x000000060b067211 */ /* 0x000fe400008f0eff */
[----:B------:R-:W-:Y:S02]  /*0350*/  LEA R2, P0, R9, UR6, 0x1 ;  /* 0x0000000609027c11 */ /* 0x000fe4000f8008ff */
[----:B------:R-:W-:Y:S02]  /*0360*/  LEA R4, P1, R7, UR6, 0x1 ;  /* 0x0000000607047c11 */ /* 0x000fe4000f8208ff */
[----:B------:R-:W-:Y:S02]  /*0370*/  LEA.HI.X R3, R9, UR7, R10, 0x1, P0 ;  /* 0x0000000709037c11 */ /* 0x000fe400080f0c0a */
[----:B------:R-:W-:-:S04]  /*0380*/  LEA.HI.X R5, R7, UR7, R6, 0x1, P1 ;  /* 0x0000000707057c11 */ /* 0x000fc800088f0c06 */
[----:B------:R-:W2:Y:S04]  /*0390*/  LDG.E.U16.CONSTANT R3, desc[UR10][R2.64] ;  /* 0x0000000a02037981 */ /* 0x000ea8000c1e9500 */
[----:B------:R-:W3:Y:S04]  /*03a0*/  LDG.E.U16.CONSTANT R5, desc[UR10][R4.64] ;  /* 0x0000000a04057981 */ /* 0x000ee8000c1e9500 */
[----:B--2---:R1:W-:Y:S04]  /*03b0*/  STS.U16 [R8], R3 ;  /* 0x0000000308007388 */ /* 0x0043e80000000400 */
[----:B---3--:R1:W-:Y:S02]  /*03c0*/  STS.U16 [R8+0x100], R5 ;  /* 0x0001000508007388 */ /* 0x0083e40000000400 */
.L_x_1510:
[----:B------:R-:W-:Y:S05]  /*03d0*/  BSYNC B0 ;  /* 0x0000000000007941 */ /* 0x000fea0003800000 */
.L_x_1509:
        /* <DEDUP_REMOVED lines=16> */
.L_x_1512:
[----:B------:R-:W-:Y:S01]  /*04e0*/  ULDC UR6, c[0x0][0x248] ;  /* 0x0000920000067ab9 */ /* 0x000fe20000000800 */
[----:B------:R-:W-:Y:S01]  /*04f0*/  IABS R0, R0 ;  /* 0x0000000000007213 */ /* 0x000fe20000000000 */
[----:B------:R-:W-:Y:S02]  /*0500*/  ULOP3.LUT UR5, UR4, UR6, URZ, 0x3c, !UPT ;  /* 0x0000000604057292 */ /* 0x000fe4000f8e3c3f */
[----:B--2---:R-:W-:-:S04]  /*0510*/  MOV R2, UR6 ;  /* 0x0000000600027c02 */ /* 0x004fc80008000f00 */
[----:B01----:R-:W-:Y:S02]  /*0520*/  IABS R5, R2 ;  /* 0x0000000200057213 */ /* 0x003fe40000000000 */
[----:B------:R-:W-:Y:S02]  /*0530*/  ISETP.LE.AND P1, PT, RZ, UR5, PT ;  /* 0x00000005ff007c0c */ /* 0x000fe4000bf23270 */
[----:B------:R-:W0:Y:S08]  /*0540*/  I2F.RP R4, R5 ;  /* 0x0000000500047306 */ /* 0x000e300000209400 */
[----:B0-----:R-:W0:Y:S02]  /*0550*/  MUFU.RCP R4, R4 ;  /* 0x0000000400047308 */ /* 0x001e240000001000 */
[----:B0-----:R-:W-:-:S06]  /*0560*/  VIADD R2, R4, 0xffffffe ;  /* 0x0ffffffe04027836 */ /* 0x001fcc0000000000 */
[----:B------:R0:W1:Y:S02]  /*0570*/  F2I.FTZ.U32.TRUNC.NTZ R3, R2 ;  /* 0x0000000200037305 */ /* 0x000064000021f000 */
[----:B0-----:R-:W-:Y:S01]  /*0580*/  HFMA2.MMA R2, -RZ, RZ, 0, 0 ;  /* 0x00000000ff027435 */ /* 0x001fe200000001ff */
[----:B-1----:R-:W-:-:S05]  /*0590*/  IADD3 R6, RZ, -R3, RZ ;  /* 0x80000003ff067210 */ /* 0x002fca0007ffe0ff */
[----:B------:R-:W-:-:S04]  /*05a0*/  IMAD R7, R6, R5, RZ ;  /* 0x0000000506077224 */ /* 0x000fc800078e02ff */
[----:B------:R-:W-:-:S06]  /*05b0*/  IMAD.HI.U32 R3, R3, R7, R2 ;  /* 0x0000000703037227 */ /* 0x000fcc00078e0002 */
[----:B------:R-:W-:-:S04]  /*05c0*/  IMAD.HI.U32 R25, R3, R0, RZ ;  /* 0x0000000003197227 */ /* 0x000fc800078e00ff */
[----:B------:R-:W-:-:S04]  /*05d0*/  IMAD.MOV R3, RZ, RZ, -R25 ;  /* 0x000000ffff037224 */ /* 0x000fc800078e0a19 */
[C---:B------:R-:W-:Y:S02]  /*05e0*/  IMAD R0, R5.reuse, R3, R0 ;  /* 0x0000000305007224 */ /* 0x040fe400078e0200 */
[----:B------:R-:W0:Y:S03]  /*05f0*/  LDC.64 R2, c[0x0][0x220] ;  /* 0x00008800ff027b82 */ /* 0x000e260000000a00 */
        /* <DEDUP_REMOVED lines=22> */
[----:B------:R-:W-:Y:S01]  /*0760*/  IMAD.SHL.U32 R27, R28, 0x4, RZ ;  /* 0x000000041c1b7824 */ /* 0x000fe200078e00ff */
[----:B------:R-:W-:Y:S01]  /*0770*/  UISETP.GE.AND UP0, UPT, UR4, UR9, UPT ;  /* 0x000000090400728c */ /* 0x000fe2000bf06270 */
[----:B------:R-:W-:Y:S01]  /*0780*/  I2F.F16 R9, -0x40 ;  /* 0xffffffc000097906 */ /* 0x000fe20000200c00 */
[----:B------:R-:W-:Y:S01]  /*0790*/  HFMA2.MMA R29, -RZ, RZ, 0, 0 ;  /* 0x00000000ff1d7435 */ /* 0x000fe200000001ff */
[----:B------:R-:W-:Y:S02]  /*07a0*/  CS2R R32, SRZ ;  /* 0x0000000000207805 */ /* 0x000fe4000001ff00 */
[----:B------:R-:W-:-:S02]  /*07b0*/  LOP3.LUT R27, R27, 0x10, RZ, 0xc0, !PT ;  /* 0x000000101b1b7812 */ /* 0x000fc400078ec0ff */
[----:B------:R-:W-:Y:S01]  /*07c0*/  CS2R R34, SRZ ;  /* 0x0000000000227805 */ /* 0x000fe2000001ff00 */
[----:B------:R-:W-:Y:S01]  /*07d0*/  BAR.SYNC.DEFER_BLOCKING 0x0 ;  /* 0x0000000000007b1d */ /* 0x000fe20000010000 */
[----:B------:R-:W-:Y:S01]  /*07e0*/  PLOP3.LUT P0, PT, PT, PT, UP0, 0x80, 0x0 ;  /* 0x000000000000781c */ /* 0x000fe20003f0f008 */
[----:B------:R-:W-:Y:S01]  /*07f0*/  IMAD.MOV.U32 R41, RZ, RZ, RZ ;  /* 0x000000ffff297224 */ /* 0x000fe200078e00ff */
[----:B------:R-:W-:Y:S02]  /*0800*/  MOV R43, RZ ;  /* 0x000000ff002b7202 */ /* 0x000fe40000000f00 */
[----:B------:R-:W-:Y:S02]  /*0810*/  MOV R37, RZ ;  /* 0x000000ff00257202 */ /* 0x000fe40000000f00 */
[----:B--2---:R-:W-:-:S04]  /*0820*/  SHF.R.U32.HI R0, RZ, R27, R2 ;  /* 0x0000001bff007219 */ /* 0x004fc80000011602 */
[C---:B------:R-:W-:Y:S02]  /*0830*/  LEA.HI R11, R0.reuse, 0x1, RZ, 0x18 ;  /* 0x00000001000b7811 */ /* 0x040fe400078fc0ff */
[C---:B------:R-:W-:Y:S02]  /*0840*/  IADD3 R8, R0.reuse, 0x1, RZ ;  /* 0x0000000100087810 */ /* 0x040fe40007ffe0ff */
[C---:B------:R-:W-:Y:S02]  /*0850*/  LEA.HI R3, R0.reuse, 0x1, RZ, 0x1c ;  /* 0x0000000100037811 */ /* 0x040fe400078fe0ff */
[----:B0-----:R-:W-:Y:S02]  /*0860*/  LOP3.LUT R5, R11, 0xf, RZ, 0xc0, !PT ;  /* 0x0000000f0b057812 */ /* 0x001fe400078ec0ff */
[----:B------:R-:W-:Y:S02]  /*0870*/  LEA.HI R4, R0, 0x1, RZ, 0x14 ;  /* 0x0000000100047811 */ /* 0x000fe400078fa0ff */
[----:B------:R-:W-:Y:S01]  /*0880*/  LOP3.LUT R8, R8, 0xf, RZ, 0xc0, !PT ;  /* 0x0000000f08087812 */ /* 0x000fe200078ec0ff */
[----:B------:R-:W0:Y:S01]  /*0890*/  I2F.F16 R0, R5 ;  /* 0x0000000500007306 */ /* 0x000e220000200c00 */
[----:B------:R-:W-:-:S02]  /*08a0*/  LOP3.LUT R3, R3, 0xf, RZ, 0xc0, !PT ;  /* 0x0000000f03037812 */ /* 0x000fc400078ec0ff */
[----:B------:R-:W-:-:S05]  /*08b0*/  LOP3.LUT R14, R4, 0xf, RZ, 0xc0, !PT ;  /* 0x0000000f040e7812 */ /* 0x000fca00078ec0ff */
[----:B------:R1:W2:Y:S01]  /*08c0*/  I2F.F16 R2, R8 ;  /* 0x0000000800027306 */ /* 0x0002a20000200c00 */
[C-C-:B---3--:R-:W-:Y:S02]  /*08d0*/  PRMT R24, R6.reuse, 0x5410, R6.reuse ;  /* 0x0000541006187816 */ /* 0x148fe40000000006 */
[----:B------:R-:W-:Y:S02]  /*08e0*/  PRMT R11, R6, 0x7632, R6 ;  /* 0x00007632060b7816 */ /* 0x000fe40000000006 */
[----:B------:R-:W-:Y:S01]  /*08f0*/  LOP3.LUT R6, R5, 0xe400, RZ, 0xfc, !PT ;  /* 0x0000e40005067812 */ /* 0x000fe200078efcff */
[C---:B0-----:R-:W-:Y:S02]  /*0900*/  HADD2 R13, R9.reuse.H0_H0, -R0.H0_H0 ;  /* 0xa0000000090d7230 */ /* 0x041fe40000000800 */
[----:B------:R0:W3:Y:S01]  /*0910*/  I2F.F16 R10, R3 ;  /* 0x00000003000a7306 */ /* 0x0000e20000200c00 */
[----:B-1----:R-:W-:Y:S02]  /*0920*/  LOP3.LUT R8, R8, 0xe400, RZ, 0xfc, !PT ;  /* 0x0000e40008087812 */ /* 0x002fe400078efcff */
[----:B------:R-:W-:Y:S01]  /*0930*/  LOP3.LUT R0, R3, 0xe400, RZ, 0xfc, !PT ;  /* 0x0000e40003007812 */ /* 0x000fe200078efcff */
[----:B--2---:R-:W-:-:S04]  /*0940*/  HADD2 R4, R9.H0_H0, -R2.H0_H0 ;  /* 0xa000000209047230 */ /* 0x004fc80000000800 */
[----:B------:R1:W2:Y:S01]  /*0950*/  I2F.F16 R16, R14 ;  /* 0x0000000e00107306 */ /* 0x0002a20000200c00 */
[C-C-:B----4-:R-:W-:Y:S02]  /*0960*/  PRMT R2, R7.reuse, 0x7632, R7.reuse ;  /* 0x0000763207027816 */ /* 0x150fe40000000007 */
[----:B0-----:R-:W-:Y:S02]  /*0970*/  PRMT R3, R8, 0x5410, R8 ;  /* 0x0000541008037816 */ /* 0x001fe40000000008 */
[----:B------:R-:W-:Y:S01]  /*0980*/  PRMT R5, R0, 0x5410, R0 ;  /* 0x0000541000057816 */ /* 0x000fe20000000000 */
[C---:B---3--:R-:W-:Y:S01]  /*0990*/  HADD2 R12, R9.reuse.H0_H0, -R10.H0_H0 ;  /* 0xa000000a090c7230 */ /* 0x048fe20000000800 */
[----:B------:R-:W-:Y:S02]  /*09a0*/  PRMT R10, R7, 0x5410, R7 ;  /* 0x00005410070a7816 */ /* 0x000fe40000000007 */
[----:B-1----:R-:W-:Y:S02]  /*09b0*/  LOP3.LUT R14, R14, 0xe400, RZ, 0xfc, !PT ;  /* 0x0000e4000e0e7812 */ /* 0x002fe400078efcff */
[----:B------:R-:W-:Y:S01]  /*09c0*/  PRMT R7, R6, 0x5410, R6 ;  /* 0x0000541006077816 */ /* 0x000fe20000000006 */
[----:B--2---:R-:W-:Y:S01]  /*09d0*/  HADD2 R16, R9.H0_H0, -R16.H0_H0 ;  /* 0xa000001009107230 */ /* 0x004fe20000000800 */
[----:B------:R-:W-:Y:S01]  /*09e0*/  PRMT R9, R14, 0x5410, R14 ;  /* 0x000054100e097816 */ /* 0x000fe2000000000e */
[----:B------:R-:W-:Y:S06]  /*09f0*/  @P0 BRA `(.L_x_1513) ;  /* 0x0000001c00340947 */ /* 0x000fec0003800000 */
[----:B------:R-:W-:Y:S01]  /*0a00*/  USHF.R.S32.HI UR5, URZ, 0x1f, UR4 ;  /* 0x0000001f3f057899 */ /* 0x000fe20008011404 */
[----:B------:R-:W0:Y:S01]  /*0a10*/  S2UR UR7, SR_CgaCtaId ;  /* 0x00000000000779c3 */ /* 0x000e220000008800 */
[----:B------:R-:W-:Y:S01]  /*0a20*/  ULDC.64 UR12, c[0x0][0x218] ;  /* 0x00008600000c7ab9 */ /* 0x000fe20000000a00 */
[----:B------:R-:W-:Y:S01]  /*0a30*/  IMAD.MOV.U32 R6, RZ, RZ, R12 ;  /* 0x000000ffff067224 */ /* 0x000fe200078e000c */
[----:B------:R-:W-:Y:S01]  /*0a40*/  ULEA.HI UR5, UR5, UR4, URZ, 0x3 ;  /* 0x0000000405057291 */ /* 0x000fe2000f8f183f */
[----:B------:R-:W-:Y:S01]  /*0a50*/  MOV R8, R13 ;  /* 0x0000000d00087202 */ /* 0x000fe20000000f00 */
[----:B------:R-:W-:Y:S02]  /*0a60*/  IMAD.MOV.U32 R33, RZ, RZ, RZ ;  /* 0x000000ffff217224 */ /* 0x000fe400078e00ff */
        /* <DEDUP_REMOVED lines=13> */
.L_x_1515:
[----:B------:R0:W5:Y:S01]  /*0b40*/  LDG.E.128.CONSTANT R20, desc[UR10][R30.64] ;  /* 0x0000000a1e147981 */ /* 0x000162000c1e9d00 */
[----:B------:R-:W-:-:S03]  /*0b50*/  UISETP.NE.AND UP0, UPT, UR4, UR7, UPT ;  /* 0x000000070400728c */ /* 0x000fc6000bf05270 */
[----:B------:R-:W1:Y:S03]  /*0b60*/  LDS.128 R12, [UR6] ;  /* 0x00000006ff0c7984 */ /* 0x000e660008000c00 */
[----:B------:R-:W-:Y:S01]  /*0b70*/  PLOP3.LUT P0, PT, PT, PT, UP0, 0x80, 0x0 ;  /* 0x000000000000781c */ /* 0x000fe20003f0f008 */
[----:B------:R-:W2:-:S12]  /*0b80*/  LDS.128 R16, [UR6+0x100] ;  /* 0x00010006ff107984 */ /* 0x000e980008000c00 */
[----:B0-----:R-:W-:Y:S05]  /*0b90*/  @P0 BRA `(.L_x_1514) ;  /* 0x0000000000b00947 */ /* 0x001fea0003800000 */
        /* <DEDUP_REMOVED lines=8> */
[----:B------:R-:W3:Y:S01]  /*0c20*/  LDG.E.CONSTANT R4, desc[UR10][R4.64] ;  /* 0x0000000a04047981 */ /* 0x000ee2000c1e9900 */
[----:B------:R-:W-:-:S05]  /*0c30*/  IADD3 R3, R28, R3, RZ ;  /* 0x000000031c037210 */ /* 0x000fca0007ffe0ff */
[----:B0-----:R-:W-:-:S05]  /*0c40*/  IMAD.WIDE R6, R3, 0x2, R6 ;  /* 0x0000000203067825 */ /* 0x001fca00078e0206 */
[----:B------:R-:W4:Y:S04]  /*0c50*/  LDG.E.CONSTANT R11, desc[UR10][R6.64] ;  /* 0x0000000a060b7981 */ /* 0x000f28000c1e9900 */
[----:B------:R0:W2:Y:S01]  /*0c60*/  LDG.E.CONSTANT R2, desc[UR10][R6.64+0x4] ;  /* 0x0000040a06027981 */ /* 0x0000a2000c1e9900 */
[----:B------:R-:W-:Y:S01]  /*0c70*/  I2F.F16 R39, -0x40 ;  /* 0xffffffc000277906 */ /* 0x000fe20000200c00 */
[----:B------:R-:W-:Y:S01]  /*0c80*/  UMOV UR7, UR5 ;  /* 0x0000000500077c82 */ /* 0x000fe20008000000 */
[----:B---3--:R-:W-:-:S04]  /*0c90*/  SHF.R.U32.HI R0, RZ, R27, R4 ;  /* 0x0000001bff007219 */ /* 0x008fc80000011604 */
[C---:B------:R-:W-:Y:S01]  /*0ca0*/  LEA.HI R8, R0.reuse, 0x1, RZ, 0x1c ;  /* 0x0000000100087811 */ /* 0x040fe200078fe0ff */
[C---:B------:R-:W-:Y:S01]  /*0cb0*/  VIADD R3, R0.reuse, 0x1 ;  /* 0x0000000100037836 */ /* 0x040fe20000000000 */
[C---:B------:R-:W-:Y:S02]  /*0cc0*/  LEA.HI R9, R0.reuse, 0x1, RZ, 0x18 ;  /* 0x0000000100097811 */ /* 0x040fe400078fc0ff */
[----:B0-----:R-:W-:Y:S02]  /*0cd0*/  LEA.HI R6, R0, 0x1, RZ, 0x14 ;  /* 0x0000000100067811 */ /* 0x001fe400078fa0ff */
[----:B------:R-:W-:Y:S02]  /*0ce0*/  LOP3.LUT R5, R8, 0xf, RZ, 0xc0, !PT ;  /* 0x0000000f08057812 */ /* 0x000fe400078ec0ff */
[----:B------:R-:W-:Y:S02]  /*0cf0*/  LOP3.LUT R9, R9, 0xf, RZ, 0xc0, !PT ;  /* 0x0000000f09097812 */ /* 0x000fe400078ec0ff */
[----:B------:R-:W-:Y:S01]  /*0d00*/  LOP3.LUT R10, R6, 0xf, RZ, 0xc0, !PT ;  /* 0x0000000f060a7812 */ /* 0x000fe200078ec0ff */
[----:B------:R0:W3:Y:S01]  /*0d10*/  I2F.F16 R8, R5 ;  /* 0x0000000500087306 */ /* 0x0000e20000200c00 */
[----:B------:R-:W-:-:S07]  /*0d20*/  LOP3.LUT R3, R3, 0xf, RZ, 0xc0, !PT ;  /* 0x0000000f03037812 */ /* 0x000fce00078ec0ff */
[----:B------:R-:W1:Y:S01]  /*0d30*/  I2F.F16 R0, R9 ;  /* 0x0000000900007306 */ /* 0x000e620000200c00 */
[----:B0-----:R-:W-:Y:S02]  /*0d40*/  LOP3.LUT R5, R5, 0xe400, RZ, 0xfc, !PT ;  /* 0x0000e40005057812 */ /* 0x001fe400078efcff */
[C-C-:B----4-:R-:W-:Y:S02]  /*0d50*/  PRMT R24, R11.reuse, 0x5410, R11.reuse ;  /* 0x000054100b187816 */ /* 0x150fe4000000000b */
[----:B------:R-:W-:Y:S01]  /*0d60*/  PRMT R11, R11, 0x7632, R11 ;  /* 0x000076320b0b7816 */ /* 0x000fe2000000000b */
[C---:B---3--:R-:W-:Y:S02]  /*0d70*/  HADD2 R6, R39.reuse.H0_H0, -R8.H0_H0 ;  /* 0xa000000827067230 */ /* 0x048fe40000000800 */
[----:B------:R-:W0:Y:S01]  /*0d80*/  I2F.F16 R7, R10 ;  /* 0x0000000a00077306 */ /* 0x000e220000200c00 */
[----:B------:R-:W-:Y:S01]  /*0d90*/  PRMT R5, R5, 0x5410, R5 ;  /* 0x0000541005057816 */ /* 0x000fe20000000005 */
[----:B-1----:R-:W-:-:S06]  /*0da0*/  HADD2 R8, R39.H0_H0, -R0.H0_H0 ;  /* 0xa000000027087230 */ /* 0x002fcc0000000800 */
[----:B------:R1:W3:Y:S01]  /*0db0*/  I2F.F16 R4, R3 ;  /* 0x0000000300047306 */ /* 0x0002e20000200c00 */
[C---:B0-----:R-:W-:Y:S01]  /*0dc0*/  HADD2 R0, R39.reuse.H0_H0, -R7.H0_H0 ;  /* 0xa000000727007230 */ /* 0x041fe20000000800 */
[----:B------:R-:W-:Y:S02]  /*0dd0*/  LOP3.LUT R7, R9, 0xe400, RZ, 0xfc, !PT ;  /* 0x0000e40009077812 */ /* 0x000fe400078efcff */
[----:B-1----:R-:W-:Y:S02]  /*0de0*/  LOP3.LUT R3, R3, 0xe400, RZ, 0xfc, !PT ;  /* 0x0000e40003037812 */ /* 0x002fe400078efcff */
[----:B------:R-:W-:Y:S02]  /*0df0*/  LOP3.LUT R9, R10, 0xe400, RZ, 0xfc, !PT ;  /* 0x0000e4000a097812 */ /* 0x000fe400078efcff */
[C-C-:B--2---:R-:W-:Y:S01]  /*0e00*/  PRMT R10, R2.reuse, 0x5410, R2.reuse ;  /* 0x00005410020a7816 */ /* 0x144fe20000000002 */
[----:B---3--:R-:W-:Y:S01]  /*0e10*/  HADD2 R4, R39.H0_H0, -R4.H0_H0 ;  /* 0xa000000427047230 */ /* 0x008fe20000000800 */
[----:B------:R-:W-:-:S02]  /*0e20*/  PRMT R2, R2, 0x7632, R2 ;  /* 0x0000763202027816 */ /* 0x000fc40000000002 */
[----:B------:R-:W-:Y:S02]  /*0e30*/  PRMT R3, R3, 0x5410, R3 ;  /* 0x0000541003037816 */ /* 0x000fe40000000003 */
[----:B------:R-:W-:Y:S02]  /*0e40*/  PRMT R7, R7, 0x5410, R7 ;  /* 0x0000541007077816 */ /* 0x000fe40000000007 */
[----:B------:R-:W-:-:S07]  /*0e50*/  PRMT R9, R9, 0x5410, R9 ;  /* 0x0000541009097816 */ /* 0x000fce0000000009 */
.L_x_1514:
        /* <DEDUP_REMOVED lines=8> */
[----:B------:R-:W-:-:S02]  /*0ee0*/  LOP3.LUT R38, R20, 0xf000f, RZ, 0xc0, !PT ;  /* 0x000f000f14267812 */ /* 0x000fc400078ec0ff */
[----:B------:R-:W-:Y:S02]  /*0ef0*/  LOP3.LUT R20, R20, 0xf000f0, RZ, 0xc0, !PT ;  /* 0x00f000f014147812 */ /* 0x000fe400078ec0ff */
[----:B------:R-:W-:Y:S02]  /*0f00*/  LOP3.LUT R38, R38, 0x64006400, RZ, 0xfc, !PT ;  /* 0x6400640026267812 */ /* 0x000fe400078efcff */
[----:B------:R-:W-:Y:S01]  /*0f10*/  LOP3.LUT R45, R20, 0x64006400, RZ, 0xfc, !PT ;  /* 0x64006400142d7812 */ /* 0x000fe200078efcff */
[----:B-1----:R-:W-:Y:S01]  /*0f20*/  HFMA2 R40, R36, R12, RZ.H0_H0 ;  /* 0x0000000c24287231 */ /* 0x002fe200000400ff */
[----:B--2---:R-:W-:Y:S01]  /*0f30*/  HFMA2.MMA R36, R36, R16, RZ ;  /* 0x0000001024247235 */ /* 0x004fe200000000ff */
[----:B------:R-:W-:Y:S01]  /*0f40*/  HADD2 R20, R38, R3 ;  /* 0x0000000326147230 */ /* 0x000fe20000000000 */
[----:B------:R-:W-:Y:S01]  /*0f50*/  SHF.R.U32.HI R47, RZ, 0x8, R22 ;  /* 0x00000008ff2f7819 */ /* 0x000fe20000011616 */
[----:B------:R-:W-:Y:S02]  /*0f60*/  HFMA2 R38, R45, 0.0625, 0.0625, R4 ;  /* 0x2c002c002d267831 */ /* 0x000fe40000000004 */
[----:B------:R-:W-:-:S03]  /*0f70*/  HFMA2.MMA R40, R39, R13, R40 ;  /* 0x0000000d27287235 */ /* 0x000fc60000000028 */
[----:B------:R-:W-:Y:S01]  /*0f80*/  HFMA2.MMA R36, R39, R17, R36 ;  /* 0x0000001127247235 */ /* 0x000fe20000000024 */
[----:B------:R-:W-:-:S04]  /*0f90*/  LOP3.LUT R39, R21, 0xf000f0, RZ, 0xc0, !PT ;  /* 0x00f000f015277812 */ /* 0x000fc800078ec0ff */
[----:B------:R-:W-:Y:S02]  /*0fa0*/  LOP3.LUT R39, R39, 0x64006400, RZ, 0xfc, !PT ;  /* 0x6400640027277812 */ /* 0x000fe400078efcff */
[----:B------:R-:W-:Y:S01]  /*0fb0*/  HFMA2 R40, R20, R14, R40 ;  /* 0x0000000e14287231 */ /* 0x000fe20000000028 */
[----:B------:R-:W-:Y:S01]  /*0fc0*/  HFMA2.MMA R36, R20, R18, R36 ;  /* 0x0000001214247235 */ /* 0x000fe20000000024 */
[----:B------:R-:W-:Y:S02]  /*0fd0*/  LOP3.LUT R20, R21, 0xf000f, RZ, 0xc0, !PT ;  /* 0x000f000f15147812 */ /* 0x000fe400078ec0ff */
[----:B------:R-:W-:Y:S01]  /*0fe0*/  HFMA2 R40, R38, R15, R40 ;  /* 0x0000000f26287231 */ /* 0x000fe20000000028 */
[----:B------:R-:W-:Y:S01]  /*0ff0*/  LOP3.LUT R21, R46, 0xf000f, RZ, 0xc0, !PT ;  /* 0x000f000f2e157812 */ /* 0x000fe200078ec0ff */
[----:B------:R-:W-:Y:S01]  /*1000*/  HFMA2.MMA R39, R39, 0.0625, 0.0625, R6 ;  /* 0x2c002c0027277835 */ /* 0x000fe20000000006 */
[----:B------:R-:W-:Y:S01]  /*1010*/  LOP3.LUT R20, R20, 0x64006400, RZ, 0xfc, !PT ;  /* 0x6400640014147812 */ /* 0x000fe200078efcff */
[----:B------:R-:W-:-:S04]  /*1020*/  HFMA2 R33, R40, R24, R33 ;  /* 0x0000001828217231 */ /* 0x000fc80000000021 */
[----:B------:R-:W-:Y:S01]  /*1030*/  HADD2 R40, R20, R5 ;  /* 0x0000000514287230 */ /* 0x000fe20000000000 */
[----:B------:R-:W-:-:S03]  /*1040*/  LOP3.LUT R20, R21, 0x64006400, RZ, 0xfc, !PT ;  /* 0x6400640015147812 */ /* 0x000fc600078efcff */
[----:B------:R-:W-:Y:S02]  /*1050*/  HFMA2 R21, R40, R12, RZ.H0_H0 ;  /* 0x0000000c28157231 */ /* 0x000fe400000400ff */
[----:B------:R-:W-:Y:S01]  /*1060*/  HFMA2.MMA R40, R40, R16, RZ ;  /* 0x0000001028287235 */ /* 0x000fe200000000ff */
[----:B------:R-:W-:Y:S02]  /*1070*/  HADD2 R20, R20, R5 ;  /* 0x0000000514147230 */ /* 0x000fe40000000000 */
[----:B------:R-:W-:-:S05]  /*1080*/  HFMA2 R21, R39, R13, R21 ;  /* 0x0000000d27157231 */ /* 0x000fca0000000015 */
[----:B------:R-:W-:Y:S01]  /*1090*/  HFMA2.MMA R40, R39, R17, R40 ;  /* 0x0000001127287235 */ /* 0x000fe20000000028 */
[----:B------:R-:W-:Y:S01]  /*10a0*/  HFMA2 R39, R20, R14, R21 ;  /* 0x0000000e14277231 */ /* 0x000fe20000000015 */
[----:B------:R-:W-:-:S04]  /*10b0*/  LOP3.LUT R21, R22, 0xf000f0, RZ, 0xc0, !PT ;  /* 0x00f000f016157812 */ /* 0x000fc800078ec0ff */
[----:B------:R-:W-:Y:S02]  /*10c0*/  LOP3.LUT R21, R21, 0x64006400, RZ, 0xfc, !PT ;  /* 0x6400640015157812 */ /* 0x000fe400078efcff */
[----:B------:R-:W-:Y:S01]  /*10d0*/  HFMA2.MMA R44, R20, R18, R40 ;  /* 0x00000012142c7235 */ /* 0x000fe20000000028 */
[----:B------:R-:W-:Y:S02]  /*10e0*/  LOP3.LUT R20, R22, 0xf000f, RZ, 0xc0, !PT ;  /* 0x000f000f16147812 */ /* 0x000fe400078ec0ff */
[----:B------:R-:W-:Y:S02]  /*10f0*/  HFMA2 R21, R21, 0.0625, 0.0625, R8 ;  /* 0x2c002c0015157831 */ /* 0x000fe40000000008 */
[----:B------:R-:W-:-:S05]  /*1100*/  LOP3.LUT R20, R20, 0x64006400, RZ, 0xfc, !PT ;  /* 0x6400640014147812 */ /* 0x000fca00078efcff */
[----:B------:R-:W-:-:S06]  /*1110*/  HADD2 R20, R20, R7 ;  /* 0x0000000714147230 */ /* 0x000fcc0000000000 */
[----:B------:R-:W-:Y:S01]  /*1120*/  HFMA2.MMA R40, R20, R12, RZ ;  /* 0x0000000c14287235 */ /* 0x000fe200000000ff */
[----:B------:R-:W-:-:S04]  /*1130*/  HFMA2 R20, R20, R16, RZ.H0_H0 ;  /* 0x0000001014147231 */ /* 0x000fc800000400ff */
[----:B------:R-:W-:Y:S01]  /*1140*/  HFMA2 R45, R21, R17, R20 ;  /* 0x00000011152d7231 */ /* 0x000fe20000000014 */
[----:B------:R-:W-:Y:S02]  /*1150*/  LOP3.LUT R20, R47, 0xf000f, RZ, 0xc0, !PT ;  /* 0x000f000f2f147812 */ /* 0x000fe400078ec0ff */
[----:B------:R-:W-:Y:S01]  /*1160*/  HFMA2.MMA R40, R21, R13, R40 ;  /* 0x0000000d15287235 */ /* 0x000fe20000000028 */
[----:B------:R-:W-:Y:S02]  /*1170*/  LOP3.LUT R21, R23, 0xf000f0, RZ, 0xc0, !PT ;  /* 0x00f000f017157812 */ /* 0x000fe400078ec0ff */
[----:B------:R-:W-:Y:S02]  /*1180*/  LOP3.LUT R20, R20, 0x64006400, RZ, 0xfc, !PT ;  /* 0x6400640014147812 */ /* 0x000fe400078efcff */
[----:B------:R-:W-:-:S03]  /*1190*/  LOP3.LUT R21, R21, 0x64006400, RZ, 0xfc, !PT ;  /* 0x6400640015157812 */ /* 0x000fc600078efcff */
[----:B------:R-:W-:-:S03]  /*11a0*/  HADD2 R20, R20, R7 ;  /* 0x0000000714147230 */ /* 0x000fc60000000000 */
[----:B------:R-:W-:Y:S01]  /*11b0*/  HFMA2.MMA R21, R21, 0.0625, 0.0625, R0 ;  /* 0x2c002c0015157835 */ /* 0x000fe20000000000 */
[----:B------:R-:W-:Y:S02]  /*11c0*/  HFMA2 R45, R20, R18, R45 ;  /* 0x00000012142d7231 */ /* 0x000fe4000000002d */
[----:B------:R-:W-:Y:S01]  /*11d0*/  HFMA2.MMA R42, R20, R14, R40 ;  /* 0x0000000e142a7235 */ /* 0x000fe20000000028 */
[----:B------:R-:W-:-:S04]  /*11e0*/  LOP3.LUT R20, R23, 0xf000f, RZ, 0xc0, !PT ;  /* 0x000f000f17147812 */ /* 0x000fc800078ec0ff */
[----:B------:R-:W-:-:S05]  /*11f0*/  LOP3.LUT R20, R20, 0x64006400, RZ, 0xfc, !PT ;  /* 0x6400640014147812 */ /* 0x000fca00078efcff */
[----:B------:R-:W-:-:S04]  /*1200*/  HADD2 R22, R20, R9 ;  /* 0x0000000914167230 */ /* 0x000fc80000000000 */
[----:B------:R-:W-:Y:S02]  /*1210*/  HFMA2 R12, R22, R12, RZ.H0_H0 ;  /* 0x0000000c160c7231 */ /* 0x000fe400000400ff */
[----:B------:R-:W-:-:S04]  /*1220*/  HFMA2.MMA R16, R22, R16, RZ ;  /* 0x0000001016107235 */ /* 0x000fc800000000ff */
[----:B------:R-:W-:Y:S01]  /*1230*/  HFMA2.MMA R40, R21, R13, R12 ;  /* 0x0000000d15287235 */ /* 0x000fe2000000000c */
[----:B------:R-:W-:-:S04]  /*1240*/  SHF.R.U32.HI R12, RZ, 0x8, R23 ;  /* 0x00000008ff0c7819 */ /* 0x000fc80000011617 */
[----:B------:R-:W-:Y:S01]  /*1250*/  LOP3.LUT R13, R12, 0xf000f, RZ, 0xc0, !PT ;  /* 0x000f000f0c0d7812 */ /* 0x000fe200078ec0ff */
[----:B------:R-:W-:Y:S01]  /*1260*/  HFMA2 R17, R21, R17, R16 ;  /* 0x0000001115117231 */ /* 0x000fe20000000010 */
[----:B------:R-:W-:Y:S02]  /*1270*/  MOV R21, UR8 ;  /* 0x0000000800157c02 */ /* 0x000fe40008000f00 */
[----:B------:R-:W-:-:S03]  /*1280*/  LOP3.LUT R20, R13, 0x64006400, RZ, 0xfc, !PT ;  /* 0x640064000d147812 */ /* 0x000fc600078efcff */
[----:B------:R-:W-:-:S04]  /*1290*/  IMAD.WIDE R30, R21, 0x4, R30 ;  /* 0x00000004151e7825 */ /* 0x000fc800078e021e */
[----:B------:R-:W-:Y:S02]  /*12a0*/  HADD2 R13, R20, R9 ;  /* 0x00000009140d7230 */ /* 0x000fe40000000000 */
[----:B------:R-:W2:Y:S01]  /*12b0*/  LDG.E.128.CONSTANT R20, desc[UR10][R30.64] ;  /* 0x0000000a1e147981 */ /* 0x000ea2000c1e9d00 */
[----:B------:R-:W-:Y:S01]  /*12c0*/  LOP3.LUT R47, R47, 0xf000f0, RZ, 0xc0, !PT ;  /* 0x00f000f02f2f7812 */ /* 0x000fe200078ec0ff */
[C---:B------:R-:W-:Y:S01]  /*12d0*/  HFMA2 R14, R13.reuse, R14, R40 ;  /* 0x0000000e0d0e7231 */ /* 0x040fe20000000028 */
[----:B------:R-:W-:Y:S01]  /*12e0*/  LOP3.LUT R12, R12, 0xf000f0, RZ, 0xc0, !PT ;  /* 0x00f000f00c0c7812 */ /* 0x000fe200078ec0ff */
[----:B------:R-:W-:Y:S01]  /*12f0*/  HFMA2 R17, R13, R18, R17 ;  /* 0x000000120d117231 */ /* 0x000fe20000000011 */
[----:B------:R-:W-:Y:S02]  /*1300*/  LOP3.LUT R47, R47, 0x64006400, RZ, 0xfc, !PT ;  /* 0x640064002f2f7812 */ /* 0x000fe400078efcff */
[----:B------:R-:W-:Y:S02]  /*1310*/  LOP3.LUT R13, R12, 0x64006400, RZ, 0xfc, !PT ;  /* 0x640064000c0d7812 */ /* 0x000fe400078efcff */
[----:B------:R-:W-:-:S02]  /*1320*/  LOP3.LUT R46, R46, 0xf000f0, RZ, 0xc0, !PT ;  /* 0x00f000f02e2e7812 */ /* 0x000fc400078ec0ff */
[----:B------:R-:W-:Y:S02]  /*1330*/  HFMA2.MMA R47, R47, 0.0625, 0.0625, R8 ;  /* 0x2c002c002f2f7835 */ /* 0x000fe40000000008 */
[----:B------:R-:W-:Y:S01]  /*1340*/  LOP3.LUT R49, R46, 0x64006400, RZ, 0xfc, !PT ;  /* 0x640064002e317812 */ /* 0x000fe200078efcff */
[----:B------:R-:W-:-:S04]  /*1350*/  HFMA2.MMA R13, R13, 0.0625, 0.0625, R0 ;  /* 0x2c002c000d0d7835 */ /* 0x000fc80000000000 */
[----:B------:R-:W-:Y:S01]  /*1360*/  HFMA2 R49, R49, 0.0625, 0.0625, R6 ;  /* 0x2c002c0031317831 */ /* 0x000fe20000000006 */
[-C--:B------:R-:W-:Y:S02]  /*1370*/  HFMA2.MMA R40, R38, R19.reuse, R36 ;  /* 0x0000001326287235 */ /* 0x080fe40000000024 */
[-C--:B------:R-:W-:Y:S01]  /*1380*/  HFMA2 R38, R47, R15.reuse, R42 ;  /* 0x0000000f2f267231 */ /* 0x080fe2000000002a */
[----:B------:R-:W-:Y:S02]  /*1390*/  HFMA2.MMA R42, R13, R19, R17 ;  /* 0x000000130d2a7235 */ /* 0x000fe40000000011 */
[----:B------:R-:W-:Y:S01]  /*13a0*/  HFMA2.MMA R39, R49, R15, R39 ;  /* 0x0000000f31277235 */ /* 0x000fe20000000027 */
[----:B------:R-:W-:Y:S02]  /*13b0*/  HFMA2 R36, R13, R15, R14 ;  /* 0x0000000f0d247231 */ /* 0x000fe4000000000e */
[----:B------:R-:W0:Y:S01]  /*13c0*/  LDS.128 R12, [UR6+0x10] ;  /* 0x00001006ff0c7984 */ /* 0x000e220008000c00 */
[----:B------:R-:W-:Y:S01]  /*13d0*/  HFMA2 R44, R49, R19, R44 ;  /* 0x00000013312c7231 */ /* 0x000fe2000000002c */
[----:B------:R-:W-:-:S02]  /*13e0*/  HFMA2.MMA R45, R47, R19, R45 ;  /* 0x000000132f2d7235 */ /* 0x000fc4000000002d */
[----:B------:R-:W1:Y:S01]  /*13f0*/  LDS.128 R16, [UR6+0x110] ;  /* 0x00011006ff107984 */ /* 0x000e620008000c00 */
[----:B------:R-:W-:Y:S02]  /*1400*/  HFMA2.MMA R29, R40, R24, R29 ;  /* 0x00000018281d7235 */ /* 0x000fe4000000001d */
[----:B------:R-:W-:-:S03]  /*1410*/  HFMA2 R39, R39, R11, R34 ;  /* 0x0000000b27277231 */ /* 0x000fc60000000022 */
[-C--:B------:R-:W-:Y:S01]  /*1420*/  HFMA2.MMA R34, R45, R10.reuse, R37 ;  /* 0x0000000a2d227235 */ /* 0x080fe20000000025 */
[-C--:B------:R-:W-:Y:S02]  /*1430*/  HFMA2 R36, R36, R2.reuse, R41 ;  /* 0x0000000224247231 */ /* 0x080fe40000000029 */
[----:B------:R-:W-:Y:S01]  /*1440*/  HFMA2 R35, R42, R2, R35 ;  /* 0x000000022a237231 */ /* 0x000fe20000000023 */
[----:B------:R-:W-:Y:S01]  /*1450*/  HFMA2.MMA R38, R38, R10, R43 ;  /* 0x0000000a26267235 */ /* 0x000fe2000000002b */
[----:B------:R-:W-:Y:S01]  /*1460*/  HFMA2 R32, R44, R11, R32 ;  /* 0x0000000b2c207231 */ /* 0x000fe20000000020 */
[C---:B--2---:R-:W-:Y:S02]  /*1470*/  LOP3.LUT R37, R20.reuse, 0xf000f, RZ, 0xc0, !PT ;  /* 0x000f000f14257812 */ /* 0x044fe400078ec0ff */
[----:B------:R-:W-:Y:S02]  /*1480*/  LOP3.LUT R40, R20, 0xf000f0, RZ, 0xc0, !PT ;  /* 0x00f000f014287812 */ /* 0x000fe400078ec0ff */
[----:B------:R-:W-:-:S02]  /*1490*/  SHF.R.U32.HI R41, RZ, 0x8, R20 ;  /* 0x00000008ff297819 */ /* 0x000fc40000011614 */
[----:B------:R-:W-:Y:S02]  /*14a0*/  LOP3.LUT R20, R37, 0x64006400, RZ, 0xfc, !PT ;  /* 0x6400640025147812 */ /* 0x000fe400078efcff */
[----:B------:R-:W-:-:S03]  /*14b0*/  LOP3.LUT R37, R40, 0x64006400, RZ, 0xfc, !PT ;  /* 0x6400640028257812 */ /* 0x000fc600078efcff */
[----:B------:R-:W-:-:S03]  /*14c0*/  HADD2 R20, R20, R3 ;  /* 0x0000000314147230 */ /* 0x000fc60000000000 */
[----:B------:R-:W-:Y:S01]  /*14d0*/  HFMA2.MMA R42, R37, 0.0625, 0.0625, R4 ;  /* 0x2c002c00252a7835 */ /* 0x000fe20000000004 */
[----:B0-----:R-:W-:Y:S01]  /*14e0*/  HFMA2 R37, R20, R12, RZ.H0_H0 ;  /* 0x0000000c14257231 */ /* 0x001fe200000400ff */
[C---:B------:R-:W-:Y:S02]  /*14f0*/  LOP3.LUT R40, R41.reuse, 0xf000f, RZ, 0xc0, !PT ;  /* 0x000f000f29287812 */ /* 0x040fe400078ec0ff */
[----:B------:R-:W-:Y:S02]  /*1500*/  LOP3.LUT R41, R41, 0xf000f0, RZ, 0xc0, !PT ;  /* 0x00f000f029297812 */ /* 0x000fe400078ec0ff */
[----:B------:R-:W-:Y:S02]  /*1510*/  LOP3.LUT R40, R40, 0x64006400, RZ, 0xfc, !PT ;  /* 0x6400640028287812 */ /* 0x000fe400078efcff */
[----:B------:R-:W-:Y:S02]  /*1520*/  HFMA2.MMA R43, R42, R13, R37 ;  /* 0x0000000d2a2b7235 */ /* 0x000fe40000000025 */
[----:B-1----:R-:W-:Y:S01]  /*1530*/  HFMA2.MMA R20, R20, R16, RZ ;  /* 0x0000001014147235 */ /* 0x002fe200000000ff */
[----:B------:R-:W-:Y:S01]  /*1540*/  LOP3.LUT R41, R41, 0x64006400, RZ, 0xfc, !PT ;  /* 0x6400640029297812 */ /* 0x000fe200078efcff */
[----:B------:R-:W-:-:S04]  /*1550*/  HADD2 R40, R40, R3 ;  /* 0x0000000328287230 */ /* 0x000fc80000000000 */
[----:B------:R-:W-:Y:S02]  /*1560*/  HFMA2 R37, R41, 0.0625, 0.0625, R4 ;  /* 0x2c002c0029257831 */ /* 0x000fe40000000004 */
[----:B------:R-:W-:Y:S01]  /*1570*/  HFMA2 R43, R40, R14, R43 ;  /* 0x0000000e282b7231 */ /* 0x000fe2000000002b */
[----:B------:R-:W-:-:S03]  /*1580*/  HFMA2.MMA R20, R42, R17, R20 ;  /* 0x000000112a147235 */ /* 0x000fc60000000014 */
[----:B------:R-:W-:Y:S01]  /*1590*/  HFMA2 R43, R37, R15, R43 ;  /* 0x0000000f252b7231 */ /* 0x000fe2000000002b */
[----:B------:R-:W-:-:S05]  /*15a0*/  SHF.R.U32.HI R44, RZ, 0x8, R21 ;  /* 0x00000008ff2c7819 */ /* 0x000fca0000011615 */
[----:B------:R-:W-:Y:S01]  /*15b0*/  HFMA2.MMA R33, R43, R24, R33 ;  /* 0x000000182b217235 */ /* 0x000fe20000000021 */
[----:B------:R-:W-:Y:S01]  /*15c0*/  HFMA2 R43, R40, R18, R20 ;  /* 0x00000012282b7231 */ /* 0x000fe20000000014 */
[C---:B------:R-:W-:Y:S02]  /*15d0*/  LOP3.LUT R40, R21.reuse, 0xf000f0, RZ, 0xc0, !PT ;  /* 0x00f000f015287812 */ /* 0x040fe400078ec0ff */
[----:B------:R-:W-:Y:S02]  /*15e0*/  LOP3.LUT R20, R21, 0xf000f, RZ, 0xc0, !PT ;  /* 0x000f000f15147812 */ /* 0x000fe400078ec0ff */
[----:B------:R-:W-:Y:S02]  /*15f0*/  LOP3.LUT R21, R40, 0x64006400, RZ, 0xfc, !PT ;  /* 0x6400640028157812 */ /* 0x000fe400078efcff */
[----:B------:R-:W-:Y:S02]  /*1600*/  LOP3.LUT R20, R20, 0x64006400, RZ, 0xfc, !PT ;  /* 0x6400640014147812 */ /* 0x000fe400078efcff */
[----:B------:R-:W-:-:S02]  /*1610*/  LOP3.LUT R40, R44, 0xf000f, RZ, 0xc0, !PT ;  /* 0x000f000f2c287812 */ /* 0x000fc400078ec0ff */
[----:B------:R-:W-:Y:S01]  /*1620*/  HFMA2.MMA R21, R21, 0.0625, 0.0625, R6 ;  /* 0x2c002c0015157835 */ /* 0x000fe20000000006 */
[----:B------:R-:W-:Y:S01]  /*1630*/  HADD2 R20, R20, R5 ;  /* 0x0000000514147230 */ /* 0x000fe20000000000 */
[----:B------:R-:W-:-:S03]  /*1640*/  LOP3.LUT R40, R40, 0x64006400, RZ, 0xfc, !PT ;  /* 0x6400640028287812 */ /* 0x000fc600078efcff */
[----:B------:R-:W-:Y:S02]  /*1650*/  HFMA2 R41, R20, R12, RZ.H0_H0 ;  /* 0x0000000c14297231 */ /* 0x000fe400000400ff */
[----:B------:R-:W-:Y:S01]  /*1660*/  HFMA2.MMA R42, R20, R16, RZ ;  /* 0x00000010142a7235 */ /* 0x000fe200000000ff */
[----:B------:R-:W-:Y:S02]  /*1670*/  HADD2 R40, R40, R5 ;  /* 0x0000000528287230 */ /* 0x000fe40000000000 */
[----:B------:R-:W-:-:S04]  /*1680*/  HFMA2 R20, R21, R13, R41 ;  /* 0x0000000d15147231 */ /* 0x000fc80000000029 */
[----:B------:R-:W-:Y:S01]  /*1690*/  HFMA2 R41, R40, R14, R20 ;  /* 0x0000000e28297231 */ /* 0x000fe20000000014 */
[----:B------:R-:W-:Y:S01]  /*16a0*/  LOP3.LUT R20, R22, 0xf000f, RZ, 0xc0, !PT ;  /* 0x000f000f16147812 */ /* 0x000fe200078ec0ff */
[----:B------:R-:W-:-:S03]  /*16b0*/  HFMA2.MMA R42, R21, R17, R42 ;  /* 0x00000011152a7235 */ /* 0x000fc6000000002a */
[----:B------:R-:W-:Y:S02]  /*16c0*/  LOP3.LUT R20, R20, 0x64006400, RZ, 0xfc, !PT ;  /* 0x6400640014147812 */ /* 0x000fe400078efcff */
[----:B------:R-:W-:-:S03]  /*16d0*/  LOP3.LUT R21, R22, 0xf000f0, RZ, 0xc0, !PT ;  /* 0x00f000f016157812 */ /* 0x000fc600078ec0ff */
[----:B------:R-:W-:Y:S01]  /*16e0*/  HADD2 R20, R20, R7 ;  /* 0x0000000714147230 */ /* 0x000fe20000000000 */
[----:B------:R-:W-:Y:S01]  /*16f0*/  LOP3.LUT R21, R21, 0x64006400, RZ, 0xfc, !PT ;  /* 0x6400640015157812 */ /* 0x000fe200078efcff */
[----:B------:R-:W-:Y:S01]  /*1700*/  HFMA2.MMA R45, R40, R18, R42 ;  /* 0x00000012282d7235 */ /* 0x000fe2000000002a */
[----:B------:R-:W-:-:S03]  /*1710*/  SHF.R.U32.HI R42, RZ, 0x8, R22 ;  /* 0x00000008ff2a7819 */ /* 0x000fc60000011616 */
[----:B------:R-:W-:Y:S01]  /*1720*/  HFMA2.MMA R40, R20, R12, RZ ;  /* 0x0000000c14287235 */ /* 0x000fe200000000ff */
[----:B------:R-:W-:Y:S02]  /*1730*/  HFMA2 R21, R21, 0.0625, 0.0625, R8 ;  /* 0x2c002c0015157831 */ /* 0x000fe40000000008 */
[----:B------:R-:W-:-:S04]  /*1740*/  HFMA2 R20, R20, R16, RZ.H0_H0 ;  /* 0x0000001014147231 */ /* 0x000fc800000400ff */
[----:B------:R-:W-:Y:S01]  /*1750*/  HFMA2 R46, R21, R17, R20 ;  /* 0x00000011152e7231 */ /* 0x000fe20000000014 */
[----:B------:R-:W-:Y:S01]  /*1760*/  LOP3.LUT R20, R42, 0xf000f, RZ, 0xc0, !PT ;  /* 0x000f000f2a147812 */ /* 0x000fe200078ec0ff */
[----:B------:R-:W-:-:S03]  /*1770*/  HFMA2.MMA R40, R21, R13, R40 ;  /* 0x0000000d15287235 */ /* 0x000fc60000000028 */
[----:B------:R-:W-:-:S05]  /*1780*/  LOP3.LUT R20, R20, 0x64006400, RZ, 0xfc, !PT ;  /* 0x6400640014147812 */ /* 0x000fca00078efcff */
[----:B------:R-:W-:-:S04]  /*1790*/  HADD2 R20, R20, R7 ;  /* 0x0000000714147230 */ /* 0x000fc80000000000 */
[----:B------:R-:W-:Y:S02]  /*17a0*/  HFMA2 R46, R20, R18, R46 ;  /* 0x00000012142e7231 */ /* 0x000fe4000000002e */
[----:B------:R-:W-:Y:S01]  /*17b0*/  HFMA2.MMA R40, R20, R14, R40 ;  /* 0x0000000e14287235 */ /* 0x000fe20000000028 */
[C---:B------:R-:W-:Y:S02]  /*17c0*/  LOP3.LUT R20, R23.reuse, 0xf000f, RZ, 0xc0, !PT ;  /* 0x000f000f17147812 */ /* 0x040fe400078ec0ff */
[----:B------:R-:W-:Y:S02]  /*17d0*/  LOP3.LUT R21, R23, 0xf000f0, RZ, 0xc0, !PT ;  /* 0x00f000f017157812 */ /* 0x000fe400078ec0ff */
[----:B------:R-:W-:Y:S02]  /*17e0*/  LOP3.LUT R20, R20, 0x64006400, RZ, 0xfc, !PT ;  /* 0x6400640014147812 */ /* 0x000fe400078efcff */
[----:B------:R-:W-:-:S03]  /*17f0*/  LOP3.LUT R21, R21, 0x64006400, RZ, 0xfc, !PT ;  /* 0x6400640015157812 */ /* 0x000fc600078efcff */
[----:B------:R-:W-:-:S03]  /*1800*/  HADD2 R22, R20, R9 ;  /* 0x0000000914167230 */ /* 0x000fc60000000000 */
[----:B------:R-:W-:Y:S01]  /*1810*/  HFMA2.MMA R21, R21, 0.0625, 0.0625, R0 ;  /* 0x2c002c0015157835 */ /* 0x000fe20000000000 */
[----:B------:R-:W-:Y:S02]  /*1820*/  HFMA2 R12, R22, R12, RZ.H0_H0 ;  /* 0x0000000c160c7231 */ /* 0x000fe400000400ff */
[----:B------:R-:W-:-:S05]  /*1830*/  HFMA2.MMA R16, R22, R16, RZ ;  /* 0x0000001016107235 */ /* 0x000fca00000000ff */
[----:B------:R-:W-:Y:S01]  /*1840*/  HFMA2.MMA R47, R21, R13, R12 ;  /* 0x0000000d152f7235 */ /* 0x000fe2000000000c */
[----:B------:R-:W-:-:S04]  /*1850*/  SHF.R.U32.HI R12, RZ, 0x8, R23 ;  /* 0x00000008ff0c7819 */ /* 0x000fc80000011617 */
[----:B------:R-:W-:Y:S01]  /*1860*/  HFMA2 R17, R21, R17, R16 ;  /* 0x0000001115117231 */ /* 0x000fe20000000010 */
[----:B------:R-:W-:Y:S02]  /*1870*/  LOP3.LUT R13, R12, 0xf000f, RZ, 0xc0, !PT ;  /* 0x000f000f0c0d7812 */ /* 0x000fe400078ec0ff */
[----:B------:R-:W-:Y:S02]  /*1880*/  MOV R21, UR8 ;  /* 0x0000000800157c02 */ /* 0x000fe40008000f00 */
[----:B------:R-:W-:-:S03]  /*1890*/  LOP3.LUT R20, R13, 0x64006400, RZ, 0xfc, !PT ;  /* 0x640064000d147812 */ /* 0x000fc600078efcff */
[----:B------:R-:W-:-:S04]  /*18a0*/  IMAD.WIDE R30, R21, 0x4, R30 ;  /* 0x00000004151e7825 */ /* 0x000fc800078e021e */
[----:B------:R-:W-:Y:S02]  /*18b0*/  HADD2 R13, R20, R9 ;  /* 0x00000009140d7230 */ /* 0x000fe40000000000 */
[----:B------:R-:W2:Y:S01]  /*18c0*/  LDG.E.128.CONSTANT R20, desc[UR10][R30.64] ;  /* 0x0000000a1e147981 */ /* 0x000ea2000c1e9d00 */
[----:B------:R-:W-:Y:S01]  /*18d0*/  LOP3.LUT R44, R44, 0xf000f0, RZ, 0xc0, !PT ;  /* 0x00f000f02c2c7812 */ /* 0x000fe200078ec0ff */
[----:B------:R-:W-:-:S03]  /*18e0*/  HFMA2.MMA R37, R37, R19, R43 ;  /* 0x0000001325257235 */ /* 0x000fc6000000002b */
[----:B------:R-:W-:Y:S02]  /*18f0*/  LOP3.LUT R43, R44, 0x64006400, RZ, 0xfc, !PT ;  /* 0x640064002c2b7812 */ /* 0x000fe400078efcff */
[----:B------:R-:W-:Y:S01]  /*1900*/  LOP3.LUT R12, R12, 0xf000f0, RZ, 0xc0, !PT ;  /* 0x00f000f00c0c7812 */ /* 0x000fe200078ec0ff */
[----:B------:R-:W-:Y:S02]  /*1910*/  HFMA2 R14, R13, R14, R47 ;  /* 0x0000000e0d0e7231 */ /* 0x000fe4000000002f */
[----:B------:R-:W-:Y:S01]  /*1920*/  HFMA2 R43, R43, 0.0625, 0.0625, R6 ;  /* 0x2c002c002b2b7831 */ /* 0x000fe20000000006 */
[----:B------:R-:W-:Y:S01]  /*1930*/  LOP3.LUT R42, R42, 0xf000f0, RZ, 0xc0, !PT ;  /* 0x00f000f02a2a7812 */ /* 0x000fe200078ec0ff */
[----:B------:R-:W-:Y:S01]  /*1940*/  HFMA2 R17, R13, R18, R17 ;  /* 0x000000120d117231 */ /* 0x000fe20000000011 */
[----:B------:R-:W-:Y:S01]  /*1950*/  LOP3.LUT R13, R12, 0x64006400, RZ, 0xfc, !PT ;  /* 0x640064000c0d7812 */ /* 0x000fe200078efcff */
[----:B------:R-:W-:Y:S02]  /*1960*/  HFMA2 R45, R43, R19, R45 ;  /* 0x000000132b2d7231 */ /* 0x000fe4000000002d */
[----:B------:R-:W-:Y:S01]  /*1970*/  HFMA2.MMA R41, R43, R15, R41 ;  /* 0x0000000f2b297235 */ /* 0x000fe20000000029 */
[----:B------:R-:W-:-:S02]  /*1980*/  LOP3.LUT R43, R42, 0x64006400, RZ, 0xfc, !PT ;  /* 0x640064002a2b7812 */ /* 0x000fc400078efcff */
[----:B------:R-:W-:-:S04]  /*1990*/  HFMA2.MMA R13, R13, 0.0625, 0.0625, R0 ;  /* 0x2c002c000d0d7835 */ /* 0x000fc80000000000 */
[----:B------:R-:W-:-:S06]  /*19a0*/  HFMA2.MMA R43, R43, 0.0625, 0.0625, R8 ;  /* 0x2c002c002b2b7835 */ /* 0x000fcc0000000008 */
[-C--:B------:R-:W-:Y:S01]  /*19b0*/  HFMA2 R18, R13, R15.reuse, R14 ;  /* 0x0000000f0d127231 */ /* 0x080fe2000000000e */
[-C--:B------:R-:W-:Y:S02]  /*19c0*/  HFMA2.MMA R42, R13, R19.reuse, R17 ;  /* 0x000000130d2a7235 */ /* 0x080fe40000000011 */
[----:B------:R-:W-:Y:S01]  /*19d0*/  HFMA2.MMA R46, R43, R19, R46 ;  /* 0x000000132b2e7235 */ /* 0x000fe2000000002e */
[----:B------:R-:W-:Y:S02]  /*19e0*/  HFMA2 R40, R43, R15, R40 ;  /* 0x0000000f2b287231 */ /* 0x000fe40000000028 */
[----:B------:R-:W0:Y:S01]  /*19f0*/  LDS.128 R12, [UR6+0x20] ;  /* 0x00002006ff0c7984 */ /* 0x000e220008000c00 */
[----:B------:R-:W-:-:S03]  /*1a00*/  HFMA2 R36, R18, R2, R36 ;  /* 0x0000000212247231 */ /* 0x000fc60000000024 */
[----:B------:R-:W1:Y:S01]  /*1a10*/  LDS.128 R16, [UR6+0x120] ;  /* 0x00012006ff107984 */ /* 0x000e620008000c00 */
[----:B------:R-:W-:Y:S01]  /*1a20*/  HFMA2.MMA R29, R37, R24, R29 ;  /* 0x00000018251d7235 */ /* 0x000fe2000000001d */
[-C--:B------:R-:W-:Y:S01]  /*1a30*/  HFMA2 R39, R41, R11.reuse, R39 ;  /* 0x0000000b29277231 */ /* 0x080fe20000000027 */
[-C--:B------:R-:W-:Y:S01]  /*1a40*/  HFMA2.MMA R38, R40, R10.reuse, R38 ;  /* 0x0000000a28267235 */ /* 0x080fe20000000026 */
[----:B------:R-:W-:Y:S02]  /*1a50*/  HFMA2 R35, R42, R2, R35 ;  /* 0x000000022a237231 */ /* 0x000fe40000000023 */
[----:B------:R-:W-:Y:S01]  /*1a60*/  HFMA2 R32, R45, R11, R32 ;  /* 0x0000000b2d207231 */ /* 0x000fe20000000020 */
[----:B------:R-:W-:Y:S01]  /*1a70*/  HFMA2.MMA R34, R46, R10, R34 ;  /* 0x0000000a2e227235 */ /* 0x000fe20000000022 */
[C---:B--2---:R-:W-:Y:S02]  /*1a80*/  LOP3.LUT R37, R20.reuse, 0xf000f, RZ, 0xc0, !PT ;  /* 0x000f000f14257812 */ /* 0x044fe400078ec0ff */
[----:B------:R-:W-:-:S02]  /*1a90*/  LOP3.LUT R40, R20, 0xf000f0, RZ, 0xc0, !PT ;  /* 0x00f000f014287812 */ /* 0x000fc400078ec0ff */
[----:B------:R-:W-:Y:S02]  /*1aa0*/  SHF.R.U32.HI R41, RZ, 0x8, R20 ;  /* 0x00000008ff297819 */ /* 0x000fe40000011614 */
[----:B------:R-:W-:Y:S02]  /*1ab0*/  LOP3.LUT R20, R37, 0x64006400, RZ, 0xfc, !PT ;  /* 0x6400640025147812 */ /* 0x000fe400078efcff */
[----:B------:R-:W-:-:S03]  /*1ac0*/  LOP3.LUT R37, R40, 0x64006400, RZ, 0xfc, !PT ;  /* 0x6400640028257812 */ /* 0x000fc600078efcff */
[----:B------:R-:W-:-:S03]  /*1ad0*/  HADD2 R20, R20, R3 ;  /* 0x0000000314147230 */ /* 0x000fc60000000000 */
[----:B------:R-:W-:Y:S01]  /*1ae0*/  HFMA2.MMA R42, R37, 0.0625, 0.0625, R4 ;  /* 0x2c002c00252a7835 */ /* 0x000fe20000000004 */
[----:B0-----:R-:W-:Y:S02]  /*1af0*/  HFMA2 R37, R20, R12, RZ.H0_H0 ;  /* 0x0000000c14257231 */ /* 0x001fe400000400ff */
[----:B-1----:R-:W-:Y:S01]  /*1b00*/  HFMA2.MMA R20, R20, R16, RZ ;  /* 0x0000001014147235 */ /* 0x002fe200000000ff */
[----:B------:R-:W-:-:S04]  /*1b10*/  LOP3.LUT R40, R41, 0xf000f, RZ, 0xc0, !PT ;  /* 0x000f000f29287812 */ /* 0x000fc800078ec0ff */
[C---:B------:R-:W-:Y:S01]  /*1b20*/  HFMA2.MMA R43, R42.reuse, R13, R37 ;  /* 0x0000000d2a2b7235 */ /* 0x040fe20000000025 */
[----:B------:R-:W-:Y:S02]  /*1b30*/  LOP3.LUT R40, R40, 0x64006400, RZ, 0xfc, !PT ;  /* 0x6400640028287812 */ /* 0x000fe400078efcff */
[----:B------:R-:W-:-:S03]  /*1b40*/  HFMA2.MMA R20, R42, R17, R20 ;  /* 0x000000112a147235 */ /* 0x000fc60000000014 */
[----:B------:R-:W-:-:S04]  /*1b50*/  HADD2 R40, R40, R3 ;  /* 0x0000000328287230 */ /* 0x000fc80000000000 */
[----:B------:R-:W-:-:S03]  /*1b60*/  HFMA2 R43, R40, R14, R43 ;  /* 0x0000000e282b7231 */ /* 0x000fc6000000002b */
[----:B------:R-:W-:Y:S01]  /*1b70*/  HFMA2 R44, R40, R18, R20 ;  /* 0x00000012282c7231 */ /* 0x000fe20000000014 */
[C---:B------:R-:W-:Y:S02]  /*1b80*/  LOP3.LUT R40, R21.reuse, 0xf000f0, RZ, 0xc0, !PT ;  /* 0x00f000f015287812 */ /* 0x040fe400078ec0ff */
[----:B------:R-:W-:Y:S02]  /*1b90*/  LOP3.LUT R20, R21, 0xf000f, RZ, 0xc0, !PT ;  /* 0x000f000f15147812 */ /* 0x000fe400078ec0ff */
[----:B------:R-:W-:Y:S02]  /*1ba0*/  SHF.R.U32.HI R45, RZ, 0x8, R21 ;  /* 0x00000008ff2d7819 */ /* 0x000fe40000011615 */
[----:B------:R-:W-:Y:S02]  /*1bb0*/  LOP3.LUT R21, R40, 0x64006400, RZ, 0xfc, !PT ;  /* 0x6400640028157812 */ /* 0x000fe400078efcff */
[----:B------:R-:W-:Y:S02]  /*1bc0*/  LOP3.LUT R41, R41, 0xf000f0, RZ, 0xc0, !PT ;  /* 0x00f000f029297812 */ /* 0x000fe400078ec0ff */
[----:B------:R-:W-:-:S02]  /*1bd0*/  LOP3.LUT R20, R20, 0x64006400, RZ, 0xfc, !PT ;  /* 0x6400640014147812 */ /* 0x000fc400078efcff */
[----:B------:R-:W-:Y:S01]  /*1be0*/  LOP3.LUT R41, R41, 0x64006400, RZ, 0xfc, !PT ;  /* 0x6400640029297812 */ /* 0x000fe200078efcff */
[----:B------:R-:W-:Y:S01]  /*1bf0*/  HFMA2.MMA R21, R21, 0.0625, 0.0625, R6 ;  /* 0x2c002c0015157835 */ /* 0x000fe20000000006 */
[----:B------:R-:W-:Y:S01]  /*1c00*/  LOP3.LUT R40, R45, 0xf000f, RZ, 0xc0, !PT ;  /* 0x000f000f2d287812 */ /* 0x000fe200078ec0ff */
[----:B------:R-:W-:Y:S02]  /*1c10*/  HADD2 R20, R20, R5 ;  /* 0x0000000514147230 */ /* 0x000fe40000000000 */
[----:B------:R-:W-:Y:S01]  /*1c20*/  HFMA2 R37, R41, 0.0625, 0.0625, R4 ;  /* 0x2c002c0029257831 */ /* 0x000fe20000000004 */
[----:B------:R-:W-:Y:S01]  /*1c30*/  LOP3.LUT R40, R40, 0x64006400, RZ, 0xfc, !PT ;  /* 0x6400640028287812 */ /* 0x000fe200078efcff */
[----:B------:R-:W-:Y:S02]  /*1c40*/  HFMA2 R41, R20, R12, RZ.H0_H0 ;  /* 0x0000000c14297231 */ /* 0x000fe400000400ff */
[----:B------:R-:W-:Y:S02]  /*1c50*/  HFMA2.MMA R42, R20, R16, RZ ;  /* 0x00000010142a7235 */ /* 0x000fe400000000ff */
[----:B------:R-:W-:-:S02]  /*1c60*/  HFMA2 R20, R21, R13, R41 ;  /* 0x0000000d15147231 */ /* 0x000fc40000000029 */
[----:B------:R-:W-:-:S04]  /*1c70*/  HADD2 R40, R40, R5 ;  /* 0x0000000528287230 */ /* 0x000fc80000000000 */
[----:B------:R-:W-:Y:S01]  /*1c80*/  HFMA2 R41, R40, R14, R20 ;  /* 0x0000000e28297231 */ /* 0x000fe20000000014 */
[----:B------:R-:W-:Y:S01]  /*1c90*/  LOP3.LUT R20, R22, 0xf000f, RZ, 0xc0, !PT ;  /* 0x000f000f16147812 */ /* 0x000fe200078ec0ff */
[----:B------:R-:W-:-:S03]  /*1ca0*/  HFMA2.MMA R42, R21, R17, R42 ;  /* 0x00000011152a7235 */ /* 0x000fc6000000002a */
[----:B------:R-:W-:Y:S01]  /*1cb0*/  LOP3.LUT R20, R20, 0x64006400, RZ, 0xfc, !PT ;  /* 0x6400640014147812 */ /* 0x000fe200078efcff */
[----:B------:R-:W-:Y:S01]  /*1cc0*/  HFMA2 R43, R37, R15, R43 ;  /* 0x0000000f252b7231 */ /* 0x000fe2000000002b */
[----:B------:R-:W-:-:S03]  /*1cd0*/  LOP3.LUT R21, R22, 0xf000f0, RZ, 0xc0, !PT ;  /* 0x00f000f016157812 */ /* 0x000fc600078ec0ff */
[----:B------:R-:W-:Y:S01]  /*1ce0*/  HADD2 R20, R20, R7 ;  /* 0x0000000714147230 */ /* 0x000fe20000000000 */
[----:B------:R-:W-:Y:S01]  /*1cf0*/  LOP3.LUT R21, R21, 0x64006400, RZ, 0xfc, !PT ;  /* 0x6400640015157812 */ /* 0x000fe200078efcff */
[----:B------:R-:W-:Y:S02]  /*1d00*/  HFMA2.MMA R33, R43, R24, R33 ;  /* 0x000000182b217235 */ /* 0x000fe40000000021 */
[----:B------:R-:W-:Y:S02]  /*1d10*/  HFMA2.MMA R43, R40, R18, R42 ;  /* 0x00000012282b7235 */ /* 0x000fe4000000002a */
[----:B------:R-:W-:Y:S01]  /*1d20*/  HFMA2.MMA R42, R20, R12, RZ ;  /* 0x0000000c142a7235 */ /* 0x000fe200000000ff */
[----:B------:R-:W-:Y:S01]  /*1d30*/  HFMA2 R21, R21, 0.0625, 0.0625, R8 ;  /* 0x2c002c0015157831 */ /* 0x000fe20000000008 */
[----:B------:R-:W-:Y:S01]  /*1d40*/  SHF.R.U32.HI R40, RZ, 0x8, R22 ;  /* 0x00000008ff287819 */ /* 0x000fe20000011616 */
[----:B------:R-:W-:-:S04]  /*1d50*/  HFMA2 R20, R20, R16, RZ.H0_H0 ;  /* 0x0000001014147231 */ /* 0x000fc800000400ff */
[----:B------:R-:W-:Y:S01]  /*1d60*/  HFMA2 R46, R21, R17, R20 ;  /* 0x00000011152e7231 */ /* 0x000fe20000000014 */
[----:B------:R-:W-:Y:S01]  /*1d70*/  LOP3.LUT R20, R40, 0xf000f, RZ, 0xc0, !PT ;  /* 0x000f000f28147812 */ /* 0x000fe200078ec0ff */
[----:B------:R-:W-:-:S03]  /*1d80*/  HFMA2.MMA R42, R21, R13, R42 ;  /* 0x0000000d152a7235 */ /* 0x000fc6000000002a */
[----:B------:R-:W-:-:S05]  /*1d90*/  LOP3.LUT R20, R20, 0x64006400, RZ, 0xfc, !PT ;  /* 0x6400640014147812 */ /* 0x000fca00078efcff */
[----:B------:R-:W-:Y:S01]  /*1da0*/  HADD2 R20, R20, R7 ;  /* 0x0000000714147230 */ /* 0x000fe20000000000 */
[----:B------:R-:W-:-:S03]  /*1db0*/  LOP3.LUT R21, R23, 0xf000f0, RZ, 0xc0, !PT ;  /* 0x00f000f017157812 */ /* 0x000fc600078ec0ff */
[----:B------:R-:W-:Y:S02]  /*1dc0*/  HFMA2 R46, R20, R18, R46 ;  /* 0x00000012142e7231 */ /* 0x000fe4000000002e */
[----:B------:R-:W-:Y:S01]  /*1dd0*/  HFMA2.MMA R42, R20, R14, R42 ;  /* 0x0000000e142a7235 */ /* 0x000fe2000000002a */
[----:B------:R-:W-:Y:S02]  /*1de0*/  LOP3.LUT R20, R23, 0xf000f, RZ, 0xc0, !PT ;  /* 0x000f000f17147812 */ /* 0x000fe400078ec0ff */
[----:B------:R-:W-:Y:S02]  /*1df0*/  LOP3.LUT R21, R21, 0x64006400, RZ, 0xfc, !PT ;  /* 0x6400640015157812 */ /* 0x000fe400078efcff */
[----:B------:R-:W-:-:S05]  /*1e00*/  LOP3.LUT R20, R20, 0x64006400, RZ, 0xfc, !PT ;  /* 0x6400640014147812 */ /* 0x000fca00078efcff */
[----:B------:R-:W-:Y:S01]  /*1e10*/  HADD2 R22, R20, R9 ;  /* 0x0000000914167230 */ /* 0x000fe20000000000 */
[----:B------:R-:W-:-:S03]  /*1e20*/  HFMA2.MMA R21, R21, 0.0625, 0.0625, R0 ;  /* 0x2c002c0015157835 */ /* 0x000fc60000000000 */
[----:B------:R-:W-:Y:S02]  /*1e30*/  HFMA2 R12, R22, R12, RZ.H0_H0 ;  /* 0x0000000c160c7231 */ /* 0x000fe400000400ff */
[----:B------:R-:W-:-:S04]  /*1e40*/  HFMA2.MMA R16, R22, R16, RZ ;  /* 0x0000001016107235 */ /* 0x000fc800000000ff */
[----:B------:R-:W-:Y:S01]  /*1e50*/  HFMA2.MMA R47, R21, R13, R12 ;  /* 0x0000000d152f7235 */ /* 0x000fe2000000000c */
[----:B------:R-:W-:-:S04]  /*1e60*/  SHF.R.U32.HI R12, RZ, 0x8, R23 ;  /* 0x00000008ff0c7819 */ /* 0x000fc80000011617 */
[----:B------:R-:W-:Y:S01]  /*1e70*/  LOP3.LUT R13, R12, 0xf000f, RZ, 0xc0, !PT ;  /* 0x000f000f0c0d7812 */ /* 0x000fe200078ec0ff */
[----:B------:R-:W-:Y:S02]  /*1e80*/  HFMA2 R17, R21, R17, R16 ;  /* 0x0000001115117231 */ /* 0x000fe40000000010 */
[----:B------:R-:W-:Y:S01]  /*1e90*/  IMAD.U32 R21, RZ, RZ, UR8 ;  /* 0x00000008ff157e24 */ /* 0x000fe2000f8e00ff */
[----:B------:R-:W-:-:S03]  /*1ea0*/  LOP3.LUT R20, R13, 0x64006400, RZ, 0xfc, !PT ;  /* 0x640064000d147812 */ /* 0x000fc600078efcff */
[----:B------:R-:W-:-:S04]  /*1eb0*/  IMAD.WIDE R30, R21, 0x4, R30 ;  /* 0x00000004151e7825 */ /* 0x000fc800078e021e */
[----:B------:R-:W-:Y:S02]  /*1ec0*/  HADD2 R13, R20, R9 ;  /* 0x00000009140d7230 */ /* 0x000fe40000000000 */
[----:B------:R-:W2:Y:S01]  /*1ed0*/  LDG.E.128.CONSTANT R20, desc[UR10][R30.64] ;  /* 0x0000000a1e147981 */ /* 0x000ea2000c1e9d00 */
[----:B------:R-:W-:-:S04]  /*1ee0*/  LOP3.LUT R45, R45, 0xf000f0, RZ, 0xc0, !PT ;  /* 0x00f000f02d2d7812 */ /* 0x000fc800078ec0ff */
[----:B------:R-:W-:Y:S02]  /*1ef0*/  LOP3.LUT R45, R45, 0x64006400, RZ, 0xfc, !PT ;  /* 0x640064002d2d7812 */ /* 0x000fe400078efcff */
[----:B------:R-:W-:-:S03]  /*1f00*/  LOP3.LUT R40, R40, 0xf000f0, RZ, 0xc0, !PT ;  /* 0x00f000f028287812 */ /* 0x000fc600078ec0ff */
[----:B------:R-:W-:Y:S01]  /*1f10*/  HFMA2 R45, R45, 0.0625, 0.0625, R6 ;  /* 0x2c002c002d2d7831 */ /* 0x000fe20000000006 */
[----:B------:R-:W-:Y:S01]  /*1f20*/  LOP3.LUT R12, R12, 0xf000f0, RZ, 0xc0, !PT ;  /* 0x00f000f00c0c7812 */ /* 0x000fe200078ec0ff */
[----:B------:R-:W-:Y:S02]  /*1f30*/  HFMA2 R14, R13, R14, R47 ;  /* 0x0000000e0d0e7231 */ /* 0x000fe4000000002f */
[----:B------:R-:W-:Y:S02]  /*1f40*/  HFMA2 R43, R45, R19, R43 ;  /* 0x000000132d2b7231 */ /* 0x000fe4000000002b */
[----:B------:R-:W-:Y:S01]  /*1f50*/  HFMA2.MMA R41, R45, R15, R41 ;  /* 0x0000000f2d297235 */ /* 0x000fe20000000029 */
[----:B------:R-:W-:Y:S01]  /*1f60*/  HFMA2 R17, R13, R18, R17 ;  /* 0x000000120d117231 */ /* 0x000fe20000000011 */
[----:B------:R-:W-:Y:S02]  /*1f70*/  LOP3.LUT R45, R40, 0x64006400, RZ, 0xfc, !PT ;  /* 0x64006400282d7812 */ /* 0x000fe400078efcff */
[----:B------:R-:W-:-:S04]  /*1f80*/  LOP3.LUT R13, R12, 0x64006400, RZ, 0xfc, !PT ;  /* 0x640064000c0d7812 */ /* 0x000fc800078efcff */
[----:B------:R-:W-:Y:S02]  /*1f90*/  HFMA2.MMA R45, R45, 0.0625, 0.0625, R8 ;  /* 0x2c002c002d2d7835 */ /* 0x000fe40000000008 */
[----:B------:R-:W-:-:S08]  /*1fa0*/  HFMA2.MMA R13, R13, 0.0625, 0.0625, R0 ;  /* 0x2c002c000d0d7835 */ /* 0x000fd00000000000 */
[-C--:B------:R-:W-:Y:S01]  /*1fb0*/  HFMA2 R42, R45, R15.reuse, R42 ;  /* 0x0000000f2d2a7231 */ /* 0x080fe2000000002a */
[-C--:B------:R-:W-:Y:S01]  /*1fc0*/  HFMA2.MMA R40, R13, R19.reuse, R17 ;  /* 0x000000130d287235 */ /* 0x080fe20000000011 */
[----:B------:R-:W-:Y:S02]  /*1fd0*/  HFMA2 R18, R13, R15, R14 ;  /* 0x0000000f0d127231 */ /* 0x000fe4000000000e */
[----:B------:R-:W0:Y:S01]  /*1fe0*/  LDS.128 R12, [UR6+0x30] ;  /* 0x00003006ff0c7984 */ /* 0x000e220008000c00 */
[-C--:B------:R-:W-:Y:S02]  /*1ff0*/  HFMA2.MMA R37, R37, R19.reuse, R44 ;  /* 0x0000001325257235 */ /* 0x080fe4000000002c */
[----:B------:R-:W-:Y:S01]  /*2000*/  HFMA2.MMA R46, R45, R19, R46 ;  /* 0x000000132d2e7235 */ /* 0x000fe2000000002e */
[-C--:B------:R-:W-:Y:S02]  /*2010*/  HFMA2 R36, R18, R2.reuse, R36 ;  /* 0x0000000212247231 */ /* 0x080fe40000000024 */
[----:B------:R-:W1:Y:S01]  /*2020*/  LDS.128 R16, [UR6+0x130] ;  /* 0x00013006ff107984 */ /* 0x000e620008000c00 */
[----:B------:R-:W-:-:S02]  /*2030*/  HFMA2 R35, R40, R2, R35 ;  /* 0x0000000228237231 */ /* 0x000fc40000000023 */
[----:B------:R-:W-:Y:S02]  /*2040*/  HFMA2.MMA R29, R37, R24, R29 ;  /* 0x00000018251d7235 */ /* 0x000fe4000000001d */
[-C--:B------:R-:W-:Y:S01]  /*2050*/  HFMA2.MMA R37, R46, R10.reuse, R34 ;  /* 0x0000000a2e257235 */ /* 0x080fe20000000022 */
[-C--:B------:R-:W-:Y:S02]  /*2060*/  HFMA2 R39, R41, R11.reuse, R39 ;  /* 0x0000000b29277231 */ /* 0x080fe40000000027 */
[----:B------:R-:W-:Y:S01]  /*2070*/  HFMA2 R32, R43, R11, R32 ;  /* 0x0000000b2b207231 */ /* 0x000fe20000000020 */
[----:B------:R-:W-:Y:S01]  /*2080*/  HFMA2.MMA R38, R42, R10, R38 ;  /* 0x0000000a2a267235 */ /* 0x000fe20000000026 */
[----:B------:R-:W-:-:S04]  /*2090*/  UIADD3 UR4, UR4, 0x20, URZ ;  /* 0x0000002004047890 */ /* 0x000fc8000fffe03f */
[----:B------:R-:W-:-:S06]  /*20a0*/  UISETP.GE.AND UP0, UPT, UR4, UR9, UPT ;  /* 0x000000090400728c */ /* 0x000fcc000bf06270 */
[----:B------:R-:W-:Y:S01]  /*20b0*/  PLOP3.LUT P0, PT, PT, PT, UP0, 0x80, 0x0 ;  /* 0x000000000000781c */ /* 0x000fe20003f0f008 */
[----:B------:R-:W-:Y:S02]  /*20c0*/  UIADD3 UR6, UR6, 0x40, URZ ;  /* 0x0000004006067890 */ /* 0x000fe4000fffe03f */
[----:B------:R-:W-:Y:S01]  /*20d0*/  UIADD3 UR5, UR5, 0x20, URZ ;  /* 0x0000002005057890 */ /* 0x000fe2000fffe03f */
[C---:B--2---:R-:W-:Y:S02]  /*20e0*/  LOP3.LUT R34, R20.reuse, 0xf000f, RZ, 0xc0, !PT ;  /* 0x000f000f14227812 */ /* 0x044fe400078ec0ff */
[----:B------:R-:W-:Y:S02]  /*20f0*/  LOP3.LUT R40, R20, 0xf000f0, RZ, 0xc0, !PT ;  /* 0x00f000f014287812 */ /* 0x000fe400078ec0ff */
[----:B------:R-:W-:Y:S02]  /*2100*/  LOP3.LUT R34, R34, 0x64006400, RZ, 0xfc, !PT ;  /* 0x6400640022227812 */ /* 0x000fe400078efcff */
[----:B------:R-:W-:-:S02]  /*2110*/  LOP3.LUT R41, R40, 0x64006400, RZ, 0xfc, !PT ;  /* 0x6400640028297812 */ /* 0x000fc400078efcff */
[----:B------:R-:W-:Y:S01]  /*2120*/  SHF.R.U32.HI R20, RZ, 0x8, R20 ;  /* 0x00000008ff147819 */ /* 0x000fe20000011614 */
[----:B------:R-:W-:-:S03]  /*2130*/  HADD2 R34, R34, R3 ;  /* 0x0000000322227230 */ /* 0x000fc60000000000 */
[----:B------:R-:W-:Y:S01]  /*2140*/  HFMA2.MMA R43, R41, 0.0625, 0.0625, R4 ;  /* 0x2c002c00292b7835 */ /* 0x000fe20000000004 */
[----:B------:R-:W-:Y:S01]  /*2150*/  LOP3.LUT R40, R20, 0xf000f, RZ, 0xc0, !PT ;  /* 0x000f000f14287812 */ /* 0x000fe200078ec0ff */
[----:B0-----:R-:W-:-:S03]  /*2160*/  HFMA2 R44, R34, R12, RZ.H0_H0 ;  /* 0x0000000c222c7231 */ /* 0x001fc600000400ff */
[----:B------:R-:W-:-:S03]  /*2170*/  LOP3.LUT R40, R40, 0x64006400, RZ, 0xfc, !PT ;  /* 0x6400640028287812 */ /* 0x000fc600078efcff */
[----:B------:R-:W-:Y:S02]  /*2180*/  HFMA2.MMA R44, R43, R13, R44 ;  /* 0x0000000d2b2c7235 */ /* 0x000fe4000000002c */
[----:B------:R-:W-:Y:S01]  /*2190*/  HADD2 R42, R40, R3 ;  /* 0x00000003282a7230 */ /* 0x000fe20000000000 */
[----:B------:R-:W-:-:S04]  /*21a0*/  LOP3.LUT R20, R20, 0xf000f0, RZ, 0xc0, !PT ;  /* 0x00f000f014147812 */ /* 0x000fc800078ec0ff */
[----:B------:R-:W-:Y:S01]  /*21b0*/  LOP3.LUT R41, R20, 0x64006400, RZ, 0xfc, !PT ;  /* 0x6400640014297812 */ /* 0x000fe200078efcff */
[----:B------:R-:W-:Y:S02]  /*21c0*/  HFMA2.MMA R44, R42, R14, R44 ;  /* 0x0000000e2a2c7235 */ /* 0x000fe4000000002c */
[----:B-1----:R-:W-:Y:S02]  /*21d0*/  HFMA2.MMA R34, R34, R16, RZ ;  /* 0x0000001022227235 */ /* 0x002fe400000000ff */
[----:B------:R-:W-:-:S06]  /*21e0*/  HFMA2 R20, R41, 0.0625, 0.0625, R4 ;  /* 0x2c002c0029147831 */ /* 0x000fcc0000000004 */
[----:B------:R-:W-:-:S04]  /*21f0*/  HFMA2 R44, R20, R15, R44 ;  /* 0x0000000f142c7231 */ /* 0x000fc8000000002c */
[----:B------:R-:W-:Y:S01]  /*2200*/  HFMA2 R33, R44, R24, R33 ;  /* 0x000000182c217231 */ /* 0x000fe20000000021 */
[----:B------:R-:W-:Y:S01]  /*2210*/  HFMA2.MMA R44, R43, R17, R34 ;  /* 0x000000112b2c7235 */ /* 0x000fe20000000022 */
[----:B------:R-:W-:-:S04]  /*2220*/  LOP3.LUT R34, R21, 0xf000f, RZ, 0xc0, !PT ;  /* 0x000f000f15227812 */ /* 0x000fc800078ec0ff */
[----:B------:R-:W-:Y:S02]  /*2230*/  LOP3.LUT R34, R34, 0x64006400, RZ, 0xfc, !PT ;  /* 0x6400640022227812 */ /* 0x000fe400078efcff */
[----:B------:R-:W-:-:S03]  /*2240*/  LOP3.LUT R40, R21, 0xf000f0, RZ, 0xc0, !PT ;  /* 0x00f000f015287812 */ /* 0x000fc600078ec0ff */
[----:B------:R-:W-:Y:S01]  /*2250*/  HADD2 R34, R34, R5 ;  /* 0x0000000522227230 */ /* 0x000fe20000000000 */
[----:B------:R-:W-:-:S05]  /*2260*/  LOP3.LUT R41, R40, 0x64006400, RZ, 0xfc, !PT ;  /* 0x6400640028297812 */ /* 0x000fca00078efcff */
[----:B------:R-:W-:Y:S01]  /*2270*/  HFMA2.MMA R43, R34, R12, RZ ;  /* 0x0000000c222b7235 */ /* 0x000fe200000000ff */
[----:B------:R-:W-:Y:S02]  /*2280*/  HFMA2 R40, R41, 0.0625, 0.0625, R6 ;  /* 0x2c002c0029287831 */ /* 0x000fe40000000006 */
[----:B------:R-:W-:Y:S01]  /*2290*/  HFMA2 R34, R34, R16, RZ.H0_H0 ;  /* 0x0000001022227231 */ /* 0x000fe200000400ff */
[----:B------:R-:W-:-:S04]  /*22a0*/  MOV R41, UR8 ;  /* 0x0000000800297c02 */ /* 0x000fc80008000f00 */
[----:B------:R-:W-:Y:S01]  /*22b0*/  HFMA2.MMA R43, R40, R13, R43 ;  /* 0x0000000d282b7235 */ /* 0x000fe2000000002b */
[----:B------:R-:W-:Y:S01]  /*22c0*/  HFMA2 R40, R40, R17, R34 ;  /* 0x0000001128287231 */ /* 0x000fe20000000022 */
[----:B------:R-:W-:Y:S01]  /*22d0*/  LOP3.LUT R34, R22, 0xf000f, RZ, 0xc0, !PT ;  /* 0x000f000f16227812 */ /* 0x000fe200078ec0ff */
[----:B------:R-:W-:-:S03]  /*22e0*/  IMAD.WIDE R30, R41, 0x4, R30 ;  /* 0x00000004291e7825 */ /* 0x000fc600078e021e */
[----:B------:R-:W-:Y:S02]  /*22f0*/  LOP3.LUT R34, R34, 0x64006400, RZ, 0xfc, !PT ;  /* 0x6400640022227812 */ /* 0x000fe400078efcff */
[----:B------:R-:W-:-:S03]  /*2300*/  LOP3.LUT R41, R22, 0xf000f0, RZ, 0xc0, !PT ;  /* 0x00f000f016297812 */ /* 0x000fc600078ec0ff */
[----:B------:R-:W-:Y:S01]  /*2310*/  HADD2 R34, R34, R7 ;  /* 0x0000000722227230 */ /* 0x000fe20000000000 */
[----:B------:R-:W-:Y:S01]  /*2320*/  LOP3.LUT R41, R41, 0x64006400, RZ, 0xfc, !PT ;  /* 0x6400640029297812 */ /* 0x000fe200078efcff */
[----:B------:R-:W-:-:S04]  /*2330*/  HFMA2.MMA R42, R42, R18, R44 ;  /* 0x000000122a2a7235 */ /* 0x000fc8000000002c */
[----:B------:R-:W-:Y:S01]  /*2340*/  HFMA2.MMA R48, R34, R12, RZ ;  /* 0x0000000c22307235 */ /* 0x000fe200000000ff */
[----:B------:R-:W-:Y:S02]  /*2350*/  HFMA2 R41, R41, 0.0625, 0.0625, R8 ;  /* 0x2c002c0029297831 */ /* 0x000fe40000000008 */
[----:B------:R-:W-:Y:S01]  /*2360*/  HFMA2 R44, R34, R16, RZ.H0_H0 ;  /* 0x00000010222c7231 */ /* 0x000fe200000400ff */
[----:B------:R-:W-:-:S03]  /*2370*/  LOP3.LUT R34, R23, 0xf000f, RZ, 0xc0, !PT ;  /* 0x000f000f17227812 */ /* 0x000fc600078ec0ff */
[----:B------:R-:W-:Y:S01]  /*2380*/  HFMA2 R44, R41, R17, R44 ;  /* 0x00000011292c7231 */ /* 0x000fe2000000002c */
[----:B------:R-:W-:Y:S01]  /*2390*/  HFMA2.MMA R48, R41, R13, R48 ;  /* 0x0000000d29307235 */ /* 0x000fe20000000030 */
[----:B------:R-:W-:Y:S02]  /*23a0*/  LOP3.LUT R41, R23, 0xf000f0, RZ, 0xc0, !PT ;  /* 0x00f000f017297812 */ /* 0x000fe400078ec0ff */
[----:B------:R-:W-:Y:S02]  /*23b0*/  LOP3.LUT R34, R34, 0x64006400, RZ, 0xfc, !PT ;  /* 0x6400640022227812 */ /* 0x000fe400078efcff */
[----:B------:R-:W-:-:S03]  /*23c0*/  LOP3.LUT R41, R41, 0x64006400, RZ, 0xfc, !PT ;  /* 0x6400640029297812 */ /* 0x000fc600078efcff */
[----:B------:R-:W-:-:S03]  /*23d0*/  HADD2 R34, R34, R9 ;  /* 0x0000000922227230 */ /* 0x000fc60000000000 */
[----:B------:R-:W-:Y:S01]  /*23e0*/  HFMA2.MMA R41, R41, 0.0625, 0.0625, R0 ;  /* 0x2c002c0029297835 */ /* 0x000fe20000000000 */
[----:B------:R-:W-:Y:S01]  /*23f0*/  HFMA2 R47, R34, R12, RZ.H0_H0 ;  /* 0x0000000c222f7231 */ /* 0x000fe200000400ff */
[----:B------:R-:W-:Y:S02]  /*2400*/  SHF.R.U32.HI R45, RZ, 0x8, R22 ;  /* 0x00000008ff2d7819 */ /* 0x000fe40000011616 */
[----:B------:R-:W-:-:S04]  /*2410*/  SHF.R.U32.HI R21, RZ, 0x8, R21 ;  /* 0x00000008ff157819 */ /* 0x000fc80000011615 */
[----:B------:R-:W-:Y:S01]  /*2420*/  HFMA2.MMA R47, R41, R13, R47 ;  /* 0x0000000d292f7235 */ /* 0x000fe2000000002f */
[----:B------:R-:W-:Y:S02]  /*2430*/  LOP3.LUT R13, R45, 0xf000f, RZ, 0xc0, !PT ;  /* 0x000f000f2d0d7812 */ /* 0x000fe400078ec0ff */
[----:B------:R-:W-:Y:S02]  /*2440*/  LOP3.LUT R12, R21, 0xf000f, RZ, 0xc0, !PT ;  /* 0x000f000f150c7812 */ /* 0x000fe400078ec0ff */
[----:B------:R-:W-:Y:S02]  /*2450*/  LOP3.LUT R22, R13, 0x64006400, RZ, 0xfc, !PT ;  /* 0x640064000d167812 */ /* 0x000fe400078efcff */
[----:B------:R-:W-:Y:S02]  /*2460*/  LOP3.LUT R12, R12, 0x64006400, RZ, 0xfc, !PT ;  /* 0x640064000c0c7812 */ /* 0x000fe400078efcff */
[----:B------:R-:W-:Y:S02]  /*2470*/  SHF.R.U32.HI R23, RZ, 0x8, R23 ;  /* 0x00000008ff177819 */ /* 0x000fe40000011617 */
[----:B------:R-:W-:Y:S01]  /*2480*/  HFMA2.MMA R22, R22, 1, 1, R7 ;  /* 0x3c003c0016167835 */ /* 0x000fe20000000007 */
[----:B------:R-:W-:Y:S01]  /*2490*/  HADD2 R12, R12, R5 ;  /* 0x000000050c0c7230 */ /* 0x000fe20000000000 */
[----:B------:R-:W-:-:S03]  /*24a0*/  LOP3.LUT R13, R23, 0xf000f, RZ, 0xc0, !PT ;  /* 0x000f000f170d7812 */ /* 0x000fc600078ec0ff */
[----:B------:R-:W-:Y:S01]  /*24b0*/  HFMA2 R46, R12, R14, R43 ;  /* 0x0000000e0c2e7231 */ /* 0x000fe2000000002b */
[----:B------:R-:W-:Y:S02]  /*24c0*/  LOP3.LUT R21, R21, 0xf000f0, RZ, 0xc0, !PT ;  /* 0x00f000f015157812 */ /* 0x000fe400078ec0ff */
[----:B------:R-:W-:Y:S01]  /*24d0*/  HFMA2.MMA R43, R22, R14, R48 ;  /* 0x0000000e162b7235 */ /* 0x000fe20000000030 */
[----:B------:R-:W-:Y:S02]  /*24e0*/  LOP3.LUT R48, R13, 0x64006400, RZ, 0xfc, !PT ;  /* 0x640064000d307812 */ /* 0x000fe400078efcff */
[----:B------:R-:W-:-:S03]  /*24f0*/  LOP3.LUT R21, R21, 0x64006400, RZ, 0xfc, !PT ;  /* 0x6400640015157812 */ /* 0x000fc600078efcff */
[----:B------:R-:W-:Y:S01]  /*2500*/  HADD2 R13, R48, R9 ;  /* 0x00000009300d7230 */ /* 0x000fe20000000000 */
[----:B------:R-:W-:Y:S02]  /*2510*/  LOP3.LUT R45, R45, 0xf000f0, RZ, 0xc0, !PT ;  /* 0x00f000f02d2d7812 */ /* 0x000fe400078ec0ff */
[----:B------:R-:W-:Y:S01]  /*2520*/  LOP3.LUT R23, R23, 0xf000f0, RZ, 0xc0, !PT ;  /* 0x00f000f017177812 */ /* 0x000fe200078ec0ff */
[----:B------:R-:W-:Y:S01]  /*2530*/  HFMA2 R47, R13, R14, R47 ;  /* 0x0000000e0d2f7231 */ /* 0x000fe2000000002f */
[----:B------:R-:W-:Y:S01]  /*2540*/  HFMA2.MMA R14, R21, 0.0625, 0.0625, R6 ;  /* 0x2c002c00150e7835 */ /* 0x000fe20000000006 */
[----:B------:R-:W-:Y:S02]  /*2550*/  LOP3.LUT R21, R45, 0x64006400, RZ, 0xfc, !PT ;  /* 0x640064002d157812 */ /* 0x000fe400078efcff */
[----:B------:R-:W-:Y:S01]  /*2560*/  LOP3.LUT R23, R23, 0x64006400, RZ, 0xfc, !PT ;  /* 0x6400640017177812 */ /* 0x000fe200078efcff */
[----:B------:R-:W-:Y:S02]  /*2570*/  HFMA2.MMA R16, R34, R16, RZ ;  /* 0x0000001022107235 */ /* 0x000fe400000000ff */
[----:B------:R-:W-:-:S02]  /*2580*/  HFMA2.MMA R44, R22, R18, R44 ;  /* 0x00000012162c7235 */ /* 0x000fc4000000002c */
[----:B------:R-:W-:Y:S02]  /*2590*/  HFMA2.MMA R21, R21, 0.0625, 0.0625, R8 ;  /* 0x2c002c0015157835 */ /* 0x000fe40000000008 */
[----:B------:R-:W-:Y:S01]  /*25a0*/  HFMA2.MMA R23, R23, 0.0625, 0.0625, R0 ;  /* 0x2c002c0017177835 */ /* 0x000fe20000000000 */
[-C--:B------:R-:W-:Y:S01]  /*25b0*/  HFMA2 R40, R12, R18.reuse, R40 ;  /* 0x000000120c287231 */ /* 0x080fe20000000028 */
[-C--:B------:R-:W-:Y:S02]  /*25c0*/  HFMA2.MMA R12, R20, R19.reuse, R42 ;  /* 0x00000013140c7235 */ /* 0x080fe4000000002a */
[----:B------:R-:W-:Y:S02]  /*25d0*/  HFMA2 R16, R41, R17, R16 ;  /* 0x0000001129107231 */ /* 0x000fe40000000010 */
[----:B------:R-:W-:Y:S01]  /*25e0*/  HFMA2.MMA R44, R21, R19, R44 ;  /* 0x00000013152c7235 */ /* 0x000fe2000000002c */
[----:B------:R-:W-:Y:S02]  /*25f0*/  HFMA2 R46, R14, R15, R46 ;  /* 0x0000000f0e2e7231 */ /* 0x000fe4000000002e */
[----:B------:R-:W-:-:S02]  /*2600*/  HFMA2 R13, R13, R18, R16 ;  /* 0x000000120d0d7231 */ /* 0x000fc40000000010 */
[-C--:B------:R-:W-:Y:S02]  /*2610*/  HFMA2 R47, R23, R15.reuse, R47 ;  /* 0x0000000f172f7231 */ /* 0x080fe4000000002f */
[----:B------:R-:W-:Y:S02]  /*2620*/  HFMA2 R43, R21, R15, R43 ;  /* 0x0000000f152b7231 */ /* 0x000fe4000000002b */
[-C--:B------:R-:W-:Y:S02]  /*2630*/  HFMA2 R16, R14, R19.reuse, R40 ;  /* 0x000000130e107231 */ /* 0x080fe40000000028 */
[----:B------:R-:W-:Y:S01]  /*2640*/  HFMA2 R13, R23, R19, R13 ;  /* 0x00000013170d7231 */ /* 0x000fe2000000000d */
[----:B------:R-:W-:Y:S02]  /*2650*/  HFMA2.MMA R34, R46, R11, R39 ;  /* 0x0000000b2e227235 */ /* 0x000fe40000000027 */
[----:B------:R-:W-:Y:S02]  /*2660*/  HFMA2.MMA R41, R47, R2, R36 ;  /* 0x000000022f297235 */ /* 0x000fe40000000024 */
[----:B------:R-:W-:-:S02]  /*2670*/  HFMA2.MMA R29, R12, R24, R29 ;  /* 0x000000180c1d7235 */ /* 0x000fc4000000001d */
[----:B------:R-:W-:Y:S01]  /*2680*/  HFMA2.MMA R37, R44, R10, R37 ;  /* 0x0000000a2c257235 */ /* 0x000fe20000000025 */
[----:B------:R-:W-:Y:S02]  /*2690*/  HFMA2 R43, R43, R10, R38 ;  /* 0x0000000a2b2b7231 */ /* 0x000fe40000000026 */
[----:B------:R-:W-:Y:S02]  /*26a0*/  HFMA2 R32, R16, R11, R32 ;  /* 0x0000000b10207231 */ /* 0x000fe40000000020 */
[----:B------:R-:W-:Y:S01]  /*26b0*/  HFMA2 R35, R13, R2, R35 ;  /* 0x000000020d237231 */ /* 0x000fe20000000023 */
[----:B------:R-:W-:Y:S06]  /*26c0*/  @!P0 BRA `(.L_x_1515) ;  /* 0xffffffe4001c8947 */ /* 0x000fec000383ffff */
.L_x_1513:
        /* <DEDUP_REMOVED lines=20> */
.L_x_1519:
[----:B------:R-:W0:Y:S02]  /*2810*/  LDS R4, [R0] ;  /* 0x0000000000047984 */ /* 0x000e240000000800 */
[----:B0-----:R-:W-:-:S10]  /*2820*/  HFMA2.MMA R5, R4, 1, 1, R33 ;  /* 0x3c003c0004057835 */ /* 0x001fd40000000021 */
[----:B------:R-:W0:Y:S02]  /*2830*/  ATOMS.CAST.SPIN R5, [R0], R4, R5 ;  /* 0x000000040005738d */ /* 0x000e240001800005 */
[----:B0-----:R-:W-:-:S13]  /*2840*/  ISETP.EQ.U32.AND P0, PT, R5, 0x1, PT ;  /* 0x000000010500780c */ /* 0x001fda0003f02070 */
[----:B------:R-:W-:Y:S05]  /*2850*/  @!P0 BRA `(.L_x_1519) ;  /* 0xfffffffc00ec8947 */ /* 0x000fea000383ffff */
[----:B------:R-:W-:Y:S05]  /*2860*/  BRA `(.L_x_1517) ;  /* 0x00000000000c7947 */ /* 0x000fea0003800000 */
.L_x_1518:
[----:B------:R-:W2:Y:S02]  /*2870*/  LD.E R0, desc[UR10][R6.64] ;  /* 0x0000000a06007980 */ /* 0x000ea4000c101900 */
[----:B--2---:R-:W-:-:S05]  /*2880*/  IADD3 R5, R33, R0, RZ ;  /* 0x0000000021057210 */ /* 0x004fca0007ffe0ff */
[----:B------:R0:W-:Y:S02]  /*2890*/  ST.E desc[UR10][R6.64], R5 ;  /* 0x0000000506007985 */ /* 0x0001e4000c10190a */
.L_x_1517:
[----:B------:R-:W-:Y:S05]  /*28a0*/  BSYNC B0 ;  /* 0x0000000000007941 */ /* 0x000fea0003800000 */
.L_x_1516:
        /* <DEDUP_REMOVED lines=9> */
.L_x_1524:
[----:B------:R-:W0:Y:S02]  /*2940*/  LDS R4, [R0+0x4] ;  /* 0x0000040000047984 */ /* 0x000e240000000800 */
[----:B0-----:R-:W-:-:S06]  /*2950*/  HADD2 R5, R4, R43 ;  /* 0x0000002b04057230 */ /* 0x001fcc0000000000 */
[----:B------:R-:W0:Y:S02]  /*2960*/  ATOMS.CAST.SPIN R5, [R0+0x4], R4, R5 ;  /* 0x000004040005738d */ /* 0x000e240001800005 */
[----:B0-----:R-:W-:-:S13]  /*2970*/  ISETP.EQ.U32.AND P0, PT, R5, 0x1, PT ;  /* 0x000000010500780c */ /* 0x001fda0003f02070 */
[----:B------:R-:W-:Y:S05]  /*2980*/  @!P0 BRA `(.L_x_1524) ;  /* 0xfffffffc00ec8947 */ /* 0x000fea000383ffff */
[----:B------:R-:W-:Y:S05]  /*2990*/  BSYNC B1 ;  /* 0x0000000000017941 */ /* 0x000fea0003800000 */
.L_x_1523:
[----:B------:R-:W-:Y:S05]  /*29a0*/  BRA `(.L_x_1521) ;  /* 0x00000000000c7947 */ /* 0x000fea0003800000 */
.L_x_1522:
[----:B------:R-:W0:Y:S02]  /*29b0*/  LD.E R0, desc[UR10][R6.64+0x4] ;  /* 0x0000040a06007980 */ /* 0x000e24000c101900 */
[----:B0-----:R-:W-:-:S05]  /*29c0*/  IMAD.IADD R5, R43, 0x1, R0 ;  /* 0x000000012b057824 */ /* 0x001fca00078e0200 */
[----:B------:R1:W-:Y:S02]  /*29d0*/  ST.E desc[UR10][R6.64+0x4], R5 ;  /* 0x0000040506007985 */ /* 0x0003e4000c10190a */
.L_x_1521:
[----:B------:R-:W-:Y:S05]  /*29e0*/  BSYNC B0 ;  /* 0x0000000000007941 */ /* 0x000fea0003800000 */
.L_x_1520:
        /* <DEDUP_REMOVED lines=16> */
.L_x_1528:
[----:B------:R-:W0:Y:S02]  /*2af0*/  LDS R2, [R0] ;  /* 0x0000000000027984 */ /* 0x000e240000000800 */
[----:B0-----:R-:W-:-:S10]  /*2b00*/  HFMA2.MMA R3, R2, 1, 1, R29 ;  /* 0x3c003c0002037835 */ /* 0x001fd4000000001d */
[----:B------:R-:W0:Y:S02]  /*2b10*/  ATOMS.CAST.SPIN R3, [R0], R2, R3 ;  /* 0x000000020003738d */ /* 0x000e240001800003 */
[----:B0-----:R-:W-:-:S13]  /*2b20*/  ISETP.EQ.U32.AND P0, PT, R3, 0x1, PT ;  /* 0x000000010300780c */ /* 0x001fda0003f02070 */
[----:B------:R-:W-:Y:S05]  /*2b30*/  @!P0 BRA `(.L_x_1528) ;  /* 0xfffffffc00ec8947 */ /* 0x000fea000383ffff */
[----:B------:R-:W-:Y:S05]  /*2b40*/  BRA `(.L_x_1526) ;  /* 0x00000000000c7947 */ /* 0x000fea0003800000 */
.L_x_1527:
[----:B------:R-:W2:Y:S02]  /*2b50*/  LD.E R0, desc[UR10][R4.64] ;  /* 0x0000000a04007980 */ /* 0x000ea4000c101900 */
[----:B--2---:R-:W-:-:S05]  /*2b60*/  IMAD.IADD R3, R29, 0x1, R0 ;  /* 0x000000011d037824 */ /* 0x004fca00078e0200 */
[----:B------:R0:W-:Y:S02]  /*2b70*/  ST.E desc[UR10][R4.64], R3 ;  /* 0x0000000304007985 */ /* 0x0001e4000c10190a */
.L_x_1526:
[----:B------:R-:W-:Y:S05]  /*2b80*/  BSYNC B0 ;  /* 0x0000000000007941 */ /* 0x000fea0003800000 */
.L_x_1525:
[----:B------:R1:W-:Y:S02]  /*2b90*/  ATOM.E.ADD.F16x2.RN.STRONG.GPU P0, RZ, desc[UR10][R4.64+0x4], R37 ;  /* 0x0000042504ff79a2 */ /* 0x0003e4000810e1ca */
[----:B-1----:R-:W-:Y:S05]  /*2ba0*/  @P0 EXIT ;  /* 0x000000000000094d */ /* 0x002fea0003800000 */
[----:B------:R-:W1:Y:S02]  /*2bb0*/  QSPC.E.S P0, RZ, [R4+0x4] ;  /* 0x0000040004ff73aa */ /* 0x000e640000000500 */
[----:B-1----:R-:W-:Y:S05]  /*2bc0*/  @!P0 BRA `(.L_x_1529) ;  /* 0x0000000000248947 */ /* 0x002fea0003800000 */
[----:B------:R-:W-:Y:S02]  /*2bd0*/  MOV R2, R4 ;  /* 0x0000000400027202 */ /* 0x000fe40000000f00 */
[----:B------:R-:W-:Y:S02]  /*2be0*/  PRMT R37, R37, 0x5410, R35 ;  /* 0x0000541025257816 */ /* 0x000fe40000000023 */
[----:B------:R-:W-:-:S07]  /*2bf0*/  MOV R0, R2 ;  /* 0x0000000200007202 */ /* 0x000fce0000000f00 */
.L_x_1530:
[----:B------:R-:W0:Y:S02]  /*2c00*/  LDS R2, [R0+0x4] ;  /* 0x0000040000027984 */ /* 0x000e240000000800 */
[----:B0-----:R-:W-:-:S06]  /*2c10*/  HADD2 R3, R2, R37 ;  /* 0x0000002502037230 */ /* 0x001fcc0000000000 */
[----:B------:R-:W0:Y:S02]  /*2c20*/  ATOMS.CAST.SPIN R3, [R0+0x4], R2, R3 ;  /* 0x000004020003738d */ /* 0x000e240001800003 */
[----:B0-----:R-:W-:-:S13]  /*2c30*/  ISETP.EQ.U32.AND P0, PT, R3, 0x1, PT ;  /* 0x000000010300780c */ /* 0x001fda0003f02070 */
[----:B------:R-:W-:Y:S05]  /*2c40*/  @!P0 BRA `(.L_x_1530) ;  /* 0xfffffffc00ec8947 */ /* 0x000fea000383ffff */
[----:B------:R-:W-:Y:S05]  /*2c50*/  EXIT ;  /* 0x000000000000794d */ /* 0x000fea0003800000 */
.L_x_1529:
[----:B------:R-:W0:Y:S02]  /*2c60*/  LD.E R0, desc[UR10][R4.64+0x4] ;  /* 0x0000040a04007980 */ /* 0x000e24000c101900 */
[----:B0-----:R-:W-:-:S05]  /*2c70*/  IADD3 R3, R37, R0, RZ ;  /* 0x0000000025037210 */ /* 0x001fca0007ffe0ff */
[----:B------:R-:W-:Y:S01]  /*2c80*/  ST.E desc[UR10][R4.64+0x4], R3 ;  /* 0x0000040304007985 */ /* 0x000fe2000c10190a */
[----:B------:R-:W-:Y:S05]  /*2c90*/  EXIT ;  /* 0x000000000000794d */ /* 0x000fea0003800000 */
.L_x_1531:
        /* <DEDUP_REMOVED lines=14> */
.L_x_4041:


//--------------------- .text._Z28gemm_half_q_half_gptq_kernelILi1ELb0ELb0EEvPK6__halfPKjS4_S2_PS0_iiiiiPKtibS2_i --------------------------
	.section	.text._Z28gemm_half_q_half_gptq_kernelILi1ELb0ELb0EEvPK6__halfPKjS4_S2_PS0_iiiiiPKtibS2_i,"ax",@progbits
	.align	128
        .global         _Z28gemm_half_q_half_gptq_kernelILi1ELb0ELb0EEvPK6__halfPKjS4_S2_PS0_iiiiiPKtibS2_i
        .type           _Z28gemm_half_q_half_gptq_kernelILi1ELb0ELb0EEvPK6__halfPKjS4_S2_PS0_iiiiiPKtibS2_i,@function
        .size           _Z28gemm_half_q_half_gptq_kernelILi1ELb0ELb0EEvPK6__halfPKjS4_S2_PS0_iiiiiPKtibS2_i,(.L_x_4042 - _Z28gemm_half_q_half_gptq_kernelILi1ELb0ELb0EEvPK6__halfPKjS4_S2_PS0_iiiiiPKtibS2_i)
        .other          _Z28gemm_half_q_half_gptq_kernelILi1ELb0ELb0EEvPK6__halfPKjS4_S2_PS0_iiiiiPKtibS2_i,@"STO_CUDA_ENTRY STV_DEFAULT"
_Z28gemm_half_q_half_gptq_kernelILi1ELb0ELb0EEvPK6__halfPKjS4_S2_PS0_iiiiiPKtibS2_i:
.text._Z28gemm_half_q_half_gptq_kernelILi1ELb0ELb0EEvPK6__halfPKjS4_S2_PS0_iiiiiPKtibS2_i:
        /* <DEDUP_REMOVED lines=44> */
.L_x_1533:
[----:B------:R-:W-:Y:S05]  /*02c0*/  BSYNC B0 ;  /* 0x0000000000007941 */ /* 0x000fea0003800000 */
.L_x_1532:
        /* <DEDUP_REMOVED lines=108> */
.L_x_1536:
        /* <DEDUP_REMOVED lines=51> */
.L_x_1535:
        /* <DEDUP_REMOVED lines=308> */
.L_x_1534:
        /* <DEDUP_REMOVED lines=18> */
.L_x_1540:
[----:B------:R-:W0:Y:S02]  /*2120*/  LDS R2, [R0] ;  /* 0x0000000000027984 */ /* 0x000e240000000800 */
[----:B0-----:R-:W-:-:S10]  /*2130*/  HFMA2.MMA R3, R2, 1, 1, R31 ;  /* 0x3c003c0002037835 */ /* 0x001fd4000000001f */
[----:B------:R-:W0:Y:S02]  /*2140*/  ATOMS.CAST.SPIN R3, [R0], R2, R3 ;  /* 0x000000020003738d */ /* 0x000e240001800003 */
[----:B0-----:R-:W-:-:S13]  /*2150*/  ISETP.EQ.U32.AND P0, PT, R3, 0x1, PT ;  /* 0x000000010300780c */ /* 0x001fda0003f02070 */
[----:B------:R-:W-:Y:S05]  /*2160*/  @!P0 BRA `(.L_x_1540) ;  /* 0xfffffffc00ec8947 */ /* 0x000fea000383ffff */
[----:B------:R-:W-:Y:S05]  /*2170*/  BRA `(.L_x_1538) ;  /* 0x00000000000c7947 */ /* 0x000fea0003800000 */
.L_x_1539:
[----:B------:R-:W2:Y:S02]  /*2180*/  LD.E R0, desc[UR10][R4.64] ;  /* 0x0000000a04007980 */ /* 0x000ea4000c101900 */
[----:B--2---:R-:W-:-:S05]  /*2190*/  IMAD.IADD R3, R31, 0x1, R0 ;  /* 0x000000011f037824 */ /* 0x004fca00078e0200 */
[----:B------:R0:W-:Y:S02]  /*21a0*/  ST.E desc[UR10][R4.64], R3 ;  /* 0x0000000304007985 */ /* 0x0001e4000c10190a */
.L_x_1538:
[----:B------:R-:W-:Y:S05]  /*21b0*/  BSYNC B0 ;  /* 0x0000000000007941 */ /* 0x000fea0003800000 */
.L_x_1537:
[----:B------:R1:W-:Y:S02]  /*21c0*/  ATOM.E.ADD.F16x2.RN.STRONG.GPU P0, RZ, desc[UR10][R4.64+0x4], R29 ;  /* 0x0000041d04ff79a2 */ /* 0x0003e4000810e1ca */
[----:B-1----:R-:W-:Y:S05]  /*21d0*/  @P0 EXIT ;  /* 0x000000000000094d */ /* 0x002fea0003800000 */
[----:B------:R-:W1:Y:S02]  /*21e0*/  QSPC.E.S P0, RZ, [R4+0x4] ;  /* 0x0000040004ff73aa */ /* 0x000e640000000500 */
[----:B-1----:R-:W-:Y:S05]  /*21f0*/  @!P0 BRA `(.L_x_1541) ;  /* 0x0000000000248947 */ /* 0x002fea0003800000 */
[----:B------:R-:W-:Y:S01]  /*2200*/  IMAD.MOV.U32 R2, RZ, RZ, R4 ;  /* 0x000000ffff027224 */ /* 0x000fe200078e0004 */
[----:B------:R-:W-:-:S04]  /*2210*/  PRMT R29, R29, 0x5410, R30 ;  /* 0x000054101d1d7816 */ /* 0x000fc8000000001e */
[----:B------:R-:W-:-:S07]  /*2220*/  MOV R0, R2 ;  /* 0x0000000200007202 */ /* 0x000fce0000000f00 */
.L_x_1542:
[----:B------:R-:W0:Y:S02]  /*2230*/  LDS R2, [R0+0x4] ;  /* 0x0000040000027984 */ /* 0x000e240000000800 */
[----:B0-----:R-:W-:-:S06]  /*2240*/  HADD2 R3, R2, R29 ;  /* 0x0000001d02037230 */ /* 0x001fcc0000000000 */
[----:B------:R-:W0:Y:S02]  /*2250*/  ATOMS.CAST.SPIN R3, [R0+0x4], R2, R3 ;  /* 0x000004020003738d */ /* 0x000e240001800003 */
[----:B0-----:R-:W-:-:S13]  /*2260*/  ISETP.EQ.U32.AND P0, PT, R3, 0x1, PT ;  /* 0x000000010300780c */ /* 0x001fda0003f02070 */
[----:B------:R-:W-:Y:S05]  /*2270*/  @!P0 BRA `(.L_x_1542) ;  /* 0xfffffffc00ec8947 */ /* 0x000fea000383ffff */
[----:B------:R-:W-:Y:S05]  /*2280*/  EXIT ;  /* 0x000000000000794d */ /* 0x000fea0003800000 */
.L_x_1541:
[----:B------:R-:W0:Y:S02]  /*2290*/  LD.E R0, desc[UR10][R4.64+0x4] ;  /* 0x0000040a04007980 */ /* 0x000e24000c101900 */
[----:B0-----:R-:W-:-:S05]  /*22a0*/  IMAD.IADD R3, R29, 0x1, R0 ;  /* 0x000000011d037824 */ /* 0x001fca00078e0200 */
[----:B------:R-:W-:Y:S01]  /*22b0*/  ST.E desc[UR10][R4.64+0x4], R3 ;  /* 0x0000040304007985 */ /* 0x000fe2000c10190a */
[----:B------:R-:W-:Y:S05]  /*22c0*/  EXIT ;  /* 0x000000000000794d */ /* 0x000fea0003800000 */
.L_x_1543:
        /* <DEDUP_REMOVED lines=11> */
.L_x_4042:


//--------------------- .text._Z23gemm_half_q_half_kernelILi8ELb1ELb1EEvPK6__halfPKjS4_S2_PS0_iiiiPKtS7_iiiiiibS2_i --------------------------
	.section	.text._Z23gemm_half_q_half_kernelILi8ELb1ELb1EEvPK6__halfPKjS4_S2_PS0_iiiiPKtS7_iiiiiibS2_i,"ax",@progbits
	.align	128
        .global         _Z23gemm_half_q_half_kernelILi8ELb1ELb1EEvPK6__halfPKjS4_S2_PS0_iiiiPKtS7_iiiiiibS2_i
        .type           _Z23gemm_half_q_half_kernelILi8ELb1ELb1EEvPK6__halfPKjS4_S2_PS0_iiiiPKtS7_iiiiiibS2_i,@function
        .size           _Z23gemm_half_q_half_kernelILi8ELb1ELb1EEvPK6__halfPKjS4_S2_PS0_iiiiPKtS7_iiiiiibS2_i,(.L_x_4043 - _Z23gemm_half_q_half_kernelILi8ELb1ELb1EEvPK6__halfPKjS4_S2_PS0_iiiiPKtS7_iiiiiibS2_i)
        .other          _Z23gemm_half_q_half_kernelILi8ELb1ELb1EEvPK6__halfPKjS4_S2_PS0_iiiiPKtS7_iiiiiibS2_i,@"STO_CUDA_ENTRY STV_DEFAULT"
_Z23gemm_half_q_half_kernelILi8ELb1ELb1EEvPK6__halfPKjS4_S2_PS0_iiiiPKtS7_iiiiiibS2_i:
.text._Z23gemm_half_q_half_kernelILi8ELb1ELb1EEvPK6__halfPKjS4_S2_PS0_iiiiPKtS7_iiiiiibS2_i:
[----:B------:R-:W0:Y:S08]  /*0000*/  LDC R1, c[0x0][0x28] ;  /* 0x00000a00ff017b82 */ /* 0x000e300000000800 */
[----:B------:R-:W1:Y:S01]  /*0010*/  LDC R17, c[0x0][0x280] ;  /* 0x0000a000ff117b82 */ /* 0x000e620000000800 */
[----:B------:R-:W-:Y:S01]  /*0020*/  ULDC.64 UR8, c[0x0][0x208] ;  /* 0x0000820000087ab9 */ /* 0x000fe20000000a00 */
[----:B0-----:R-:W-:-:S06]  /*0030*/  IADD3 R1, R1, -0x10, RZ ;  /* 0xfffffff001017810 */ /* 0x001fcc0007ffe0ff */
[----:B------:R-:W1:Y:S08]  /*0040*/  LDC.64 R2, c[0x0][0x278] ;  /* 0x00009e00ff027b82 */ /* 0x000e700000000a00 */
[----:B------:R-:W0:Y:S01]  /*0050*/  LDC.64 R4, c[0x0][0x278] ;  /* 0x00009e00ff047b82 */ /* 0x000e220000000a00 */
[----:B-1----:R-:W-:-:S05]  /*0060*/  IMAD.WIDE R2, R17, 0x2, R2 ;  /* 0x0000000211027825 */ /* 0x002fca00078e0202 */
[----:B------:R-:W2:Y:S01]  /*0070*/  LDG.E.U16 R101, desc[UR8][R2.64] ;  /* 0x0000000802657981 */ /* 0x000ea2000c1e1500 */
[----:B------:R-:W-:-:S03]  /*0080*/  IMAD.WIDE R6, R17, 0x2, R2 ;  /* 0x0000000211067825 */ /* 0x000fc600078e0202 */
[----:B0-----:R-:W2:Y:S01]  /*0090*/  LDG.E.U16 R100, desc[UR8][R4.64] ;  /* 0x0000000804647981 */ /* 0x001ea2000c1e1500 */
        /* <DEDUP_REMOVED lines=11> */
[----:B--2---:R-:W-:-:S04]  /*0150*/  LOP3.LUT R0, R99, R101, R100, 0xfe, !PT ;  /* 0x0000006563007212 */ /* 0x004fc800078efe64 */
[----:B---3--:R-:W-:-:S04]  /*0160*/  LOP3.LUT R0, R10, R97, R0, 0xfe, !PT ;  /* 0x000000610a007212 */ /* 0x008fc800078efe00 */
[----:B----4-:R-:W-:-:S04]  /*0170*/  LOP3.LUT R0, R14, R13, R0, 0xfe, !PT ;  /* 0x0000000d0e007212 */ /* 0x010fc800078efe00 */
[----:B-----5:R-:W-:-:S04]  /*0180*/  LOP3.LUT R0, R17, R0, RZ, 0xfc, !PT ;  /* 0x0000000011007212 */ /* 0x020fc800078efcff */
[----:B------:R-:W-:-:S04]  /*0190*/  PRMT R0, R0, 0x9910, RZ ;  /* 0x0000991000007816 */ /* 0x000fc800000000ff */
[----:B------:R-:W-:-:S13]  /*01a0*/  ISETP.NE.AND P0, PT, R0, RZ, PT ;  /* 0x000000ff0000720c */ /* 0x000fda0003f05270 */
[----:B------:R-:W-:Y:S05]  /*01b0*/  @!P0 EXIT ;  /* 0x000000000000894d */ /* 0x000fea0003800000 */
[----:B------:R-:W0:Y:S01]  /*01c0*/  S2R R18, SR_CTAID.Z ;  /* 0x0000000000127919 */ /* 0x000e220000002700 */
[----:B------:R-:W1:Y:S01]  /*01d0*/  LDC R17, c[0x0][0x240] ;  /* 0x00009000ff117b82 */ /* 0x000e620000000800 */
[----:B------:R-:W-:Y:S01]  /*01e0*/  BSSY B0, `(.L_x_1544) ;  /* 0x000002f000007945 */ /* 0x000fe20003800000 */
[----:B------:R-:W2:Y:S01]  /*01f0*/  S2R R19, SR_TID.X ;  /* 0x0000000000137919 */ /* 0x000ea20000002100 */
[----:B------:R-:W3:Y:S05]  /*0200*/  S2R R0, SR_CTAID.X ;  /* 0x0000000000007919 */ /* 0x000eea0000002500 */
[----:B------:R-:W4:Y:S01]  /*0210*/  S2UR UR4, SR_CTAID.Y ;  /* 0x00000000000479c3 */ /* 0x000f220000002600 */
[----:B0-----:R-:W-:Y:S01]  /*0220*/  SHF.L.U32 R98, R18, 0x6, RZ ;  /* 0x0000000612627819 */ /* 0x001fe200000006ff */
[----:B----4-:R-:W-:-:S03]  /*0230*/  USHF.L.U32 UR4, UR4, 0x3, URZ ;  /* 0x0000000304047899 */ /* 0x010fc6000800063f */
[CC--:B--2---:R-:W-:Y:S02]  /*0240*/  IADD3 R4, R98.reuse, R19.reuse, RZ ;  /* 0x0000001362047210 */ /* 0x0c4fe40007ffe0ff */
[----:B-1----:R-:W-:Y:S02]  /*0250*/  VIADDMNMX R103, R98, 0x40, R17, PT ;  /* 0x0000004062677846 */ /* 0x002fe40003800111 */
[----:B---3--:R-:W-:Y:S02]  /*0260*/  LEA R0, R0, R19, 0x6 ;  /* 0x0000001300007211 */ /* 0x008fe400078e30ff */
[----:B------:R-:W-:-:S13]  /*0270*/  ISETP.GE.AND P0, PT, R4, R103, PT ;  /* 0x000000670400720c */ /* 0x000fda0003f06270 */
[----:B------:R-:W-:Y:S05]  /*0280*/  @P0 BRA `(.L_x_1545) ;  /* 0x0000000000900947 */ /* 0x000fea0003800000 */
[----:B------:R-:W0:Y:S01]  /*0290*/  LDC.64 R2, c[0x0][0x250] ;  /* 0x00009400ff027b82 */ /* 0x000e220000000a00 */
[----:B------:R-:W-:Y:S01]  /*02a0*/  IMAD R5, R17, UR4, RZ ;  /* 0x0000000411057c24 */ /* 0x000fe2000f8e02ff */
[----:B------:R-:W-:Y:S01]  /*02b0*/  ULDC.64 UR6, c[0x0][0x210] ;  /* 0x0000840000067ab9 */ /* 0x000fe20000000a00 */
[----:B0-----:R-:W-:-:S06]  /*02c0*/  IMAD.WIDE R2, R4, 0x2, R2 ;  /* 0x0000000204027825 */ /* 0x001fcc00078e0202 */
[----:B------:R-:W2:Y:S02]  /*02d0*/  LDG.E.U16.CONSTANT R2, desc[UR8][R2.64] ;  /* 0x0000000802027981 */ /* 0x000ea4000c1e9500 */
[----:B--2---:R-:W-:-:S04]  /*02e0*/  IADD3 R6, P0, R2, R5, RZ ;  /* 0x0000000502067210 */ /* 0x004fc80007f1e0ff */
[----:B------:R-:W-:Y:S02]  /*02f0*/  LEA.HI.X.SX32 R5, R5, RZ, 0x1, P0 ;  /* 0x000000ff05057211 */ /* 0x000fe400000f0eff */
[----:B------:R-:W-:-:S04]  /*0300*/  LEA R4, P0, R6, UR6, 0x1 ;  /* 0x0000000606047c11 */ /* 0x000fc8000f8008ff */
[----:B------:R-:W-:-:S03]  /*0310*/  LEA.HI.X R5, R6, UR7, R5, 0x1, P0 ;  /* 0x0000000706057c11 */ /* 0x000fc600080f0c05 */
[C---:B------:R-:W-:Y:S02]  /*0320*/  IMAD.WIDE R6, R17.reuse, 0x2, R4 ;  /* 0x0000000211067825 */ /* 0x040fe400078e0204 */
[----:B------:R0:W2:Y:S02]  /*0330*/  LDG.E.U16.CONSTANT R4, desc[UR8][R4.64] ;  /* 0x0000000804047981 */ /* 0x0000a4000c1e9500 */
[C---:B------:R-:W-:Y:S02]  /*0340*/  IMAD.WIDE R8, R17.reuse, 0x2, R6 ;  /* 0x0000000211087825 */ /* 0x040fe400078e0206 */
[----:B------:R-:W3:Y:S02]  /*0350*/  LDG.E.U16.CONSTANT R6, desc[UR8][R6.64] ;  /* 0x0000000806067981 */ /* 0x000ee4000c1e9500 */
[C---:B------:R-:W-:Y:S02]  /*0360*/  IMAD.WIDE R10, R17.reuse, 0x2, R8 ;  /* 0x00000002110a7825 */ /* 0x040fe400078e0208 */
[----:B------:R-:W4:Y:S02]  /*0370*/  LDG.E.U16.CONSTANT R8, desc[UR8][R8.64] ;  /* 0x0000000808087981 */ /* 0x000f24000c1e9500 */
[----:B------:R-:W-:-:S02]  /*0380*/  IMAD.WIDE R12, R17, 0x2, R10 ;  /* 0x00000002110c7825 */ /* 0x000fc400078e020a */
[----:B------:R-:W5:Y:S02]  /*0390*/  LDG.E.U16.CONSTANT R10, desc[UR8][R10.64] ;  /* 0x000000080a0a7981 */ /* 0x000f64000c1e9500 */
[C---:B------:R-:W-:Y:S02]  /*03a0*/  IMAD.WIDE R2, R17.reuse, 0x2, R12 ;  /* 0x0000000211027825 */ /* 0x040fe400078e020c */
[----:B------:R-:W5:Y:S02]  /*03b0*/  LDG.E.U16.CONSTANT R12, desc[UR8][R12.64] ;  /* 0x000000080c0c7981 */ /* 0x000f64000c1e9500 */
[C---:B------:R-:W-:Y:S02]  /*03c0*/  IMAD.WIDE R14, R17.reuse, 0x2, R2 ;  /* 0x00000002110e7825 */ /* 0x040fe400078e0202 */
[----:B------:R-:W5:Y:S02]  /*03d0*/  LDG.E.U16.CONSTANT R2, desc[UR8][R2.64] ;  /* 0x0000000802027981 */ /* 0x000f64000c1e9500 */
[----:B------:R-:W-:-:S02]  /*03e0*/  IMAD.WIDE R16, R17, 0x2, R14 ;  /* 0x0000000211107825 */ /* 0x000fc400078e020e */
[----:B------:R-:W5:Y:S04]  /*03f0*/  LDG.E.U16.CONSTANT R14, desc[UR8][R14.64] ;  /* 0x000000080e0e7981 */ /* 0x000f68000c1e9500 */
[----:B------:R-:W5:Y:S01]  /*0400*/  LDG.E.U16.CONSTANT R16, desc[UR8][R16.64] ;  /* 0x0000000810107981 */ /* 0x000f62000c1e9500 */
[----:B------:R-:W1:Y:S01]  /*0410*/  S2UR UR6, SR_CgaCtaId ;  /* 0x00000000000679c3 */ /* 0x000e620000008800 */
[----:B------:R-:W-:Y:S02]  /*0420*/  UMOV UR5, 0x400 ;  /* 0x0000040000057882 */ /* 0x000fe40000000000 */
[----:B-1----:R-:W-:-:S06]  /*0430*/  ULEA UR5, UR6, UR5, 0x18 ;  /* 0x0000000506057291 */ /* 0x002fcc000f8ec03f */
[----:B0-----:R-:W-:-:S05]  /*0440*/  LEA R5, R19, UR5, 0x1 ;  /* 0x0000000513057c11 */ /* 0x001fca000f8e08ff */
        /* <DEDUP_REMOVED lines=8> */
.L_x_1545:
[----:B------:R-:W-:Y:S05]  /*04d0*/  BSYNC B0 ;  /* 0x0000000000007941 */ /* 0x000fea0003800000 */
.L_x_1544:
[----:B------:R-:W-:Y:S01]  /*04e0*/  ULDC UR5, c[0x0][0x23c] ;  /* 0x00008f0000057ab9 */ /* 0x000fe20000000800 */
[----:B------:R-:W-:Y:S02]  /*04f0*/  SHF.L.U32 R17, R0, 0x2, RZ ;  /* 0x0000000200117819 */ /* 0x000fe400000006ff */
[----:B------:R-:W-:-:S04]  /*0500*/  MOV R102, UR5 ;  /* 0x0000000500667c02 */ /* 0x000fc80008000f00 */
[----:B------:R-:W-:-:S13]  /*0510*/  ISETP.GE.AND P0, PT, R17, R102, PT ;  /* 0x000000661100720c */ /* 0x000fda0003f06270 */
[----:B------:R-:W-:Y:S05]  /*0520*/  @P0 EXIT ;  /* 0x000000000000094d */ /* 0x000fea0003800000 */
[----:B0-----:R-:W0:Y:S01]  /*0530*/  LDC.64 R2, c[0x0][0x248] ;  /* 0x00009200ff027b82 */ /* 0x001e220000000a00 */
[----:B------:R-:W-:Y:S01]  /*0540*/  SHF.L.U32 R23, R18, 0x7, RZ ;  /* 0x0000000712177819 */ /* 0x000fe200000006ff */
[----:B------:R-:W-:-:S04]  /*0550*/  ULDC.U8 UR5, c[0x0][0x270] ;  /* 0x00009c0000057ab9 */ /* 0x000fc80000000000 */
[----:B0-----:R-:W-:-:S05]  /*0560*/  IMAD.WIDE R22, R23, 0x2, R2 ;  /* 0x0000000217167825 */ /* 0x001fca00078e0202 */
[----:B------:R0:W5:Y:S01]  /*0570*/  LDG.E.U16.CONSTANT R95, desc[UR8][R22.64+0x2] ;  /* 0x00000208165f7981 */ /* 0x000162000c1e9500 */
[----:B------:R-:W-:Y:S01]  /*0580*/  UPRMT UR5, UR5, 0x8880, URZ ;  /* 0x0000888005057896 */ /* 0x000fe2000800003f */
[----:B------:R-:W-:-:S05]  /*0590*/  ISETP.GE.AND P0, PT, R98, R103, PT ;  /* 0x000000676200720c */ /* 0x000fca0003f06270 */
[----:B------:R-:W-:-:S04]  /*05a0*/  ISETP.NE.AND P1, PT, RZ, UR5, PT ;  /* 0x00000005ff007c0c */ /* 0x000fc8000bf25270 */
[----:B------:R-:W-:-:S13]  /*05b0*/  ISETP.NE.OR P1, PT, R18, RZ, !P1 ;  /* 0x000000ff1200720c */ /* 0x000fda0004f25670 */
[----:B0-----:R-:W-:Y:S05]  /*05c0*/  @P1 BRA `(.L_x_1546) ;  /* 0x0000000000481947 */ /* 0x001fea0003800000 */
        /* <DEDUP_REMOVED lines=18> */
.L_x_1546:
[----:B------:R-:W-:Y:S06]  /*06f0*/  BAR.SYNC.DEFER_BLOCKING 0x0 ;  /* 0x0000000000007b1d */ /* 0x000fec0000010000 */
[----:B------:R-:W-:Y:S05]  /*0700*/  @P0 BRA `(.L_x_1547) ;  /* 0x0000000000d00947 */ /* 0x000fea0003800000 */
[----:B------:R1:W5:Y:S01]  /*0710*/  LDG.E.U16.CONSTANT R22, desc[UR8][R22.64] ;  /* 0x0000000816167981 */ /* 0x000362000c1e9500 */
[----:B0-----:R-:W-:Y:S01]  /*0720*/  SHF.R.S32.HI R4, RZ, 0x1f, R17 ;  /* 0x0000001fff047819 */ /* 0x001fe20000011411 */
[----:B------:R-:W-:Y:S01]  /*0730*/  HFMA2.MMA R11, -RZ, RZ, 0, 0 ;  /* 0x00000000ff0b7435 */ /* 0x000fe200000001ff */
[----:B------:R-:W-:Y:S02]  /*0740*/  SHF.L.U32 R0, R17, 0x2, RZ ;  /* 0x0000000211007819 */ /* 0x000fe400000006ff */
[----:B------:R-:W-:Y:S02]  /*0750*/  LEA.HI R4, R4, R17, RZ, 0x3 ;  /* 0x0000001104047211 */ /* 0x000fe400078f18ff */
[----:B------:R-:W-:Y:S02]  /*0760*/  MOV R12, R98 ;  /* 0x00000062000c7202 */ /* 0x000fe40000000f00 */
[----:B------:R-:W-:Y:S02]  /*0770*/  LOP3.LUT R0, R0, 0x10, RZ, 0xc0, !PT ;  /* 0x0000001000007812 */ /* 0x000fe400078ec0ff */
[----:B-1----:R-:W-:-:S07]  /*0780*/  SHF.R.S32.HI R10, RZ, 0x3, R4 ;  /* 0x00000003ff0a7819 */ /* 0x002fce0000011404 */
.L_x_1548:
[----:B-1----:R-:W0:Y:S01]  /*0790*/  LDC.64 R4, c[0x0][0x220] ;  /* 0x00008800ff047b82 */ /* 0x002e220000000a00 */
[----:B-----5:R-:W-:-:S05]  /*07a0*/  IADD3 R9, R22, R11, RZ ;  /* 0x0000000b16097210 */ /* 0x020fca0007ffe0ff */
[----:B------:R-:W-:-:S05]  /*07b0*/  IMAD R6, R9, R102, RZ ;  /* 0x0000006609067224 */ /* 0x000fca00078e02ff */
[----:B------:R-:W-:-:S04]  /*07c0*/  SHF.R.S32.HI R7, RZ, 0x1f, R6 ;  /* 0x0000001fff077819 */ /* 0x000fc80000011406 */
[----:B------:R-:W-:-:S04]  /*07d0*/  LEA.HI R7, R7, R6, RZ, 0x3 ;  /* 0x0000000607077211 */ /* 0x000fc800078f18ff */
[----:B------:R-:W-:-:S05]  /*07e0*/  LEA.HI.SX32 R7, R7, R10, 0x1d ;  /* 0x0000000a07077211 */ /* 0x000fca00078feaff */
[----:B0-----:R-:W-:Y:S02]  /*07f0*/  IMAD.WIDE R4, R7, 0x4, R4 ;  /* 0x0000000407047825 */ /* 0x001fe400078e0204 */
[----:B------:R-:W0:Y:S04]  /*0800*/  LDC.64 R6, c[0x0][0x228] ;  /* 0x00008a00ff067b82 */ /* 0x000e280000000a00 */
[----:B------:R-:W2:Y:S01]  /*0810*/  LDG.E.CONSTANT R5, desc[UR8][R4.64] ;  /* 0x0000000804057981 */ /* 0x000ea2000c1e9900 */
[----:B0-----:R-:W-:Y:S01]  /*0820*/  IMAD.WIDE R6, R9, 0x2, R6 ;  /* 0x0000000209067825 */ /* 0x001fe200078e0206 */
[----:B------:R-:W-:-:S05]  /*0830*/  LEA R9, R12, 0x1, 0x1 ;  /* 0x000000010c097811 */ /* 0x000fca00078e08ff */
[----:B------:R0:W3:Y:S01]  /*0840*/  LDG.E.U16.CONSTANT R6, desc[UR8][R6.64] ;  /* 0x0000000806067981 */ /* 0x0000e2000c1e9500 */
[----:B------:R-:W-:-:S06]  /*0850*/  IMAD.WIDE R8, R9, 0x2, R2 ;  /* 0x0000000209087825 */ /* 0x000fcc00078e0202 */
[----:B------:R-:W4:Y:S01]  /*0860*/  LDG.E.U16.CONSTANT R9, desc[UR8][R8.64] ;  /* 0x0000000808097981 */ /* 0x000f22000c1e9500 */
[----:B--2---:R-:W-:-:S04]  /*0870*/  SHF.R.U32.HI R13, RZ, R0, R5 ;  /* 0x00000000ff0d7219 */ /* 0x004fc80000011605 */
[----:B------:R-:W-:Y:S02]  /*0880*/  LOP3.LUT R14, R13, 0xf, RZ, 0xc0, !PT ;  /* 0x0000000f0d0e7812 */ /* 0x000fe400078ec0ff */
[--C-:B------:R-:W-:Y:S02]  /*0890*/  SHF.R.U32.HI R15, RZ, 0x4, R13.reuse ;  /* 0x00000004ff0f7819 */ /* 0x100fe4000001160d */
[--C-:B------:R-:W-:Y:S02]  /*08a0*/  SHF.R.U32.HI R4, RZ, 0xc, R13.reuse ;  /* 0x0000000cff047819 */ /* 0x100fe4000001160d */
[----:B------:R-:W-:Y:S02]  /*08b0*/  SHF.R.U32.HI R13, RZ, 0x8, R13 ;  /* 0x00000008ff0d7819 */ /* 0x000fe4000001160d */
[----:B------:R-:W-:Y:S02]  /*08c0*/  LOP3.LUT R15, R15, 0xf, RZ, 0xc0, !PT ;  /* 0x0000000f0f0f7812 */ /* 0x000fe400078ec0ff */
[----:B------:R-:W-:-:S02]  /*08d0*/  LOP3.LUT R13, R13, 0xf, RZ, 0xc0, !PT ;  /* 0x0000000f0d0d7812 */ /* 0x000fc400078ec0ff */
[----:B------:R-:W-:Y:S02]  /*08e0*/  LOP3.LUT R4, R4, 0xf, RZ, 0xc0, !PT ;  /* 0x0000000f04047812 */ /* 0x000fe400078ec0ff */
[----:B------:R-:W-:Y:S02]  /*08f0*/  IADD3 R14, R14, 0x1, RZ ;  /* 0x000000010e0e7810 */ /* 0x000fe40007ffe0ff */
[----:B------:R-:W-:Y:S02]  /*0900*/  IADD3 R15, R15, 0x1, RZ ;  /* 0x000000010f0f7810 */ /* 0x000fe40007ffe0ff */
[----:B------:R-:W-:Y:S01]  /*0910*/  IADD3 R13, R13, 0x1, RZ ;  /* 0x000000010d0d7810 */ /* 0x000fe20007ffe0ff */
[----:B------:R-:W-:Y:S01]  /*0920*/  IMAD R14, R14, R14, RZ ;  /* 0x0000000e0e0e7224 */ /* 0x000fe200078e02ff */
[----:B------:R-:W-:Y:S01]  /*0930*/  IADD3 R4, R4, 0x1, RZ ;  /* 0x0000000104047810 */ /* 0x000fe20007ffe0ff */
[----:B------:R-:W-:Y:S02]  /*0940*/  IMAD R15, R15, R15, RZ ;  /* 0x0000000f0f0f7224 */ /* 0x000fe400078e02ff */
[----:B------:R-:W-:-:S02]  /*0950*/  IMAD R13, R13, R13, RZ ;  /* 0x0000000d0d0d7224 */ /* 0x000fc400078e02ff */
[----:B0-----:R-:W-:Y:S01]  /*0960*/  IMAD R7, R4, R4, RZ ;  /* 0x0000000404077224 */ /* 0x001fe200078e02ff */
[----:B------:R-:W-:Y:S01]  /*0970*/  I2F.F16 R14, R14 ;  /* 0x0000000e000e7306 */ /* 0x000fe20000200c00 */
[----:B----4-:R-:W-:-:S04]  /*0980*/  IADD3 R12, R9, R12, RZ ;  /* 0x0000000c090c7210 */ /* 0x010fc80007ffe0ff */
[----:B------:R-:W-:-:S03]  /*0990*/  ISETP.GE.AND P1, PT, R12, R103, PT ;  /* 0x000000670c00720c */ /* 0x000fc60003f26270 */
[----:B------:R-:W0:Y:S08]  /*09a0*/  I2F.F16 R15, R15 ;  /* 0x0000000f000f7306 */ /* 0x000e300000200c00 */
[----:B------:R-:W-:Y:S01]  /*09b0*/  I2F.F16 R4, R7 ;  /* 0x0000000700047306 */ /* 0x000fe20000200c00 */
[----:B0-----:R-:W-:-:S07]  /*09c0*/  PRMT R15, R14, 0x5410, R15 ;  /* 0x000054100e0f7816 */ /* 0x001fce000000000f */
[----:B------:R-:W0:Y:S02]  /*09d0*/  I2F.F16 R13, R13 ;  /* 0x0000000d000d7306 */ /* 0x000e240000200c00 */
[----:B0-----:R-:W-:Y:S01]  /*09e0*/  PRMT R5, R13, 0x5410, R4 ;  /* 0x000054100d057816 */ /* 0x001fe20000000004 */
[----:B---3--:R-:W-:-:S04]  /*09f0*/  HMUL2 R4, R15, R6.H0_H0 ;  /* 0x200000060f047232 */ /* 0x008fc80000000000 */
[----:B------:R-:W-:Y:S01]  /*0a00*/  HMUL2 R5, R5, R6.H0_H0 ;  /* 0x2000000605057232 */ /* 0x000fe20000000000 */
[C---:B------:R-:W-:Y:S02]  /*0a10*/  LEA R6, R11.reuse, R1, 0x3 ;  /* 0x000000010b067211 */ /* 0x040fe400078e18ff */
[----:B------:R-:W-:-:S03]  /*0a20*/  IADD3 R11, R11, 0x1, RZ ;  /* 0x000000010b0b7810 */ /* 0x000fc60007ffe0ff */
[----:B------:R1:W-:Y:S01]  /*0a30*/  STL.64 [R6], R4 ;  /* 0x0000000406007387 */ /* 0x0003e20000100a00 */
[----:B------:R-:W-:Y:S05]  /*0a40*/  @!P1 BRA `(.L_x_1548) ;  /* 0xfffffffc00509947 */ /* 0x000fea000383ffff */
.L_x_1547:
[----:B------:R2:W5:Y:S01]  /*0a50*/  LDL.64 R92, [R1] ;  /* 0x00000000015c7983 */ /* 0x0005620000100a00 */
[----:B------:R-:W3:Y:S01]  /*0a60*/  LDC R3, c[0x0][0x25c] ;  /* 0x00009700ff037b82 */ /* 0x000ee20000000800 */
[----:B------:R-:W-:Y:S01]  /*0a70*/  ULDC UR6, c[0x0][0x258] ;  /* 0x0000960000067ab9 */ /* 0x000fe20000000800 */
[----:B------:R-:W-:Y:S01]  /*0a80*/  HFMA2.MMA R0, -RZ, RZ, 0, 0 ;  /* 0x00000000ff007435 */ /* 0x000fe200000001ff */
[----:B------:R-:W-:Y:S02]  /*0a90*/  ISETP.GT.AND P1, PT, R98, UR6, PT ;  /* 0x0000000662007c0c */ /* 0x000fe4000bf24270 */
[----:B------:R-:W-:-:S03]  /*0aa0*/  MOV R2, RZ ;  /* 0x000000ff00027202 */ /* 0x000fc60000000f00 */
[----:B01----:R-:W0:Y:S01]  /*0ab0*/  LDC R5, c[0x0][0x264] ;  /* 0x00009900ff057b82 */ /* 0x003e220000000800 */
[----:B---3--:R-:W-:-:S07]  /*0ac0*/  ISETP.GT.AND P2, PT, R98, R3, PT ;  /* 0x000000036200720c */ /* 0x008fce0003f44270 */
[----:B--2---:R-:W-:Y:S06]  /*0ad0*/  @!P1 BRA `(.L_x_1549) ;  /* 0x00000000001c9947 */ /* 0x004fec0003800000 */
[----:B------:R-:W1:Y:S02]  /*0ae0*/  LDC R7, c[0x0][0x25c] ;  /* 0x00009700ff077b82 */ /* 0x000e640000000800 */
[----:B-1----:R-:W-:-:S04]  /*0af0*/  VIMNMX R2, R98, R7, PT ;  /* 0x0000000762027248 */ /* 0x002fc80003fe0100 */
[----:B------:R-:W-:-:S04]  /*0b00*/  IADD3 R2, R2, -UR6, RZ ;  /* 0x8000000602027c10 */ /* 0x000fc8000fffe0ff */
[----:B------:R-:W-:-:S04]  /*0b10*/  SHF.R.S32.HI R7, RZ, 0x1f, R2 ;  /* 0x0000001fff077819 */ /* 0x000fc80000011402 */
[----:B------:R-:W-:-:S04]  /*0b20*/  LEA.HI R7, R7, R2, RZ, 0x5 ;  /* 0x0000000207077211 */ /* 0x000fc800078f28ff */
[----:B------:R-:W-:-:S05]  /*0b30*/  SHF.R.S32.HI R7, RZ, 0x5, R7 ;  /* 0x00000005ff077819 */ /* 0x000fca0000011407 */
[----:B------:R-:W-:-:S07]  /*0b40*/  IMAD R2, R7, 0x6, RZ ;  /* 0x0000000607027824 */ /* 0x000fce00078e02ff */
.L_x_1549:
[----:B------:R-:W-:Y:S05]  /*0b50*/  @!P2 BRA `(.L_x_1550) ;  /* 0x00000000001ca947 */ /* 0x000fea0003800000 */
[----:B------:R-:W1:Y:S02]  /*0b60*/  LDC R7, c[0x0][0x260] ;  /* 0x00009800ff077b82 */ /* 0x000e640000000800 */
[----:B-1----:R-:W-:-:S04]  /*0b70*/  VIMNMX R0, R98, R7, PT ;  /* 0x0000000762007248 */ /* 0x002fc80003fe0100 */
[----:B------:R-:W-:-:S04]  /*0b80*/  IADD3 R0, R0, -R3, RZ ;  /* 0x8000000300007210 */ /* 0x000fc80007ffe0ff */
[----:B------:R-:W-:-:S04]  /*0b90*/  SHF.R.S32.HI R3, RZ, 0x1f, R0 ;  /* 0x0000001fff037819 */ /* 0x000fc80000011400 */
[----:B------:R-:W-:-:S04]  /*0ba0*/  LEA.HI R3, R3, R0, RZ, 0x5 ;  /* 0x0000000003037211 */ /* 0x000fc800078f28ff */
[----:B------:R-:W-:-:S04]  /*0bb0*/  SHF.R.S32.HI R3, RZ, 0x5, R3 ;  /* 0x00000005ff037819 */ /* 0x000fc80000011403 */
[----:B------:R-:W-:-:S07]  /*0bc0*/  LEA R0, R3, R3, 0x2 ;  /* 0x0000000303007211 */ /* 0x000fce00078e10ff */
.L_x_1550:
[----:B------:R-:W-:Y:S01]  /*0bd0*/  ULDC UR4, c[0x0][0x260] ;  /* 0x0000980000047ab9 */ /* 0x000fe20000000800 */
[----:B------:R-:W-:Y:S01]  /*0be0*/  HFMA2.MMA R3, -RZ, RZ, 0, 0 ;  /* 0x00000000ff037435 */ /* 0x000fe200000001ff */
[C---:B------:R-:W-:Y:S02]  /*0bf0*/  ISETP.GT.AND P1, PT, R98.reuse, UR4, PT ;  /* 0x0000000462007c0c */ /* 0x040fe4000bf24270 */
[----:B0-----:R-:W-:Y:S02]  /*0c00*/  ISETP.GT.AND P2, PT, R98, R5, PT ;  /* 0x000000056200720c */ /* 0x001fe40003f44270 */
[----:B------:R-:W-:-:S09]  /*0c10*/  MOV R7, RZ ;  /* 0x000000ff00077202 */ /* 0x000fd20000000f00 */
[----:B------:R-:W-:Y:S05]  /*0c20*/  @!P1 BRA `(.L_x_1551) ;  /* 0x00000000001c9947 */ /* 0x000fea0003800000 */
[----:B------:R-:W0:Y:S02]  /*0c30*/  LDC R7, c[0x0][0x264] ;  /* 0x00009900ff077b82 */ /* 0x000e240000000800 */
[----:B0-----:R-:W-:-:S04]  /*0c40*/  VIMNMX R4, R98, R7, PT ;  /* 0x0000000762047248 */ /* 0x001fc80003fe0100 */
[----:B------:R-:W-:-:S04]  /*0c50*/  IADD3 R4, R4, -UR4, RZ ;  /* 0x8000000404047c10 */ /* 0x000fc8000fffe0ff */
[----:B------:R-:W-:-:S04]  /*0c60*/  SHF.R.S32.HI R7, RZ, 0x1f, R4 ;  /* 0x0000001fff077819 */ /* 0x000fc80000011404 */
[----:B------:R-:W-:-:S04]  /*0c70*/  LEA.HI R7, R7, R4, RZ, 0x5 ;  /* 0x0000000407077211 */ /* 0x000fc800078f28ff */
[----:B------:R-:W-:-:S04]  /*0c80*/  SHF.R.S32.HI R7, RZ, 0x5, R7 ;  /* 0x00000005ff077819 */ /* 0x000fc80000011407 */
[----:B------:R-:W-:-:S07]  /*0c90*/  SHF.L.U32 R7, R7, 0x2, RZ ;  /* 0x0000000207077819 */ /* 0x000fce00000006ff */
.L_x_1551:
[----:B------:R-:W-:Y:S05]  /*0ca0*/  @!P2 BRA `(.L_x_1552) ;  /* 0x00000000001ca947 */ /* 0x000fea0003800000 */
[----:B------:R-:W0:Y:S02]  /*0cb0*/  LDC R3, c[0x0][0x268] ;  /* 0x00009a00ff037b82 */ /* 0x000e240000000800 */
[----:B0-----:R-:W-:-:S04]  /*0cc0*/  VIMNMX R4, R98, R3, PT ;  /* 0x0000000362047248 */ /* 0x001fc80003fe0100 */
[----:B------:R-:W-:-:S04]  /*0cd0*/  IADD3 R4, R4, -R5, RZ ;  /* 0x8000000504047210 */ /* 0x000fc80007ffe0ff */
[----:B------:R-:W-:-:S04]  /*0ce0*/  SHF.R.S32.HI R3, RZ, 0x1f, R4 ;  /* 0x0000001fff037819 */ /* 0x000fc80000011404 */
[----:B------:R-:W-:-:S04]  /*0cf0*/  LEA.HI R3, R3, R4, RZ, 0x5 ;  /* 0x0000000403037211 */ /* 0x000fc800078f28ff */
[----:B------:R-:W-:-:S04]  /*0d00*/  SHF.R.S32.HI R3, RZ, 0x5, R3 ;  /* 0x00000005ff037819 */ /* 0x000fc80000011403 */
[----:B------:R-:W-:-:S07]  /*0d10*/  LEA R3, R3, R3, 0x1 ;  /* 0x0000000303037211 */ /* 0x000fce00078e08ff */
.L_x_1552:
[----:B------:R-:W-:Y:S01]  /*0d20*/  ULDC UR4, c[0x0][0x268] ;  /* 0x00009a0000047ab9 */ /* 0x000fe20000000800 */
[----:B------:R-:W-:Y:S01]  /*0d30*/  HFMA2.MMA R4, -RZ, RZ, 0, 0 ;  /* 0x00000000ff047435 */ /* 0x000fe200000001ff */
[----:B------:R-:W-:-:S13]  /*0d40*/  ISETP.GT.AND P1, PT, R98, UR4, PT ;  /* 0x0000000462007c0c */ /* 0x000fda000bf24270 */
        /* <DEDUP_REMOVED lines=8> */
.L_x_1553:
[C---:B------:R-:W-:Y:S01]  /*0dd0*/  VIMNMX R5, R98.reuse, UR6, PT ;  /* 0x0000000662057c48 */ /* 0x040fe2000bfe0100 */
[----:B------:R-:W0:Y:S01]  /*0de0*/  S2UR UR5, SR_CgaCtaId ;  /* 0x00000000000579c3 */ /* 0x000e220000008800 */
[----:B------:R-:W-:Y:S01]  /*0df0*/  ISETP.GE.OR P0, PT, R98, UR6, P0 ;  /* 0x0000000662007c0c */ /* 0x000fe20008706670 */
[----:B------:R-:W-:Y:S01]  /*0e00*/  ULDC.64 UR10, c[0x0][0x218] ;  /* 0x00008600000a7ab9 */ /* 0x000fe20000000a00 */
[----:B------:R-:W-:Y:S01]  /*0e10*/  SHF.R.S32.HI R6, RZ, 0x1f, R5 ;  /* 0x0000001fff067819 */ /* 0x000fe20000011405 */
[----:B------:R-:W-:Y:S01]  /*0e20*/  UMOV UR4, 0x400 ;  /* 0x0000040000047882 */ /* 0x000fe20000000000 */
[----:B------:R-:W-:Y:S02]  /*0e30*/  SHF.R.S32.HI R18, RZ, 0x1f, R17 ;  /* 0x0000001fff127819 */ /* 0x000fe40000011411 */
[----:B------:R-:W-:Y:S02]  /*0e40*/  LEA.HI R6, R6, R5, RZ, 0x5 ;  /* 0x0000000506067211 */ /* 0x000fe400078f28ff */
[----:B-----5:R-:W-:-:S02]  /*0e50*/  PRMT R94, R92, 0x7610, R92 ;  /* 0x000076105c5e7816 */ /* 0x020fc4000000005c */
[----:B------:R-:W-:Y:S02]  /*0e60*/  SHF.R.S32.HI R5, RZ, 0x5, R6 ;  /* 0x00000005ff057819 */ /* 0x000fe40000011406 */
[----:B------:R-:W-:Y:S02]  /*0e70*/  MOV R96, RZ ;  /* 0x000000ff00607202 */ /* 0x000fe40000000f00 */
[----:B------:R-:W-:Y:S02]  /*0e80*/  LEA R2, R5, R2, 0x3 ;  /* 0x0000000205027211 */ /* 0x000fe400078e18ff */
[----:B------:R-:W-:Y:S02]  /*0e90*/  PRMT R16, RZ, 0x5410, RZ ;  /* 0x00005410ff107816 */ /* 0x000fe400000000ff */
[----:B------:R-:W-:Y:S02]  /*0ea0*/  IADD3 R0, R7, R2, R0 ;  /* 0x0000000207007210 */ /* 0x000fe40007ffe000 */
[----:B------:R-:W-:-:S02]  /*0eb0*/  PRMT R15, RZ, 0x5410, RZ ;  /* 0x00005410ff0f7816 */ /* 0x000fc400000000ff */
[----:B------:R-:W-:Y:S01]  /*0ec0*/  IADD3 R3, R4, R0, R3 ;  /* 0x0000000004037210 */ /* 0x000fe20007ffe003 */
[----:B0-----:R-:W-:Y:S01]  /*0ed0*/  ULEA UR4, UR5, UR4, 0x18 ;  /* 0x0000000405047291 */ /* 0x001fe2000f8ec03f */
[----:B------:R-:W-:Y:S02]  /*0ee0*/  PRMT R14, RZ, 0x5410, RZ ;  /* 0x00005410ff0e7816 */ /* 0x000fe400000000ff */
[----:B------:R-:W-:Y:S01]  /*0ef0*/  PRMT R13, RZ, 0x5410, RZ ;  /* 0x00005410ff0d7816 */ /* 0x000fe200000000ff */
[----:B------:R-:W-:Y:S01]  /*0f00*/  IMAD R20, R3, R102, RZ ;  /* 0x0000006603147224 */ /* 0x000fe200078e02ff */
[----:B------:R-:W-:Y:S02]  /*0f10*/  PRMT R12, RZ, 0x5410, RZ ;  /* 0x00005410ff0c7816 */ /* 0x000fe400000000ff */
[----:B------:R-:W-:Y:S02]  /*0f20*/  PRMT R11, RZ, 0x5410, RZ ;  /* 0x00005410ff0b7816 */ /* 0x000fe400000000ff */
[----:B------:R-:W-:-:S02]  /*0f30*/  SHF.R.S32.HI R19, RZ, 0x1f, R20 ;  /* 0x0000001fff137819 */ /* 0x000fc40000011414 */
[----:B------:R-:W-:Y:S02]  /*0f40*/  IADD3 R0, P1, R17, R20, RZ ;  /* 0x0000001411007210 */ /* 0x000fe40007f3e0ff */
[----:B------:R-:W-:Y:S02]  /*0f50*/  PRMT R10, RZ, 0x5410, RZ ;  /* 0x00005410ff0a7816 */ /* 0x000fe400000000ff */
[----:B------:R-:W-:Y:S02]  /*0f60*/  IADD3.X R3, R19, R18, RZ, P1, !PT ;  /* 0x0000001213037210 */ /* 0x000fe40000ffe4ff */
[C---:B------:R-:W-:Y:S02]  /*0f70*/  LEA R48, P1, R0.reuse, UR10, 0x2 ;  /* 0x0000000a00307c11 */ /* 0x040fe4000f8210ff */
[----:B------:R-:W-:Y:S02]  /*0f80*/  PRMT R9, RZ, 0x5410, RZ ;  /* 0x00005410ff097816 */ /* 0x000fe400000000ff */
[----:B------:R-:W-:-:S02]  /*0f90*/  LEA.HI.X R49, R0, UR11, R3, 0x2, P1 ;  /* 0x0000000b00317c11 */ /* 0x000fc400088f1403 */
[----:B------:R-:W-:Y:S02]  /*0fa0*/  PRMT R8, RZ, 0x5410, RZ ;  /* 0x00005410ff087816 */ /* 0x000fe400000000ff */
[----:B------:R-:W-:Y:S02]  /*0fb0*/  PRMT R7, RZ, 0x5410, RZ ;  /* 0x00005410ff077816 */ /* 0x000fe400000000ff */
[----:B------:R-:W-:Y:S02]  /*0fc0*/  PRMT R6, RZ, 0x5410, RZ ;  /* 0x00005410ff067816 */ /* 0x000fe400000000ff */
[----:B------:R-:W-:Y:S02]  /*0fd0*/  PRMT R5, RZ, 0x5410, RZ ;  /* 0x00005410ff057816 */ /* 0x000fe400000000ff */
[----:B------:R-:W-:Y:S02]  /*0fe0*/  PRMT R4, RZ, 0x5410, RZ ;  /* 0x00005410ff047816 */ /* 0x000fe400000000ff */
[----:B------:R-:W-:-:S02]  /*0ff0*/  PRMT R3, RZ, 0x5410, RZ ;  /* 0x00005410ff037816 */ /* 0x000fc400000000ff */
[----:B------:R-:W-:Y:S02]  /*1000*/  PRMT R2, RZ, 0x5410, RZ ;  /* 0x00005410ff027816 */ /* 0x000fe400000000ff */
[----:B------:R-:W-:Y:S02]  /*1010*/  PRMT R0, RZ, 0x5410, RZ ;  /* 0x00005410ff007816 */ /* 0x000fe400000000ff */
[----:B------:R-:W-:Y:S01]  /*1020*/  IADD3 R95, R98, R95, RZ ;  /* 0x0000005f625f7210 */ /* 0x000fe20007ffe0ff */
[----:B------:R-:W-:Y:S06]  /*1030*/  @P0 BRA `(.L_x_1554) ;  /* 0x000000b000ec0947 */ /* 0x000fec0003800000 */
[----:B------:R-:W-:Y:S01]  /*1040*/  IADD3 R113, P0, P1, R17, R102, R20 ;  /* 0x0000006611717210 */ /* 0x000fe2000791e014 */
[----:B------:R-:W-:Y:S01]  /*1050*/  ULDC UR5, c[0x0][0x258] ;  /* 0x0000960000057ab9 */ /* 0x000fe20000000800 */
[----:B------:R-:W-:Y:S02]  /*1060*/  SHF.R.S32.HI R17, RZ, 0x1f, R102 ;  /* 0x0000001fff117819 */ /* 0x000fe40000011466 */
[----:B------:R-:W-:Y:S02]  /*1070*/  LEA R112, P2, R113, UR10, 0x2 ;  /* 0x0000000a71707c11 */ /* 0x000fe4000f8410ff */
[----:B------:R-:W-:Y:S02]  /*1080*/  IADD3.X R18, R18, R17, R19, P0, P1 ;  /* 0x0000001112127210 */ /* 0x000fe400007e2413 */
[----:B------:R-:W-:Y:S02]  /*1090*/  MOV R96, RZ ;  /* 0x000000ff00607202 */ /* 0x000fe40000000f00 */
[----:B------:R-:W-:-:S02]  /*10a0*/  PRMT R16, RZ, 0x7610, R16 ;  /* 0x00007610ff107816 */ /* 0x000fc40000000010 */
[----:B------:R-:W-:-:S07]  /*10b0*/  LEA.HI.X R113, R113, UR11, R18, 0x2, P2 ;  /* 0x0000000b71717c11 */ /* 0x000fce00090f1412 */
.L_x_1571:
[----:B------:R0:W2:Y:S01]  /*10c0*/  LDG.E.128.CONSTANT R28, desc[UR8][R48.64] ;  /* 0x00000008301c7981 */ /* 0x0000a2000c1e9d00 */
[C---:B------:R-:W-:Y:S01]  /*10d0*/  ISETP.NE.AND P0, PT, R98.reuse, R95, PT ;  /* 0x0000005f6200720c */ /* 0x040fe20003f05270 */
[----:B------:R-:W0:Y:S02]  /*10e0*/  LDC R102, c[0x0][0x23c] ;  /* 0x00008f00ff667b82 */ /* 0x000e240000000800 */
[----:B------:R1:W3:Y:S10]  /*10f0*/  LDG.E.128.CONSTANT R32, desc[UR8][R112.64] ;  /* 0x0000000870207981 */ /* 0x0002f4000c1e9d00 */
[----:B------:R-:W4:Y:S01]  /*1100*/  @!P0 LDC.64 R36, c[0x0][0x248] ;  /* 0x00009200ff248b82 */ /* 0x000f220000000a00 */
[----:B------:R-:W-:-:S02]  /*1110*/  @!P0 SHF.L.U32 R17, R98, 0x1, RZ ;  /* 0x0000000162118819 */ /* 0x000fc400000006ff */
[----:B------:R-:W-:-:S04]  /*1120*/  @!P0 IADD3 R96, R96, 0x1, RZ ;  /* 0x0000000160608810 */ /* 0x000fc80007ffe0ff */
[----:B------:R-:W-:-:S06]  /*1130*/  @!P0 LEA R18, R96, R1, 0x3 ;  /* 0x0000000160128211 */ /* 0x000fcc00078e18ff */
[----:B------:R-:W3:Y:S01]  /*1140*/  @!P0 LDL.64 R18, [R18] ;  /* 0x0000000012128983 */ /* 0x000ee20000100a00 */
[----:B----4-:R-:W-:-:S05]  /*1150*/  @!P0 IMAD.WIDE R36, R17, 0x2, R36 ;  /* 0x0000000211248825 */ /* 0x010fca00078e0224 */
[----:B------:R2:W4:Y:S01]  /*1160*/  @!P0 LDG.E.U16.CONSTANT R17, desc[UR8][R36.64+0x2] ;  /* 0x0000020824118981 */ /* 0x000522000c1e9500 */
[----:B0-----:R-:W-:-:S04]  /*1170*/  IMAD.WIDE R48, R102, 0x8, R48 ;  /* 0x0000000866307825 */ /* 0x001fc800078e0230 */
[----:B-1----:R-:W-:Y:S01]  /*1180*/  IMAD.WIDE R112, R102, 0x8, R112 ;  /* 0x0000000866707825 */ /* 0x002fe200078e0270 */
[----:B------:R0:W5:Y:S04]  /*1190*/  LDG.E.128.CONSTANT R24, desc[UR8][R48.64] ;  /* 0x0000000830187981 */ /* 0x000168000c1e9d00 */
[----:B------:R0:W5:Y:S01]  /*11a0*/  LDG.E.128.CONSTANT R20, desc[UR8][R112.64] ;  /* 0x0000000870147981 */ /* 0x000162000c1e9d00 */
[----:B------:R-:W-:Y:S02]  /*11b0*/  ISETP.NE.AND P1, PT, R100, RZ, PT ;  /* 0x000000ff6400720c */ /* 0x000fe40003f25270 */
[----:B------:R-:W-:Y:S02]  /*11c0*/  ISETP.NE.AND P2, PT, R101, RZ, PT ;  /* 0x000000ff6500720c */ /* 0x000fe40003f45270 */
[----:B------:R-:W-:-:S02]  /*11d0*/  ISETP.NE.AND P3, PT, R99, RZ, PT ;  /* 0x000000ff6300720c */ /* 0x000fc40003f65270 */
[----:B------:R-:W-:Y:S02]  /*11e0*/  ISETP.NE.AND P4, PT, R97, RZ, PT ;  /* 0x000000ff6100720c */ /* 0x000fe40003f85270 */
[----:B--2---:R-:W-:Y:S02]  /*11f0*/  LOP3.LUT R37, R29, 0xff, RZ, 0xc0, !PT ;  /* 0x000000ff1d257812 */ /* 0x004fe400078ec0ff */
[----:B------:R-:W-:Y:S02]  /*1200*/  LOP3.LUT R36, R28, 0xff, RZ, 0xc0, !PT ;  /* 0x000000ff1c247812 */ /* 0x000fe400078ec0ff */
[----:B------:R-:W-:Y:S02]  /*1210*/  IADD3 R37, R37, -0x80, RZ ;  /* 0xffffff8025257810 */ /* 0x000fe40007ffe0ff */
[----:B------:R-:W-:Y:S02]  /*1220*/  IADD3 R36, R36, -0x80, RZ ;  /* 0xffffff8024247810 */ /* 0x000fe40007ffe0ff */
[----:B------:R1:W2:Y:S01]  /*1230*/  I2F.F16 R118, R37 ;  /* 0x0000002500767306 */ /* 0x0002a20000200c00 */
[----:B------:R-:W-:-:S02]  /*1240*/  LEA.HI R104, R29, 0xffffff80, RZ, 0x8 ;  /* 0xffffff801d687811 */ /* 0x000fc400078f40ff */
[----:B------:R-:W-:-:S05]  /*1250*/  LEA.HI R92, R28, 0xffffff80, RZ, 0x8 ;  /* 0xffffff801c5c7811 */ /* 0x000fca00078f40ff */
[----:B------:R0:W2:Y:S01]  /*1260*/  I2F.F16 R120, R36 ;  /* 0x0000002400787306 */ /* 0x0000a20000200c00 */
[--C-:B-1----:R-:W-:Y:S02]  /*1270*/  SHF.R.U32.HI R37, RZ, 0x8, R29.reuse ;  /* 0x00000008ff257819 */ /* 0x102fe4000001161d */
[----:B------:R-:W-:Y:S02]  /*1280*/  SHF.R.U32.HI R29, RZ, 0x10, R29 ;  /* 0x00000010ff1d7819 */ /* 0x000fe4000001161d */
[--C-:B0-----:R-:W-:Y:S02]  /*1290*/  SHF.R.U32.HI R36, RZ, 0x8, R28.reuse ;  /* 0x00000008ff247819 */ /* 0x101fe4000001161c */
[----:B------:R-:W-:Y:S02]  /*12a0*/  SHF.R.U32.HI R28, RZ, 0x10, R28 ;  /* 0x00000010ff1c7819 */ /* 0x000fe4000001161c */
[----:B------:R-:W-:Y:S02]  /*12b0*/  LOP3.LUT R29, R29, 0xff, RZ, 0xc0, !PT ;  /* 0x000000ff1d1d7812 */ /* 0x000fe400078ec0ff */
[----:B------:R-:W-:-:S02]  /*12c0*/  LOP3.LUT R28, R28, 0xff, RZ, 0xc0, !PT ;  /* 0x000000ff1c1c7812 */ /* 0x000fc400078ec0ff */
[----:B------:R-:W-:Y:S02]  /*12d0*/  IADD3 R29, R29, -0x80, RZ ;  /* 0xffffff801d1d7810 */ /* 0x000fe40007ffe0ff */
[----:B------:R-:W-:Y:S02]  /*12e0*/  IADD3 R28, R28, -0x80, RZ ;  /* 0xffffff801c1c7810 */ /* 0x000fe40007ffe0ff */
[----:B------:R3:W0:Y:S01]  /*12f0*/  I2F.F16 R106, R29 ;  /* 0x0000001d006a7306 */ /* 0x0006220000200c00 */
[----:B------:R-:W-:-:S07]  /*1300*/  LOP3.LUT R38, R30, 0xff, RZ, 0xc0, !PT ;  /* 0x000000ff1e267812 */ /* 0x000fce00078ec0ff */
[----:B------:R1:W0:Y:S01]  /*1310*/  I2F.F16 R116, R28 ;  /* 0x0000001c00747306 */ /* 0x0002220000200c00 */
[----:B---3--:R-:W-:-:S04]  /*1320*/  LOP3.LUT R29, R33, 0xff, RZ, 0xc0, !PT ;  /* 0x000000ff211d7812 */ /* 0x008fc800078ec0ff */
[----:B------:R-:W-:Y:S02]  /*1330*/  IADD3 R74, R29, -0x80, RZ ;  /* 0xffffff801d4a7810 */ /* 0x000fe40007ffe0ff */
[----:B-1----:R-:W-:Y:S02]  /*1340*/  SHF.R.U32.HI R28, RZ, 0x8, R31 ;  /* 0x00000008ff1c7819 */ /* 0x002fe4000001161f */
[----:B------:R-:W-:Y:S02]  /*1350*/  LOP3.LUT R29, R34, 0xff, RZ, 0xc0, !PT ;  /* 0x000000ff221d7812 */ /* 0x000fe400078ec0ff */
[----:B------:R-:W-:Y:S02]  /*1360*/  LOP3.LUT R28, R28, 0xff, RZ, 0xc0, !PT ;  /* 0x000000ff1c1c7812 */ /* 0x000fe400078ec0ff */
[----:B------:R-:W-:Y:S02]  /*1370*/  IADD3 R69, R29, -0x80, RZ ;  /* 0xffffff801d457810 */ /* 0x000fe40007ffe0ff */
[----:B------:R-:W-:-:S02]  /*1380*/  IADD3 R86, R28, -0x80, RZ ;  /* 0xffffff801c567810 */ /* 0x000fc40007ffe0ff */
[----:B------:R-:W-:Y:S02]  /*1390*/  IADD3 R38, R38, -0x80, RZ ;  /* 0xffffff8026267810 */ /* 0x000fe40007ffe0ff */
[----:B------:R-:W-:Y:S02]  /*13a0*/  LOP3.LUT R28, R32, 0xff, RZ, 0xc0, !PT ;  /* 0x000000ff201c7812 */ /* 0x000fe400078ec0ff */
[----:B------:R-:W-:Y:S01]  /*13b0*/  SHF.R.U32.HI R29, RZ, 0x8, R32 ;  /* 0x00000008ff1d7819 */ /* 0x000fe20000011620 */
[----:B------:R1:W3:Y:S01]  /*13c0*/  I2F.F16 R117, R38 ;  /* 0x0000002600757306 */ /* 0x0002e20000200c00 */
[----:B------:R-:W-:Y:S02]  /*13d0*/  IADD3 R28, R28, -0x80, RZ ;  /* 0xffffff801c1c7810 */ /* 0x000fe40007ffe0ff */
[----:B------:R-:W-:Y:S02]  /*13e0*/  LOP3.LUT R29, R29, 0xff, RZ, 0xc0, !PT ;  /* 0x000000ff1d1d7812 */ /* 0x000fe400078ec0ff */
[----:B------:R-:W-:-:S02]  /*13f0*/  LEA.HI R77, R30, 0xffffff80, RZ, 0x8 ;  /* 0xffffff801e4d7811 */ /* 0x000fc400078f40ff */
[--C-:B-1----:R-:W-:Y:S02]  /*1400*/  SHF.R.U32.HI R38, RZ, 0x8, R30.reuse ;  /* 0x00000008ff267819 */ /* 0x102fe4000001161e */
[----:B------:R-:W-:Y:S01]  /*1410*/  SHF.R.U32.HI R30, RZ, 0x10, R30 ;  /* 0x00000010ff1e7819 */ /* 0x000fe2000001161e */
[----:B------:R1:W0:Y:S01]  /*1420*/  I2F.F16 R72, R28 ;  /* 0x0000001c00487306 */ /* 0x0002220000200c00 */
[----:B------:R-:W-:Y:S02]  /*1430*/  IADD3 R71, R29, -0x80, RZ ;  /* 0xffffff801d477810 */ /* 0x000fe40007ffe0ff */
[----:B------:R-:W-:Y:S01]  /*1440*/  LOP3.LUT R30, R30, 0xff, RZ, 0xc0, !PT ;  /* 0x000000ff1e1e7812 */ /* 0x000fe200078ec0ff */
[----:B-1----:R-:W1:Y:S03]  /*1450*/  LDS.64 R28, [UR4+0x200] ;  /* 0x00020004ff1c7984 */ /* 0x002e660008000a00 */
[----:B------:R-:W-:-:S04]  /*1460*/  IADD3 R30, R30, -0x80, RZ ;  /* 0xffffff801e1e7810 */ /* 0x000fc80007ffe0ff */
[----:B------:R2:W0:Y:S01]  /*1470*/  I2F.F16 R107, R30 ;  /* 0x0000001e006b7306 */ /* 0x0004220000200c00 */
[----:B----4-:R-:W-:Y:S02]  /*1480*/  @!P0 IADD3 R95, R17, R98, RZ ;  /* 0x00000062115f8210 */ /* 0x010fe40007ffe0ff */
[C---:B------:R-:W-:Y:S02]  /*1490*/  LEA.HI R41, R35.reuse, 0xffffff80, RZ, 0x8 ;  /* 0xffffff8023297811 */ /* 0x040fe400078f40ff */
[--C-:B------:R-:W-:Y:S02]  /*14a0*/  SHF.R.U32.HI R17, RZ, 0x8, R35.reuse ;  /* 0x00000008ff117819 */ /* 0x100fe40000011623 */
[----:B--2---:R-:W-:Y:S02]  /*14b0*/  LOP3.LUT R30, R35, 0xff, RZ, 0xc0, !PT ;  /* 0x000000ff231e7812 */ /* 0x004fe400078ec0ff */
[----:B------:R-:W-:Y:S02]  /*14c0*/  SHF.R.U32.HI R35, RZ, 0x10, R35 ;  /* 0x00000010ff237819 */ /* 0x000fe40000011623 */
[----:B------:R-:W-:-:S02]  /*14d0*/  IADD3 R70, R30, -0x80, RZ ;  /* 0xffffff801e467810 */ /* 0x000fc40007ffe0ff */
[--C-:B------:R-:W-:Y:S02]  /*14e0*/  SHF.R.U32.HI R30, RZ, 0x8, R33.reuse ;  /* 0x00000008ff1e7819 */ /* 0x100fe40000011621 */
[----:B------:R-:W-:Y:S02]  /*14f0*/  LEA.HI R58, R32, 0xffffff80, RZ, 0x8 ;  /* 0xffffff80203a7811 */ /* 0x000fe400078f40ff */
[----:B------:R-:W-:Y:S02]  /*1500*/  LEA.HI R55, R33, 0xffffff80, RZ, 0x8 ;  /* 0xffffff8021377811 */ /* 0x000fe400078f40ff */
[----:B------:R-:W-:Y:S02]  /*1510*/  SHF.R.U32.HI R32, RZ, 0x10, R32 ;  /* 0x00000010ff207819 */ /* 0x000fe40000011620 */
        /* <DEDUP_REMOVED lines=9> */
[----:B------:R-:W-:Y:S02]  /*15b0*/  IADD3 R36, R36, -0x80, RZ ;  /* 0xffffff8024247810 */ /* 0x000fe40007ffe0ff */
[----:B------:R-:W-:Y:S02]  /*15c0*/  LEA.HI R105, R31, 0xffffff80, RZ, 0x8 ;  /* 0xffffff801f697811 */ /* 0x000fe400078f40ff */
[----:B------:R-:W-:Y:S02]  /*15d0*/  LEA.HI R54, R34, 0xffffff80, RZ, 0x8 ;  /* 0xffffff8022367811 */ /* 0x000fe400078f40ff */
[----:B------:R-:W-:Y:S02]  /*15e0*/  IADD3 R73, R30, -0x80, RZ ;  /* 0xffffff801e497810 */ /* 0x000fe40007ffe0ff */
[----:B------:R-:W-:-:S02]  /*15f0*/  IADD3 R57, R35, -0x80, RZ ;  /* 0xffffff8023397810 */ /* 0x000fc40007ffe0ff */
[----:B------:R-:W-:Y:S01]  /*1600*/  SHF.R.U32.HI R31, RZ, 0x10, R31 ;  /* 0x00000010ff1f7819 */ /* 0x000fe2000001161f */
[----:B------:R2:W4:Y:S01]  /*1610*/  I2F.F16 R119, R36 ;  /* 0x0000002400777306 */ /* 0x0005220000200c00 */
[----:B------:R-:W-:Y:S02]  /*1620*/  IADD3 R39, R39, -0x80, RZ ;  /* 0xffffff8027277810 */ /* 0x000fe40007ffe0ff */
[----:B------:R-:W-:Y:S02]  /*1630*/  IADD3 R38, R38, -0x80, RZ ;  /* 0xffffff8026267810 */ /* 0x000fe40007ffe0ff */
[----:B------:R-:W-:Y:S02]  /*1640*/  IADD3 R32, R32, -0x80, RZ ;  /* 0xffffff8020207810 */ /* 0x000fe40007ffe0ff */
[----:B------:R-:W-:Y:S02]  /*1650*/  IADD3 R33, R33, -0x80, RZ ;  /* 0xffffff8021217810 */ /* 0x000fe40007ffe0ff */
[----:B------:R-:W-:-:S02]  /*1660*/  IADD3 R17, R17, -0x80, RZ ;  /* 0xffffff8011117810 */ /* 0x000fc40007ffe0ff */
[--C-:B--2---:R-:W-:Y:S01]  /*1670*/  SHF.R.U32.HI R36, RZ, 0x8, R34.reuse ;  /* 0x00000008ff247819 */ /* 0x104fe20000011622 */
[----:B------:R-:W2:Y:S01]  /*1680*/  I2F.F16 R92, R92 ;  /* 0x0000005c005c7306 */ /* 0x000ea20000200c00 */
[----:B------:R-:W-:Y:S02]  /*1690*/  LOP3.LUT R31, R31, 0xff, RZ, 0xc0, !PT ;  /* 0x000000ff1f1f7812 */ /* 0x000fe400078ec0ff */
[----:B------:R-:W-:Y:S02]  /*16a0*/  SHF.R.U32.HI R34, RZ, 0x10, R34 ;  /* 0x00000010ff227819 */ /* 0x000fe40000011622 */
[----:B------:R-:W-:-:S03]  /*16b0*/  LOP3.LUT R37, R37, 0xff, RZ, 0xc0, !PT ;  /* 0x000000ff25257812 */ /* 0x000fc600078ec0ff */
[----:B------:R-:W0:Y:S01]  /*16c0*/  I2F.F16 R104, R104 ;  /* 0x0000006800687306 */ /* 0x000e220000200c00 */
[----:B------:R-:W-:Y:S02]  /*16d0*/  IADD3 R31, R31, -0x80, RZ ;  /* 0xffffff801f1f7810 */ /* 0x000fe40007ffe0ff */
[----:B------:R-:W-:Y:S02]  /*16e0*/  LOP3.LUT R36, R36, 0xff, RZ, 0xc0, !PT ;  /* 0x000000ff24247812 */ /* 0x000fe400078ec0ff */
[----:B------:R-:W-:-:S03]  /*16f0*/  LOP3.LUT R34, R34, 0xff, RZ, 0xc0, !PT ;  /* 0x000000ff22227812 */ /* 0x000fc600078ec0ff */
[----:B------:R-:W0:Y:S01]  /*1700*/  I2F.F16 R77, R77 ;  /* 0x0000004d004d7306 */ /* 0x000e220000200c00 */
[----:B------:R-:W-:-:S07]  /*1710*/  IADD3 R37, R37, -0x80, RZ ;  /* 0xffffff8025257810 */ /* 0x000fce0007ffe0ff */
[----:B------:R-:W0:Y:S01]  /*1720*/  I2F.F16 R105, R105 ;  /* 0x0000006900697306 */ /* 0x000e220000200c00 */
[----:B------:R-:W-:-:S07]  /*1730*/  IADD3 R36, R36, -0x80, RZ ;  /* 0xffffff8024247810 */ /* 0x000fce0007ffe0ff */
[----:B------:R-:W0:Y:S01]  /*1740*/  I2F.F16 R80, R39 ;  /* 0x0000002700507306 */ /* 0x000e220000200c00 */
[----:B------:R-:W-:-:S07]  /*1750*/  IADD3 R34, R34, -0x80, RZ ;  /* 0xffffff8022227810 */ /* 0x000fce0007ffe0ff */
[----:B------:R-:W0:Y:S08]  /*1760*/  I2F.F16 R58, R58 ;  /* 0x0000003a003a7306 */ /* 0x000e300000200c00 */
        /* <DEDUP_REMOVED lines=13> */
[----:B------:R-:W0:Y:S01]  /*1840*/  I2F.F16 R57, R57 ;  /* 0x0000003900397306 */ /* 0x000e220000200c00 */
[----:B------:R-:W-:-:S02]  /*1850*/  @!P0 PRMT R94, R18, 0x7610, R94 ;  /* 0x00007610125e8816 */ /* 0x000fc4000000005e */
[----:B------:R-:W-:Y:S01]  /*1860*/  @!P0 PRMT R93, R19, 0x7610, R93 ;  /* 0x00007610135d8816 */ /* 0x000fe2000000005d */
[----:B-1----:R-:W-:-:S04]  /*1870*/  HADD2.F32 R35, -RZ, R29.H1_H1 ;  /* 0x3000001dff237230 */ /* 0x002fc80000004100 */
[----:B------:R1:W0:Y:S01]  /*1880*/  I2F.F16 R111, R31 ;  /* 0x0000001f006f7306 */ /* 0x0002220000200c00 */
[----:B------:R-:W-:Y:S02]  /*1890*/  @!P0 PRMT R94, R94, 0x7610, R18 ;  /* 0x000076105e5e8816 */ /* 0x000fe40000000012 */
[----:B------:R-:W-:Y:S01]  /*18a0*/  @!P0 PRMT R93, R93, 0x7610, R19 ;  /* 0x000076105d5d8816 */ /* 0x000fe20000000013 */
[----:B-1----:R-:W1:Y:S04]  /*18b0*/  LDS.64 R30, [UR4+0x208] ;  /* 0x00020804ff1e7984 */ /* 0x002e680008000a00 */
[----:B------:R3:W0:Y:S08]  /*18c0*/  I2F.F16 R115, R37 ;  /* 0x0000002500737306 */ /* 0x0006300000200c00 */
[----:B------:R4:W0:Y:S01]  /*18d0*/  I2F.F16 R61, R36 ;  /* 0x00000024003d7306 */ /* 0x0008220000200c00 */
[----:B---3--:R-:W-:-:S07]  /*18e0*/  HADD2.F32 R37, -RZ, R28.H0_H0 ;  /* 0x2000001cff257230 */ /* 0x008fce0000004100 */
[----:B------:R3:W0:Y:S01]  /*18f0*/  I2F.F16 R56, R34 ;  /* 0x0000002200387306 */ /* 0x0006220000200c00 */
[----:B----4-:R-:W-:Y:S02]  /*1900*/  HADD2.F32 R36, -RZ, R28.H1_H1 ;  /* 0x3000001cff247230 */ /* 0x010fe40000004100 */
[----:B---3--:R-:W-:Y:S01]  /*1910*/  HADD2.F32 R34, -RZ, R29.H0_H0 ;  /* 0x2000001dff227230 */ /* 0x008fe20000004100 */
[----:B--2---:R-:W-:Y:S06]  /*1920*/  @!P1 BRA `(.L_x_1555) ;  /* 0x0000000400689947 */ /* 0x004fec0003800000 */
[----:B------:R-:W2:Y:S01]  /*1930*/  LDS.64 R28, [UR4] ;  /* 0x00000004ff1c7984 */ /* 0x000ea20008000a00 */
[----:B------:R-:W-:Y:S02]  /*1940*/  HADD2.F32 R43, -RZ, R118.H0_H0 ;  /* 0x20000076ff2b7230 */ /* 0x000fe40000004100 */
[----:B------:R-:W-:Y:S01]  /*1950*/  HADD2.F32 R17, -RZ, R120.H0_H0 ;  /* 0x20000078ff117230 */ /* 0x000fe20000004100 */
[----:B------:R-:W3:Y:S01]  /*1960*/  LDS.64 R32, [UR4+0x8] ;  /* 0x00000804ff207984 */ /* 0x000ee20008000a00 */
[----:B------:R-:W-:Y:S02]  /*1970*/  HADD2.F32 R19, -RZ, R117.H0_H0 ;  /* 0x20000075ff137230 */ /* 0x000fe40000004100 */
[----:B0-----:R-:W-:Y:S02]  /*1980*/  HADD2.F32 R42, -RZ, R115.H0_H0 ;  /* 0x20000073ff2a7230 */ /* 0x001fe40000004100 */
[----:B------:R-:W-:Y:S02]  /*1990*/  HADD2.F32 R50, -RZ, R86.H0_H0 ;  /* 0x20000056ff327230 */ /* 0x000fe40000004100 */
[----:B------:R-:W-:-:S02]  /*19a0*/  HADD2.F32 R45, -RZ, R105.H0_H0 ;  /* 0x20000069ff2d7230 */ /* 0x000fc40000004100 */
[--C-:B--2---:R-:W-:Y:S02]  /*19b0*/  HADD2.F32 R18, -RZ, R28.reuse.H0_H0 ;  /* 0x2000001cff127230 */ /* 0x104fe40000004100 */
[----:B------:R-:W-:Y:S02]  /*19c0*/  HADD2.F32 R39, -RZ, R28.H1_H1 ;  /* 0x3000001cff277230 */ /* 0x000fe40000004100 */
[--C-:B------:R-:W-:Y:S02]  /*19d0*/  HADD2.F32 R38, -RZ, R29.reuse.H0_H0 ;  /* 0x2000001dff267230 */ /* 0x100fe40000004100 */
[----:B------:R-:W-:Y:S01]  /*19e0*/  FFMA.FTZ R44, R18, R43, RZ ;  /* 0x0000002b122c7223 */ /* 0x000fe200000100ff */
[----:B------:R-:W-:Y:S02]  /*19f0*/  HADD2.F32 R40, -RZ, R29.H1_H1 ;  /* 0x3000001dff287230 */ /* 0x000fe40000004100 */
[----:B------:R-:W-:Y:S01]  /*1a00*/  FFMA.FTZ R17, R17, R18, RZ ;  /* 0x0000001211117223 */ /* 0x000fe200000100ff */
[----:B------:R-:W-:-:S02]  /*1a10*/  HADD2.F32 R28, -RZ, R119.H0_H0 ;  /* 0x20000077ff1c7230 */ /* 0x000fc40000004100 */
[----:B------:R-:W-:Y:S01]  /*1a20*/  FFMA.FTZ R46, R18, R19, RZ ;  /* 0x00000013122e7223 */ /* 0x000fe200000100ff */
[----:B------:R-:W-:Y:S02]  /*1a30*/  HADD2.F32 R29, -RZ, R80.H0_H0 ;  /* 0x20000050ff1d7230 */ /* 0x000fe40000004100 */
[----:B------:R-:W-:Y:S01]  /*1a40*/  FFMA.FTZ R19, R39, R42, R44 ;  /* 0x0000002a27137223 */ /* 0x000fe2000001002c */
[----:B------:R-:W-:Y:S02]  /*1a50*/  HADD2.F32 R42, -RZ, R114.H0_H0 ;  /* 0x20000072ff2a7230 */ /* 0x000fe40000004100 */
[----:B------:R-:W-:Y:S01]  /*1a60*/  FFMA.FTZ R17, R28, R39, R17 ;  /* 0x000000271c117223 */ /* 0x000fe20000010011 */
[----:B------:R-:W-:Y:S02]  /*1a70*/  HADD2.F32 R28, -RZ, R106.H0_H0 ;  /* 0x2000006aff1c7230 */ /* 0x000fe40000004100 */
[----:B------:R-:W-:Y:S01]  /*1a80*/  FFMA.FTZ R29, R18, R29, RZ ;  /* 0x0000001d121d7223 */ /* 0x000fe200000100ff */
[----:B------:R-:W-:-:S02]  /*1a90*/  HADD2.F32 R18, -RZ, R116.H0_H0 ;  /* 0x20000074ff127230 */ /* 0x000fc40000004100 */
[C---:B------:R-:W-:Y:S01]  /*1aa0*/  FFMA.FTZ R43, R39.reuse, R42, R46 ;  /* 0x0000002a272b7223 */ /* 0x040fe2000001002e */
[----:B------:R-:W-:Y:S02]  /*1ab0*/  HADD2.F32 R44, -RZ, R107.H0_H0 ;  /* 0x2000006bff2c7230 */ /* 0x000fe40000004100 */
[----:B------:R-:W-:Y:S01]  /*1ac0*/  FFMA.FTZ R39, R39, R50, R29 ;  /* 0x0000003227277223 */ /* 0x000fe2000001001d */
[----:B------:R-:W-:Y:S01]  /*1ad0*/  FFMA.FTZ R29, R38, R28, R19 ;  /* 0x0000001c261d7223 */ /* 0x000fe20000010013 */
[----:B------:R-:W-:Y:S02]  /*1ae0*/  HADD2.F32 R28, -RZ, R111.H0_H0 ;  /* 0x2000006fff1c7230 */ /* 0x000fe40000004100 */
[----:B------:R-:W-:Y:S01]  /*1af0*/  FFMA.FTZ R18, R18, R38, R17 ;  /* 0x0000002612127223 */ /* 0x000fe20000010011 */
[----:B------:R-:W-:Y:S02]  /*1b00*/  HADD2.F32 R17, -RZ, R92.H0_H0 ;  /* 0x2000005cff117230 */ /* 0x000fe40000004100 */
[----:B------:R-:W-:Y:S01]  /*1b10*/  FFMA.FTZ R44, R38, R44, R43 ;  /* 0x0000002c262c7223 */ /* 0x000fe2000001002b */
[----:B------:R-:W-:-:S02]  /*1b20*/  HADD2.F32 R19, -RZ, R104.H0_H0 ;  /* 0x20000068ff137230 */ /* 0x000fc40000004100 */
[----:B------:R-:W-:Y:S01]  /*1b30*/  FFMA.FTZ R28, R38, R28, R39 ;  /* 0x0000001c261c7223 */ /* 0x000fe20000010027 */
[----:B------:R-:W-:Y:S02]  /*1b40*/  HADD2.F32 R43, -RZ, R77.H0_H0 ;  /* 0x2000004dff2b7230 */ /* 0x000fe40000004100 */
[----:B------:R-:W-:Y:S01]  /*1b50*/  FFMA.FTZ R17, R17, R40, R18 ;  /* 0x0000002811117223 */ /* 0x000fe20000010012 */
[----:B------:R-:W-:Y:S02]  /*1b60*/  HADD2.F32 R18, -RZ, R72.H0_H0 ;  /* 0x20000048ff127230 */ /* 0x000fe40000004100 */
[C---:B------:R-:W-:Y:S01]  /*1b70*/  FFMA.FTZ R45, R40.reuse, R45, R28 ;  /* 0x0000002d282d7223 */ /* 0x040fe2000001001c */
[--C-:B---3--:R-:W-:Y:S02]  /*1b80*/  HADD2.F32 R28, -RZ, R32.reuse.H0_H0 ;  /* 0x20000020ff1c7230 */ /* 0x108fe40000004100 */
[----:B------:R-:W-:Y:S01]  /*1b90*/  FFMA.FTZ R39, R40, R19, R29 ;  /* 0x0000001328277223 */ /* 0x000fe2000001001d */
[----:B------:R-:W-:-:S02]  /*1ba0*/  HADD2.F32 R32, -RZ, R32.H1_H1 ;  /* 0x30000020ff207230 */ /* 0x000fc40000004100 */
[----:B------:R-:W-:Y:S01]  /*1bb0*/  FFMA.FTZ R43, R40, R43, R44 ;  /* 0x0000002b282b7223 */ /* 0x000fe2000001002c */
[----:B------:R-:W-:Y:S02]  /*1bc0*/  HADD2.F32 R19, -RZ, R71.H0_H0 ;  /* 0x20000047ff137230 */ /* 0x000fe40000004100 */
[----:B------:R-:W-:Y:S01]  /*1bd0*/  FFMA.FTZ R18, R18, R28, R17 ;  /* 0x0000001c12127223 */ /* 0x000fe20000010011 */
[--C-:B------:R-:W-:Y:S02]  /*1be0*/  HADD2.F32 R29, -RZ, R33.reuse.H0_H0 ;  /* 0x20000021ff1d7230 */ /* 0x100fe40000004100 */
[----:B------:R-:W-:Y:S02]  /*1bf0*/  HADD2.F32 R38, -RZ, R33.H1_H1 ;  /* 0x30000021ff267230 */ /* 0x000fe40000004100 */
[----:B------:R-:W-:Y:S01]  /*1c00*/  FFMA.FTZ R18, R19, R32, R18 ;  /* 0x0000002013127223 */ /* 0x000fe20000010012 */
[----:B------:R-:W-:Y:S02]  /*1c10*/  HADD2.F32 R33, -RZ, R74.H0_H0 ;  /* 0x2000004aff217230 */ /* 0x000fe40000004100 */
[----:B------:R-:W-:-:S02]  /*1c20*/  HADD2.F32 R40, -RZ, R69.H0_H0 ;  /* 0x20000045ff287230 */ /* 0x000fc40000004100 */
[----:B------:R-:W-:Y:S02]  /*1c30*/  HADD2.F32 R42, -RZ, R70.H0_H0 ;  /* 0x20000046ff2a7230 */ /* 0x000fe40000004100 */
[C---:B------:R-:W-:Y:S01]  /*1c40*/  FFMA.FTZ R33, R28.reuse, R33, R39 ;  /* 0x000000211c217223 */ /* 0x040fe20000010027 */
[----:B------:R-:W-:Y:S02]  /*1c50*/  HADD2.F32 R19, -RZ, R73.H0_H0 ;  /* 0x20000049ff137230 */ /* 0x000fe40000004100 */
[C---:B------:R-:W-:Y:S01]  /*1c60*/  FFMA.FTZ R40, R28.reuse, R40, R43 ;  /* 0x000000281c287223 */ /* 0x040fe2000001002b */
[----:B------:R-:W-:Y:S02]  /*1c70*/  HADD2.F32 R39, -RZ, R60.H0_H0 ;  /* 0x2000003cff277230 */ /* 0x000fe40000004100 */
[----:B------:R-:W-:Y:S01]  /*1c80*/  FFMA.FTZ R42, R28, R42, R45 ;  /* 0x0000002a1c2a7223 */ /* 0x000fe2000001002d */
[----:B------:R-:W-:Y:S02]  /*1c90*/  HADD2.F32 R43, -RZ, R61.H0_H0 ;  /* 0x2000003dff2b7230 */ /* 0x000fe40000004100 */
[----:B------:R-:W-:Y:S01]  /*1ca0*/  FFMA.FTZ R28, R32, R19, R33 ;  /* 0x00000013201c7223 */ /* 0x000fe20000010021 */
[----:B------:R-:W-:-:S02]  /*1cb0*/  HADD2.F32 R17, -RZ, R59.H0_H0 ;  /* 0x2000003bff117230 */ /* 0x000fc40000004100 */
[----:B------:R-:W-:Y:S02]  /*1cc0*/  HADD2.F32 R45, -RZ, R65.H0_H0 ;  /* 0x20000041ff2d7230 */ /* 0x000fe40000004100 */
[----:B------:R-:W-:Y:S01]  /*1cd0*/  FFMA.FTZ R39, R29, R39, R28 ;  /* 0x000000271d277223 */ /* 0x000fe2000001001c */
[----:B------:R-:W-:Y:S02]  /*1ce0*/  HADD2.F32 R28, -RZ, R56.H0_H0 ;  /* 0x20000038ff1c7230 */ /* 0x000fe40000004100 */
[C---:B------:R-:W-:Y:S01]  /*1cf0*/  FFMA.FTZ R40, R32.reuse, R43, R40 ;  /* 0x0000002b20287223 */ /* 0x040fe20000010028 */
[----:B------:R-:W-:Y:S01]  /*1d00*/  FFMA.FTZ R18, R17, R29, R18 ;  /* 0x0000001d11127223 */ /* 0x000fe20000010012 */
[----:B------:R-:W-:Y:S02]  /*1d10*/  HADD2.F32 R43, -RZ, R57.H0_H0 ;  /* 0x20000039ff2b7230 */ /* 0x000fe40000004100 */
[----:B------:R-:W-:Y:S01]  /*1d20*/  FFMA.FTZ R42, R32, R45, R42 ;  /* 0x0000002d202a7223 */ /* 0x000fe2000001002a */
[----:B------:R-:W-:-:S02]  /*1d30*/  HADD2.F32 R17, -RZ, R58.H0_H0 ;  /* 0x2000003aff117230 */ /* 0x000fc40000004100 */
[C---:B------:R-:W-:Y:S01]  /*1d40*/  FFMA.FTZ R28, R29.reuse, R28, R40 ;  /* 0x0000001c1d1c7223 */ /* 0x040fe20000010028 */
[----:B------:R-:W-:Y:S02]  /*1d50*/  HADD2.F32 R33, -RZ, R54.H0_H0 ;  /* 0x20000036ff217230 */ /* 0x000fe40000004100 */
[----:B------:R-:W-:Y:S01]  /*1d60*/  FFMA.FTZ R43, R29, R43, R42 ;  /* 0x0000002b1d2b7223 */ /* 0x000fe2000001002a */
[----:B------:R-:W-:Y:S02]  /*1d70*/  HADD2.F32 R19, -RZ, R55.H0_H0 ;  /* 0x20000037ff137230 */ /* 0x000fe40000004100 */
[----:B------:R-:W-:Y:S01]  /*1d80*/  FFMA.FTZ R17, R17, R38, R18 ;  /* 0x0000002611117223 */ /* 0x000fe20000010012 */
[----:B------:R-:W-:Y:S02]  /*1d90*/  HADD2.F32 R29, -RZ, R41.H0_H0 ;  /* 0x20000029ff1d7230 */ /* 0x000fe40000004100 */
[----:B------:R-:W-:Y:S01]  /*1da0*/  FFMA.FTZ R33, R38, R33, R28 ;  /* 0x0000002126217223 */ /* 0x000fe2000001001c */
[----:B------:R-:W-:-:S02]  /*1db0*/  HADD2.F32 R18, -RZ, R94.H0_H0 ;  /* 0x2000005eff127230 */ /* 0x000fc40000004100 */
[C---:B------:R-:W-:Y:S01]  /*1dc0*/  FFMA.FTZ R19, R38.reuse, R19, R39 ;  /* 0x0000001326137223 */ /* 0x040fe20000010027 */
[----:B------:R-:W-:Y:S02]  /*1dd0*/  HADD2.F32 R28, -RZ, R94.H1_H1 ;  /* 0x3000005eff1c7230 */ /* 0x000fe40000004100 */
[----:B------:R-:W-:Y:S01]  /*1de0*/  FFMA.FTZ R29, R38, R29, R43 ;  /* 0x0000001d261d7223 */ /* 0x000fe2000001002b */
[--C-:B------:R-:W-:Y:S02]  /*1df0*/  HADD2.F32 R32, -RZ, R93.reuse.H0_H0 ;  /* 0x2000005dff207230 */ /* 0x100fe40000004100 */
[----:B------:R-:W-:Y:S01]  /*1e00*/  FMUL.FTZ R17, R17, R18 ;  /* 0x0000001211117220 */ /* 0x000fe20000410000 */
[----:B------:R-:W-:Y:S02]  /*1e10*/  HADD2.F32 R40, -RZ, R93.H1_H1 ;  /* 0x3000005dff287230 */ /* 0x000fe40000004100 */
[----:B------:R-:W-:Y:S01]  /*1e20*/  FMUL.FTZ R19, R19, R28 ;  /* 0x0000001c13137220 */ /* 0x000fe20000410000 */
[----:B------:R-:W-:Y:S01]  /*1e30*/  FMUL.FTZ R32, R33, R32 ;  /* 0x0000002021207220 */ /* 0x000fe20000410000 */
[----:B------:R-:W-:Y:S01]  /*1e40*/  F2FP.F16.F32.PACK_AB R17, RZ, R17 ;  /* 0x00000011ff11723e */ /* 0x000fe200000000ff */
[----:B------:R-:W-:-:S02]  /*1e50*/  FMUL.FTZ R29, R29, R40 ;  /* 0x000000281d1d7220 */ /* 0x000fc40000410000 */
[----:B------:R-:W-:Y:S02]  /*1e60*/  F2FP.F16.F32.PACK_AB R19, RZ, R19 ;  /* 0x00000013ff13723e */ /* 0x000fe400000000ff */
[----:B------:R-:W-:Y:S02]  /*1e70*/  F2FP.F16.F32.PACK_AB R32, RZ, R32 ;  /* 0x00000020ff20723e */ /* 0x000fe400000000ff */
[----:B------:R-:W-:Y:S02]  /*1e80*/  F2FP.F16.F32.PACK_AB R29, RZ, R29 ;  /* 0x0000001dff1d723e */ /* 0x000fe400000000ff */
[----:B------:R-:W-:Y:S02]  /*1e90*/  PRMT R17, R17, 0x5410, R19 ;  /* 0x0000541011117816 */ /* 0x000fe40000000013 */
[----:B------:R-:W-:-:S04]  /*1ea0*/  PRMT R32, R32, 0x5410, R29 ;  /* 0x0000541020207816 */ /* 0x000fc8000000001d */
[----:B------:R-:W-:Y:S01]  /*1eb0*/  HFMA2.MMA R16, R17, 1, 1, R16 ;  /* 0x3c003c0011107835 */ /* 0x000fe20000000010 */
[----:B------:R-:W-:-:S10]  /*1ec0*/  HADD2 R15, R32, R15 ;  /* 0x0000000f200f7230 */ /* 0x000fd40000000000 */
.L_x_1555:
[----:B------:R-:W-:Y:S05]  /*1ed0*/  @!P2 BRA `(.L_x_1556) ;  /* 0x000000040068a947 */ /* 0x000fea0003800000 */
[----:B------:R-:W2:Y:S01]  /*1ee0*/  LDS.64 R18, [UR4+0x80] ;  /* 0x00008004ff127984 */ /* 0x000ea20008000a00 */
[----:B------:R-:W-:Y:S02]  /*1ef0*/  HADD2.F32 R17, -RZ, R120.H0_H0 ;  /* 0x20000078ff117230 */ /* 0x000fe40000004100 */
[----:B------:R-:W-:Y:S01]  /*1f00*/  HADD2.F32 R42, -RZ, R119.H0_H0 ;  /* 0x20000077ff2a7230 */ /* 0x000fe20000004100 */
[----:B------:R-:W3:Y:S01]  /*1f10*/  LDS.64 R32, [UR4+0x88] ;  /* 0x00008804ff207984 */ /* 0x000ee20008000a00 */
[----:B0-----:R-:W-:Y:S02]  /*1f20*/  HADD2.F32 R44, -RZ, R115.H0_H0 ;  /* 0x20000073ff2c7230 */ /* 0x001fe40000004100 */
[----:B------:R-:W-:Y:S02]  /*1f30*/  HADD2.F32 R28, -RZ, R80.H0_H0 ;  /* 0x20000050ff1c7230 */ /* 0x000fe40000004100 */
[----:B------:R-:W-:Y:S02]  /*1f40*/  HADD2.F32 R46, -RZ, R86.H0_H0 ;  /* 0x20000056ff2e7230 */ /* 0x000fe40000004100 */
[----:B------:R-:W-:-:S02]  /*1f50*/  HADD2.F32 R45, -RZ, R105.H0_H0 ;  /* 0x20000069ff2d7230 */ /* 0x000fc40000004100 */
[--C-:B--2---:R-:W-:Y:S02]  /*1f60*/  HADD2.F32 R29, -RZ, R18.reuse.H0_H0 ;  /* 0x20000012ff1d7230 */ /* 0x104fe40000004100 */
[----:B------:R-:W-:Y:S02]  /*1f70*/  HADD2.F32 R38, -RZ, R18.H1_H1 ;  /* 0x30000012ff267230 */ /* 0x000fe40000004100 */
[----:B------:R-:W-:Y:S02]  /*1f80*/  HADD2.F32 R18, -RZ, R118.H0_H0 ;  /* 0x20000076ff127230 */ /* 0x000fe40000004100 */
[-C--:B------:R-:W-:Y:S01]  /*1f90*/  FFMA.FTZ R17, R17, R29.reuse, RZ ;  /* 0x0000001d11117223 */ /* 0x080fe200000100ff */
[--C-:B------:R-:W-:Y:S02]  /*1fa0*/  HADD2.F32 R40, -RZ, R19.reuse.H0_H0 ;  /* 0x20000013ff287230 */ /* 0x100fe40000004100 */
[----:B------:R-:W-:Y:S02]  /*1fb0*/  HADD2.F32 R39, -RZ, R19.H1_H1 ;  /* 0x30000013ff277230 */ /* 0x000fe40000004100 */
[----:B------:R-:W-:Y:S01]  /*1fc0*/  FFMA.FTZ R43, R18, R29, RZ ;  /* 0x0000001d122b7223 */ /* 0x000fe200000100ff */
[----:B------:R-:W-:-:S02]  /*1fd0*/  HADD2.F32 R19, -RZ, R117.H0_H0 ;  /* 0x20000075ff137230 */ /* 0x000fc40000004100 */
[-C--:B------:R-:W-:Y:S01]  /*1fe0*/  FFMA.FTZ R17, R42, R38.reuse, R17 ;  /* 0x000000262a117223 */ /* 0x080fe20000010011 */
[----:B------:R-:W-:Y:S02]  /*1ff0*/  HADD2.F32 R42, -RZ, R114.H0_H0 ;  /* 0x20000072ff2a7230 */ /* 0x000fe40000004100 */
[-C--:B------:R-:W-:Y:S01]  /*2000*/  FFMA.FTZ R43, R44, R38.reuse, R43 ;  /* 0x000000262c2b7223 */ /* 0x080fe2000001002b */
[----:B------:R-:W-:Y:S02]  /*2010*/  HADD2.F32 R18, -RZ, R116.H0_H0 ;  /* 0x20000074ff127230 */ /* 0x000fe40000004100 */
[-C--:B------:R-:W-:Y:S01]  /*2020*/  FFMA.FTZ R19, R19, R29.reuse, RZ ;  /* 0x0000001d13137223 */ /* 0x080fe200000100ff */
[----:B------:R-:W-:Y:S01]  /*2030*/  FFMA.FTZ R29, R28, R29, RZ ;  /* 0x0000001d1c1d7223 */ /* 0x000fe200000100ff */
[----:B------:R-:W-:Y:S02]  /*2040*/  HADD2.F32 R44, -RZ, R107.H0_H0 ;  /* 0x2000006bff2c7230 */ /* 0x000fe40000004100 */
[----:B------:R-:W-:Y:S01]  /*2050*/  FFMA.FTZ R19, R42, R38, R19 ;  /* 0x000000262a137223 */ /* 0x000fe20000010013 */
[----:B------:R-:W-:-:S02]  /*2060*/  HADD2.F32 R28, -RZ, R106.H0_H0 ;  /* 0x2000006aff1c7230 */ /* 0x000fc40000004100 */
[----:B------:R-:W-:Y:S01]  /*2070*/  FFMA.FTZ R29, R46, R38, R29 ;  /* 0x000000262e1d7223 */ /* 0x000fe2000001001d */
[-C--:B------:R-:W-:Y:S01]  /*2080*/  FFMA.FTZ R18, R18, R40.reuse, R17 ;  /* 0x0000002812127223 */ /* 0x080fe20000010011 */
[-C--:B------:R-:W-:Y:S01]  /*2090*/  FFMA.FTZ R42, R44, R40.reuse, R19 ;  /* 0x000000282c2a7223 */ /* 0x080fe20000010013 */
[----:B------:R-:W-:Y:S02]  /*20a0*/  HADD2.F32 R38, -RZ, R111.H0_H0 ;  /* 0x2000006fff267230 */ /* 0x000fe40000004100 */
[-C--:B------:R-:W-:Y:S01]  /*20b0*/  FFMA.FTZ R28, R28, R40.reuse, R43 ;  /* 0x000000281c1c7223 */ /* 0x080fe2000001002b */
[----:B------:R-:W-:Y:S02]  /*20c0*/  HADD2.F32 R17, -RZ, R92.H0_H0 ;  /* 0x2000005cff117230 */ /* 0x000fe40000004100 */
[----:B------:R-:W-:Y:S02]  /*20d0*/  HADD2.F32 R19, -RZ, R104.H0_H0 ;  /* 0x20000068ff137230 */ /* 0x000fe40000004100 */
[----:B------:R-:W-:Y:S01]  /*20e0*/  FFMA.FTZ R40, R38, R40, R29 ;  /* 0x0000002826287223 */ /* 0x000fe2000001001d */
[----:B------:R-:W-:-:S02]  /*20f0*/  HADD2.F32 R43, -RZ, R77.H0_H0 ;  /* 0x2000004dff2b7230 */ /* 0x000fc40000004100 */
[-C--:B------:R-:W-:Y:S01]  /*2100*/  FFMA.FTZ R18, R17, R39.reuse, R18 ;  /* 0x0000002711127223 */ /* 0x080fe20000010012 */
[----:B---3--:R-:W-:Y:S02]  /*2110*/  HADD2.F32 R17, -RZ, R32.H0_H0 ;  /* 0x20000020ff117230 */ /* 0x008fe40000004100 */
[-C--:B------:R-:W-:Y:S01]  /*2120*/  FFMA.FTZ R38, R19, R39.reuse, R28 ;  /* 0x0000002713267223 */ /* 0x080fe2000001001c */
[----:B------:R-:W-:Y:S02]  /*2130*/  HADD2.F32 R19, -RZ, R72.H0_H0 ;  /* 0x20000048ff137230 */ /* 0x000fe40000004100 */
[-C--:B------:R-:W-:Y:S01]  /*2140*/  FFMA.FTZ R42, R43, R39.reuse, R42 ;  /* 0x000000272b2a7223 */ /* 0x080fe2000001002a */
[----:B------:R-:W-:Y:S02]  /*2150*/  HADD2.F32 R29, -RZ, R74.H0_H0 ;  /* 0x2000004aff1d7230 */ /* 0x000fe40000004100 */
[----:B------:R-:W-:Y:S01]  /*2160*/  FFMA.FTZ R40, R45, R39, R40 ;  /* 0x000000272d287223 */ /* 0x000fe20000010028 */
[----:B------:R-:W-:-:S02]  /*2170*/  HADD2.F32 R32, -RZ, R32.H1_H1 ;  /* 0x30000020ff207230 */ /* 0x000fc40000004100 */
[-C--:B------:R-:W-:Y:S01]  /*2180*/  FFMA.FTZ R19, R19, R17.reuse, R18 ;  /* 0x0000001113137223 */ /* 0x080fe20000010012 */
[----:B------:R-:W-:Y:S02]  /*2190*/  HADD2.F32 R39, -RZ, R69.H0_H0 ;  /* 0x20000045ff277230 */ /* 0x000fe40000004100 */
[-C--:B------:R-:W-:Y:S01]  /*21a0*/  FFMA.FTZ R29, R29, R17.reuse, R38 ;  /* 0x000000111d1d7223 */ /* 0x080fe20000010026 */
[----:B------:R-:W-:Y:S02]  /*21b0*/  HADD2.F32 R44, -RZ, R71.H0_H0 ;  /* 0x20000047ff2c7230 */ /* 0x000fe40000004100 */
[----:B------:R-:W-:Y:S02]  /*21c0*/  HADD2.F32 R43, -RZ, R70.H0_H0 ;  /* 0x20000046ff2b7230 */ /* 0x000fe40000004100 */
[----:B------:R-:W-:Y:S01]  /*21d0*/  FFMA.FTZ R39, R39, R17, R42 ;  /* 0x0000001127277223 */ /* 0x000fe2000001002a */
[----:B------:R-:W-:Y:S02]  /*21e0*/  HADD2.F32 R38, -RZ, R73.H0_H0 ;  /* 0x20000049ff267230 */ /* 0x000fe40000004100 */
[----:B------:R-:W-:Y:S01]  /*21f0*/  FFMA.FTZ R19, R44, R32, R19 ;  /* 0x000000202c137223 */ /* 0x000fe20000010013 */
[----:B------:R-:W-:-:S02]  /*2200*/  HADD2.F32 R42, -RZ, R61.H0_H0 ;  /* 0x2000003dff2a7230 */ /* 0x000fc40000004100 */
[----:B------:R-:W-:Y:S01]  /*2210*/  FFMA.FTZ R17, R43, R17, R40 ;  /* 0x000000112b117223 */ /* 0x000fe20000010028 */
[----:B------:R-:W-:Y:S02]  /*2220*/  HADD2.F32 R44, -RZ, R65.H0_H0 ;  /* 0x20000041ff2c7230 */ /* 0x000fe40000004100 */
[-C--:B------:R-:W-:Y:S01]  /*2230*/  FFMA.FTZ R29, R38, R32.reuse, R29 ;  /* 0x00000020261d7223 */ /* 0x080fe2000001001d */
[----:B------:R-:W-:Y:S02]  /*2240*/  HADD2.F32 R28, -RZ, R33.H0_H0 ;  /* 0x20000021ff1c7230 */ /* 0x000fe40000004100 */
[-C--:B------:R-:W-:Y:S01]  /*2250*/  FFMA.FTZ R39, R42, R32.reuse, R39 ;  /* 0x000000202a277223 */ /* 0x080fe20000010027 */
[----:B------:R-:W-:Y:S02]  /*2260*/  HADD2.F32 R18, -RZ, R59.H0_H0 ;  /* 0x2000003bff127230 */ /* 0x000fe40000004100 */
[----:B------:R-:W-:Y:S01]  /*2270*/  FFMA.FTZ R17, R44, R32, R17 ;  /* 0x000000202c117223 */ /* 0x000fe20000010011 */
[----:B------:R-:W-:-:S02]  /*2280*/  HADD2.F32 R40, -RZ, R60.H0_H0 ;  /* 0x2000003cff287230 */ /* 0x000fc40000004100 */
[----:B------:R-:W-:Y:S02]  /*2290*/  HADD2.F32 R38, -RZ, R56.H0_H0 ;  /* 0x20000038ff267230 */ /* 0x000fe40000004100 */
[-C--:B------:R-:W-:Y:S01]  /*22a0*/  FFMA.FTZ R18, R18, R28.reuse, R19 ;  /* 0x0000001c12127223 */ /* 0x080fe20000010013 */
[----:B------:R-:W-:Y:S02]  /*22b0*/  HADD2.F32 R33, -RZ, R33.H1_H1 ;  /* 0x30000021ff217230 */ /* 0x000fe40000004100 */
[-C--:B------:R-:W-:Y:S01]  /*22c0*/  FFMA.FTZ R32, R40, R28.reuse, R29 ;  /* 0x0000001c28207223 */ /* 0x080fe2000001001d */
[----:B------:R-:W-:Y:S02]  /*22d0*/  HADD2.F32 R40, -RZ, R57.H0_H0 ;  /* 0x20000039ff287230 */ /* 0x000fe40000004100 */
[----:B------:R-:W-:Y:S01]  /*22e0*/  FFMA.FTZ R38, R38, R28, R39 ;  /* 0x0000001c26267223 */ /* 0x000fe20000010027 */
[----:B------:R-:W-:Y:S02]  /*22f0*/  HADD2.F32 R19, -RZ, R58.H0_H0 ;  /* 0x2000003aff137230 */ /* 0x000fe40000004100 */
[----:B------:R-:W-:-:S02]  /*2300*/  HADD2.F32 R29, -RZ, R55.H0_H0 ;  /* 0x20000037ff1d7230 */ /* 0x000fc40000004100 */
[----:B------:R-:W-:Y:S01]  /*2310*/  FFMA.FTZ R28, R40, R28, R17 ;  /* 0x0000001c281c7223 */ /* 0x000fe20000010011 */
[----:B------:R-:W-:Y:S02]  /*2320*/  HADD2.F32 R43, -RZ, R54.H0_H0 ;  /* 0x20000036ff2b7230 */ /* 0x000fe40000004100 */
[-C--:B------:R-:W-:Y:S01]  /*2330*/  FFMA.FTZ R18, R19, R33.reuse, R18 ;  /* 0x0000002113127223 */ /* 0x080fe20000010012 */
[----:B------:R-:W-:Y:S02]  /*2340*/  HADD2.F32 R39, -RZ, R41.H0_H0 ;  /* 0x20000029ff277230 */ /* 0x000fe40000004100 */
[-C--:B------:R-:W-:Y:S01]  /*2350*/  FFMA.FTZ R32, R29, R33.reuse, R32 ;  /* 0x000000211d207223 */ /* 0x080fe20000010020 */
[--C-:B------:R-:W-:Y:S02]  /*2360*/  HADD2.F32 R17, -RZ, R94.reuse.H0_H0 ;  /* 0x2000005eff117230 */ /* 0x100fe40000004100 */
[----:B------:R-:W-:Y:S01]  /*2370*/  FFMA.FTZ R38, R43, R33, R38 ;  /* 0x000000212b267223 */ /* 0x000fe20000010026 */
[----:B------:R-:W-:-:S02]  /*2380*/  HADD2.F32 R19, -RZ, R94.H1_H1 ;  /* 0x3000005eff137230 */ /* 0x000fc40000004100 */
[----:B------:R-:W-:Y:S01]  /*2390*/  FFMA.FTZ R28, R39, R33, R28 ;  /* 0x00000021271c7223 */ /* 0x000fe2000001001c */
[--C-:B------:R-:W-:Y:S02]  /*23a0*/  HADD2.F32 R29, -RZ, R93.reuse.H0_H0 ;  /* 0x2000005dff1d7230 */ /* 0x100fe40000004100 */
[----:B------:R-:W-:Y:S01]  /*23b0*/  FMUL.FTZ R18, R17, R18 ;  /* 0x0000001211127220 */ /* 0x000fe20000410000 */
[----:B------:R-:W-:Y:S02]  /*23c0*/  HADD2.F32 R43, -RZ, R93.H1_H1 ;  /* 0x3000005dff2b7230 */ /* 0x000fe40000004100 */
[----:B------:R-:W-:Y:S01]  /*23d0*/  FMUL.FTZ R32, R19, R32 ;  /* 0x0000002013207220 */ /* 0x000fe20000410000 */
[----:B------:R-:W-:Y:S01]  /*23e0*/  FMUL.FTZ R38, R29, R38 ;  /* 0x000000261d267220 */ /* 0x000fe20000410000 */
[----:B------:R-:W-:Y:S01]  /*23f0*/  F2FP.F16.F32.PACK_AB R18, RZ, R18 ;  /* 0x00000012ff12723e */ /* 0x000fe200000000ff */
[----:B------:R-:W-:Y:S02]  /*2400*/  FMUL.FTZ R28, R43, R28 ;  /* 0x0000001c2b1c7220 */ /* 0x000fe40000410000 */
[----:B------:R-:W-:-:S02]  /*2410*/  F2FP.F16.F32.PACK_AB R32, RZ, R32 ;  /* 0x00000020ff20723e */ /* 0x000fc400000000ff */
[----:B------:R-:W-:Y:S02]  /*2420*/  F2FP.F16.F32.PACK_AB R38, RZ, R38 ;  /* 0x00000026ff26723e */ /* 0x000fe400000000ff */
[----:B------:R-:W-:Y:S02]  /*2430*/  F2FP.F16.F32.PACK_AB R28, RZ, R28 ;  /* 0x0000001cff1c723e */ /* 0x000fe400000000ff */
[----:B------:R-:W-:Y:S02]  /*2440*/  PRMT R18, R18, 0x5410, R32 ;  /* 0x0000541012127816 */ /* 0x000fe40000000020 */
[----:B------:R-:W-:-:S04]  /*2450*/  PRMT R38, R38, 0x5410, R28 ;  /* 0x0000541026267816 */ /* 0x000fc8000000001c */
[----:B------:R-:W-:Y:S01]  /*2460*/  HFMA2.MMA R14, R18, 1, 1, R14 ;  /* 0x3c003c00120e7835 */ /* 0x000fe2000000000e */
[----:B------:R-:W-:-:S10]  /*2470*/  HADD2 R13, R38, R13 ;  /* 0x0000000d260d7230 */ /* 0x000fd40000000000 */
.L_x_1556:
        /* <DEDUP_REMOVED lines=91> */
.L_x_1557:
        /* <DEDUP_REMOVED lines=91> */
.L_x_1558:
[----:B------:R-:W-:Y:S01]  /*2fe0*/  HADD2.F32 R120, -RZ, R120.H0_H0 ;  /* 0x20000078ff787230 */ /* 0x000fe20000004100 */
[----:B------:R-:W2:Y:S01]  /*2ff0*/  LDS.64 R44, [UR4+0x280] ;  /* 0x00028004ff2c7984 */ /* 0x000ea20008000a00 */
[----:B------:R-:W-:Y:S02]  /*3000*/  HADD2.F32 R118, -RZ, R118.H0_H0 ;  /* 0x20000076ff767230 */ /* 0x000fe40000004100 */
[----:B------:R-:W-:Y:S02]  /*3010*/  HADD2.F32 R117, -RZ, R117.H0_H0 ;  /* 0x20000075ff757230 */ /* 0x000fe40000004100 */
[-C--:B------:R-:W-:Y:S01]  /*3020*/  FFMA.FTZ R18, R120, R37.reuse, RZ ;  /* 0x0000002578127223 */ /* 0x080fe200000100ff */
[----:B0-----:R-:W-:Y:S02]  /*3030*/  HADD2.F32 R80, -RZ, R80.H0_H0 ;  /* 0x20000050ff507230 */ /* 0x001fe40000004100 */
[----:B------:R-:W-:Y:S01]  /*3040*/  FFMA.FTZ R28, R118, R37, RZ ;  /* 0x00000025761c7223 */ /* 0x000fe200000100ff */
[----:B------:R-:W-:-:S02]  /*3050*/  HADD2.F32 R119, -RZ, R119.H0_H0 ;  /* 0x20000077ff777230 */ /* 0x000fc40000004100 */
[-C--:B------:R-:W-:Y:S01]  /*3060*/  FFMA.FTZ R29, R117, R37.reuse, RZ ;  /* 0x00000025751d7223 */ /* 0x080fe200000100ff */
[----:B------:R-:W-:Y:S02]  /*3070*/  HADD2.F32 R115, -RZ, R115.H0_H0 ;  /* 0x20000073ff737230 */ /* 0x000fe40000004100 */
[----:B------:R-:W-:Y:S01]  /*3080*/  FFMA.FTZ R37, R80, R37, RZ ;  /* 0x0000002550257223 */ /* 0x000fe200000100ff */
[----:B------:R-:W-:Y:S02]  /*3090*/  HADD2.F32 R114, -RZ, R114.H0_H0 ;  /* 0x20000072ff727230 */ /* 0x000fe40000004100 */
[-C--:B------:R-:W-:Y:S01]  /*30a0*/  FFMA.FTZ R17, R119, R36.reuse, R18 ;  /* 0x0000002477117223 */ /* 0x080fe20000010012 */
[----:B------:R-:W-:Y:S02]  /*30b0*/  HADD2.F32 R86, -RZ, R86.H0_H0 ;  /* 0x20000056ff567230 */ /* 0x000fe40000004100 */
[----:B------:R-:W-:Y:S01]  /*30c0*/  FFMA.FTZ R19, R115, R36, R28 ;  /* 0x0000002473137223 */ /* 0x000fe2000001001c */
[----:B------:R-:W-:-:S02]  /*30d0*/  HADD2.F32 R116, -RZ, R116.H0_H0 ;  /* 0x20000074ff747230 */ /* 0x000fc40000004100 */
[-C--:B------:R-:W-:Y:S01]  /*30e0*/  FFMA.FTZ R18, R114, R36.reuse, R29 ;  /* 0x0000002472127223 */ /* 0x080fe2000001001d */
[----:B------:R-:W-:Y:S02]  /*30f0*/  HADD2.F32 R106, -RZ, R106.H0_H0 ;  /* 0x2000006aff6a7230 */ /* 0x000fe40000004100 */
[----:B------:R-:W-:Y:S01]  /*3100*/  FFMA.FTZ R36, R86, R36, R37 ;  /* 0x0000002456247223 */ /* 0x000fe20000010025 */
        /* <DEDUP_REMOVED lines=12> */
[----:B-1----:R-:W-:-:S02]  /*31d0*/  HADD2.F32 R29, -RZ, R30.H0_H0 ;  /* 0x2000001eff1d7230 */ /* 0x002fc40000004100 */
[-C--:B------:R-:W-:Y:S01]  /*31e0*/  FFMA.FTZ R28, R77, R35.reuse, R18 ;  /* 0x000000234d1c7223 */ /* 0x080fe20000010012 */
[----:B------:R-:W-:Y:S02]  /*31f0*/  HADD2.F32 R72, -RZ, R72.H0_H0 ;  /* 0x20000048ff487230 */ /* 0x000fe40000004100 */
[----:B------:R-:W-:Y:S01]  /*3200*/  FFMA.FTZ R35, R105, R35, R36 ;  /* 0x0000002369237223 */ /* 0x000fe20000010024 */
[----:B------:R-:W-:Y:S02]  /*3210*/  HADD2.F32 R74, -RZ, R74.H0_H0 ;  /* 0x2000004aff4a7230 */ /* 0x000fe40000004100 */
[----:B------:R-:W-:Y:S02]  /*3220*/  HADD2.F32 R69, -RZ, R69.H0_H0 ;  /* 0x20000045ff457230 */ /* 0x000fe40000004100 */
[-C--:B------:R-:W-:Y:S01]  /*3230*/  FFMA.FTZ R36, R72, R29.reuse, R19 ;  /* 0x0000001d48247223 */ /* 0x080fe20000010013 */
[----:B------:R-:W-:Y:S02]  /*3240*/  HADD2.F32 R70, -RZ, R70.H0_H0 ;  /* 0x20000046ff467230 */ /* 0x000fe40000004100 */
[----:B------:R-:W-:Y:S01]  /*3250*/  FFMA.FTZ R38, R74, R29, R33 ;  /* 0x0000001d4a267223 */ /* 0x000fe20000010021 */
[----:B------:R-:W-:-:S04]  /*3260*/  IMAD.WIDE R48, R102, 0x8, R48 ;  /* 0x0000000866307825 */ /* 0x000fc800078e0230 */
[-C--:B------:R-:W-:Y:S01]  /*3270*/  FFMA.FTZ R40, R69, R29.reuse, R28 ;  /* 0x0000001d45287223 */ /* 0x080fe2000001001c */
[----:B------:R-:W-:Y:S01]  /*3280*/  FFMA.FTZ R42, R70, R29, R35 ;  /* 0x0000001d462a7223 */ /* 0x000fe20000010023 */
[----:B------:R-:W-:-:S04]  /*3290*/  IMAD.WIDE R112, R102, 0x8, R112 ;  /* 0x0000000866707825 */ /* 0x000fc800078e0270 */
[----:B------:R-:W-:Y:S01]  /*32a0*/  HADD2.F32 R18, -RZ, R30.H1_H1 ;  /* 0x3000001eff127230 */ /* 0x000fe20000004100 */
[----:B------:R0:W5:Y:S01]  /*32b0*/  LDG.E.128.CONSTANT R32, desc[UR8][R112.64] ;  /* 0x0000000870207981 */ /* 0x000162000c1e9d00 */
[--C-:B------:R-:W-:Y:S02]  /*32c0*/  HADD2.F32 R37, -RZ, R31.reuse.H0_H0 ;  /* 0x2000001fff257230 */ /* 0x100fe40000004100 */
[----:B------:R-:W-:Y:S02]  /*32d0*/  HADD2.F32 R17, -RZ, R31.H1_H1 ;  /* 0x3000001fff117230 */ /* 0x000fe40000004100 */
[----:B------:R0:W5:Y:S01]  /*32e0*/  LDG.E.128.CONSTANT R28, desc[UR8][R48.64] ;  /* 0x00000008301c7981 */ /* 0x000162000c1e9d00 */
[----:B------:R-:W-:Y:S02]  /*32f0*/  HADD2.F32 R71, -RZ, R71.H0_H0 ;  /* 0x20000047ff477230 */ /* 0x000fe40000004100 */
[----:B------:R-:W-:Y:S02]  /*3300*/  HADD2.F32 R61, -RZ, R61.H0_H0 ;  /* 0x2000003dff3d7230 */ /* 0x000fe40000004100 */
[----:B------:R-:W-:-:S02]  /*3310*/  HADD2.F32 R73, -RZ, R73.H0_H0 ;  /* 0x20000049ff497230 */ /* 0x000fc40000004100 */
[----:B------:R-:W-:Y:S02]  /*3320*/  HADD2.F32 R65, -RZ, R65.H0_H0 ;  /* 0x20000041ff417230 */ /* 0x000fe40000004100 */
[-C--:B------:R-:W-:Y:S01]  /*3330*/  FFMA.FTZ R36, R71, R18.reuse, R36 ;  /* 0x0000001247247223 */ /* 0x080fe20000010024 */
[----:B------:R-:W-:Y:S02]  /*3340*/  HADD2.F32 R59, -RZ, R59.H0_H0 ;  /* 0x2000003bff3b7230 */ /* 0x000fe40000004100 */
[-C--:B------:R-:W-:Y:S01]  /*3350*/  FFMA.FTZ R43, R61, R18.reuse, R40 ;  /* 0x000000123d2b7223 */ /* 0x080fe20000010028 */
[----:B------:R-:W-:Y:S02]  /*3360*/  HADD2.F32 R56, -RZ, R56.H0_H0 ;  /* 0x20000038ff387230 */ /* 0x000fe40000004100 */
[-C--:B------:R-:W-:Y:S01]  /*3370*/  FFMA.FTZ R39, R73, R18.reuse, R38 ;  /* 0x0000001249277223 */ /* 0x080fe20000010026 */
[----:B------:R-:W-:Y:S02]  /*3380*/  HADD2.F32 R60, -RZ, R60.H0_H0 ;  /* 0x2000003cff3c7230 */ /* 0x000fe40000004100 */
[----:B------:R-:W-:Y:S01]  /*3390*/  FFMA.FTZ R42, R65, R18, R42 ;  /* 0x00000012412a7223 */ /* 0x000fe2000001002a */
[----:B------:R-:W-:-:S02]  /*33a0*/  HADD2.F32 R57, -RZ, R57.H0_H0 ;  /* 0x20000039ff397230 */ /* 0x000fc40000004100 */
[-C--:B------:R-:W-:Y:S01]  /*33b0*/  FFMA.FTZ R19, R59, R37.reuse, R36 ;  /* 0x000000253b137223 */ /* 0x080fe20000010024 */
[----:B------:R-:W-:Y:S02]  /*33c0*/  HADD2.F32 R54, -RZ, R54.H0_H0 ;  /* 0x20000036ff367230 */ /* 0x000fe40000004100 */
[-C--:B------:R-:W-:Y:S01]  /*33d0*/  FFMA.FTZ R43, R56, R37.reuse, R43 ;  /* 0x00000025382b7223 */ /* 0x080fe2000001002b */
[----:B------:R-:W-:Y:S02]  /*33e0*/  HADD2.F32 R58, -RZ, R58.H0_H0 ;  /* 0x2000003aff3a7230 */ /* 0x000fe40000004100 */
[-C--:B------:R-:W-:Y:S01]  /*33f0*/  FFMA.FTZ R18, R60, R37.reuse, R39 ;  /* 0x000000253c127223 */ /* 0x080fe20000010027 */
[----:B------:R-:W-:Y:S02]  /*3400*/  HADD2.F32 R55, -RZ, R55.H0_H0 ;  /* 0x20000037ff377230 */ /* 0x000fe40000004100 */
[----:B------:R-:W-:Y:S01]  /*3410*/  FFMA.FTZ R36, R57, R37, R42 ;  /* 0x0000002539247223 */ /* 0x000fe2000001002a */
[----:B------:R-:W-:Y:S01]  /*3420*/  HADD2.F32 R41, -RZ, R41.H0_H0 ;  /* 0x20000029ff297230 */ /* 0x000fe20000004100 */
[----:B------:R-:W1:Y:S01]  /*3430*/  LDS.64 R38, [UR4+0x288] ;  /* 0x00028804ff267984 */ /* 0x000e620008000a00 */
[-C--:B------:R-:W-:Y:S01]  /*3440*/  FFMA.FTZ R42, R54, R17.reuse, R43 ;  /* 0x00000011362a7223 */ /* 0x080fe2000001002b */
[-C--:B------:R-:W-:Y:S01]  /*3450*/  FFMA.FTZ R40, R58, R17.reuse, R19 ;  /* 0x000000113a287223 */ /* 0x080fe20000010013 */
[-C--:B------:R-:W-:Y:S01]  /*3460*/  FFMA.FTZ R37, R55, R17.reuse, R18 ;  /* 0x0000001137257223 */ /* 0x080fe20000010012 */
[----:B------:R-:W-:Y:S01]  /*3470*/  FFMA.FTZ R43, R41, R17, R36 ;  /* 0x00000011292b7223 */ /* 0x000fe20000010024 */
[----:B------:R-:W-:-:S02]  /*3480*/  HADD2.F32 R17, -RZ, R94.H0_H0 ;  /* 0x2000005eff117230 */ /* 0x000fc40000004100 */
[----:B------:R-:W-:Y:S02]  /*3490*/  HADD2.F32 R18, -RZ, R94.H1_H1 ;  /* 0x3000005eff127230 */ /* 0x000fe40000004100 */
[--C-:B------:R-:W-:Y:S02]  /*34a0*/  HADD2.F32 R19, -RZ, R93.reuse.H0_H0 ;  /* 0x2000005dff137230 */ /* 0x100fe40000004100 */
[----:B------:R-:W-:Y:S02]  /*34b0*/  HADD2.F32 R36, -RZ, R93.H1_H1 ;  /* 0x3000005dff247230 */ /* 0x000fe40000004100 */
[----:B------:R-:W-:Y:S01]  /*34c0*/  FMUL.FTZ R40, R40, R17 ;  /* 0x0000001128287220 */ /* 0x000fe20000410000 */
[----:B------:R-:W-:Y:S01]  /*34d0*/  FMUL.FTZ R37, R37, R18 ;  /* 0x0000001225257220 */ /* 0x000fe20000410000 */
[----:B------:R-:W-:Y:S01]  /*34e0*/  FMUL.FTZ R42, R42, R19 ;  /* 0x000000132a2a7220 */ /* 0x000fe20000410000 */
[----:B------:R-:W-:Y:S02]  /*34f0*/  FMUL.FTZ R43, R43, R36 ;  /* 0x000000242b2b7220 */ /* 0x000fe40000410000 */
[----:B------:R-:W-:-:S02]  /*3500*/  F2FP.F16.F32.PACK_AB R40, RZ, R40 ;  /* 0x00000028ff28723e */ /* 0x000fc400000000ff */
[----:B------:R-:W-:Y:S02]  /*3510*/  F2FP.F16.F32.PACK_AB R37, RZ, R37 ;  /* 0x00000025ff25723e */ /* 0x000fe400000000ff */
[----:B------:R-:W-:Y:S02]  /*3520*/  F2FP.F16.F32.PACK_AB R46, RZ, R42 ;  /* 0x0000002aff2e723e */ /* 0x000fe400000000ff */
[----:B------:R-:W-:Y:S01]  /*3530*/  F2FP.F16.F32.PACK_AB R47, RZ, R43 ;  /* 0x0000002bff2f723e */ /* 0x000fe200000000ff */
[--C-:B------:R-:W-:Y:S02]  /*3540*/  HADD2 R43, R40.H0_H0, R8.reuse.H0_H0 ;  /* 0x20000008282b7230 */ /* 0x100fe40000000800 */
[----:B------:R-:W-:Y:S02]  /*3550*/  HADD2 R42, R37.H0_H0, R8.H1_H1 ;  /* 0x30000008252a7230 */ /* 0x000fe40000000800 */
[--C-:B------:R-:W-:Y:S02]  /*3560*/  HADD2 R37, R46.H0_H0, R7.reuse.H0_H0 ;  /* 0x200000072e257230 */ /* 0x100fe40000000800 */
[----:B------:R-:W-:-:S02]  /*3570*/  HADD2 R8, R47.H0_H0, R7.H1_H1 ;  /* 0x300000072f087230 */ /* 0x000fc40000000800 */
[--C-:B--2---:R-:W-:Y:S02]  /*3580*/  HADD2.F32 R7, -RZ, R44.reuse.H0_H0 ;  /* 0x2000002cff077230 */ /* 0x104fe40000004100 */
[----:B------:R-:W-:-:S03]  /*3590*/  HADD2.F32 R44, -RZ, R44.H1_H1 ;  /* 0x3000002cff2c7230 */ /* 0x000fc60000004100 */
[-C--:B------:R-:W-:Y:S01]  /*35a0*/  FFMA.FTZ R40, R120, R7.reuse, RZ ;  /* 0x0000000778287223 */ /* 0x080fe200000100ff */
[-C--:B------:R-:W-:Y:S01]  /*35b0*/  FFMA.FTZ R50, R118, R7.reuse, RZ ;  /* 0x0000000776327223 */ /* 0x080fe200000100ff */
[-C--:B------:R-:W-:Y:S01]  /*35c0*/  FFMA.FTZ R51, R117, R7.reuse, RZ ;  /* 0x0000000775337223 */ /* 0x080fe200000100ff */
[----:B------:R-:W-:Y:S01]  /*35d0*/  FFMA.FTZ R53, R80, R7, RZ ;  /* 0x0000000750357223 */ /* 0x000fe200000100ff */
[-C--:B------:R-:W-:Y:S01]  /*35e0*/  FFMA.FTZ R7, R119, R44.reuse, R40 ;  /* 0x0000002c77077223 */ /* 0x080fe20000010028 */
[--C-:B------:R-:W-:Y:S02]  /*35f0*/  HADD2.F32 R46, -RZ, R45.reuse.H0_H0 ;  /* 0x2000002dff2e7230 */ /* 0x100fe40000004100 */
[-C--:B------:R-:W-:Y:S01]  /*3600*/  FFMA.FTZ R47, R115, R44.reuse, R50 ;  /* 0x0000002c732f7223 */ /* 0x080fe20000010032 */
[-C--:B------:R-:W-:Y:S01]  /*3610*/  FFMA.FTZ R40, R114, R44.reuse, R51 ;  /* 0x0000002c72287223 */ /* 0x080fe20000010033 */
[----:B------:R-:W-:Y:S01]  /*3620*/  FFMA.FTZ R44, R86, R44, R53 ;  /* 0x0000002c562c7223 */ /* 0x000fe20000010035 */
[----:B------:R-:W-:-:S02]  /*3630*/  HADD2.F32 R45, -RZ, R45.H1_H1 ;  /* 0x3000002dff2d7230 */ /* 0x000fc40000004100 */
[-C--:B------:R-:W-:Y:S01]  /*3640*/  FFMA.FTZ R7, R116, R46.reuse, R7 ;  /* 0x0000002e74077223 */ /* 0x080fe20000010007 */
[-C--:B------:R-:W-:Y:S01]  /*3650*/  FFMA.FTZ R47, R106, R46.reuse, R47 ;  /* 0x0000002e6a2f7223 */ /* 0x080fe2000001002f */
[-C--:B------:R-:W-:Y:S01]  /*3660*/  FFMA.FTZ R40, R107, R46.reuse, R40 ;  /* 0x0000002e6b287223 */ /* 0x080fe20000010028 */
[----:B------:R-:W-:Y:S01]  /*3670*/  FFMA.FTZ R44, R111, R46, R44 ;  /* 0x0000002e6f2c7223 */ /* 0x000fe2000001002c */
[-C--:B------:R-:W-:Y:S01]  /*3680*/  FFMA.FTZ R7, R92, R45.reuse, R7 ;  /* 0x0000002d5c077223 */ /* 0x080fe20000010007 */
[-C--:B------:R-:W-:Y:S01]  /*3690*/  FFMA.FTZ R51, R104, R45.reuse, R47 ;  /* 0x0000002d68337223 */ /* 0x080fe2000001002f */
[-C--:B------:R-:W-:Y:S01]  /*36a0*/  FFMA.FTZ R46, R77, R45.reuse, R40 ;  /* 0x0000002d4d2e7223 */ /* 0x080fe20000010028 */
[----:B------:R-:W-:Y:S01]  /*36b0*/  FFMA.FTZ R63, R105, R45, R44 ;  /* 0x0000002d693f7223 */ /* 0x000fe2000001002c */
[--C-:B-1----:R-:W-:Y:S01]  /*36c0*/  HADD2.F32 R45, -RZ, R38.reuse.H0_H0 ;  /* 0x20000026ff2d7230 */ /* 0x102fe20000004100 */
[----:B------:R-:W1:Y:S01]  /*36d0*/  LDS.64 R52, [UR4+0x300] ;  /* 0x00030004ff347984 */ /* 0x000e620008000a00 */
[----:B------:R-:W-:-:S03]  /*36e0*/  HADD2.F32 R38, -RZ, R38.H1_H1 ;  /* 0x30000026ff267230 */ /* 0x000fc60000004100 */
[----:B------:R-:W-:Y:S01]  /*36f0*/  FFMA.FTZ R40, R72, R45, R7 ;  /* 0x0000002d48287223 */ /* 0x000fe20000010007 */
[----:B------:R-:W-:-:S03]  /*3700*/  HADD2.F32 R47, -RZ, R39.H0_H0 ;  /* 0x20000027ff2f7230 */ /* 0x000fc60000004100 */
[-C--:B------:R-:W-:Y:S01]  /*3710*/  FFMA.FTZ R40, R71, R38.reuse, R40 ;  /* 0x0000002647287223 */ /* 0x080fe20000010028 */
[----:B------:R-:W-:Y:S02]  /*3720*/  HADD2.F32 R39, -RZ, R39.H1_H1 ;  /* 0x30000027ff277230 */ /* 0x000fe40000004100 */
[-C--:B------:R-:W-:Y:S01]  /*3730*/  FFMA.FTZ R44, R74, R45.reuse, R51 ;  /* 0x0000002d4a2c7223 */ /* 0x080fe20000010033 */
[-C--:B------:R-:W-:Y:S01]  /*3740*/  FFMA.FTZ R46, R69, R45.reuse, R46 ;  /* 0x0000002d452e7223 */ /* 0x080fe2000001002e */
[----:B------:R-:W-:Y:S01]  /*3750*/  FFMA.FTZ R50, R70, R45, R63 ;  /* 0x0000002d46327223 */ /* 0x000fe2000001003f */
[----:B------:R-:W-:Y:S01]  /*3760*/  FFMA.FTZ R7, R59, R47, R40 ;  /* 0x0000002f3b077223 */ /* 0x000fe20000010028 */
[-C--:B------:R-:W-:Y:S01]  /*3770*/  FFMA.FTZ R45, R73, R38.reuse, R44 ;  /* 0x00000026492d7223 */ /* 0x080fe2000001002c */
[-C--:B------:R-:W-:Y:S01]  /*3780*/  FFMA.FTZ R51, R61, R38.reuse, R46 ;  /* 0x000000263d337223 */ /* 0x080fe2000001002e */
[----:B------:R-:W-:Y:S01]  /*3790*/  FFMA.FTZ R50, R65, R38, R50 ;  /* 0x0000002641327223 */ /* 0x000fe20000010032 */
[----:B------:R-:W-:Y:S01]  /*37a0*/  FFMA.FTZ R38, R58, R39, R7 ;  /* 0x000000273a267223 */ /* 0x000fe20000010007 */
[-C--:B------:R-:W-:Y:S01]  /*37b0*/  FFMA.FTZ R40, R60, R47.reuse, R45 ;  /* 0x0000002f3c287223 */ /* 0x080fe2000001002d */
[-C--:B------:R-:W-:Y:S01]  /*37c0*/  FFMA.FTZ R51, R56, R47.reuse, R51 ;  /* 0x0000002f38337223 */ /* 0x080fe20000010033 */
[----:B------:R-:W-:Y:S01]  /*37d0*/  FFMA.FTZ R50, R57, R47, R50 ;  /* 0x0000002f39327223 */ /* 0x000fe20000010032 */
[----:B------:R-:W-:Y:S01]  /*37e0*/  FMUL.FTZ R38, R38, R17 ;  /* 0x0000001126267220 */ /* 0x000fe20000410000 */
[-C--:B------:R-:W-:Y:S01]  /*37f0*/  FFMA.FTZ R7, R55, R39.reuse, R40 ;  /* 0x0000002737077223 */ /* 0x080fe20000010028 */
[-C--:B------:R-:W-:Y:S01]  /*3800*/  FFMA.FTZ R40, R54, R39.reuse, R51 ;  /* 0x0000002736287223 */ /* 0x080fe20000010033 */
[----:B------:R-:W-:-:S02]  /*3810*/  FFMA.FTZ R47, R41, R39, R50 ;  /* 0x00000027292f7223 */ /* 0x000fc40000010032 */
[----:B------:R-:W-:Y:S02]  /*3820*/  F2FP.F16.F32.PACK_AB R45, RZ, R38 ;  /* 0x00000026ff2d723e */ /* 0x000fe400000000ff */
[----:B------:R-:W2:Y:S01]  /*3830*/  LDS.64 R38, [UR4+0x308] ;  /* 0x00030804ff267984 */ /* 0x000ea20008000a00 */
[----:B-----5:R-:W-:Y:S01]  /*3840*/  LOP3.LUT R44, R24, 0xff, RZ, 0xc0, !PT ;  /* 0x000000ff182c7812 */ /* 0x020fe200078ec0ff */
[----:B------:R-:W-:Y:S01]  /*3850*/  FMUL.FTZ R7, R7, R18 ;  /* 0x0000001207077220 */ /* 0x000fe20000410000 */
[----:B------:R-:W-:Y:S01]  /*3860*/  FMUL.FTZ R40, R40, R19 ;  /* 0x0000001328287220 */ /* 0x000fe20000410000 */
[----:B------:R-:W-:Y:S02]  /*3870*/  LOP3.LUT R46, R25, 0xff, RZ, 0xc0, !PT ;  /* 0x000000ff192e7812 */ /* 0x000fe400078ec0ff */
[----:B------:R-:W-:Y:S01]  /*3880*/  IADD3 R110, R44, -0x80, RZ ;  /* 0xffffff802c6e7810 */ /* 0x000fe20007ffe0ff */
[----:B------:R-:W-:Y:S01]  /*3890*/  FMUL.FTZ R44, R47, R36 ;  /* 0x000000242f2c7220 */ /* 0x000fe20000410000 */
[----:B------:R-:W-:-:S02]  /*38a0*/  F2FP.F16.F32.PACK_AB R7, RZ, R7 ;  /* 0x00000007ff07723e */ /* 0x000fc400000000ff */
[----:B------:R-:W-:Y:S01]  /*38b0*/  F2FP.F16.F32.PACK_AB R47, RZ, R40 ;  /* 0x00000028ff2f723e */ /* 0x000fe200000000ff */
[--C-:B------:R-:W-:Y:S01]  /*38c0*/  HADD2 R45, R45.H0_H0, R6.reuse.H0_H0 ;  /* 0x200000062d2d7230 */ /* 0x100fe20000000800 */
[----:B------:R-:W-:Y:S01]  /*38d0*/  IADD3 R40, R46, -0x80, RZ ;  /* 0xffffff802e287810 */ /* 0x000fe20007ffe0ff */
[----:B------:R-:W-:Y:S01]  /*38e0*/  HADD2 R46, R7.H0_H0, R6.H1_H1 ;  /* 0x30000006072e7230 */ /* 0x000fe20000000800 */
[----:B------:R-:W-:Y:S02]  /*38f0*/  F2FP.F16.F32.PACK_AB R44, RZ, R44 ;  /* 0x0000002cff2c723e */ /* 0x000fe400000000ff */
[----:B------:R-:W-:Y:S01]  /*3900*/  LOP3.LUT R6, R26, 0xff, RZ, 0xc0, !PT ;  /* 0x000000ff1a067812 */ /* 0x000fe200078ec0ff */
[--C-:B------:R-:W-:Y:S02]  /*3910*/  HADD2 R47, R47.H0_H0, R5.reuse.H0_H0 ;  /* 0x200000052f2f7230 */ /* 0x100fe40000000800 */
[----:B------:R-:W-:Y:S01]  /*3920*/  HADD2 R50, R44.H0_H0, R5.H1_H1 ;  /* 0x300000052c327230 */ /* 0x000fe20000000800 */
[----:B------:R-:W-:Y:S01]  /*3930*/  IADD3 R51, R6, -0x80, RZ ;  /* 0xffffff8006337810 */ /* 0x000fe20007ffe0ff */
[--C-:B-1----:R-:W-:Y:S01]  /*3940*/  HADD2.F32 R5, -RZ, R52.reuse.H0_H0 ;  /* 0x20000034ff057230 */ /* 0x102fe20000004100 */
[----:B------:R-:W-:Y:S01]  /*3950*/  LOP3.LUT R6, R27, 0xff, RZ, 0xc0, !PT ;  /* 0x000000ff1b067812 */ /* 0x000fe200078ec0ff */
[----:B------:R-:W-:-:S03]  /*3960*/  HADD2.F32 R52, -RZ, R52.H1_H1 ;  /* 0x30000034ff347230 */ /* 0x000fc60000004100 */
[----:B------:R-:W-:Y:S01]  /*3970*/  IADD3 R44, R6, -0x80, RZ ;  /* 0xffffff80062c7810 */ /* 0x000fe20007ffe0ff */
[-C--:B------:R-:W-:Y:S01]  /*3980*/  FFMA.FTZ R6, R120, R5.reuse, RZ ;  /* 0x0000000578067223 */ /* 0x080fe200000100ff */
[-C--:B------:R-:W-:Y:S01]  /*3990*/  FFMA.FTZ R64, R118, R5.reuse, RZ ;  /* 0x0000000576407223 */ /* 0x080fe200000100ff */
[-C--:B------:R-:W-:Y:S01]  /*39a0*/  FFMA.FTZ R63, R117, R5.reuse, RZ ;  /* 0x00000005753f7223 */ /* 0x080fe200000100ff */
[----:B------:R-:W-:Y:S01]  /*39b0*/  FFMA.FTZ R79, R80, R5, RZ ;  /* 0x00000005504f7223 */ /* 0x000fe200000100ff */
[--C-:B------:R-:W-:Y:S02]  /*39c0*/  HADD2.F32 R62, -RZ, R53.reuse.H0_H0 ;  /* 0x20000035ff3e7230 */ /* 0x100fe40000004100 */
[-C--:B------:R-:W-:Y:S01]  /*39d0*/  FFMA.FTZ R5, R119, R52.reuse, R6 ;  /* 0x0000003477057223 */ /* 0x080fe20000010006 */
        /* <DEDUP_REMOVED lines=8> */
[----:B------:R-:W-:Y:S01]  /*3a60*/  LOP3.LUT R66, R20, 0xff, RZ, 0xc0, !PT ;  /* 0x000000ff14427812 */ /* 0x000fe200078ec0ff */
[-C--:B------:R-:W-:Y:S01]  /*3a70*/  FFMA.FTZ R7, R92, R53.reuse, R5 ;  /* 0x000000355c077223 */ /* 0x080fe20000010005 */
[-C--:B------:R-:W-:Y:S01]  /*3a80*/  FFMA.FTZ R63, R104, R53.reuse, R63 ;  /* 0x00000035683f7223 */ /* 0x080fe2000001003f */
[-C--:B------:R-:W-:Y:S01]  /*3a90*/  FFMA.FTZ R52, R77, R53.reuse, R6 ;  /* 0x000000354d347223 */ /* 0x080fe20000010006 */
[----:B------:R-:W-:Y:S01]  /*3aa0*/  FFMA.FTZ R79, R105, R53, R62 ;  /* 0x00000035694f7223 */ /* 0x000fe2000001003e */
[----:B------:R-:W-:Y:S01]  /*3ab0*/  IADD3 R66, R66, -0x80, RZ ;  /* 0xffffff8042427810 */ /* 0x000fe20007ffe0ff */
[----:B--2---:R-:W-:Y:S01]  /*3ac0*/  HADD2.F32 R53, -RZ, R38.H0_H0 ;  /* 0x20000026ff357230 */ /* 0x004fe20000004100 */
[----:B------:R-:W-:-:S02]  /*3ad0*/  LOP3.LUT R64, R21, 0xff, RZ, 0xc0, !PT ;  /* 0x000000ff15407812 */ /* 0x000fc400078ec0ff */
[----:B------:R-:W-:Y:S01]  /*3ae0*/  LOP3.LUT R6, R22, 0xff, RZ, 0xc0, !PT ;  /* 0x000000ff16067812 */ /* 0x000fe200078ec0ff */
[----:B------:R1:W2:Y:S01]  /*3af0*/  I2F.F16 R88, R66 ;  /* 0x0000004200587306 */ /* 0x0002a20000200c00 */
[----:B------:R-:W-:Y:S01]  /*3b00*/  IADD3 R89, R64, -0x80, RZ ;  /* 0xffffff8040597810 */ /* 0x000fe20007ffe0ff */
[----:B------:R-:W-:Y:S01]  /*3b10*/  HADD2.F32 R38, -RZ, R38.H1_H1 ;  /* 0x30000026ff267230 */ /* 0x000fe20000004100 */
[----:B------:R-:W-:Y:S01]  /*3b20*/  IADD3 R90, R6, -0x80, RZ ;  /* 0xffffff80065a7810 */ /* 0x000fe20007ffe0ff */
[-C--:B------:R-:W-:Y:S01]  /*3b30*/  FFMA.FTZ R6, R72, R53.reuse, R7 ;  /* 0x0000003548067223 */ /* 0x080fe20000010007 */
[-C--:B------:R-:W-:Y:S01]  /*3b40*/  FFMA.FTZ R62, R74, R53.reuse, R63 ;  /* 0x000000354a3e7223 */ /* 0x080fe2000001003f */
[-C--:B------:R-:W-:Y:S01]  /*3b50*/  FFMA.FTZ R64, R69, R53.reuse, R52 ;  /* 0x0000003545407223 */ /* 0x080fe20000010034 */
[----:B-1----:R-:W-:Y:S01]  /*3b60*/  FFMA.FTZ R66, R70, R53, R79 ;  /* 0x0000003546427223 */ /* 0x002fe2000001004f */
[-C--:B------:R-:W-:Y:S01]  /*3b70*/  FFMA.FTZ R52, R71, R38.reuse, R6 ;  /* 0x0000002647347223 */ /* 0x080fe20000010006 */
[-C--:B------:R-:W-:Y:S01]  /*3b80*/  FFMA.FTZ R63, R73, R38.reuse, R62 ;  /* 0x00000026493f7223 */ /* 0x080fe2000001003e */
[-C--:B------:R-:W-:Y:S01]  /*3b90*/  FFMA.FTZ R79, R61, R38.reuse, R64 ;  /* 0x000000263d4f7223 */ /* 0x080fe20000010040 */
[----:B------:R-:W-:Y:S01]  /*3ba0*/  FFMA.FTZ R66, R65, R38, R66 ;  /* 0x0000002641427223 */ /* 0x000fe20000010042 */
[--C-:B------:R-:W-:Y:S01]  /*3bb0*/  HADD2.F32 R5, -RZ, R39.reuse.H0_H0 ;  /* 0x20000027ff057230 */ /* 0x100fe20000004100 */
[----:B------:R-:W-:Y:S01]  /*3bc0*/  SHF.R.U32.HI R38, RZ, 0x8, R24 ;  /* 0x00000008ff267819 */ /* 0x000fe20000011618 */
[----:B------:R-:W-:Y:S01]  /*3bd0*/  HADD2.F32 R39, -RZ, R39.H1_H1 ;  /* 0x30000027ff277230 */ /* 0x000fe20000004100 */
[----:B------:R-:W-:-:S02]  /*3be0*/  LEA.HI R81, R24, 0xffffff80, RZ, 0x8 ;  /* 0xffffff8018517811 */ /* 0x000fc400078f40ff */
[----:B------:R-:W-:Y:S01]  /*3bf0*/  SHF.R.U32.HI R62, RZ, 0x10, R24 ;  /* 0x00000010ff3e7819 */ /* 0x000fe20000011618 */
[----:B------:R-:W-:Y:S01]  /*3c00*/  FFMA.FTZ R53, R59, R5, R52 ;  /* 0x000000053b357223 */ /* 0x000fe20000010034 */
[----:B------:R-:W-:Y:S02]  /*3c10*/  LOP3.LUT R24, R38, 0xff, RZ, 0xc0, !PT ;  /* 0x000000ff26187812 */ /* 0x000fe400078ec0ff */
[----:B------:R-:W-:Y:S02]  /*3c20*/  LOP3.LUT R7, R23, 0xff, RZ, 0xc0, !PT ;  /* 0x000000ff17077812 */ /* 0x000fe400078ec0ff */
[----:B------:R-:W-:Y:S01]  /*3c30*/  IADD3 R109, R24, -0x80, RZ ;  /* 0xffffff80186d7810 */ /* 0x000fe20007ffe0ff */
[----:B------:R-:W-:Y:S01]  /*3c40*/  FFMA.FTZ R24, R58, R39, R53 ;  /* 0x000000273a187223 */ /* 0x000fe20000010035 */
[----:B------:R-:W-:Y:S01]  /*3c50*/  IADD3 R91, R7, -0x80, RZ ;  /* 0xffffff80075b7810 */ /* 0x000fe20007ffe0ff */
[-C--:B------:R-:W-:Y:S01]  /*3c60*/  FFMA.FTZ R79, R56, R5.reuse, R79 ;  /* 0x00000005384f7223 */ /* 0x080fe2000001004f */
[----:B------:R-:W1:Y:S01]  /*3c70*/  LDS.64 R6, [UR4+0x380] ;  /* 0x00038004ff067984 */ /* 0x000e620008000a00 */
[-C--:B------:R-:W-:Y:S01]  /*3c80*/  FFMA.FTZ R38, R60, R5.reuse, R63 ;  /* 0x000000053c267223 */ /* 0x080fe2000001003f */
[----:B------:R-:W-:Y:S01]  /*3c90*/  FFMA.FTZ R66, R57, R5, R66 ;  /* 0x0000000539427223 */ /* 0x000fe20000010042 */
[----:B------:R-:W-:Y:S01]  /*3ca0*/  LOP3.LUT R5, R62, 0xff, RZ, 0xc0, !PT ;  /* 0x000000ff3e057812 */ /* 0x000fe200078ec0ff */
[----:B------:R-:W-:Y:S01]  /*3cb0*/  FMUL.FTZ R62, R24, R17 ;  /* 0x00000011183e7220 */ /* 0x000fe20000410000 */
[----:B------:R-:W-:Y:S01]  /*3cc0*/  FFMA.FTZ R24, R54, R39, R79 ;  /* 0x0000002736187223 */ /* 0x000fe2000001004f */
[----:B------:R-:W-:-:S02]  /*3cd0*/  LEA.HI R82, R25, 0xffffff80, RZ, 0x8 ;  /* 0xffffff8019527811 */ /* 0x000fc400078f40ff */
[--C-:B------:R-:W-:Y:S01]  /*3ce0*/  SHF.R.U32.HI R52, RZ, 0x8, R25.reuse ;  /* 0x00000008ff347819 */ /* 0x100fe20000011619 */
[----:B------:R-:W-:Y:S01]  /*3cf0*/  FMUL.FTZ R24, R24, R19 ;  /* 0x0000001318187220 */ /* 0x000fe20000410000 */
[----:B------:R-:W-:-:S04]  /*3d00*/  SHF.R.U32.HI R25, RZ, 0x10, R25 ;  /* 0x00000010ff197819 */ /* 0x000fc80000011619 */
[----:B------:R-:W-:Y:S02]  /*3d10*/  LOP3.LUT R25, R25, 0xff, RZ, 0xc0, !PT ;  /* 0x000000ff19197812 */ /* 0x000fe400078ec0ff */
[----:B------:R-:W-:Y:S02]  /*3d20*/  F2FP.F16.F32.PACK_AB R24, RZ, R24 ;  /* 0x00000018ff18723e */ /* 0x000fe400000000ff */
[----:B------:R-:W-:-:S03]  /*3d30*/  IADD3 R84, R25, -0x80, RZ ;  /* 0xffffff8019547810 */ /* 0x000fc60007ffe0ff */
[----:B------:R-:W-:Y:S02]  /*3d40*/  HADD2 R64, R24.H0_H0, R3.H0_H0 ;  /* 0x2000000318407230 */ /* 0x000fe40000000800 */
[----:B------:R-:W3:Y:S01]  /*3d50*/  LDS.64 R24, [UR4+0x388] ;  /* 0x00038804ff187984 */ /* 0x000ee20008000a00 */
[----:B------:R-:W-:Y:S01]  /*3d60*/  IADD3 R108, R5, -0x80, RZ ;  /* 0xffffff80056c7810 */ /* 0x000fe20007ffe0ff */
[----:B------:R-:W-:-:S04]  /*3d70*/  FFMA.FTZ R5, R55, R39, R38 ;  /* 0x0000002737057223 */ /* 0x000fc80000010026 */
[----:B------:R-:W-:Y:S01]  /*3d80*/  FMUL.FTZ R5, R5, R18 ;  /* 0x0000001205057220 */ /* 0x000fe20000410000 */
[----:B------:R-:W-:Y:S02]  /*3d90*/  F2FP.F16.F32.PACK_AB R62, RZ, R62 ;  /* 0x0000003eff3e723e */ /* 0x000fe400000000ff */
[----:B------:R-:W-:Y:S02]  /*3da0*/  SHF.R.U32.HI R38, RZ, 0x8, R26 ;  /* 0x00000008ff267819 */ /* 0x000fe4000001161a */
[----:B------:R-:W-:Y:S01]  /*3db0*/  F2FP.F16.F32.PACK_AB R5, RZ, R5 ;  /* 0x00000005ff05723e */ /* 0x000fe200000000ff */
[----:B------:R-:W-:Y:S01]  /*3dc0*/  FFMA.FTZ R39, R41, R39, R66 ;  /* 0x0000002729277223 */ /* 0x000fe20000010042 */
[--C-:B------:R-:W-:Y:S01]  /*3dd0*/  HADD2 R62, R62.H0_H0, R4.reuse.H0_H0 ;  /* 0x200000043e3e7230 */ /* 0x100fe20000000800 */
[----:B------:R-:W-:Y:S02]  /*3de0*/  LOP3.LUT R38, R38, 0xff, RZ, 0xc0, !PT ;  /* 0x000000ff26267812 */ /* 0x000fe400078ec0ff */
[----:B------:R-:W-:Y:S01]  /*3df0*/  HADD2 R63, R5.H0_H0, R4.H1_H1 ;  /* 0x30000004053f7230 */ /* 0x000fe20000000800 */
[----:B------:R-:W-:Y:S01]  /*3e00*/  SHF.R.U32.HI R4, RZ, 0x8, R27 ;  /* 0x00000008ff047819 */ /* 0x000fe2000001161b */
[----:B------:R-:W-:Y:S01]  /*3e10*/  FMUL.FTZ R39, R39, R36 ;  /* 0x0000002427277220 */ /* 0x000fe20000410000 */
[----:B------:R-:W-:Y:S01]  /*3e20*/  IADD3 R38, R38, -0x80, RZ ;  /* 0xffffff8026267810 */ /* 0x000fe20007ffe0ff */
[----:B-1----:R-:W-:Y:S01]  /*3e30*/  HADD2.F32 R5, -RZ, R6.H0_H0 ;  /* 0x20000006ff057230 */ /* 0x002fe20000004100 */
[----:B------:R-:W-:-:S02]  /*3e40*/  LEA.HI R83, R26, 0xffffff80, RZ, 0x8 ;  /* 0xffffff801a537811 */ /* 0x000fc400078f40ff */
[----:B------:R-:W-:Y:S02]  /*3e50*/  LOP3.LUT R4, R4, 0xff, RZ, 0xc0, !PT ;  /* 0x000000ff04047812 */ /* 0x000fe400078ec0ff */
[----:B------:R-:W-:Y:S01]  /*3e60*/  SHF.R.U32.HI R26, RZ, 0x10, R26 ;  /* 0x00000010ff1a7819 */ /* 0x000fe2000001161a */
[----:B------:R1:W4:Y:S01]  /*3e70*/  I2F.F16 R79, R38 ;  /* 0x00000026004f7306 */ /* 0x0003220000200c00 */
[----:B------:R-:W-:Y:S01]  /*3e80*/  F2FP.F16.F32.PACK_AB R39, RZ, R39 ;  /* 0x00000027ff27723e */ /* 0x000fe200000000ff */
[----:B------:R-:W-:Y:S01]  /*3e90*/  HADD2.F32 R6, -RZ, R6.H1_H1 ;  /* 0x30000006ff067230 */ /* 0x000fe20000004100 */
[----:B------:R-:W-:Y:S01]  /*3ea0*/  LEA.HI R87, R27, 0xffffff80, RZ, 0x8 ;  /* 0xffffff801b577811 */ /* 0x000fe200078f40ff */
[----:B------:R-:W-:Y:S01]  /*3eb0*/  FFMA.FTZ R118, R118, R5, RZ ;  /* 0x0000000576767223 */ /* 0x000fe200000100ff */
[----:B------:R-:W-:Y:S01]  /*3ec0*/  LOP3.LUT R26, R26, 0xff, RZ, 0xc0, !PT ;  /* 0x000000ff1a1a7812 */ /* 0x000fe200078ec0ff */
[----:B------:R-:W-:Y:S01]  /*3ed0*/  UIADD3 UR4, UR4, 0x40, URZ ;  /* 0x0000004004047890 */ /* 0x000fe2000fffe03f */
[----:B------:R-:W-:-:S02]  /*3ee0*/  SHF.R.U32.HI R27, RZ, 0x10, R27 ;  /* 0x00000010ff1b7819 */ /* 0x000fc4000001161b */
[----:B-1----:R-:W-:Y:S02]  /*3ef0*/  IADD3 R38, R4, -0x80, RZ ;  /* 0xffffff8004267810 */ /* 0x002fe40007ffe0ff */
[----:B------:R-:W-:Y:S01]  /*3f00*/  SHF.R.U32.HI R4, RZ, 0x8, R20 ;  /* 0x00000008ff047819 */ /* 0x000fe20000011614 */
[----:B------:R-:W-:Y:S02]  /*3f10*/  HADD2 R66, R39.H0_H0, R3.H1_H1 ;  /* 0x3000000327427230 */ /* 0x000fe40000000800 */
[-C--:B------:R-:W-:Y:S01]  /*3f20*/  FFMA.FTZ R117, R117, R5.reuse, RZ ;  /* 0x0000000575757223 */ /* 0x080fe200000100ff */
[----:B------:R-:W-:Y:S02]  /*3f30*/  HADD2.F32 R3, -RZ, R7.H0_H0 ;  /* 0x20000007ff037230 */ /* 0x000fe40000004100 */
[-C--:B------:R-:W-:Y:S01]  /*3f40*/  FFMA.FTZ R120, R120, R5.reuse, RZ ;  /* 0x0000000578787223 */ /* 0x080fe200000100ff */
[----:B------:R-:W-:Y:S01]  /*3f50*/  LEA.HI R75, R20, 0xffffff80, RZ, 0x8 ;  /* 0xffffff80144b7811 */ /* 0x000fe200078f40ff */
[----:B------:R-:W-:Y:S01]  /*3f60*/  FFMA.FTZ R5, R80, R5, RZ ;  /* 0x0000000550057223 */ /* 0x000fe200000100ff */
[----:B------:R-:W-:Y:S01]  /*3f70*/  IADD3 R26, R26, -0x80, RZ ;  /* 0xffffff801a1a7810 */ /* 0x000fe20007ffe0ff */
[----:B------:R-:W-:Y:S01]  /*3f80*/  FFMA.FTZ R115, R115, R6, R118 ;  /* 0x0000000673737223 */ /* 0x000fe20000010076 */
[----:B------:R-:W-:-:S02]  /*3f90*/  LOP3.LUT R27, R27, 0xff, RZ, 0xc0, !PT ;  /* 0x000000ff1b1b7812 */ /* 0x000fc400078ec0ff */
[----:B------:R-:W-:Y:S01]  /*3fa0*/  LOP3.LUT R4, R4, 0xff, RZ, 0xc0, !PT ;  /* 0x000000ff04047812 */ /* 0x000fe200078ec0ff */
[-C--:B------:R-:W-:Y:S01]  /*3fb0*/  FFMA.FTZ R114, R114, R6.reuse, R117 ;  /* 0x0000000672727223 */ /* 0x080fe20000010075 */
[----:B------:R-:W-:Y:S01]  /*3fc0*/  SHF.R.U32.HI R20, RZ, 0x10, R20 ;  /* 0x00000010ff147819 */ /* 0x000fe20000011614 */
[----:B------:R-:W-:Y:S01]  /*3fd0*/  HADD2.F32 R7, -RZ, R7.H1_H1 ;  /* 0x30000007ff077230 */ /* 0x000fe20000004100 */
[----:B------:R1:W0:Y:S01]  /*3fe0*/  I2F.F16 R85, R26 ;  /* 0x0000001a00557306 */ /* 0x0002220000200c00 */
[-C--:B------:R-:W-:Y:S01]  /*3ff0*/  FFMA.FTZ R119, R119, R6.reuse, R120 ;  /* 0x0000000677777223 */ /* 0x080fe20000010078 */
[----:B------:R-:W-:Y:S01]  /*4000*/  IADD3 R39, R27, -0x80, RZ ;  /* 0xffffff801b277810 */ /* 0x000fe20007ffe0ff */
[-C--:B------:R-:W-:Y:S01]  /*4010*/  FFMA.FTZ R115, R106, R3.reuse, R115 ;  /* 0x000000036a737223 */ /* 0x080fe20000010073 */
[----:B------:R-:W-:Y:S01]  /*4020*/  FFMA.FTZ R6, R86, R6, R5 ;  /* 0x0000000656067223 */ /* 0x000fe20000010005 */
[----:B------:R-:W-:Y:S01]  /*4030*/  LOP3.LUT R20, R20, 0xff, RZ, 0xc0, !PT ;  /* 0x000000ff14147812 */ /* 0x000fe200078ec0ff */
[----:B------:R-:W-:Y:S01]  /*4040*/  FFMA.FTZ R114, R107, R3, R114 ;  /* 0x000000036b727223 */ /* 0x000fe20000010072 */
[----:B-1----:R-:W-:-:S02]  /*4050*/  IADD3 R26, R4, -0x80, RZ ;  /* 0xffffff80041a7810 */ /* 0x002fc40007ffe0ff */
[----:B------:R-:W1:Y:S01]  /*4060*/  LDS.64 R4, [UR4+0x1d0] ;  /* 0x0001d004ff047984 */ /* 0x000e620008000a00 */
[----:B------:R3:W0:Y:S01]  /*4070*/  I2F.F16 R86, R39 ;  /* 0x0000002700567306 */ /* 0x0006220000200c00 */
[-C--:B------:R-:W-:Y:S01]  /*4080*/  FFMA.FTZ R115, R104, R7.reuse, R115 ;  /* 0x0000000768737223 */ /* 0x080fe20000010073 */
[----:B------:R-:W-:Y:S01]  /*4090*/  IADD3 R104, R20, -0x80, RZ ;  /* 0xffffff8014687810 */ /* 0x000fe20007ffe0ff */
[----:B------:R-:W-:Y:S01]  /*40a0*/  FFMA.FTZ R20, R77, R7, R114 ;  /* 0x000000074d147223 */ /* 0x000fe20000010072 */
[----:B------:R-:W-:Y:S01]  /*40b0*/  FFMA.FTZ R27, R116, R3, R119 ;  /* 0x00000003741b7223 */ /* 0x000fe20000010077 */
[--C-:B---3--:R-:W-:Y:S02]  /*40c0*/  HADD2.F32 R39, -RZ, R24.reuse.H0_H0 ;  /* 0x20000018ff277230 */ /* 0x108fe40000004100 */
[----:B------:R-:W-:Y:S02]  /*40d0*/  HADD2.F32 R24, -RZ, R24.H1_H1 ;  /* 0x30000018ff187230 */ /* 0x000fe40000004100 */
[----:B------:R-:W-:Y:S01]  /*40e0*/  FFMA.FTZ R27, R92, R7, R27 ;  /* 0x000000075c1b7223 */ /* 0x000fe2000001001b */
[----:B------:R-:W-:Y:S01]  /*40f0*/  FFMA.FTZ R20, R69, R39, R20 ;  /* 0x0000002745147223 */ /* 0x000fe20000010014 */
[----:B------:R-:W-:Y:S01]  /*4100*/  FFMA.FTZ R6, R111, R3, R6 ;  /* 0x000000036f067223 */ /* 0x000fe20000010006 */
[----:B------:R-:W-:Y:S01]  /*4110*/  LEA.HI R68, R23, 0xffffff80, RZ, 0x8 ;  /* 0xffffff8017447811 */ /* 0x000fe200078f40ff */
[----:B------:R3:W0:Y:S01]  /*4120*/  I2F.F16 R92, R26 ;  /* 0x0000001a005c7306 */ /* 0x0006220000200c00 */
[----:B------:R-:W-:Y:S01]  /*4130*/  FFMA.FTZ R61, R61, R24, R20 ;  /* 0x000000183d3d7223 */ /* 0x000fe20000010014 */
[----:B------:R-:W-:-:S02]  /*4140*/  SHF.R.U32.HI R3, RZ, 0x8, R21 ;  /* 0x00000008ff037819 */ /* 0x000fc40000011615 */
[--C-:B------:R-:W-:Y:S01]  /*4150*/  SHF.R.U32.HI R20, RZ, 0x8, R23.reuse ;  /* 0x00000008ff147819 */ /* 0x100fe20000011617 */
[----:B------:R-:W-:Y:S01]  /*4160*/  FFMA.FTZ R53, R105, R7, R6 ;  /* 0x0000000769357223 */ /* 0x000fe20000010006 */
[----:B------:R-:W-:Y:S02]  /*4170*/  SHF.R.U32.HI R23, RZ, 0x10, R23 ;  /* 0x00000010ff177819 */ /* 0x000fe40000011617 */
[----:B------:R-:W-:Y:S01]  /*4180*/  LEA.HI R67, R22, 0xffffff80, RZ, 0x8 ;  /* 0xffffff8016437811 */ /* 0x000fe200078f40ff */
[-C--:B---3--:R-:W-:Y:S01]  /*4190*/  FFMA.FTZ R26, R72, R39.reuse, R27 ;  /* 0x00000027481a7223 */ /* 0x088fe2000001001b */
[--C-:B------:R-:W-:Y:S01]  /*41a0*/  SHF.R.U32.HI R27, RZ, 0x8, R22.reuse ;  /* 0x00000008ff1b7819 */ /* 0x100fe20000011616 */
[-C--:B------:R-:W-:Y:S01]  /*41b0*/  FFMA.FTZ R74, R74, R39.reuse, R115 ;  /* 0x000000274a4a7223 */ /* 0x080fe20000010073 */
[----:B------:R-:W-:Y:S02]  /*41c0*/  SHF.R.U32.HI R22, RZ, 0x10, R22 ;  /* 0x00000010ff167819 */ /* 0x000fe40000011616 */
[----:B------:R-:W-:Y:S01]  /*41d0*/  LOP3.LUT R3, R3, 0xff, RZ, 0xc0, !PT ;  /* 0x000000ff03037812 */ /* 0x000fe200078ec0ff */
[----:B------:R-:W-:Y:S01]  /*41e0*/  FFMA.FTZ R70, R70, R39, R53 ;  /* 0x0000002746467223 */ /* 0x000fe20000010035 */
[----:B------:R-:W-:-:S02]  /*41f0*/  LOP3.LUT R20, R20, 0xff, RZ, 0xc0, !PT ;  /* 0x000000ff14147812 */ /* 0x000fc400078ec0ff */
[----:B------:R-:W-:Y:S01]  /*4200*/  LEA.HI R76, R21, 0xffffff80, RZ, 0x8 ;  /* 0xffffff80154c7811 */ /* 0x000fe200078f40ff */
[----:B------:R-:W3:Y:S01]  /*4210*/  I2F.F16 R81, R81 ;  /* 0x0000005100517306 */ /* 0x000ee20000200c00 */
[----:B------:R-:W-:Y:S01]  /*4220*/  LOP3.LUT R23, R23, 0xff, RZ, 0xc0, !PT ;  /* 0x000000ff17177812 */ /* 0x000fe200078ec0ff */
[-C--:B------:R-:W-:Y:S01]  /*4230*/  FFMA.FTZ R73, R73, R24.reuse, R74 ;  /* 0x0000001849497223 */ /* 0x080fe2000001004a */
[----:B------:R-:W-:Y:S01]  /*4240*/  LOP3.LUT R27, R27, 0xff, RZ, 0xc0, !PT ;  /* 0x000000ff1b1b7812 */ /* 0x000fe200078ec0ff */
[----:B------:R-:W0:Y:S01]  /*4250*/  LDS.64 R6, [UR4+0x1d8] ;  /* 0x0001d804ff067984 */ /* 0x000e220008000a00 */
[----:B------:R-:W-:Y:S02]  /*4260*/  LOP3.LUT R22, R22, 0xff, RZ, 0xc0, !PT ;  /* 0x000000ff16167812 */ /* 0x000fe400078ec0ff */
[----:B------:R-:W-:Y:S01]  /*4270*/  IADD3 R105, R3, -0x80, RZ ;  /* 0xffffff8003697810 */ /* 0x000fe20007ffe0ff */
[----:B------:R-:W-:Y:S01]  /*4280*/  HADD2.F32 R3, -RZ, R25.H0_H0 ;  /* 0x20000019ff037230 */ /* 0x000fe20000004100 */
[----:B------:R-:W-:Y:S01]  /*4290*/  IADD3 R107, R20, -0x80, RZ ;  /* 0xffffff80146b7810 */ /* 0x000fe20007ffe0ff */
[-C--:B------:R-:W-:Y:S01]  /*42a0*/  FFMA.FTZ R26, R71, R24.reuse, R26 ;  /* 0x00000018471a7223 */ /* 0x080fe2000001001a */
[----:B------:R-:W-:Y:S01]  /*42b0*/  IADD3 R74, R23, -0x80, RZ ;  /* 0xffffff80174a7810 */ /* 0x000fe20007ffe0ff */
[----:B------:R-:W-:Y:S01]  /*42c0*/  FFMA.FTZ R70, R65, R24, R70 ;  /* 0x0000001841467223 */ /* 0x000fe20000010046 */
[----:B------:R-:W-:-:S02]  /*42d0*/  IADD3 R27, R27, -0x80, RZ ;  /* 0xffffff801b1b7810 */ /* 0x000fc40007ffe0ff */
[----:B------:R-:W-:Y:S01]  /*42e0*/  IADD3 R24, R22, -0x80, RZ ;  /* 0xffffff8016187810 */ /* 0x000fe20007ffe0ff */
[----:B------:R-:W-:Y:S01]  /*42f0*/  FFMA.FTZ R60, R60, R3, R73 ;  /* 0x000000033c3c7223 */ /* 0x000fe20000010049 */
[----:B------:R-:W-:Y:S01]  /*4300*/  SHF.R.U32.HI R21, RZ, 0x10, R21 ;  /* 0x00000010ff157819 */ /* 0x000fe20000011615 */
[----:B------:R-:W0:Y:S01]  /*4310*/  I2F.F16 R82, R82 ;  /* 0x0000005200527306 */ /* 0x000e220000200c00 */
[----:B------:R-:W-:Y:S02]  /*4320*/  LOP3.LUT R52, R52, 0xff, RZ, 0xc0, !PT ;  /* 0x000000ff34347812 */ /* 0x000fe400078ec0ff */
[----:B------:R-:W-:-:S05]  /*4330*/  LOP3.LUT R21, R21, 0xff, RZ, 0xc0, !PT ;  /* 0x000000ff15157812 */ /* 0x000fca00078ec0ff */
[----:B------:R-:W0:Y:S01]  /*4340*/  I2F.F16 R83, R83 ;  /* 0x0000005300537306 */ /* 0x000e220000200c00 */
[----:B------:R-:W-:-:S07]  /*4350*/  IADD3 R52, R52, -0x80, RZ ;  /* 0xffffff8034347810 */ /* 0x000fce0007ffe0ff */
[----:B------:R-:W0:Y:S01]  /*4360*/  I2F.F16 R87, R87 ;  /* 0x0000005700577306 */ /* 0x000e220000200c00 */
[----:B------:R-:W-:-:S07]  /*4370*/  HADD2.F32 R25, -RZ, R25.H1_H1 ;  /* 0x30000019ff197230 */ /* 0x000fce0000004100 */
        /* <DEDUP_REMOVED lines=22> */
[-C--:B------:R-:W-:Y:S01]  /*44e0*/  FFMA.FTZ R59, R59, R3.reuse, R26 ;  /* 0x000000033b3b7223 */ /* 0x080fe2000001001a */
[-C--:B------:R-:W-:Y:S01]  /*44f0*/  FFMA.FTZ R61, R56, R3.reuse, R61 ;  /* 0x00000003383d7223 */ /* 0x080fe2000001003d */
[----:B------:R-:W-:Y:S01]  /*4500*/  FFMA.FTZ R70, R57, R3, R70 ;  /* 0x0000000339467223 */ /* 0x000fe20000010046 */
[----:B-1----:R-:W-:-:S02]  /*4510*/  HADD2.F32 R39, -RZ, R4.H0_H0 ;  /* 0x20000004ff277230 */ /* 0x002fc40000004100 */
[-C--:B------:R-:W-:Y:S01]  /*4520*/  FFMA.FTZ R22, R58, R25.reuse, R59 ;  /* 0x000000193a167223 */ /* 0x080fe2000001003b */
[-C--:B------:R-:W-:Y:S01]  /*4530*/  FFMA.FTZ R20, R54, R25.reuse, R61 ;  /* 0x0000001936147223 */ /* 0x080fe2000001003d */
[----:B------:R-:W-:Y:S01]  /*4540*/  FFMA.FTZ R41, R41, R25, R70 ;  /* 0x0000001929297223 */ /* 0x000fe20000010046 */
[----:B------:R1:W0:Y:S01]  /*4550*/  I2F.F16 R78, R52 ;  /* 0x00000034004e7306 */ /* 0x0002220000200c00 */
[--C-:B------:R-:W-:Y:S02]  /*4560*/  HADD2.F32 R23, -RZ, R5.reuse.H0_H0 ;  /* 0x20000005ff177230 */ /* 0x100fe40000004100 */
[----:B------:R-:W-:-:S05]  /*4570*/  HADD2.F32 R26, -RZ, R5.H1_H1 ;  /* 0x30000005ff1a7230 */ /* 0x000fca0000004100 */
[----:B------:R2:W0:Y:S01]  /*4580*/  I2F.F16 R72, R21 ;  /* 0x0000001500487306 */ /* 0x0004220000200c00 */
[----:B-1----:R-:W-:Y:S02]  /*4590*/  HADD2.F32 R52, -RZ, R4.H1_H1 ;  /* 0x30000004ff347230 */ /* 0x002fe40000004100 */
[----:B--2---:R-:W-:Y:S01]  /*45a0*/  FFMA.FTZ R21, R55, R25, R60 ;  /* 0x0000001937157223 */ /* 0x004fe2000001003c */
[----:B---34-:R-:W-:Y:S06]  /*45b0*/  @!P1 BRA `(.L_x_1559) ;  /* 0x0000000400589947 */ /* 0x018fec0003800000 */
[----:B------:R-:W1:Y:S01]  /*45c0*/  LDS.64 R4, [UR4+-0x30] ;  /* 0xffffd004ff047984 */ /* 0x000e620008000a00 */
[----:B0-----:R-:W-:Y:S02]  /*45d0*/  HADD2.F32 R3, -RZ, R110.H0_H0 ;  /* 0x2000006eff037230 */ /* 0x001fe40000004100 */
[----:B------:R-:W-:Y:S01]  /*45e0*/  HADD2.F32 R57, -RZ, R40.H0_H0 ;  /* 0x20000028ff397230 */ /* 0x000fe20000004100 */
[----:B------:R-:W0:Y:S01]  /*45f0*/  LDS.64 R24, [UR4+-0x28] ;  /* 0xffffd804ff187984 */ /* 0x000e220008000a00 */
[----:B------:R-:W-:Y:S02]  /*4600*/  HADD2.F32 R27, -RZ, R44.H0_H0 ;  /* 0x2000002cff1b7230 */ /* 0x000fe40000004100 */
[----:B------:R-:W-:Y:S02]  /*4610*/  HADD2.F32 R54, -RZ, R109.H0_H0 ;  /* 0x2000006dff367230 */ /* 0x000fe40000004100 */
[----:B------:R-:W-:Y:S02]  /*4620*/  HADD2.F32 R56, -RZ, R78.H0_H0 ;  /* 0x2000004eff387230 */ /* 0x000fe40000004100 */
[----:B------:R-:W-:-:S02]  /*4630*/  HADD2.F32 R60, -RZ, R80.H0_H0 ;  /* 0x20000050ff3c7230 */ /* 0x000fc40000004100 */
[--C-:B-1----:R-:W-:Y:S02]  /*4640*/  HADD2.F32 R38, -RZ, R4.reuse.H0_H0 ;  /* 0x20000004ff267230 */ /* 0x102fe40000004100 */
[----:B------:R-:W-:Y:S02]  /*4650*/  HADD2.F32 R55, -RZ, R4.H1_H1 ;  /* 0x30000004ff377230 */ /* 0x000fe40000004100 */
[--C-:B------:R-:W-:Y:S02]  /*4660*/  HADD2.F32 R53, -RZ, R5.reuse.H0_H0 ;  /* 0x20000005ff357230 */ /* 0x100fe40000004100 */
[----:B------:R-:W-:Y:S01]  /*4670*/  FFMA.FTZ R3, R3, R38, RZ ;  /* 0x0000002603037223 */ /* 0x000fe200000100ff */
[----:B------:R-:W-:Y:S02]  /*4680*/  HADD2.F32 R4, -RZ, R5.H1_H1 ;  /* 0x30000005ff047230 */ /* 0x000fe40000004100 */
[----:B------:R-:W-:Y:S01]  /*4690*/  FFMA.FTZ R58, R38, R57, RZ ;  /* 0x00000039263a7223 */ /* 0x000fe200000100ff */
[----:B------:R-:W-:-:S02]  /*46a0*/  HADD2.F32 R5, -RZ, R51.H0_H0 ;  /* 0x20000033ff057230 */ /* 0x000fc40000004100 */
[----:B------:R-:W-:Y:S01]  /*46b0*/  FFMA.FTZ R27, R38, R27, RZ ;  /* 0x0000001b261b7223 */ /* 0x000fe200000100ff */
[----:B------:R-:W-:Y:S01]  /*46c0*/  FFMA.FTZ R54, R54, R55, R3 ;  /* 0x0000003736367223 */ /* 0x000fe20000010003 */
[----:B------:R-:W-:Y:S02]  /*46d0*/  HADD2.F32 R3, -RZ, R108.H0_H0 ;  /* 0x2000006cff037230 */ /* 0x000fe40000004100 */
[C---:B------:R-:W-:Y:S01]  /*46e0*/  FFMA.FTZ R56, R55.reuse, R56, R58 ;  /* 0x0000003837387223 */ /* 0x040fe2000001003a */
[----:B------:R-:W-:Y:S01]  /*46f0*/  FFMA.FTZ R57, R38, R5, RZ ;  /* 0x0000000526397223 */ /* 0x000fe200000100ff */
        /* <DEDUP_REMOVED lines=17> */
[C---:B------:R-:W-:Y:S01]  /*4810*/  FFMA.FTZ R56, R4.reuse, R55, R56 ;  /* 0x0000003704387223 */ /* 0x040fe20000010038 */
[--C-:B0-----:R-:W-:Y:S02]  /*4820*/  HADD2.F32 R27, -RZ, R24.reuse.H0_H0 ;  /* 0x20000018ff1b7230 */ /* 0x101fe40000004100 */
[----:B------:R-:W-:Y:S01]  /*4830*/  FFMA.FTZ R60, R4, R3, R60 ;  /* 0x00000003043c7223 */ /* 0x000fe2000001003c */
[----:B------:R-:W-:-:S02]  /*4840*/  HADD2.F32 R53, -RZ, R24.H1_H1 ;  /* 0x30000018ff357230 */ /* 0x000fc40000004100 */
[----:B------:R-:W-:Y:S02]  /*4850*/  HADD2.F32 R24, -RZ, R89.H0_H0 ;  /* 0x20000059ff187230 */ /* 0x000fe40000004100 */
[----:B------:R-:W-:Y:S01]  /*4860*/  FFMA.FTZ R5, R5, R27, R54 ;  /* 0x0000001b05057223 */ /* 0x000fe20000010036 */
[----:B------:R-:W-:Y:S02]  /*4870*/  HADD2.F32 R55, -RZ, R90.H0_H0 ;  /* 0x2000005aff377230 */ /* 0x000fe40000004100 */
[----:B------:R-:W-:Y:S02]  /*4880*/  HADD2.F32 R57, -RZ, R91.H0_H0 ;  /* 0x2000005bff397230 */ /* 0x000fe40000004100 */
[C---:B------:R-:W-:Y:S01]  /*4890*/  FFMA.FTZ R24, R27.reuse, R24, R38 ;  /* 0x000000181b187223 */ /* 0x040fe20000010026 */
        /* <DEDUP_REMOVED lines=8> */
[----:B------:R-:W-:Y:S02]  /*4920*/  HADD2.F32 R27, -RZ, R72.H0_H0 ;  /* 0x20000048ff1b7230 */ /* 0x000fe40000004100 */
[----:B------:R-:W-:Y:S01]  /*4930*/  FFMA.FTZ R56, R53, R38, R56 ;  /* 0x0000002635387223 */ /* 0x000fe20000010038 */
[----:B------:R-:W-:-:S02]  /*4940*/  HADD2.F32 R5, -RZ, R104.H0_H0 ;  /* 0x20000068ff057230 */ /* 0x000fc40000004100 */
[----:B------:R-:W-:Y:S02]  /*4950*/  HADD2.F32 R54, -RZ, R107.H0_H0 ;  /* 0x2000006bff367230 */ /* 0x000fe40000004100 */
[----:B------:R-:W-:Y:S01]  /*4960*/  FFMA.FTZ R38, R3, R27, R24 ;  /* 0x0000001b03267223 */ /* 0x000fe20000010018 */
[----:B------:R-:W-:Y:S02]  /*4970*/  HADD2.F32 R55, -RZ, R73.H0_H0 ;  /* 0x20000049ff377230 */ /* 0x000fe40000004100 */
[----:B------:R-:W-:Y:S01]  /*4980*/  FFMA.FTZ R5, R5, R3, R4 ;  /* 0x0000000305057223 */ /* 0x000fe20000010004 */
[----:B------:R-:W-:Y:S02]  /*4990*/  HADD2.F32 R27, -RZ, R74.H0_H0 ;  /* 0x2000004aff1b7230 */ /* 0x000fe40000004100 */
[----:B------:R-:W-:Y:S01]  /*49a0*/  FFMA.FTZ R58, R53, R54, R57 ;  /* 0x00000036353a7223 */ /* 0x000fe20000010039 */
[----:B------:R-:W-:Y:S02]  /*49b0*/  HADD2.F32 R25, -RZ, R25.H1_H1 ;  /* 0x30000019ff197230 */ /* 0x000fe40000004100 */
[----:B------:R-:W-:Y:S01]  /*49c0*/  FFMA.FTZ R55, R3, R55, R56 ;  /* 0x0000003703377223 */ /* 0x000fe20000010038 */
[----:B------:R-:W-:-:S02]  /*49d0*/  HADD2.F32 R4, -RZ, R75.H0_H0 ;  /* 0x2000004bff047230 */ /* 0x000fc40000004100 */
[----:B------:R-:W-:Y:S01]  /*49e0*/  FFMA.FTZ R27, R3, R27, R58 ;  /* 0x0000001b031b7223 */ /* 0x000fe2000001003a */
[----:B------:R-:W-:Y:S02]  /*49f0*/  HADD2.F32 R24, -RZ, R76.H0_H0 ;  /* 0x2000004cff187230 */ /* 0x000fe40000004100 */
[----:B------:R-:W-:Y:S02]  /*4a00*/  HADD2.F32 R54, -RZ, R67.H0_H0 ;  /* 0x20000043ff367230 */ /* 0x000fe40000004100 */
[----:B------:R-:W-:Y:S01]  /*4a10*/  FFMA.FTZ R4, R4, R25, R5 ;  /* 0x0000001904047223 */ /* 0x000fe20000010005 */
[----:B------:R-:W-:Y:S02]  /*4a20*/  HADD2.F32 R56, -RZ, R68.H0_H0 ;  /* 0x20000044ff387230 */ /* 0x000fe40000004100 */
[C---:B------:R-:W-:Y:S01]  /*4a30*/  FFMA.FTZ R3, R25.reuse, R24, R38 ;  /* 0x0000001819037223 */ /* 0x040fe20000010026 */
[C---:B------:R-:W-:Y:S01]  /*4a40*/  FFMA.FTZ R54, R25.reuse, R54, R55 ;  /* 0x0000003619367223 */ /* 0x040fe20000010037 */
[----:B------:R-:W-:Y:S01]  /*4a50*/  FMUL.FTZ R4, R4, R17 ;  /* 0x0000001104047220 */ /* 0x000fe20000410000 */
[----:B------:R-:W-:Y:S01]  /*4a60*/  FFMA.FTZ R27, R25, R56, R27 ;  /* 0x00000038191b7223 */ /* 0x000fe2000001001b */
[----:B------:R-:W-:Y:S01]  /*4a70*/  FMUL.FTZ R3, R3, R18 ;  /* 0x0000001203037220 */ /* 0x000fe20000410000 */
[----:B------:R-:W-:-:S02]  /*4a80*/  FMUL.FTZ R54, R54, R19 ;  /* 0x0000001336367220 */ /* 0x000fc40000410000 */
[----:B------:R-:W-:Y:S01]  /*4a90*/  FMUL.FTZ R27, R27, R36 ;  /* 0x000000241b1b7220 */ /* 0x000fe20000410000 */
[----:B------:R-:W-:Y:S02]  /*4aa0*/  F2FP.F16.F32.PACK_AB R4, RZ, R4 ;  /* 0x00000004ff04723e */ /* 0x000fe400000000ff */
[----:B------:R-:W-:Y:S02]  /*4ab0*/  F2FP.F16.F32.PACK_AB R3, RZ, R3 ;  /* 0x00000003ff03723e */ /* 0x000fe400000000ff */
[----:B------:R-:W-:Y:S02]  /*4ac0*/  F2FP.F16.F32.PACK_AB R54, RZ, R54 ;  /* 0x00000036ff36723e */ /* 0x000fe400000000ff */
[----:B------:R-:W-:Y:S02]  /*4ad0*/  F2FP.F16.F32.PACK_AB R27, RZ, R27 ;  /* 0x0000001bff1b723e */ /* 0x000fe400000000ff */
[----:B------:R-:W-:Y:S02]  /*4ae0*/  PRMT R4, R4, 0x5410, R3 ;  /* 0x0000541004047816 */ /* 0x000fe40000000003 */
[----:B------:R-:W-:-:S04]  /*4af0*/  PRMT R54, R54, 0x5410, R27 ;  /* 0x0000541036367816 */ /* 0x000fc8000000001b */
[----:B------:R-:W-:Y:S01]  /*4b00*/  HFMA2.MMA R16, R4, 1, 1, R16 ;  /* 0x3c003c0004107835 */ /* 0x000fe20000000010 */
[----:B------:R-:W-:-:S10]  /*4b10*/  HADD2 R15, R54, R15 ;  /* 0x0000000f360f7230 */ /* 0x000fd40000000000 */
.L_x_1559:
[----:B------:R-:W-:Y:S05]  /*4b20*/  @!P2 BRA `(.L_x_1560) ;  /* 0x000000040058a947 */ /* 0x000fea0003800000 */
[----:B------:R-:W1:Y:S01]  /*4b30*/  LDS.64 R4, [UR4+0x50] ;  /* 0x00005004ff047984 */ /* 0x000e620008000a00 */
[----:B0-----:R-:W-:Y:S02]  /*4b40*/  HADD2.F32 R3, -RZ, R110.H0_H0 ;  /* 0x2000006eff037230 */ /* 0x001fe40000004100 */
[----:B------:R-:W-:Y:S01]  /*4b50*/  HADD2.F32 R27, -RZ, R44.H0_H0 ;  /* 0x2000002cff1b7230 */ /* 0x000fe20000004100 */
[----:B------:R-:W0:Y:S01]  /*4b60*/  LDS.64 R24, [UR4+0x58] ;  /* 0x00005804ff187984 */ /* 0x000e220008000a00 */
[----:B------:R-:W-:Y:S02]  /*4b70*/  HADD2.F32 R57, -RZ, R109.H0_H0 ;  /* 0x2000006dff397230 */ /* 0x000fe40000004100 */
[----:B------:R-:W-:Y:S02]  /*4b80*/  HADD2.F32 R59, -RZ, R78.H0_H0 ;  /* 0x2000004eff3b7230 */ /* 0x000fe40000004100 */
[----:B------:R-:W-:Y:S02]  /*4b90*/  HADD2.F32 R60, -RZ, R87.H0_H0 ;  /* 0x20000057ff3c7230 */ /* 0x000fe40000004100 */
[----:B-1----:R-:W-:-:S02]  /*4ba0*/  HADD2.F32 R54, -RZ, R4.H0_H0 ;  /* 0x20000004ff367230 */ /* 0x002fc40000004100 */
[----:B------:R-:W-:Y:S02]  /*4bb0*/  HADD2.F32 R55, -RZ, R4.H1_H1 ;  /* 0x30000004ff377230 */ /* 0x000fe40000004100 */
[--C-:B------:R-:W-:Y:S02]  /*4bc0*/  HADD2.F32 R53, -RZ, R5.reuse.H0_H0 ;  /* 0x20000005ff357230 */ /* 0x100fe40000004100 */
[----:B------:R-:W-:Y:S01]  /*4bd0*/  FFMA.FTZ R56, R3, R54, RZ ;  /* 0x0000003603387223 */ /* 0x000fe200000100ff */
[----:B------:R-:W-:Y:S02]  /*4be0*/  HADD2.F32 R38, -RZ, R5.H1_H1 ;  /* 0x30000005ff267230 */ /* 0x000fe40000004100 */
[----:B------:R-:W-:Y:S02]  /*4bf0*/  HADD2.F32 R4, -RZ, R40.H0_H0 ;  /* 0x20000028ff047230 */ /* 0x000fe40000004100 */
[----:B------:R-:W-:Y:S01]  /*4c00*/  FFMA.FTZ R56, R57, R55, R56 ;  /* 0x0000003739387223 */ /* 0x000fe20000010038 */
[----:B------:R-:W-:-:S02]  /*4c10*/  HADD2.F32 R5, -RZ, R51.H0_H0 ;  /* 0x20000033ff057230 */ /* 0x000fc40000004100 */
[----:B------:R-:W-:Y:S02]  /*4c20*/  HADD2.F32 R57, -RZ, R80.H0_H0 ;  /* 0x20000050ff397230 */ /* 0x000fe40000004100 */
[-C--:B------:R-:W-:Y:S01]  /*4c30*/  FFMA.FTZ R4, R4, R54.reuse, RZ ;  /* 0x0000003604047223 */ /* 0x080fe200000100ff */
[----:B------:R-:W-:Y:S02]  /*4c40*/  HADD2.F32 R3, -RZ, R108.H0_H0 ;  /* 0x2000006cff037230 */ /* 0x000fe40000004100 */
[-C--:B------:R-:W-:Y:S01]  /*4c50*/  FFMA.FTZ R58, R5, R54.reuse, RZ ;  /* 0x00000036053a7223 */ /* 0x080fe200000100ff */
[----:B------:R-:W-:Y:S01]  /*4c60*/  FFMA.FTZ R54, R27, R54, RZ ;  /* 0x000000361b367223 */ /* 0x000fe200000100ff */
[----:B------:R-:W-:Y:S02]  /*4c70*/  HADD2.F32 R27, -RZ, R79.H0_H0 ;  /* 0x2000004fff1b7230 */ /* 0x000fe40000004100 */
[----:B------:R-:W-:Y:S01]  /*4c80*/  FFMA.FTZ R4, R59, R55, R4 ;  /* 0x000000373b047223 */ /* 0x000fe20000010004 */
[----:B------:R-:W-:-:S02]  /*4c90*/  HADD2.F32 R5, -RZ, R84.H0_H0 ;  /* 0x20000054ff057230 */ /* 0x000fc40000004100 */
[----:B------:R-:W-:Y:S01]  /*4ca0*/  FFMA.FTZ R54, R57, R55, R54 ;  /* 0x0000003739367223 */ /* 0x000fe20000010036 */
[----:B------:R-:W-:Y:S01]  /*4cb0*/  FFMA.FTZ R3, R3, R53, R56 ;  /* 0x0000003503037223 */ /* 0x000fe20000010038 */
[----:B------:R-:W-:Y:S01]  /*4cc0*/  FFMA.FTZ R58, R27, R55, R58 ;  /* 0x000000371b3a7223 */ /* 0x000fe2000001003a */
[----:B------:R-:W-:Y:S02]  /*4cd0*/  HADD2.F32 R27, -RZ, R85.H0_H0 ;  /* 0x20000055ff1b7230 */ /* 0x000fe40000004100 */
[-C--:B------:R-:W-:Y:S01]  /*4ce0*/  FFMA.FTZ R5, R5, R53.reuse, R4 ;  /* 0x0000003505057223 */ /* 0x080fe20000010004 */
[----:B------:R-:W-:Y:S02]  /*4cf0*/  HADD2.F32 R55, -RZ, R86.H0_H0 ;  /* 0x20000056ff377230 */ /* 0x000fe40000004100 */
[----:B------:R-:W-:Y:S02]  /*4d00*/  HADD2.F32 R56, -RZ, R82.H0_H0 ;  /* 0x20000052ff387230 */ /* 0x000fe40000004100 */
[----:B------:R-:W-:Y:S01]  /*4d10*/  FFMA.FTZ R27, R27, R53, R58 ;  /* 0x000000351b1b7223 */ /* 0x000fe2000001003a */
[----:B------:R-:W-:-:S02]  /*4d20*/  HADD2.F32 R58, -RZ, R83.H0_H0 ;  /* 0x20000053ff3a7230 */ /* 0x000fc40000004100 */
[----:B------:R-:W-:Y:S01]  /*4d30*/  FFMA.FTZ R53, R55, R53, R54 ;  /* 0x0000003537357223 */ /* 0x000fe20000010036 */
[----:B------:R-:W-:Y:S02]  /*4d40*/  HADD2.F32 R4, -RZ, R81.H0_H0 ;  /* 0x20000051ff047230 */ /* 0x000fe40000004100 */
[-C--:B------:R-:W-:Y:S01]  /*4d50*/  FFMA.FTZ R54, R56, R38.reuse, R5 ;  /* 0x0000002638367223 */ /* 0x080fe20000010005 */
[----:B0-----:R-:W-:Y:S02]  /*4d60*/  HADD2.F32 R5, -RZ, R24.H0_H0 ;  /* 0x20000018ff057230 */ /* 0x001fe40000004100 */
[-C--:B------:R-:W-:Y:S01]  /*4d70*/  FFMA.FTZ R56, R58, R38.reuse, R27 ;  /* 0x000000263a387223 */ /* 0x080fe2000001001b */
[----:B------:R-:W-:Y:S02]  /*4d80*/  HADD2.F32 R27, -RZ, R88.H0_H0 ;  /* 0x20000058ff1b7230 */ /* 0x000fe40000004100 */
[-C--:B------:R-:W-:Y:S01]  /*4d90*/  FFMA.FTZ R4, R4, R38.reuse, R3 ;  /* 0x0000002604047223 */ /* 0x080fe20000010003 */
[----:B------:R-:W-:Y:S01]  /*4da0*/  FFMA.FTZ R38, R60, R38, R53 ;  /* 0x000000263c267223 */ /* 0x000fe20000010035 */
[----:B------:R-:W-:-:S02]  /*4db0*/  HADD2.F32 R53, -RZ, R89.H0_H0 ;  /* 0x20000059ff357230 */ /* 0x000fc40000004100 */
[-C--:B------:R-:W-:Y:S01]  /*4dc0*/  FFMA.FTZ R27, R27, R5.reuse, R4 ;  /* 0x000000051b1b7223 */ /* 0x080fe20000010004 */
[----:B------:R-:W-:Y:S02]  /*4dd0*/  HADD2.F32 R24, -RZ, R24.H1_H1 ;  /* 0x30000018ff187230 */ /* 0x000fe40000004100 */
[----:B------:R-:W-:Y:S02]  /*4de0*/  HADD2.F32 R55, -RZ, R90.H0_H0 ;  /* 0x2000005aff377230 */ /* 0x000fe40000004100 */
[-C--:B------:R-:W-:Y:S01]  /*4df0*/  FFMA.FTZ R53, R53, R5.reuse, R54 ;  /* 0x0000000535357223 */ /* 0x080fe20000010036 */
[----:B------:R-:W-:Y:S02]  /*4e00*/  HADD2.F32 R4, -RZ, R92.H0_H0 ;  /* 0x2000005cff047230 */ /* 0x000fe40000004100 */
        /* <DEDUP_REMOVED lines=11> */
[----:B------:R-:W-:Y:S02]  /*4ec0*/  HADD2.F32 R53, -RZ, R72.H0_H0 ;  /* 0x20000048ff357230 */ /* 0x000fe40000004100 */
[----:B------:R-:W-:Y:S01]  /*4ed0*/  FFMA.FTZ R24, R56, R24, R5 ;  /* 0x0000001838187223 */ /* 0x000fe20000010005 */
[----:B------:R-:W-:Y:S02]  /*4ee0*/  HADD2.F32 R57, -RZ, R73.H0_H0 ;  /* 0x20000049ff397230 */ /* 0x000fe40000004100 */
[-C--:B------:R-:W-:Y:S01]  /*4ef0*/  FFMA.FTZ R4, R27, R3.reuse, R4 ;  /* 0x000000031b047223 */ /* 0x080fe20000010004 */
[----:B------:R-:W-:Y:S02]  /*4f00*/  HADD2.F32 R55, -RZ, R74.H0_H0 ;  /* 0x2000004aff377230 */ /* 0x000fe40000004100 */
[-C--:B------:R-:W-:Y:S01]  /*4f10*/  FFMA.FTZ R38, R53, R3.reuse, R38 ;  /* 0x0000000335267223 */ /* 0x080fe20000010026 */
[----:B------:R-:W-:Y:S02]  /*4f20*/  HADD2.F32 R25, -RZ, R25.H1_H1 ;  /* 0x30000019ff197230 */ /* 0x000fe40000004100 */
[----:B------:R-:W-:Y:S01]  /*4f30*/  FFMA.FTZ R54, R57, R3, R54 ;  /* 0x0000000339367223 */ /* 0x000fe20000010036 */
[----:B------:R-:W-:-:S02]  /*4f40*/  HADD2.F32 R5, -RZ, R75.H0_H0 ;  /* 0x2000004bff057230 */ /* 0x000fc40000004100 */
[----:B------:R-:W-:Y:S01]  /*4f50*/  FFMA.FTZ R24, R55, R3, R24 ;  /* 0x0000000337187223 */ /* 0x000fe20000010018 */
[----:B------:R-:W-:Y:S02]  /*4f60*/  HADD2.F32 R27, -RZ, R76.H0_H0 ;  /* 0x2000004cff1b7230 */ /* 0x000fe40000004100 */
[----:B------:R-:W-:Y:S02]  /*4f70*/  HADD2.F32 R53, -RZ, R67.H0_H0 ;  /* 0x20000043ff357230 */ /* 0x000fe40000004100 */
[-C--:B------:R-:W-:Y:S01]  /*4f80*/  FFMA.FTZ R4, R5, R25.reuse, R4 ;  /* 0x0000001905047223 */ /* 0x080fe20000010004 */
[----:B------:R-:W-:Y:S02]  /*4f90*/  HADD2.F32 R57, -RZ, R68.H0_H0 ;  /* 0x20000044ff397230 */ /* 0x000fe40000004100 */
[-C--:B------:R-:W-:Y:S01]  /*4fa0*/  FFMA.FTZ R3, R27, R25.reuse, R38 ;  /* 0x000000191b037223 */ /* 0x080fe20000010026 */
[----:B------:R-:W-:Y:S01]  /*4fb0*/  FFMA.FTZ R54, R53, R25, R54 ;  /* 0x0000001935367223 */ /* 0x000fe20000010036 */
        /* <DEDUP_REMOVED lines=13> */
.L_x_1560:
        /* <DEDUP_REMOVED lines=87> */
.L_x_1561:
        /* <DEDUP_REMOVED lines=87> */
.L_x_1562:
[----:B0-----:R-:W-:Y:S02]  /*5b70*/  HADD2.F32 R110, -RZ, R110.H0_H0 ;  /* 0x2000006eff6e7230 */ /* 0x001fe40000004100 */
[----:B------:R-:W-:Y:S01]  /*5b80*/  FMUL.FTZ R22, R22, R17 ;  /* 0x0000001116167220 */ /* 0x000fe20000410000 */
[----:B------:R-:W-:Y:S02]  /*5b90*/  HADD2.F32 R3, -RZ, R40.H0_H0 ;  /* 0x20000028ff037230 */ /* 0x000fe40000004100 */
[----:B------:R-:W-:Y:S01]  /*5ba0*/  FMUL.FTZ R21, R21, R18 ;  /* 0x0000001215157220 */ /* 0x000fe20000410000 */
[----:B------:R-:W-:Y:S02]  /*5bb0*/  HADD2.F32 R4, -RZ, R51.H0_H0 ;  /* 0x20000033ff047230 */ /* 0x000fe40000004100 */
[-C--:B------:R-:W-:Y:S01]  /*5bc0*/  FFMA.FTZ R24, R110, R39.reuse, RZ ;  /* 0x000000276e187223 */ /* 0x080fe200000100ff */
[----:B------:R-:W-:Y:S02]  /*5bd0*/  HADD2.F32 R5, -RZ, R44.H0_H0 ;  /* 0x2000002cff057230 */ /* 0x000fe40000004100 */
        /* <DEDUP_REMOVED lines=30> */
[----:B------:R-:W-:Y:S01]  /*5dc0*/  FMUL.FTZ R20, R20, R19 ;  /* 0x0000001314147220 */ /* 0x000fe20000410000 */
[----:B------:R-:W-:Y:S02]  /*5dd0*/  HADD2.F32 R90, -RZ, R90.H0_H0 ;  /* 0x2000005aff5a7230 */ /* 0x000fe40000004100 */
[----:B------:R-:W-:Y:S01]  /*5de0*/  FFMA.FTZ R23, R88, R24, R23 ;  /* 0x0000001858177223 */ /* 0x000fe20000010017 */
[----:B------:R-:W-:-:S02]  /*5df0*/  HADD2.F32 R91, -RZ, R91.H0_H0 ;  /* 0x2000005bff5b7230 */ /* 0x000fc40000004100 */
[-C--:B------:R-:W-:Y:S01]  /*5e00*/  FFMA.FTZ R38, R89, R24.reuse, R38 ;  /* 0x0000001859267223 */ /* 0x080fe20000010026 */
[----:B------:R-:W-:Y:S02]  /*5e10*/  HADD2.F32 R6, -RZ, R6.H1_H1 ;  /* 0x30000006ff067230 */ /* 0x000fe40000004100 */
[-C--:B------:R-:W-:Y:S01]  /*5e20*/  FFMA.FTZ R39, R90, R24.reuse, R27 ;  /* 0x000000185a277223 */ /* 0x080fe2000001001b */
[----:B------:R-:W-:Y:S02]  /*5e30*/  HADD2.F32 R92, -RZ, R92.H0_H0 ;  /* 0x2000005cff5c7230 */ /* 0x000fe40000004100 */
[----:B------:R-:W-:Y:S01]  /*5e40*/  FFMA.FTZ R44, R91, R24, R44 ;  /* 0x000000185b2c7223 */ /* 0x000fe2000001002c */
[----:B------:R-:W-:Y:S01]  /*5e50*/  HADD2.F32 R105, -RZ, R105.H0_H0 ;  /* 0x20000069ff697230 */ /* 0x000fe20000004100 */
[----:B------:R-:W-:Y:S01]  /*5e60*/  F2FP.F16.F32.PACK_AB R69, RZ, R22 ;  /* 0x00000016ff45723e */ /* 0x000fe200000000ff */
[----:B------:R-:W-:Y:S02]  /*5e70*/  HADD2.F32 R106, -RZ, R106.H0_H0 ;  /* 0x2000006aff6a7230 */ /* 0x000fe40000004100 */
[----:B------:R-:W-:Y:S01]  /*5e80*/  FFMA.FTZ R23, R92, R6, R23 ;  /* 0x000000065c177223 */ /* 0x000fe20000010017 */
[----:B------:R-:W-:-:S02]  /*5e90*/  HADD2.F32 R107, -RZ, R107.H0_H0 ;  /* 0x2000006bff6b7230 */ /* 0x000fc40000004100 */
[-C--:B------:R-:W-:Y:S01]  /*5ea0*/  FFMA.FTZ R27, R105, R6.reuse, R38 ;  /* 0x00000006691b7223 */ /* 0x080fe20000010026 */
[----:B------:R-:W-:Y:S02]  /*5eb0*/  HADD2.F32 R25, -RZ, R7.H0_H0 ;  /* 0x20000007ff197230 */ /* 0x000fe40000004100 */
        /* <DEDUP_REMOVED lines=8> */
[----:B------:R-:W-:Y:S01]  /*5f40*/  FFMA.FTZ R51, R72, R25, R27 ;  /* 0x0000001948337223 */ /* 0x000fe2000001001b */
[----:B------:R-:W-:-:S04]  /*5f50*/  IMAD.WIDE R48, R102, 0x8, R48 ;  /* 0x0000000866307825 */ /* 0x000fc800078e0230 */
[-C--:B------:R-:W-:Y:S01]  /*5f60*/  FFMA.FTZ R40, R73, R25.reuse, R24 ;  /* 0x0000001949287223 */ /* 0x080fe20000010018 */
[----:B------:R-:W-:Y:S01]  /*5f70*/  F2FP.F16.F32.PACK_AB R71, RZ, R20 ;  /* 0x00000014ff47723e */ /* 0x000fe200000000ff */
[----:B------:R-:W-:Y:S01]  /*5f80*/  FFMA.FTZ R53, R74, R25, R39 ;  /* 0x000000194a357223 */ /* 0x000fe20000010027 */
[----:B------:R-:W-:Y:S01]  /*5f90*/  IMAD.WIDE R112, R102, 0x8, R112 ;  /* 0x0000000866707825 */ /* 0x000fe200078e0270 */
[----:B------:R0:W5:Y:S03]  /*5fa0*/  LDG.E.128.CONSTANT R24, desc[UR8][R48.64] ;  /* 0x0000000830187981 */ /* 0x000166000c1e9d00 */
[----:B------:R-:W-:Y:S01]  /*5fb0*/  FMUL.FTZ R41, R41, R36 ;  /* 0x0000002429297220 */ /* 0x000fe20000410000 */
[----:B------:R-:W-:Y:S01]  /*5fc0*/  HADD2.F32 R7, -RZ, R7.H1_H1 ;  /* 0x30000007ff077230 */ /* 0x000fe20000004100 */
[----:B------:R0:W5:Y:S04]  /*5fd0*/  LDG.E.128.CONSTANT R20, desc[UR8][R112.64] ;  /* 0x0000000870147981 */ /* 0x000168000c1e9d00 */
[----:B------:R-:W1:Y:S01]  /*5fe0*/  LDS.64 R38, [UR4+0x250] ;  /* 0x00025004ff267984 */ /* 0x000e620008000a00 */
[----:B------:R-:W-:Y:S01]  /*5ff0*/  HADD2.F32 R67, -RZ, R67.H0_H0 ;  /* 0x20000043ff437230 */ /* 0x000fe20000004100 */
[----:B------:R-:W-:-:S04]  /*6000*/  F2FP.F16.F32.PACK_AB R77, RZ, R41 ;  /* 0x00000029ff4d723e */ /* 0x000fc800000000ff */
[----:B------:R-:W-:Y:S02]  /*6010*/  FFMA.FTZ R44, R67, R7, R40 ;  /* 0x00000007432c7223 */ /* 0x000fe40000010028 */
[----:B------:R-:W2:Y:S01]  /*6020*/  LDS.64 R40, [UR4+0x258] ;  /* 0x00025804ff287984 */ /* 0x000ea20008000a00 */
[----:B------:R-:W-:Y:S02]  /*6030*/  HADD2.F32 R75, -RZ, R75.H0_H0 ;  /* 0x2000004bff4b7230 */ /* 0x000fe40000004100 */
[----:B------:R-:W-:Y:S02]  /*6040*/  HADD2.F32 R76, -RZ, R76.H0_H0 ;  /* 0x2000004cff4c7230 */ /* 0x000fe40000004100 */
[----:B------:R-:W-:Y:S01]  /*6050*/  FMUL.FTZ R44, R44, R19 ;  /* 0x000000132c2c7220 */ /* 0x000fe20000410000 */
[----:B------:R-:W-:Y:S02]  /*6060*/  HADD2.F32 R68, -RZ, R68.H0_H0 ;  /* 0x20000044ff447230 */ /* 0x000fe40000004100 */
[-C--:B------:R-:W-:Y:S01]  /*6070*/  FFMA.FTZ R6, R75, R7.reuse, R6 ;  /* 0x000000074b067223 */ /* 0x080fe20000010006 */
[----:B------:R-:W-:-:S02]  /*6080*/  FFMA.FTZ R51, R76, R7, R51 ;  /* 0x000000074c337223 */ /* 0x000fc40000010033 */
[----:B------:R-:W-:Y:S01]  /*6090*/  FFMA.FTZ R53, R68, R7, R53 ;  /* 0x0000000744357223 */ /* 0x000fe20000010035 */
[----:B------:R-:W-:Y:S01]  /*60a0*/  FMUL.FTZ R6, R6, R17 ;  /* 0x0000001106067220 */ /* 0x000fe20000410000 */
[----:B------:R-:W-:Y:S01]  /*60b0*/  FMUL.FTZ R51, R51, R18 ;  /* 0x0000001233337220 */ /* 0x000fe20000410000 */
[----:B------:R-:W-:Y:S01]  /*60c0*/  F2FP.F16.F32.PACK_AB R7, RZ, R44 ;  /* 0x0000002cff07723e */ /* 0x000fe200000000ff */
[--C-:B------:R-:W-:Y:S02]  /*60d0*/  HADD2 R69, R69.H0_H0, R2.reuse.H0_H0 ;  /* 0x2000000245457230 */ /* 0x100fe40000000800 */
[----:B------:R-:W-:Y:S01]  /*60e0*/  FMUL.FTZ R53, R53, R36 ;  /* 0x0000002435357220 */ /* 0x000fe20000410000 */
[----:B------:R-:W-:Y:S01]  /*60f0*/  HADD2 R70, R70.H0_H0, R2.H1_H1 ;  /* 0x3000000246467230 */ /* 0x000fe20000000800 */
[----:B------:R-:W-:Y:S01]  /*6100*/  F2FP.F16.F32.PACK_AB R2, RZ, R6 ;  /* 0x00000006ff02723e */ /* 0x000fe200000000ff */
[----:B------:R-:W-:Y:S01]  /*6110*/  HADD2 R7, R7.H0_H0, R37.H0_H0 ;  /* 0x2000002507077230 */ /* 0x000fe20000000800 */
[----:B------:R-:W-:-:S02]  /*6120*/  F2FP.F16.F32.PACK_AB R6, RZ, R51 ;  /* 0x00000033ff06723e */ /* 0x000fc400000000ff */
[----:B------:R-:W-:-:S03]  /*6130*/  F2FP.F16.F32.PACK_AB R53, RZ, R53 ;  /* 0x00000035ff35723e */ /* 0x000fc600000000ff */
[----:B------:R-:W-:Y:S02]  /*6140*/  HADD2 R6, R6.H0_H0, R42.H0_H0 ;  /* 0x2000002a06067230 */ /* 0x000fe40000000800 */
[--C-:B-1----:R-:W-:Y:S02]  /*6150*/  HADD2.F32 R37, -RZ, R38.reuse.H0_H0 ;  /* 0x20000026ff257230 */ /* 0x102fe40000004100 */
[----:B------:R-:W-:Y:S02]  /*6160*/  HADD2.F32 R38, -RZ, R38.H1_H1 ;  /* 0x30000026ff267230 */ /* 0x000fe40000004100 */
[----:B------:R-:W-:Y:S02]  /*6170*/  HADD2 R2, R2.H0_H0, R43.H0_H0 ;  /* 0x2000002b02027230 */ /* 0x000fe40000000800 */
[-C--:B------:R-:W-:Y:S01]  /*6180*/  FFMA.FTZ R42, R110, R37.reuse, RZ ;  /* 0x000000256e2a7223 */ /* 0x080fe200000100ff */
[----:B------:R-:W-:Y:S02]  /*6190*/  HADD2 R8, R53.H0_H0, R8.H0_H0 ;  /* 0x2000000835087230 */ /* 0x000fe40000000800 */
[----:B------:R-:W-:Y:S01]  /*61a0*/  FFMA.FTZ R51, R3, R37, RZ ;  /* 0x0000002503337223 */ /* 0x000fe200000100ff */
[----:B------:R-:W-:-:S02]  /*61b0*/  HADD2.F32 R43, -RZ, R39.H0_H0 ;  /* 0x20000027ff2b7230 */ /* 0x000fc40000004100 */
[-C--:B------:R-:W-:Y:S01]  /*61c0*/  FFMA.FTZ R52, R4, R37.reuse, RZ ;  /* 0x0000002504347223 */ /* 0x080fe200000100ff */
[----:B------:R-:W-:Y:S01]  /*61d0*/  FFMA.FTZ R53, R5, R37, RZ ;  /* 0x0000002505357223 */ /* 0x000fe200000100ff */
[-C--:B------:R-:W-:Y:S01]  /*61e0*/  FFMA.FTZ R37, R109, R38.reuse, R42 ;  /* 0x000000266d257223 */ /* 0x080fe2000001002a */
[-C--:B------:R-:W-:Y:S01]  /*61f0*/  FFMA.FTZ R51, R78, R38.reuse, R51 ;  /* 0x000000264e337223 */ /* 0x080fe20000010033 */
[----:B------:R-:W-:Y:S02]  /*6200*/  HADD2.F32 R44, -RZ, R39.H1_H1 ;  /* 0x30000027ff2c7230 */ /* 0x000fe40000004100 */
[-C--:B------:R-:W-:Y:S01]  /*6210*/  FFMA.FTZ R52, R79, R38.reuse, R52 ;  /* 0x000000264f347223 */ /* 0x080fe20000010034 */
[----:B------:R-:W-:Y:S01]  /*6220*/  FFMA.FTZ R53, R80, R38, R53 ;  /* 0x0000002650357223 */ /* 0x000fe20000010035 */
[-C--:B------:R-:W-:Y:S01]  /*6230*/  FFMA.FTZ R42, R108, R43.reuse, R37 ;  /* 0x0000002b6c2a7223 */ /* 0x080fe20000010025 */
[----:B------:R-:W-:Y:S01]  /*6240*/  LEA.HI R54, R29, 0xffffff80, RZ, 0x8 ;  /* 0xffffff801d367811 */ /* 0x000fe200078f40ff */
[-C--:B------:R-:W-:Y:S01]  /*6250*/  FFMA.FTZ R51, R84, R43.reuse, R51 ;  /* 0x0000002b54337223 */ /* 0x080fe20000010033 */
[-C--:B------:R-:W-:Y:S01]  /*6260*/  FFMA.FTZ R52, R85, R43.reuse, R52 ;  /* 0x0000002b55347223 */ /* 0x080fe20000010034 */
[----:B------:R-:W-:Y:S01]  /*6270*/  FFMA.FTZ R56, R86, R43, R53 ;  /* 0x0000002b56387223 */ /* 0x000fe20000010035 */
[-C--:B------:R-:W-:Y:S01]  /*6280*/  FFMA.FTZ R43, R81, R44.reuse, R42 ;  /* 0x0000002c512b7223 */ /* 0x080fe2000001002a */
[----:B------:R1:W3:Y:S01]  /*6290*/  I2F.F16 R39, R54 ;  /* 0x0000003600277306 */ /* 0x0002e20000200c00 */
[--C-:B--2---:R-:W-:Y:S01]  /*62a0*/  HADD2.F32 R42, -RZ, R40.reuse.H0_H0 ;  /* 0x20000028ff2a7230 */ /* 0x104fe20000004100 */
[----:B------:R-:W-:Y:S01]  /*62b0*/  LEA.HI R57, R30, 0xffffff80, RZ, 0x8 ;  /* 0xffffff801e397811 */ /* 0x000fe200078f40ff */
[-C--:B------:R-:W-:Y:S01]  /*62c0*/  FFMA.FTZ R55, R83, R44.reuse, R52 ;  /* 0x0000002c53377223 */ /* 0x080fe20000010034 */
[----:B------:R-:W-:Y:S01]  /*62d0*/  HADD2.F32 R40, -RZ, R40.H1_H1 ;  /* 0x30000028ff287230 */ /* 0x000fe20000004100 */
[----:B------:R-:W2:Y:S01]  /*62e0*/  LDS.64 R52, [UR4+0x2d0] ;  /* 0x0002d004ff347984 */ /* 0x000ea20008000a00 */
[-C--:B-1----:R-:W-:Y:S01]  /*62f0*/  FFMA.FTZ R54, R82, R44.reuse, R51 ;  /* 0x0000002c52367223 */ /* 0x082fe20000010033 */
[----:B------:R-:W-:Y:S01]  /*6300*/  FFMA.FTZ R56, R87, R44, R56 ;  /* 0x0000002c57387223 */ /* 0x000fe20000010038 */
[----:B------:R1:W4:Y:S02]  /*6310*/  I2F.F16 R38, R57 ;  /* 0x0000003900267306 */ /* 0x0003240000200c00 */
[----:B------:R-:W-:Y:S01]  /*6320*/  FFMA.FTZ R54, R89, R42, R54 ;  /* 0x0000002a59367223 */ /* 0x000fe20000010036 */
[----:B------:R-:W-:-:S02]  /*6330*/  HADD2.F32 R51, -RZ, R41.H0_H0 ;  /* 0x20000029ff337230 */ /* 0x000fc40000004100 */
[-C--:B------:R-:W-:Y:S01]  /*6340*/  FFMA.FTZ R43, R88, R42.reuse, R43 ;  /* 0x0000002a582b7223 */ /* 0x080fe2000001002b */
[-C--:B------:R-:W-:Y:S01]  /*6350*/  FFMA.FTZ R56, R91, R42.reuse, R56 ;  /* 0x0000002a5b387223 */ /* 0x080fe20000010038 */
[----:B-1----:R-:W-:Y:S01]  /*6360*/  FFMA.FTZ R57, R90, R42, R55 ;  /* 0x0000002a5a397223 */ /* 0x002fe20000010037 */
[-C--:B------:R-:W-:Y:S01]  /*6370*/  FFMA.FTZ R55, R105, R40.reuse, R54 ;  /* 0x0000002869377223 */ /* 0x080fe20000010036 */
[----:B------:R-:W-:Y:S02]  /*6380*/  HADD2.F32 R41, -RZ, R41.H1_H1 ;  /* 0x30000029ff297230 */ /* 0x000fe40000004100 */
[-C--:B------:R-:W-:Y:S01]  /*6390*/  FFMA.FTZ R43, R92, R40.reuse, R43 ;  /* 0x000000285c2b7223 */ /* 0x080fe2000001002b */
[-C--:B------:R-:W-:Y:S01]  /*63a0*/  FFMA.FTZ R54, R106, R40.reuse, R57 ;  /* 0x000000286a367223 */ /* 0x080fe20000010039 */
[----:B------:R-:W-:Y:S01]  /*63b0*/  FFMA.FTZ R57, R107, R40, R56 ;  /* 0x000000286b397223 */ /* 0x000fe20000010038 */
        /* <DEDUP_REMOVED lines=8> */
[----:B------:R-:W-:-:S02]  /*6440*/  FMUL.FTZ R41, R55, R18 ;  /* 0x0000001237297220 */ /* 0x000fc40000410000 */
[----:B------:R-:W1:Y:S01]  /*6450*/  LDS.64 R54, [UR4+0x2d8] ;  /* 0x0002d804ff367984 */ /* 0x000e620008000a00 */
[----:B------:R-:W-:Y:S01]  /*6460*/  FMUL.FTZ R56, R56, R19 ;  /* 0x0000001338387220 */ /* 0x000fe20000410000 */
[----:B------:R-:W-:Y:S01]  /*6470*/  FMUL.FTZ R57, R57, R36 ;  /* 0x0000002439397220 */ /* 0x000fe20000410000 */
[----:B------:R-:W-:Y:S01]  /*6480*/  FMUL.FTZ R42, R42, R17 ;  /* 0x000000112a2a7220 */ /* 0x000fe20000410000 */
[----:B------:R-:W-:Y:S02]  /*6490*/  F2FP.F16.F32.PACK_AB R51, RZ, R41 ;  /* 0x00000029ff33723e */ /* 0x000fe400000000ff */
[----:B------:R-:W-:Y:S02]  /*64a0*/  F2FP.F16.F32.PACK_AB R56, RZ, R56 ;  /* 0x00000038ff38723e */ /* 0x000fe400000000ff */
[----:B------:R-:W-:Y:S02]  /*64b0*/  LEA.HI R58, R33, 0xffffff80, RZ, 0x8 ;  /* 0xffffff80213a7811 */ /* 0x000fe400078f40ff */
[----:B------:R-:W-:Y:S01]  /*64c0*/  F2FP.F16.F32.PACK_AB R57, RZ, R57 ;  /* 0x00000039ff39723e */ /* 0x000fe200000000ff */
[----:B------:R-:W-:Y:S01]  /*64d0*/  HADD2 R46, R51.H0_H0, R46.H0_H0 ;  /* 0x2000002e332e7230 */ /* 0x000fe20000000800 */
[----:B------:R-:W-:Y:S01]  /*64e0*/  F2FP.F16.F32.PACK_AB R40, RZ, R42 ;  /* 0x0000002aff28723e */ /* 0x000fe200000000ff */
[----:B------:R0:W1:Y:S01]  /*64f0*/  I2F.F16 R43, R58 ;  /* 0x0000003a002b7306 */ /* 0x0000620000200c00 */
[----:B------:R-:W-:Y:S01]  /*6500*/  HADD2 R47, R56.H0_H0, R47.H0_H0 ;  /* 0x2000002f382f7230 */ /* 0x000fe20000000800 */
[----:B------:R-:W-:Y:S01]  /*6510*/  LEA.HI R59, R34, 0xffffff80, RZ, 0x8 ;  /* 0xffffff80223b7811 */ /* 0x000fe200078f40ff */
[----:B--2---:R-:W-:Y:S01]  /*6520*/  HADD2.F32 R51, -RZ, R52.H0_H0 ;  /* 0x20000034ff337230 */ /* 0x004fe20000004100 */
[----:B------:R-:W-:Y:S01]  /*6530*/  LOP3.LUT R56, R29, 0xff, RZ, 0xc0, !PT ;  /* 0x000000ff1d387812 */ /* 0x000fe200078ec0ff */
[----:B------:R-:W-:Y:S01]  /*6540*/  HADD2 R50, R57.H0_H0, R50.H0_H0 ;  /* 0x2000003239327230 */ /* 0x000fe20000000800 */
[----:B------:R-:W-:-:S02]  /*6550*/  LEA.HI R60, R35, 0xffffff80, RZ, 0x8 ;  /* 0xffffff80233c7811 */ /* 0x000fc400078f40ff */
[----:B0-----:R-:W-:Y:S01]  /*6560*/  LOP3.LUT R58, R28, 0xff, RZ, 0xc0, !PT ;  /* 0x000000ff1c3a7812 */ /* 0x001fe200078ec0ff */
[----:B------:R-:W-:Y:S02]  /*6570*/  HADD2 R45, R40.H0_H0, R45.H0_H0 ;  /* 0x2000002d282d7230 */ /* 0x000fe40000000800 */
[----:B------:R-:W-:Y:S01]  /*6580*/  HADD2.F32 R57, -RZ, R52.H1_H1 ;  /* 0x30000034ff397230 */ /* 0x000fe20000004100 */
[----:B------:R0:W2:Y:S01]  /*6590*/  I2F.F16 R42, R59 ;  /* 0x0000003b002a7306 */ /* 0x0000a20000200c00 */
[----:B------:R-:W-:Y:S01]  /*65a0*/  IADD3 R40, R58, -0x80, RZ ;  /* 0xffffff803a287810 */ /* 0x000fe20007ffe0ff */
[-C--:B------:R-:W-:Y:S01]  /*65b0*/  FFMA.FTZ R58, R110, R51.reuse, RZ ;  /* 0x000000336e3a7223 */ /* 0x080fe200000100ff */
[----:B------:R-:W-:Y:S01]  /*65c0*/  IADD3 R52, R56, -0x80, RZ ;  /* 0xffffff8038347810 */ /* 0x000fe20007ffe0ff */
[----:B------:R-:W-:Y:S02]  /*65d0*/  HADD2.F32 R56, -RZ, R53.H1_H1 ;  /* 0x30000035ff387230 */ /* 0x000fe40000004100 */
[----:B------:R-:W-:-:S02]  /*65e0*/  FFMA.FTZ R61, R5, R51, RZ ;  /* 0x00000033053d7223 */ /* 0x000fc400000100ff */
[----:B------:R3:W1:Y:S01]  /*65f0*/  I2F.F16 R41, R60 ;  /* 0x0000003c00297306 */ /* 0x0006620000200c00 */
[----:B0-----:R-:W-:Y:S02]  /*6600*/  HADD2.F32 R59, -RZ, R53.H0_H0 ;  /* 0x20000035ff3b7230 */ /* 0x001fe40000004100 */
[----:B------:R-:W-:Y:S01]  /*6610*/  FFMA.FTZ R53, R3, R51, RZ ;  /* 0x0000003303357223 */ /* 0x000fe200000100ff */
[----:B------:R-:W-:Y:S01]  /*6620*/  FFMA.FTZ R61, R80, R57, R61 ;  /* 0x00000039503d7223 */ /* 0x000fe2000001003d */
[----:B---3--:R-:W-:Y:S01]  /*6630*/  FFMA.FTZ R60, R4, R51, RZ ;  /* 0x00000033043c7223 */ /* 0x008fe200000100ff */
[-C--:B------:R-:W-:Y:S01]  /*6640*/  FFMA.FTZ R51, R109, R57.reuse, R58 ;  /* 0x000000396d337223 */ /* 0x080fe2000001003a */
[-C--:B------:R-:W-:Y:S02]  /*6650*/  FFMA.FTZ R53, R78, R57.reuse, R53 ;  /* 0x000000394e357223 */ /* 0x080fe40000010035 */
[----:B------:R-:W-:Y:S01]  /*6660*/  FFMA.FTZ R60, R79, R57, R60 ;  /* 0x000000394f3c7223 */ /* 0x000fe2000001003c */
[----:B------:R-:W-:Y:S01]  /*6670*/  LOP3.LUT R65, R30, 0xff, RZ, 0xc0, !PT ;  /* 0x000000ff1e417812 */ /* 0x000fe200078ec0ff */
[-C--:B------:R-:W-:Y:S01]  /*6680*/  FFMA.FTZ R58, R108, R59.reuse, R51 ;  /* 0x0000003b6c3a7223 */ /* 0x080fe20000010033 */
[-C--:B------:R-:W-:Y:S01]  /*6690*/  FFMA.FTZ R53, R84, R59.reuse, R53 ;  /* 0x0000003b54357223 */ /* 0x080fe20000010035 */
[-C--:B------:R-:W-:Y:S01]  /*66a0*/  FFMA.FTZ R60, R85, R59.reuse, R60 ;  /* 0x0000003b553c7223 */ /* 0x080fe2000001003c */
[----:B------:R-:W-:Y:S01]  /*66b0*/  FFMA.FTZ R114, R86, R59, R61 ;  /* 0x0000003b56727223 */ /* 0x000fe2000001003d */
[----:B------:R-:W-:Y:S01]  /*66c0*/  IADD3 R111, R65, -0x80, RZ ;  /* 0xffffff80416f7810 */ /* 0x000fe20007ffe0ff */
[-C--:B------:R-:W-:Y:S01]  /*66d0*/  FFMA.FTZ R57, R81, R56.reuse, R58 ;  /* 0x0000003851397223 */ /* 0x080fe2000001003a */
[-C--:B------:R-:W-:Y:S01]  /*66e0*/  FFMA.FTZ R58, R82, R56.reuse, R53 ;  /* 0x00000038523a7223 */ /* 0x080fe20000010035 */
[-C--:B------:R-:W-:Y:S01]  /*66f0*/  FFMA.FTZ R65, R83, R56.reuse, R60 ;  /* 0x0000003853417223 */ /* 0x080fe2000001003c */
[----:B------:R-:W-:Y:S01]  /*6700*/  FFMA.FTZ R114, R87, R56, R114 ;  /* 0x0000003857727223 */ /* 0x000fe20000010072 */
[----:B------:R-:W-:Y:S01]  /*6710*/  LOP3.LUT R59, R31, 0xff, RZ, 0xc0, !PT ;  /* 0x000000ff1f3b7812 */ /* 0x000fe200078ec0ff */
[--C-:B-1----:R-:W-:Y:S01]  /*6720*/  HADD2.F32 R56, -RZ, R54.reuse.H0_H0 ;  /* 0x20000036ff387230 */ /* 0x102fe20000004100 */
[----:B------:R0:W1:Y:S01]  /*6730*/  I2F.F16 R51, R111 ;  /* 0x0000006f00337306 */ /* 0x0000620000200c00 */
[----:B------:R-:W-:Y:S01]  /*6740*/  HADD2.F32 R54, -RZ, R54.H1_H1 ;  /* 0x30000036ff367230 */ /* 0x000fe20000004100 */
[----:B------:R-:W-:Y:S01]  /*6750*/  IADD3 R61, R59, -0x80, RZ ;  /* 0xffffff803b3d7810 */ /* 0x000fe20007ffe0ff */
[----:B------:R-:W-:-:S02]  /*6760*/  HADD2.F32 R59, -RZ, R55.H0_H0 ;  /* 0x20000037ff3b7230 */ /* 0x000fc40000004100 */
[----:B------:R-:W-:Y:S02]  /*6770*/  HADD2.F32 R53, -RZ, R55.H1_H1 ;  /* 0x30000037ff357230 */ /* 0x000fe40000004100 */
[-C--:B------:R-:W-:Y:S01]  /*6780*/  FFMA.FTZ R55, R88, R56.reuse, R57 ;  /* 0x0000003858377223 */ /* 0x080fe20000010039 */
[-C--:B------:R-:W-:Y:S01]  /*6790*/  FFMA.FTZ R58, R89, R56.reuse, R58 ;  /* 0x00000038593a7223 */ /* 0x080fe2000001003a */
[-C--:B0-----:R-:W-:Y:S01]  /*67a0*/  FFMA.FTZ R111, R90, R56.reuse, R65 ;  /* 0x000000385a6f7223 */ /* 0x081fe20000010041 */
[----:B------:R-:W-:Y:S01]  /*67b0*/  LOP3.LUT R65, R33, 0xff, RZ, 0xc0, !PT ;  /* 0x000000ff21417812 */ /* 0x000fe200078ec0ff */
[----:B------:R-:W-:Y:S01]  /*67c0*/  FFMA.FTZ R114, R91, R56, R114 ;  /* 0x000000385b727223 */ /* 0x000fe20000010072 */
[-C--:B------:R-:W-:Y:S01]  /*67d0*/  FFMA.FTZ R55, R92, R54.reuse, R55 ;  /* 0x000000365c377223 */ /* 0x080fe20000010037 */
[----:B------:R-:W0:Y:S01]  /*67e0*/  LDS.64 R56, [UR4+0x350] ;  /* 0x00035004ff387984 */ /* 0x000e220008000a00 */
[----:B------:R-:W-:Y:S01]  /*67f0*/  IADD3 R115, R65, -0x80, RZ ;  /* 0xffffff8041737810 */ /* 0x000fe20007ffe0ff */
        /* <DEDUP_REMOVED lines=8> */
[----:B------:R-:W-:Y:S01]  /*6880*/  LOP3.LUT R59, R35, 0xff, RZ, 0xc0, !PT ;  /* 0x000000ff233b7812 */ /* 0x000fe200078ec0ff */
[-C--:B------:R-:W-:Y:S01]  /*6890*/  FFMA.FTZ R65, R76, R53.reuse, R65 ;  /* 0x000000354c417223 */ /* 0x080fe20000010041 */
[----:B------:R-:W-:Y:S01]  /*68a0*/  FFMA.FTZ R114, R67, R53, R114 ;  /* 0x0000003543727223 */ /* 0x000fe20000010072 */
[----:B------:R-:W-:Y:S01]  /*68b0*/  FMUL.FTZ R58, R54, R17 ;  /* 0x00000011363a7220 */ /* 0x000fe20000410000 */
[----:B------:R-:W-:Y:S01]  /*68c0*/  FFMA.FTZ R111, R68, R53, R111 ;  /* 0x00000035446f7223 */ /* 0x000fe2000001006f */
[----:B------:R-:W-:-:S02]  /*68d0*/  SHF.R.U32.HI R53, RZ, 0x8, R28 ;  /* 0x00000008ff357819 */ /* 0x000fc4000001161c */
[----:B------:R-:W-:Y:S02]  /*68e0*/  IADD3 R117, R59, -0x80, RZ ;  /* 0xffffff803b757810 */ /* 0x000fe40007ffe0ff */
[----:B------:R-:W-:Y:S02]  /*68f0*/  F2FP.F16.F32.PACK_AB R58, RZ, R58 ;  /* 0x0000003aff3a723e */ /* 0x000fe400000000ff */
[----:B------:R-:W-:Y:S01]  /*6900*/  LOP3.LUT R59, R53, 0xff, RZ, 0xc0, !PT ;  /* 0x000000ff353b7812 */ /* 0x000fe200078ec0ff */
[--C-:B------:R-:W-:Y:S01]  /*6910*/  HADD2 R71, R71.H0_H0, R0.reuse.H0_H0 ;  /* 0x2000000047477230 */ /* 0x100fe20000000800 */
[----:B------:R3:W0:Y:S01]  /*6920*/  I2F.F16 R55, R115 ;  /* 0x0000007300377306 */ /* 0x0006220000200c00 */
[----:B------:R-:W-:Y:S01]  /*6930*/  HADD2 R77, R77.H0_H0, R0.H1_H1 ;  /* 0x300000004d4d7230 */ /* 0x000fe20000000800 */
[----:B------:R-:W-:Y:S01]  /*6940*/  LEA.HI R0, R28, 0xffffff80, RZ, 0x8 ;  /* 0xffffff801c007811 */ /* 0x000fe200078f40ff */
[----:B------:R-:W-:Y:S01]  /*6950*/  HADD2 R62, R58.H0_H0, R62.H0_H0 ;  /* 0x2000003e3a3e7230 */ /* 0x000fe20000000800 */
[----:B---3--:R-:W-:-:S02]  /*6960*/  SHF.R.U32.HI R115, RZ, 0x10, R28 ;  /* 0x00000010ff737819 */ /* 0x008fc4000001161c */
[----:B------:R-:W-:Y:S02]  /*6970*/  IADD3 R28, R59, -0x80, RZ ;  /* 0xffffff803b1c7810 */ /* 0x000fe40007ffe0ff */
[----:B------:R-:W3:Y:S01]  /*6980*/  LDS.64 R58, [UR4+0x358] ;  /* 0x00035804ff3a7984 */ /* 0x000ee20008000a00 */
[----:B------:R-:W-:Y:S01]  /*6990*/  FMUL.FTZ R114, R114, R19 ;  /* 0x0000001372727220 */ /* 0x000fe20000410000 */
[----:B------:R-:W-:-:S04]  /*69a0*/  FMUL.FTZ R65, R65, R18 ;  /* 0x0000001241417220 */ /* 0x000fc80000410000 */
[----:B------:R-:W-:Y:S02]  /*69b0*/  F2FP.F16.F32.PACK_AB R114, RZ, R114 ;  /* 0x00000072ff72723e */ /* 0x000fe400000000ff */
[----:B------:R-:W-:Y:S01]  /*69c0*/  F2FP.F16.F32.PACK_AB R65, RZ, R65 ;  /* 0x00000041ff41723e */ /* 0x000fe200000000ff */
[----:B------:R-:W-:Y:S01]  /*69d0*/  FMUL.FTZ R111, R111, R36 ;  /* 0x000000246f6f7220 */ /* 0x000fe20000410000 */
[----:B------:R-:W-:Y:S01]  /*69e0*/  LOP3.LUT R116, R34, 0xff, RZ, 0xc0, !PT ;  /* 0x000000ff22747812 */ /* 0x000fe200078ec0ff */
[----:B------:R-:W-:Y:S01]  /*69f0*/  HADD2 R64, R114.H0_H0, R64.H0_H0 ;  /* 0x2000004072407230 */ /* 0x000fe20000000800 */
[----:B------:R-:W-:Y:S01]  /*6a00*/  LOP3.LUT R115, R115, 0xff, RZ, 0xc0, !PT ;  /* 0x000000ff73737812 */ /* 0x000fe200078ec0ff */
[----:B------:R-:W-:Y:S01]  /*6a10*/  HADD2 R63, R65.H0_H0, R63.H0_H0 ;  /* 0x2000003f413f7230 */ /* 0x000fe20000000800 */
[----:B------:R-:W-:Y:S02]  /*6a20*/  SHF.R.U32.HI R114, RZ, 0x8, R29 ;  /* 0x00000008ff727819 */ /* 0x000fe4000001161d */
[----:B------:R-:W-:-:S02]  /*6a30*/  IADD3 R116, R116, -0x80, RZ ;  /* 0xffffff8074747810 */ /* 0x000fc40007ffe0ff */
[----:B------:R-:W-:Y:S01]  /*6a40*/  IADD3 R65, R115, -0x80, RZ ;  /* 0xffffff8073417810 */ /* 0x000fe20007ffe0ff */
[--C-:B0-----:R-:W-:Y:S01]  /*6a50*/  HADD2.F32 R115, -RZ, R56.reuse.H0_H0 ;  /* 0x20000038ff737230 */ /* 0x101fe20000004100 */
[----:B------:R-:W-:Y:S02]  /*6a60*/  F2FP.F16.F32.PACK_AB R111, RZ, R111 ;  /* 0x0000006fff6f723e */ /* 0x000fe400000000ff */
[----:B------:R-:W-:Y:S01]  /*6a70*/  LOP3.LUT R114, R114, 0xff, RZ, 0xc0, !PT ;  /* 0x000000ff72727812 */ /* 0x000fe200078ec0ff */
[----:B------:R0:W1:Y:S01]  /*6a80*/  I2F.F16 R54, R116 ;  /* 0x0000007400367306 */ /* 0x0000620000200c00 */
[----:B------:R-:W-:Y:S02]  /*6a90*/  HADD2.F32 R56, -RZ, R56.H1_H1 ;  /* 0x30000038ff387230 */ /* 0x000fe40000004100 */
[----:B------:R-:W-:Y:S02]  /*6aa0*/  HADD2 R66, R111.H0_H0, R66.H0_H0 ;  /* 0x200000426f427230 */ /* 0x000fe40000000800 */
[----:B------:R-:W-:Y:S01]  /*6ab0*/  FFMA.FTZ R4, R4, R115, RZ ;  /* 0x0000007304047223 */ /* 0x000fe200000100ff */
[----:B------:R-:W-:-:S02]  /*6ac0*/  HADD2.F32 R111, -RZ, R57.H0_H0 ;  /* 0x20000039ff6f7230 */ /* 0x000fc40000004100 */
[-C--:B------:R-:W-:Y:S01]  /*6ad0*/  FFMA.FTZ R110, R110, R115.reuse, RZ ;  /* 0x000000736e6e7223 */ /* 0x080fe200000100ff */
[-C--:B------:R-:W-:Y:S01]  /*6ae0*/  FFMA.FTZ R5, R5, R115.reuse, RZ ;  /* 0x0000007305057223 */ /* 0x080fe200000100ff */
[----:B0-----:R-:W-:Y:S02]  /*6af0*/  SHF.R.U32.HI R116, RZ, 0x10, R29 ;  /* 0x00000010ff747819 */ /* 0x001fe4000001161d */
[----:B------:R-:W-:Y:S01]  /*6b00*/  IADD3 R29, R114, -0x80, RZ ;  /* 0xffffff80721d7810 */ /* 0x000fe20007ffe0ff */
[----:B------:R-:W-:Y:S02]  /*6b10*/  HADD2.F32 R114, -RZ, R57.H1_H1 ;  /* 0x30000039ff727230 */ /* 0x000fe40000004100 */
[----:B------:R-:W-:Y:S01]  /*6b20*/  FFMA.FTZ R57, R3, R115, RZ ;  /* 0x0000007303397223 */ /* 0x000fe200000100ff */
[-C--:B------:R-:W-:Y:S01]  /*6b30*/  FFMA.FTZ R4, R79, R56.reuse, R4 ;  /* 0x000000384f047223 */ /* 0x080fe20000010004 */
[-C--:B------:R-:W-:Y:S01]  /*6b40*/  FFMA.FTZ R109, R109, R56.reuse, R110 ;  /* 0x000000386d6d7223 */ /* 0x080fe2000001006e */
[-C--:B------:R-:W-:Y:S01]  /*6b50*/  FFMA.FTZ R79, R80, R56.reuse, R5 ;  /* 0x00000038504f7223 */ /* 0x080fe20000010005 */
[----:B------:R-:W-:Y:S01]  /*6b60*/  FFMA.FTZ R57, R78, R56, R57 ;  /* 0x000000384e397223 */ /* 0x000fe20000010039 */
[----:B------:R0:W1:Y:S01]  /*6b70*/  I2F.F16 R53, R117 ;  /* 0x0000007500357306 */ /* 0x0000620000200c00 */
[-C--:B------:R-:W-:Y:S01]  /*6b80*/  FFMA.FTZ R4, R85, R111.reuse, R4 ;  /* 0x0000006f55047223 */ /* 0x080fe20000010004 */
[-C--:B------:R-:W-:Y:S01]  /*6b90*/  FFMA.FTZ R108, R108, R111.reuse, R109 ;  /* 0x0000006f6c6c7223 */ /* 0x080fe2000001006d */
[-C--:B------:R-:W-:Y:S01]  /*6ba0*/  FFMA.FTZ R5, R84, R111.reuse, R57 ;  /* 0x0000006f54057223 */ /* 0x080fe20000010039 */
[----:B------:R-:W-:Y:S01]  /*6bb0*/  FFMA.FTZ R86, R86, R111, R79 ;  /* 0x0000006f56567223 */ /* 0x000fe2000001004f */
[----:B------:R-:W-:Y:S01]  /*6bc0*/  FFMA.FTZ R83, R83, R114, R4 ;  /* 0x0000007253537223 */ /* 0x000fe20000010004 */
[----:B0-----:R-:W-:-:S02]  /*6bd0*/  SHF.R.U32.HI R117, RZ, 0x8, R30 ;  /* 0x00000008ff757819 */ /* 0x001fc4000001161e */
[----:B------:R-:W-:Y:S01]  /*6be0*/  SHF.R.U32.HI R30, RZ, 0x10, R30 ;  /* 0x00000010ff1e7819 */ /* 0x000fe2000001161e */
[--C-:B---3--:R-:W-:Y:S02]  /*6bf0*/  HADD2.F32 R4, -RZ, R58.reuse.H0_H0 ;  /* 0x2000003aff047230 */ /* 0x108fe40000004100 */
[-C--:B------:R-:W-:Y:S01]  /*6c00*/  FFMA.FTZ R81, R81, R114.reuse, R108 ;  /* 0x0000007251517223 */ /* 0x080fe2000001006c */
[-C--:B------:R-:W-:Y:S01]  /*6c10*/  FFMA.FTZ R82, R82, R114.reuse, R5 ;  /* 0x0000007252527223 */ /* 0x080fe20000010005 */
[----:B------:R-:W-:Y:S01]  /*6c20*/  LOP3.LUT R30, R30, 0xff, RZ, 0xc0, !PT ;  /* 0x000000ff1e1e7812 */ /* 0x000fe200078ec0ff */
[----:B------:R-:W-:Y:S01]  /*6c30*/  FFMA.FTZ R86, R87, R114, R86 ;  /* 0x0000007257567223 */ /* 0x000fe20000010056 */
[----:B------:R-:W-:Y:S01]  /*6c40*/  SHF.R.U32.HI R57, RZ, 0x8, R31 ;  /* 0x00000008ff397819 */ /* 0x000fe2000001161f */
[----:B------:R-:W-:Y:S01]  /*6c50*/  HADD2.F32 R5, -RZ, R58.H1_H1 ;  /* 0x3000003aff057230 */ /* 0x000fe20000004100 */
[----:B------:R-:W-:Y:S01]  /*6c60*/  IADD3 R30, R30, -0x80, RZ ;  /* 0xffffff801e1e7810 */ /* 0x000fe20007ffe0ff */
[-C--:B------:R-:W-:Y:S01]  /*6c70*/  FFMA.FTZ R81, R88, R4.reuse, R81 ;  /* 0x0000000458517223 */ /* 0x080fe20000010051 */
[----:B------:R-:W-:Y:S01]  /*6c80*/  LEA.HI R37, R31, 0xffffff80, RZ, 0x8 ;  /* 0xffffff801f257811 */ /* 0x000fe200078f40ff */
[-C--:B------:R-:W-:Y:S01]  /*6c90*/  FFMA.FTZ R82, R89, R4.reuse, R82 ;  /* 0x0000000459527223 */ /* 0x080fe20000010052 */
[-C--:B------:R-:W-:Y:S01]  /*6ca0*/  FFMA.FTZ R83, R90, R4.reuse, R83 ;  /* 0x000000045a537223 */ /* 0x080fe20000010053 */
[----:B------:R-:W-:Y:S01]  /*6cb0*/  FFMA.FTZ R86, R91, R4, R86 ;  /* 0x000000045b567223 */ /* 0x000fe20000010056 */
[----:B------:R-:W-:-:S02]  /*6cc0*/  SHF.R.U32.HI R31, RZ, 0x10, R31 ;  /* 0x00000010ff1f7819 */ /* 0x000fc4000001161f */
[----:B------:R-:W-:Y:S02]  /*6cd0*/  SHF.R.U32.HI R4, RZ, 0x8, R33 ;  /* 0x00000008ff047819 */ /* 0x000fe40000011621 */
[----:B------:R-:W-:Y:S02]  /*6ce0*/  LOP3.LUT R78, R57, 0xff, RZ, 0xc0, !PT ;  /* 0x000000ff394e7812 */ /* 0x000fe400078ec0ff */
[----:B------:R0:W3:Y:S01]  /*6cf0*/  I2F.F16 R57, R30 ;  /* 0x0000001e00397306 */ /* 0x0000e20000200c00 */
[C---:B------:R-:W-:Y:S01]  /*6d00*/  LEA.HI R44, R32.reuse, 0xffffff80, RZ, 0x8 ;  /* 0xffffff80202c7811 */ /* 0x040fe200078f40ff */
[-C--:B------:R-:W-:Y:S01]  /*6d10*/  FFMA.FTZ R105, R105, R5.reuse, R82 ;  /* 0x0000000569697223 */ /* 0x080fe20000010052 */
[----:B------:R-:W-:Y:S01]  /*6d20*/  LOP3.LUT R60, R32, 0xff, RZ, 0xc0, !PT ;  /* 0x000000ff203c7812 */ /* 0x000fe200078ec0ff */
[-C--:B------:R-:W-:Y:S01]  /*6d30*/  FFMA.FTZ R81, R92, R5.reuse, R81 ;  /* 0x000000055c517223 */ /* 0x080fe20000010051 */
[----:B------:R-:W-:Y:S01]  /*6d40*/  LOP3.LUT R31, R31, 0xff, RZ, 0xc0, !PT ;  /* 0x000000ff1f1f7812 */ /* 0x000fe200078ec0ff */
[-C--:B------:R-:W-:Y:S01]  /*6d50*/  FFMA.FTZ R106, R106, R5.reuse, R83 ;  /* 0x000000056a6a7223 */ /* 0x080fe20000010053 */
[----:B------:R-:W-:Y:S01]  /*6d60*/  FFMA.FTZ R107, R107, R5, R86 ;  /* 0x000000056b6b7223 */ /* 0x000fe20000010056 */
[----:B0-----:R-:W-:-:S02]  /*6d70*/  SHF.R.U32.HI R30, RZ, 0x8, R32 ;  /* 0x00000008ff1e7819 */ /* 0x001fc40000011620 */
[----:B------:R-:W-:Y:S02]  /*6d80*/  SHF.R.U32.HI R32, RZ, 0x10, R32 ;  /* 0x00000010ff207819 */ /* 0x000fe40000011620 */
[----:B------:R-:W-:Y:S02]  /*6d90*/  LOP3.LUT R82, R4, 0xff, RZ, 0xc0, !PT ;  /* 0x000000ff04527812 */ /* 0x000fe400078ec0ff */
[----:B------:R-:W0:Y:S01]  /*6da0*/  LDS.64 R4, [UR4+0x1e0] ;  /* 0x0001e004ff047984 */ /* 0x000e220008000a00 */
[----:B------:R-:W-:Y:S01]  /*6db0*/  IADD3 R58, R31, -0x80, RZ ;  /* 0xffffff801f3a7810 */ /* 0x000fe20007ffe0ff */
[--C-:B------:R-:W-:Y:S01]  /*6dc0*/  HADD2.F32 R31, -RZ, R59.reuse.H0_H0 ;  /* 0x2000003bff1f7230 */ /* 0x100fe20000004100 */
[----:B------:R-:W-:Y:S01]  /*6dd0*/  LOP3.LUT R32, R32, 0xff, RZ, 0xc0, !PT ;  /* 0x000000ff20207812 */ /* 0x000fe200078ec0ff */
[----:B------:R-:W-:-:S03]  /*6de0*/  HADD2.F32 R80, -RZ, R59.H1_H1 ;  /* 0x3000003bff507230 */ /* 0x000fc60000004100 */
[----:B------:R-:W-:Y:S01]  /*6df0*/  IADD3 R32, R32, -0x80, RZ ;  /* 0xffffff8020207810 */ /* 0x000fe20007ffe0ff */
[-C--:B------:R-:W-:Y:S01]  /*6e00*/  FFMA.FTZ R107, R74, R31.reuse, R107 ;  /* 0x0000001f4a6b7223 */ /* 0x080fe2000001006b */
[----:B------:R-:W-:Y:S02]  /*6e10*/  FFMA.FTZ R106, R73, R31, R106 ;  /* 0x0000001f496a7223 */ /* 0x000fe4000001006a */
[----:B------:R4:W0:Y:S01]  /*6e20*/  I2F.F16 R79, R32 ;  /* 0x00000020004f7306 */ /* 0x0008220000200c00 */
[-C--:B------:R-:W-:Y:S01]  /*6e30*/  FFMA.FTZ R107, R68, R80.reuse, R107 ;  /* 0x00000050446b7223 */ /* 0x080fe2000001006b */
[--C-:B------:R-:W-:Y:S01]  /*6e40*/  SHF.R.U32.HI R68, RZ, 0x8, R35.reuse ;  /* 0x00000008ff447819 */ /* 0x100fe20000011623 */
[----:B------:R-:W-:Y:S01]  /*6e50*/  FFMA.FTZ R106, R67, R80, R106 ;  /* 0x00000050436a7223 */ /* 0x000fe2000001006a */
[----:B------:R-:W-:Y:S02]  /*6e60*/  SHF.R.U32.HI R74, RZ, 0x10, R35 ;  /* 0x00000010ff4a7819 */ /* 0x000fe40000011623 */
[----:B----4-:R-:W-:-:S02]  /*6e70*/  SHF.R.U32.HI R32, RZ, 0x8, R34 ;  /* 0x00000008ff207819 */ /* 0x010fc40000011622 */
[----:B------:R-:W-:Y:S02]  /*6e80*/  SHF.R.U32.HI R34, RZ, 0x10, R34 ;  /* 0x00000010ff227819 */ /* 0x000fe40000011622 */
[----:B------:R-:W-:Y:S02]  /*6e90*/  SHF.R.U32.HI R33, RZ, 0x10, R33 ;  /* 0x00000010ff217819 */ /* 0x000fe40000011621 */
[----:B------:R-:W-:Y:S02]  /*6ea0*/  LOP3.LUT R67, R34, 0xff, RZ, 0xc0, !PT ;  /* 0x000000ff22437812 */ /* 0x000fe400078ec0ff */
[----:B------:R-:W-:Y:S02]  /*6eb0*/  LOP3.LUT R68, R68, 0xff, RZ, 0xc0, !PT ;  /* 0x000000ff44447812 */ /* 0x000fe400078ec0ff */
[----:B------:R-:W-:Y:S02]  /*6ec0*/  LOP3.LUT R74, R74, 0xff, RZ, 0xc0, !PT ;  /* 0x000000ff4a4a7812 */ /* 0x000fe400078ec0ff */
[----:B------:R-:W-:-:S02]  /*6ed0*/  LOP3.LUT R116, R116, 0xff, RZ, 0xc0, !PT ;  /* 0x000000ff74747812 */ /* 0x000fc400078ec0ff */
[----:B------:R-:W-:Y:S02]  /*6ee0*/  LOP3.LUT R117, R117, 0xff, RZ, 0xc0, !PT ;  /* 0x000000ff75757812 */ /* 0x000fe400078ec0ff */
[----:B------:R-:W-:Y:S02]  /*6ef0*/  LOP3.LUT R33, R33, 0xff, RZ, 0xc0, !PT ;  /* 0x000000ff21217812 */ /* 0x000fe400078ec0ff */
[----:B------:R-:W-:Y:S02]  /*6f00*/  LOP3.LUT R32, R32, 0xff, RZ, 0xc0, !PT ;  /* 0x000000ff20207812 */ /* 0x000fe400078ec0ff */
[----:B------:R-:W-:Y:S01]  /*6f10*/  IADD3 R35, R67, -0x80, RZ ;  /* 0xffffff8043237810 */ /* 0x000fe20007ffe0ff */
[-C--:B------:R-:W-:Y:S01]  /*6f20*/  FFMA.FTZ R104, R104, R31.reuse, R81 ;  /* 0x0000001f68687223 */ /* 0x080fe20000010051 */
[----:B------:R-:W-:Y:S01]  /*6f30*/  IADD3 R67, R68, -0x80, RZ ;  /* 0xffffff8044437810 */ /* 0x000fe20007ffe0ff */
[----:B------:R-:W-:Y:S01]  /*6f40*/  FFMA.FTZ R105, R72, R31, R105 ;  /* 0x0000001f48697223 */ /* 0x000fe20000010069 */
[----:B------:R-:W-:-:S02]  /*6f50*/  IADD3 R60, R60, -0x80, RZ ;  /* 0xffffff803c3c7810 */ /* 0x000fc40007ffe0ff */
[----:B------:R-:W-:Y:S02]  /*6f60*/  IADD3 R78, R78, -0x80, RZ ;  /* 0xffffff804e4e7810 */ /* 0x000fe40007ffe0ff */
[----:B------:R-:W-:Y:S02]  /*6f70*/  IADD3 R68, R74, -0x80, RZ ;  /* 0xffffff804a447810 */ /* 0x000fe40007ffe0ff */
[----:B------:R-:W-:Y:S02]  /*6f80*/  IADD3 R116, R116, -0x80, RZ ;  /* 0xffffff8074747810 */ /* 0x000fe40007ffe0ff */
[----:B------:R-:W-:Y:S02]  /*6f90*/  IADD3 R117, R117, -0x80, RZ ;  /* 0xffffff8075757810 */ /* 0x000fe40007ffe0ff */
[----:B------:R-:W-:Y:S02]  /*6fa0*/  IADD3 R82, R82, -0x80, RZ ;  /* 0xffffff8052527810 */ /* 0x000fe40007ffe0ff */
[----:B------:R-:W-:-:S02]  /*6fb0*/  IADD3 R33, R33, -0x80, RZ ;  /* 0xffffff8021217810 */ /* 0x000fc40007ffe0ff */
[----:B------:R-:W-:Y:S01]  /*6fc0*/  IADD3 R32, R32, -0x80, RZ ;  /* 0xffffff8020207810 */ /* 0x000fe20007ffe0ff */
[-C--:B------:R-:W-:Y:S01]  /*6fd0*/  FFMA.FTZ R104, R75, R80.reuse, R104 ;  /* 0x000000504b687223 */ /* 0x080fe20000010068 */
[----:B------:R-:W-:Y:S01]  /*6fe0*/  FFMA.FTZ R105, R76, R80, R105 ;  /* 0x000000504c697223 */ /* 0x000fe20000010069 */
[----:B------:R-:W-:Y:S01]  /*6ff0*/  LOP3.LUT R30, R30, 0xff, RZ, 0xc0, !PT ;  /* 0x000000ff1e1e7812 */ /* 0x000fe200078ec0ff */
[----:B------:R-:W4:Y:S01]  /*7000*/  I2F.F16 R0, R0 ;  /* 0x0000000000007306 */ /* 0x000f220000200c00 */
[----:B------:R-:W-:Y:S01]  /*7010*/  FMUL.FTZ R104, R104, R17 ;  /* 0x0000001168687220 */ /* 0x000fe20000410000 */
[----:B------:R-:W-:Y:S01]  /*7020*/  FMUL.FTZ R105, R105, R18 ;  /* 0x0000001269697220 */ /* 0x000fe20000410000 */
[----:B------:R-:W-:Y:S01]  /*7030*/  FMUL.FTZ R106, R106, R19 ;  /* 0x000000136a6a7220 */ /* 0x000fe20000410000 */
[----:B------:R-:W-:Y:S01]  /*7040*/  FMUL.FTZ R107, R107, R36 ;  /* 0x000000246b6b7220 */ /* 0x000fe20000410000 */
[----:B------:R-:W-:-:S03]  /*7050*/  IADD3 R30, R30, -0x80, RZ ;  /* 0xffffff801e1e7810 */ /* 0x000fc60007ffe0ff */
[----:B------:R-:W0:Y:S01]  /*7060*/  I2F.F16 R37, R37 ;  /* 0x0000002500257306 */ /* 0x000e220000200c00 */
[----:B------:R-:W-:-:S07]  /*7070*/  F2FP.F16.F32.PACK_AB R104, RZ, R104 ;  /* 0x00000068ff68723e */ /* 0x000fce00000000ff */
[----:B------:R-:W0:Y:S01]  /*7080*/  I2F.F16 R44, R44 ;  /* 0x0000002c002c7306 */ /* 0x000e220000200c00 */
[----:B------:R-:W-:-:S07]  /*7090*/  F2FP.F16.F32.PACK_AB R105, RZ, R105 ;  /* 0x00000069ff69723e */ /* 0x000fce00000000ff */
[----:B------:R-:W0:Y:S01]  /*70a0*/  I2F.F16 R40, R40 ;  /* 0x0000002800287306 */ /* 0x000e220000200c00 */
[----:B------:R-:W-:-:S07]  /*70b0*/  F2FP.F16.F32.PACK_AB R106, RZ, R106 ;  /* 0x0000006aff6a723e */ /* 0x000fce00000000ff */
[----:B------:R-:W0:Y:S01]  /*70c0*/  I2F.F16 R52, R52 ;  /* 0x0000003400347306 */ /* 0x000e220000200c00 */
[----:B------:R-:W-:-:S07]  /*70d0*/  F2FP.F16.F32.PACK_AB R107, RZ, R107 ;  /* 0x0000006bff6b723e */ /* 0x000fce00000000ff */
        /* <DEDUP_REMOVED lines=13> */
[----:B------:R-:W1:Y:S08]  /*71b0*/  I2F.F16 R67, R67 ;  /* 0x0000004300437306 */ /* 0x000e700000200c00 */
[----:B------:R-:W1:Y:S01]  /*71c0*/  I2F.F16 R68, R68 ;  /* 0x0000004400447306 */ /* 0x000e620000200c00 */
[----:B------:R-:W-:-:S02]  /*71d0*/  HADD2 R69, R104.H0_H0, R69.H0_H0 ;  /* 0x2000004568457230 */ /* 0x000fc40000000800 */
[----:B0-----:R-:W-:Y:S02]  /*71e0*/  HADD2.F32 R81, -RZ, R4.H0_H0 ;  /* 0x20000004ff517230 */ /* 0x001fe40000004100 */
[----:B------:R-:W-:Y:S02]  /*71f0*/  HADD2 R70, R105.H0_H0, R70.H0_H0 ;  /* 0x2000004669467230 */ /* 0x000fe40000000800 */
[----:B------:R-:W-:Y:S01]  /*7200*/  HADD2.F32 R83, -RZ, R4.H1_H1 ;  /* 0x30000004ff537230 */ /* 0x000fe20000004100 */
[----:B------:R0:W1:Y:S01]  /*7210*/  I2F.F16 R59, R30 ;  /* 0x0000001e003b7306 */ /* 0x0000620000200c00 */
[----:B------:R-:W-:Y:S02]  /*7220*/  HADD2 R71, R106.H0_H0, R71.H0_H0 ;  /* 0x200000476a477230 */ /* 0x000fe40000000800 */
[----:B------:R-:W-:Y:S02]  /*7230*/  HADD2.F32 R76, -RZ, R5.H0_H0 ;  /* 0x20000005ff4c7230 */ /* 0x000fe40000004100 */
[----:B------:R-:W-:-:S02]  /*7240*/  HADD2 R77, R107.H0_H0, R77.H0_H0 ;  /* 0x2000004d6b4d7230 */ /* 0x000fc40000000800 */
[----:B------:R-:W-:Y:S01]  /*7250*/  HADD2.F32 R80, -RZ, R5.H1_H1 ;  /* 0x30000005ff507230 */ /* 0x000fe20000004100 */
[----:B0-----:R-:W0:Y:S01]  /*7260*/  LDS.64 R30, [UR4+0x1e8] ;  /* 0x0001e804ff1e7984 */ /* 0x001e220008000a00 */
[----:B--234-:R-:W-:Y:S05]  /*7270*/  @!P1 BRA `(.L_x_1563) ;  /* 0x0000000400589947 */ /* 0x01cfea0003800000 */
[----:B------:R-:W2:Y:S01]  /*7280*/  LDS.64 R4, [UR4+-0x20] ;  /* 0xffffe004ff047984 */ /* 0x000ea20008000a00 */
[----:B-1----:R-:W-:Y:S02]  /*7290*/  HADD2.F32 R74, -RZ, R51.H0_H0 ;  /* 0x20000033ff4a7230 */ /* 0x002fe40000004100 */
[----:B------:R-:W-:Y:S01]  /*72a0*/  HADD2.F32 R88, -RZ, R52.H0_H0 ;  /* 0x20000034ff587230 */ /* 0x000fe20000004100 */
[----:B------:R-:W1:Y:S01]  /*72b0*/  LDS.64 R32, [UR4+-0x18] ;  /* 0xffffe804ff207984 */ /* 0x000e620008000a00 */
[----:B------:R-:W-:Y:S02]  /*72c0*/  HADD2.F32 R82, -RZ, R61.H0_H0 ;  /* 0x2000003dff527230 */ /* 0x000fe40000004100 */
[----:B------:R-:W-:Y:S02]  /*72d0*/  HADD2.F32 R84, -RZ, R28.H0_H0 ;  /* 0x2000001cff547230 */ /* 0x000fe40000004100 */
[----:B------:R-:W-:Y:S02]  /*72e0*/  HADD2.F32 R90, -RZ, R29.H0_H0 ;  /* 0x2000001dff5a7230 */ /* 0x000fe40000004100 */
[----:B--2---:R-:W-:-:S02]  /*72f0*/  HADD2.F32 R75, -RZ, R4.H0_H0 ;  /* 0x20000004ff4b7230 */ /* 0x004fc40000004100 */
[----:B------:R-:W-:Y:S02]  /*7300*/  HADD2.F32 R85, -RZ, R4.H1_H1 ;  /* 0x30000004ff557230 */ /* 0x000fe40000004100 */
[----:B------:R-:W-:Y:S02]  /*7310*/  HADD2.F32 R4, -RZ, R40.H0_H0 ;  /* 0x20000028ff047230 */ /* 0x000fe40000004100 */
[C---:B------:R-:W-:Y:S01]  /*7320*/  FFMA.FTZ R89, R75.reuse, R74, RZ ;  /* 0x0000004a4b597223 */ /* 0x040fe200000100ff */
[----:B------:R-:W-:Y:S02]  /*7330*/  HADD2.F32 R74, -RZ, R56.H0_H0 ;  /* 0x20000038ff4a7230 */ /* 0x000fe40000004100 */
[C---:B------:R-:W-:Y:S01]  /*7340*/  FFMA.FTZ R88, R75.reuse, R88, RZ ;  /* 0x000000584b587223 */ /* 0x040fe200000100ff */
[----:B------:R-:W-:Y:S02]  /*7350*/  HADD2.F32 R86, -RZ, R5.H0_H0 ;  /* 0x20000005ff567230 */ /* 0x000fe40000004100 */
[----:B------:R-:W-:Y:S01]  /*7360*/  FFMA.FTZ R87, R4, R75, RZ ;  /* 0x0000004b04577223 */ /* 0x000fe200000100ff */
[----:B------:R-:W-:Y:S01]  /*7370*/  FFMA.FTZ R91, R75, R82, RZ ;  /* 0x000000524b5b7223 */ /* 0x000fe200000100ff */
[----:B------:R-:W-:Y:S01]  /*7380*/  FFMA.FTZ R89, R85, R74, R89 ;  /* 0x0000004a55597223 */ /* 0x000fe20000010059 */
[----:B------:R-:W-:-:S02]  /*7390*/  HADD2.F32 R74, -RZ, R57.H0_H0 ;  /* 0x20000039ff4a7230 */ /* 0x000fc40000004100 */
[----:B------:R-:W-:Y:S01]  /*73a0*/  FFMA.FTZ R84, R84, R85, R87 ;  /* 0x0000005554547223 */ /* 0x000fe20000010057 */
[----:B------:R-:W-:Y:S02]  /*73b0*/  HADD2.F32 R82, -RZ, R78.H0_H0 ;  /* 0x2000004eff527230 */ /* 0x000fe40000004100 */
[C---:B------:R-:W-:Y:S01]  /*73c0*/  FFMA.FTZ R87, R85.reuse, R90, R88 ;  /* 0x0000005a55577223 */ /* 0x040fe20000010058 */
[----:B------:R-:W-:Y:S02]  /*73d0*/  HADD2.F32 R4, -RZ, R3.H0_H0 ;  /* 0x20000003ff047230 */ /* 0x000fe40000004100 */
[----:B------:R-:W-:Y:S01]  /*73e0*/  FFMA.FTZ R89, R86, R74, R89 ;  /* 0x0000004a56597223 */ /* 0x000fe20000010059 */
[----:B------:R-:W-:Y:S02]  /*73f0*/  HADD2.F32 R75, -RZ, R65.H0_H0 ;  /* 0x20000041ff4b7230 */ /* 0x000fe40000004100 */
[----:B------:R-:W-:Y:S01]  /*7400*/  FFMA.FTZ R91, R85, R82, R91 ;  /* 0x00000052555b7223 */ /* 0x000fe2000001005b */
[----:B------:R-:W-:-:S02]  /*7410*/  HADD2.F32 R5, -RZ, R5.H1_H1 ;  /* 0x30000005ff057230 */ /* 0x000fc40000004100 */
[----:B------:R-:W-:Y:S01]  /*7420*/  FFMA.FTZ R82, R86, R4, R87 ;  /* 0x0000000456527223 */ /* 0x000fe20000010057 */
[----:B------:R-:W-:Y:S02]  /*7430*/  HADD2.F32 R74, -RZ, R39.H0_H0 ;  /* 0x20000027ff4a7230 */ /* 0x000fe40000004100 */
[----:B------:R-:W-:Y:S01]  /*7440*/  FFMA.FTZ R75, R75, R86, R84 ;  /* 0x000000564b4b7223 */ /* 0x000fe20000010054 */
[----:B------:R-:W-:Y:S02]  /*7450*/  HADD2.F32 R4, -RZ, R0.H0_H0 ;  /* 0x20000000ff047230 */ /* 0x000fe40000004100 */
[----:B------:R-:W-:Y:S02]  /*7460*/  HADD2.F32 R88, -RZ, R58.H0_H0 ;  /* 0x2000003aff587230 */ /* 0x000fe40000004100 */
[----:B------:R-:W-:Y:S01]  /*7470*/  FFMA.FTZ R85, R5, R74, R82 ;  /* 0x0000004a05557223 */ /* 0x000fe20000010052 */
[----:B------:R-:W-:Y:S02]  /*7480*/  HADD2.F32 R74, -RZ, R60.H0_H0 ;  /* 0x2000003cff4a7230 */ /* 0x000fe40000004100 */
[----:B------:R-:W-:Y:S01]  /*7490*/  FFMA.FTZ R75, R4, R5, R75 ;  /* 0x00000005044b7223 */ /* 0x000fe2000001004b */
[----:B-1----:R-:W-:-:S02]  /*74a0*/  HADD2.F32 R82, -RZ, R32.H0_H0 ;  /* 0x20000020ff527230 */ /* 0x002fc40000004100 */
[----:B------:R-:W-:Y:S01]  /*74b0*/  FFMA.FTZ R91, R86, R88, R91 ;  /* 0x00000058565b7223 */ /* 0x000fe2000001005b */
[----:B------:R-:W-:Y:S02]  /*74c0*/  HADD2.F32 R84, -RZ, R38.H0_H0 ;  /* 0x20000026ff547230 */ /* 0x000fe40000004100 */
[----:B------:R-:W-:Y:S02]  /*74d0*/  HADD2.F32 R4, -RZ, R37.H0_H0 ;  /* 0x20000025ff047230 */ /* 0x000fe40000004100 */
[----:B------:R-:W-:Y:S01]  /*74e0*/  FFMA.FTZ R74, R74, R82, R75 ;  /* 0x000000524a4a7223 */ /* 0x000fe2000001004b */
[----:B------:R-:W-:Y:S02]  /*74f0*/  HADD2.F32 R75, -RZ, R55.H0_H0 ;  /* 0x20000037ff4b7230 */ /* 0x000fe40000004100 */
[C---:B------:R-:W-:Y:S01]  /*7500*/  FFMA.FTZ R89, R5.reuse, R84, R89 ;  /* 0x0000005405597223 */ /* 0x040fe20000010059 */
[----:B------:R-:W-:Y:S02]  /*7510*/  HADD2.F32 R32, -RZ, R32.H1_H1 ;  /* 0x30000020ff207230 */ /* 0x000fe40000004100 */
[----:B------:R-:W-:Y:S01]  /*7520*/  FFMA.FTZ R91, R5, R4, R91 ;  /* 0x00000004055b7223 */ /* 0x000fe2000001005b */
[----:B------:R-:W-:-:S02]  /*7530*/  HADD2.F32 R84, -RZ, R54.H0_H0 ;  /* 0x20000036ff547230 */ /* 0x000fc40000004100 */
[C---:B------:R-:W-:Y:S01]  /*7540*/  FFMA.FTZ R75, R82.reuse, R75, R85 ;  /* 0x0000004b524b7223 */ /* 0x040fe20000010055 */
[----:B------:R-:W-:Y:S02]  /*7550*/  HADD2.F32 R86, -RZ, R53.H0_H0 ;  /* 0x20000035ff567230 */ /* 0x000fe40000004100 */
[----:B------:R-:W-:Y:S02]  /*7560*/  HADD2.F32 R87, -RZ, R72.H0_H0 ;  /* 0x20000048ff577230 */ /* 0x000fe40000004100 */
[C---:B------:R-:W-:Y:S01]  /*7570*/  FFMA.FTZ R89, R82.reuse, R84, R89 ;  /* 0x0000005452597223 */ /* 0x040fe20000010059 */
[----:B------:R-:W-:Y:S02]  /*7580*/  HADD2.F32 R5, -RZ, R59.H0_H0 ;  /* 0x2000003bff057230 */ /* 0x000fe40000004100 */
[----:B------:R-:W-:Y:S01]  /*7590*/  FFMA.FTZ R86, R82, R86, R91 ;  /* 0x0000005652567223 */ /* 0x000fe2000001005b */
[----:B------:R-:W-:Y:S02]  /*75a0*/  HADD2.F32 R4, -RZ, R33.H0_H0 ;  /* 0x20000021ff047230 */ /* 0x000fe40000004100 */
[----:B------:R-:W-:Y:S01]  /*75b0*/  FFMA.FTZ R75, R32, R87, R75 ;  /* 0x00000057204b7223 */ /* 0x000fe2000001004b */
[----:B------:R-:W-:-:S02]  /*75c0*/  HADD2.F32 R85, -RZ, R34.H0_H0 ;  /* 0x20000022ff557230 */ /* 0x000fc40000004100 */
[----:B------:R-:W-:Y:S01]  /*75d0*/  FFMA.FTZ R5, R5, R32, R74 ;  /* 0x0000002005057223 */ /* 0x000fe2000001004a */
[----:B------:R-:W-:Y:S02]  /*75e0*/  HADD2.F32 R87, -RZ, R67.H0_H0 ;  /* 0x20000043ff577230 */ /* 0x000fe40000004100 */
        /* <DEDUP_REMOVED lines=9> */
[C---:B------:R-:W-:Y:S01]  /*7680*/  FFMA.FTZ R85, R4.reuse, R84, R85 ;  /* 0x0000005404557223 */ /* 0x040fe20000010055 */
[----:B------:R-:W-:Y:S02]  /*7690*/  HADD2.F32 R32, -RZ, R44.H0_H0 ;  /* 0x2000002cff207230 */ /* 0x000fe40000004100 */
[----:B------:R-:W-:Y:S02]  /*76a0*/  HADD2.F32 R74, -RZ, R43.H0_H0 ;  /* 0x2000002bff4a7230 */ /* 0x000fe40000004100 */
[----:B------:R-:W-:Y:S01]  /*76b0*/  FFMA.FTZ R75, R4, R75, R87 ;  /* 0x0000004b044b7223 */ /* 0x000fe20000010057 */
[----:B------:R-:W-:Y:S02]  /*76c0*/  HADD2.F32 R84, -RZ, R42.H0_H0 ;  /* 0x2000002aff547230 */ /* 0x000fe40000004100 */
[----:B------:R-:W-:Y:S01]  /*76d0*/  FFMA.FTZ R32, R32, R33, R5 ;  /* 0x0000002120207223 */ /* 0x000fe20000010005 */
[----:B------:R-:W-:-:S02]  /*76e0*/  HADD2.F32 R86, -RZ, R41.H0_H0 ;  /* 0x20000029ff567230 */ /* 0x000fc40000004100 */
[C---:B------:R-:W-:Y:S01]  /*76f0*/  FFMA.FTZ R5, R33.reuse, R74, R82 ;  /* 0x0000004a21057223 */ /* 0x040fe20000010052 */
[C---:B------:R-:W-:Y:S01]  /*7700*/  FFMA.FTZ R84, R33.reuse, R84, R85 ;  /* 0x0000005421547223 */ /* 0x040fe20000010055 */
[----:B------:R-:W-:Y:S01]  /*7710*/  FMUL.FTZ R32, R32, R17 ;  /* 0x0000001120207220 */ /* 0x000fe20000410000 */
[----:B------:R-:W-:Y:S01]  /*7720*/  FFMA.FTZ R75, R33, R86, R75 ;  /* 0x00000056214b7223 */ /* 0x000fe2000001004b */
[----:B------:R-:W-:Y:S01]  /*7730*/  FMUL.FTZ R5, R5, R18 ;  /* 0x0000001205057220 */ /* 0x000fe20000410000 */
[----:B------:R-:W-:Y:S02]  /*7740*/  FMUL.FTZ R84, R84, R19 ;  /* 0x0000001354547220 */ /* 0x000fe40000410000 */
[----:B------:R-:W-:Y:S01]  /*7750*/  FMUL.FTZ R75, R75, R36 ;  /* 0x000000244b4b7220 */ /* 0x000fe20000410000 */
[----:B------:R-:W-:Y:S02]  /*7760*/  F2FP.F16.F32.PACK_AB R32, RZ, R32 ;  /* 0x00000020ff20723e */ /* 0x000fe400000000ff */
[----:B------:R-:W-:-:S02]  /*7770*/  F2FP.F16.F32.PACK_AB R5, RZ, R5 ;  /* 0x00000005ff05723e */ /* 0x000fc400000000ff */
[----:B------:R-:W-:Y:S02]  /*7780*/  F2FP.F16.F32.PACK_AB R84, RZ, R84 ;  /* 0x00000054ff54723e */ /* 0x000fe400000000ff */
[----:B------:R-:W-:Y:S02]  /*7790*/  F2FP.F16.F32.PACK_AB R75, RZ, R75 ;  /* 0x0000004bff4b723e */ /* 0x000fe400000000ff */
[----:B------:R-:W-:Y:S02]  /*77a0*/  PRMT R32, R32, 0x5410, R5 ;  /* 0x0000541020207816 */ /* 0x000fe40000000005 */
[----:B------:R-:W-:-:S04]  /*77b0*/  PRMT R84, R84, 0x5410, R75 ;  /* 0x0000541054547816 */ /* 0x000fc8000000004b */
[----:B------:R-:W-:Y:S01]  /*77c0*/  HFMA2.MMA R16, R32, 1, 1, R16 ;  /* 0x3c003c0020107835 */ /* 0x000fe20000000010 */
[----:B------:R-:W-:-:S10]  /*77d0*/  HADD2 R15, R84, R15 ;  /* 0x0000000f540f7230 */ /* 0x000fd40000000000 */
.L_x_1563:
[----:B------:R-:W-:Y:S05]  /*77e0*/  @!P2 BRA `(.L_x_1564) ;  /* 0x000000040058a947 */ /* 0x000fea0003800000 */
[----:B------:R-:W2:Y:S01]  /*77f0*/  LDS.64 R4, [UR4+0x60] ;  /* 0x00006004ff047984 */ /* 0x000ea20008000a00 */
[----:B------:R-:W-:Y:S02]  /*7800*/  HADD2.F32 R89, -RZ, R28.H0_H0 ;  /* 0x2000001cff597230 */ /* 0x000fe40000004100 */
[----:B-1----:R-:W-:Y:S01]  /*7810*/  HADD2.F32 R74, -RZ, R51.H0_H0 ;  /* 0x20000033ff4a7230 */ /* 0x002fe20000004100 */
[----:B------:R-:W1:Y:S01]  /*7820*/  LDS.64 R32, [UR4+0x68] ;  /* 0x00006804ff207984 */ /* 0x000e620008000a00 */
[----:B------:R-:W-:Y:S02]  /*7830*/  HADD2.F32 R75, -RZ, R61.H0_H0 ;  /* 0x2000003dff4b7230 */ /* 0x000fe40000004100 */
[----:B------:R-:W-:Y:S02]  /*7840*/  HADD2.F32 R91, -RZ, R29.H0_H0 ;  /* 0x2000001dff5b7230 */ /* 0x000fe40000004100 */
[----:B------:R-:W-:Y:S02]  /*7850*/  HADD2.F32 R105, -RZ, R78.H0_H0 ;  /* 0x2000004eff697230 */ /* 0x000fe40000004100 */
[----:B------:R-:W-:-:S02]  /*7860*/  HADD2.F32 R88, -RZ, R54.H0_H0 ;  /* 0x20000036ff587230 */ /* 0x000fc40000004100 */
[----:B------:R-:W-:Y:S02]  /*7870*/  HADD2.F32 R90, -RZ, R53.H0_H0 ;  /* 0x20000035ff5a7230 */ /* 0x000fe40000004100 */
[--C-:B--2---:R-:W-:Y:S02]  /*7880*/  HADD2.F32 R84, -RZ, R4.reuse.H0_H0 ;  /* 0x20000004ff547230 */ /* 0x104fe40000004100 */
[----:B------:R-:W-:Y:S02]  /*7890*/  HADD2.F32 R85, -RZ, R4.H1_H1 ;  /* 0x30000004ff557230 */ /* 0x000fe40000004100 */
[----:B------:R-:W-:Y:S02]  /*78a0*/  HADD2.F32 R4, -RZ, R40.H0_H0 ;  /* 0x20000028ff047230 */ /* 0x000fe40000004100 */
[----:B------:R-:W-:Y:S01]  /*78b0*/  FFMA.FTZ R74, R74, R84, RZ ;  /* 0x000000544a4a7223 */ /* 0x000fe200000100ff */
[--C-:B------:R-:W-:Y:S02]  /*78c0*/  HADD2.F32 R87, -RZ, R5.reuse.H0_H0 ;  /* 0x20000005ff577230 */ /* 0x100fe40000004100 */
[----:B------:R-:W-:-:S02]  /*78d0*/  HADD2.F32 R82, -RZ, R5.H1_H1 ;  /* 0x30000005ff527230 */ /* 0x000fc40000004100 */
[----:B------:R-:W-:Y:S01]  /*78e0*/  FFMA.FTZ R4, R4, R84, RZ ;  /* 0x0000005404047223 */ /* 0x000fe200000100ff */
[----:B------:R-:W-:-:S03]  /*78f0*/  HADD2.F32 R5, -RZ, R52.H0_H0 ;  /* 0x20000034ff057230 */ /* 0x000fc60000004100 */
[-C--:B------:R-:W-:Y:S01]  /*7900*/  FFMA.FTZ R4, R89, R85.reuse, R4 ;  /* 0x0000005559047223 */ /* 0x080fe20000010004 */
[----:B------:R-:W-:Y:S02]  /*7910*/  HADD2.F32 R89, -RZ, R56.H0_H0 ;  /* 0x20000038ff597230 */ /* 0x000fe40000004100 */
[-C--:B------:R-:W-:Y:S01]  /*7920*/  FFMA.FTZ R86, R5, R84.reuse, RZ ;  /* 0x0000005405567223 */ /* 0x080fe200000100ff */
[----:B------:R-:W-:Y:S01]  /*7930*/  FFMA.FTZ R84, R75, R84, RZ ;  /* 0x000000544b547223 */ /* 0x000fe200000100ff */
[----:B------:R-:W-:Y:S02]  /*7940*/  HADD2.F32 R5, -RZ, R65.H0_H0 ;  /* 0x20000041ff057230 */ /* 0x000fe40000004100 */
[-C--:B------:R-:W-:Y:S01]  /*7950*/  FFMA.FTZ R86, R91, R85.reuse, R86 ;  /* 0x000000555b567223 */ /* 0x080fe20000010056 */
[-C--:B------:R-:W-:Y:S01]  /*7960*/  FFMA.FTZ R74, R89, R85.reuse, R74 ;  /* 0x00000055594a7223 */ /* 0x080fe2000001004a */
[----:B------:R-:W-:Y:S01]  /*7970*/  FFMA.FTZ R84, R105, R85, R84 ;  /* 0x0000005569547223 */ /* 0x000fe20000010054 */
[----:B------:R-:W-:-:S02]  /*7980*/  HADD2.F32 R85, -RZ, R57.H0_H0 ;  /* 0x20000039ff557230 */ /* 0x000fc40000004100 */
[-C--:B------:R-:W-:Y:S01]  /*7990*/  FFMA.FTZ R5, R5, R87.reuse, R4 ;  /* 0x0000005705057223 */ /* 0x080fe20000010004 */
[----:B------:R-:W-:Y:S02]  /*79a0*/  HADD2.F32 R75, -RZ, R3.H0_H0 ;  /* 0x20000003ff4b7230 */ /* 0x000fe40000004100 */
        /* <DEDUP_REMOVED lines=8> */
[----:B-1----:R-:W-:Y:S02]  /*7a30*/  HADD2.F32 R74, -RZ, R32.H0_H0 ;  /* 0x20000020ff4a7230 */ /* 0x002fe40000004100 */
[----:B------:R-:W-:Y:S01]  /*7a40*/  FFMA.FTZ R5, R4, R82, R5 ;  /* 0x0000005204057223 */ /* 0x000fe20000010005 */
[----:B------:R-:W-:Y:S02]  /*7a50*/  HADD2.F32 R86, -RZ, R38.H0_H0 ;  /* 0x20000026ff567230 */ /* 0x000fe40000004100 */
[----:B------:R-:W-:Y:S02]  /*7a60*/  HADD2.F32 R4, -RZ, R37.H0_H0 ;  /* 0x20000025ff047230 */ /* 0x000fe40000004100 */
[----:B------:R-:W-:Y:S01]  /*7a70*/  FFMA.FTZ R5, R84, R74, R5 ;  /* 0x0000004a54057223 */ /* 0x000fe20000010005 */
[----:B------:R-:W-:Y:S02]  /*7a80*/  HADD2.F32 R84, -RZ, R55.H0_H0 ;  /* 0x20000037ff547230 */ /* 0x000fe40000004100 */
[----:B------:R-:W-:Y:S01]  /*7a90*/  FFMA.FTZ R85, R86, R82, R85 ;  /* 0x0000005256557223 */ /* 0x000fe20000010055 */
[----:B------:R-:W-:-:S02]  /*7aa0*/  HADD2.F32 R32, -RZ, R32.H1_H1 ;  /* 0x30000020ff207230 */ /* 0x000fc40000004100 */
[----:B------:R-:W-:Y:S01]  /*7ab0*/  FFMA.FTZ R87, R4, R82, R87 ;  /* 0x0000005204577223 */ /* 0x000fe20000010057 */
[----:B------:R-:W-:Y:S02]  /*7ac0*/  HADD2.F32 R82, -RZ, R59.H0_H0 ;  /* 0x2000003bff527230 */ /* 0x000fe40000004100 */
[-C--:B------:R-:W-:Y:S01]  /*7ad0*/  FFMA.FTZ R75, R84, R74.reuse, R75 ;  /* 0x0000004a544b7223 */ /* 0x080fe2000001004b */
[----:B------:R-:W-:Y:S02]  /*7ae0*/  HADD2.F32 R86, -RZ, R72.H0_H0 ;  /* 0x20000048ff567230 */ /* 0x000fe40000004100 */
[-C--:B------:R-:W-:Y:S01]  /*7af0*/  FFMA.FTZ R85, R88, R74.reuse, R85 ;  /* 0x0000004a58557223 */ /* 0x080fe20000010055 */
[----:B------:R-:W-:Y:S01]  /*7b00*/  FFMA.FTZ R87, R90, R74, R87 ;  /* 0x0000004a5a577223 */ /* 0x000fe20000010057 */
        /* <DEDUP_REMOVED lines=8> */
[----:B------:R-:W-:Y:S02]  /*7b90*/  HADD2.F32 R82, -RZ, R73.H0_H0 ;  /* 0x20000049ff527230 */ /* 0x000fe40000004100 */
        /* <DEDUP_REMOVED lines=12> */
[-C--:B------:R-:W-:Y:S01]  /*7c60*/  FFMA.FTZ R5, R75, R33.reuse, R74 ;  /* 0x000000214b057223 */ /* 0x080fe2000001004a */
[----:B------:R-:W-:Y:S01]  /*7c70*/  FFMA.FTZ R82, R85, R33, R82 ;  /* 0x0000002155527223 */ /* 0x000fe20000010052 */
        /* <DEDUP_REMOVED lines=13> */
.L_x_1564:
        /* <DEDUP_REMOVED lines=87> */
.L_x_1565:
        /* <DEDUP_REMOVED lines=87> */
.L_x_1566:
[----:B------:R-:W-:Y:S01]  /*8830*/  HADD2.F32 R40, -RZ, R40.H0_H0 ;  /* 0x20000028ff287230 */ /* 0x000fe20000004100 */
[----:B-----5:R-:W-:Y:S01]  /*8840*/  LEA.HI R85, R26, 0xffffff80, RZ, 0x8 ;  /* 0xffffff801a557811 */ /* 0x020fe200078f40ff */
[----:B------:R-:W-:Y:S01]  /*8850*/  HADD2.F32 R52, -RZ, R52.H0_H0 ;  /* 0x20000034ff347230 */ /* 0x000fe20000004100 */
[----:B------:R-:W-:Y:S01]  /*8860*/  LEA.HI R89, R22, 0xffffff80, RZ, 0x8 ;  /* 0xffffff8016597811 */ /* 0x000fe200078f40ff */
[----:B-1----:R-:W-:Y:S02]  /*8870*/  HADD2.F32 R51, -RZ, R51.H0_H0 ;  /* 0x20000033ff337230 */ /* 0x002fe40000004100 */
        /* <DEDUP_REMOVED lines=31> */
[----:B0-----:R-:W-:Y:S01]  /*8a70*/  HADD2.F32 R4, -RZ, R30.H0_H0 ;  /* 0x2000001eff047230 */ /* 0x001fe20000004100 */
[----:B------:R-:W-:Y:S01]  /*8a80*/  LOP3.LUT R87, R24, 0xff, RZ, 0xc0, !PT ;  /* 0x000000ff18577812 */ /* 0x000fe200078ec0ff */
[----:B------:R-:W-:Y:S01]  /*8a90*/  HADD2.F32 R54, -RZ, R54.H0_H0 ;  /* 0x20000036ff367230 */ /* 0x000fe20000004100 */
[----:B------:R-:W-:Y:S01]  /*8aa0*/  LOP3.LUT R91, R26, 0xff, RZ, 0xc0, !PT ;  /* 0x000000ff1a5b7812 */ /* 0x000fe200078ec0ff */
[----:B------:R-:W-:Y:S02]  /*8ab0*/  HADD2.F32 R53, -RZ, R53.H0_H0 ;  /* 0x20000035ff357230 */ /* 0x000fe40000004100 */
[----:B------:R-:W-:Y:S01]  /*8ac0*/  FFMA.FTZ R32, R60, R4, R5 ;  /* 0x000000043c207223 */ /* 0x000fe20000010005 */
[----:B------:R-:W-:-:S02]  /*8ad0*/  HADD2.F32 R30, -RZ, R30.H1_H1 ;  /* 0x3000001eff1e7230 */ /* 0x000fc40000004100 */
[-C--:B------:R-:W-:Y:S01]  /*8ae0*/  FFMA.FTZ R33, R55, R4.reuse, R76 ;  /* 0x0000000437217223 */ /* 0x080fe2000001004c */
[-C--:B------:R-:W-:Y:S01]  /*8af0*/  FFMA.FTZ R75, R54, R4.reuse, R75 ;  /* 0x00000004364b7223 */ /* 0x080fe2000001004b */
[----:B------:R-:W-:Y:S01]  /*8b00*/  FFMA.FTZ R82, R53, R4, R80 ;  /* 0x0000000435527223 */ /* 0x000fe20000010050 */
[----:B------:R-:W-:Y:S01]  /*8b10*/  HADD2.F32 R59, -RZ, R59.H0_H0 ;  /* 0x2000003bff3b7230 */ /* 0x000fe20000004100 */
[----:B------:R-:W0:Y:S01]  /*8b20*/  LDS.64 R4, [UR4+0x260] ;  /* 0x00026004ff047984 */ /* 0x000e220008000a00 */
[----:B------:R-:W-:Y:S01]  /*8b30*/  HADD2.F32 R72, -RZ, R72.H0_H0 ;  /* 0x20000048ff487230 */ /* 0x000fe20000004100 */
[----:B------:R-:W-:Y:S01]  /*8b40*/  LOP3.LUT R104, R20, 0xff, RZ, 0xc0, !PT ;  /* 0x000000ff14687812 */ /* 0x000fe200078ec0ff */
        /* <DEDUP_REMOVED lines=9> */
[----:B------:R-:W-:Y:S01]  /*8be0*/  LOP3.LUT R107, R22, 0xff, RZ, 0xc0, !PT ;  /* 0x000000ff166b7812 */ /* 0x000fe200078ec0ff */
        /* <DEDUP_REMOVED lines=9> */
[----:B------:R-:W-:Y:S01]  /*8c80*/  LEA.HI R80, R25, 0xffffff80, RZ, 0x8 ;  /* 0xffffff8019507811 */ /* 0x000fe200078f40ff */
[----:B------:R-:W-:Y:S02]  /*8c90*/  HADD2.F32 R42, -RZ, R42.H0_H0 ;  /* 0x2000002aff2a7230 */ /* 0x000fe40000004100 */
[----:B------:R-:W-:Y:S01]  /*8ca0*/  FFMA.FTZ R32, R44, R31, R75 ;  /* 0x0000001f2c207223 */ /* 0x000fe2000001004b */
[----:B------:R-:W-:-:S02]  /*8cb0*/  HADD2.F32 R41, -RZ, R41.H0_H0 ;  /* 0x20000029ff297230 */ /* 0x000fc40000004100 */
[-C--:B------:R-:W-:Y:S01]  /*8cc0*/  FFMA.FTZ R75, R43, R31.reuse, R76 ;  /* 0x0000001f2b4b7223 */ /* 0x080fe2000001004c */
[----:B------:R-:W-:Y:S01]  /*8cd0*/  LEA.HI R33, R24, 0xffffff80, RZ, 0x8 ;  /* 0xffffff8018217811 */ /* 0x000fe200078f40ff */
[-C--:B------:R-:W-:Y:S01]  /*8ce0*/  FFMA.FTZ R76, R42, R31.reuse, R81 ;  /* 0x0000001f2a4c7223 */ /* 0x080fe20000010051 */
[----:B------:R-:W-:Y:S01]  /*8cf0*/  FFMA.FTZ R81, R41, R31, R74 ;  /* 0x0000001f29517223 */ /* 0x000fe2000001004a */
[----:B------:R-:W-:Y:S01]  /*8d00*/  FMUL.FTZ R74, R32, R17 ;  /* 0x00000011204a7220 */ /* 0x000fe20000410000 */
[----:B------:R-:W1:Y:S01]  /*8d10*/  LDS.64 R30, [UR4+0x268] ;  /* 0x00026804ff1e7984 */ /* 0x000e620008000a00 */
[----:B------:R-:W-:Y:S01]  /*8d20*/  FMUL.FTZ R75, R75, R18 ;  /* 0x000000124b4b7220 */ /* 0x000fe20000410000 */
[----:B------:R-:W-:Y:S01]  /*8d30*/  FMUL.FTZ R76, R76, R19 ;  /* 0x000000134c4c7220 */ /* 0x000fe20000410000 */
[----:B------:R-:W-:Y:S01]  /*8d40*/  FMUL.FTZ R81, R81, R36 ;  /* 0x0000002451517220 */ /* 0x000fe20000410000 */
[----:B------:R-:W-:Y:S01]  /*8d50*/  F2FP.F16.F32.PACK_AB R74, RZ, R74 ;  /* 0x0000004aff4a723e */ /* 0x000fe200000000ff */
[----:B------:R2:W3:Y:S01]  /*8d60*/  I2F.F16 R32, R80 ;  /* 0x0000005000207306 */ /* 0x0004e20000200c00 */
[----:B------:R-:W-:-:S02]  /*8d70*/  F2FP.F16.F32.PACK_AB R75, RZ, R75 ;  /* 0x0000004bff4b723e */ /* 0x000fc400000000ff */
[----:B------:R-:W-:Y:S01]  /*8d80*/  F2FP.F16.F32.PACK_AB R76, RZ, R76 ;  /* 0x0000004cff4c723e */ /* 0x000fe200000000ff */
[----:B------:R-:W-:Y:S01]  /*8d90*/  HADD2 R2, R74.H0_H0, R2.H0_H0 ;  /* 0x200000024a027230 */ /* 0x000fe20000000800 */
[----:B------:R-:W-:Y:S01]  /*8da0*/  F2FP.F16.F32.PACK_AB R81, RZ, R81 ;  /* 0x00000051ff51723e */ /* 0x000fe200000000ff */
[----:B------:R-:W-:Y:S02]  /*8db0*/  HADD2 R74, R75.H0_H0, R6.H0_H0 ;  /* 0x200000064b4a7230 */ /* 0x000fe40000000800 */
[--C-:B0-----:R-:W-:Y:S02]  /*8dc0*/  HADD2.F32 R6, -RZ, R4.reuse.H0_H0 ;  /* 0x20000004ff067230 */ /* 0x101fe40000004100 */
[----:B------:R-:W-:Y:S02]  /*8dd0*/  HADD2 R76, R76.H0_H0, R7.H0_H0 ;  /* 0x200000074c4c7230 */ /* 0x000fe40000000800 */
[----:B------:R-:W-:Y:S02]  /*8de0*/  HADD2.F32 R7, -RZ, R4.H1_H1 ;  /* 0x30000004ff077230 */ /* 0x000fe40000004100 */
[----:B------:R-:W-:-:S02]  /*8df0*/  HADD2 R8, R81.H0_H0, R8.H0_H0 ;  /* 0x2000000851087230 */ /* 0x000fc40000000800 */
[--C-:B------:R-:W-:Y:S01]  /*8e00*/  HADD2.F32 R82, -RZ, R5.reuse.H0_H0 ;  /* 0x20000005ff527230 */ /* 0x100fe20000004100 */
[----:B------:R0:W4:Y:S01]  /*8e10*/  I2F.F16 R75, R85 ;  /* 0x00000055004b7306 */ /* 0x0001220000200c00 */
[----:B------:R-:W-:Y:S02]  /*8e20*/  HADD2.F32 R83, -RZ, R5.H1_H1 ;  /* 0x30000005ff537230 */ /* 0x000fe40000004100 */
[-C--:B------:R-:W-:Y:S01]  /*8e30*/  FFMA.FTZ R5, R40, R6.reuse, RZ ;  /* 0x0000000628057223 */ /* 0x080fe200000100ff */
[-C--:B------:R-:W-:Y:S01]  /*8e40*/  FFMA.FTZ R84, R52, R6.reuse, RZ ;  /* 0x0000000634547223 */ /* 0x080fe200000100ff */
[-C--:B------:R-:W-:Y:S01]  /*8e50*/  FFMA.FTZ R81, R51, R6.reuse, RZ ;  /* 0x0000000633517223 */ /* 0x080fe200000100ff */
[----:B--2---:R-:W-:Y:S01]  /*8e60*/  LEA.HI R80, R27, 0xffffff80, RZ, 0x8 ;  /* 0xffffff801b507811 */ /* 0x004fe200078f40ff */
[-C--:B------:R-:W-:Y:S01]  /*8e70*/  FFMA.FTZ R4, R28, R7.reuse, R5 ;  /* 0x000000071c047223 */ /* 0x080fe20000010005 */
[-C--:B------:R-:W-:Y:S01]  /*8e80*/  FFMA.FTZ R84, R29, R7.reuse, R84 ;  /* 0x000000071d547223 */ /* 0x080fe20000010054 */
[----:B------:R-:W2:Y:S01]  /*8e90*/  I2F.F16 R33, R33 ;  /* 0x0000002100217306 */ /* 0x000ea20000200c00 */
[----:B0-----:R-:W-:Y:S01]  /*8ea0*/  FFMA.FTZ R85, R61, R6, RZ ;  /* 0x000000063d557223 */ /* 0x001fe200000100ff */
        /* <DEDUP_REMOVED lines=9> */
[----:B------:R-:W-:Y:S01]  /*8f40*/  LEA.HI R81, R20, 0xffffff80, RZ, 0x8 ;  /* 0xffffff8014517811 */ /* 0x000fe200078f40ff */
[----:B------:R-:W0:Y:S01]  /*8f50*/  I2F.F16 R80, R80 ;  /* 0x0000005000507306 */ /* 0x000e220000200c00 */
[----:B------:R-:W-:Y:S01]  /*8f60*/  FFMA.FTZ R88, R37, R83, R82 ;  /* 0x0000005325587223 */ /* 0x000fe20000010052 */
[----:B------:R-:W-:Y:S01]  /*8f70*/  LEA.HI R83, R21, 0xffffff80, RZ, 0x8 ;  /* 0xffffff8015537811 */ /* 0x000fe200078f40ff */
[----:B-1----:R-:W-:-:S02]  /*8f80*/  HADD2.F32 R4, -RZ, R30.H0_H0 ;  /* 0x2000001eff047230 */ /* 0x002fc40000004100 */
[----:B------:R-:W-:Y:S02]  /*8f90*/  HADD2.F32 R6, -RZ, R30.H1_H1 ;  /* 0x3000001eff067230 */ /* 0x000fe40000004100 */
[--C-:B------:R-:W-:Y:S02]  /*8fa0*/  HADD2.F32 R84, -RZ, R31.reuse.H0_H0 ;  /* 0x2000001fff547230 */ /* 0x100fe40000004100 */
[-C--:B------:R-:W-:Y:S01]  /*8fb0*/  FFMA.FTZ R82, R60, R4.reuse, R5 ;  /* 0x000000043c527223 */ /* 0x080fe20000010005 */
[----:B------:R-:W-:Y:S02]  /*8fc0*/  HADD2.F32 R7, -RZ, R31.H1_H1 ;  /* 0x3000001fff077230 */ /* 0x000fe40000004100 */
[-C--:B------:R-:W-:Y:S01]  /*8fd0*/  FFMA.FTZ R31, R55, R4.reuse, R86 ;  /* 0x00000004371f7223 */ /* 0x080fe20000010056 */
[-C--:B------:R-:W-:Y:S01]  /*8fe0*/  FFMA.FTZ R85, R54, R4.reuse, R85 ;  /* 0x0000000436557223 */ /* 0x080fe20000010055 */
[----:B------:R-:W-:Y:S01]  /*8ff0*/  FFMA.FTZ R90, R53, R4, R88 ;  /* 0x00000004355a7223 */ /* 0x000fe20000010058 */
[-C--:B------:R-:W-:Y:S01]  /*9000*/  FFMA.FTZ R82, R59, R6.reuse, R82 ;  /* 0x000000063b527223 */ /* 0x080fe20000010052 */
[----:B------:R-:W1:Y:S01]  /*9010*/  LDS.64 R4, [UR4+0x2e0] ;  /* 0x0002e004ff047984 */ /* 0x000e620008000a00 */
[----:B------:R3:W0:Y:S01]  /*9020*/  I2F.F16 R30, R83 ;  /* 0x00000053001e7306 */ /* 0x0006220000200c00 */
[-C--:B------:R-:W-:Y:S01]  /*9030*/  FFMA.FTZ R88, R34, R6.reuse, R85 ;  /* 0x0000000622587223 */ /* 0x080fe20000010055 */
[-C--:B------:R-:W-:Y:S01]  /*9040*/  FFMA.FTZ R86, R72, R6.reuse, R31 ;  /* 0x0000000648567223 */ /* 0x080fe2000001001f */
[----:B------:R-:W-:Y:S01]  /*9050*/  FFMA.FTZ R85, R67, R6, R90 ;  /* 0x0000000643557223 */ /* 0x000fe2000001005a */
[----:B------:R-:W-:-:S02]  /*9060*/  IADD3 R90, R87, -0x80, RZ ;  /* 0xffffff80575a7810 */ /* 0x000fc40007ffe0ff */
[-C--:B------:R-:W-:Y:S02]  /*9070*/  FFMA.FTZ R86, R73, R84.reuse, R86 ;  /* 0x0000005449567223 */ /* 0x080fe40000010056 */
[----:B------:R4:W0:Y:S01]  /*9080*/  I2F.F16 R31, R89 ;  /* 0x00000059001f7306 */ /* 0x0008220000200c00 */
[-C--:B---3--:R-:W-:Y:S01]  /*9090*/  FFMA.FTZ R83, R79, R84.reuse, R82 ;  /* 0x000000544f537223 */ /* 0x088fe20000010052 */
[-C--:B------:R-:W-:Y:S01]  /*90a0*/  FFMA.FTZ R87, R43, R7.reuse, R86 ;  /* 0x000000072b577223 */ /* 0x080fe20000010056 */
[----:B------:R-:W-:Y:S02]  /*90b0*/  LOP3.LUT R86, R25, 0xff, RZ, 0xc0, !PT ;  /* 0x000000ff19567812 */ /* 0x000fe400078ec0ff */
[----:B------:R-:W-:Y:S01]  /*90c0*/  FFMA.FTZ R6, R44, R7, R83 ;  /* 0x000000072c067223 */ /* 0x000fe20000010053 */
[-C--:B------:R-:W-:Y:S01]  /*90d0*/  FFMA.FTZ R83, R35, R84.reuse, R88 ;  /* 0x0000005423537223 */ /* 0x080fe20000010058 */
[----:B------:R-:W-:Y:S01]  /*90e0*/  FFMA.FTZ R88, R68, R84, R85 ;  /* 0x0000005444587223 */ /* 0x000fe20000010055 */
[----:B------:R-:W-:Y:S01]  /*90f0*/  FMUL.FTZ R87, R87, R18 ;  /* 0x0000001257577220 */ /* 0x000fe20000410000 */
[----:B------:R-:W-:Y:S01]  /*9100*/  FMUL.FTZ R6, R6, R17 ;  /* 0x0000001106067220 */ /* 0x000fe20000410000 */
[-C--:B------:R-:W-:Y:S01]  /*9110*/  FFMA.FTZ R84, R42, R7.reuse, R83 ;  /* 0x000000072a547223 */ /* 0x080fe20000010053 */
[----:B----4-:R-:W-:Y:S01]  /*9120*/  FFMA.FTZ R89, R41, R7, R88 ;  /* 0x0000000729597223 */ /* 0x010fe20000010058 */
[----:B------:R-:W-:Y:S01]  /*9130*/  IADD3 R88, R86, -0x80, RZ ;  /* 0xffffff8056587810 */ /* 0x000fe20007ffe0ff */
[----:B------:R-:W3:Y:S01]  /*9140*/  I2F.F16 R83, R90 ;  /* 0x0000005a00537306 */ /* 0x000ee20000200c00 */
[----:B------:R-:W-:Y:S01]  /*9150*/  F2FP.F16.F32.PACK_AB R85, RZ, R6 ;  /* 0x00000006ff55723e */ /* 0x000fe200000000ff */
[----:B------:R-:W-:Y:S01]  /*9160*/  FMUL.FTZ R86, R84, R19 ;  /* 0x0000001354567220 */ /* 0x000fe20000410000 */
[----:B------:R-:W4:Y:S01]  /*9170*/  LDS.64 R6, [UR4+0x2e8] ;  /* 0x0002e804ff067984 */ /* 0x000f220008000a00 */
[----:B------:R-:W-:Y:S01]  /*9180*/  FMUL.FTZ R89, R89, R36 ;  /* 0x0000002459597220 */ /* 0x000fe20000410000 */
[----:B------:R-:W-:Y:S01]  /*9190*/  F2FP.F16.F32.PACK_AB R87, RZ, R87 ;  /* 0x00000057ff57723e */ /* 0x000fe200000000ff */
[----:B------:R-:W-:Y:S01]  /*91a0*/  HADD2 R45, R85.H0_H0, R45.H0_H0 ;  /* 0x2000002d552d7230 */ /* 0x000fe20000000800 */
[----:B------:R-:W-:Y:S01]  /*91b0*/  F2FP.F16.F32.PACK_AB R86, RZ, R86 ;  /* 0x00000056ff56723e */ /* 0x000fe200000000ff */
[----:B------:R2:W0:Y:S01]  /*91c0*/  I2F.F16 R84, R88 ;  /* 0x0000005800547306 */ /* 0x0004220000200c00 */
[----:B------:R-:W-:Y:S01]  /*91d0*/  F2FP.F16.F32.PACK_AB R89, RZ, R89 ;  /* 0x00000059ff59723e */ /* 0x000fe200000000ff */
[----:B------:R-:W-:Y:S01]  /*91e0*/  HADD2 R46, R87.H0_H0, R46.H0_H0 ;  /* 0x2000002e572e7230 */ /* 0x000fe20000000800 */
[----:B------:R-:W-:Y:S01]  /*91f0*/  IADD3 R85, R91, -0x80, RZ ;  /* 0xffffff805b557810 */ /* 0x000fe20007ffe0ff */
[----:B------:R-:W-:Y:S01]  /*9200*/  HADD2 R47, R86.H0_H0, R47.H0_H0 ;  /* 0x2000002f562f7230 */ /* 0x000fe20000000800 */
[----:B------:R-:W-:Y:S01]  /*9210*/  LOP3.LUT R87, R27, 0xff, RZ, 0xc0, !PT ;  /* 0x000000ff1b577812 */ /* 0x000fe200078ec0ff */
[----:B------:R-:W-:Y:S01]  /*9220*/  HADD2 R50, R89.H0_H0, R50.H0_H0 ;  /* 0x2000003259327230 */ /* 0x000fe20000000800 */
[----:B------:R-:W-:Y:S01]  /*9230*/  LEA.HI R82, R23, 0xffffff80, RZ, 0x8 ;  /* 0xffffff8017527811 */ /* 0x000fe200078f40ff */
[----:B------:R-:W0:Y:S01]  /*9240*/  I2F.F16 R81, R81 ;  /* 0x0000005100517306 */ /* 0x000e220000200c00 */
[----:B------:R-:W-:Y:S01]  /*9250*/  IADD3 R87, R87, -0x80, RZ ;  /* 0xffffff8057577810 */ /* 0x000fe20007ffe0ff */
[----:B-1----:R-:W-:-:S02]  /*9260*/  HADD2.F32 R86, -RZ, R4.H0_H0 ;  /* 0x20000004ff567230 */ /* 0x002fc40000004100 */
[----:B------:R-:W-:Y:S02]  /*9270*/  HADD2.F32 R89, -RZ, R4.H1_H1 ;  /* 0x30000004ff597230 */ /* 0x000fe40000004100 */
[--C-:B--2---:R-:W-:Y:S02]  /*9280*/  HADD2.F32 R88, -RZ, R5.reuse.H0_H0 ;  /* 0x20000005ff587230 */ /* 0x104fe40000004100 */
[-C--:B------:R-:W-:Y:S01]  /*9290*/  FFMA.FTZ R92, R52, R86.reuse, RZ ;  /* 0x00000056345c7223 */ /* 0x080fe200000100ff */
[----:B------:R-:W-:Y:S02]  /*92a0*/  HADD2.F32 R90, -RZ, R5.H1_H1 ;  /* 0x30000005ff5a7230 */ /* 0x000fe40000004100 */
[-C--:B------:R-:W-:Y:S01]  /*92b0*/  FFMA.FTZ R5, R40, R86.reuse, RZ ;  /* 0x0000005628057223 */ /* 0x080fe200000100ff */
[-C--:B------:R-:W-:Y:S01]  /*92c0*/  FFMA.FTZ R91, R51, R86.reuse, RZ ;  /* 0x00000056335b7223 */ /* 0x080fe200000100ff */
[----:B------:R-:W-:Y:S01]  /*92d0*/  FFMA.FTZ R105, R61, R86, RZ ;  /* 0x000000563d697223 */ /* 0x000fe200000100ff */
        /* <DEDUP_REMOVED lines=8> */
[----:B------:R-:W-:Y:S01]  /*9360*/  IADD3 R91, R104, -0x80, RZ ;  /* 0xffffff80685b7810 */ /* 0x000fe20007ffe0ff */
[-C--:B------:R-:W-:Y:S01]  /*9370*/  FFMA.FTZ R5, R0, R90.reuse, R5 ;  /* 0x0000005a00057223 */ /* 0x080fe20000010005 */
[----:B------:R-:W-:Y:S01]  /*9380*/  LOP3.LUT R105, R21, 0xff, RZ, 0xc0, !PT ;  /* 0x000000ff15697812 */ /* 0x000fe200078ec0ff */
[-C--:B------:R-:W-:Y:S01]  /*9390*/  FFMA.FTZ R106, R37, R90.reuse, R88 ;  /* 0x0000005a256a7223 */ /* 0x080fe20000010058 */
[-C--:B------:R-:W-:Y:S01]  /*93a0*/  FFMA.FTZ R104, R39, R90.reuse, R92 ;  /* 0x0000005a27687223 */ /* 0x080fe2000001005c */
[----:B------:R-:W-:Y:S01]  /*93b0*/  FFMA.FTZ R89, R38, R90, R89 ;  /* 0x0000005a26597223 */ /* 0x000fe20000010059 */
[----:B------:R1:W2:Y:S01]  /*93c0*/  I2F.F16 R86, R91 ;  /* 0x0000005b00567306 */ /* 0x0002a20000200c00 */
[--C-:B----4-:R-:W-:Y:S01]  /*93d0*/  HADD2.F32 R4, -RZ, R6.reuse.H0_H0 ;  /* 0x20000006ff047230 */ /* 0x110fe20000004100 */
[----:B------:R-:W-:Y:S01]  /*93e0*/  IADD3 R88, R105, -0x80, RZ ;  /* 0xffffff8069587810 */ /* 0x000fe20007ffe0ff */
[----:B------:R-:W-:-:S02]  /*93f0*/  HADD2.F32 R90, -RZ, R6.H1_H1 ;  /* 0x30000006ff5a7230 */ /* 0x000fc40000004100 */
[--C-:B------:R-:W-:Y:S02]  /*9400*/  HADD2.F32 R6, -RZ, R7.reuse.H0_H0 ;  /* 0x20000007ff067230 */ /* 0x100fe40000004100 */
[-C--:B------:R-:W-:Y:S01]  /*9410*/  FFMA.FTZ R92, R60, R4.reuse, R5 ;  /* 0x000000043c5c7223 */ /* 0x080fe20000010005 */
[-C--:B------:R-:W-:Y:S01]  /*9420*/  FFMA.FTZ R108, R53, R4.reuse, R106 ;  /* 0x00000004356c7223 */ /* 0x080fe2000001006a */
[----:B------:R-:W-:Y:S01]  /*9430*/  LOP3.LUT R106, R23, 0xff, RZ, 0xc0, !PT ;  /* 0x000000ff176a7812 */ /* 0x000fe200078ec0ff */
[-C--:B-1----:R-:W-:Y:S01]  /*9440*/  FFMA.FTZ R91, R55, R4.reuse, R104 ;  /* 0x00000004375b7223 */ /* 0x082fe20000010068 */
[----:B------:R-:W-:Y:S01]  /*9450*/  FFMA.FTZ R105, R54, R4, R89 ;  /* 0x0000000436697223 */ /* 0x000fe20000010059 */
[----:B------:R-:W-:Y:S01]  /*9460*/  SHF.R.U32.HI R104, RZ, 0x8, R24 ;  /* 0x00000008ff687819 */ /* 0x000fe20000011618 */
[-C--:B------:R-:W-:Y:S01]  /*9470*/  FFMA.FTZ R92, R59, R90.reuse, R92 ;  /* 0x0000005a3b5c7223 */ /* 0x080fe2000001005c */
[----:B------:R-:W-:Y:S01]  /*9480*/  IADD3 R110, R106, -0x80, RZ ;  /* 0xffffff806a6e7810 */ /* 0x000fe20007ffe0ff */
[-C--:B------:R-:W-:Y:S01]  /*9490*/  FFMA.FTZ R106, R34, R90.reuse, R105 ;  /* 0x0000005a226a7223 */ /* 0x080fe20000010069 */
[----:B------:R-:W-:Y:S01]  /*94a0*/  IADD3 R89, R107, -0x80, RZ ;  /* 0xffffff806b597810 */ /* 0x000fe20007ffe0ff */
[----:B------:R-:W-:Y:S01]  /*94b0*/  HADD2.F32 R7, -RZ, R7.H1_H1 ;  /* 0x30000007ff077230 */ /* 0x000fe20000004100 */
[----:B------:R-:W-:Y:S01]  /*94c0*/  LOP3.LUT R109, R104, 0xff, RZ, 0xc0, !PT ;  /* 0x000000ff686d7812 */ /* 0x000fe200078ec0ff */
[-C--:B------:R-:W-:Y:S01]  /*94d0*/  FFMA.FTZ R104, R72, R90.reuse, R91 ;  /* 0x0000005a48687223 */ /* 0x080fe2000001005b */
[----:B------:R-:W-:Y:S01]  /*94e0*/  FFMA.FTZ R107, R67, R90, R108 ;  /* 0x0000005a436b7223 */ /* 0x000fe2000001006c */
[-C--:B------:R-:W-:Y:S01]  /*94f0*/  FFMA.FTZ R91, R79, R6.reuse, R92 ;  /* 0x000000064f5b7223 */ /* 0x080fe2000001005c */
[-C--:B------:R-:W-:Y:S01]  /*9500*/  FFMA.FTZ R105, R35, R6.reuse, R106 ;  /* 0x0000000623697223 */ /* 0x080fe2000001006a */
[----:B------:R-:W1:Y:S01]  /*9510*/  LDS.64 R4, [UR4+0x360] ;  /* 0x00036004ff047984 */ /* 0x000e620008000a00 */
[-C--:B------:R-:W-:Y:S01]  /*9520*/  FFMA.FTZ R104, R73, R6.reuse, R104 ;  /* 0x0000000649687223 */ /* 0x080fe20000010068 */
[----:B------:R-:W-:Y:S01]  /*9530*/  FFMA.FTZ R106, R68, R6, R107 ;  /* 0x00000006446a7223 */ /* 0x000fe2000001006b */
[-C--:B------:R-:W-:Y:S01]  /*9540*/  FFMA.FTZ R6, R44, R7.reuse, R91 ;  /* 0x000000072c067223 */ /* 0x080fe2000001005b */
[-C--:B------:R-:W-:Y:S01]  /*9550*/  FFMA.FTZ R92, R42, R7.reuse, R105 ;  /* 0x000000072a5c7223 */ /* 0x080fe20000010069 */
[-C--:B------:R-:W-:Y:S01]  /*9560*/  FFMA.FTZ R91, R43, R7.reuse, R104 ;  /* 0x000000072b5b7223 */ /* 0x080fe20000010068 */
[----:B------:R-:W-:Y:S01]  /*9570*/  FFMA.FTZ R105, R41, R7, R106 ;  /* 0x0000000729697223 */ /* 0x000fe2000001006a */
[----:B------:R-:W-:Y:S01]  /*9580*/  FMUL.FTZ R6, R6, R17 ;  /* 0x0000001106067220 */ /* 0x000fe20000410000 */
[--C-:B------:R-:W-:Y:S01]  /*9590*/  SHF.R.U32.HI R104, RZ, 0x8, R25.reuse ;  /* 0x00000008ff687819 */ /* 0x100fe20000011619 */
[----:B------:R-:W-:Y:S01]  /*95a0*/  FMUL.FTZ R7, R91, R18 ;  /* 0x000000125b077220 */ /* 0x000fe20000410000 */
[----:B------:R-:W-:Y:S01]  /*95b0*/  FMUL.FTZ R105, R105, R36 ;  /* 0x0000002469697220 */ /* 0x000fe20000410000 */
[----:B------:R-:W-:Y:S01]  /*95c0*/  SHF.R.U32.HI R106, RZ, 0x10, R25 ;  /* 0x00000010ff6a7819 */ /* 0x000fe20000011619 */
[----:B------:R-:W-:Y:S01]  /*95d0*/  FMUL.FTZ R92, R92, R19 ;  /* 0x000000135c5c7220 */ /* 0x000fe20000410000 */
[----:B------:R-:W-:Y:S01]  /*95e0*/  F2FP.F16.F32.PACK_AB R6, RZ, R6 ;  /* 0x00000006ff06723e */ /* 0x000fe200000000ff */
[----:B------:R-:W4:Y:S01]  /*95f0*/  I2F.F16 R82, R82 ;  /* 0x0000005200527306 */ /* 0x000f220000200c00 */
[----:B------:R-:W-:-:S02]  /*9600*/  F2FP.F16.F32.PACK_AB R105, RZ, R105 ;  /* 0x00000069ff69723e */ /* 0x000fc400000000ff */
[----:B------:R-:W-:Y:S01]  /*9610*/  F2FP.F16.F32.PACK_AB R7, RZ, R7 ;  /* 0x00000007ff07723e */ /* 0x000fe200000000ff */
[----:B------:R-:W-:Y:S01]  /*9620*/  HADD2 R62, R6.H0_H0, R62.H0_H0 ;  /* 0x2000003e063e7230 */ /* 0x000fe20000000800 */
[--C-:B------:R-:W-:Y:S01]  /*9630*/  SHF.R.U32.HI R6, RZ, 0x8, R26.reuse ;  /* 0x00000008ff067819 */ /* 0x100fe2000001161a */
[----:B------:R-:W-:Y:S01]  /*9640*/  HADD2 R66, R105.H0_H0, R66.H0_H0 ;  /* 0x2000004269427230 */ /* 0x000fe20000000800 */
[----:B------:R-:W-:Y:S01]  /*9650*/  LOP3.LUT R104, R104, 0xff, RZ, 0xc0, !PT ;  /* 0x000000ff68687812 */ /* 0x000fe200078ec0ff */
[----:B------:R-:W-:Y:S01]  /*9660*/  HADD2 R63, R7.H0_H0, R63.H0_H0 ;  /* 0x2000003f073f7230 */ /* 0x000fe20000000800 */
[----:B------:R-:W-:Y:S01]  /*9670*/  LOP3.LUT R105, R6, 0xff, RZ, 0xc0, !PT ;  /* 0x000000ff06697812 */ /* 0x000fe200078ec0ff */
[----:B------:R-:W0:Y:S01]  /*9680*/  I2F.F16 R85, R85 ;  /* 0x0000005500557306 */ /* 0x000e220000200c00 */
[----:B------:R-:W3:Y:S01]  /*9690*/  LDS.64 R6, [UR4+0x368] ;  /* 0x00036804ff067984 */ /* 0x000ee20008000a00 */
[----:B------:R-:W-:Y:S02]  /*96a0*/  LOP3.LUT R106, R106, 0xff, RZ, 0xc0, !PT ;  /* 0x000000ff6a6a7812 */ /* 0x000fe400078ec0ff */
[----:B------:R-:W-:-:S02]  /*96b0*/  SHF.R.U32.HI R107, RZ, 0x10, R26 ;  /* 0x00000010ff6b7819 */ /* 0x000fc4000001161a */
[----:B------:R-:W-:Y:S02]  /*96c0*/  F2FP.F16.F32.PACK_AB R92, RZ, R92 ;  /* 0x0000005cff5c723e */ /* 0x000fe400000000ff */
[----:B------:R-:W-:Y:S01]  /*96d0*/  IADD3 R25, R104, -0x80, RZ ;  /* 0xffffff8068197810 */ /* 0x000fe20007ffe0ff */
[----:B------:R-:W0:Y:S01]  /*96e0*/  I2F.F16 R87, R87 ;  /* 0x0000005700577306 */ /* 0x000e220000200c00 */
[----:B------:R-:W-:Y:S01]  /*96f0*/  IADD3 R106, R106, -0x80, RZ ;  /* 0xffffff806a6a7810 */ /* 0x000fe20007ffe0ff */
[----:B------:R-:W-:Y:S01]  /*9700*/  HADD2 R64, R92.H0_H0, R64.H0_H0 ;  /* 0x200000405c407230 */ /* 0x000fe20000000800 */
[----:B------:R-:W-:Y:S02]  /*9710*/  LOP3.LUT R107, R107, 0xff, RZ, 0xc0, !PT ;  /* 0x000000ff6b6b7812 */ /* 0x000fe400078ec0ff */
[----:B------:R-:W-:Y:S01]  /*9720*/  IADD3 R26, R105, -0x80, RZ ;  /* 0xffffff80691a7810 */ /* 0x000fe20007ffe0ff */
[--C-:B-1----:R-:W-:Y:S02]  /*9730*/  HADD2.F32 R104, -RZ, R4.reuse.H0_H0 ;  /* 0x20000004ff687230 */ /* 0x102fe40000004100 */
[----:B------:R1:W0:Y:S01]  /*9740*/  I2F.F16 R92, R106 ;  /* 0x0000006a005c7306 */ /* 0x0002220000200c00 */
[----:B------:R-:W-:Y:S01]  /*9750*/  HADD2.F32 R105, -RZ, R4.H1_H1 ;  /* 0x30000004ff697230 */ /* 0x000fe20000004100 */
[----:B------:R-:W-:Y:S01]  /*9760*/  SHF.R.U32.HI R108, RZ, 0x10, R24 ;  /* 0x00000010ff6c7819 */ /* 0x000fe20000011618 */
[----:B------:R-:W-:-:S02]  /*9770*/  HADD2.F32 R4, -RZ, R5.H0_H0 ;  /* 0x20000005ff047230 */ /* 0x000fc40000004100 */
[-C--:B------:R-:W-:Y:S01]  /*9780*/  FFMA.FTZ R52, R52, R104.reuse, RZ ;  /* 0x0000006834347223 */ /* 0x080fe200000100ff */
[-C--:B------:R-:W-:Y:S01]  /*9790*/  FFMA.FTZ R51, R51, R104.reuse, RZ ;  /* 0x0000006833337223 */ /* 0x080fe200000100ff */
[-C--:B------:R-:W-:Y:S01]  /*97a0*/  FFMA.FTZ R61, R61, R104.reuse, RZ ;  /* 0x000000683d3d7223 */ /* 0x080fe200000100ff */
[----:B------:R-:W-:Y:S02]  /*97b0*/  HADD2.F32 R5, -RZ, R5.H1_H1 ;  /* 0x30000005ff057230 */ /* 0x000fe40000004100 */
[-C--:B------:R-:W-:Y:S01]  /*97c0*/  FFMA.FTZ R52, R29, R105.reuse, R52 ;  /* 0x000000691d347223 */ /* 0x080fe20000010034 */
[----:B-1----:R-:W-:Y:S01]  /*97d0*/  IADD3 R106, R107, -0x80, RZ ;  /* 0xffffff806b6a7810 */ /* 0x002fe20007ffe0ff */
[----:B------:R-:W-:Y:S01]  /*97e0*/  FFMA.FTZ R107, R40, R104, RZ ;  /* 0x00000068286b7223 */ /* 0x000fe200000100ff */
[-C--:B------:R-:W-:Y:S01]  /*97f0*/  FFMA.FTZ R56, R56, R105.reuse, R51 ;  /* 0x0000006938387223 */ /* 0x080fe20000010033 */
[-C--:B------:R-:W-:Y:S01]  /*9800*/  FFMA.FTZ R61, R78, R105.reuse, R61 ;  /* 0x000000694e3d7223 */ /* 0x080fe2000001003d */
[-C--:B------:R-:W-:Y:S01]  /*9810*/  FFMA.FTZ R52, R3, R4.reuse, R52 ;  /* 0x0000000403347223 */ /* 0x080fe20000010034 */
[----:B------:R-:W-:Y:S01]  /*9820*/  FFMA.FTZ R28, R28, R105, R107 ;  /* 0x000000691c1c7223 */ /* 0x000fe2000001006b */
[-C--:B------:R-:W-:Y:S01]  /*9830*/  FFMA.FTZ R57, R57, R4.reuse, R56 ;  /* 0x0000000439397223 */ /* 0x080fe20000010038 */
[----:B------:R-:W-:Y:S01]  /*9840*/  LOP3.LUT R108, R108, 0xff, RZ, 0xc0, !PT ;  /* 0x000000ff6c6c7812 */ /* 0x000fe200078ec0ff */
[-C--:B------:R-:W-:Y:S01]  /*9850*/  FFMA.FTZ R52, R39, R5.reuse, R52 ;  /* 0x0000000527347223 */ /* 0x080fe20000010034 */
[-C--:B------:R-:W-:Y:S01]  /*9860*/  FFMA.FTZ R65, R65, R4.reuse, R28 ;  /* 0x0000000441417223 */ /* 0x080fe2000001001c */
[--C-:B------:R-:W-:Y:S01]  /*9870*/  SHF.R.U32.HI R28, RZ, 0x8, R20.reuse ;  /* 0x00000008ff1c7819 */ /* 0x100fe20000011614 */
[----:B------:R-:W-:Y:S01]  /*9880*/  FFMA.FTZ R4, R58, R4, R61 ;  /* 0x000000043a047223 */ /* 0x000fe2000001003d */
[----:B------:R-:W-:Y:S01]  /*9890*/  SHF.R.U32.HI R20, RZ, 0x10, R20 ;  /* 0x00000010ff147819 */ /* 0x000fe20000011614 */
[-C--:B------:R-:W-:Y:S01]  /*98a0*/  FFMA.FTZ R65, R0, R5.reuse, R65 ;  /* 0x0000000500417223 */ /* 0x080fe20000010041 */
[----:B------:R-:W-:Y:S01]  /*98b0*/  LOP3.LUT R3, R28, 0xff, RZ, 0xc0, !PT ;  /* 0x000000ff1c037812 */ /* 0x000fe200078ec0ff */
[-C--:B------:R-:W-:Y:S01]  /*98c0*/  FFMA.FTZ R57, R38, R5.reuse, R57 ;  /* 0x0000000526397223 */ /* 0x080fe20000010039 */
[----:B------:R-:W-:Y:S01]  /*98d0*/  LOP3.LUT R0, R20, 0xff, RZ, 0xc0, !PT ;  /* 0x000000ff14007812 */ /* 0x000fe200078ec0ff */
[----:B------:R-:W-:Y:S01]  /*98e0*/  FFMA.FTZ R20, R37, R5, R4 ;  /* 0x0000000525147223 */ /* 0x000fe20000010004 */
[----:B------:R-:W-:Y:S01]  /*98f0*/  IADD3 R3, R3, -0x80, RZ ;  /* 0xffffff8003037810 */ /* 0x000fe20007ffe0ff */
[--C-:B---3--:R-:W-:Y:S01]  /*9900*/  HADD2.F32 R4, -RZ, R6.reuse.H0_H0 ;  /* 0x20000006ff047230 */ /* 0x108fe20000004100 */
[--C-:B------:R-:W-:Y:S01]  /*9910*/  SHF.R.U32.HI R5, RZ, 0x8, R21.reuse ;  /* 0x00000008ff057819 */ /* 0x100fe20000011615 */
[----:B------:R-:W-:Y:S01]  /*9920*/  HADD2.F32 R6, -RZ, R6.H1_H1 ;  /* 0x30000006ff067230 */ /* 0x000fe20000004100 */
[----:B------:R-:W-:Y:S01]  /*9930*/  SHF.R.U32.HI R21, RZ, 0x10, R21 ;  /* 0x00000010ff157819 */ /* 0x000fe20000011615 */
[----:B------:R1:W3:Y:S01]  /*9940*/  I2F.F16 R29, R3 ;  /* 0x00000003001d7306 */ /* 0x0002e20000200c00 */
[----:B------:R-:W-:Y:S01]  /*9950*/  LOP3.LUT R5, R5, 0xff, RZ, 0xc0, !PT ;  /* 0x000000ff05057812 */ /* 0x000fe200078ec0ff */
[-C--:B------:R-:W-:Y:S01]  /*9960*/  FFMA.FTZ R57, R54, R4.reuse, R57 ;  /* 0x0000000436397223 */ /* 0x080fe20000010039 */
[----:B------:R-:W-:Y:S01]  /*9970*/  IADD3 R108, R108, -0x80, RZ ;  /* 0xffffff806c6c7810 */ /* 0x000fe20007ffe0ff */
[----:B------:R-:W-:Y:S01]  /*9980*/  FFMA.FTZ R60, R60, R4, R65 ;  /* 0x000000043c3c7223 */ /* 0x000fe20000010041 */
[----:B------:R-:W-:Y:S01]  /*9990*/  IADD3 R37, R0, -0x80, RZ ;  /* 0xffffff8000257810 */ /* 0x000fe20007ffe0ff */
[----:B------:R-:W-:-:S02]  /*99a0*/  HADD2.F32 R0, -RZ, R7.H0_H0 ;  /* 0x20000007ff007230 */ /* 0x000fc40000004100 */
[-C--:B------:R-:W-:Y:S01]  /*99b0*/  FFMA.FTZ R55, R55, R4.reuse, R52 ;  /* 0x0000000437377223 */ /* 0x080fe20000010034 */
[----:B------:R-:W-:Y:S01]  /*99c0*/  FFMA.FTZ R20, R53, R4, R20 ;  /* 0x0000000435147223 */ /* 0x000fe20000010014 */
[----:B-1----:R-:W-:Y:S01]  /*99d0*/  LOP3.LUT R3, R21, 0xff, RZ, 0xc0, !PT ;  /* 0x000000ff15037812 */ /* 0x002fe200078ec0ff */
[----:B------:R-:W-:Y:S01]  /*99e0*/  FFMA.FTZ R4, R34, R6, R57 ;  /* 0x0000000622047223 */ /* 0x000fe20000010039 */
[----:B------:R-:W-:Y:S01]  /*99f0*/  IADD3 R5, R5, -0x80, RZ ;  /* 0xffffff8005057810 */ /* 0x000fe20007ffe0ff */
[----:B------:R1:W0:Y:S01]  /*9a00*/  I2F.F16 R91, R108 ;  /* 0x0000006c005b7306 */ /* 0x0002220000200c00 */
[----:B------:R-:W-:Y:S01]  /*9a10*/  IADD3 R3, R3, -0x80, RZ ;  /* 0xffffff8003037810 */ /* 0x000fe20007ffe0ff */
[----:B------:R-:W-:Y:S01]  /*9a20*/  FFMA.FTZ R35, R35, R0, R4 ;  /* 0x0000000023237223 */ /* 0x000fe20000010004 */
[----:B------:R-:W-:Y:S01]  /*9a30*/  SHF.R.U32.HI R38, RZ, 0x8, R22 ;  /* 0x00000008ff267819 */ /* 0x000fe20000011616 */
[-C--:B------:R-:W-:Y:S01]  /*9a40*/  FFMA.FTZ R60, R59, R6.reuse, R60 ;  /* 0x000000063b3c7223 */ /* 0x080fe2000001003c */
[----:B------:R-:W-:Y:S01]  /*9a50*/  SHF.R.U32.HI R104, RZ, 0x10, R27 ;  /* 0x00000010ff687819 */ /* 0x000fe2000001161b */
[----:B------:R-:W-:Y:S01]  /*9a60*/  FFMA.FTZ R72, R72, R6, R55 ;  /* 0x0000000648487223 */ /* 0x000fe20000010037 */
[----:B------:R-:W-:Y:S01]  /*9a70*/  SHF.R.U32.HI R4, RZ, 0x10, R23 ;  /* 0x00000010ff047819 */ /* 0x000fe20000011617 */
[----:B------:R2:W0:Y:S01]  /*9a80*/  I2F.F16 R21, R5 ;  /* 0x0000000500157306 */ /* 0x0004220000200c00 */
[----:B-1----:R-:W-:Y:S01]  /*9a90*/  SHF.R.U32.HI R108, RZ, 0x8, R27 ;  /* 0x00000008ff6c7819 */ /* 0x002fe2000001161b */
[----:B------:R-:W-:Y:S01]  /*9aa0*/  HADD2.F32 R7, -RZ, R7.H1_H1 ;  /* 0x30000007ff077230 */ /* 0x000fe20000004100 */
[----:B------:R-:W-:Y:S01]  /*9ab0*/  LOP3.LUT R38, R38, 0xff, RZ, 0xc0, !PT ;  /* 0x000000ff26267812 */ /* 0x000fe200078ec0ff */
[-C--:B------:R-:W-:Y:S01]  /*9ac0*/  FFMA.FTZ R79, R79, R0.reuse, R60 ;  /* 0x000000004f4f7223 */ /* 0x080fe2000001003c */
[----:B------:R-:W-:Y:S01]  /*9ad0*/  LOP3.LUT R108, R108, 0xff, RZ, 0xc0, !PT ;  /* 0x000000ff6c6c7812 */ /* 0x000fe200078ec0ff */
[----:B------:R-:W-:Y:S01]  /*9ae0*/  FFMA.FTZ R72, R73, R0, R72 ;  /* 0x0000000049487223 */ /* 0x000fe20000010048 */
[----:B------:R-:W-:Y:S01]  /*9af0*/  LOP3.LUT R104, R104, 0xff, RZ, 0xc0, !PT ;  /* 0x000000ff68687812 */ /* 0x000fe200078ec0ff */
[----:B------:R1:W0:Y:S01]  /*9b00*/  I2F.F16 R34, R3 ;  /* 0x0000000300227306 */ /* 0x0002220000200c00 */
[----:B--2---:R-:W-:Y:S01]  /*9b10*/  SHF.R.U32.HI R5, RZ, 0x10, R22 ;  /* 0x00000010ff057819 */ /* 0x004fe20000011616 */
[----:B------:R-:W-:Y:S01]  /*9b20*/  FFMA.FTZ R67, R67, R6, R20 ;  /* 0x0000000643437223 */ /* 0x000fe20000010014 */
[----:B------:R-:W-:Y:S01]  /*9b30*/  LOP3.LUT R4, R4, 0xff, RZ, 0xc0, !PT ;  /* 0x000000ff04047812 */ /* 0x000fe200078ec0ff */
[-C--:B------:R-:W-:Y:S01]  /*9b40*/  FFMA.FTZ R44, R44, R7.reuse, R79 ;  /* 0x000000072c2c7223 */ /* 0x080fe2000001004f */
[----:B------:R-:W-:Y:S01]  /*9b50*/  LOP3.LUT R5, R5, 0xff, RZ, 0xc0, !PT ;  /* 0x000000ff05057812 */ /* 0x000fe200078ec0ff */
[-C--:B------:R-:W-:Y:S01]  /*9b60*/  FFMA.FTZ R43, R43, R7.reuse, R72 ;  /* 0x000000072b2b7223 */ /* 0x080fe20000010048 */
[----:B------:R-:W-:Y:S01]  /*9b70*/  IADD3 R90, R109, -0x80, RZ ;  /* 0xffffff806d5a7810 */ /* 0x000fe20007ffe0ff */
[----:B------:R-:W-:Y:S01]  /*9b80*/  FFMA.FTZ R0, R68, R0, R67 ;  /* 0x0000000044007223 */ /* 0x000fe20000010043 */
[----:B-1----:R-:W-:Y:S01]  /*9b90*/  SHF.R.U32.HI R3, RZ, 0x8, R23 ;  /* 0x00000008ff037819 */ /* 0x002fe20000011617 */
[----:B------:R-:W-:Y:S01]  /*9ba0*/  FFMA.FTZ R42, R42, R7, R35 ;  /* 0x000000072a2a7223 */ /* 0x000fe20000010023 */
[----:B------:R-:W-:Y:S01]  /*9bb0*/  IADD3 R27, R108, -0x80, RZ ;  /* 0xffffff806c1b7810 */ /* 0x000fe20007ffe0ff */
[----:B------:R-:W1:Y:S01]  /*9bc0*/  I2F.F16 R88, R88 ;  /* 0x0000005800587306 */ /* 0x000e620000200c00 */
[----:B------:R-:W-:Y:S01]  /*9bd0*/  LOP3.LUT R3, R3, 0xff, RZ, 0xc0, !PT ;  /* 0x000000ff03037812 */ /* 0x000fe200078ec0ff */
[----:B------:R-:W-:Y:S01]  /*9be0*/  FMUL.FTZ R44, R44, R17 ;  /* 0x000000112c2c7220 */ /* 0x000fe20000410000 */
[----:B------:R-:W-:Y:S01]  /*9bf0*/  IADD3 R22, R38, -0x80, RZ ;  /* 0xffffff8026167810 */ /* 0x000fe20007ffe0ff */
[----:B------:R-:W-:Y:S01]  /*9c00*/  FMUL.FTZ R43, R43, R18 ;  /* 0x000000122b2b7220 */ /* 0x000fe20000410000 */
[----:B------:R-:W-:Y:S01]  /*9c10*/  IADD3 R104, R104, -0x80, RZ ;  /* 0xffffff8068687810 */ /* 0x000fe20007ffe0ff */
[----:B------:R-:W-:Y:S01]  /*9c20*/  FFMA.FTZ R7, R41, R7, R0 ;  /* 0x0000000729077223 */ /* 0x000fe20000010000 */
[----:B------:R-:W-:Y:S01]  /*9c30*/  IADD3 R5, R5, -0x80, RZ ;  /* 0xffffff8005057810 */ /* 0x000fe20007ffe0ff */
[----:B------:R-:W2:Y:S01]  /*9c40*/  I2F.F16 R89, R89 ;  /* 0x0000005900597306 */ /* 0x000ea20000200c00 */
[----:B------:R-:W-:Y:S01]  /*9c50*/  IADD3 R3, R3, -0x80, RZ ;  /* 0xffffff8003037810 */ /* 0x000fe20007ffe0ff */
[----:B------:R-:W-:Y:S01]  /*9c60*/  FMUL.FTZ R39, R42, R19 ;  /* 0x000000132a277220 */ /* 0x000fe20000410000 */
[----:B------:R-:W-:Y:S01]  /*9c70*/  IADD3 R4, R4, -0x80, RZ ;  /* 0xffffff8004047810 */ /* 0x000fe20007ffe0ff */
[----:B------:R-:W-:Y:S01]  /*9c80*/  FMUL.FTZ R41, R7, R36 ;  /* 0x0000002407297220 */ /* 0x000fe20000410000 */
[----:B------:R-:W-:-:S02]  /*9c90*/  F2FP.F16.F32.PACK_AB R44, RZ, R44 ;  /* 0x0000002cff2c723e */ /* 0x000fc400000000ff */
[----:B------:R-:W-:Y:S01]  /*9ca0*/  F2FP.F16.F32.PACK_AB R43, RZ, R43 ;  /* 0x0000002bff2b723e */ /* 0x000fe200000000ff */
[----:B------:R0:W0:Y:S01]  /*9cb0*/  I2F.F16 R24, R110 ;  /* 0x0000006e00187306 */ /* 0x0000220000200c00 */
[----:B------:R-:W-:Y:S01]  /*9cc0*/  F2FP.F16.F32.PACK_AB R39, RZ, R39 ;  /* 0x00000027ff27723e */ /* 0x000fe200000000ff */
[----:B------:R-:W-:Y:S01]  /*9cd0*/  HADD2 R69, R44.H0_H0, R69.H0_H0 ;  /* 0x200000452c457230 */ /* 0x000fe20000000800 */
[----:B------:R-:W-:Y:S01]  /*9ce0*/  F2FP.F16.F32.PACK_AB R41, RZ, R41 ;  /* 0x00000029ff29723e */ /* 0x000fe200000000ff */
[----:B------:R-:W-:-:S04]  /*9cf0*/  HADD2 R70, R43.H0_H0, R70.H0_H0 ;  /* 0x200000462b467230 */ /* 0x000fc80000000800 */
[----:B------:R-:W0:Y:S08]  /*9d00*/  I2F.F16 R90, R90 ;  /* 0x0000005a005a7306 */ /* 0x000e300000200c00 */
[----:B------:R-:W0:Y:S08]  /*9d10*/  I2F.F16 R25, R25 ;  /* 0x0000001900197306 */ /* 0x000e300000200c00 */
[----:B------:R-:W0:Y:S08]  /*9d20*/  I2F.F16 R26, R26 ;  /* 0x0000001a001a7306 */ /* 0x000e300000200c00 */
[----:B------:R0:W0:Y:S08]  /*9d30*/  I2F.F16 R40, R106 ;  /* 0x0000006a00287306 */ /* 0x0000300000200c00 */
[----:B------:R-:W0:Y:S08]  /*9d40*/  I2F.F16 R27, R27 ;  /* 0x0000001b001b7306 */ /* 0x000e300000200c00 */
[----:B------:R0:W0:Y:S08]  /*9d50*/  I2F.F16 R28, R104 ;  /* 0x00000068001c7306 */ /* 0x0000300000200c00 */
[----:B------:R-:W0:Y:S08]  /*9d60*/  I2F.F16 R37, R37 ;  /* 0x0000002500257306 */ /* 0x000e300000200c00 */
[----:B------:R-:W0:Y:S08]  /*9d70*/  I2F.F16 R22, R22 ;  /* 0x0000001600167306 */ /* 0x000e300000200c00 */
[----:B------:R0:W0:Y:S08]  /*9d80*/  I2F.F16 R23, R5 ;  /* 0x0000000500177306 */ /* 0x0000300000200c00 */
[----:B------:R0:W0:Y:S08]  /*9d90*/  I2F.F16 R35, R3 ;  /* 0x0000000300237306 */ /* 0x0000300000200c00 */
[----:B------:R0:W0:Y:S01]  /*9da0*/  I2F.F16 R38, R4 ;  /* 0x0000000400267306 */ /* 0x0000220000200c00 */
[----:B-1234-:R-:W-:Y:S05]  /*9db0*/  @!P1 BRA `(.L_x_1567) ;  /* 0x0000000400589947 */ /* 0x01efea0003800000 */
[----:B0-----:R-:W0:Y:S01]  /*9dc0*/  LDS.64 R4, [UR4+-0x10] ;  /* 0xfffff004ff047984 */ /* 0x001e220008000a00 */
[----:B------:R-:W-:Y:S02]  /*9dd0*/  HADD2.F32 R0, -RZ, R83.H0_H0 ;  /* 0x20000053ff007230 */ /* 0x000fe40000004100 */
[----:B------:R-:W-:Y:S01]  /*9de0*/  HADD2.F32 R44, -RZ, R84.H0_H0 ;  /* 0x20000054ff2c7230 */ /* 0x000fe20000004100 */
[----:B------:R-:W1:Y:S01]  /*9df0*/  LDS.64 R6, [UR4+-0x8] ;  /* 0xfffff804ff067984 */ /* 0x000e620008000a00 */
[----:B------:R-:W-:Y:S02]  /*9e00*/  HADD2.F32 R20, -RZ, R87.H0_H0 ;  /* 0x20000057ff147230 */ /* 0x000fe40000004100 */
[----:B------:R-:W-:Y:S02]  /*9e10*/  HADD2.F32 R53, -RZ, R25.H0_H0 ;  /* 0x20000019ff357230 */ /* 0x000fe40000004100 */
[----:B------:R-:W-:Y:S02]  /*9e20*/  HADD2.F32 R59, -RZ, R27.H0_H0 ;  /* 0x2000001bff3b7230 */ /* 0x000fe40000004100 */
[----:B------:R-:W-:-:S02]  /*9e30*/  HADD2.F32 R57, -RZ, R26.H0_H0 ;  /* 0x2000001aff397230 */ /* 0x000fc40000004100 */
[--C-:B0-----:R-:W-:Y:S02]  /*9e40*/  HADD2.F32 R3, -RZ, R4.reuse.H0_H0 ;  /* 0x20000004ff037230 */ /* 0x101fe40000004100 */
[--C-:B------:R-:W-:Y:S02]  /*9e50*/  HADD2.F32 R43, -RZ, R5.reuse.H0_H0 ;  /* 0x20000005ff2b7230 */ /* 0x100fe40000004100 */
[----:B------:R-:W-:Y:S02]  /*9e60*/  HADD2.F32 R51, -RZ, R5.H1_H1 ;  /* 0x30000005ff337230 */ /* 0x000fe40000004100 */
        /* <DEDUP_REMOVED lines=8> */
[----:B------:R-:W-:Y:S01]  /*9ef0*/  FFMA.FTZ R44, R3, R4, RZ ;  /* 0x00000004032c7223 */ /* 0x000fe200000100ff */
[C---:B------:R-:W-:Y:S01]  /*9f00*/  FFMA.FTZ R4, R42.reuse, R53, R55 ;  /* 0x000000352a047223 */ /* 0x040fe20000010037 */
[----:B------:R-:W-:Y:S02]  /*9f10*/  HADD2.F32 R3, -RZ, R91.H0_H0 ;  /* 0x2000005bff037230 */ /* 0x000fe40000004100 */
[----:B------:R-:W-:Y:S01]  /*9f20*/  FFMA.FTZ R52, R42, R59, R20 ;  /* 0x0000003b2a347223 */ /* 0x000fe20000010014 */
[----:B------:R-:W-:-:S02]  /*9f30*/  HADD2.F32 R53, -RZ, R40.H0_H0 ;  /* 0x20000028ff357230 */ /* 0x000fc40000004100 */
[----:B------:R-:W-:Y:S01]  /*9f40*/  FFMA.FTZ R20, R43, R5, R4 ;  /* 0x000000052b147223 */ /* 0x000fe20000010004 */
[----:B------:R-:W-:Y:S02]  /*9f50*/  HADD2.F32 R5, -RZ, R28.H0_H0 ;  /* 0x2000001cff057230 */ /* 0x000fe40000004100 */
[----:B------:R-:W-:Y:S01]  /*9f60*/  FFMA.FTZ R3, R3, R43, R0 ;  /* 0x0000002b03037223 */ /* 0x000fe20000010000 */
[----:B------:R-:W-:Y:S01]  /*9f70*/  FFMA.FTZ R44, R42, R57, R44 ;  /* 0x000000392a2c7223 */ /* 0x000fe2000001002c */
[----:B------:R-:W-:Y:S02]  /*9f80*/  HADD2.F32 R0, -RZ, R33.H0_H0 ;  /* 0x20000021ff007230 */ /* 0x000fe40000004100 */
[----:B------:R-:W-:Y:S02]  /*9f90*/  HADD2.F32 R4, -RZ, R32.H0_H0 ;  /* 0x20000020ff047230 */ /* 0x000fe40000004100 */
[----:B------:R-:W-:Y:S01]  /*9fa0*/  FFMA.FTZ R53, R43, R53, R44 ;  /* 0x000000352b357223 */ /* 0x000fe2000001002c */
[----:B------:R-:W-:-:S02]  /*9fb0*/  HADD2.F32 R42, -RZ, R75.H0_H0 ;  /* 0x2000004bff2a7230 */ /* 0x000fc40000004100 */
[----:B------:R-:W-:Y:S01]  /*9fc0*/  FFMA.FTZ R5, R43, R5, R52 ;  /* 0x000000052b057223 */ /* 0x000fe20000010034 */
[----:B------:R-:W-:Y:S01]  /*9fd0*/  FFMA.FTZ R0, R0, R51, R3 ;  /* 0x0000003300007223 */ /* 0x000fe20000010003 */
[----:B------:R-:W-:Y:S02]  /*9fe0*/  HADD2.F32 R44, -RZ, R80.H0_H0 ;  /* 0x20000050ff2c7230 */ /* 0x000fe40000004100 */
[C---:B------:R-:W-:Y:S01]  /*9ff0*/  FFMA.FTZ R43, R51.reuse, R4, R20 ;  /* 0x00000004332b7223 */ /* 0x040fe20000010014 */
[----:B------:R-:W-:Y:S02]  /*a000*/  HADD2.F32 R3, -RZ, R86.H0_H0 ;  /* 0x20000056ff037230 */ /* 0x000fe40000004100 */
[C---:B------:R-:W-:Y:S01]  /*a010*/  FFMA.FTZ R53, R51.reuse, R42, R53 ;  /* 0x0000002a33357223 */ /* 0x040fe20000010035 */
[----:B-1----:R-:W-:Y:S02]  /*a020*/  HADD2.F32 R4, -RZ, R6.H0_H0 ;  /* 0x20000006ff047230 */ /* 0x002fe40000004100 */
[----:B------:R-:W-:Y:S01]  /*a030*/  FFMA.FTZ R51, R51, R44, R5 ;  /* 0x0000002c33337223 */ /* 0x000fe20000010005 */
[----:B------:R-:W-:-:S02]  /*a040*/  HADD2.F32 R20, -RZ, R88.H0_H0 ;  /* 0x20000058ff147230 */ /* 0x000fc40000004100 */
[----:B------:R-:W-:Y:S02]  /*a050*/  HADD2.F32 R44, -RZ, R89.H0_H0 ;  /* 0x20000059ff2c7230 */ /* 0x000fe40000004100 */
[----:B------:R-:W-:Y:S01]  /*a060*/  FFMA.FTZ R3, R3, R4, R0 ;  /* 0x0000000403037223 */ /* 0x000fe20000010000 */
[----:B------:R-:W-:Y:S02]  /*a070*/  HADD2.F32 R5, -RZ, R6.H1_H1 ;  /* 0x30000006ff057230 */ /* 0x000fe40000004100 */
[C---:B------:R-:W-:Y:S01]  /*a080*/  FFMA.FTZ R20, R4.reuse, R20, R43 ;  /* 0x0000001404147223 */ /* 0x040fe2000001002b */
[----:B------:R-:W-:Y:S02]  /*a090*/  HADD2.F32 R52, -RZ, R24.H0_H0 ;  /* 0x20000018ff347230 */ /* 0x000fe40000004100 */
[----:B------:R-:W-:Y:S01]  /*a0a0*/  FFMA.FTZ R44, R4, R44, R53 ;  /* 0x0000002c042c7223 */ /* 0x000fe20000010035 */
[----:B------:R-:W-:Y:S02]  /*a0b0*/  HADD2.F32 R0, -RZ, R29.H0_H0 ;  /* 0x2000001dff007230 */ /* 0x000fe40000004100 */
[----:B------:R-:W-:-:S02]  /*a0c0*/  HADD2.F32 R42, -RZ, R21.H0_H0 ;  /* 0x20000015ff2a7230 */ /* 0x000fc40000004100 */
[----:B------:R-:W-:Y:S01]  /*a0d0*/  FFMA.FTZ R53, R4, R52, R51 ;  /* 0x0000003404357223 */ /* 0x000fe20000010033 */
[----:B------:R-:W-:Y:S02]  /*a0e0*/  HADD2.F32 R6, -RZ, R7.H0_H0 ;  /* 0x20000007ff067230 */ /* 0x000fe40000004100 */
[----:B------:R-:W-:Y:S01]  /*a0f0*/  FFMA.FTZ R0, R0, R5, R3 ;  /* 0x0000000500007223 */ /* 0x000fe20000010003 */
[----:B------:R-:W-:Y:S02]  /*a100*/  HADD2.F32 R52, -RZ, R35.H0_H0 ;  /* 0x20000023ff347230 */ /* 0x000fe40000004100 */
[C---:B------:R-:W-:Y:S01]  /*a110*/  FFMA.FTZ R43, R5.reuse, R42, R20 ;  /* 0x0000002a052b7223 */ /* 0x040fe20000010014 */
[----:B------:R-:W-:Y:S02]  /*a120*/  HADD2.F32 R20, -RZ, R22.H0_H0 ;  /* 0x20000016ff147230 */ /* 0x000fe40000004100 */
[----:B------:R-:W-:Y:S02]  /*a130*/  HADD2.F32 R3, -RZ, R37.H0_H0 ;  /* 0x20000025ff037230 */ /* 0x000fe40000004100 */
[----:B------:R-:W-:Y:S01]  /*a140*/  FFMA.FTZ R53, R5, R52, R53 ;  /* 0x0000003405357223 */ /* 0x000fe20000010035 */
[----:B------:R-:W-:-:S02]  /*a150*/  HADD2.F32 R4, -RZ, R34.H0_H0 ;  /* 0x20000022ff047230 */ /* 0x000fc40000004100 */
[----:B------:R-:W-:Y:S01]  /*a160*/  FFMA.FTZ R51, R5, R20, R44 ;  /* 0x0000001405337223 */ /* 0x000fe2000001002c */
[----:B------:R-:W-:Y:S02]  /*a170*/  HADD2.F32 R42, -RZ, R23.H0_H0 ;  /* 0x20000017ff2a7230 */ /* 0x000fe40000004100 */
[----:B------:R-:W-:Y:S01]  /*a180*/  FFMA.FTZ R3, R3, R6, R0 ;  /* 0x0000000603037223 */ /* 0x000fe20000010000 */
[----:B------:R-:W-:Y:S02]  /*a190*/  HADD2.F32 R7, -RZ, R7.H1_H1 ;  /* 0x30000007ff077230 */ /* 0x000fe40000004100 */
        /* <DEDUP_REMOVED lines=24> */
.L_x_1567:
[----:B------:R-:W-:Y:S05]  /*a320*/  @!P2 BRA `(.L_x_1568) ;  /* 0x000000040058a947 */ /* 0x000fea0003800000 */
[----:B0-----:R-:W0:Y:S01]  /*a330*/  LDS.64 R4, [UR4+0x70] ;  /* 0x00007004ff047984 */ /* 0x001e220008000a00 */
[----:B------:R-:W-:Y:S02]  /*a340*/  HADD2.F32 R0, -RZ, R83.H0_H0 ;  /* 0x20000053ff007230 */ /* 0x000fe40000004100 */
[----:B------:R-:W-:Y:S01]  /*a350*/  HADD2.F32 R52, -RZ, R90.H0_H0 ;  /* 0x2000005aff347230 */ /* 0x000fe20000004100 */
[----:B------:R-:W1:Y:S01]  /*a360*/  LDS.64 R6, [UR4+0x78] ;  /* 0x00007804ff067984 */ /* 0x000e620008000a00 */
[----:B------:R-:W-:Y:S02]  /*a370*/  HADD2.F32 R3, -RZ, R84.H0_H0 ;  /* 0x20000054ff037230 */ /* 0x000fe40000004100 */
[----:B------:R-:W-:Y:S02]  /*a380*/  HADD2.F32 R54, -RZ, R25.H0_H0 ;  /* 0x20000019ff367230 */ /* 0x000fe40000004100 */
[----:B------:R-:W-:Y:S02]  /*a390*/  HADD2.F32 R55, -RZ, R80.H0_H0 ;  /* 0x20000050ff377230 */ /* 0x000fe40000004100 */
[----:B0-----:R-:W-:-:S02]  /*a3a0*/  HADD2.F32 R20, -RZ, R4.H0_H0 ;  /* 0x20000004ff147230 */ /* 0x001fc40000004100 */
[----:B------:R-:W-:Y:S02]  /*a3b0*/  HADD2.F32 R42, -RZ, R4.H1_H1 ;  /* 0x30000004ff2a7230 */ /* 0x000fe40000004100 */
[--C-:B------:R-:W-:Y:S02]  /*a3c0*/  HADD2.F32 R44, -RZ, R5.reuse.H0_H0 ;  /* 0x20000005ff2c7230 */ /* 0x100fe40000004100 */
[-C--:B------:R-:W-:Y:S01]  /*a3d0*/  FFMA.FTZ R43, R0, R20.reuse, RZ ;  /* 0x00000014002b7223 */ /* 0x080fe200000100ff */
[----:B------:R-:W-:Y:S02]  /*a3e0*/  HADD2.F32 R51, -RZ, R5.H1_H1 ;  /* 0x30000005ff337230 */ /* 0x000fe40000004100 */
[----:B------:R-:W-:Y:S01]  /*a3f0*/  FFMA.FTZ R3, R3, R20, RZ ;  /* 0x0000001403037223 */ /* 0x000fe200000100ff */
[----:B------:R-:W-:Y:S02]  /*a400*/  HADD2.F32 R4, -RZ, R85.H0_H0 ;  /* 0x20000055ff047230 */ /* 0x000fe40000004100 */
[----:B------:R-:W-:Y:S01]  /*a410*/  FFMA.FTZ R43, R52, R42, R43 ;  /* 0x0000002a342b7223 */ /* 0x000fe2000001002b */
[----:B------:R-:W-:-:S02]  /*a420*/  HADD2.F32 R5, -RZ, R87.H0_H0 ;  /* 0x20000057ff057230 */ /* 0x000fc40000004100 */
[----:B------:R-:W-:Y:S01]  /*a430*/  FFMA.FTZ R3, R54, R42, R3 ;  /* 0x0000002a36037223 */ /* 0x000fe20000010003 */
[----:B------:R-:W-:Y:S02]  /*a440*/  HADD2.F32 R52, -RZ, R27.H0_H0 ;  /* 0x2000001bff347230 */ /* 0x000fe40000004100 */
[-C--:B------:R-:W-:Y:S01]  /*a450*/  FFMA.FTZ R53, R4, R20.reuse, RZ ;  /* 0x0000001404357223 */ /* 0x080fe200000100ff */
[----:B------:R-:W-:Y:S02]  /*a460*/  HADD2.F32 R4, -RZ, R92.H0_H0 ;  /* 0x2000005cff047230 */ /* 0x000fe40000004100 */
[----:B------:R-:W-:Y:S01]  /*a470*/  FFMA.FTZ R5, R5, R20, RZ ;  /* 0x0000001405057223 */ /* 0x000fe200000100ff */
[----:B------:R-:W-:Y:S02]  /*a480*/  HADD2.F32 R20, -RZ, R26.H0_H0 ;  /* 0x2000001aff147230 */ /* 0x000fe40000004100 */
[----:B------:R-:W-:Y:S02]  /*a490*/  HADD2.F32 R0, -RZ, R91.H0_H0 ;  /* 0x2000005bff007230 */ /* 0x000fe40000004100 */
[----:B------:R-:W-:Y:S01]  /*a4a0*/  FFMA.FTZ R5, R52, R42, R5 ;  /* 0x0000002a34057223 */ /* 0x000fe20000010005 */
[----:B------:R-:W-:Y:S01]  /*a4b0*/  FFMA.FTZ R4, R4, R44, R3 ;  /* 0x0000002c04047223 */ /* 0x000fe20000010003 */
[----:B------:R-:W-:Y:S01]  /*a4c0*/  FFMA.FTZ R53, R20, R42, R53 ;  /* 0x0000002a14357223 */ /* 0x000fe20000010035 */
[----:B------:R-:W-:-:S02]  /*a4d0*/  HADD2.F32 R42, -RZ, R40.H0_H0 ;  /* 0x20000028ff2a7230 */ /* 0x000fc40000004100 */
[-C--:B------:R-:W-:Y:S01]  /*a4e0*/  FFMA.FTZ R0, R0, R44.reuse, R43 ;  /* 0x0000002c00007223 */ /* 0x080fe2000001002b */
[----:B------:R-:W-:Y:S02]  /*a4f0*/  HADD2.F32 R20, -RZ, R28.H0_H0 ;  /* 0x2000001cff147230 */ /* 0x000fe40000004100 */
[----:B------:R-:W-:Y:S02]  /*a500*/  HADD2.F32 R3, -RZ, R33.H0_H0 ;  /* 0x20000021ff037230 */ /* 0x000fe40000004100 */
[-C--:B------:R-:W-:Y:S01]  /*a510*/  FFMA.FTZ R42, R42, R44.reuse, R53 ;  /* 0x0000002c2a2a7223 */ /* 0x080fe20000010035 */
[----:B------:R-:W-:Y:S02]  /*a520*/  HADD2.F32 R43, -RZ, R32.H0_H0 ;  /* 0x20000020ff2b7230 */ /* 0x000fe40000004100 */
[----:B------:R-:W-:Y:S01]  /*a530*/  FFMA.FTZ R44, R20, R44, R5 ;  /* 0x0000002c142c7223 */ /* 0x000fe20000010005 */
[----:B------:R-:W-:Y:S02]  /*a540*/  HADD2.F32 R53, -RZ, R75.H0_H0 ;  /* 0x2000004bff357230 */ /* 0x000fe40000004100 */
[----:B------:R-:W-:Y:S01]  /*a550*/  FFMA.FTZ R0, R3, R51, R0 ;  /* 0x0000003303007223 */ /* 0x000fe20000010000 */
[----:B------:R-:W-:-:S02]  /*a560*/  HADD2.F32 R5, -RZ, R86.H0_H0 ;  /* 0x20000056ff057230 */ /* 0x000fc40000004100 */
[-C--:B------:R-:W-:Y:S01]  /*a570*/  FFMA.FTZ R20, R43, R51.reuse, R4 ;  /* 0x000000332b147223 */ /* 0x080fe20000010004 */
[----:B-1----:R-:W-:Y:S02]  /*a580*/  HADD2.F32 R3, -RZ, R6.H0_H0 ;  /* 0x20000006ff037230 */ /* 0x002fe40000004100 */
[-C--:B------:R-:W-:Y:S01]  /*a590*/  FFMA.FTZ R42, R53, R51.reuse, R42 ;  /* 0x00000033352a7223 */ /* 0x080fe2000001002a */
[----:B------:R-:W-:Y:S02]  /*a5a0*/  HADD2.F32 R43, -RZ, R88.H0_H0 ;  /* 0x20000058ff2b7230 */ /* 0x000fe40000004100 */
[----:B------:R-:W-:Y:S01]  /*a5b0*/  FFMA.FTZ R44, R55, R51, R44 ;  /* 0x00000033372c7223 */ /* 0x000fe2000001002c */
[----:B------:R-:W-:Y:S02]  /*a5c0*/  HADD2.F32 R51, -RZ, R89.H0_H0 ;  /* 0x20000059ff337230 */ /* 0x000fe40000004100 */
[----:B------:R-:W-:Y:S01]  /*a5d0*/  FFMA.FTZ R5, R5, R3, R0 ;  /* 0x0000000305057223 */ /* 0x000fe20000010000 */
[----:B------:R-:W-:-:S02]  /*a5e0*/  HADD2.F32 R6, -RZ, R6.H1_H1 ;  /* 0x30000006ff067230 */ /* 0x000fc40000004100 */
        /* <DEDUP_REMOVED lines=8> */
[----:B------:R-:W-:-:S02]  /*a670*/  HADD2.F32 R52, -RZ, R35.H0_H0 ;  /* 0x20000023ff347230 */ /* 0x000fc40000004100 */
[----:B------:R-:W-:Y:S01]  /*a680*/  FFMA.FTZ R3, R53, R3, R44 ;  /* 0x0000000335037223 */ /* 0x000fe2000001002c */
[----:B------:R-:W-:Y:S02]  /*a690*/  HADD2.F32 R4, -RZ, R7.H0_H0 ;  /* 0x20000007ff047230 */ /* 0x000fe40000004100 */
[-C--:B------:R-:W-:Y:S01]  /*a6a0*/  FFMA.FTZ R51, R42, R6.reuse, R51 ;  /* 0x000000062a337223 */ /* 0x080fe20000010033 */
[----:B------:R-:W-:Y:S02]  /*a6b0*/  HADD2.F32 R0, -RZ, R37.H0_H0 ;  /* 0x20000025ff007230 */ /* 0x000fe40000004100 */
[----:B------:R-:W-:Y:S01]  /*a6c0*/  FFMA.FTZ R3, R52, R6, R3 ;  /* 0x0000000634037223 */ /* 0x000fe20000010003 */
[----:B------:R-:W-:Y:S02]  /*a6d0*/  HADD2.F32 R20, -RZ, R34.H0_H0 ;  /* 0x20000022ff147230 */ /* 0x000fe40000004100 */
        /* <DEDUP_REMOVED lines=27> */
.L_x_1568:
        /* <DEDUP_REMOVED lines=87> */
.L_x_1569:
[----:B------:R-:W-:Y:S02]  /*ae00*/  HADD2 R71, R39.H0_H0, R71.H0_H0 ;  /* 0x2000004727477230 */ /* 0x000fe40000000800 */
[----:B------:R-:W-:Y:S01]  /*ae10*/  HADD2 R77, R41.H0_H0, R77.H0_H0 ;  /* 0x2000004d294d7230 */ /* 0x000fe20000000800 */
[----:B------:R-:W-:Y:S06]  /*ae20*/  @!P4 BRA `(.L_x_1570) ;  /* 0x000000040058c947 */ /* 0x000fec0003800000 */
[----:B0-----:R-:W0:Y:S01]  /*ae30*/  LDS.64 R4, [UR4+0x170] ;  /* 0x00017004ff047984 */ /* 0x001e220008000a00 */
[----:B------:R-:W-:Y:S02]  /*ae40*/  HADD2.F32 R0, -RZ, R83.H0_H0 ;  /* 0x20000053ff007230 */ /* 0x000fe40000004100 */
[----:B------:R-:W-:Y:S01]  /*ae50*/  HADD2.F32 R43, -RZ, R90.H0_H0 ;  /* 0x2000005aff2b7230 */ /* 0x000fe20000004100 */
[----:B------:R-:W1:Y:S01]  /*ae60*/  LDS.64 R6, [UR4+0x178] ;  /* 0x00017804ff067984 */ /* 0x000e620008000a00 */
[----:B------:R-:W-:Y:S02]  /*ae70*/  HADD2.F32 R3, -RZ, R84.H0_H0 ;  /* 0x20000054ff037230 */ /* 0x000fe40000004100 */
[----:B------:R-:W-:Y:S02]  /*ae80*/  HADD2.F32 R51, -RZ, R25.H0_H0 ;  /* 0x20000019ff337230 */ /* 0x000fe40000004100 */
[----:B------:R-:W-:Y:S02]  /*ae90*/  HADD2.F32 R53, -RZ, R27.H0_H0 ;  /* 0x2000001bff357230 */ /* 0x000fe40000004100 */
[----:B------:R-:W-:-:S02]  /*aea0*/  HADD2.F32 R52, -RZ, R80.H0_H0 ;  /* 0x20000050ff347230 */ /* 0x000fc40000004100 */
[----:B------:R-:W-:Y:S02]  /*aeb0*/  HADD2.F32 R54, -RZ, R24.H0_H0 ;  /* 0x20000018ff367230 */ /* 0x000fe40000004100 */
[--C-:B0-----:R-:W-:Y:S02]  /*aec0*/  HADD2.F32 R20, -RZ, R4.reuse.H0_H0 ;  /* 0x20000004ff147230 */ /* 0x101fe40000004100 */
[----:B------:R-:W-:Y:S02]  /*aed0*/  HADD2.F32 R39, -RZ, R4.H1_H1 ;  /* 0x30000004ff277230 */ /* 0x000fe40000004100 */
[--C-:B------:R-:W-:Y:S02]  /*aee0*/  HADD2.F32 R41, -RZ, R5.reuse.H0_H0 ;  /* 0x20000005ff297230 */ /* 0x100fe40000004100 */
[-C--:B------:R-:W-:Y:S01]  /*aef0*/  FFMA.FTZ R0, R0, R20.reuse, RZ ;  /* 0x0000001400007223 */ /* 0x080fe200000100ff */
[----:B------:R-:W-:Y:S02]  /*af00*/  HADD2.F32 R42, -RZ, R5.H1_H1 ;  /* 0x30000005ff2a7230 */ /* 0x000fe40000004100 */
[----:B------:R-:W-:Y:S01]  /*af10*/  FFMA.FTZ R44, R3, R20, RZ ;  /* 0x00000014032c7223 */ /* 0x000fe200000100ff */
[----:B------:R-:W-:-:S02]  /*af20*/  HADD2.F32 R4, -RZ, R85.H0_H0 ;  /* 0x20000055ff047230 */ /* 0x000fc40000004100 */
[-C--:B------:R-:W-:Y:S01]  /*af30*/  FFMA.FTZ R0, R43, R39.reuse, R0 ;  /* 0x000000272b007223 */ /* 0x080fe20000010000 */
[----:B------:R-:W-:Y:S02]  /*af40*/  HADD2.F32 R5, -RZ, R87.H0_H0 ;  /* 0x20000057ff057230 */ /* 0x000fe40000004100 */
[----:B------:R-:W-:Y:S01]  /*af50*/  FFMA.FTZ R44, R51, R39, R44 ;  /* 0x00000027332c7223 */ /* 0x000fe2000001002c */
[----:B------:R-:W-:Y:S02]  /*af60*/  HADD2.F32 R43, -RZ, R26.H0_H0 ;  /* 0x2000001aff2b7230 */ /* 0x000fe40000004100 */
[-C--:B------:R-:W-:Y:S01]  /*af70*/  FFMA.FTZ R4, R4, R20.reuse, RZ ;  /* 0x0000001404047223 */ /* 0x080fe200000100ff */
[----:B------:R-:W-:Y:S02]  /*af80*/  HADD2.F32 R3, -RZ, R91.H0_H0 ;  /* 0x2000005bff037230 */ /* 0x000fe40000004100 */
[----:B------:R-:W-:Y:S01]  /*af90*/  FFMA.FTZ R20, R5, R20, RZ ;  /* 0x0000001405147223 */ /* 0x000fe200000100ff */
        /* <DEDUP_REMOVED lines=12> */
[-C--:B------:R-:W-:Y:S01]  /*b060*/  FFMA.FTZ R3, R0, R42.reuse, R3 ;  /* 0x0000002a00037223 */ /* 0x080fe20000010003 */
[----:B------:R-:W-:Y:S02]  /*b070*/  HADD2.F32 R20, -RZ, R86.H0_H0 ;  /* 0x20000056ff147230 */ /* 0x000fe40000004100 */
[-C--:B------:R-:W-:Y:S01]  /*b080*/  FFMA.FTZ R39, R44, R42.reuse, R39 ;  /* 0x0000002a2c277223 */ /* 0x080fe20000010027 */
[----:B-1----:R-:W-:Y:S02]  /*b090*/  HADD2.F32 R0, -RZ, R6.H0_H0 ;  /* 0x20000006ff007230 */ /* 0x002fe40000004100 */
[-C--:B------:R-:W-:Y:S01]  /*b0a0*/  FFMA.FTZ R5, R4, R42.reuse, R5 ;  /* 0x0000002a04057223 */ /* 0x080fe20000010005 */
[----:B------:R-:W-:Y:S01]  /*b0b0*/  FFMA.FTZ R41, R52, R42, R41 ;  /* 0x0000002a34297223 */ /* 0x000fe20000010029 */
[----:B------:R-:W-:-:S02]  /*b0c0*/  HADD2.F32 R42, -RZ, R88.H0_H0 ;  /* 0x20000058ff2a7230 */ /* 0x000fc40000004100 */
[-C--:B------:R-:W-:Y:S01]  /*b0d0*/  FFMA.FTZ R3, R20, R0.reuse, R3 ;  /* 0x0000000014037223 */ /* 0x080fe20000010003 */
[----:B------:R-:W-:Y:S02]  /*b0e0*/  HADD2.F32 R52, -RZ, R89.H0_H0 ;  /* 0x20000059ff347230 */ /* 0x000fe40000004100 */
[-C--:B------:R-:W-:Y:S01]  /*b0f0*/  FFMA.FTZ R41, R54, R0.reuse, R41 ;  /* 0x0000000036297223 */ /* 0x080fe20000010029 */
[----:B------:R-:W-:Y:S02]  /*b100*/  HADD2.F32 R6, -RZ, R6.H1_H1 ;  /* 0x30000006ff067230 */ /* 0x000fe40000004100 */
[-C--:B------:R-:W-:Y:S01]  /*b110*/  FFMA.FTZ R5, R42, R0.reuse, R5 ;  /* 0x000000002a057223 */ /* 0x080fe20000010005 */
[----:B------:R-:W-:Y:S02]  /*b120*/  HADD2.F32 R20, -RZ, R29.H0_H0 ;  /* 0x2000001dff147230 */ /* 0x000fe40000004100 */
[----:B------:R-:W-:Y:S01]  /*b130*/  FFMA.FTZ R39, R52, R0, R39 ;  /* 0x0000000034277223 */ /* 0x000fe20000010027 */
[----:B------:R-:W-:-:S02]  /*b140*/  HADD2.F32 R44, -RZ, R21.H0_H0 ;  /* 0x20000015ff2c7230 */ /* 0x000fc40000004100 */
[----:B------:R-:W-:Y:S02]  /*b150*/  HADD2.F32 R42, -RZ, R22.H0_H0 ;  /* 0x20000016ff2a7230 */ /* 0x000fe40000004100 */
[-C--:B------:R-:W-:Y:S01]  /*b160*/  FFMA.FTZ R3, R20, R6.reuse, R3 ;  /* 0x0000000614037223 */ /* 0x080fe20000010003 */
[----:B------:R-:W-:Y:S02]  /*b170*/  HADD2.F32 R4, -RZ, R7.H0_H0 ;  /* 0x20000007ff047230 */ /* 0x000fe40000004100 */
        /* <DEDUP_REMOVED lines=33> */
.L_x_1570:
[----:B0-----:R-:W0:Y:S01]  /*b390*/  LDS.64 R4, [UR4+0x1f0] ;  /* 0x0001f004ff047984 */ /* 0x001e220008000a00 */
[----:B------:R-:W-:Y:S01]  /*b3a0*/  HADD2.F32 R83, -RZ, R83.H0_H0 ;  /* 0x20000053ff537230 */ /* 0x000fe20000004100 */
[----:B------:R-:W-:Y:S01]  /*b3b0*/  PRMT R74, R2, 0x5410, R74 ;  /* 0x00005410024a7816 */ /* 0x000fe2000000004a */
[----:B------:R-:W-:Y:S01]  /*b3c0*/  HADD2.F32 R85, -RZ, R85.H0_H0 ;  /* 0x20000055ff557230 */ /* 0x000fe20000004100 */
[----:B------:R-:W1:Y:S01]  /*b3d0*/  LDS.64 R6, [UR4+0x1f8] ;  /* 0x0001f804ff067984 */ /* 0x000e620008000a00 */
[----:B------:R-:W-:Y:S01]  /*b3e0*/  HADD2.F32 R84, -RZ, R84.H0_H0 ;  /* 0x20000054ff547230 */ /* 0x000fe20000004100 */
[----:B------:R-:W-:Y:S01]  /*b3f0*/  PRMT R76, R76, 0x5410, R8 ;  /* 0x000054104c4c7816 */ /* 0x000fe20000000008 */
[----:B------:R-:W-:Y:S01]  /*b400*/  HADD2.F32 R87, -RZ, R87.H0_H0 ;  /* 0x20000057ff577230 */ /* 0x000fe20000004100 */
[----:B------:R-:W-:Y:S01]  /*b410*/  PRMT R47, R47, 0x5410, R50 ;  /* 0x000054102f2f7816 */ /* 0x000fe20000000032 */
[----:B------:R-:W-:Y:S01]  /*b420*/  HADD2.F32 R90, -RZ, R90.H0_H0 ;  /* 0x2000005aff5a7230 */ /* 0x000fe20000004100 */
[----:B------:R-:W-:Y:S01]  /*b430*/  PRMT R45, R45, 0x5410, R46 ;  /* 0x000054102d2d7816 */ /* 0x000fe2000000002e */
[----:B------:R-:W-:Y:S01]  /*b440*/  HADD2.F32 R25, -RZ, R25.H0_H0 ;  /* 0x20000019ff197230 */ /* 0x000fe20000004100 */
[----:B------:R-:W-:Y:S01]  /*b450*/  IADD3 R98, R98, 0x20, RZ ;  /* 0x0000002062627810 */ /* 0x000fe20007ffe0ff */
[----:B------:R-:W-:Y:S01]  /*b460*/  HADD2.F32 R26, -RZ, R26.H0_H0 ;  /* 0x2000001aff1a7230 */ /* 0x000fe20000004100 */
[----:B------:R-:W-:Y:S01]  /*b470*/  PRMT R62, R62, 0x5410, R63 ;  /* 0x000054103e3e7816 */ /* 0x000fe2000000003f */
[----:B------:R-:W-:Y:S01]  /*b480*/  HADD2.F32 R27, -RZ, R27.H0_H0 ;  /* 0x2000001bff1b7230 */ /* 0x000fe20000004100 */
[C---:B------:R-:W-:Y:S01]  /*b490*/  ISETP.GE.AND P0, PT, R98.reuse, UR5, PT ;  /* 0x0000000562007c0c */ /* 0x040fe2000bf06270 */
[----:B------:R-:W-:Y:S01]  /*b4a0*/  HADD2.F32 R91, -RZ, R91.H0_H0 ;  /* 0x2000005bff5b7230 */ /* 0x000fe20000004100 */
[----:B------:R-:W-:Y:S01]  /*b4b0*/  ISETP.LT.AND P1, PT, R98, R103, PT ;  /* 0x000000676200720c */ /* 0x000fe20003f21270 */
[----:B------:R-:W-:Y:S01]  /*b4c0*/  HADD2.F32 R92, -RZ, R92.H0_H0 ;  /* 0x2000005cff5c7230 */ /* 0x000fe20000004100 */
[----:B------:R-:W-:Y:S01]  /*b4d0*/  PRMT R69, R69, 0x5410, R70 ;  /* 0x0000541045457816 */ /* 0x000fe20000000046 */
[----:B------:R-:W-:Y:S01]  /*b4e0*/  HADD2.F32 R40, -RZ, R40.H0_H0 ;  /* 0x20000028ff287230 */ /* 0x000fe20000004100 */
[----:B------:R-:W-:Y:S01]  /*b4f0*/  PRMT R64, R64, 0x5410, R66 ;  /* 0x0000541040407816 */ /* 0x000fe20000000042 */
[----:B------:R-:W-:Y:S01]  /*b500*/  HADD2.F32 R28, -RZ, R28.H0_H0 ;  /* 0x2000001cff1c7230 */ /* 0x000fe20000004100 */
[----:B------:R-:W-:Y:S01]  /*b510*/  PRMT R71, R71, 0x5410, R77 ;  /* 0x0000541047477816 */ /* 0x000fe2000000004d */
[----:B------:R-:W-:-:S02]  /*b520*/  HADD2.F32 R33, -RZ, R33.H0_H0 ;  /* 0x20000021ff217230 */ /* 0x000fc40000004100 */
[----:B------:R-:W-:Y:S02]  /*b530*/  HADD2.F32 R32, -RZ, R32.H0_H0 ;  /* 0x20000020ff207230 */ /* 0x000fe40000004100 */
[----:B------:R-:W-:Y:S02]  /*b540*/  HADD2.F32 R75, -RZ, R75.H0_H0 ;  /* 0x2000004bff4b7230 */ /* 0x000fe40000004100 */
        /* <DEDUP_REMOVED lines=18> */
[----:B------:R-:W0:Y:S01]  /*b670*/  LDS.64 R4, [UR4+0x270] ;  /* 0x00027004ff047984 */ /* 0x000e220008000a00 */
[-C--:B------:R-:W-:Y:S01]  /*b680*/  FFMA.FTZ R41, R92, R39.reuse, R3 ;  /* 0x000000275c297223 */ /* 0x080fe20000010003 */
[-C--:B------:R-:W-:Y:S01]  /*b690*/  FFMA.FTZ R42, R40, R39.reuse, R43 ;  /* 0x00000027282a7223 */ /* 0x080fe2000001002b */
[----:B------:R-:W-:Y:S01]  /*b6a0*/  FFMA.FTZ R51, R28, R39, R51 ;  /* 0x000000271c337223 */ /* 0x000fe20000010033 */
[-C--:B------:R-:W-:Y:S01]  /*b6b0*/  FFMA.FTZ R3, R33, R20.reuse, R0 ;  /* 0x0000001421037223 */ /* 0x080fe20000010000 */
[-C--:B------:R-:W-:Y:S01]  /*b6c0*/  FFMA.FTZ R41, R32, R20.reuse, R41 ;  /* 0x0000001420297223 */ /* 0x080fe20000010029 */
[-C--:B------:R-:W-:Y:S01]  /*b6d0*/  FFMA.FTZ R0, R75, R20.reuse, R42 ;  /* 0x000000144b007223 */ /* 0x080fe2000001002a */
[----:B------:R-:W-:Y:S01]  /*b6e0*/  FFMA.FTZ R51, R80, R20, R51 ;  /* 0x0000001450337223 */ /* 0x000fe20000010033 */
[----:B-1----:R-:W-:-:S02]  /*b6f0*/  HADD2.F32 R39, -RZ, R6.H0_H0 ;  /* 0x20000006ff277230 */ /* 0x002fc40000004100 */
[----:B------:R-:W-:Y:S02]  /*b700*/  HADD2.F32 R20, -RZ, R6.H1_H1 ;  /* 0x30000006ff147230 */ /* 0x000fe40000004100 */
[--C-:B------:R-:W-:Y:S02]  /*b710*/  HADD2.F32 R43, -RZ, R7.reuse.H0_H0 ;  /* 0x20000007ff2b7230 */ /* 0x100fe40000004100 */
[-C--:B------:R-:W-:Y:S01]  /*b720*/  FFMA.FTZ R54, R24, R39.reuse, R51 ;  /* 0x0000002718367223 */ /* 0x080fe20000010033 */
[----:B------:R-:W-:Y:S02]  /*b730*/  HADD2.F32 R44, -RZ, R7.H1_H1 ;  /* 0x30000007ff2c7230 */ /* 0x000fe40000004100 */
[-C--:B------:R-:W-:Y:S01]  /*b740*/  FFMA.FTZ R42, R86, R39.reuse, R3 ;  /* 0x00000027562a7223 */ /* 0x080fe20000010003 */
[----:B------:R-:W1:Y:S01]  /*b750*/  LDS.64 R6, [UR4+0x278] ;  /* 0x00027804ff067984 */ /* 0x000e620008000a00 */
[----:B------:R-:W-:Y:S02]  /*b760*/  HADD2.F32 R35, -RZ, R35.H0_H0 ;  /* 0x20000023ff237230 */ /* 0x000fe40000004100 */
[-C--:B------:R-:W-:Y:S01]  /*b770*/  FFMA.FTZ R3, R88, R39.reuse, R41 ;  /* 0x0000002758037223 */ /* 0x080fe20000010029 */
[----:B------:R-:W-:Y:S01]  /*b780*/  FFMA.FTZ R52, R89, R39, R0 ;  /* 0x0000002759347223 */ /* 0x000fe20000010000 */
        /* <DEDUP_REMOVED lines=19> */
[--C-:B0-----:R-:W-:Y:S02]  /*b8c0*/  HADD2.F32 R20, -RZ, R4.reuse.H0_H0 ;  /* 0x20000004ff147230 */ /* 0x101fe40000004100 */
[-C--:B------:R-:W-:Y:S01]  /*b8d0*/  FFMA.FTZ R42, R81, R44.reuse, R42 ;  /* 0x0000002c512a7223 */ /* 0x080fe2000001002a */
[----:B------:R-:W-:Y:S02]  /*b8e0*/  HADD2.F32 R31, -RZ, R31.H0_H0 ;  /* 0x2000001fff1f7230 */ /* 0x000fe40000004100 */
[----:B------:R-:W-:Y:S01]  /*b8f0*/  FFMA.FTZ R3, R30, R44, R3 ;  /* 0x0000002c1e037223 */ /* 0x000fe20000010003 */
[----:B------:R-:W-:Y:S02]  /*b900*/  HADD2.F32 R4, -RZ, R4.H1_H1 ;  /* 0x30000004ff047230 */ /* 0x000fe40000004100 */
[----:B------:R-:W-:Y:S01]  /*b910*/  FFMA.FTZ R51, R85, R20, RZ ;  /* 0x0000001455337223 */ /* 0x000fe200000100ff */
[----:B------:R-:W-:-:S02]  /*b920*/  HADD2.F32 R21, -RZ, R5.H0_H0 ;  /* 0x20000005ff157230 */ /* 0x000fc40000004100 */
[----:B------:R-:W-:Y:S01]  /*b930*/  FFMA.FTZ R22, R31, R44, R22 ;  /* 0x0000002c1f167223 */ /* 0x000fe20000010016 */
        /* <DEDUP_REMOVED lines=13> */
[-C--:B------:R-:W-:Y:S01]  /*ba10*/  FFMA.FTZ R5, R33, R43.reuse, R20 ;  /* 0x0000002b21057223 */ /* 0x080fe20000010014 */
[-C--:B------:R-:W-:Y:S01]  /*ba20*/  FFMA.FTZ R20, R75, R43.reuse, R4 ;  /* 0x0000002b4b147223 */ /* 0x080fe20000010004 */
[----:B------:R-:W-:Y:S02]  /*ba30*/  HADD2.F32 R6, -RZ, R6.H1_H1 ;  /* 0x30000006ff067230 */ /* 0x000fe40000004100 */
[-C--:B------:R-:W-:Y:S01]  /*ba40*/  FFMA.FTZ R51, R32, R43.reuse, R51 ;  /* 0x0000002b20337223 */ /* 0x080fe20000010033 */
[----:B------:R-:W-:Y:S01]  /*ba50*/  FFMA.FTZ R55, R80, R43, R55 ;  /* 0x0000002b50377223 */ /* 0x000fe20000010037 */
[-C--:B------:R-:W-:Y:S01]  /*ba60*/  FFMA.FTZ R20, R89, R21.reuse, R20 ;  /* 0x0000001559147223 */ /* 0x080fe20000010014 */
[-C--:B------:R-:W-:Y:S01]  /*ba70*/  FFMA.FTZ R4, R86, R21.reuse, R5 ;  /* 0x0000001556047223 */ /* 0x080fe20000010005 */
[-C--:B------:R-:W-:Y:S01]  /*ba80*/  FFMA.FTZ R51, R88, R21.reuse, R51 ;  /* 0x0000001558337223 */ /* 0x080fe20000010033 */
[----:B------:R-:W-:Y:S01]  /*ba90*/  FFMA.FTZ R52, R24, R21, R55 ;  /* 0x0000001518347223 */ /* 0x000fe20000010037 */
[-C--:B------:R-:W-:Y:S01]  /*baa0*/  FFMA.FTZ R44, R39, R6.reuse, R20 ;  /* 0x00000006272c7223 */ /* 0x080fe20000010014 */
[--C-:B------:R-:W-:Y:S01]  /*bab0*/  HADD2.F32 R43, -RZ, R7.reuse.H0_H0 ;  /* 0x20000007ff2b7230 */ /* 0x100fe20000004100 */
[----:B------:R-:W0:Y:S01]  /*bac0*/  LDS.64 R20, [UR4+0x2f0] ;  /* 0x0002f004ff147984 */ /* 0x000e220008000a00 */
        /* <DEDUP_REMOVED lines=8> */
[----:B------:R-:W-:Y:S01]  /*bb50*/  FMUL.FTZ R3, R3, R18 ;  /* 0x0000001203037220 */ /* 0x000fe20000410000 */
[----:B------:R-:W-:Y:S01]  /*bb60*/  FMUL.FTZ R22, R22, R19 ;  /* 0x0000001316167220 */ /* 0x000fe20000410000 */
[----:B------:R-:W-:Y:S01]  /*bb70*/  FMUL.FTZ R23, R23, R36 ;  /* 0x0000002417177220 */ /* 0x000fe20000410000 */
[-C--:B------:R-:W-:Y:S01]  /*bb80*/  FFMA.FTZ R44, R31, R7.reuse, R44 ;  /* 0x000000071f2c7223 */ /* 0x080fe2000001002c */
[-C--:B------:R-:W-:Y:S01]  /*bb90*/  FFMA.FTZ R5, R82, R7.reuse, R5 ;  /* 0x0000000752057223 */ /* 0x080fe20000010005 */
[-C--:B------:R-:W-:Y:S01]  /*bba0*/  FFMA.FTZ R6, R81, R7.reuse, R4 ;  /* 0x0000000751067223 */ /* 0x080fe20000010004 */
[----:B------:R-:W-:Y:S01]  /*bbb0*/  FFMA.FTZ R51, R30, R7, R51 ;  /* 0x000000071e337223 */ /* 0x000fe20000010033 */
[----:B------:R-:W-:Y:S01]  /*bbc0*/  FMUL.FTZ R42, R42, R17 ;  /* 0x000000112a2a7220 */ /* 0x000fe20000410000 */
[----:B------:R-:W-:Y:S01]  /*bbd0*/  F2FP.F16.F32.PACK_AB R4, RZ, R3 ;  /* 0x00000003ff04723e */ /* 0x000fe200000000ff */
[----:B------:R-:W-:Y:S01]  /*bbe0*/  FMUL.FTZ R44, R44, R19 ;  /* 0x000000132c2c7220 */ /* 0x000fe20000410000 */
[----:B------:R-:W1:Y:S01]  /*bbf0*/  LDS.64 R2, [UR4+0x2f8] ;  /* 0x0002f804ff027984 */ /* 0x000e620008000a00 */
[----:B------:R-:W-:Y:S01]  /*bc00*/  F2FP.F16.F32.PACK_AB R22, RZ, R22 ;  /* 0x00000016ff16723e */ /* 0x000fe200000000ff */
[----:B------:R-:W-:Y:S01]  /*bc10*/  FMUL.FTZ R5, R5, R36 ;  /* 0x0000002405057220 */ /* 0x000fe20000410000 */
[----:B------:R-:W-:Y:S01]  /*bc20*/  F2FP.F16.F32.PACK_AB R23, RZ, R23 ;  /* 0x00000017ff17723e */ /* 0x000fe200000000ff */
[----:B------:R-:W-:Y:S01]  /*bc30*/  FMUL.FTZ R6, R6, R17 ;  /* 0x0000001106067220 */ /* 0x000fe20000410000 */
[----:B------:R-:W-:Y:S01]  /*bc40*/  FMUL.FTZ R51, R51, R18 ;  /* 0x0000001233337220 */ /* 0x000fe20000410000 */
[----:B------:R-:W-:Y:S01]  /*bc50*/  F2FP.F16.F32.PACK_AB R42, RZ, R42 ;  /* 0x0000002aff2a723e */ /* 0x000fe200000000ff */
[----:B------:R-:W-:Y:S01]  /*bc60*/  IMAD.WIDE R112, R102, 0x8, R112 ;  /* 0x0000000866707825 */ /* 0x000fe200078e0270 */
[----:B------:R-:W-:-:S02]  /*bc70*/  PRMT R22, R22, 0x5410, R23 ;  /* 0x0000541016167816 */ /* 0x000fc40000000017 */
[----:B------:R-:W-:Y:S01]  /*bc80*/  F2FP.F16.F32.PACK_AB R44, RZ, R44 ;  /* 0x0000002cff2c723e */ /* 0x000fe200000000ff */
[----:B------:R-:W-:Y:S01]  /*bc90*/  IMAD.WIDE R48, R102, 0x8, R48 ;  /* 0x0000000866307825 */ /* 0x000fe200078e0230 */
[----:B------:R-:W-:-:S03]  /*bca0*/  F2FP.F16.F32.PACK_AB R5, RZ, R5 ;  /* 0x00000005ff05723e */ /* 0x000fc600000000ff */
[----:B------:R-:W-:Y:S01]  /*bcb0*/  HADD2 R7, R22, R76 ;  /* 0x0000004c16077230 */ /* 0x000fe20000000000 */
[----:B------:R-:W-:Y:S01]  /*bcc0*/  PRMT R42, R42, 0x5410, R4 ;  /* 0x000054102a2a7816 */ /* 0x000fe20000000004 */
[----:B------:R-:W2:Y:S01]  /*bcd0*/  LDS.64 R22, [UR4+0x370] ;  /* 0x00037004ff167984 */ /* 0x000ea20008000a00 */
[----:B------:R-:W-:Y:S02]  /*bce0*/  F2FP.F16.F32.PACK_AB R6, RZ, R6 ;  /* 0x00000006ff06723e */ /* 0x000fe400000000ff */
[----:B------:R-:W-:Y:S02]  /*bcf0*/  F2FP.F16.F32.PACK_AB R51, RZ, R51 ;  /* 0x00000033ff33723e */ /* 0x000fe400000000ff */
[----:B------:R-:W-:Y:S01]  /*bd00*/  PRMT R44, R44, 0x5410, R5 ;  /* 0x000054102c2c7816 */ /* 0x000fe20000000005 */
[--C-:B0-----:R-:W-:Y:S01]  /*bd10*/  HADD2.F32 R4, -RZ, R20.reuse.H0_H0 ;  /* 0x20000014ff047230 */ /* 0x101fe20000004100 */
[----:B------:R-:W-:Y:S01]  /*bd20*/  PRMT R6, R6, 0x5410, R51 ;  /* 0x0000541006067816 */ /* 0x000fe20000000033 */
[----:B------:R-:W-:Y:S01]  /*bd30*/  HFMA2.MMA R8, R42, 1, 1, R74 ;  /* 0x3c003c002a087835 */ /* 0x000fe2000000004a */
[----:B------:R-:W-:-:S02]  /*bd40*/  HADD2.F32 R20, -RZ, R20.H1_H1 ;  /* 0x30000014ff147230 */ /* 0x000fc40000004100 */
[--C-:B------:R-:W-:Y:S01]  /*bd50*/  HADD2.F32 R43, -RZ, R21.reuse.H0_H0 ;  /* 0x20000015ff2b7230 */ /* 0x100fe20000004100 */
[----:B------:R-:W-:Y:S01]  /*bd60*/  HFMA2.MMA R5, R44, 1, 1, R47 ;  /* 0x3c003c002c057835 */ /* 0x000fe2000000002f */
[----:B------:R-:W-:Y:S02]  /*bd70*/  HADD2.F32 R42, -RZ, R21.H1_H1 ;  /* 0x30000015ff2a7230 */ /* 0x000fe40000004100 */
[-C--:B------:R-:W-:Y:S01]  /*bd80*/  FFMA.FTZ R21, R83, R4.reuse, RZ ;  /* 0x0000000453157223 */ /* 0x080fe200000100ff */
[-C--:B------:R-:W-:Y:S01]  /*bd90*/  FFMA.FTZ R44, R84, R4.reuse, RZ ;  /* 0x00000004542c7223 */ /* 0x080fe200000100ff */
[----:B------:R-:W-:Y:S01]  /*bda0*/  HFMA2.MMA R6, R6, 1, 1, R45 ;  /* 0x3c003c0006067835 */ /* 0x000fe2000000002d */
        /* <DEDUP_REMOVED lines=9> */
[----:B------:R-:W0:Y:S01]  /*be40*/  LDS.64 R20, [UR4+0x378] ;  /* 0x00037804ff147984 */ /* 0x000e220008000a00 */
[----:B------:R-:W-:Y:S01]  /*be50*/  FFMA.FTZ R53, R28, R43, R51 ;  /* 0x0000002b1c357223 */ /* 0x000fe20000010033 */
[----:B-1----:R-:W-:-:S02]  /*be60*/  HADD2.F32 R45, -RZ, R2.H0_H0 ;  /* 0x20000002ff2d7230 */ /* 0x002fc40000004100 */
[-C--:B------:R-:W-:Y:S01]  /*be70*/  FFMA.FTZ R43, R33, R42.reuse, R4 ;  /* 0x0000002a212b7223 */ /* 0x080fe20000010004 */
[-C--:B------:R-:W-:Y:S01]  /*be80*/  FFMA.FTZ R51, R32, R42.reuse, R47 ;  /* 0x0000002a20337223 */ /* 0x080fe2000001002f */
[-C--:B------:R-:W-:Y:S01]  /*be90*/  FFMA.FTZ R44, R75, R42.reuse, R44 ;  /* 0x0000002a4b2c7223 */ /* 0x080fe2000001002c */
[----:B------:R-:W-:Y:S01]  /*bea0*/  FFMA.FTZ R53, R80, R42, R53 ;  /* 0x0000002a50357223 */ /* 0x000fe20000010035 */
[----:B------:R-:W-:Y:S02]  /*beb0*/  HADD2.F32 R2, -RZ, R2.H1_H1 ;  /* 0x30000002ff027230 */ /* 0x000fe40000004100 */
[-C--:B------:R-:W-:Y:S01]  /*bec0*/  FFMA.FTZ R4, R86, R45.reuse, R43 ;  /* 0x0000002d56047223 */ /* 0x080fe2000001002b */
[-C--:B------:R-:W-:Y:S01]  /*bed0*/  FFMA.FTZ R51, R88, R45.reuse, R51 ;  /* 0x0000002d58337223 */ /* 0x080fe20000010033 */
[-C--:B------:R-:W-:Y:S01]  /*bee0*/  FFMA.FTZ R44, R89, R45.reuse, R44 ;  /* 0x0000002d592c7223 */ /* 0x080fe2000001002c */
[----:B------:R-:W-:Y:S01]  /*bef0*/  FFMA.FTZ R42, R24, R45, R53 ;  /* 0x0000002d182a7223 */ /* 0x000fe20000010035 */
[----:B------:R-:W-:-:S02]  /*bf00*/  HADD2.F32 R47, -RZ, R3.H0_H0 ;  /* 0x20000003ff2f7230 */ /* 0x000fc40000004100 */
[-C--:B------:R-:W-:Y:S01]  /*bf10*/  FFMA.FTZ R4, R29, R2.reuse, R4 ;  /* 0x000000021d047223 */ /* 0x080fe20000010004 */
[-C--:B------:R-:W-:Y:S01]  /*bf20*/  FFMA.FTZ R51, R0, R2.reuse, R51 ;  /* 0x0000000200337223 */ /* 0x080fe20000010033 */
[-C--:B------:R-:W-:Y:S01]  /*bf30*/  FFMA.FTZ R44, R39, R2.reuse, R44 ;  /* 0x00000002272c7223 */ /* 0x080fe2000001002c */
[----:B------:R-:W-:Y:S01]  /*bf40*/  FFMA.FTZ R43, R35, R2, R42 ;  /* 0x00000002232b7223 */ /* 0x000fe2000001002a */
[--C-:B--2---:R-:W-:Y:S02]  /*bf50*/  HADD2.F32 R2, -RZ, R22.reuse.H0_H0 ;  /* 0x20000016ff027230 */ /* 0x104fe40000004100 */
[-C--:B------:R-:W-:Y:S01]  /*bf60*/  FFMA.FTZ R4, R37, R47.reuse, R4 ;  /* 0x0000002f25047223 */ /* 0x080fe20000010004 */
[----:B------:R-:W-:Y:S02]  /*bf70*/  HADD2.F32 R3, -RZ, R3.H1_H1 ;  /* 0x30000003ff037230 */ /* 0x000fe40000004100 */
[-C--:B------:R-:W-:Y:S01]  /*bf80*/  FFMA.FTZ R51, R34, R47.reuse, R51 ;  /* 0x0000002f22337223 */ /* 0x080fe20000010033 */
[-C--:B------:R-:W-:Y:S01]  /*bf90*/  FFMA.FTZ R44, R41, R47.reuse, R44 ;  /* 0x0000002f292c7223 */ /* 0x080fe2000001002c */
[----:B------:R-:W-:Y:S01]  /*bfa0*/  FFMA.FTZ R43, R38, R47, R43 ;  /* 0x0000002f262b7223 */ /* 0x000fe2000001002b */
[----:B------:R-:W-:-:S02]  /*bfb0*/  HADD2.F32 R22, -RZ, R22.H1_H1 ;  /* 0x30000016ff167230 */ /* 0x000fc40000004100 */
[-C--:B------:R-:W-:Y:S01]  /*bfc0*/  FFMA.FTZ R83, R83, R2.reuse, RZ ;  /* 0x0000000253537223 */ /* 0x080fe200000100ff */
[-C--:B------:R-:W-:Y:S01]  /*bfd0*/  FFMA.FTZ R84, R84, R2.reuse, RZ ;  /* 0x0000000254547223 */ /* 0x080fe200000100ff */
[-C--:B------:R-:W-:Y:S01]  /*bfe0*/  FFMA.FTZ R85, R85, R2.reuse, RZ ;  /* 0x0000000255557223 */ /* 0x080fe200000100ff */
[-C--:B------:R-:W-:Y:S01]  /*bff0*/  FFMA.FTZ R4, R81, R3.reuse, R4 ;  /* 0x0000000351047223 */ /* 0x080fe20000010004 */
[-C--:B------:R-:W-:Y:S01]  /*c000*/  FFMA.FTZ R51, R30, R3.reuse, R51 ;  /* 0x000000031e337223 */ /* 0x080fe20000010033 */
[-C--:B------:R-:W-:Y:S01]  /*c010*/  FFMA.FTZ R44, R31, R3.reuse, R44 ;  /* 0x000000031f2c7223 */ /* 0x080fe2000001002c */
[----:B------:R-:W-:Y:S01]  /*c020*/  FFMA.FTZ R43, R82, R3, R43 ;  /* 0x00000003522b7223 */ /* 0x000fe2000001002b */
        /* <DEDUP_REMOVED lines=11> */
[--C-:B0-----:R-:W-:Y:S02]  /*c0e0*/  HADD2.F32 R3, -RZ, R20.reuse.H0_H0 ;  /* 0x20000014ff037230 */ /* 0x101fe40000004100 */
[-C--:B------:R-:W-:Y:S01]  /*c0f0*/  FFMA.FTZ R33, R33, R23.reuse, R90 ;  /* 0x0000001721217223 */ /* 0x080fe2000001005a */
[-C--:B------:R-:W-:Y:S01]  /*c100*/  FFMA.FTZ R25, R32, R23.reuse, R25 ;  /* 0x0000001720197223 */ /* 0x080fe20000010019 */
[-C--:B------:R-:W-:Y:S01]  /*c110*/  FFMA.FTZ R40, R75, R23.reuse, R40 ;  /* 0x000000174b287223 */ /* 0x080fe20000010028 */
[----:B------:R-:W-:Y:S01]  /*c120*/  FFMA.FTZ R27, R80, R23, R27 ;  /* 0x00000017501b7223 */ /* 0x000fe2000001001b */
[----:B------:R-:W-:-:S02]  /*c130*/  HADD2.F32 R20, -RZ, R20.H1_H1 ;  /* 0x30000014ff147230 */ /* 0x000fc40000004100 */
[-C--:B------:R-:W-:Y:S01]  /*c140*/  FFMA.FTZ R86, R86, R3.reuse, R33 ;  /* 0x0000000356567223 */ /* 0x080fe20000010021 */
[-C--:B------:R-:W-:Y:S01]  /*c150*/  FFMA.FTZ R25, R88, R3.reuse, R25 ;  /* 0x0000000358197223 */ /* 0x080fe20000010019 */
[--C-:B------:R-:W-:Y:S02]  /*c160*/  HADD2.F32 R23, -RZ, R21.reuse.H0_H0 ;  /* 0x20000015ff177230 */ /* 0x100fe40000004100 */
[-C--:B------:R-:W-:Y:S01]  /*c170*/  FFMA.FTZ R40, R89, R3.reuse, R40 ;  /* 0x0000000359287223 */ /* 0x080fe20000010028 */
[----:B------:R-:W-:Y:S01]  /*c180*/  FFMA.FTZ R24, R24, R3, R27 ;  /* 0x0000000318187223 */ /* 0x000fe2000001001b */
        /* <DEDUP_REMOVED lines=13> */
[-C--:B------:R-:W-:Y:S01]  /*c260*/  FMUL.FTZ R4, R4, R17.reuse ;  /* 0x0000001104047220 */ /* 0x080fe20000410000 */
[-C--:B------:R-:W-:Y:S01]  /*c270*/  FMUL.FTZ R51, R51, R18.reuse ;  /* 0x0000001233337220 */ /* 0x080fe20000410000 */
[----:B------:R-:W-:Y:S01]  /*c280*/  FMUL.FTZ R86, R86, R17 ;  /* 0x0000001156567220 */ /* 0x000fe20000410000 */
[----:B------:R-:W-:Y:S01]  /*c290*/  FMUL.FTZ R25, R25, R18 ;  /* 0x0000001219197220 */ /* 0x000fe20000410000 */
[-C--:B------:R-:W-:Y:S01]  /*c2a0*/  FMUL.FTZ R44, R44, R19.reuse ;  /* 0x000000132c2c7220 */ /* 0x080fe20000410000 */
[-C--:B------:R-:W-:Y:S01]  /*c2b0*/  FMUL.FTZ R43, R43, R36.reuse ;  /* 0x000000242b2b7220 */ /* 0x080fe20000410000 */
[----:B------:R-:W-:Y:S01]  /*c2c0*/  FMUL.FTZ R40, R40, R19 ;  /* 0x0000001328287220 */ /* 0x000fe20000410000 */
[----:B------:R-:W-:Y:S01]  /*c2d0*/  FMUL.FTZ R35, R35, R36 ;  /* 0x0000002423237220 */ /* 0x000fe20000410000 */
[----:B------:R-:W-:-:S02]  /*c2e0*/  F2FP.F16.F32.PACK_AB R4, RZ, R4 ;  /* 0x00000004ff04723e */ /* 0x000fc400000000ff */
[----:B------:R-:W-:Y:S02]  /*c2f0*/  F2FP.F16.F32.PACK_AB R51, RZ, R51 ;  /* 0x00000033ff33723e */ /* 0x000fe400000000ff */
[----:B------:R-:W-:Y:S02]  /*c300*/  F2FP.F16.F32.PACK_AB R86, RZ, R86 ;  /* 0x00000056ff56723e */ /* 0x000fe400000000ff */
[----:B------:R-:W-:Y:S02]  /*c310*/  F2FP.F16.F32.PACK_AB R25, RZ, R25 ;  /* 0x00000019ff19723e */ /* 0x000fe400000000ff */
[----:B------:R-:W-:Y:S02]  /*c320*/  F2FP.F16.F32.PACK_AB R44, RZ, R44 ;  /* 0x0000002cff2c723e */ /* 0x000fe400000000ff */
[----:B------:R-:W-:Y:S02]  /*c330*/  F2FP.F16.F32.PACK_AB R43, RZ, R43 ;  /* 0x0000002bff2b723e */ /* 0x000fe400000000ff */
[----:B------:R-:W-:-:S02]  /*c340*/  F2FP.F16.F32.PACK_AB R40, RZ, R40 ;  /* 0x00000028ff28723e */ /* 0x000fc400000000ff */
[----:B------:R-:W-:Y:S02]  /*c350*/  F2FP.F16.F32.PACK_AB R35, RZ, R35 ;  /* 0x00000023ff23723e */ /* 0x000fe400000000ff */
[----:B------:R-:W-:Y:S02]  /*c360*/  PRMT R4, R4, 0x5410, R51 ;  /* 0x0000541004047816 */ /* 0x000fe40000000033 */
[----:B------:R-:W-:Y:S02]  /*c370*/  PRMT R86, R86, 0x5410, R25 ;  /* 0x0000541056567816 */ /* 0x000fe40000000019 */
[----:B------:R-:W-:Y:S02]  /*c380*/  PRMT R44, R44, 0x5410, R43 ;  /* 0x000054102c2c7816 */ /* 0x000fe4000000002b */
[----:B------:R-:W-:Y:S01]  /*c390*/  PRMT R40, R40, 0x5410, R35 ;  /* 0x0000541028287816 */ /* 0x000fe20000000023 */
[----:B------:R-:W-:Y:S02]  /*c3a0*/  HFMA2.MMA R4, R4, 1, 1, R62 ;  /* 0x3c003c0004047835 */ /* 0x000fe4000000003e */
[----:B------:R-:W-:Y:S01]  /*c3b0*/  HFMA2.MMA R2, R86, 1, 1, R69 ;  /* 0x3c003c0056027835 */ /* 0x000fe20000000045 */
[----:B------:R-:W-:-:S02]  /*c3c0*/  HADD2 R3, R44, R64 ;  /* 0x000000402c037230 */ /* 0x000fc40000000000 */
[----:B------:R-:W-:Y:S01]  /*c3d0*/  HADD2 R0, R40, R71 ;  /* 0x0000004728007230 */ /* 0x000fe20000000000 */
[----:B------:R-:W-:Y:S07]  /*c3e0*/  @!P0 BRA P1, `(.L_x_1571) ;  /* 0xffffff4c00348947 */ /* 0x000fee000083ffff */
.L_x_1554:
[----:B------:R-:W-:Y:S01]  /*c3f0*/  ISETP.GE.AND P0, PT, R98, R103, PT ;  /* 0x000000676200720c */ /* 0x000fe20003f06270 */
[----:B------:R-:W-:-:S03]  /*c400*/  ULDC UR5, c[0x0][0x25c] ;  /* 0x0000970000057ab9 */ /* 0x000fc60000000800 */
[----:B------:R-:W-:-:S13]  /*c410*/  ISETP.GE.OR P0, PT, R98, UR5, P0 ;  /* 0x0000000562007c0c */ /* 0x000fda0008706670 */
[----:B------:R-:W-:Y:S05]  /*c420*/  @P0 BRA `(.L_x_1572) ;  /* 0x00000060000c0947 */ /* 0x000fea0003800000 */
[----:B------:R-:W-:Y:S01]  /*c430*/  SHF.R.S32.HI R52, RZ, 0x1f, R102 ;  /* 0x0000001fff347819 */ /* 0x000fe20000011466 */
[----:B------:R-:W-:-:S06]  /*c440*/  ULDC UR5, c[0x0][0x25c] ;  /* 0x0000970000057ab9 */ /* 0x000fcc0000000800 */
.L_x_1581:
[----:B------:R-:W-:Y:S01]  /*c450*/  MOV R80, R48 ;  /* 0x0000003000507202 */ /* 0x000fe20000000f00 */
[----:B------:R-:W0:Y:S01]  /*c460*/  LDC R102, c[0x0][0x23c] ;  /* 0x00008f00ff667b82 */ /* 0x000e220000000800 */
[----:B------:R-:W-:-:S05]  /*c470*/  MOV R81, R49 ;  /* 0x0000003100517202 */ /* 0x000fca0000000f00 */
[----:B------:R-:W2:Y:S01]  /*c480*/  LDG.E.128.CONSTANT R24, desc[UR8][R80.64] ;  /* 0x0000000850187981 */ /* 0x000ea2000c1e9d00 */
[----:B0-----:R-:W-:-:S04]  /*c490*/  IMAD.WIDE R32, R102, 0x4, R80 ;  /* 0x0000000466207825 */ /* 0x001fc800078e0250 */
[----:B------:R-:W-:Y:S02]  /*c4a0*/  IMAD.WIDE R28, R102, 0x4, R32 ;  /* 0x00000004661c7825 */ /* 0x000fe400078e0220 */
[----:B------:R-:W3:Y:S04]  /*c4b0*/  LDG.E.128.CONSTANT R32, desc[UR8][R32.64] ;  /* 0x0000000820207981 */ /* 0x000ee8000c1e9d00 */
[----:B------:R-:W4:Y:S01]  /*c4c0*/  LDG.E.128.CONSTANT R28, desc[UR8][R28.64] ;  /* 0x000000081c1c7981 */ /* 0x000f22000c1e9d00 */
[----:B------:R-:W-:Y:S01]  /*c4d0*/  ISETP.NE.AND P0, PT, R98, R95, PT ;  /* 0x0000005f6200720c */ /* 0x000fe20003f05270 */
[----:B------:R-:W-:Y:S02]  /*c4e0*/  IMAD R23, R52, 0xc, RZ ;  /* 0x0000000c34177824 */ /* 0x000fe400078e02ff */
[----:B------:R-:W-:-:S10]  /*c4f0*/  IMAD.WIDE.U32 R40, R102, 0xc, R80 ;  /* 0x0000000c66287825 */ /* 0x000fd400078e0050 */
[----:B------:R-:W-:-:S04]  /*c500*/  @!P0 IADD3 R96, R96, 0x1, RZ ;  /* 0x0000000160608810 */ /* 0x000fc80007ffe0ff */
[----:B------:R-:W-:Y:S02]  /*c510*/  @!P0 LEA R36, R96, R1, 0x3 ;  /* 0x0000000160248211 */ /* 0x000fe400078e18ff */
[----:B------:R-:W-:-:S04]  /*c520*/  IADD3 R41, R41, R23, RZ ;  /* 0x0000001729297210 */ /* 0x000fc80007ffe0ff */
[----:B------:R-:W4:Y:S01]  /*c530*/  @!P0 LDL.64 R36, [R36] ;  /* 0x0000000024248983 */ /* 0x000f220000100a00 */
[----:B--2---:R-:W-:-:S04]  /*c540*/  LOP3.LUT R19, R27, 0x3f, RZ, 0xc0, !PT ;  /* 0x0000003f1b137812 */ /* 0x004fc800078ec0ff */
[----:B------:R-:W-:Y:S02]  /*c550*/  IADD3 R50, R19, -0x20, RZ ;  /* 0xffffffe013327810 */ /* 0x000fe40007ffe0ff */
[----:B------:R-:W-:-:S04]  /*c560*/  SHF.R.U32.HI R19, RZ, 0x12, R24 ;  /* 0x00000012ff137819 */ /* 0x000fc80000011618 */
[----:B------:R-:W-:Y:S02]  /*c570*/  LOP3.LUT R19, R19, 0x3f, RZ, 0xc0, !PT ;  /* 0x0000003f13137812 */ /* 0x000fe400078ec0ff */
[----:B------:R-:W-:Y:S02]  /*c580*/  SHF.R.U32.HI R20, RZ, 0x18, R24 ;  /* 0x00000018ff147819 */ /* 0x000fe40000011618 */
[----:B------:R-:W-:Y:S02]  /*c590*/  IADD3 R19, R19, -0x20, RZ ;  /* 0xffffffe013137810 */ /* 0x000fe40007ffe0ff */
[----:B------:R-:W-:Y:S02]  /*c5a0*/  LOP3.LUT R20, R20, 0x3f, RZ, 0xc0, !PT ;  /* 0x0000003f14147812 */ /* 0x000fe400078ec0ff */
[----:B------:R0:W1:Y:S01]  /*c5b0*/  I2F.F16 R44, R19 ;  /* 0x00000013002c7306 */ /* 0x0000620000200c00 */
[----:B------:R-:W-:Y:S02]  /*c5c0*/  SHF.R.U32.HI R21, RZ, 0x6, R25 ;  /* 0x00000006ff157819 */ /* 0x000fe40000011619 */
[----:B------:R-:W-:-:S02]  /*c5d0*/  IADD3 R20, R20, -0x20, RZ ;  /* 0xffffffe014147810 */ /* 0x000fc40007ffe0ff */
[----:B------:R-:W-:Y:S02]  /*c5e0*/  LOP3.LUT R21, R21, 0x3f, RZ, 0xc0, !PT ;  /* 0x0000003f15157812 */ /* 0x000fe400078ec0ff */
[----:B0-----:R-:W-:-:S04]  /*c5f0*/  SHF.R.U32.HI R19, RZ, 0x18, R25 ;  /* 0x00000018ff137819 */ /* 0x001fc80000011619 */
[----:B------:R-:W-:Y:S01]  /*c600*/  LOP3.LUT R19, R19, 0x3f, RZ, 0xc0, !PT ;  /* 0x0000003f13137812 */ /* 0x000fe200078ec0ff */
[----:B------:R0:W2:Y:S01]  /*c610*/  I2F.F16 R86, R20 ;  /* 0x0000001400567306 */ /* 0x0000a20000200c00 */
[----:B------:R-:W-:Y:S02]  /*c620*/  IADD3 R21, R21, -0x20, RZ ;  /* 0xffffffe015157810 */ /* 0x000fe40007ffe0ff */
[----:B------:R-:W-:Y:S02]  /*c630*/  IADD3 R79, R19, -0x20, RZ ;  /* 0xffffffe0134f7810 */ /* 0x000fe40007ffe0ff */
[--C-:B------:R-:W-:Y:S02]  /*c640*/  SHF.R.U32.HI R19, RZ, 0xc, R26.reuse ;  /* 0x0000000cff137819 */ /* 0x100fe4000001161a */
[----:B0-----:R-:W-:Y:S01]  /*c650*/  SHF.R.U32.HI R20, RZ, 0x6, R26 ;  /* 0x00000006ff147819 */ /* 0x001fe2000001161a */
[----:B------:R0:W1:Y:S03]  /*c660*/  I2F.F16 R84, R21 ;  /* 0x0000001500547306 */ /* 0x0000660000200c00 */
[----:B------:R-:W-:-:S02]  /*c670*/  LOP3.LUT R20, R20, 0x3f, RZ, 0xc0, !PT ;  /* 0x0000003f14147812 */ /* 0x000fc400078ec0ff */
[----:B0-----:R-:W-:Y:S02]  /*c680*/  LOP3.LUT R21, R19, 0x3f, RZ, 0xc0, !PT ;  /* 0x0000003f13157812 */ /* 0x001fe400078ec0ff */
[----:B------:R-:W-:Y:S02]  /*c690*/  IADD3 R20, R20, -0x20, RZ ;  /* 0xffffffe014147810 */ /* 0x000fe40007ffe0ff */
[----:B------:R-:W-:Y:S02]  /*c6a0*/  IADD3 R21, R21, -0x20, RZ ;  /* 0xffffffe015157810 */ /* 0x000fe40007ffe0ff */
[----:B------:R-:W-:Y:S01]  /*c6b0*/  SHF.R.U32.HI R22, RZ, 0x18, R26 ;  /* 0x00000018ff167819 */ /* 0x000fe2000001161a */
[----:B------:R0:W1:Y:S03]  /*c6c0*/  I2F.F16 R77, R20 ;  /* 0x00000014004d7306 */ /* 0x0000660000200c00 */
[----:B------:R-:W-:-:S05]  /*c6d0*/  LOP3.LUT R22, R22, 0x3f, RZ, 0xc0, !PT ;  /* 0x0000003f16167812 */ /* 0x000fca00078ec0ff */
[----:B------:R2:W1:Y:S01]  /*c6e0*/  I2F.F16 R76, R21 ;  /* 0x00000015004c7306 */ /* 0x0004620000200c00 */
[--C-:B0-----:R-:W-:Y:S02]  /*c6f0*/  SHF.R.U32.HI R20, RZ, 0x6, R27.reuse ;  /* 0x00000006ff147819 */ /* 0x101fe4000001161b */
[----:B------:R-:W-:Y:S02]  /*c700*/  IADD3 R22, R22, -0x20, RZ ;  /* 0xffffffe016167810 */ /* 0x000fe40007ffe0ff */
[----:B------:R-:W-:Y:S02]  /*c710*/  LOP3.LUT R20, R20, 0x3f, RZ, 0xc0, !PT ;  /* 0x0000003f14147812 */ /* 0x000fe400078ec0ff */
[----:B--2---:R-:W-:-:S04]  /*c720*/  SHF.R.U32.HI R21, RZ, 0xc, R27 ;  /* 0x0000000cff157819 */ /* 0x004fc8000001161b */
[----:B------:R-:W-:Y:S01]  /*c730*/  LOP3.LUT R21, R21, 0x3f, RZ, 0xc0, !PT ;  /* 0x0000003f15157812 */ /* 0x000fe200078ec0ff */
[----:B------:R0:W2:Y:S01]  /*c740*/  I2F.F16 R51, R22 ;  /* 0x0000001600337306 */ /* 0x0000a20000200c00 */
[----:B------:R-:W-:Y:S02]  /*c750*/  IADD3 R49, R20, -0x20, RZ ;  /* 0xffffffe014317810 */ /* 0x000fe40007ffe0ff */
[----:B------:R-:W-:Y:S02]  /*c760*/  IADD3 R48, R21, -0x20, RZ ;  /* 0xffffffe015307810 */ /* 0x000fe40007ffe0ff */
[----:B0-----:R-:W5:Y:S01]  /*c770*/  LDG.E.128.CONSTANT R20, desc[UR8][R40.64] ;  /* 0x0000000828147981 */ /* 0x001f62000c1e9d00 */
[----:B------:R-:W-:Y:S02]  /*c780*/  LOP3.LUT R18, R25, 0x3f, RZ, 0xc0, !PT ;  /* 0x0000003f19127812 */ /* 0x000fe400078ec0ff */
[----:B------:R-:W-:Y:S02]  /*c790*/  LOP3.LUT R17, R24, 0x3f, RZ, 0xc0, !PT ;  /* 0x0000003f18117812 */ /* 0x000fe400078ec0ff */
[----:B------:R-:W-:-:S02]  /*c7a0*/  IADD3 R85, R18, -0x20, RZ ;  /* 0xffffffe012557810 */ /* 0x000fc40007ffe0ff */
[----:B------:R-:W-:Y:S02]  /*c7b0*/  IADD3 R17, R17, -0x20, RZ ;  /* 0xffffffe011117810 */ /* 0x000fe40007ffe0ff */
[----:B------:R-:W-:Y:S02]  /*c7c0*/  LOP3.LUT R18, R26, 0x3f, RZ, 0xc0, !PT ;  /* 0x0000003f1a127812 */ /* 0x000fe400078ec0ff */
[----:B------:R0:W1:Y:S02]  /*c7d0*/  I2F.F16 R47, R17 ;  /* 0x00000011002f7306 */ /* 0x0000640000200c00 */
[----:B------:R-:W-:Y:S02]  /*c7e0*/  IADD3 R78, R18, -0x20, RZ ;  /* 0xffffffe0124e7810 */ /* 0x000fe40007ffe0ff */
[--C-:B------:R-:W-:Y:S02]  /*c7f0*/  SHF.R.U32.HI R18, RZ, 0x6, R24.reuse ;  /* 0x00000006ff127819 */ /* 0x100fe40000011618 */
[----:B0-----:R-:W-:-:S02]  /*c800*/  SHF.R.U32.HI R17, RZ, 0xc, R24 ;  /* 0x0000000cff117819 */ /* 0x001fc40000011618 */
[----:B---3--:R-:W-:Y:S02]  /*c810*/  SHF.R.U32 R24, R24, 0x1e, R32 ;  /* 0x0000001e18187819 */ /* 0x008fe40000001620 */
[----:B------:R-:W-:Y:S02]  /*c820*/  LOP3.LUT R18, R18, 0x3f, RZ, 0xc0, !PT ;  /* 0x0000003f12127812 */ /* 0x000fe400078ec0ff */
[----:B------:R-:W-:Y:S02]  /*c830*/  LOP3.LUT R17, R17, 0x3f, RZ, 0xc0, !PT ;  /* 0x0000003f11117812 */ /* 0x000fe400078ec0ff */
[----:B------:R-:W-:Y:S02]  /*c840*/  LOP3.LUT R24, R24, 0x3f, RZ, 0xc0, !PT ;  /* 0x0000003f18187812 */ /* 0x000fe400078ec0ff */
[----:B------:R-:W-:Y:S02]  /*c850*/  IADD3 R18, R18, -0x20, RZ ;  /* 0xffffffe012127810 */ /* 0x000fe40007ffe0ff */
[----:B------:R-:W-:-:S02]  /*c860*/  IADD3 R17, R17, -0x20, RZ ;  /* 0xffffffe011117810 */ /* 0x000fc40007ffe0ff */
[----:B------:R-:W-:Y:S01]  /*c870*/  IADD3 R24, R24, -0x20, RZ ;  /* 0xffffffe018187810 */ /* 0x000fe20007ffe0ff */
[----:B------:R0:W3:Y:S08]  /*c880*/  I2F.F16 R46, R18 ;  /* 0x00000012002e7306 */ /* 0x0000f00000200c00 */
[----:B------:R4:W1:Y:S01]  /*c890*/  I2F.F16 R45, R17 ;  /* 0x00000011002d7306 */ /* 0x0008620000200c00 */
[----:B0-----:R-:W-:-:S07]  /*c8a0*/  SHF.R.U32.HI R18, RZ, 0xc, R25 ;  /* 0x0000000cff127819 */ /* 0x001fce0000011619 */
[----:B------:R0:W1:Y:S01]  /*c8b0*/  I2F.F16 R91, R24 ;  /* 0x00000018005b7306 */ /* 0x0000620000200c00 */
[----:B----4-:R-:W-:Y:S02]  /*c8c0*/  SHF.R.U32.HI R17, RZ, 0x12, R25 ;  /* 0x00000012ff117819 */ /* 0x010fe40000011619 */
[--C-:B------:R-:W-:Y:S02]  /*c8d0*/  SHF.R.U32 R25, R25, 0x1e, R33.reuse ;  /* 0x0000001e19197819 */ /* 0x100fe40000001621 */
[----:B------:R-:W-:Y:S02]  /*c8e0*/  LOP3.LUT R17, R17, 0x3f, RZ, 0xc0, !PT ;  /* 0x0000003f11117812 */ /* 0x000fe400078ec0ff */
[----:B0-----:R-:W-:Y:S02]  /*c8f0*/  SHF.R.U32.HI R24, RZ, 0x4, R33 ;  /* 0x00000004ff187819 */ /* 0x001fe40000011621 */
[----:B------:R-:W-:Y:S02]  /*c900*/  LOP3.LUT R25, R25, 0x3f, RZ, 0xc0, !PT ;  /* 0x0000003f19197812 */ /* 0x000fe400078ec0ff */
[----:B------:R-:W-:-:S02]  /*c910*/  LOP3.LUT R24, R24, 0x3f, RZ, 0xc0, !PT ;  /* 0x0000003f18187812 */ /* 0x000fc400078ec0ff */
[----:B------:R-:W-:Y:S02]  /*c920*/  IADD3 R17, R17, -0x20, RZ ;  /* 0xffffffe011117810 */ /* 0x000fe40007ffe0ff */
[----:B------:R-:W-:Y:S02]  /*c930*/  IADD3 R25, R25, -0x20, RZ ;  /* 0xffffffe019197810 */ /* 0x000fe40007ffe0ff */
[----:B------:R-:W-:Y:S01]  /*c940*/  IADD3 R24, R24, -0x20, RZ ;  /* 0xffffffe018187810 */ /* 0x000fe20007ffe0ff */
[----:B------:R0:W4:Y:S08]  /*c950*/  I2F.F16 R82, R17 ;  /* 0x0000001100527306 */ /* 0x0001300000200c00 */
[----:B------:R2:W1:Y:S01]  /*c960*/  I2F.F16 R104, R25 ;  /* 0x0000001900687306 */ /* 0x0004620000200c00 */
[----:B0-----:R-:W-:-:S02]  /*c970*/  SHF.R.U32.HI R17, RZ, 0x12, R26 ;  /* 0x00000012ff117819 */ /* 0x001fc4000001161a */
[----:B------:R-:W-:-:S05]  /*c980*/  SHF.R.U32 R26, R26, 0x1e, R34 ;  /* 0x0000001e1a1a7819 */ /* 0x000fca0000001622 */
[----:B------:R0:W1:Y:S01]  /*c990*/  I2F.F16 R105, R24 ;  /* 0x0000001800697306 */ /* 0x0000620000200c00 */
[--C-:B--2---:R-:W-:Y:S02]  /*c9a0*/  SHF.R.U32.HI R25, RZ, 0xa, R34.reuse ;  /* 0x0000000aff197819 */ /* 0x104fe40000011622 */
[----:B------:R-:W-:Y:S02]  /*c9b0*/  LOP3.LUT R26, R26, 0x3f, RZ, 0xc0, !PT ;  /* 0x0000003f1a1a7812 */ /* 0x000fe400078ec0ff */
[----:B------:R-:W-:Y:S02]  /*c9c0*/  LOP3.LUT R25, R25, 0x3f, RZ, 0xc0, !PT ;  /* 0x0000003f19197812 */ /* 0x000fe400078ec0ff */
[----:B0-----:R-:W-:-:S04]  /*c9d0*/  SHF.R.U32.HI R24, RZ, 0x4, R34 ;  /* 0x00000004ff187819 */ /* 0x001fc80000011622 */
[----:B------:R-:W-:Y:S02]  /*c9e0*/  LOP3.LUT R24, R24, 0x3f, RZ, 0xc0, !PT ;  /* 0x0000003f18187812 */ /* 0x000fe400078ec0ff */
[----:B------:R-:W-:Y:S02]  /*c9f0*/  IADD3 R26, R26, -0x20, RZ ;  /* 0xffffffe01a1a7810 */ /* 0x000fe40007ffe0ff */
[----:B------:R-:W-:Y:S02]  /*ca00*/  IADD3 R24, R24, -0x20, RZ ;  /* 0xffffffe018187810 */ /* 0x000fe40007ffe0ff */
[----:B------:R-:W-:Y:S01]  /*ca10*/  IADD3 R25, R25, -0x20, RZ ;  /* 0xffffffe019197810 */ /* 0x000fe20007ffe0ff */
[----:B------:R0:W2:Y:S01]  /*ca20*/  I2F.F16 R110, R26 ;  /* 0x0000001a006e7306 */ /* 0x0000a20000200c00 */
[----:B------:R-:W-:-:S04]  /*ca30*/  SHF.R.U32.HI R55, RZ, 0x10, R32 ;  /* 0x00000010ff377819 */ /* 0x000fc80000011620 */
[----:B------:R-:W-:-:S03]  /*ca40*/  LOP3.LUT R55, R55, 0x3f, RZ, 0xc0, !PT ;  /* 0x0000003f37377812 */ /* 0x000fc600078ec0ff */
[----:B------:R3:W1:Y:S01]  /*ca50*/  I2F.F16 R109, R24 ;  /* 0x00000018006d7306 */ /* 0x0006620000200c00 */
[----:B0-----:R-:W-:-:S07]  /*ca60*/  SHF.R.U32.HI R26, RZ, 0x10, R35 ;  /* 0x00000010ff1a7819 */ /* 0x001fce0000011623 */
[----:B------:R0:W1:Y:S01]  /*ca70*/  I2F.F16 R108, R25 ;  /* 0x00000019006c7306 */ /* 0x0000620000200c00 */
[--C-:B---3--:R-:W-:Y:S02]  /*ca80*/  SHF.R.U32.HI R24, RZ, 0x4, R35.reuse ;  /* 0x00000004ff187819 */ /* 0x108fe40000011623 */
[----:B------:R-:W-:Y:S02]  /*ca90*/  LOP3.LUT R26, R26, 0x3f, RZ, 0xc0, !PT ;  /* 0x0000003f1a1a7812 */ /* 0x000fe400078ec0ff */
[----:B------:R-:W-:Y:S02]  /*caa0*/  LOP3.LUT R24, R24, 0x3f, RZ, 0xc0, !PT ;  /* 0x0000003f18187812 */ /* 0x000fe400078ec0ff */
[----:B0-----:R-:W-:Y:S02]  /*cab0*/  SHF.R.U32.HI R25, RZ, 0xa, R35 ;  /* 0x0000000aff197819 */ /* 0x001fe40000011623 */
[----:B------:R-:W-:Y:S02]  /*cac0*/  IADD3 R55, R55, -0x20, RZ ;  /* 0xffffffe037377810 */ /* 0x000fe40007ffe0ff */
[----:B------:R-:W-:-:S02]  /*cad0*/  LOP3.LUT R25, R25, 0x3f, RZ, 0xc0, !PT ;  /* 0x0000003f19197812 */ /* 0x000fc400078ec0ff */
[----:B------:R-:W-:Y:S02]  /*cae0*/  LOP3.LUT R18, R18, 0x3f, RZ, 0xc0, !PT ;  /* 0x0000003f12127812 */ /* 0x000fe400078ec0ff */
[----:B------:R-:W-:Y:S02]  /*caf0*/  IADD3 R24, R24, -0x20, RZ ;  /* 0xffffffe018187810 */ /* 0x000fe40007ffe0ff */
[----:B------:R-:W-:Y:S02]  /*cb00*/  IADD3 R25, R25, -0x20, RZ ;  /* 0xffffffe019197810 */ /* 0x000fe40007ffe0ff */
[----:B------:R-:W-:Y:S01]  /*cb10*/  IADD3 R26, R26, -0x20, RZ ;  /* 0xffffffe01a1a7810 */ /* 0x000fe20007ffe0ff */
[----:B------:R0:W3:Y:S01]  /*cb20*/  I2F.F16 R87, R55 ;  /* 0x0000003700577306 */ /* 0x0000e20000200c00 */
[----:B------:R-:W-:Y:S02]  /*cb30*/  SHF.R.U32.HI R56, RZ, 0x16, R32 ;  /* 0x00000016ff387819 */ /* 0x000fe40000011620 */
[----:B------:R-:W-:-:S02]  /*cb40*/  IADD3 R18, R18, -0x20, RZ ;  /* 0xffffffe012127810 */ /* 0x000fc40007ffe0ff */
[----:B------:R-:W-:-:S03]  /*cb50*/  SHF.R.U32.HI R42, RZ, 0x4, R32 ;  /* 0x00000004ff2a7819 */ /* 0x000fc60000011620 */
[----:B------:R4:W1:Y:S01]  /*cb60*/  I2F.F16 R114, R24 ;  /* 0x0000001800727306 */ /* 0x0008620000200c00 */
[----:B0-----:R-:W-:Y:S02]  /*cb70*/  SHF.R.U32.HI R55, RZ, 0x16, R33 ;  /* 0x00000016ff377819 */ /* 0x001fe40000011621 */
[----:B------:R-:W-:Y:S02]  /*cb80*/  LOP3.LUT R56, R56, 0x3f, RZ, 0xc0, !PT ;  /* 0x0000003f38387812 */ /* 0x000fe400078ec0ff */
[----:B------:R-:W-:-:S03]  /*cb90*/  LOP3.LUT R55, R55, 0x3f, RZ, 0xc0, !PT ;  /* 0x0000003f37377812 */ /* 0x000fc600078ec0ff */
[----:B------:R0:W1:Y:S01]  /*cba0*/  I2F.F16 R113, R25 ;  /* 0x0000001900717306 */ /* 0x0000620000200c00 */
[----:B----4-:R-:W-:Y:S02]  /*cbb0*/  SHF.R.U32.HI R24, RZ, 0x2, R28 ;  /* 0x00000002ff187819 */ /* 0x010fe4000001161c */
[----:B------:R-:W-:-:S05]  /*cbc0*/  LOP3.LUT R42, R42, 0x3f, RZ, 0xc0, !PT ;  /* 0x0000003f2a2a7812 */ /* 0x000fca00078ec0ff */
[----:B------:R4:W1:Y:S01]  /*cbd0*/  I2F.F16 R112, R26 ;  /* 0x0000001a00707306 */ /* 0x0008620000200c00 */
[--C-:B0-----:R-:W-:Y:S02]  /*cbe0*/  SHF.R.U32.HI R25, RZ, 0x8, R28.reuse ;  /* 0x00000008ff197819 */ /* 0x101fe4000001161c */
[----:B------:R-:W-:Y:S02]  /*cbf0*/  LOP3.LUT R24, R24, 0x3f, RZ, 0xc0, !PT ;  /* 0x0000003f18187812 */ /* 0x000fe400078ec0ff */
[----:B------:R-:W-:Y:S02]  /*cc00*/  LOP3.LUT R25, R25, 0x3f, RZ, 0xc0, !PT ;  /* 0x0000003f19197812 */ /* 0x000fe400078ec0ff */
[----:B----4-:R-:W-:Y:S01]  /*cc10*/  SHF.R.U32.HI R26, RZ, 0xe, R28 ;  /* 0x0000000eff1a7819 */ /* 0x010fe2000001161c */
[----:B------:R0:W4:Y:S01]  /*cc20*/  I2F.F16 R83, R18 ;  /* 0x0000001200537306 */ /* 0x0001220000200c00 */
[----:B------:R-:W-:Y:S02]  /*cc30*/  IADD3 R56, R56, -0x20, RZ ;  /* 0xffffffe038387810 */ /* 0x000fe40007ffe0ff */
[----:B------:R-:W-:-:S02]  /*cc40*/  LOP3.LUT R26, R26, 0x3f, RZ, 0xc0, !PT ;  /* 0x0000003f1a1a7812 */ /* 0x000fc400078ec0ff */
[----:B------:R-:W-:Y:S02]  /*cc50*/  IADD3 R55, R55, -0x20, RZ ;  /* 0xffffffe037377810 */ /* 0x000fe40007ffe0ff */
[----:B------:R-:W-:Y:S01]  /*cc60*/  IADD3 R42, R42, -0x20, RZ ;  /* 0xffffffe02a2a7810 */ /* 0x000fe20007ffe0ff */
[----:B0-----:R-:W0:Y:S01]  /*cc70*/  @!P0 LDC.64 R18, c[0x0][0x248] ;  /* 0x00009200ff128b82 */ /* 0x001e220000000a00 */
[----:B------:R-:W-:Y:S02]  /*cc80*/  IADD3 R24, R24, -0x20, RZ ;  /* 0xffffffe018187810 */ /* 0x000fe40007ffe0ff */
[----:B------:R-:W-:Y:S02]  /*cc90*/  IADD3 R25, R25, -0x20, RZ ;  /* 0xffffffe019197810 */ /* 0x000fe40007ffe0ff */
[----:B------:R-:W-:Y:S01]  /*cca0*/  IADD3 R26, R26, -0x20, RZ ;  /* 0xffffffe01a1a7810 */ /* 0x000fe20007ffe0ff */
[----:B------:R2:W0:Y:S01]  /*ccb0*/  I2F.F16 R89, R42 ;  /* 0x0000002a00597306 */ /* 0x0004220000200c00 */
[----:B------:R-:W-:-:S07]  /*ccc0*/  SHF.R.U32.HI R43, RZ, 0xa, R32 ;  /* 0x0000000aff2b7819 */ /* 0x000fce0000011620 */
[----:B------:R-:W0:Y:S01]  /*ccd0*/  I2F.F16 R106, R56 ;  /* 0x00000038006a7306 */ /* 0x000e220000200c00 */
[----:B--2---:R-:W-:Y:S02]  /*cce0*/  SHF.R.U32.HI R42, RZ, 0xa, R33 ;  /* 0x0000000aff2a7819 */ /* 0x004fe40000011621 */
[----:B------:R-:W-:-:S05]  /*ccf0*/  LOP3.LUT R43, R43, 0x3f, RZ, 0xc0, !PT ;  /* 0x0000003f2b2b7812 */ /* 0x000fca00078ec0ff */
[----:B------:R-:W2:Y:S01]  /*cd00*/  I2F.F16 R111, R55 ;  /* 0x00000037006f7306 */ /* 0x000ea20000200c00 */
[----:B------:R-:W-:-:S07]  /*cd10*/  LOP3.LUT R42, R42, 0x3f, RZ, 0xc0, !PT ;  /* 0x0000003f2a2a7812 */ /* 0x000fce00078ec0ff */
[----:B------:R3:W0:Y:S01]  /*cd20*/  I2F.F16 R56, R24 ;  /* 0x0000001800387306 */ /* 0x0006220000200c00 */
[----:B------:R-:W-:-:S07]  /*cd30*/  LOP3.LUT R17, R17, 0x3f, RZ, 0xc0, !PT ;  /* 0x0000003f11117812 */ /* 0x000fce00078ec0ff */
[----:B------:R1:W0:Y:S01]  /*cd40*/  I2F.F16 R55, R25 ;  /* 0x0000001900377306 */ /* 0x0002220000200c00 */
[----:B---3--:R-:W-:-:S07]  /*cd50*/  SHF.R.U32.HI R24, RZ, 0x2, R29 ;  /* 0x00000002ff187819 */ /* 0x008fce000001161d */
[----:B------:R3:W0:Y:S01]  /*cd60*/  I2F.F16 R58, R26 ;  /* 0x0000001a003a7306 */ /* 0x0006220000200c00 */
[--C-:B-1----:R-:W-:Y:S02]  /*cd70*/  SHF.R.U32.HI R25, RZ, 0x8, R29.reuse ;  /* 0x00000008ff197819 */ /* 0x102fe4000001161d */
[----:B------:R-:W-:Y:S02]  /*cd80*/  LOP3.LUT R24, R24, 0x3f, RZ, 0xc0, !PT ;  /* 0x0000003f18187812 */ /* 0x000fe400078ec0ff */
[----:B------:R-:W-:Y:S02]  /*cd90*/  LOP3.LUT R25, R25, 0x3f, RZ, 0xc0, !PT ;  /* 0x0000003f19197812 */ /* 0x000fe400078ec0ff */
[----:B---3--:R-:W-:-:S04]  /*cda0*/  SHF.R.U32.HI R26, RZ, 0xe, R29 ;  /* 0x0000000eff1a7819 */ /* 0x008fc8000001161d */
[----:B------:R-:W-:Y:S02]  /*cdb0*/  LOP3.LUT R26, R26, 0x3f, RZ, 0xc0, !PT ;  /* 0x0000003f1a1a7812 */ /* 0x000fe400078ec0ff */
[----:B------:R-:W-:Y:S02]  /*cdc0*/  IADD3 R43, R43, -0x20, RZ ;  /* 0xffffffe02b2b7810 */ /* 0x000fe40007ffe0ff */
[----:B------:R-:W-:Y:S02]  /*cdd0*/  IADD3 R42, R42, -0x20, RZ ;  /* 0xffffffe02a2a7810 */ /* 0x000fe40007ffe0ff */
[----:B------:R-:W-:Y:S02]  /*cde0*/  IADD3 R24, R24, -0x20, RZ ;  /* 0xffffffe018187810 */ /* 0x000fe40007ffe0ff */
[----:B------:R-:W-:Y:S02]  /*cdf0*/  IADD3 R25, R25, -0x20, RZ ;  /* 0xffffffe019197810 */ /* 0x000fe40007ffe0ff */
[----:B------:R-:W-:Y:S01]  /*ce00*/  IADD3 R26, R26, -0x20, RZ ;  /* 0xffffffe01a1a7810 */ /* 0x000fe20007ffe0ff */
[----:B------:R1:W3:Y:S01]  /*ce10*/  I2F.F16 R88, R43 ;  /* 0x0000002b00587306 */ /* 0x0002e20000200c00 */
[----:B------:R-:W-:-:S02]  /*ce20*/  IADD3 R75, R17, -0x20, RZ ;  /* 0xffffffe0114b7810 */ /* 0x000fc40007ffe0ff */
[----:B------:R-:W-:-:S05]  /*ce30*/  @!P0 LEA R17, R98, 0x1, 0x1 ;  /* 0x0000000162118811 */ /* 0x000fca00078e08ff */
[----:B------:R4:W2:Y:S01]  /*ce40*/  I2F.F16 R92, R42 ;  /* 0x0000002a005c7306 */ /* 0x0008a20000200c00 */
[----:B-1----:R-:W-:Y:S01]  /*ce50*/  SHF.R.U32.HI R43, RZ, 0x10, R33 ;  /* 0x00000010ff2b7819 */ /* 0x002fe20000011621 */
[----:B0-----:R-:W-:Y:S01]  /*ce60*/  @!P0 IMAD.WIDE R18, R17, 0x2, R18 ;  /* 0x0000000211128825 */ /* 0x001fe200078e0212 */
[----:B------:R-:W-:-:S05]  /*ce70*/  SHF.R.U32.HI R17, RZ, 0x12, R27 ;  /* 0x00000012ff117819 */ /* 0x000fca000001161b */
[----:B------:R0:W1:Y:S01]  /*ce80*/  I2F.F16 R60, R24 ;  /* 0x00000018003c7306 */ /* 0x0000620000200c00 */
[----:B----4-:R-:W-:Y:S01]  /*ce90*/  SHF.R.U32.HI R42, RZ, 0x10, R34 ;  /* 0x00000010ff2a7819 */ /* 0x010fe20000011622 */
[----:B------:R4:W5:Y:S01]  /*cea0*/  @!P0 LDG.E.U16.CONSTANT R53, desc[UR8][R18.64] ;  /* 0x0000000812358981 */ /* 0x000962000c1e9500 */
[----:B------:R-:W-:-:S05]  /*ceb0*/  LOP3.LUT R43, R43, 0x3f, RZ, 0xc0, !PT ;  /* 0x0000003f2b2b7812 */ /* 0x000fca00078ec0ff */
[----:B------:R3:W1:Y:S01]  /*cec0*/  I2F.F16 R59, R25 ;  /* 0x00000019003b7306 */ /* 0x0006620000200c00 */
[----:B0-----:R-:W-:Y:S02]  /*ced0*/  SHF.R.U32.HI R24, RZ, 0x2, R30 ;  /* 0x00000002ff187819 */ /* 0x001fe4000001161e */
[----:B------:R-:W-:-:S05]  /*cee0*/  LOP3.LUT R42, R42, 0x3f, RZ, 0xc0, !PT ;  /* 0x0000003f2a2a7812 */ /* 0x000fca00078ec0ff */
[----:B------:R0:W1:Y:S01]  /*cef0*/  I2F.F16 R64, R26 ;  /* 0x0000001a00407306 */ /* 0x0000620000200c00 */
[--C-:B---3--:R-:W-:Y:S02]  /*cf00*/  SHF.R.U32.HI R25, RZ, 0x8, R30.reuse ;  /* 0x00000008ff197819 */ /* 0x108fe4000001161e */
[----:B------:R-:W-:Y:S02]  /*cf10*/  LOP3.LUT R24, R24, 0x3f, RZ, 0xc0, !PT ;  /* 0x0000003f18187812 */ /* 0x000fe400078ec0ff */
[----:B------:R-:W-:Y:S02]  /*cf20*/  LOP3.LUT R25, R25, 0x3f, RZ, 0xc0, !PT ;  /* 0x0000003f19197812 */ /* 0x000fe400078ec0ff */
[----:B0-----:R-:W-:-:S04]  /*cf30*/  SHF.R.U32.HI R26, RZ, 0xe, R30 ;  /* 0x0000000eff1a7819 */ /* 0x001fc8000001161e */
[----:B------:R-:W-:Y:S02]  /*cf40*/  LOP3.LUT R26, R26, 0x3f, RZ, 0xc0, !PT ;  /* 0x0000003f1a1a7812 */ /* 0x000fe400078ec0ff */
[----:B------:R-:W-:Y:S02]  /*cf50*/  IADD3 R43, R43, -0x20, RZ ;  /* 0xffffffe02b2b7810 */ /* 0x000fe40007ffe0ff */
[----:B------:R-:W-:Y:S02]  /*cf60*/  IADD3 R42, R42, -0x20, RZ ;  /* 0xffffffe02a2a7810 */ /* 0x000fe40007ffe0ff */
[----:B------:R-:W-:Y:S02]  /*cf70*/  LOP3.LUT R17, R17, 0x3f, RZ, 0xc0, !PT ;  /* 0x0000003f11117812 */ /* 0x000fe400078ec0ff */
[----:B------:R-:W-:Y:S02]  /*cf80*/  IADD3 R24, R24, -0x20, RZ ;  /* 0xffffffe018187810 */ /* 0x000fe40007ffe0ff */
[----:B------:R-:W-:-:S02]  /*cf90*/  IADD3 R25, R25, -0x20, RZ ;  /* 0xffffffe019197810 */ /* 0x000fc40007ffe0ff */
[----:B------:R-:W-:Y:S01]  /*cfa0*/  IADD3 R26, R26, -0x20, RZ ;  /* 0xffffffe01a1a7810 */ /* 0x000fe20007ffe0ff */
[----:B------:R0:W3:Y:S01]  /*cfb0*/  I2F.F16 R90, R43 ;  /* 0x0000002b005a7306 */ /* 0x0000e20000200c00 */
[----:B------:R-:W-:Y:S02]  /*cfc0*/  SHF.R.U32.HI R38, RZ, 0x18, R27 ;  /* 0x00000018ff267819 */ /* 0x000fe4000001161b */
[----:B------:R-:W-:Y:S02]  /*cfd0*/  IADD3 R39, R17, -0x20, RZ ;  /* 0xffffffe011277810 */ /* 0x000fe40007ffe0ff */
[----:B------:R-:W-:-:S03]  /*cfe0*/  SHF.R.U32 R27, R27, 0x1e, R35 ;  /* 0x0000001e1b1b7819 */ /* 0x000fc60000001623 */
[----:B------:R2:W1:Y:S01]  /*cff0*/  I2F.F16 R107, R42 ;  /* 0x0000002a006b7306 */ /* 0x0004620000200c00 */
[----:B0-----:R-:W-:Y:S02]  /*d000*/  SHF.R.U32.HI R43, RZ, 0x16, R34 ;  /* 0x00000016ff2b7819 */ /* 0x001fe40000011622 */
[----:B----4-:R-:W-:Y:S02]  /*d010*/  LEA.HI R19, R28, 0xffffffe0, RZ, 0x6 ;  /* 0xffffffe01c137811 */ /* 0x010fe400078f30ff */
[----:B------:R-:W-:Y:S02]  /*d020*/  LEA.HI R18, R29, 0xffffffe0, RZ, 0x6 ;  /* 0xffffffe01d127811 */ /* 0x000fe400078f30ff */
[----:B------:R-:W-:Y:S01]  /*d030*/  LEA.HI R17, R30, 0xffffffe0, RZ, 0x6 ;  /* 0xffffffe01e117811 */ /* 0x000fe200078f30ff */
[----:B------:R0:W4:Y:S01]  /*d040*/  I2F.F16 R65, R24 ;  /* 0x0000001800417306 */ /* 0x0001220000200c00 */
[----:B--2---:R-:W-:Y:S02]  /*d050*/  SHF.R.U32.HI R42, RZ, 0x16, R35 ;  /* 0x00000016ff2a7819 */ /* 0x004fe40000011623 */
[----:B------:R-:W-:-:S02]  /*d060*/  LEA.HI R54, R31, 0xffffffe0, RZ, 0x6 ;  /* 0xffffffe01f367811 */ /* 0x000fc400078f30ff */
[----:B------:R-:W-:Y:S02]  /*d070*/  SHF.R.U32 R32, R32, 0x1c, R28 ;  /* 0x0000001c20207819 */ /* 0x000fe4000000161c */
[----:B------:R-:W-:Y:S01]  /*d080*/  SHF.R.U32 R33, R33, 0x1c, R29 ;  /* 0x0000001c21217819 */ /* 0x000fe2000000161d */
[----:B------:R2:W1:Y:S01]  /*d090*/  I2F.F16 R63, R25 ;  /* 0x00000019003f7306 */ /* 0x0004620000200c00 */
[----:B------:R-:W-:Y:S02]  /*d0a0*/  SHF.R.U32 R34, R34, 0x1c, R30 ;  /* 0x0000001c22227819 */ /* 0x000fe4000000161e */
[--C-:B------:R-:W-:Y:S02]  /*d0b0*/  SHF.R.U32 R35, R35, 0x1c, R31.reuse ;  /* 0x0000001c23237819 */ /* 0x100fe4000000161f */
[----:B0-----:R-:W-:-:S03]  /*d0c0*/  SHF.R.U32.HI R24, RZ, 0x2, R31 ;  /* 0x00000002ff187819 */ /* 0x001fc6000001161f */
[----:B------:R0:W1:Y:S01]  /*d0d0*/  I2F.F16 R68, R26 ;  /* 0x0000001a00447306 */ /* 0x0000620000200c00 */
[----:B--2---:R-:W-:Y:S02]  /*d0e0*/  SHF.R.U32.HI R25, RZ, 0x8, R31 ;  /* 0x00000008ff197819 */ /* 0x004fe4000001161f */
[----:B------:R-:W-:Y:S02]  /*d0f0*/  SHF.R.U32.HI R28, RZ, 0x14, R28 ;  /* 0x00000014ff1c7819 */ /* 0x000fe4000001161c */
[----:B------:R-:W-:Y:S02]  /*d100*/  SHF.R.U32.HI R29, RZ, 0x14, R29 ;  /* 0x00000014ff1d7819 */ /* 0x000fe4000001161d */
[----:B------:R-:W-:Y:S02]  /*d110*/  SHF.R.U32.HI R30, RZ, 0x14, R30 ;  /* 0x00000014ff1e7819 */ /* 0x000fe4000001161e */
[--C-:B0-----:R-:W-:Y:S02]  /*d120*/  SHF.R.U32.HI R26, RZ, 0xe, R31.reuse ;  /* 0x0000000eff1a7819 */ /* 0x101fe4000001161f */
        /* <DEDUP_REMOVED lines=15> */
[----:B------:R-:W-:Y:S02]  /*d220*/  IADD3 R43, R43, -0x20, RZ ;  /* 0xffffffe02b2b7810 */ /* 0x000fe40007ffe0ff */
[----:B------:R-:W-:Y:S02]  /*d230*/  IADD3 R27, R27, -0x20, RZ ;  /* 0xffffffe01b1b7810 */ /* 0x000fe40007ffe0ff */
[----:B------:R-:W-:Y:S02]  /*d240*/  IADD3 R42, R42, -0x20, RZ ;  /* 0xffffffe02a2a7810 */ /* 0x000fe40007ffe0ff */
[----:B------:R-:W-:-:S02]  /*d250*/  IADD3 R28, R28, -0x20, RZ ;  /* 0xffffffe01c1c7810 */ /* 0x000fc40007ffe0ff */
[----:B------:R-:W-:Y:S02]  /*d260*/  IADD3 R29, R29, -0x20, RZ ;  /* 0xffffffe01d1d7810 */ /* 0x000fe40007ffe0ff */
[----:B------:R-:W-:Y:S02]  /*d270*/  IADD3 R34, R34, -0x20, RZ ;  /* 0xffffffe022227810 */ /* 0x000fe40007ffe0ff */
[----:B------:R-:W-:Y:S02]  /*d280*/  IADD3 R30, R30, -0x20, RZ ;  /* 0xffffffe01e1e7810 */ /* 0x000fe40007ffe0ff */
[----:B------:R-:W-:Y:S02]  /*d290*/  IADD3 R35, R35, -0x20, RZ ;  /* 0xffffffe023237810 */ /* 0x000fe40007ffe0ff */
[----:B------:R-:W-:Y:S02]  /*d2a0*/  IADD3 R24, R24, -0x20, RZ ;  /* 0xffffffe018187810 */ /* 0x000fe40007ffe0ff */
[----:B------:R-:W-:-:S02]  /*d2b0*/  IADD3 R25, R25, -0x20, RZ ;  /* 0xffffffe019197810 */ /* 0x000fc40007ffe0ff */
[----:B------:R-:W-:Y:S02]  /*d2c0*/  IADD3 R26, R26, -0x20, RZ ;  /* 0xffffffe01a1a7810 */ /* 0x000fe40007ffe0ff */
[----:B------:R-:W-:Y:S02]  /*d2d0*/  IADD3 R31, R31, -0x20, RZ ;  /* 0xffffffe01f1f7810 */ /* 0x000fe40007ffe0ff */
[----:B------:R-:W-:Y:S01]  /*d2e0*/  ISETP.NE.AND P1, PT, R100, RZ, PT ;  /* 0x000000ff6400720c */ /* 0x000fe20003f25270 */
[----:B------:R-:W0:Y:S01]  /*d2f0*/  I2F.F16 R85, R85 ;  /* 0x0000005500557306 */ /* 0x000e220000200c00 */
[----:B------:R-:W-:Y:S02]  /*d300*/  LOP3.LUT R32, R32, 0x3f, RZ, 0xc0, !PT ;  /* 0x0000003f20207812 */ /* 0x000fe400078ec0ff */
[----:B------:R-:W-:-:S05]  /*d310*/  LOP3.LUT R33, R33, 0x3f, RZ, 0xc0, !PT ;  /* 0x0000003f21217812 */ /* 0x000fca00078ec0ff */
[----:B------:R-:W2:Y:S01]  /*d320*/  I2F.F16 R78, R78 ;  /* 0x0000004e004e7306 */ /* 0x000ea20000200c00 */
        /* <DEDUP_REMOVED lines=26> */
[----:B------:R-:W-:Y:S02]  /*d4d0*/  @!P0 PRMT R93, R37, 0x7610, R93 ;  /* 0x00007610255d8816 */ /* 0x000fe4000000005d */
[----:B------:R-:W-:Y:S02]  /*d4e0*/  ISETP.NE.AND P2, PT, R101, RZ, PT ;  /* 0x000000ff6500720c */ /* 0x000fe40003f45270 */
[----:B------:R-:W-:Y:S01]  /*d4f0*/  ISETP.NE.AND P3, PT, R99, RZ, PT ;  /* 0x000000ff6300720c */ /* 0x000fe20003f65270 */
[----:B------:R-:W0:Y:S01]  /*d500*/  I2F.F16 R57, R32 ;  /* 0x0000002000397306 */ /* 0x000e220000200c00 */
[----:B------:R-:W-:Y:S02]  /*d510*/  ISETP.NE.AND P4, PT, R97, RZ, PT ;  /* 0x000000ff6100720c */ /* 0x000fe40003f85270 */
[----:B------:R-:W-:Y:S02]  /*d520*/  @!P0 PRMT R94, R94, 0x7610, R36 ;  /* 0x000076105e5e8816 */ /* 0x000fe40000000024 */
[----:B------:R-:W-:-:S03]  /*d530*/  @!P0 PRMT R93, R93, 0x7610, R37 ;  /* 0x000076105d5d8816 */ /* 0x000fc60000000025 */
[----:B------:R3:W0:Y:S02]  /*d540*/  I2F.F16 R61, R33 ;  /* 0x00000021003d7306 */ /* 0x0006240000200c00 */
[----:B---3--:R-:W-:Y:S01]  /*d550*/  IMAD.WIDE R32, R102, 0x4, R40 ;  /* 0x0000000466207825 */ /* 0x008fe200078e0228 */
[----:B-12-4-:R-:W-:Y:S06]  /*d560*/  @!P1 BRA `(.L_x_1573) ;  /* 0x0000000400289947 */ /* 0x016fec0003800000 */
[----:B------:R-:W1:Y:S01]  /*d570*/  LDS.128 R24, [UR4] ;  /* 0x00000004ff187984 */ /* 0x000e620008000c00 */
[----:B------:R-:W-:Y:S02]  /*d580*/  PRMT R35, R47, 0x5410, R46 ;  /* 0x000054102f237816 */ /* 0x000fe4000000002e */
[----:B0-----:R-:W-:Y:S01]  /*d590*/  PRMT R37, R85, 0x5410, R84 ;  /* 0x0000541055257816 */ /* 0x001fe20000000054 */
[----:B------:R-:W0:Y:S01]  /*d5a0*/  LDS.128 R28, [UR4+0x10] ;  /* 0x00001004ff1c7984 */ /* 0x000e220008000c00 */
[----:B------:R-:W-:Y:S02]  /*d5b0*/  PRMT R41, R78, 0x5410, R77 ;  /* 0x000054104e297816 */ /* 0x000fe4000000004d */
[----:B------:R-:W-:Y:S01]  /*d5c0*/  PRMT R40, R83, 0x5410, R82 ;  /* 0x0000541053287816 */ /* 0x000fe20000000052 */
[-C--:B-1----:R-:W-:Y:S01]  /*d5d0*/  HFMA2.MMA R34, R35, R24.reuse, RZ ;  /* 0x0000001823227235 */ /* 0x082fe200000000ff */
[----:B------:R-:W-:Y:S01]  /*d5e0*/  HFMA2 R35, R37, R24, RZ.H0_H0 ;  /* 0x0000001825237231 */ /* 0x000fe200000400ff */
[----:B------:R-:W-:Y:S01]  /*d5f0*/  PRMT R37, R50, 0x5410, R49 ;  /* 0x0000541032257816 */ /* 0x000fe20000000031 */
[----:B------:R-:W-:-:S02]  /*d600*/  HFMA2.MMA R36, R41, R24, RZ ;  /* 0x0000001829247235 */ /* 0x000fc400000000ff */
[----:B------:R-:W-:Y:S01]  /*d610*/  HFMA2 R35, R40, R25, R35 ;  /* 0x0000001928237231 */ /* 0x000fe20000000023 */
[----:B------:R-:W-:Y:S01]  /*d620*/  PRMT R40, R79, 0x5410, R104 ;  /* 0x000054104f287816 */ /* 0x000fe20000000068 */
[----:B------:R-:W-:Y:S01]  /*d630*/  HFMA2 R24, R37, R24, RZ.H0_H0 ;  /* 0x0000001825187231 */ /* 0x000fe200000400ff */
[----:B------:R-:W-:-:S03]  /*d640*/  PRMT R37, R45, 0x5410, R44 ;  /* 0x000054102d257816 */ /* 0x000fc6000000002c */
[----:B------:R-:W-:-:S03]  /*d650*/  HFMA2 R35, R40, R26, R35 ;  /* 0x0000001a28237231 */ /* 0x000fc60000000023 */
[----:B------:R-:W-:Y:S01]  /*d660*/  HFMA2.MMA R34, R37, R25, R34 ;  /* 0x0000001925227235 */ /* 0x000fe20000000022 */
[----:B------:R-:W-:-:S06]  /*d670*/  PRMT R37, R76, 0x5410, R75 ;  /* 0x000054104c257816 */ /* 0x000fcc000000004b */
[----:B------:R-:W-:Y:S01]  /*d680*/  HFMA2.MMA R36, R37, R25, R36 ;  /* 0x0000001925247235 */ /* 0x000fe20000000024 */
[----:B------:R-:W-:-:S05]  /*d690*/  PRMT R37, R48, 0x5410, R39 ;  /* 0x0000541030257816 */ /* 0x000fca0000000027 */
[----:B------:R-:W-:Y:S01]  /*d6a0*/  HFMA2 R24, R37, R25, R24 ;  /* 0x0000001925187231 */ /* 0x000fe20000000018 */
[----:B------:R-:W-:-:S06]  /*d6b0*/  PRMT R25, R86, 0x5410, R91 ;  /* 0x0000541056197816 */ /* 0x000fcc000000005b */
[----:B------:R-:W-:Y:S01]  /*d6c0*/  HFMA2.MMA R34, R25, R26, R34 ;  /* 0x0000001a19227235 */ /* 0x000fe20000000022 */
[----:B------:R-:W-:-:S06]  /*d6d0*/  PRMT R25, R51, 0x5410, R110 ;  /* 0x0000541033197816 */ /* 0x000fcc000000006e */
[----:B------:R-:W-:Y:S01]  /*d6e0*/  HFMA2.MMA R36, R25, R26, R36 ;  /* 0x0000001a19247235 */ /* 0x000fe20000000024 */
[----:B------:R-:W-:-:S05]  /*d6f0*/  PRMT R25, R38, 0x5410, R115 ;  /* 0x0000541026197816 */ /* 0x000fca0000000073 */
[----:B------:R-:W-:Y:S01]  /*d700*/  HFMA2 R24, R25, R26, R24 ;  /* 0x0000001a19187231 */ /* 0x000fe20000000018 */
[----:B------:R-:W-:Y:S02]  /*d710*/  PRMT R25, R89, 0x5410, R88 ;  /* 0x0000541059197816 */ /* 0x000fe40000000058 */
[----:B------:R-:W-:-:S04]  /*d720*/  PRMT R26, R105, 0x5410, R92 ;  /* 0x00005410691a7816 */ /* 0x000fc8000000005c */
[----:B------:R-:W-:Y:S01]  /*d730*/  HFMA2.MMA R34, R25, R27, R34 ;  /* 0x0000001b19227235 */ /* 0x000fe20000000022 */
[----:B------:R-:W-:Y:S01]  /*d740*/  PRMT R25, R109, 0x5410, R108 ;  /* 0x000054106d197816 */ /* 0x000fe2000000006c */
[----:B------:R-:W-:Y:S01]  /*d750*/  HFMA2 R35, R26, R27, R35 ;  /* 0x0000001b1a237231 */ /* 0x000fe20000000023 */
[----:B------:R-:W-:-:S04]  /*d760*/  PRMT R26, R90, 0x5410, R111 ;  /* 0x000054105a1a7816 */ /* 0x000fc8000000006f */
[----:B------:R-:W-:Y:S01]  /*d770*/  HFMA2.MMA R36, R25, R27, R36 ;  /* 0x0000001b19247235 */ /* 0x000fe20000000024 */
[----:B------:R-:W-:Y:S01]  /*d780*/  PRMT R25, R114, 0x5410, R113 ;  /* 0x0000541072197816 */ /* 0x000fe20000000071 */
[----:B0-----:R-:W-:Y:S01]  /*d790*/  HFMA2 R35, R26, R28, R35 ;  /* 0x0000001c1a237231 */ /* 0x001fe20000000023 */
[----:B------:R-:W-:-:S03]  /*d7a0*/  PRMT R26, R61, 0x5410, R60 ;  /* 0x000054103d1a7816 */ /* 0x000fc6000000003c */
[----:B------:R-:W-:Y:S01]  /*d7b0*/  HFMA2 R24, R25, R27, R24 ;  /* 0x0000001b19187231 */ /* 0x000fe20000000018 */
[----:B------:R-:W-:Y:S01]  /*d7c0*/  PRMT R25, R87, 0x5410, R106 ;  /* 0x0000541057197816 */ /* 0x000fe2000000006a */
[----:B------:R-:W-:Y:S01]  /*d7d0*/  HFMA2 R35, R26, R29, R35 ;  /* 0x0000001d1a237231 */ /* 0x000fe20000000023 */
[----:B------:R-:W-:-:S04]  /*d7e0*/  PRMT R26, R59, 0x5410, R64 ;  /* 0x000054103b1a7816 */ /* 0x000fc80000000040 */
[----:B------:R-:W-:Y:S01]  /*d7f0*/  HFMA2.MMA R34, R25, R28, R34 ;  /* 0x0000001c19227235 */ /* 0x000fe20000000022 */
[----:B------:R-:W-:Y:S01]  /*d800*/  PRMT R25, R107, 0x5410, R116 ;  /* 0x000054106b197816 */ /* 0x000fe20000000074 */
[----:B------:R-:W-:Y:S01]  /*d810*/  HFMA2 R35, R26, R30, R35 ;  /* 0x0000001e1a237231 */ /* 0x000fe20000000023 */
[----:B------:R-:W-:-:S04]  /*d820*/  PRMT R26, R67, 0x5410, R18 ;  /* 0x00005410431a7816 */ /* 0x000fc80000000012 */
[----:B------:R-:W-:Y:S01]  /*d830*/  HFMA2.MMA R36, R25, R28, R36 ;  /* 0x0000001c19247235 */ /* 0x000fe20000000024 */
[----:B------:R-:W-:Y:S01]  /*d840*/  PRMT R25, R112, 0x5410, R117 ;  /* 0x0000541070197816 */ /* 0x000fe20000000075 */
[----:B------:R-:W-:-:S04]  /*d850*/  HFMA2 R35, R26, R31, R35 ;  /* 0x0000001f1a237231 */ /* 0x000fc80000000023 */
[----:B------:R-:W-:Y:S01]  /*d860*/  HFMA2 R24, R25, R28, R24 ;  /* 0x0000001c19187231 */ /* 0x000fe20000000018 */
[----:B------:R-:W-:Y:S01]  /*d870*/  PRMT R25, R57, 0x5410, R56 ;  /* 0x0000541039197816 */ /* 0x000fe20000000038 */
[----:B------:R-:W-:-:S05]  /*d880*/  HADD2 R35, R35.H0_H0, R35.H1_H1 ;  /* 0x3000002323237230 */ /* 0x000fca0000000800 */
        /* <DEDUP_REMOVED lines=15> */
[----:B------:R-:W-:Y:S02]  /*d980*/  PRMT R25, R73, 0x5410, R54 ;  /* 0x0000541049197816 */ /* 0x000fe40000000036 */
[----:B------:R-:W-:-:S03]  /*d990*/  HADD2 R34, R34.H0_H0, R34.H1_H1 ;  /* 0x3000002222227230 */ /* 0x000fc60000000800 */
[----:B------:R-:W-:Y:S02]  /*d9a0*/  HFMA2 R24, R25, R31, R24 ;  /* 0x0000001f19187231 */ /* 0x000fe40000000018 */
[----:B------:R-:W-:Y:S02]  /*d9b0*/  PRMT R34, R34, 0x5410, R35 ;  /* 0x0000541022227816 */ /* 0x000fe40000000023 */
[----:B------:R-:W-:Y:S02]  /*d9c0*/  HADD2 R36, R36.H0_H0, R36.H1_H1 ;  /* 0x3000002424247230 */ /* 0x000fe40000000800 */
[----:B------:R-:W-:Y:S02]  /*d9d0*/  HADD2 R24, R24.H0_H0, R24.H1_H1 ;  /* 0x3000001818187230 */ /* 0x000fe40000000800 */
[----:B------:R-:W-:-:S03]  /*d9e0*/  HFMA2.MMA R16, R34, R94, R16 ;  /* 0x0000005e22107235 */ /* 0x000fc60000000010 */
[----:B------:R-:W-:-:S05]  /*d9f0*/  PRMT R36, R36, 0x5410, R24 ;  /* 0x0000541024247816 */ /* 0x000fca0000000018 */
[----:B------:R-:W-:-:S07]  /*da00*/  HFMA2 R15, R36, R93, R15 ;  /* 0x0000005d240f7231 */ /* 0x000fce000000000f */
.L_x_1573:
[----:B------:R-:W-:Y:S05]  /*da10*/  @!P2 BRA `(.L_x_1574) ;  /* 0x000000040028a947 */ /* 0x000fea0003800000 */
[----:B------:R-:W1:Y:S01]  /*da20*/  LDS.128 R24, [UR4+0x80] ;  /* 0x00008004ff187984 */ /* 0x000e620008000c00 */
        /* <DEDUP_REMOVED lines=73> */
.L_x_1574:
        /* <DEDUP_REMOVED lines=75> */
.L_x_1575:
        /* <DEDUP_REMOVED lines=75> */
.L_x_1576:
[----:B------:R1:W2:Y:S01]  /*e820*/  LDG.E.128.CONSTANT R28, desc[UR8][R32.64] ;  /* 0x00000008201c7981 */ /* 0x0002a2000c1e9d00 */
[----:B------:R-:W-:-:S03]  /*e830*/  IMAD.WIDE R24, R102, 0x4, R32 ;  /* 0x0000000466187825 */ /* 0x000fc600078e0220 */
[----:B------:R-:W3:Y:S04]  /*e840*/  LDS.128 R40, [UR4+0x200] ;  /* 0x00020004ff287984 */ /* 0x000ee80008000c00 */
[----:B------:R-:W4:Y:S01]  /*e850*/  LDG.E.128.CONSTANT R24, desc[UR8][R24.64] ;  /* 0x0000000818187981 */ /* 0x000f22000c1e9d00 */
[----:B------:R-:W-:Y:S02]  /*e860*/  PRMT R119, R47, 0x5410, R46 ;  /* 0x000054102f777816 */ /* 0x000fe4000000002e */
[----:B------:R-:W-:Y:S01]  /*e870*/  PRMT R118, R45, 0x5410, R44 ;  /* 0x000054102d767816 */ /* 0x000fe2000000002c */
[----:B-1----:R-:W-:Y:S04]  /*e880*/  LDS.128 R32, [UR4+0x300] ;  /* 0x00030004ff207984 */ /* 0x002fe80008000c00 */
[----:B------:R-:W1:Y:S01]  /*e890*/  LDS.128 R44, [UR4+0x280] ;  /* 0x00028004ff2c7984 */ /* 0x000e620008000c00 */
[----:B------:R-:W-:-:S02]  /*e8a0*/  PRMT R121, R78, 0x5410, R77 ;  /* 0x000054104e797816 */ /* 0x000fc4000000004d */
[----:B0-----:R-:W-:Y:S02]  /*e8b0*/  PRMT R48, R48, 0x5410, R39 ;  /* 0x0000541030307816 */ /* 0x001fe40000000027 */
[----:B------:R-:W-:Y:S02]  /*e8c0*/  PRMT R78, R76, 0x5410, R75 ;  /* 0x000054104c4e7816 */ /* 0x000fe4000000004b */
[----:B------:R-:W-:Y:S02]  /*e8d0*/  PRMT R85, R85, 0x5410, R84 ;  /* 0x0000541055557816 */ /* 0x000fe40000000054 */
[----:B------:R-:W-:Y:S02]  /*e8e0*/  PRMT R82, R83, 0x5410, R82 ;  /* 0x0000541053527816 */ /* 0x000fe40000000052 */
[----:B------:R-:W-:Y:S02]  /*e8f0*/  PRMT R123, R50, 0x5410, R49 ;  /* 0x00005410327b7816 */ /* 0x000fe40000000031 */
[----:B------:R-:W-:-:S02]  /*e900*/  PRMT R49, R86, 0x5410, R91 ;  /* 0x0000541056317816 */ /* 0x000fc4000000005b */
[----:B------:R-:W-:Y:S02]  /*e910*/  PRMT R83, R87, 0x5410, R106 ;  /* 0x0000541057537816 */ /* 0x000fe4000000006a */
[----:B------:R-:W-:Y:S01]  /*e920*/  PRMT R51, R51, 0x5410, R110 ;  /* 0x0000541033337816 */ /* 0x000fe2000000006e */
[-C--:B---3--:R-:W-:Y:S02]  /*e930*/  HFMA2.MMA R36, R119, R40.reuse, RZ ;  /* 0x0000002877247235 */ /* 0x088fe400000000ff */
[----:B------:R-:W-:Y:S01]  /*e940*/  HFMA2.MMA R39, R121, R40, RZ ;  /* 0x0000002879277235 */ /* 0x000fe200000000ff */
[----:B------:R-:W-:Y:S01]  /*e950*/  HFMA2 R37, R85, R40, RZ.H0_H0 ;  /* 0x0000002855257231 */ /* 0x000fe200000400ff */
[----:B------:R-:W-:-:S04]  /*e960*/  PRMT R87, R79, 0x5410, R104 ;  /* 0x000054104f577816 */ /* 0x000fc80000000068 */
[-C--:B------:R-:W-:Y:S02]  /*e970*/  HFMA2.MMA R36, R118, R41.reuse, R36 ;  /* 0x0000002976247235 */ /* 0x080fe40000000024 */
[----:B------:R-:W-:Y:S01]  /*e980*/  HFMA2.MMA R39, R78, R41, R39 ;  /* 0x000000294e277235 */ /* 0x000fe20000000027 */
[-C--:B------:R-:W-:Y:S01]  /*e990*/  HFMA2 R37, R82, R41.reuse, R37 ;  /* 0x0000002952257231 */ /* 0x080fe20000000025 */
[----:B------:R-:W-:Y:S01]  /*e9a0*/  PRMT R91, R107, 0x5410, R116 ;  /* 0x000054106b5b7816 */ /* 0x000fe20000000074 */
[----:B------:R-:W-:Y:S01]  /*e9b0*/  HFMA2 R40, R123, R40, RZ.H0_H0 ;  /* 0x000000287b287231 */ /* 0x000fe200000400ff */
[----:B------:R-:W-:Y:S01]  /*e9c0*/  PRMT R79, R90, 0x5410, R111 ;  /* 0x000054105a4f7816 */ /* 0x000fe2000000006f */
[-C--:B------:R-:W-:Y:S01]  /*e9d0*/  HFMA2 R111, R87, R42.reuse, R37 ;  /* 0x0000002a576f7231 */ /* 0x080fe20000000025 */
[----:B------:R-:W-:Y:S01]  /*e9e0*/  PRMT R116, R114, 0x5410, R113 ;  /* 0x0000541072747816 */ /* 0x000fe20000000071 */
[-C--:B------:R-:W-:Y:S01]  /*e9f0*/  HFMA2.MMA R113, R49, R42.reuse, R36 ;  /* 0x0000002a31717235 */ /* 0x080fe20000000024 */
[----:B------:R-:W-:Y:S01]  /*ea00*/  PRMT R117, R112, 0x5410, R117 ;  /* 0x0000541070757816 */ /* 0x000fe20000000075 */
[----:B------:R-:W-:Y:S01]  /*ea10*/  HFMA2.MMA R112, R51, R42, R39 ;  /* 0x0000002a33707235 */ /* 0x000fe20000000027 */
[----:B------:R-:W-:Y:S01]  /*ea20*/  PRMT R115, R38, 0x5410, R115 ;  /* 0x0000541026737816 */ /* 0x000fe20000000073 */
[----:B------:R-:W-:Y:S01]  /*ea30*/  HFMA2 R40, R48, R41, R40 ;  /* 0x0000002930287231 */ /* 0x000fe20000000028 */
[----:B------:R-:W0:Y:S03]  /*ea40*/  LDS.128 R36, [UR4+0x380] ;  /* 0x00038004ff247984 */ /* 0x000e260008000c00 */
[----:B------:R-:W-:Y:S01]  /*ea50*/  HFMA2 R40, R115, R42, R40 ;  /* 0x0000002a73287231 */ /* 0x000fe20000000028 */
[----:B-1----:R-:W-:-:S03]  /*ea60*/  HFMA2.MMA R42, R121, R44, RZ ;  /* 0x0000002c792a7235 */ /* 0x002fc600000000ff */
[----:B------:R-:W-:Y:S01]  /*ea70*/  HFMA2 R114, R116, R43, R40 ;  /* 0x0000002b74727231 */ /* 0x000fe20000000028 */
[----:B------:R-:W-:Y:S01]  /*ea80*/  HFMA2.MMA R40, R119, R44, RZ ;  /* 0x0000002c77287235 */ /* 0x000fe200000000ff */
[----:B-----5:R-:W-:-:S03]  /*ea90*/  LOP3.LUT R41, R20, 0x3f, RZ, 0xc0, !PT ;  /* 0x0000003f14297812 */ /* 0x020fc600078ec0ff */
[-C--:B------:R-:W-:Y:S01]  /*eaa0*/  HFMA2.MMA R42, R78, R45.reuse, R42 ;  /* 0x0000002d4e2a7235 */ /* 0x080fe2000000002a */
[----:B------:R-:W-:Y:S01]  /*eab0*/  IADD3 R75, R41, -0x20, RZ ;  /* 0xffffffe0294b7810 */ /* 0x000fe20007ffe0ff */
[----:B------:R-:W-:Y:S02]  /*eac0*/  HFMA2 R41, R85, R44, RZ.H0_H0 ;  /* 0x0000002c55297231 */ /* 0x000fe400000400ff */
[----:B------:R-:W-:Y:S01]  /*ead0*/  HFMA2.MMA R40, R118, R45, R40 ;  /* 0x0000002d76287235 */ /* 0x000fe20000000028 */
[----:B------:R-:W-:-:S03]  /*eae0*/  PRMT R84, R109, 0x5410, R108 ;  /* 0x000054106d547816 */ /* 0x000fc6000000006c */
[-C--:B------:R-:W-:Y:S01]  /*eaf0*/  HFMA2.MMA R42, R51, R46.reuse, R42 ;  /* 0x0000002e332a7235 */ /* 0x080fe2000000002a */
[----:B------:R-:W-:Y:S02]  /*eb00*/  HFMA2 R44, R123, R44, RZ.H0_H0 ;  /* 0x0000002c7b2c7231 */ /* 0x000fe400000400ff */
[-C--:B------:R-:W-:Y:S01]  /*eb10*/  HFMA2 R41, R82, R45.reuse, R41 ;  /* 0x0000002d52297231 */ /* 0x080fe20000000029 */
[----:B------:R-:W-:Y:S01]  /*eb20*/  PRMT R92, R105, 0x5410, R92 ;  /* 0x00005410695c7816 */ /* 0x000fe2000000005c */
[----:B------:R-:W-:Y:S01]  /*eb30*/  HFMA2 R45, R48, R45, R44 ;  /* 0x0000002d302d7231 */ /* 0x000fe2000000002c */
[----:B------:R-:W-:Y:S01]  /*eb40*/  HFMA2.MMA R44, R49, R46, R40 ;  /* 0x0000002e312c7235 */ /* 0x000fe20000000028 */
[----:B------:R-:W-:Y:S01]  /*eb50*/  HFMA2 R41, R87, R46, R41 ;  /* 0x0000002e57297231 */ /* 0x000fe20000000029 */
[----:B------:R-:W-:Y:S02]  /*eb60*/  HFMA2.MMA R110, R84, R47, R42 ;  /* 0x0000002f546e7235 */ /* 0x000fe4000000002a */
[----:B------:R-:W-:-:S02]  /*eb70*/  HFMA2.MMA R40, R119, R32, RZ ;  /* 0x0000002077287235 */ /* 0x000fc400000000ff */
[----:B------:R-:W-:Y:S01]  /*eb80*/  HFMA2.MMA R42, R121, R32, RZ ;  /* 0x00000020792a7235 */ /* 0x000fe200000000ff */
[----:B------:R-:W-:Y:S02]  /*eb90*/  HFMA2 R109, R92, R47, R41 ;  /* 0x0000002f5c6d7231 */ /* 0x000fe40000000029 */
[-C--:B------:R-:W-:Y:S02]  /*eba0*/  HFMA2 R41, R85, R32.reuse, RZ.H0_H0 ;  /* 0x0000002055297231 */ /* 0x080fe400000400ff */
[----:B------:R-:W-:Y:S01]  /*ebb0*/  HFMA2 R32, R123, R32, RZ.H0_H0 ;  /* 0x000000207b207231 */ /* 0x000fe200000400ff */
[-C--:B------:R-:W-:Y:S02]  /*ebc0*/  HFMA2.MMA R40, R118, R33.reuse, R40 ;  /* 0x0000002176287235 */ /* 0x080fe40000000028 */
[----:B------:R-:W-:Y:S01]  /*ebd0*/  HFMA2.MMA R42, R78, R33, R42 ;  /* 0x000000214e2a7235 */ /* 0x000fe2000000002a */
[----:B------:R-:W-:Y:S01]  /*ebe0*/  HFMA2 R32, R48, R33, R32 ;  /* 0x0000002130207231 */ /* 0x000fe20000000020 */
[----:B0-----:R-:W-:-:S02]  /*ebf0*/  HFMA2.MMA R119, R119, R36, RZ ;  /* 0x0000002477777235 */ /* 0x001fc400000000ff */
[----:B------:R-:W-:Y:S01]  /*ec00*/  HFMA2.MMA R121, R121, R36, RZ ;  /* 0x0000002479797235 */ /* 0x000fe200000000ff */
[----:B------:R-:W-:Y:S01]  /*ec10*/  HFMA2 R41, R82, R33, R41 ;  /* 0x0000002152297231 */ /* 0x000fe20000000029 */
[----:B------:R-:W-:Y:S01]  /*ec20*/  SHF.R.U32.HI R33, RZ, 0x6, R20 ;  /* 0x00000006ff217819 */ /* 0x000fe20000011614 */
[-C--:B------:R-:W-:Y:S01]  /*ec30*/  HFMA2 R107, R115, R34.reuse, R32 ;  /* 0x00000022736b7231 */ /* 0x080fe20000000020 */
[----:B------:R-:W-:Y:S01]  /*ec40*/  LOP3.LUT R32, R23, 0x3f, RZ, 0xc0, !PT ;  /* 0x0000003f17207812 */ /* 0x000fe200078ec0ff */
[-C--:B------:R-:W-:Y:S01]  /*ec50*/  HFMA2.MMA R104, R49, R34.reuse, R40 ;  /* 0x0000002231687235 */ /* 0x080fe20000000028 */
[----:B------:R-:W-:Y:S01]  /*ec60*/  HFMA2 R105, R87, R34, R41 ;  /* 0x0000002257697231 */ /* 0x000fe20000000029 */
[----:B------:R-:W-:Y:S01]  /*ec70*/  HFMA2.MMA R106, R51, R34, R42 ;  /* 0x00000022336a7235 */ /* 0x000fe2000000002a */
[-C--:B------:R-:W-:Y:S01]  /*ec80*/  HFMA2 R90, R85, R36.reuse, RZ.H0_H0 ;  /* 0x00000024555a7231 */ /* 0x080fe200000400ff */
[----:B------:R-:W-:Y:S01]  /*ec90*/  LOP3.LUT R34, R33, 0x3f, RZ, 0xc0, !PT ;  /* 0x0000003f21227812 */ /* 0x000fe200078ec0ff */
[----:B------:R-:W-:Y:S01]  /*eca0*/  HFMA2 R123, R123, R36, RZ.H0_H0 ;  /* 0x000000247b7b7231 */ /* 0x000fe200000400ff */
[----:B------:R-:W-:Y:S01]  /*ecb0*/  IADD3 R36, R32, -0x20, RZ ;  /* 0xffffffe020247810 */ /* 0x000fe20007ffe0ff */
[-C--:B------:R-:W-:Y:S01]  /*ecc0*/  HFMA2.MMA R32, R118, R37.reuse, R119 ;  /* 0x0000002576207235 */ /* 0x080fe20000000077 */
[----:B------:R-:W-:Y:S01]  /*ecd0*/  PRMT R88, R89, 0x5410, R88 ;  /* 0x0000541059587816 */ /* 0x000fe20000000058 */
[----:B------:R-:W-:Y:S01]  /*ece0*/  HFMA2.MMA R33, R78, R37, R121 ;  /* 0x000000254e217235 */ /* 0x000fe20000000079 */
[----:B------:R-:W-:Y:S01]  /*ecf0*/  IADD3 R34, R34, -0x20, RZ ;  /* 0xffffffe022227810 */ /* 0x000fe20007ffe0ff */
[----:B------:R-:W-:Y:S01]  /*ed00*/  HFMA2 R111, R92, R43, R111 ;  /* 0x0000002b5c6f7231 */ /* 0x000fe2000000006f */
[----:B------:R-:W-:-:S02]  /*ed10*/  HFMA2.MMA R112, R84, R43, R112 ;  /* 0x0000002b54707235 */ /* 0x000fc40000000070 */
[C---:B------:R-:W-:Y:S01]  /*ed20*/  HFMA2.MMA R113, R88.reuse, R43, R113 ;  /* 0x0000002b58717235 */ /* 0x040fe20000000071 */
[----:B------:R-:W-:Y:S01]  /*ed30*/  LOP3.LUT R43, R21, 0x3f, RZ, 0xc0, !PT ;  /* 0x0000003f152b7812 */ /* 0x000fe200078ec0ff */
[----:B------:R-:W-:Y:S01]  /*ed40*/  HFMA2.MMA R108, R88, R47, R44 ;  /* 0x0000002f586c7235 */ /* 0x000fe2000000002c */
[----:B------:R-:W-:Y:S01]  /*ed50*/  LOP3.LUT R44, R22, 0x3f, RZ, 0xc0, !PT ;  /* 0x0000003f162c7812 */ /* 0x000fe200078ec0ff */
[----:B------:R0:W1:Y:S01]  /*ed60*/  I2F.F16 R78, R34 ;  /* 0x00000022004e7306 */ /* 0x0000620000200c00 */
[-C--:B------:R-:W-:Y:S02]  /*ed70*/  HFMA2.MMA R32, R49, R38.reuse, R32 ;  /* 0x0000002631207235 */ /* 0x080fe40000000020 */
[----:B------:R-:W-:Y:S01]  /*ed80*/  HFMA2.MMA R33, R51, R38, R33 ;  /* 0x0000002633217235 */ /* 0x000fe20000000021 */
[-C--:B------:R-:W-:Y:S01]  /*ed90*/  HFMA2 R90, R82, R37.reuse, R90 ;  /* 0x00000025525a7231 */ /* 0x080fe2000000005a */
[----:B------:R-:W-:Y:S01]  /*eda0*/  IADD3 R43, R43, -0x20, RZ ;  /* 0xffffffe02b2b7810 */ /* 0x000fe20007ffe0ff */
[----:B------:R-:W-:Y:S01]  /*edb0*/  HFMA2 R45, R115, R46, R45 ;  /* 0x0000002e732d7231 */ /* 0x000fe2000000002d */
[----:B0-----:R-:W-:Y:S01]  /*edc0*/  SHF.R.U32.HI R34, RZ, 0x18, R20 ;  /* 0x00000018ff227819 */ /* 0x001fe20000011614 */
[----:B------:R-:W-:Y:S01]  /*edd0*/  HFMA2 R123, R48, R37, R123 ;  /* 0x00000025307b7231 */ /* 0x000fe2000000007b */
[----:B------:R-:W-:Y:S01]  /*ede0*/  IADD3 R44, R44, -0x20, RZ ;  /* 0xffffffe02c2c7810 */ /* 0x000fe20007ffe0ff */
[-C--:B------:R-:W-:Y:S01]  /*edf0*/  HFMA2 R90, R87, R38.reuse, R90 ;  /* 0x00000026575a7231 */ /* 0x080fe2000000005a */
[----:B------:R-:W-:Y:S01]  /*ee00*/  LOP3.LUT R34, R34, 0x3f, RZ, 0xc0, !PT ;  /* 0x0000003f22227812 */ /* 0x000fe200078ec0ff */
[----:B------:R-:W-:Y:S01]  /*ee10*/  HFMA2 R38, R115, R38, R123 ;  /* 0x0000002673267231 */ /* 0x000fe2000000007b */
[----:B------:R0:W3:Y:S01]  /*ee20*/  I2F.F16 R76, R43 ;  /* 0x0000002b004c7306 */ /* 0x0000e20000200c00 */
[----:B------:R-:W-:Y:S01]  /*ee30*/  HFMA2 R86, R116, R47, R45 ;  /* 0x0000002f74567231 */ /* 0x000fe2000000002d */
[-C--:B------:R-:W-:Y:S01]  /*ee40*/  HFMA2.MMA R104, R88, R35.reuse, R104 ;  /* 0x0000002358687235 */ /* 0x080fe20000000068 */
[----:B------:R-:W1:Y:S01]  /*ee50*/  LDS.128 R48, [UR4+0x310] ;  /* 0x00031004ff307984 */ /* 0x000e620008000c00 */
[C---:B------:R-:W-:Y:S01]  /*ee60*/  HFMA2.MMA R106, R84.reuse, R35, R106 ;  /* 0x00000023546a7235 */ /* 0x040fe2000000006a */
[-C--:B------:R-:W-:Y:S01]  /*ee70*/  HFMA2 R105, R92, R35.reuse, R105 ;  /* 0x000000235c697231 */ /* 0x080fe20000000069 */
[-C--:B------:R-:W-:Y:S01]  /*ee80*/  HFMA2.MMA R115, R84, R39.reuse, R33 ;  /* 0x0000002754737235 */ /* 0x080fe20000000021 */
[----:B------:R-:W-:Y:S01]  /*ee90*/  HFMA2 R107, R116, R35, R107 ;  /* 0x00000023746b7231 */ /* 0x000fe2000000006b */
[----:B------:R3:W1:Y:S01]  /*eea0*/  I2F.F16 R77, R44 ;  /* 0x0000002c004d7306 */ /* 0x0006620000200c00 */
[----:B0-----:R-:W0:Y:S01]  /*eeb0*/  LDS.128 R40, [UR4+0x210] ;  /* 0x00021004ff287984 */ /* 0x001e220008000c00 */
[----:B------:R-:W-:Y:S01]  /*eec0*/  HFMA2.MMA R88, R88, R39, R32 ;  /* 0x0000002758587235 */ /* 0x000fe20000000020 */
[----:B------:R-:W-:-:S02]  /*eed0*/  IADD3 R84, R34, -0x20, RZ ;  /* 0xffffffe022547810 */ /* 0x000fc40007ffe0ff */
[----:B------:R-:W-:Y:S04]  /*eee0*/  LDS.128 R32, [UR4+0x390] ;  /* 0x00039004ff207984 */ /* 0x000fe80008000c00 */
[----:B---3--:R-:W3:Y:S01]  /*eef0*/  LDS.128 R44, [UR4+0x290] ;  /* 0x00029004ff2c7984 */ /* 0x008ee20008000c00 */
[--C-:B------:R-:W-:Y:S02]  /*ef00*/  SHF.R.U32.HI R37, RZ, 0xc, R20.reuse ;  /* 0x0000000cff257819 */ /* 0x100fe40000011614 */
[----:B------:R-:W-:Y:S01]  /*ef10*/  SHF.R.U32.HI R82, RZ, 0x12, R20 ;  /* 0x00000012ff527819 */ /* 0x000fe20000011614 */
[-C--:B------:R-:W-:Y:S02]  /*ef20*/  HFMA2 R90, R92, R39.reuse, R90 ;  /* 0x000000275c5a7231 */ /* 0x080fe4000000005a */
[----:B------:R-:W-:Y:S01]  /*ef30*/  HFMA2 R92, R116, R39, R38 ;  /* 0x00000027745c7231 */ /* 0x000fe20000000026 */
[----:B------:R-:W-:-:S02]  /*ef40*/  PRMT R116, R62, 0x5410, R19 ;  /* 0x000054103e747816 */ /* 0x000fc40000000013 */
[----:B------:R-:W-:Y:S02]  /*ef50*/  PRMT R122, R72, 0x5410, R17 ;  /* 0x00005410487a7816 */ /* 0x000fe40000000011 */
[----:B------:R-:W-:Y:S02]  /*ef60*/  PRMT R118, R61, 0x5410, R60 ;  /* 0x000054103d767816 */ /* 0x000fe4000000003c */
[--C-:B------:R-:W-:Y:S02]  /*ef70*/  SHF.R.U32.HI R38, RZ, 0xc, R21.reuse ;  /* 0x0000000cff267819 */ /* 0x100fe40000011615 */
[----:B------:R-:W-:Y:S02]  /*ef80*/  SHF.R.U32.HI R39, RZ, 0x12, R21 ;  /* 0x00000012ff277819 */ /* 0x000fe40000011615 */
[----:B------:R-:W-:Y:S01]  /*ef90*/  @!P0 IADD3 R95, R53, R98, RZ ;  /* 0x00000062355f8210 */ /* 0x000fe20007ffe0ff */
[C---:B-1----:R-:W-:Y:S02]  /*efa0*/  HFMA2.MMA R106, R91.reuse, R48, R106 ;  /* 0x000000305b6a7235 */ /* 0x042fe4000000006a */
[----:B0-----:R-:W-:-:S02]  /*efb0*/  HFMA2.MMA R112, R91, R40, R112 ;  /* 0x000000285b707235 */ /* 0x001fc40000000070 */
[C---:B---3--:R-:W-:Y:S02]  /*efc0*/  HFMA2.MMA R110, R91.reuse, R44, R110 ;  /* 0x0000002c5b6e7235 */ /* 0x048fe4000000006e */
[----:B------:R-:W-:Y:S01]  /*efd0*/  HFMA2.MMA R91, R91, R32, R115 ;  /* 0x000000205b5b7235 */ /* 0x000fe20000000073 */
[----:B------:R-:W-:Y:S01]  /*efe0*/  SHF.R.U32.HI R115, RZ, 0x18, R23 ;  /* 0x00000018ff737819 */ /* 0x000fe20000011617 */
[----:B------:R-:W-:-:S03]  /*eff0*/  HFMA2.MMA R113, R83, R40, R113 ;  /* 0x0000002853717235 */ /* 0x000fc60000000071 */
[----:B------:R-:W-:Y:S01]  /*f000*/  LOP3.LUT R115, R115, 0x3f, RZ, 0xc0, !PT ;  /* 0x0000003f73737812 */ /* 0x000fe200078ec0ff */
[-C--:B------:R-:W-:Y:S01]  /*f010*/  HFMA2 R111, R79, R40.reuse, R111 ;  /* 0x000000284f6f7231 */ /* 0x080fe2000000006f */
[----:B------:R-:W-:Y:S01]  /*f020*/  PRMT R120, R66, 0x5410, R65 ;  /* 0x0000541042787816 */ /* 0x000fe20000000041 */
[----:B------:R-:W-:Y:S01]  /*f030*/  HFMA2 R114, R117, R40, R114 ;  /* 0x0000002875727231 */ /* 0x000fe20000000072 */
[--C-:B------:R-:W-:Y:S02]  /*f040*/  SHF.R.U32.HI R85, RZ, 0x6, R21.reuse ;  /* 0x00000006ff557819 */ /* 0x100fe40000011615 */
[----:B------:R-:W-:Y:S02]  /*f050*/  SHF.R.U32.HI R40, RZ, 0x18, R21 ;  /* 0x00000018ff287819 */ /* 0x000fe40000011615 */
[----:B------:R-:W-:Y:S02]  /*f060*/  IADD3 R53, R115, -0x20, RZ ;  /* 0xffffffe073357810 */ /* 0x000fe40007ffe0ff */
[----:B------:R-:W-:Y:S01]  /*f070*/  PRMT R125, R63, 0x5410, R68 ;  /* 0x000054103f7d7816 */ /* 0x000fe20000000044 */
[----:B------:R-:W-:Y:S01]  /*f080*/  HFMA2.MMA R104, R83, R48, R104 ;  /* 0x0000003053687235 */ /* 0x000fe20000000068 */
[----:B------:R-:W-:Y:S01]  /*f090*/  PRMT R115, R57, 0x5410, R56 ;  /* 0x0000541039737816 */ /* 0x000fe20000000038 */
[-C--:B------:R-:W-:Y:S01]  /*f0a0*/  HFMA2 R105, R79, R48.reuse, R105 ;  /* 0x000000304f697231 */ /* 0x080fe20000000069 */
[----:B------:R-:W-:Y:S01]  /*f0b0*/  LOP3.LUT R38, R38, 0x3f, RZ, 0xc0, !PT ;  /* 0x0000003f26267812 */ /* 0x000fe200078ec0ff */
[----:B------:R-:W-:Y:S01]  /*f0c0*/  HFMA2 R107, R117, R48, R107 ;  /* 0x00000030756b7231 */ /* 0x000fe2000000006b */
[----:B------:R-:W-:-:S02]  /*f0d0*/  LOP3.LUT R39, R39, 0x3f, RZ, 0xc0, !PT ;  /* 0x0000003f27277812 */ /* 0x000fc400078ec0ff */
[----:B------:R-:W-:Y:S01]  /*f0e0*/  SHF.R.U32.HI R48, RZ, 0x6, R22 ;  /* 0x00000006ff307819 */ /* 0x000fe20000011616 */
[----:B------:R-:W-:Y:S01]  /*f0f0*/  HFMA2.MMA R112, R120, R41, R112 ;  /* 0x0000002978707235 */ /* 0x000fe20000000070 */
[----:B------:R-:W-:Y:S01]  /*f100*/  LOP3.LUT R40, R40, 0x3f, RZ, 0xc0, !PT ;  /* 0x0000003f28287812 */ /* 0x000fe200078ec0ff */
[----:B------:R-:W-:Y:S01]  /*f110*/  HFMA2.MMA R108, R83, R44, R108 ;  /* 0x0000002c536c7235 */ /* 0x000fe2000000006c */
[----:B------:R-:W-:Y:S01]  /*f120*/  IADD3 R38, R38, -0x20, RZ ;  /* 0xffffffe026267810 */ /* 0x000fe20007ffe0ff */
[-C--:B------:R-:W-:Y:S01]  /*f130*/  HFMA2 R109, R79, R44.reuse, R109 ;  /* 0x0000002c4f6d7231 */ /* 0x080fe2000000006d */
[----:B------:R-:W-:Y:S01]  /*f140*/  IADD3 R39, R39, -0x20, RZ ;  /* 0xffffffe027277810 */ /* 0x000fe20007ffe0ff */
[----:B------:R-:W-:Y:S01]  /*f150*/  HFMA2.MMA R113, R115, R41, R113 ;  /* 0x0000002973717235 */ /* 0x000fe20000000071 */
[----:B------:R-:W-:Y:S01]  /*f160*/  LOP3.LUT R48, R48, 0x3f, RZ, 0xc0, !PT ;  /* 0x0000003f30307812 */ /* 0x000fe200078ec0ff */
[C---:B------:R-:W-:Y:S01]  /*f170*/  HFMA2 R44, R117.reuse, R44, R86 ;  /* 0x0000002c752c7231 */ /* 0x040fe20000000056 */
[----:B------:R-:W-:Y:S01]  /*f180*/  PRMT R123, R59, 0x5410, R64 ;  /* 0x000054103b7b7816 */ /* 0x000fe20000000040 */
[----:B------:R-:W-:Y:S01]  /*f190*/  HFMA2 R92, R117, R32, R92 ;  /* 0x00000020755c7231 */ /* 0x000fe2000000005c */
[----:B------:R-:W-:Y:S01]  /*f1a0*/  PRMT R117, R55, 0x5410, R58 ;  /* 0x0000541037757816 */ /* 0x000fe2000000003a */
[----:B------:R0:W1:Y:S01]  /*f1b0*/  I2F.F16 R86, R38 ;  /* 0x0000002600567306 */ /* 0x0000620000200c00 */
[----:B------:R-:W-:-:S02]  /*f1c0*/  IADD3 R87, R40, -0x20, RZ ;  /* 0xffffffe028577810 */ /* 0x000fc40007ffe0ff */
[----:B------:R-:W-:Y:S02]  /*f1d0*/  IADD3 R40, R48, -0x20, RZ ;  /* 0xffffffe030287810 */ /* 0x000fe40007ffe0ff */
[----:B------:R-:W-:-:S03]  /*f1e0*/  SHF.R.U32.HI R48, RZ, 0x18, R22 ;  /* 0x00000018ff307819 */ /* 0x000fc60000011616 */
[----:B------:R3:W1:Y:S01]  /*f1f0*/  I2F.F16 R89, R39 ;  /* 0x0000002700597306 */ /* 0x0006620000200c00 */
[--C-:B0-----:R-:W-:Y:S01]  /*f200*/  SHF.R.U32.HI R38, RZ, 0xc, R22.reuse ;  /* 0x0000000cff267819 */ /* 0x101fe20000011616 */
[----:B------:R-:W-:Y:S01]  /*f210*/  HFMA2.MMA R113, R117, R42, R113 ;  /* 0x0000002a75717235 */ /* 0x000fe20000000071 */
[----:B---3--:R-:W-:Y:S01]  /*f220*/  SHF.R.U32.HI R39, RZ, 0x12, R22 ;  /* 0x00000012ff277819 */ /* 0x008fe20000011616 */
[----:B------:R-:W-:Y:S01]  /*f230*/  HFMA2.MMA R88, R83, R32, R88 ;  /* 0x0000002053587235 */ /* 0x000fe20000000058 */
[----:B------:R-:W-:Y:S01]  /*f240*/  HFMA2 R90, R79, R32, R90 ;  /* 0x000000204f5a7231 */ /* 0x000fe2000000005a */
[----:B------:R-:W-:Y:S01]  /*f250*/  PRMT R126, R73, 0x5410, R54 ;  /* 0x00005410497e7816 */ /* 0x000fe20000000036 */
[----:B------:R-:W-:Y:S01]  /*f260*/  HFMA2 R111, R118, R41, R111 ;  /* 0x00000029766f7231 */ /* 0x000fe2000000006f */
[--C-:B--2---:R-:W-:Y:S02]  /*f270*/  SHF.R.U32 R20, R20, 0x1e, R28.reuse ;  /* 0x0000001e14147819 */ /* 0x104fe4000000161c */
[----:B------:R-:W-:-:S02]  /*f280*/  SHF.R.U32.HI R17, RZ, 0x16, R28 ;  /* 0x00000016ff117819 */ /* 0x000fc4000001161c */
[----:B------:R-:W-:Y:S02]  /*f290*/  LOP3.LUT R19, R20, 0x3f, RZ, 0xc0, !PT ;  /* 0x0000003f14137812 */ /* 0x000fe400078ec0ff */
[----:B------:R-:W-:Y:S02]  /*f2a0*/  PRMT R20, R67, 0x5410, R18 ;  /* 0x0000541043147816 */ /* 0x000fe40000000012 */
[--C-:B------:R-:W-:Y:S02]  /*f2b0*/  SHF.R.U32.HI R18, RZ, 0x4, R28.reuse ;  /* 0x00000004ff127819 */ /* 0x100fe4000001161c */
[--C-:B------:R-:W-:Y:S02]  /*f2c0*/  SHF.R.U32.HI R60, RZ, 0xa, R28.reuse ;  /* 0x0000000aff3c7819 */ /* 0x100fe4000001161c */
[----:B------:R-:W-:Y:S02]  /*f2d0*/  SHF.R.U32.HI R62, RZ, 0x10, R28 ;  /* 0x00000010ff3e7819 */ /* 0x000fe4000001161c */
[----:B------:R-:W-:-:S02]  /*f2e0*/  LOP3.LUT R17, R17, 0x3f, RZ, 0xc0, !PT ;  /* 0x0000003f11117812 */ /* 0x000fc400078ec0ff */
[----:B------:R-:W-:Y:S02]  /*f2f0*/  LOP3.LUT R18, R18, 0x3f, RZ, 0xc0, !PT ;  /* 0x0000003f12127812 */ /* 0x000fe400078ec0ff */
[----:B------:R-:W-:Y:S02]  /*f300*/  LOP3.LUT R61, R60, 0x3f, RZ, 0xc0, !PT ;  /* 0x0000003f3c3d7812 */ /* 0x000fe400078ec0ff */
[----:B------:R-:W-:Y:S02]  /*f310*/  LOP3.LUT R62, R62, 0x3f, RZ, 0xc0, !PT ;  /* 0x0000003f3e3e7812 */ /* 0x000fe400078ec0ff */
[----:B------:R-:W-:Y:S02]  /*f320*/  IADD3 R17, R17, -0x20, RZ ;  /* 0xffffffe011117810 */ /* 0x000fe40007ffe0ff */
[----:B------:R-:W-:Y:S02]  /*f330*/  IADD3 R18, R18, -0x20, RZ ;  /* 0xffffffe012127810 */ /* 0x000fe40007ffe0ff */
[----:B------:R-:W-:-:S02]  /*f340*/  IADD3 R63, R61, -0x20, RZ ;  /* 0xffffffe03d3f7810 */ /* 0x000fc40007ffe0ff */
[--C-:B------:R-:W-:Y:S02]  /*f350*/  SHF.R.U32 R21, R21, 0x1e, R29.reuse ;  /* 0x0000001e15157819 */ /* 0x100fe4000000161d */
[----:B------:R-:W-:Y:S01]  /*f360*/  IADD3 R61, R62, -0x20, RZ ;  /* 0xffffffe03e3d7810 */ /* 0x000fe20007ffe0ff */
[----:B------:R0:W2:Y:S01]  /*f370*/  I2F.F16 R60, R18 ;  /* 0x00000012003c7306 */ /* 0x0000a20000200c00 */
[----:B------:R-:W-:Y:S02]  /*f380*/  SHF.R.U32.HI R65, RZ, 0xa, R29 ;  /* 0x0000000aff417819 */ /* 0x000fe4000001161d */
[----:B------:R-:W-:-:S05]  /*f390*/  IADD3 R19, R19, -0x20, RZ ;  /* 0xffffffe013137810 */ /* 0x000fca0007ffe0ff */
[----:B------:R3:W1:Y:S01]  /*f3a0*/  I2F.F16 R62, R17 ;  /* 0x00000011003e7306 */ /* 0x0006620000200c00 */
[----:B0-----:R-:W-:Y:S02]  /*f3b0*/  LOP3.LUT R18, R21, 0x3f, RZ, 0xc0, !PT ;  /* 0x0000003f15127812 */ /* 0x001fe400078ec0ff */
[----:B------:R-:W-:Y:S02]  /*f3c0*/  LOP3.LUT R65, R65, 0x3f, RZ, 0xc0, !PT ;  /* 0x0000003f41417812 */ /* 0x000fe400078ec0ff */
[----:B---3--:R-:W-:-:S03]  /*f3d0*/  SHF.R.U32.HI R17, RZ, 0x10, R29 ;  /* 0x00000010ff117819 */ /* 0x008fc6000001161d */
[----:B------:R0:W3:Y:S01]  /*f3e0*/  I2F.F16 R59, R19 ;  /* 0x00000013003b7306 */ /* 0x0000e20000200c00 */
[----:B------:R-:W-:Y:S02]  /*f3f0*/  IADD3 R18, R18, -0x20, RZ ;  /* 0xffffffe012127810 */ /* 0x000fe40007ffe0ff */
[----:B------:R-:W-:Y:S02]  /*f400*/  LOP3.LUT R17, R17, 0x3f, RZ, 0xc0, !PT ;  /* 0x0000003f11117812 */ /* 0x000fe400078ec0ff */
[----:B------:R-:W-:Y:S02]  /*f410*/  IADD3 R67, R65, -0x20, RZ ;  /* 0xffffffe041437810 */ /* 0x000fe40007ffe0ff */
[----:B------:R-:W-:Y:S02]  /*f420*/  IADD3 R65, R17, -0x20, RZ ;  /* 0xffffffe011417810 */ /* 0x000fe40007ffe0ff */
[----:B0-----:R-:W-:Y:S01]  /*f430*/  SHF.R.U32.HI R19, RZ, 0x4, R29 ;  /* 0x00000004ff137819 */ /* 0x001fe2000001161d */
[----:B------:R0:W1:Y:S01]  /*f440*/  I2F.F16 R64, R18 ;  /* 0x0000001200407306 */ /* 0x0000620000200c00 */
[----:B------:R-:W-:Y:S01]  /*f450*/  SHF.R.U32 R22, R22, 0x1e, R30 ;  /* 0x0000001e16167819 */ /* 0x000fe2000000161e */
[----:B------:R-:W-:Y:S01]  /*f460*/  HFMA2.MMA R17, R125, R42, R112 ;  /* 0x0000002a7d117235 */ /* 0x000fe20000000070 */
[----:B------:R-:W-:-:S02]  /*f470*/  LOP3.LUT R19, R19, 0x3f, RZ, 0xc0, !PT ;  /* 0x0000003f13137812 */ /* 0x000fc400078ec0ff */
[----:B------:R-:W-:Y:S02]  /*f480*/  LOP3.LUT R22, R22, 0x3f, RZ, 0xc0, !PT ;  /* 0x0000003f16167812 */ /* 0x000fe400078ec0ff */
[----:B0-----:R-:W-:Y:S02]  /*f490*/  SHF.R.U32.HI R18, RZ, 0x16, R29 ;  /* 0x00000016ff127819 */ /* 0x001fe4000001161d */
[----:B------:R-:W-:Y:S02]  /*f4a0*/  PRMT R21, R71, 0x5410, R70 ;  /* 0x0000541047157816 */ /* 0x000fe40000000046 */
[----:B------:R-:W-:Y:S02]  /*f4b0*/  IADD3 R19, R19, -0x20, RZ ;  /* 0xffffffe013137810 */ /* 0x000fe40007ffe0ff */
[----:B------:R-:W-:Y:S01]  /*f4c0*/  LOP3.LUT R18, R18, 0x3f, RZ, 0xc0, !PT ;  /* 0x0000003f12127812 */ /* 0x000fe200078ec0ff */
[----:B------:R-:W-:Y:S01]  /*f4d0*/  HFMA2.MMA R17, R122, R43, R17 ;  /* 0x0000002b7a117235 */ /* 0x000fe20000000011 */
[----:B------:R-:W-:Y:S01]  /*f4e0*/  IADD3 R22, R22, -0x20, RZ ;  /* 0xffffffe016167810 */ /* 0x000fe20007ffe0ff */
[----:B------:R0:W1:Y:S01]  /*f4f0*/  I2F.F16 R54, R19 ;  /* 0x0000001300367306 */ /* 0x0000620000200c00 */
[----:B------:R-:W-:Y:S01]  /*f500*/  SHF.R.U32.HI R32, RZ, 0x6, R23 ;  /* 0x00000006ff207819 */ /* 0x000fe20000011617 */
[----:B------:R-:W-:Y:S01]  /*f510*/  HFMA2 R114, R21, R41, R114 ;  /* 0x0000002915727231 */ /* 0x000fe20000000072 */
[----:B------:R-:W-:-:S02]  /*f520*/  PRMT R124, R69, 0x5410, R74 ;  /* 0x00005410457c7816 */ /* 0x000fc4000000004a */
[----:B------:R-:W-:Y:S02]  /*f530*/  IADD3 R66, R18, -0x20, RZ ;  /* 0xffffffe012427810 */ /* 0x000fe40007ffe0ff */
[--C-:B------:R-:W-:Y:S01]  /*f540*/  SHF.R.U32.HI R18, RZ, 0x4, R30.reuse ;  /* 0x00000004ff127819 */ /* 0x100fe2000001161e */
[----:B0-----:R-:W-:Y:S01]  /*f550*/  HFMA2.MMA R19, R116, R43, R113 ;  /* 0x0000002b74137235 */ /* 0x001fe20000000071 */
[----:B------:R0:W1:Y:S01]  /*f560*/  I2F.F16 R69, R22 ;  /* 0x0000001600457306 */ /* 0x0000620000200c00 */
[----:B------:R-:W-:Y:S01]  /*f570*/  LOP3.LUT R32, R32, 0x3f, RZ, 0xc0, !PT ;  /* 0x0000003f20207812 */ /* 0x000fe200078ec0ff */
[-C--:B------:R-:W-:Y:S01]  /*f580*/  HFMA2 R111, R123, R42.reuse, R111 ;  /* 0x0000002a7b6f7231 */ /* 0x080fe2000000006f */
[----:B------:R-:W-:Y:S01]  /*f590*/  LOP3.LUT R41, R18, 0x3f, RZ, 0xc0, !PT ;  /* 0x0000003f12297812 */ /* 0x000fe200078ec0ff */
[----:B------:R-:W-:Y:S01]  /*f5a0*/  HFMA2 R114, R124, R42, R114 ;  /* 0x0000002a7c727231 */ /* 0x000fe20000000072 */
[----:B------:R-:W-:Y:S02]  /*f5b0*/  IADD3 R83, R32, -0x20, RZ ;  /* 0xffffffe020537810 */ /* 0x000fe40007ffe0ff */
[----:B0-----:R-:W-:Y:S01]  /*f5c0*/  SHF.R.U32.HI R22, RZ, 0x10, R30 ;  /* 0x00000010ff167819 */ /* 0x001fe2000001161e */
[-C--:B------:R-:W-:Y:S01]  /*f5d0*/  HFMA2 R18, R20, R43.reuse, R111 ;  /* 0x0000002b14127231 */ /* 0x080fe2000000006f */
[--C-:B------:R-:W-:Y:S01]  /*f5e0*/  SHF.R.U32.HI R79, RZ, 0xc, R23.reuse ;  /* 0x0000000cff4f7819 */ /* 0x100fe20000011617 */
[----:B------:R-:W-:Y:S01]  /*f5f0*/  HFMA2 R43, R126, R43, R114 ;  /* 0x0000002b7e2b7231 */ /* 0x000fe20000000072 */
[----:B------:R-:W-:Y:S01]  /*f600*/  LOP3.LUT R68, R22, 0x3f, RZ, 0xc0, !PT ;  /* 0x0000003f16447812 */ /* 0x000fe200078ec0ff */
[----:B------:R-:W-:Y:S01]  /*f610*/  HADD2 R22, R17.H0_H0, R17.H1_H1 ;  /* 0x3000001111167230 */ /* 0x000fe20000000800 */
[----:B------:R-:W-:-:S02]  /*f620*/  SHF.R.U32.HI R32, RZ, 0x12, R23 ;  /* 0x00000012ff207819 */ /* 0x000fc40000011617 */
[----:B------:R-:W-:Y:S01]  /*f630*/  IADD3 R41, R41, -0x20, RZ ;  /* 0xffffffe029297810 */ /* 0x000fe20007ffe0ff */
[----:B------:R-:W-:Y:S01]  /*f640*/  HADD2 R19, R19.H0_H0, R19.H1_H1 ;  /* 0x3000001313137230 */ /* 0x000fe20000000800 */
[--C-:B------:R-:W-:Y:S02]  /*f650*/  SHF.R.U32.HI R17, RZ, 0x16, R30.reuse ;  /* 0x00000016ff117819 */ /* 0x100fe4000001161e */
[----:B------:R-:W-:Y:S01]  /*f660*/  SHF.R.U32 R23, R23, 0x1e, R31 ;  /* 0x0000001e17177819 */ /* 0x000fe2000000161f */
[----:B------:R-:W-:Y:S01]  /*f670*/  HADD2 R18, R18.H0_H0, R18.H1_H1 ;  /* 0x3000001212127230 */ /* 0x000fe20000000800 */
[----:B------:R0:W1:Y:S01]  /*f680*/  I2F.F16 R71, R41 ;  /* 0x0000002900477306 */ /* 0x0000620000200c00 */
[----:B------:R-:W-:Y:S01]  /*f690*/  HADD2 R43, R43.H0_H0, R43.H1_H1 ;  /* 0x3000002b2b2b7230 */ /* 0x000fe20000000800 */
[----:B------:R-:W-:Y:S02]  /*f6a0*/  LOP3.LUT R23, R23, 0x3f, RZ, 0xc0, !PT ;  /* 0x0000003f17177812 */ /* 0x000fe400078ec0ff */
[----:B------:R-:W-:-:S02]  /*f6b0*/  SHF.R.U32.HI R42, RZ, 0xa, R30 ;  /* 0x0000000aff2a7819 */ /* 0x000fc4000001161e */
[----:B0-----:R-:W-:Y:S01]  /*f6c0*/  LOP3.LUT R41, R17, 0x3f, RZ, 0xc0, !PT ;  /* 0x0000003f11297812 */ /* 0x001fe200078ec0ff */
[-CC-:B------:R-:W-:Y:S02]  /*f6d0*/  HFMA2 R17, R19.H0_H0, R94.reuse.H0_H0, R8.reuse.H0_H0 ;  /* 0x2000005e13117231 */ /* 0x180fe40000040808 */
[----:B------:R-:W-:Y:S01]  /*f6e0*/  HFMA2 R8, R18.H0_H0, R94.H1_H1, R8.H1_H1 ;  /* 0x3000005e12087231 */ /* 0x000fe20000060808 */
[----:B------:R-:W-:Y:S01]  /*f6f0*/  IADD3 R72, R23, -0x20, RZ ;  /* 0xffffffe017487810 */ /* 0x000fe20007ffe0ff */
[-CC-:B------:R-:W-:Y:S02]  /*f700*/  HFMA2 R18, R22.H0_H0, R93.reuse.H0_H0, R7.reuse.H0_H0 ;  /* 0x2000005d16127231 */ /* 0x180fe40000040807 */
[----:B------:R-:W-:Y:S01]  /*f710*/  HFMA2 R19, R43.H0_H0, R93.H1_H1, R7.H1_H1 ;  /* 0x3000005d2b137231 */ /* 0x000fe20000060807 */
[----:B------:R-:W-:Y:S01]  /*f720*/  SHF.R.U32.HI R7, RZ, 0x4, R31 ;  /* 0x00000004ff077819 */ /* 0x000fe2000001161f */
[----:B------:R-:W-:Y:S01]  /*f730*/  HFMA2.MMA R23, R115, R45, R108 ;  /* 0x0000002d73177235 */ /* 0x000fe2000000006c */
[----:B------:R-:W-:-:S02]  /*f740*/  IADD3 R41, R41, -0x20, RZ ;  /* 0xffffffe029297810 */ /* 0x000fc40007ffe0ff */
[----:B------:R-:W-:Y:S01]  /*f750*/  LOP3.LUT R7, R7, 0x3f, RZ, 0xc0, !PT ;  /* 0x0000003f07077812 */ /* 0x000fe200078ec0ff */
[----:B------:R-:W-:Y:S01]  /*f760*/  HFMA2.MMA R110, R120, R45, R110 ;  /* 0x0000002d786e7235 */ /* 0x000fe2000000006e */
[----:B------:R-:W-:Y:S01]  /*f770*/  LOP3.LUT R42, R42, 0x3f, RZ, 0xc0, !PT ;  /* 0x0000003f2a2a7812 */ /* 0x000fe200078ec0ff */
[----:B------:R0:W1:Y:S01]  /*f780*/  I2F.F16 R73, R41 ;  /* 0x0000002900497306 */ /* 0x0000620000200c00 */
[----:B------:R-:W-:Y:S01]  /*f790*/  IADD3 R74, R7, -0x20, RZ ;  /* 0xffffffe0074a7810 */ /* 0x000fe20007ffe0ff */
[----:B------:R-:W-:Y:S01]  /*f7a0*/  HFMA2.MMA R7, R117, R46, R23 ;  /* 0x0000002e75077235 */ /* 0x000fe20000000017 */
[----:B------:R-:W-:Y:S02]  /*f7b0*/  IADD3 R42, R42, -0x20, RZ ;  /* 0xffffffe02a2a7810 */ /* 0x000fe40007ffe0ff */
[--C-:B------:R-:W-:Y:S02]  /*f7c0*/  SHF.R.U32.HI R22, RZ, 0xa, R31.reuse ;  /* 0x0000000aff167819 */ /* 0x100fe4000001161f */
[----:B0-----:R-:W-:Y:S01]  /*f7d0*/  SHF.R.U32.HI R41, RZ, 0x10, R31 ;  /* 0x00000010ff297819 */ /* 0x001fe2000001161f */
[----:B------:R0:W1:Y:S01]  /*f7e0*/  I2F.F16 R70, R42 ;  /* 0x0000002a00467306 */ /* 0x0000620000200c00 */
[----:B----4-:R-:W-:-:S02]  /*f7f0*/  SHF.R.U32 R28, R28, 0x1c, R24 ;  /* 0x0000001c1c1c7819 */ /* 0x010fc40000001618 */
[----:B------:R-:W-:Y:S01]  /*f800*/  LOP3.LUT R41, R41, 0x3f, RZ, 0xc0, !PT ;  /* 0x0000003f29297812 */ /* 0x000fe200078ec0ff */
[----:B------:R-:W-:Y:S01]  /*f810*/  HFMA2.MMA R23, R125, R46, R110 ;  /* 0x0000002e7d177235 */ /* 0x000fe2000000006e */
[----:B------:R-:W-:Y:S02]  /*f820*/  SHF.R.U32.HI R43, RZ, 0x16, R31 ;  /* 0x00000016ff2b7819 */ /* 0x000fe4000001161f */
[----:B------:R-:W-:Y:S02]  /*f830*/  IADD3 R108, R41, -0x20, RZ ;  /* 0xffffffe0296c7810 */ /* 0x000fe40007ffe0ff */
[----:B0-----:R-:W-:Y:S01]  /*f840*/  LOP3.LUT R42, R22, 0x3f, RZ, 0xc0, !PT ;  /* 0x0000003f162a7812 */ /* 0x001fe200078ec0ff */
[-C--:B------:R-:W-:Y:S01]  /*f850*/  HFMA2 R22, R118, R45.reuse, R109 ;  /* 0x0000002d76167231 */ /* 0x080fe2000000006d */
[----:B------:R-:W-:Y:S01]  /*f860*/  LOP3.LUT R41, R28, 0x3f, RZ, 0xc0, !PT ;  /* 0x0000003f1c297812 */ /* 0x000fe200078ec0ff */
[-C--:B------:R-:W-:Y:S01]  /*f870*/  HFMA2.MMA R28, R116, R47.reuse, R7 ;  /* 0x0000002f741c7235 */ /* 0x080fe20000000007 */
[----:B------:R-:W-:Y:S01]  /*f880*/  HFMA2 R44, R21, R45, R44 ;  /* 0x0000002d152c7231 */ /* 0x000fe2000000002c */
[----:B------:R-:W-:Y:S01]  /*f890*/  IADD3 R42, R42, -0x20, RZ ;  /* 0xffffffe02a2a7810 */ /* 0x000fe20007ffe0ff */
[-C--:B------:R-:W-:Y:S01]  /*f8a0*/  HFMA2 R22, R123, R46.reuse, R22 ;  /* 0x0000002e7b167231 */ /* 0x080fe20000000016 */
[----:B------:R-:W-:Y:S01]  /*f8b0*/  LOP3.LUT R43, R43, 0x3f, RZ, 0xc0, !PT ;  /* 0x0000003f2b2b7812 */ /* 0x000fe200078ec0ff */
[----:B------:R-:W-:Y:S01]  /*f8c0*/  HFMA2 R46, R124, R46, R44 ;  /* 0x0000002e7c2e7231 */ /* 0x000fe2000000002c */
[----:B------:R0:W4:Y:S01]  /*f8d0*/  I2F.F16 R109, R42 ;  /* 0x0000002a006d7306 */ /* 0x0001220000200c00 */
[----:B------:R-:W-:Y:S01]  /*f8e0*/  HFMA2.MMA R7, R122, R47, R23 ;  /* 0x0000002f7a077235 */ /* 0x000fe20000000017 */
[----:B------:R-:W-:Y:S01]  /*f8f0*/  IADD3 R111, R43, -0x20, RZ ;  /* 0xffffffe02b6f7810 */ /* 0x000fe20007ffe0ff */
[-C--:B------:R-:W-:Y:S01]  /*f900*/  HFMA2 R43, R20, R47.reuse, R22 ;  /* 0x0000002f142b7231 */ /* 0x080fe20000000016 */
[----:B------:R-:W-:Y:S01]  /*f910*/  IADD3 R41, R41, -0x20, RZ ;  /* 0xffffffe029297810 */ /* 0x000fe20007ffe0ff */
[----:B------:R-:W-:Y:S01]  /*f920*/  HFMA2 R22, R126, R47, R46 ;  /* 0x0000002f7e167231 */ /* 0x000fe2000000002e */
[----:B0-----:R-:W-:Y:S01]  /*f930*/  SHF.R.U32.HI R42, RZ, 0xe, R24 ;  /* 0x0000000eff2a7819 */ /* 0x001fe20000011618 */
[----:B------:R-:W-:-:S02]  /*f940*/  HADD2 R47, R28.H0_H0, R28.H1_H1 ;  /* 0x3000001c1c2f7230 */ /* 0x000fc40000000800 */
[----:B------:R-:W-:Y:S01]  /*f950*/  HADD2 R43, R43.H0_H0, R43.H1_H1 ;  /* 0x3000002b2b2b7230 */ /* 0x000fe20000000800 */
[----:B------:R-:W-:Y:S01]  /*f960*/  LOP3.LUT R42, R42, 0x3f, RZ, 0xc0, !PT ;  /* 0x0000003f2a2a7812 */ /* 0x000fe200078ec0ff */
[----:B------:R0:W1:Y:S01]  /*f970*/  I2F.F16 R113, R41 ;  /* 0x0000002900717306 */ /* 0x0000620000200c00 */
[----:B------:R-:W-:Y:S02]  /*f980*/  LEA.HI R58, R24, 0xffffffe0, RZ, 0x6 ;  /* 0xffffffe0183a7811 */ /* 0x000fe400078f30ff */
[--C-:B------:R-:W-:Y:S02]  /*f990*/  SHF.R.U32.HI R23, RZ, 0x2, R24.reuse ;  /* 0x00000002ff177819 */ /* 0x100fe40000011618 */
[--C-:B------:R-:W-:Y:S01]  /*f9a0*/  SHF.R.U32.HI R28, RZ, 0x8, R24.reuse ;  /* 0x00000008ff1c7819 */ /* 0x100fe20000011618 */
[-CC-:B------:R-:W-:Y:S01]  /*f9b0*/  HFMA2 R43, R43.H0_H0, R94.reuse.H1_H1, R6.reuse.H1_H1 ;  /* 0x3000005e2b2b7231 */ /* 0x180fe20000060806 */
[----:B------:R-:W-:Y:S01]  /*f9c0*/  SHF.R.U32.HI R24, RZ, 0x14, R24 ;  /* 0x00000014ff187819 */ /* 0x000fe20000011618 */
[----:B------:R-:W-:Y:S01]  /*f9d0*/  HADD2 R7, R7.H0_H0, R7.H1_H1 ;  /* 0x3000000707077230 */ /* 0x000fe20000000800 */
[----:B------:R-:W-:Y:S01]  /*f9e0*/  IADD3 R42, R42, -0x20, RZ ;  /* 0xffffffe02a2a7810 */ /* 0x000fe20007ffe0ff */
[----:B0-----:R-:W-:Y:S01]  /*f9f0*/  HFMA2 R41, R47.H0_H0, R94.H0_H0, R6.H0_H0 ;  /* 0x2000005e2f297231 */ /* 0x001fe20000040806 */
[--C-:B------:R-:W-:Y:S01]  /*fa00*/  SHF.R.U32 R29, R29, 0x1c, R25.reuse ;  /* 0x0000001c1d1d7819 */ /* 0x100fe20000001619 */
[----:B------:R-:W-:Y:S01]  /*fa10*/  HADD2 R22, R22.H0_H0, R22.H1_H1 ;  /* 0x3000001616167230 */ /* 0x000fe20000000800 */
[----:B------:R-:W-:Y:S01]  /*fa20*/  SHF.R.U32.HI R6, RZ, 0x2, R25 ;  /* 0x00000002ff067819 */ /* 0x000fe20000011619 */
[----:B------:R0:W1:Y:S01]  /*fa30*/  I2F.F16 R119, R42 ;  /* 0x0000002a00777306 */ /* 0x0000620000200c00 */
[----:B------:R-:W-:Y:S01]  /*fa40*/  LOP3.LUT R24, R24, 0x3f, RZ, 0xc0, !PT ;  /* 0x0000003f18187812 */ /* 0x000fe200078ec0ff */
[----:B------:R-:W-:Y:S01]  /*fa50*/  HFMA2 R44, R22.H0_H0, R93.H1_H1, R5.H1_H1 ;  /* 0x3000005d162c7231 */ /* 0x000fe20000060805 */
[----:B------:R-:W-:-:S02]  /*fa60*/  LOP3.LUT R29, R29, 0x3f, RZ, 0xc0, !PT ;  /* 0x0000003f1d1d7812 */ /* 0x000fc400078ec0ff */
[----:B------:R-:W-:Y:S02]  /*fa70*/  LOP3.LUT R6, R6, 0x3f, RZ, 0xc0, !PT ;  /* 0x0000003f06067812 */ /* 0x000fe400078ec0ff */
[----:B------:R-:W-:Y:S01]  /*fa80*/  IADD3 R121, R24, -0x20, RZ ;  /* 0xffffffe018797810 */ /* 0x000fe20007ffe0ff */
[----:B0-----:R-:W-:Y:S01]  /*fa90*/  HFMA2 R42, R7.H0_H0, R93.H0_H0, R5.H0_H0 ;  /* 0x2000005d072a7231 */ /* 0x001fe20000040805 */
[----:B------:R-:W-:Y:S02]  /*faa0*/  SHF.R.U32.HI R5, RZ, 0x8, R25 ;  /* 0x00000008ff057819 */ /* 0x000fe40000011619 */
[----:B------:R-:W-:Y:S02]  /*fab0*/  IADD3 R24, R29, -0x20, RZ ;  /* 0xffffffe01d187810 */ /* 0x000fe40007ffe0ff */
[----:B------:R-:W-:Y:S02]  /*fac0*/  IADD3 R29, R6, -0x20, RZ ;  /* 0xffffffe0061d7810 */ /* 0x000fe40007ffe0ff */
[----:B------:R-:W-:Y:S01]  /*fad0*/  LOP3.LUT R6, R5, 0x3f, RZ, 0xc0, !PT ;  /* 0x0000003f05067812 */ /* 0x000fe200078ec0ff */
[-C--:B------:R-:W-:Y:S01]  /*fae0*/  HFMA2.MMA R5, R115, R49.reuse, R104 ;  /* 0x0000003173057235 */ /* 0x080fe20000000068 */
[-C--:B------:R-:W-:Y:S01]  /*faf0*/  HFMA2 R105, R118, R49.reuse, R105 ;  /* 0x0000003176697231 */ /* 0x080fe20000000069 */
[----:B------:R-:W-:Y:S01]  /*fb00*/  HFMA2.MMA R106, R120, R49, R106 ;  /* 0x00000031786a7235 */ /* 0x000fe2000000006a */
[----:B------:R-:W-:Y:S01]  /*fb10*/  HFMA2 R107, R21, R49, R107 ;  /* 0x00000031156b7231 */ /* 0x000fe2000000006b */
[----:B------:R-:W-:-:S04]  /*fb20*/  IADD3 R49, R6, -0x20, RZ ;  /* 0xffffffe006317810 */ /* 0x000fc80007ffe0ff */
[-C--:B------:R-:W-:Y:S02]  /*fb30*/  HFMA2.MMA R6, R117, R50.reuse, R5 ;  /* 0x0000003275067235 */ /* 0x080fe40000000005 */
[----:B------:R-:W-:Y:S01]  /*fb40*/  HFMA2.MMA R5, R125, R50, R106 ;  /* 0x000000327d057235 */ /* 0x000fe2000000006a */
[----:B------:R-:W-:Y:S01]  /*fb50*/  SHF.R.U32.HI R7, RZ, 0xe, R25 ;  /* 0x0000000eff077819 */ /* 0x000fe20000011619 */
[----:B------:R-:W-:-:S04]  /*fb60*/  HFMA2 R105, R123, R50, R105 ;  /* 0x000000327b697231 */ /* 0x000fc80000000069 */
[-C--:B------:R-:W-:Y:S01]  /*fb70*/  HFMA2.MMA R6, R116, R51.reuse, R6 ;  /* 0x0000003374067235 */ /* 0x080fe20000000006 */
[----:B------:R-:W-:Y:S01]  /*fb80*/  LOP3.LUT R7, R7, 0x3f, RZ, 0xc0, !PT ;  /* 0x0000003f07077812 */ /* 0x000fe200078ec0ff */
[----:B------:R-:W-:Y:S01]  /*fb90*/  HFMA2 R105, R20, R51, R105 ;  /* 0x0000003314697231 */ /* 0x000fe20000000069 */
[----:B------:R-:W-:Y:S01]  /*fba0*/  HFMA2.MMA R5, R122, R51, R5 ;  /* 0x000000337a057235 */ /* 0x000fe20000000005 */
[----:B------:R-:W-:Y:S02]  /*fbb0*/  LEA.HI R55, R25, 0xffffffe0, RZ, 0x6 ;  /* 0xffffffe019377811 */ /* 0x000fe400078f30ff */
[----:B------:R-:W-:Y:S01]  /*fbc0*/  SHF.R.U32.HI R25, RZ, 0x14, R25 ;  /* 0x00000014ff197819 */ /* 0x000fe20000011619 */
[----:B------:R-:W-:Y:S01]  /*fbd0*/  HADD2 R105, R105.H0_H0, R105.H1_H1 ;  /* 0x3000006969697230 */ /* 0x000fe20000000800 */
[----:B------:R-:W-:Y:S02]  /*fbe0*/  IADD3 R104, R7, -0x20, RZ ;  /* 0xffffffe007687810 */ /* 0x000fe40007ffe0ff */
[----:B------:R-:W-:Y:S01]  /*fbf0*/  HADD2 R47, R6.H0_H0, R6.H1_H1 ;  /* 0x30000006062f7230 */ /* 0x000fe20000000800 */
[----:B------:R-:W-:-:S02]  /*fc00*/  SHF.R.U32.HI R6, RZ, 0xe, R26 ;  /* 0x0000000eff067819 */ /* 0x000fc4000001161a */
[--C-:B------:R-:W-:Y:S01]  /*fc10*/  SHF.R.U32 R7, R30, 0x1c, R26.reuse ;  /* 0x0000001c1e077819 */ /* 0x100fe2000000161a */
[-CC-:B------:R-:W-:Y:S01]  /*fc20*/  HFMA2 R45, R47.H0_H0, R94.reuse.H0_H0, R4.reuse.H0_H0 ;  /* 0x2000005e2f2d7231 */ /* 0x180fe20000040804 */
[----:B------:R-:W-:Y:S01]  /*fc30*/  LOP3.LUT R25, R25, 0x3f, RZ, 0xc0, !PT ;  /* 0x0000003f19197812 */ /* 0x000fe200078ec0ff */
[----:B------:R-:W-:Y:S01]  /*fc40*/  HFMA2 R47, R105.H0_H0, R94.H1_H1, R4.H1_H1 ;  /* 0x3000005e692f7231 */ /* 0x000fe20000060804 */
[----:B------:R-:W-:Y:S02]  /*fc50*/  LOP3.LUT R6, R6, 0x3f, RZ, 0xc0, !PT ;  /* 0x0000003f06067812 */ /* 0x000fe400078ec0ff */
[----:B------:R-:W-:Y:S02]  /*fc60*/  LOP3.LUT R7, R7, 0x3f, RZ, 0xc0, !PT ;  /* 0x0000003f07077812 */ /* 0x000fe400078ec0ff */
[----:B------:R-:W-:Y:S01]  /*fc70*/  SHF.R.U32.HI R4, RZ, 0x2, R27 ;  /* 0x00000002ff047819 */ /* 0x000fe2000001161b */
[----:B------:R-:W-:Y:S01]  /*fc80*/  HFMA2 R107, R124, R50, R107 ;  /* 0x000000327c6b7231 */ /* 0x000fe2000000006b */
[----:B------:R-:W-:Y:S01]  /*fc90*/  SHF.R.U32.HI R22, RZ, 0x2, R26 ;  /* 0x00000002ff167819 */ /* 0x000fe2000001161a */
[-C--:B------:R-:W-:Y:S01]  /*fca0*/  HFMA2.MMA R115, R115, R33.reuse, R88 ;  /* 0x0000002173737235 */ /* 0x080fe20000000058 */
[----:B------:R-:W-:Y:S01]  /*fcb0*/  IADD3 R30, R25, -0x20, RZ ;  /* 0xffffffe0191e7810 */ /* 0x000fe20007ffe0ff */
[----:B------:R-:W-:Y:S01]  /*fcc0*/  HADD2 R5, R5.H0_H0, R5.H1_H1 ;  /* 0x3000000505057230 */ /* 0x000fe20000000800 */
[----:B------:R-:W-:Y:S01]  /*fcd0*/  IADD3 R6, R6, -0x20, RZ ;  /* 0xffffffe006067810 */ /* 0x000fe20007ffe0ff */
[----:B------:R-:W-:Y:S01]  /*fce0*/  HFMA2.MMA R91, R120, R33, R91 ;  /* 0x00000021785b7235 */ /* 0x000fe2000000005b */
[----:B------:R-:W-:-:S02]  /*fcf0*/  IADD3 R25, R7, -0x20, RZ ;  /* 0xffffffe007197810 */ /* 0x000fc40007ffe0ff */
[----:B------:R-:W-:Y:S01]  /*fd00*/  LOP3.LUT R4, R4, 0x3f, RZ, 0xc0, !PT ;  /* 0x0000003f04047812 */ /* 0x000fe200078ec0ff */
[----:B------:R-:W-:Y:S01]  /*fd10*/  HFMA2 R107, R126, R51, R107 ;  /* 0x000000337e6b7231 */ /* 0x000fe2000000006b */
[----:B------:R-:W-:Y:S01]  /*fd20*/  LOP3.LUT R7, R22, 0x3f, RZ, 0xc0, !PT ;  /* 0x0000003f16077812 */ /* 0x000fe200078ec0ff */
[----:B------:R0:W0:Y:S01]  /*fd30*/  I2F.F16 R51, R6 ;  /* 0x0000000600337306 */ /* 0x0000220000200c00 */
[----:B------:R-:W-:Y:S01]  /*fd40*/  LEA.HI R57, R26, 0xffffffe0, RZ, 0x6 ;  /* 0xffffffe01a397811 */ /* 0x000fe200078f30ff */
[----:B------:R-:W-:Y:S01]  /*fd50*/  HFMA2 R46, R5.H0_H0, R93.H0_H0, R3.H0_H0 ;  /* 0x2000005d052e7231 */ /* 0x000fe20000040803 */
[--C-:B------:R-:W-:Y:S02]  /*fd60*/  SHF.R.U32.HI R22, RZ, 0x8, R26.reuse ;  /* 0x00000008ff167819 */ /* 0x100fe4000001161a */
[----:B------:R-:W-:Y:S02]  /*fd70*/  SHF.R.U32.HI R26, RZ, 0x14, R26 ;  /* 0x00000014ff1a7819 */ /* 0x000fe4000001161a */
[----:B------:R-:W-:-:S02]  /*fd80*/  SHF.R.U32 R31, R31, 0x1c, R27 ;  /* 0x0000001c1f1f7819 */ /* 0x000fc4000000161b */
[----:B------:R-:W-:Y:S02]  /*fd90*/  LEA.HI R56, R27, 0xffffffe0, RZ, 0x6 ;  /* 0xffffffe01b387811 */ /* 0x000fe400078f30ff */
[--C-:B------:R-:W-:Y:S02]  /*fda0*/  SHF.R.U32.HI R5, RZ, 0x8, R27.reuse ;  /* 0x00000008ff057819 */ /* 0x100fe4000001161b */
[----:B------:R-:W-:Y:S02]  /*fdb0*/  IADD3 R4, R4, -0x20, RZ ;  /* 0xffffffe004047810 */ /* 0x000fe40007ffe0ff */
[--C-:B0-----:R-:W-:Y:S01]  /*fdc0*/  SHF.R.U32.HI R6, RZ, 0xe, R27.reuse ;  /* 0x0000000eff067819 */ /* 0x101fe2000001161b */
[-C--:B------:R-:W-:Y:S01]  /*fdd0*/  HFMA2.MMA R115, R117, R34.reuse, R115 ;  /* 0x0000002275737235 */ /* 0x080fe20000000073 */
[----:B------:R-:W-:Y:S01]  /*fde0*/  SHF.R.U32.HI R27, RZ, 0x14, R27 ;  /* 0x00000014ff1b7819 */ /* 0x000fe2000001161b */
[-C--:B------:R-:W-:Y:S01]  /*fdf0*/  HFMA2 R90, R118, R33.reuse, R90 ;  /* 0x00000021765a7231 */ /* 0x080fe2000000005a */
[----:B------:R-:W-:Y:S01]  /*fe00*/  LOP3.LUT R37, R37, 0x3f, RZ, 0xc0, !PT ;  /* 0x0000003f25257812 */ /* 0x000fe200078ec0ff */
[----:B------:R-:W-:Y:S01]  /*fe10*/  HFMA2 R92, R21, R33, R92 ;  /* 0x00000021155c7231 */ /* 0x000fe2000000005c */
[----:B------:R-:W-:Y:S01]  /*fe20*/  LOP3.LUT R82, R82, 0x3f, RZ, 0xc0, !PT ;  /* 0x0000003f52527812 */ /* 0x000fe200078ec0ff */
[----:B------:R0:W0:Y:S01]  /*fe30*/  I2F.F16 R88, R4 ;  /* 0x0000000400587306 */ /* 0x0000220000200c00 */
[----:B------:R-:W-:Y:S01]  /*fe40*/  LOP3.LUT R85, R85, 0x3f, RZ, 0xc0, !PT ;  /* 0x0000003f55557812 */ /* 0x000fe200078ec0ff */
[----:B------:R-:W-:Y:S01]  /*fe50*/  HFMA2.MMA R91, R125, R34, R91 ;  /* 0x000000227d5b7235 */ /* 0x000fe2000000005b */
        /* <DEDUP_REMOVED lines=12> */
[----:B0-----:R-:W-:Y:S01]  /*ff20*/  LOP3.LUT R4, R27, 0x3f, RZ, 0xc0, !PT ;  /* 0x0000003f1b047812 */ /* 0x001fe200078ec0ff */
[-C--:B------:R-:W-:Y:S01]  /*ff30*/  HFMA2 R123, R123, R34.reuse, R90 ;  /* 0x000000227b7b7231 */ /* 0x080fe2000000005a */
[----:B------:R-:W-:Y:S01]  /*ff40*/  IADD3 R37, R37, -0x20, RZ ;  /* 0xffffffe025257810 */ /* 0x000fe20007ffe0ff */
[----:B------:R-:W-:Y:S01]  /*ff50*/  HFMA2 R92, R124, R34, R92 ;  /* 0x000000227c5c7231 */ /* 0x000fe2000000005c */
        /* <DEDUP_REMOVED lines=10> */
[----:B------:R-:W-:Y:S01]  /*10000*/  IADD3 R31, R31, -0x20, RZ ;  /* 0xffffffe01f1f7810 */ /* 0x000fe20007ffe0ff */
[----:B------:R-:W-:Y:S01]  /*10010*/  HFMA2.MMA R115, R116, R35, R115 ;  /* 0x0000002374737235 */ /* 0x000fe20000000073 */
[----:B------:R-:W-:Y:S02]  /*10020*/  IADD3 R23, R23, -0x20, RZ ;  /* 0xffffffe017177810 */ /* 0x000fe40007ffe0ff */
[----:B------:R-:W-:-:S02]  /*10030*/  IADD3 R7, R7, -0x20, RZ ;  /* 0xffffffe007077810 */ /* 0x000fc40007ffe0ff */
[----:B------:R-:W-:Y:S02]  /*10040*/  IADD3 R22, R22, -0x20, RZ ;  /* 0xffffffe016167810 */ /* 0x000fe40007ffe0ff */
[----:B------:R-:W-:Y:S02]  /*10050*/  IADD3 R5, R5, -0x20, RZ ;  /* 0xffffffe005057810 */ /* 0x000fe40007ffe0ff */
[----:B------:R-:W-:Y:S02]  /*10060*/  IADD3 R6, R6, -0x20, RZ ;  /* 0xffffffe006067810 */ /* 0x000fe40007ffe0ff */
[----:B------:R-:W-:Y:S01]  /*10070*/  IADD3 R4, R4, -0x20, RZ ;  /* 0xffffffe004047810 */ /* 0x000fe20007ffe0ff */
[----:B------:R0:W1:Y:S01]  /*10080*/  I2F.F16 R112, R26 ;  /* 0x0000001a00707306 */ /* 0x0000620000200c00 */
[----:B------:R-:W-:Y:S01]  /*10090*/  HFMA2 R123, R20, R35, R123 ;  /* 0x00000023147b7231 */ /* 0x000fe2000000007b */
[----:B------:R-:W-:-:S06]  /*100a0*/  HFMA2.MMA R34, R122, R35, R91 ;  /* 0x000000237a227235 */ /* 0x000fcc000000005b */
[----:B------:R-:W1:Y:S01]  /*100b0*/  I2F.F16 R75, R75 ;  /* 0x0000004b004b7306 */ /* 0x000e620000200c00 */
[----:B0-----:R-:W-:-:S07]  /*100c0*/  HFMA2 R26, R126, R35, R92 ;  /* 0x000000237e1a7231 */ /* 0x001fce000000005c */
[----:B------:R-:W0:Y:S01]  /*100d0*/  I2F.F16 R36, R36 ;  /* 0x0000002400247306 */ /* 0x000e220000200c00 */
[----:B------:R-:W-:-:S07]  /*100e0*/  HADD2 R33, R115.H0_H0, R115.H1_H1 ;  /* 0x3000007373217230 */ /* 0x000fce0000000800 */
        /* <DEDUP_REMOVED lines=27> */
[----:B------:R0:W0:Y:S08]  /*102a0*/  I2F.F16 R110, R23 ;  /* 0x00000017006e7306 */ /* 0x0000300000200c00 */
        /* <DEDUP_REMOVED lines=9> */
[----:B------:R0:W0:Y:S08]  /*10340*/  I2F.F16 R50, R22 ;  /* 0x0000001600327306 */ /* 0x0000300000200c00 */
[----:B------:R-:W0:Y:S08]  /*10350*/  I2F.F16 R31, R31 ;  /* 0x0000001f001f7306 */ /* 0x000e300000200c00 */
[----:B------:R0:W0:Y:S08]  /*10360*/  I2F.F16 R90, R5 ;  /* 0x00000005005a7306 */ /* 0x0000300000200c00 */
[----:B------:R0:W0:Y:S08]  /*10370*/  I2F.F16 R27, R6 ;  /* 0x00000006001b7306 */ /* 0x0000300000200c00 */
[----:B------:R0:W0:Y:S01]  /*10380*/  I2F.F16 R35, R4 ;  /* 0x0000000400237306 */ /* 0x0000220000200c00 */
[----:B------:R-:W-:-:S02]  /*10390*/  HADD2 R107, R107.H0_H0, R107.H1_H1 ;  /* 0x3000006b6b6b7230 */ /* 0x000fc40000000800 */
[----:B------:R-:W-:Y:S02]  /*103a0*/  HADD2 R123, R123.H0_H0, R123.H1_H1 ;  /* 0x3000007b7b7b7230 */ /* 0x000fe40000000800 */
[-C--:B------:R-:W-:Y:S02]  /*103b0*/  HFMA2 R33, R33.H0_H0, R94.reuse.H0_H0, R2.H0_H0 ;  /* 0x2000005e21217231 */ /* 0x080fe40000040802 */
[----:B------:R-:W-:Y:S02]  /*103c0*/  HFMA2 R3, R107.H0_H0, R93.H1_H1, R3.H1_H1 ;  /* 0x3000005d6b037231 */ /* 0x000fe40000060803 */
[----:B------:R-:W-:Y:S02]  /*103d0*/  HADD2 R34, R34.H0_H0, R34.H1_H1 ;  /* 0x3000002222227230 */ /* 0x000fe40000000800 */
[----:B------:R-:W-:Y:S02]  /*103e0*/  HADD2 R26, R26.H0_H0, R26.H1_H1 ;  /* 0x3000001a1a1a7230 */ /* 0x000fe40000000800 */
[----:B------:R-:W-:Y:S01]  /*103f0*/  HFMA2 R2, R123.H0_H0, R94.H1_H1, R2.H1_H1 ;  /* 0x3000005e7b027231 */ /* 0x000fe20000060802 */
[----:B-1234-:R-:W-:Y:S06]  /*10400*/  @!P1 BRA `(.L_x_1577) ;  /* 0x0000000400289947 */ /* 0x01efec0003800000 */
[----:B0-----:R-:W0:Y:S01]  /*10410*/  LDS.128 R4, [UR4+0x20] ;  /* 0x00002004ff047984 */ /* 0x001e220008000c00 */
[----:B------:R-:W-:Y:S02]  /*10420*/  PRMT R91, R75, 0x5410, R78 ;  /* 0x000054104b5b7816 */ /* 0x000fe4000000004e */
[----:B------:R-:W-:Y:S01]  /*10430*/  PRMT R105, R76, 0x5410, R85 ;  /* 0x000054104c697816 */ /* 0x000fe20000000055 */
[----:B------:R-:W1:Y:S01]  /*10440*/  LDS.128 R20, [UR4+0x30] ;  /* 0x00003004ff147984 */ /* 0x000e620008000c00 */
[----:B------:R-:W-:Y:S02]  /*10450*/  PRMT R107, R77, 0x5410, R40 ;  /* 0x000054104d6b7816 */ /* 0x000fe40000000028 */
[----:B------:R-:W-:Y:S02]  /*10460*/  PRMT R114, R37, 0x5410, R82 ;  /* 0x0000541025727816 */ /* 0x000fe40000000052 */
[----:B------:R-:W-:Y:S01]  /*10470*/  PRMT R115, R36, 0x5410, R83 ;  /* 0x0000541024737816 */ /* 0x000fe20000000053 */
[-C--:B0-----:R-:W-:Y:S01]  /*10480*/  HFMA2.MMA R91, R91, R4.reuse, RZ ;  /* 0x000000045b5b7235 */ /* 0x081fe200000000ff */
[-C--:B------:R-:W-:Y:S01]  /*10490*/  HFMA2 R92, R105, R4.reuse, RZ.H0_H0 ;  /* 0x00000004695c7231 */ /* 0x080fe200000400ff */
[----:B------:R-:W-:Y:S01]  /*104a0*/  HFMA2.MMA R105, R107, R4, RZ ;  /* 0x000000046b697235 */ /* 0x000fe200000000ff */
[----:B------:R-:W-:Y:S01]  /*104b0*/  PRMT R107, R86, 0x5410, R89 ;  /* 0x00005410566b7816 */ /* 0x000fe20000000059 */
[----:B------:R-:W-:-:S04]  /*104c0*/  HFMA2 R4, R115, R4, RZ.H0_H0 ;  /* 0x0000000473047231 */ /* 0x000fc800000400ff */
[----:B------:R-:W-:Y:S01]  /*104d0*/  HFMA2.MMA R91, R114, R5, R91 ;  /* 0x00000005725b7235 */ /* 0x000fe2000000005b */
        /* <DEDUP_REMOVED lines=8> */
[----:B------:R-:W-:Y:S01]  /*10560*/  HFMA2 R92, R5, R6, R92 ;  /* 0x00000006055c7231 */ /* 0x000fe2000000005c */
[----:B------:R-:W-:Y:S02]  /*10570*/  PRMT R114, R48, 0x5410, R69 ;  /* 0x0000541030727816 */ /* 0x000fe40000000045 */
[----:B------:R-:W-:-:S04]  /*10580*/  PRMT R5, R53, 0x5410, R72 ;  /* 0x0000541035057816 */ /* 0x000fc80000000048 */
[----:B------:R-:W-:Y:S01]  /*10590*/  HFMA2.MMA R105, R114, R6, R105 ;  /* 0x0000000672697235 */ /* 0x000fe20000000069 */
        /* <DEDUP_REMOVED lines=11> */
[----:B-1----:R-:W-:Y:S01]  /*10650*/  HFMA2.MMA R91, R6, R20, R91 ;  /* 0x00000014065b7235 */ /* 0x002fe2000000005b */
        /* <DEDUP_REMOVED lines=26> */
[----:B------:R-:W-:-:S03]  /*10800*/  PRMT R5, R35, 0x5410, R56 ;  /* 0x0000541023057816 */ /* 0x000fc60000000038 */
[----:B------:R-:W-:Y:S01]  /*10810*/  HADD2 R92, R92.H0_H0, R92.H1_H1 ;  /* 0x3000005c5c5c7230 */ /* 0x000fe20000000800 */
[----:B------:R-:W-:Y:S01]  /*10820*/  HFMA2.MMA R105, R6, R23, R105 ;  /* 0x0000001706697235 */ /* 0x000fe20000000069 */
[----:B------:R-:W-:Y:S02]  /*10830*/  HFMA2 R4, R5, R23, R4 ;  /* 0x0000001705047231 */ /* 0x000fe40000000004 */
[----:B------:R-:W-:Y:S02]  /*10840*/  HADD2 R91, R91.H0_H0, R91.H1_H1 ;  /* 0x3000005b5b5b7230 */ /* 0x000fe40000000800 */
[----:B------:R-:W-:-:S03]  /*10850*/  HADD2 R4, R4.H0_H0, R4.H1_H1 ;  /* 0x3000000404047230 */ /* 0x000fc60000000800 */
[----:B------:R-:W-:Y:S02]  /*10860*/  PRMT R91, R91, 0x5410, R92 ;  /* 0x000054105b5b7816 */ /* 0x000fe4000000005c */
[----:B------:R-:W-:-:S04]  /*10870*/  HADD2 R105, R105.H0_H0, R105.H1_H1 ;  /* 0x3000006969697230 */ /* 0x000fc80000000800 */
[----:B------:R-:W-:Y:S01]  /*10880*/  HFMA2.MMA R16, R91, R94, R16 ;  /* 0x0000005e5b107235 */ /* 0x000fe20000000010 */
[----:B------:R-:W-:-:S05]  /*10890*/  PRMT R105, R105, 0x5410, R4 ;  /* 0x0000541069697816 */ /* 0x000fca0000000004 */
[----:B------:R-:W-:-:S07]  /*108a0*/  HFMA2 R15, R105, R93, R15 ;  /* 0x0000005d690f7231 */ /* 0x000fce000000000f */
.L_x_1577:
[----:B------:R-:W-:Y:S05]  /*108b0*/  @!P2 BRA `(.L_x_1578) ;  /* 0x000000040028a947 */ /* 0x000fea0003800000 */
        /* <DEDUP_REMOVED lines=74> */
.L_x_1578:
        /* <DEDUP_REMOVED lines=75> */
.L_x_1579:
[-CC-:B------:R-:W-:Y:S02]  /*11210*/  HFMA2 R34, R34.H0_H0, R93.reuse.H0_H0, R0.reuse.H0_H0 ;  /* 0x2000005d22227231 */ /* 0x180fe40000040800 */
[----:B------:R-:W-:Y:S01]  /*11220*/  HFMA2 R0, R26.H0_H0, R93.H1_H1, R0.H1_H1 ;  /* 0x3000005d1a007231 */ /* 0x000fe20000060800 */
[----:B------:R-:W-:Y:S06]  /*11230*/  @!P4 BRA `(.L_x_1580) ;  /* 0x000000040028c947 */ /* 0x000fec0003800000 */
        /* <DEDUP_REMOVED lines=9> */
[----:B------:R-:W-:Y:S01]  /*112d0*/  PRMT R105, R37, 0x5410, R82 ;  /* 0x0000541025697816 */ /* 0x000fe20000000052 */
[----:B------:R-:W-:Y:S01]  /*112e0*/  HFMA2.MMA R92, R107, R4, RZ ;  /* 0x000000046b5c7235 */ /* 0x000fe200000000ff */
[----:B------:R-:W-:-:S02]  /*112f0*/  HFMA2 R4, R115, R4, RZ.H0_H0 ;  /* 0x0000000473047231 */ /* 0x000fc400000400ff */
[----:B------:R-:W-:Y:S01]  /*11300*/  HFMA2 R91, R114, R5, R91 ;  /* 0x00000005725b7231 */ /* 0x000fe2000000005b */
[----:B------:R-:W-:Y:S01]  /*11310*/  PRMT R114, R87, 0x5410, R64 ;  /* 0x0000541057727816 */ /* 0x000fe20000000040 */
[----:B------:R-:W-:Y:S01]  /*11320*/  HFMA2.MMA R26, R105, R5, R26 ;  /* 0x00000005691a7235 */ /* 0x000fe2000000001a */
[----:B------:R-:W-:-:S03]  /*11330*/  PRMT R105, R38, 0x5410, R39 ;  /* 0x0000541026697816 */ /* 0x000fc60000000027 */
[----:B------:R-:W-:-:S03]  /*11340*/  HFMA2 R91, R114, R6, R91 ;  /* 0x00000006725b7231 */ /* 0x000fc6000000005b */
        /* <DEDUP_REMOVED lines=17> */
[----:B-1----:R-:W-:Y:S01]  /*11460*/  HFMA2 R91, R6, R20, R91 ;  /* 0x00000014065b7231 */ /* 0x002fe2000000005b */
        /* <DEDUP_REMOVED lines=39> */
.L_x_1580:
[----:B0-----:R-:W0:Y:S01]  /*116e0*/  LDS.128 R4, [UR4+0x220] ;  /* 0x00022004ff047984 */ /* 0x001e220008000c00 */
[----:B------:R-:W-:Y:S02]  /*116f0*/  PRMT R77, R77, 0x5410, R40 ;  /* 0x000054104d4d7816 */ /* 0x000fe40000000028 */
[----:B------:R-:W-:Y:S01]  /*11700*/  PRMT R87, R87, 0x5410, R64 ;  /* 0x0000541057577816 */ /* 0x000fe20000000040 */
[----:B------:R-:W1:Y:S01]  /*11710*/  LDS.128 R20, [UR4+0x230] ;  /* 0x00023004ff147984 */ /* 0x000e620008000c00 */
[----:B------:R-:W-:Y:S02]  /*11720*/  PRMT R64, R30, 0x5410, R55 ;  /* 0x000054101e407816 */ /* 0x000fe40000000037 */
[----:B------:R-:W-:Y:S02]  /*11730*/  PRMT R38, R38, 0x5410, R39 ;  /* 0x0000541026267816 */ /* 0x000fe40000000027 */
[----:B------:R-:W-:Y:S02]  /*11740*/  PRMT R75, R75, 0x5410, R78 ;  /* 0x000054104b4b7816 */ /* 0x000fe4000000004e */
[----:B------:R-:W-:-:S02]  /*11750*/  PRMT R69, R48, 0x5410, R69 ;  /* 0x0000541030457816 */ /* 0x000fc40000000045 */
[----:B------:R-:W-:Y:S02]  /*11760*/  PRMT R119, R28, 0x5410, R119 ;  /* 0x000054101c777816 */ /* 0x000fe40000000077 */
[----:B------:R-:W-:Y:S02]  /*11770*/  PRMT R56, R35, 0x5410, R56 ;  /* 0x0000541023387816 */ /* 0x000fe40000000038 */
        /* <DEDUP_REMOVED lines=11> */
[----:B------:R-:W2:Y:S01]  /*11830*/  LDS.128 R24, [UR4+0x2a0] ;  /* 0x0002a004ff187984 */ /* 0x000ea20008000c00 */
[-C--:B0-----:R-:W-:Y:S01]  /*11840*/  HFMA2.MMA R30, R77, R4.reuse, RZ ;  /* 0x000000044d1e7235 */ /* 0x081fe200000000ff */
[-C--:B------:R-:W-:Y:S01]  /*11850*/  HFMA2 R29, R85, R4.reuse, RZ.H0_H0 ;  /* 0x00000004551d7231 */ /* 0x080fe200000400ff */
[----:B------:R-:W-:Y:S01]  /*11860*/  HFMA2.MMA R28, R75, R4, RZ ;  /* 0x000000044b1c7235 */ /* 0x000fe200000000ff */
[----:B------:R-:W-:Y:S01]  /*11870*/  HFMA2 R4, R83, R4, RZ.H0_H0 ;  /* 0x0000000453047231 */ /* 0x000fe200000400ff */
[----:B------:R-:W-:Y:S02]  /*11880*/  PRMT R88, R31, 0x5410, R88 ;  /* 0x000054101f587816 */ /* 0x000fe40000000058 */
[----:B------:R-:W-:Y:S01]  /*11890*/  PRMT R60, R60, 0x5410, R63 ;  /* 0x000054103c3c7816 */ /* 0x000fe2000000003f */
[----:B------:R-:W-:Y:S01]  /*118a0*/  HFMA2 R31, R32, R5, R4 ;  /* 0x00000005201f7231 */ /* 0x000fe20000000004 */
[-C--:B------:R-:W-:Y:S01]  /*118b0*/  HFMA2.MMA R30, R38, R5.reuse, R30 ;  /* 0x00000005261e7235 */ /* 0x080fe2000000001e */
[----:B------:R-:W-:Y:S01]  /*118c0*/  PRMT R86, R86, 0x5410, R89 ;  /* 0x0000541056567816 */ /* 0x000fe20000000059 */
[----:B------:R-:W-:Y:S01]  /*118d0*/  HFMA2.MMA R28, R82, R5, R28 ;  /* 0x00000005521c7235 */ /* 0x000fe2000000001c */
[----:B------:R-:W-:-:S02]  /*118e0*/  PRMT R51, R50, 0x5410, R51 ;  /* 0x0000541032337816 */ /* 0x000fc40000000033 */
[----:B------:R-:W-:Y:S01]  /*118f0*/  PRMT R53, R53, 0x5410, R72 ;  /* 0x0000541035357816 */ /* 0x000fe20000000048 */
[----:B------:R-:W-:Y:S01]  /*11900*/  HFMA2 R29, R86, R5, R29 ;  /* 0x00000005561d7231 */ /* 0x000fe2000000001d */
[----:B------:R-:W-:Y:S01]  /*11910*/  PRMT R74, R74, 0x5410, R109 ;  /* 0x000054104a4a7816 */ /* 0x000fe2000000006d */
[-C--:B------:R-:W-:Y:S01]  /*11920*/  HFMA2.MMA R35, R69, R6.reuse, R30 ;  /* 0x0000000645237235 */ /* 0x080fe2000000001e */
[----:B------:R-:W-:Y:S01]  /*11930*/  PRMT R112, R112, 0x5410, R57 ;  /* 0x0000541070707816 */ /* 0x000fe20000000039 */
[----:B------:R-:W-:Y:S01]  /*11940*/  HFMA2.MMA R4, R59, R6, R28 ;  /* 0x000000063b047235 */ /* 0x000fe2000000001c */
[-C--:B------:R-:W-:Y:S01]  /*11950*/  HFMA2 R5, R87, R6.reuse, R29 ;  /* 0x0000000657057231 */ /* 0x080fe2000000001d */
[----:B------:R-:W-:Y:S01]  /*11960*/  PRMT R54, R54, 0x5410, R67 ;  /* 0x0000541036367816 */ /* 0x000fe20000000043 */
[----:B------:R-:W-:Y:S01]  /*11970*/  HFMA2 R6, R53, R6, R31 ;  /* 0x0000000635067231 */ /* 0x000fe2000000001f */
[----:B------:R-:W-:Y:S01]  /*11980*/  PRMT R111, R108, 0x5410, R111 ;  /* 0x000054106c6f7816 */ /* 0x000fe2000000006f */
[----:B------:R-:W0:Y:S01]  /*11990*/  LDS.128 R28, [UR4+0x2b0] ;  /* 0x0002b004ff1c7984 */ /* 0x000e220008000c00 */
[-C--:B------:R-:W-:Y:S01]  /*119a0*/  HFMA2.MMA R35, R70, R7.reuse, R35 ;  /* 0x0000000746237235 */ /* 0x080fe20000000023 */
[-C--:B------:R-:W-:Y:S01]  /*119b0*/  HFMA2 R6, R74, R7.reuse, R6 ;  /* 0x000000074a067231 */ /* 0x080fe20000000006 */
[----:B------:R-:W-:Y:S01]  /*119c0*/  HFMA2.MMA R4, R60, R7, R4 ;  /* 0x000000073c047235 */ /* 0x000fe20000000004 */
[----:B------:R-:W-:Y:S01]  /*119d0*/  PRMT R65, R65, 0x5410, R66 ;  /* 0x0000541041417816 */ /* 0x000fe20000000042 */
[----:B------:R-:W-:Y:S01]  /*119e0*/  HFMA2 R5, R54, R7, R5 ;  /* 0x0000000736057231 */ /* 0x000fe20000000005 */
[----:B------:R-:W-:Y:S01]  /*119f0*/  PRMT R49, R49, 0x5410, R104 ;  /* 0x0000541031317816 */ /* 0x000fe20000000068 */
[-C--:B-1----:R-:W-:Y:S01]  /*11a00*/  HFMA2 R6, R111, R20.reuse, R6 ;  /* 0x000000146f067231 */ /* 0x082fe20000000006 */
[----:B------:R-:W-:Y:S01]  /*11a10*/  PRMT R110, R113, 0x5410, R110 ;  /* 0x00005410716e7816 */ /* 0x000fe2000000006e */
[-C--:B------:R-:W-:Y:S01]  /*11a20*/  HFMA2.MMA R35, R73, R20.reuse, R35 ;  /* 0x0000001449237235 */ /* 0x080fe20000000023 */
[----:B------:R-:W-:Y:S01]  /*11a30*/  HFMA2 R5, R65, R20, R5 ;  /* 0x0000001441057231 */ /* 0x000fe20000000005 */
[----:B------:R-:W-:Y:S01]  /*11a40*/  HFMA2.MMA R55, R61, R20, R4 ;  /* 0x000000143d377235 */ /* 0x000fe20000000004 */
[-C--:B------:R-:W-:Y:S01]  /*11a50*/  HFMA2 R6, R88, R21.reuse, R6 ;  /* 0x0000001558067231 */ /* 0x080fe20000000006 */
[----:B------:R-:W-:Y:S01]  /*11a60*/  PRMT R58, R121, 0x5410, R58 ;  /* 0x00005410793a7816 */ /* 0x000fe2000000003a */
[----:B------:R-:W-:Y:S01]  /*11a70*/  HFMA2 R5, R62, R21, R5 ;  /* 0x000000153e057231 */ /* 0x000fe20000000005 */
[----:B------:R-:W-:Y:S01]  /*11a80*/  IADD3 R98, R98, 0x20, RZ ;  /* 0x0000002062627810 */ /* 0x000fe20007ffe0ff */
[-C--:B------:R-:W-:Y:S01]  /*11a90*/  HFMA2 R6, R37, R22.reuse, R6 ;  /* 0x0000001625067231 */ /* 0x080fe20000000006 */
[-C--:B------:R-:W-:Y:S01]  /*11aa0*/  HFMA2.MMA R35, R106, R21.reuse, R35 ;  /* 0x000000156a237235 */ /* 0x080fe20000000023 */
[----:B------:R-:W-:Y:S01]  /*11ab0*/  HFMA2 R5, R49, R22, R5 ;  /* 0x0000001631057231 */ /* 0x000fe20000000005 */
[----:B------:R-:W-:Y:S01]  /*11ac0*/  HFMA2.MMA R55, R110, R21, R55 ;  /* 0x000000156e377235 */ /* 0x000fe20000000037 */
[-C--:B------:R-:W-:Y:S01]  /*11ad0*/  HFMA2 R6, R56, R23.reuse, R6 ;  /* 0x0000001738067231 */ /* 0x080fe20000000006 */
[C---:B------:R-:W-:Y:S01]  /*11ae0*/  ISETP.GE.AND P0, PT, R98.reuse, UR5, PT ;  /* 0x0000000562007c0c */ /* 0x040fe2000bf06270 */
[----:B------:R-:W-:Y:S01]  /*11af0*/  HFMA2 R5, R64, R23, R5 ;  /* 0x0000001740057231 */ /* 0x000fe20000000005 */
[----:B------:R-:W-:Y:S01]  /*11b00*/  ISETP.LT.AND P1, PT, R98, R103, PT ;  /* 0x000000676200720c */ /* 0x000fe20003f21270 */
[----:B------:R-:W-:Y:S01]  /*11b10*/  HADD2 R40, R6.H0_H0, R6.H1_H1 ;  /* 0x3000000606287230 */ /* 0x000fe20000000800 */
[----:B------:R-:W-:Y:S01]  /*11b20*/  HFMA2.MMA R4, R51, R22, R35 ;  /* 0x0000001633047235 */ /* 0x000fe20000000023 */
[----:B------:R-:W-:Y:S01]  /*11b30*/  HADD2 R36, R5.H0_H0, R5.H1_H1 ;  /* 0x3000000505247230 */ /* 0x000fe20000000800 */
[----:B--2---:R-:W-:Y:S01]  /*11b40*/  HFMA2.MMA R6, R77, R24, RZ ;  /* 0x000000184d067235 */ /* 0x004fe200000000ff */
[----:B------:R-:W-:Y:S01]  /*11b50*/  HFMA2 R5, R85, R24, RZ.H0_H0 ;  /* 0x0000001855057231 */ /* 0x000fe200000400ff */
[----:B------:R-:W-:Y:S01]  /*11b60*/  HFMA2.MMA R55, R119, R22, R55 ;  /* 0x0000001677377235 */ /* 0x000fe20000000037 */
[----:B------:R-:W-:-:S02]  /*11b70*/  PRMT R17, R17, 0x5410, R8 ;  /* 0x0000541011117816 */ /* 0x000fc40000000008 */
[-C--:B------:R-:W-:Y:S01]  /*11b80*/  HFMA2 R5, R86, R25.reuse, R5 ;  /* 0x0000001956057231 */ /* 0x080fe20000000005 */
[----:B------:R-:W-:Y:S01]  /*11b90*/  HFMA2.MMA R4, R112, R23, R4 ;  /* 0x0000001770047235 */ /* 0x000fe20000000004 */
[----:B------:R-:W-:Y:S01]  /*11ba0*/  PRMT R41, R41, 0x5410, R43 ;  /* 0x0000541029297816 */ /* 0x000fe2000000002b */
[----:B------:R-:W-:Y:S01]  /*11bb0*/  HFMA2.MMA R6, R38, R25, R6 ;  /* 0x0000001926067235 */ /* 0x000fe20000000006 */
[----:B------:R-:W-:Y:S01]  /*11bc0*/  PRMT R45, R45, 0x5410, R47 ;  /* 0x000054102d2d7816 */ /* 0x000fe2000000002f */
[----:B------:R-:W-:Y:S01]  /*11bd0*/  HFMA2.MMA R35, R58, R23, R55 ;  /* 0x000000173a237235 */ /* 0x000fe20000000037 */
[----:B------:R-:W-:Y:S01]  /*11be0*/  PRMT R46, R46, 0x5410, R3 ;  /* 0x000054102e2e7816 */ /* 0x000fe20000000003 */
[----:B------:R-:W1:Y:S01]  /*11bf0*/  LDS.128 R20, [UR4+0x320] ;  /* 0x00032004ff147984 */ /* 0x000e620008000c00 */
[----:B------:R-:W-:Y:S02]  /*11c00*/  PRMT R33, R33, 0x5410, R2 ;  /* 0x0000541021217816 */ /* 0x000fe40000000002 */
[----:B------:R-:W-:Y:S01]  /*11c10*/  PRMT R18, R18, 0x5410, R19 ;  /* 0x0000541012127816 */ /* 0x000fe20000000013 */
[----:B------:R-:W-:Y:S01]  /*11c20*/  HADD2 R39, R4.H0_H0, R4.H1_H1 ;  /* 0x3000000404277230 */ /* 0x000fe20000000800 */
[----:B------:R-:W-:Y:S01]  /*11c30*/  HFMA2.MMA R4, R75, R24, RZ ;  /* 0x000000184b047235 */ /* 0x000fe200000000ff */
[----:B------:R-:W-:Y:S01]  /*11c40*/  HFMA2 R24, R83, R24, RZ.H0_H0 ;  /* 0x0000001853187231 */ /* 0x000fe200000400ff */
[----:B------:R-:W-:Y:S01]  /*11c50*/  HFMA2.MMA R48, R69, R26, R6 ;  /* 0x0000001a45307235 */ /* 0x000fe20000000006 */
[----:B------:R-:W-:Y:S01]  /*11c60*/  HADD2 R35, R35.H0_H0, R35.H1_H1 ;  /* 0x3000002323237230 */ /* 0x000fe20000000800 */
[----:B------:R-:W-:Y:S01]  /*11c70*/  PRMT R42, R42, 0x5410, R44 ;  /* 0x000054102a2a7816 */ /* 0x000fe2000000002c */
[----:B------:R-:W-:Y:S01]  /*11c80*/  HFMA2 R7, R32, R25, R24 ;  /* 0x0000001920077231 */ /* 0x000fe20000000018 */
[----:B------:R-:W-:-:S02]  /*11c90*/  PRMT R34, R34, 0x5410, R0 ;  /* 0x0000541022227816 */ /* 0x000fc40000000000 */
[----:B------:R-:W-:Y:S01]  /*11ca0*/  HFMA2.MMA R4, R82, R25, R4 ;  /* 0x0000001952047235 */ /* 0x000fe20000000004 */
[-C--:B------:R-:W-:Y:S01]  /*11cb0*/  HFMA2 R25, R87, R26.reuse, R5 ;  /* 0x0000001a57197231 */ /* 0x080fe20000000005 */
[----:B------:R-:W-:Y:S01]  /*11cc0*/  HFMA2.MMA R48, R70, R27, R48 ;  /* 0x0000001b46307235 */ /* 0x000fe20000000030 */
[----:B------:R-:W-:Y:S02]  /*11cd0*/  PRMT R35, R35, 0x5410, R36 ;  /* 0x0000541023237816 */ /* 0x000fe40000000024 */
[-C--:B------:R-:W-:Y:S01]  /*11ce0*/  HFMA2 R25, R54, R27.reuse, R25 ;  /* 0x0000001b36197231 */ /* 0x080fe20000000019 */
[----:B------:R-:W-:Y:S02]  /*11cf0*/  PRMT R39, R39, 0x5410, R40 ;  /* 0x0000541027277816 */ /* 0x000fe40000000028 */
[----:B------:R-:W-:Y:S01]  /*11d00*/  HFMA2.MMA R24, R59, R26, R4 ;  /* 0x0000001a3b187235 */ /* 0x000fe20000000004 */
[----:B------:R-:W-:Y:S01]  /*11d10*/  HFMA2 R26, R53, R26, R7 ;  /* 0x0000001a351a7231 */ /* 0x000fe20000000007 */
[----:B0-----:R-:W-:Y:S01]  /*11d20*/  HFMA2.MMA R48, R73, R28, R48 ;  /* 0x0000001c49307235 */ /* 0x001fe20000000030 */
[-C--:B------:R-:W-:Y:S01]  /*11d30*/  HFMA2 R25, R65, R28.reuse, R25 ;  /* 0x0000001c41197231 */ /* 0x080fe20000000019 */
[----:B------:R-:W-:Y:S01]  /*11d40*/  LDS.128 R4, [UR4+0x330] ;  /* 0x00033004ff047984 */ /* 0x000fe20008000c00 */
[----:B------:R-:W-:Y:S01]  /*11d50*/  HFMA2 R26, R74, R27, R26 ;  /* 0x0000001b4a1a7231 */ /* 0x000fe2000000001a */
[----:B------:R-:W-:Y:S01]  /*11d60*/  HFMA2.MMA R8, R35, R94, R17 ;  /* 0x0000005e23087235 */ /* 0x000fe20000000011 */
[----:B------:R-:W-:Y:S01]  /*11d70*/  HFMA2 R25, R62, R29, R25 ;  /* 0x0000001d3e197231 */ /* 0x000fe20000000019 */
[----:B------:R-:W-:Y:S01]  /*11d80*/  HFMA2.MMA R24, R60, R27, R24 ;  /* 0x0000001b3c187235 */ /* 0x000fe20000000018 */
[----:B------:R-:W-:Y:S01]  /*11d90*/  HFMA2 R26, R111, R28, R26 ;  /* 0x0000001c6f1a7231 */ /* 0x000fe2000000001a */
[----:B------:R-:W-:Y:S01]  /*11da0*/  HFMA2.MMA R48, R106, R29, R48 ;  /* 0x0000001d6a307235 */ /* 0x000fe20000000030 */
[----:B------:R-:W-:-:S02]  /*11db0*/  HFMA2 R25, R49, R30, R25 ;  /* 0x0000001e31197231 */ /* 0x000fc40000000019 */
[----:B------:R-:W-:Y:S02]  /*11dc0*/  IMAD R17, R52, 0x18, RZ ;  /* 0x0000001834117824 */ /* 0x000fe400078e02ff */
[----:B------:R-:W-:Y:S02]  /*11dd0*/  HFMA2 R26, R88, R29, R26 ;  /* 0x0000001d581a7231 */ /* 0x000fe4000000001a */
[-C--:B------:R-:W-:Y:S01]  /*11de0*/  HFMA2 R25, R64, R31.reuse, R25 ;  /* 0x0000001f40197231 */ /* 0x080fe20000000019 */
[----:B------:R-:W-:Y:S01]  /*11df0*/  HFMA2.MMA R55, R61, R28, R24 ;  /* 0x0000001c3d377235 */ /* 0x000fe20000000018 */
[----:B------:R-:W-:Y:S01]  /*11e00*/  HFMA2 R28, R37, R30, R26 ;  /* 0x0000001e251c7231 */ /* 0x000fe2000000001a */
[----:B------:R-:W-:Y:S01]  /*11e10*/  HFMA2.MMA R48, R51, R30, R48 ;  /* 0x0000001e33307235 */ /* 0x000fe20000000030 */
[----:B------:R-:W-:Y:S02]  /*11e20*/  HADD2 R50, R25.H0_H0, R25.H1_H1 ;  /* 0x3000001919327230 */ /* 0x000fe40000000800 */
[----:B------:R-:W0:Y:S01]  /*11e30*/  LDS.128 R24, [UR4+0x3a0] ;  /* 0x0003a004ff187984 */ /* 0x000e220008000c00 */
[----:B------:R-:W-:-:S02]  /*11e40*/  HFMA2 R28, R56, R31, R28 ;  /* 0x0000001f381c7231 */ /* 0x000fc4000000001c */
[----:B------:R-:W-:Y:S02]  /*11e50*/  HFMA2.MMA R55, R110, R29, R55 ;  /* 0x0000001d6e377235 */ /* 0x000fe40000000037 */
[----:B------:R-:W-:Y:S01]  /*11e60*/  HADD2 R57, R28.H0_H0, R28.H1_H1 ;  /* 0x3000001c1c397230 */ /* 0x000fe20000000800 */
[----:B-1----:R-:W-:-:S05]  /*11e70*/  HFMA2.MMA R28, R75, R20, RZ ;  /* 0x000000144b1c7235 */ /* 0x002fca00000000ff */
[----:B------:R-:W-:Y:S02]  /*11e80*/  HFMA2.MMA R29, R119, R30, R55 ;  /* 0x0000001e771d7235 */ /* 0x000fe40000000037 */
[----:B------:R-:W-:Y:S02]  /*11e90*/  HFMA2.MMA R30, R77, R20, RZ ;  /* 0x000000144d1e7235 */ /* 0x000fe400000000ff */
[----:B------:R-:W-:Y:S02]  /*11ea0*/  HFMA2.MMA R55, R112, R31, R48 ;  /* 0x0000001f70377235 */ /* 0x000fe40000000030 */
[----:B------:R-:W-:Y:S02]  /*11eb0*/  HFMA2.MMA R28, R82, R21, R28 ;  /* 0x00000015521c7235 */ /* 0x000fe4000000001c */
[----:B------:R-:W-:Y:S02]  /*11ec0*/  HFMA2.MMA R29, R58, R31, R29 ;  /* 0x0000001f3a1d7235 */ /* 0x000fe4000000001d */
[----:B------:R-:W-:-:S04]  /*11ed0*/  HFMA2.MMA R30, R38, R21, R30 ;  /* 0x00000015261e7235 */ /* 0x000fc8000000001e */
[----:B------:R-:W-:-:S04]  /*11ee0*/  HADD2 R55, R55.H0_H0, R55.H1_H1 ;  /* 0x3000003737377230 */ /* 0x000fc80000000800 */
[----:B------:R-:W-:Y:S01]  /*11ef0*/  HADD2 R48, R29.H0_H0, R29.H1_H1 ;  /* 0x3000001d1d307230 */ /* 0x000fe20000000800 */
[-C--:B------:R-:W-:Y:S01]  /*11f00*/  HFMA2.MMA R63, R69, R22.reuse, R30 ;  /* 0x00000016453f7235 */ /* 0x080fe2000000001e */
[-C--:B------:R-:W-:Y:S01]  /*11f10*/  HFMA2 R29, R85, R20.reuse, RZ.H0_H0 ;  /* 0x00000014551d7231 */ /* 0x080fe200000400ff */
[----:B------:R-:W-:Y:S01]  /*11f20*/  PRMT R55, R55, 0x5410, R57 ;  /* 0x0000541037377816 */ /* 0x000fe20000000039 */
[----:B------:R-:W-:Y:S01]  /*11f30*/  HFMA2 R20, R83, R20, RZ.H0_H0 ;  /* 0x0000001453147231 */ /* 0x000fe200000400ff */
[----:B------:R-:W-:Y:S01]  /*11f40*/  PRMT R48, R48, 0x5410, R50 ;  /* 0x0000541030307816 */ /* 0x000fe20000000032 */
[-C--:B------:R-:W-:Y:S02]  /*11f50*/  HFMA2 R29, R86, R21.reuse, R29 ;  /* 0x00000015561d7231 */ /* 0x080fe4000000001d */
[----:B------:R-:W-:Y:S01]  /*11f60*/  HFMA2 R31, R32, R21, R20 ;  /* 0x00000015201f7231 */ /* 0x000fe20000000014 */
[----:B------:R-:W-:Y:S01]  /*11f70*/  HFMA2.MMA R20, R59, R22, R28 ;  /* 0x000000163b147235 */ /* 0x000fe2000000001c */
[-C--:B------:R-:W-:Y:S01]  /*11f80*/  HFMA2 R21, R87, R22.reuse, R29 ;  /* 0x0000001657157231 */ /* 0x080fe2000000001d */
[-C--:B0-----:R-:W-:Y:S01]  /*11f90*/  HFMA2.MMA R75, R75, R24.reuse, RZ ;  /* 0x000000184b4b7235 */ /* 0x081fe200000000ff */
[----:B------:R-:W-:Y:S01]  /*11fa0*/  HFMA2 R22, R53, R22, R31 ;  /* 0x0000001635167231 */ /* 0x000fe2000000001f */
[----:B------:R-:W-:Y:S01]  /*11fb0*/  HFMA2.MMA R77, R77, R24, RZ ;  /* 0x000000184d4d7235 */ /* 0x000fe200000000ff */
[----:B------:R-:W0:Y:S01]  /*11fc0*/  LDS.128 R28, [UR4+0x3b0] ;  /* 0x0003b004ff1c7984 */ /* 0x000e220008000c00 */
[-C--:B------:R-:W-:Y:S01]  /*11fd0*/  HFMA2.MMA R63, R70, R23.reuse, R63 ;  /* 0x00000017463f7235 */ /* 0x080fe2000000003f */
[-C--:B------:R-:W-:Y:S01]  /*11fe0*/  HFMA2 R85, R85, R24.reuse, RZ.H0_H0 ;  /* 0x0000001855557231 */ /* 0x080fe200000400ff */
[----:B------:R-:W-:Y:S01]  /*11ff0*/  HFMA2.MMA R20, R60, R23, R20 ;  /* 0x000000173c147235 */ /* 0x000fe20000000014 */
[----:B------:R-:W-:Y:S01]  /*12000*/  HFMA2 R24, R83, R24, RZ.H0_H0 ;  /* 0x0000001853187231 */ /* 0x000fe200000400ff */
[-C--:B------:R-:W-:Y:S01]  /*12010*/  HFMA2.MMA R75, R82, R25.reuse, R75 ;  /* 0x00000019524b7235 */ /* 0x080fe2000000004b */
[-C--:B------:R-:W-:Y:S01]  /*12020*/  HFMA2 R85, R86, R25.reuse, R85 ;  /* 0x0000001956557231 */ /* 0x080fe20000000055 */
[----:B------:R-:W-:Y:S01]  /*12030*/  HFMA2.MMA R77, R38, R25, R77 ;  /* 0x00000019264d7235 */ /* 0x000fe2000000004d */
[----:B------:R-:W-:Y:S01]  /*12040*/  HFMA2 R24, R32, R25, R24 ;  /* 0x0000001920187231 */ /* 0x000fe20000000018 */
        /* <DEDUP_REMOVED lines=20> */
[----:B------:R-:W-:Y:S01]  /*12190*/  UIADD3 UR4, UR4, 0x40, URZ ;  /* 0x0000004004047890 */ /* 0x000fe2000fffe03f */
[----:B------:R-:W-:-:S02]  /*121a0*/  HFMA2 R21, R49, R6, R21 ;  /* 0x0000000631157231 */ /* 0x000fc40000000015 */
[----:B------:R-:W-:Y:S01]  /*121b0*/  HFMA2 R22, R37, R6, R22 ;  /* 0x0000000625167231 */ /* 0x000fe20000000016 */
[-C--:B------:R-:W-:Y:S01]  /*121c0*/  HFMA2.MMA R6, R112, R7.reuse, R63 ;  /* 0x0000000770067235 */ /* 0x080fe2000000003f */
[-C--:B------:R-:W-:Y:S01]  /*121d0*/  HFMA2 R5, R64, R7.reuse, R21 ;  /* 0x0000000740057231 */ /* 0x080fe20000000015 */
[----:B------:R-:W-:Y:S01]  /*121e0*/  HFMA2.MMA R4, R58, R7, R20 ;  /* 0x000000073a047235 */ /* 0x000fe20000000014 */
[----:B------:R-:W-:Y:S02]  /*121f0*/  HFMA2 R7, R56, R7, R22 ;  /* 0x0000000738077231 */ /* 0x000fe40000000016 */
[----:B------:R-:W-:Y:S01]  /*12200*/  HADD2 R5, R5.H0_H0, R5.H1_H1 ;  /* 0x3000000505057230 */ /* 0x000fe20000000800 */
[-C--:B0-----:R-:W-:Y:S01]  /*12210*/  HFMA2.MMA R75, R61, R28.reuse, R75 ;  /* 0x0000001c3d4b7235 */ /* 0x081fe2000000004b */
        /* <DEDUP_REMOVED lines=12> */
[----:B------:R-:W-:Y:S01]  /*122e0*/  HADD2 R4, R4.H0_H0, R4.H1_H1 ;  /* 0x3000000404047230 */ /* 0x000fe20000000800 */
[----:B------:R-:W-:Y:S01]  /*122f0*/  HFMA2.MMA R53, R51, R30, R53 ;  /* 0x0000001e33357235 */ /* 0x000fe20000000035 */
[----:B------:R-:W-:-:S02]  /*12300*/  HADD2 R32, R32.H0_H0, R32.H1_H1 ;  /* 0x3000002020207230 */ /* 0x000fc40000000800 */
[----:B------:R-:W-:Y:S01]  /*12310*/  HADD2 R6, R6.H0_H0, R6.H1_H1 ;  /* 0x3000000606067230 */ /* 0x000fe20000000800 */
[----:B------:R-:W-:Y:S01]  /*12320*/  PRMT R4, R4, 0x5410, R5 ;  /* 0x0000541004047816 */ /* 0x000fe20000000005 */
[----:B------:R-:W-:Y:S01]  /*12330*/  HADD2 R7, R7.H0_H0, R7.H1_H1 ;  /* 0x3000000707077230 */ /* 0x000fe20000000800 */
[-C--:B------:R-:W-:Y:S01]  /*12340*/  HFMA2.MMA R29, R58, R31.reuse, R29 ;  /* 0x0000001f3a1d7235 */ /* 0x080fe2000000001d */
[----:B------:R-:W-:Y:S01]  /*12350*/  HADD2 R28, R28.H0_H0, R28.H1_H1 ;  /* 0x3000001c1c1c7230 */ /* 0x000fe20000000800 */
[----:B------:R-:W-:Y:S01]  /*12360*/  HFMA2.MMA R53, R112, R31, R53 ;  /* 0x0000001f70357235 */ /* 0x000fe20000000035 */
[----:B------:R-:W-:Y:S01]  /*12370*/  HFMA2 R5, R55, R93, R42 ;  /* 0x0000005d37057231 */ /* 0x000fe2000000002a */
[----:B------:R-:W-:Y:S01]  /*12380*/  PRMT R3, R6, 0x5410, R7 ;  /* 0x0000541006037816 */ /* 0x000fe20000000007 */
[-C--:B------:R-:W-:Y:S01]  /*12390*/  HFMA2.MMA R6, R48, R94.reuse, R41 ;  /* 0x0000005e30067235 */ /* 0x080fe20000000029 */
[----:B------:R-:W-:Y:S01]  /*123a0*/  IMAD.WIDE.U32 R48, R102, 0x18, R80 ;  /* 0x0000001866307825 */ /* 0x000fe200078e0050 */
[----:B------:R-:W-:-:S03]  /*123b0*/  HFMA2.MMA R4, R4, R94, R45 ;  /* 0x0000005e04047235 */ /* 0x000fc6000000002d */
[-C--:B------:R-:W-:Y:S02]  /*123c0*/  HFMA2 R7, R39, R93.reuse, R18 ;  /* 0x0000005d27077231 */ /* 0x080fe40000000012 */
[----:B------:R-:W-:Y:S01]  /*123d0*/  HADD2 R29, R29.H0_H0, R29.H1_H1 ;  /* 0x3000001d1d1d7230 */ /* 0x000fe20000000800 */
[----:B------:R-:W-:Y:S01]  /*123e0*/  IADD3 R49, R49, R17, RZ ;  /* 0x0000001131317210 */ /* 0x000fe20007ffe0ff */
[----:B------:R-:W-:Y:S02]  /*123f0*/  HADD2 R53, R53.H0_H0, R53.H1_H1 ;  /* 0x3000003535357230 */ /* 0x000fe40000000800 */
[----:B------:R-:W-:Y:S01]  /*12400*/  HFMA2 R3, R3, R93, R46 ;  /* 0x0000005d03037231 */ /* 0x000fe2000000002e */
[----:B------:R-:W-:Y:S02]  /*12410*/  PRMT R29, R29, 0x5410, R32 ;  /* 0x000054101d1d7816 */ /* 0x000fe40000000020 */
[----:B------:R-:W-:-:S04]  /*12420*/  PRMT R53, R53, 0x5410, R28 ;  /* 0x0000541035357816 */ /* 0x000fc8000000001c */
[----:B------:R-:W-:Y:S01]  /*12430*/  HFMA2.MMA R2, R29, R94, R33 ;  /* 0x0000005e1d027235 */ /* 0x000fe20000000021 */
[----:B------:R-:W-:Y:S01]  /*12440*/  HFMA2 R0, R53, R93, R34 ;  /* 0x0000005d35007231 */ /* 0x000fe20000000022 */
[----:B------:R-:W-:Y:S09]  /*12450*/  @!P0 BRA P1, `(.L_x_1581) ;  /* 0xffffff9c00fc8947 */ /* 0x000ff2000083ffff */
.L_x_1572:
[----:B------:R-:W-:Y:S01]  /*12460*/  ISETP.GE.AND P0, PT, R98, R103, PT ;  /* 0x000000676200720c */ /* 0x000fe20003f06270 */
[----:B------:R-:W-:-:S03]  /*12470*/  ULDC UR5, c[0x0][0x260] ;  /* 0x0000980000057ab9 */ /* 0x000fc60000000800 */
[----:B------:R-:W-:Y:S01]  /*12480*/  ISETP.GE.OR P0, PT, R98, UR5, P0 ;  /* 0x0000000562007c0c */ /* 0x000fe20008706670 */
[----:B------:R-:W-:-:S12]  /*12490*/  ULDC UR5, c[0x0][0x260] ;  /* 0x0000980000057ab9 */ /* 0x000fd80000000800 */
[----:B------:R-:W-:Y:S05]  /*124a0*/  @P0 BRA `(.L_x_1582) ;  /* 0x0000003800280947 */ /* 0x000fea0003800000 */
.L_x_1587:
[----:B------:R-:W-:Y:S01]  /*124b0*/  ISETP.NE.AND P0, PT, R98, R95, PT ;  /* 0x0000005f6200720c */ /* 0x000fe20003f05270 */
[----:B------:R-:W0:Y:S01]  /*124c0*/  LDC R102, c[0x0][0x23c] ;  /* 0x00008f00ff667b82 */ /* 0x000e220000000800 */
[----:B------:R-:W2:Y:S11]  /*124d0*/  LDG.E.128.CONSTANT R20, desc[UR8][R48.64] ;  /* 0x0000000830147981 */ /* 0x000eb6000c1e9d00 */
[----:B------:R-:W1:Y:S01]  /*124e0*/  @!P0 LDC.64 R18, c[0x0][0x248] ;  /* 0x00009200ff128b82 */ /* 0x000e620000000a00 */
[----:B------:R-:W-:-:S02]  /*124f0*/  @!P0 IADD3 R96, R96, 0x1, RZ ;  /* 0x0000000160608810 */ /* 0x000fc40007ffe0ff */
[----:B------:R-:W-:Y:S02]  /*12500*/  @!P0 LEA R17, R98, 0x1, 0x1 ;  /* 0x0000000162118811 */ /* 0x000fe400078e08ff */
[----:B------:R-:W-:-:S06]  /*12510*/  @!P0 LEA R44, R96, R1, 0x3 ;  /* 0x00000001602c8211 */ /* 0x000fcc00078e18ff */
[----:B------:R-:W3:Y:S01]  /*12520*/  @!P0 LDL.64 R44, [R44] ;  /* 0x000000002c2c8983 */ /* 0x000ee20000100a00 */
[----:B0-----:R-:W-:-:S05]  /*12530*/  IMAD.WIDE R40, R102, 0x4, R48 ;  /* 0x0000000466287825 */ /* 0x001fca00078e0230 */
[----:B------:R2:W4:Y:S01]  /*12540*/  LDG.E.128.CONSTANT R24, desc[UR8][R40.64] ;  /* 0x0000000828187981 */ /* 0x000522000c1e9d00 */
[----:B------:R-:W-:-:S05]  /*12550*/  IMAD.WIDE R42, R102, 0x4, R40 ;  /* 0x00000004662a7825 */ /* 0x000fca00078e0228 */
[----:B------:R0:W5:Y:S01]  /*12560*/  LDG.E.128.CONSTANT R28, desc[UR8][R42.64] ;  /* 0x000000082a1c7981 */ /* 0x000162000c1e9d00 */
[----:B-1----:R-:W-:-:S06]  /*12570*/  @!P0 IMAD.WIDE R18, R17, 0x2, R18 ;  /* 0x0000000211128825 */ /* 0x002fcc00078e0212 */
[----:B------:R-:W5:Y:S01]  /*12580*/  @!P0 LDG.E.U16.CONSTANT R19, desc[UR8][R18.64] ;  /* 0x0000000812138981 */ /* 0x000f62000c1e9500 */
[----:B------:R-:W-:-:S05]  /*12590*/  IMAD.WIDE R46, R102, 0x4, R42 ;  /* 0x00000004662e7825 */ /* 0x000fca00078e022a */
[----:B------:R1:W5:Y:S01]  /*125a0*/  LDG.E.128.CONSTANT R32, desc[UR8][R46.64] ;  /* 0x000000082e207981 */ /* 0x000362000c1e9d00 */
[----:B------:R-:W-:-:S05]  /*125b0*/  IMAD.WIDE R104, R102, 0x4, R46 ;  /* 0x0000000466687825 */ /* 0x000fca00078e022e */
[----:B------:R-:W5:Y:S01]  /*125c0*/  LDG.E.128.CONSTANT R36, desc[UR8][R104.64] ;  /* 0x0000000868247981 */ /* 0x000f62000c1e9d00 */
[----:B------:R-:W-:Y:S02]  /*125d0*/  MOV R17, 0x2800 ;  /* 0x0000280000117802 */ /* 0x000fe40000000f00 */
[----:B------:R-:W-:Y:S02]  /*125e0*/  ISETP.NE.AND P1, PT, R101, RZ, PT ;  /* 0x000000ff6500720c */ /* 0x000fe40003f25270 */
[----:B------:R-:W-:Y:S02]  /*125f0*/  ISETP.NE.AND P2, PT, R99, RZ, PT ;  /* 0x000000ff6300720c */ /* 0x000fe40003f45270 */
[----:B------:R-:W-:Y:S02]  /*12600*/  ISETP.NE.AND P3, PT, R97, RZ, PT ;  /* 0x000000ff6100720c */ /* 0x000fe40003f65270 */
[----:B--2---:R-:W-:Y:S02]  /*12610*/  SHF.R.U32.HI R41, RZ, 0xf, R20 ;  /* 0x0000000fff297819 */ /* 0x004fe40000011614 */
[----:B0-----:R-:W-:-:S02]  /*12620*/  SHF.R.U32.HI R42, RZ, 0xf, R22 ;  /* 0x0000000fff2a7819 */ /* 0x001fc40000011616 */
[C---:B------:R-:W-:Y:S02]  /*12630*/  LOP3.LUT R56, R21.reuse, 0x1f001f, RZ, 0xc0, !PT ;  /* 0x001f001f15387812 */ /* 0x040fe400078ec0ff */
[--C-:B------:R-:W-:Y:S02]  /*12640*/  SHF.R.U32.HI R54, RZ, 0xa, R21.reuse ;  /* 0x0000000aff367819 */ /* 0x100fe40000011615 */
[----:B-1----:R-:W-:Y:S02]  /*12650*/  LOP3.LUT R46, R21, 0x3e003e0, RZ, 0xc0, !PT ;  /* 0x03e003e0152e7812 */ /* 0x002fe400078ec0ff */
[----:B------:R-:W-:Y:S02]  /*12660*/  SHF.R.U32.HI R21, RZ, 0xf, R21 ;  /* 0x0000000fff157819 */ /* 0x000fe40000011615 */
[----:B------:R-:W-:Y:S02]  /*12670*/  LOP3.LUT R78, R23, 0x1f001f, RZ, 0xc0, !PT ;  /* 0x001f001f174e7812 */ /* 0x000fe400078ec0ff */
[----:B------:R-:W-:-:S02]  /*12680*/  SHF.R.U32.HI R80, RZ, 0xa, R23 ;  /* 0x0000000aff507819 */ /* 0x000fc40000011617 */
[----:B------:R-:W-:Y:S02]  /*12690*/  LOP3.LUT R61, R23, 0x3e003e0, RZ, 0xc0, !PT ;  /* 0x03e003e0173d7812 */ /* 0x000fe400078ec0ff */
[----:B------:R-:W-:Y:S02]  /*126a0*/  SHF.R.U32.HI R49, RZ, 0xf, R23 ;  /* 0x0000000fff317819 */ /* 0x000fe40000011617 */
[----:B---3--:R-:W-:Y:S02]  /*126b0*/  @!P0 PRMT R94, R44, 0x7610, R94 ;  /* 0x000076102c5e8816 */ /* 0x008fe4000000005e */
[----:B------:R-:W-:Y:S02]  /*126c0*/  LOP3.LUT R41, R41, 0x10001, RZ, 0xc0, !PT ;  /* 0x0001000129297812 */ /* 0x000fe400078ec0ff */
[----:B------:R-:W-:Y:S02]  /*126d0*/  LOP3.LUT R42, R42, 0x10001, RZ, 0xc0, !PT ;  /* 0x000100012a2a7812 */ /* 0x000fe400078ec0ff */
[----:B----4-:R-:W-:-:S02]  /*126e0*/  LOP3.LUT R40, R24, 0x1f001f, RZ, 0xc0, !PT ;  /* 0x001f001f18287812 */ /* 0x010fc400078ec0ff */
[--C-:B------:R-:W-:Y:S02]  /*126f0*/  SHF.R.U32.HI R48, RZ, 0xa, R24.reuse ;  /* 0x0000000aff307819 */ /* 0x100fe40000011618 */
[----:B------:R-:W-:Y:S02]  /*12700*/  LOP3.LUT R18, R24, 0x3e003e0, RZ, 0xc0, !PT ;  /* 0x03e003e018127812 */ /* 0x000fe400078ec0ff */
[----:B------:R-:W-:Y:S02]  /*12710*/  SHF.R.U32.HI R24, RZ, 0xe, R24 ;  /* 0x0000000eff187819 */ /* 0x000fe40000011618 */
[----:B------:R-:W-:Y:S02]  /*12720*/  SHF.R.U32.HI R23, RZ, 0xe, R26 ;  /* 0x0000000eff177819 */ /* 0x000fe4000001161a */
[----:B------:R-:W-:Y:S02]  /*12730*/  @!P0 PRMT R94, R94, 0x7610, R44 ;  /* 0x000076105e5e8816 */ /* 0x000fe4000000002c */
[----:B------:R-:W-:-:S02]  /*12740*/  LOP3.LUT R44, R20, 0x1f001f, RZ, 0xc0, !PT ;  /* 0x001f001f142c7812 */ /* 0x000fc400078ec0ff */
[----:B-----5:R-:W-:Y:S02]  /*12750*/  @!P0 IADD3 R95, R19, R98, RZ ;  /* 0x00000062135f8210 */ /* 0x020fe40007ffe0ff */
[----:B------:R-:W-:Y:S02]  /*12760*/  SHF.R.U32.HI R43, RZ, 0xa, R20 ;  /* 0x0000000aff2b7819 */ /* 0x000fe40000011614 */
[----:B------:R-:W-:Y:S02]  /*12770*/  LOP3.LUT R47, R20, 0x3e003e0, RZ, 0xc0, !PT ;  /* 0x03e003e0142f7812 */ /* 0x000fe400078ec0ff */
[C---:B------:R-:W-:Y:S02]  /*12780*/  LOP3.LUT R60, R22.reuse, 0x1f001f, RZ, 0xc0, !PT ;  /* 0x001f001f163c7812 */ /* 0x040fe400078ec0ff */
[----:B------:R-:W-:Y:S02]  /*12790*/  SHF.R.U32.HI R66, RZ, 0xa, R22 ;  /* 0x0000000aff427819 */ /* 0x000fe40000011616 */
[----:B------:R-:W-:-:S02]  /*127a0*/  LOP3.LUT R58, R22, 0x3e003e0, RZ, 0xc0, !PT ;  /* 0x03e003e0163a7812 */ /* 0x000fc400078ec0ff */
[C---:B------:R-:W-:Y:S02]  /*127b0*/  LOP3.LUT R53, R25.reuse, 0x1f001f, RZ, 0xc0, !PT ;  /* 0x001f001f19357812 */ /* 0x040fe400078ec0ff */
[--C-:B------:R-:W-:Y:S02]  /*127c0*/  SHF.R.U32.HI R55, RZ, 0xa, R25.reuse ;  /* 0x0000000aff377819 */ /* 0x100fe40000011619 */
[----:B------:R-:W-:Y:S02]  /*127d0*/  LOP3.LUT R19, R25, 0x3e003e0, RZ, 0xc0, !PT ;  /* 0x03e003e019137812 */ /* 0x000fe400078ec0ff */
[----:B------:R-:W-:Y:S02]  /*127e0*/  SHF.R.U32.HI R25, RZ, 0xe, R25 ;  /* 0x0000000eff197819 */ /* 0x000fe40000011619 */
[----:B------:R-:W-:Y:S02]  /*127f0*/  LOP3.LUT R62, R26, 0x1f001f, RZ, 0xc0, !PT ;  /* 0x001f001f1a3e7812 */ /* 0x000fe400078ec0ff */
[----:B------:R-:W-:-:S02]  /*12800*/  SHF.R.U32.HI R63, RZ, 0xa, R26 ;  /* 0x0000000aff3f7819 */ /* 0x000fc4000001161a */
[----:B------:R-:W-:Y:S02]  /*12810*/  LOP3.LUT R20, R26, 0x3e003e0, RZ, 0xc0, !PT ;  /* 0x03e003e01a147812 */ /* 0x000fe400078ec0ff */
[----:B------:R-:W-:Y:S02]  /*12820*/  LOP3.LUT R22, R21, 0x10001, RZ, 0xc0, !PT ;  /* 0x0001000115167812 */ /* 0x000fe400078ec0ff */
[----:B------:R-:W-:Y:S02]  /*12830*/  SHF.R.U32.HI R26, RZ, 0xe, R27 ;  /* 0x0000000eff1a7819 */ /* 0x000fe4000001161b */
[----:B------:R-:W-:Y:S02]  /*12840*/  LOP3.LUT R49, R49, 0x10001, RZ, 0xc0, !PT ;  /* 0x0001000131317812 */ /* 0x000fe400078ec0ff */
[----:B------:R-:W-:Y:S02]  /*12850*/  LOP3.LUT R21, R41, 0x20002, R24, 0xf8, !PT ;  /* 0x0002000229157812 */ /* 0x000fe400078ef818 */
[----:B------:R-:W-:-:S02]  /*12860*/  LOP3.LUT R23, R42, 0x20002, R23, 0xf8, !PT ;  /* 0x000200022a177812 */ /* 0x000fc400078ef817 */
[C---:B------:R-:W-:Y:S02]  /*12870*/  LOP3.LUT R41, R28.reuse, 0x1f001f, RZ, 0xc0, !PT ;  /* 0x001f001f1c297812 */ /* 0x040fe400078ec0ff */
[----:B------:R-:W-:Y:S02]  /*12880*/  SHF.R.U32.HI R42, RZ, 0xa, R28 ;  /* 0x0000000aff2a7819 */ /* 0x000fe4000001161c */
[----:B------:R-:W-:Y:S02]  /*12890*/  LOP3.LUT R64, R28, 0x3e003e0, RZ, 0xc0, !PT ;  /* 0x03e003e01c407812 */ /* 0x000fe400078ec0ff */
[C---:B------:R-:W-:Y:S02]  /*128a0*/  LOP3.LUT R67, R30.reuse, 0x1f001f, RZ, 0xc0, !PT ;  /* 0x001f001f1e437812 */ /* 0x040fe400078ec0ff */
[----:B------:R-:W-:Y:S02]  /*128b0*/  SHF.R.U32.HI R70, RZ, 0xa, R30 ;  /* 0x0000000aff467819 */ /* 0x000fe4000001161e */
[----:B------:R-:W-:-:S02]  /*128c0*/  LOP3.LUT R65, R30, 0x3e003e0, RZ, 0xc0, !PT ;  /* 0x03e003e01e417812 */ /* 0x000fc400078ec0ff */
[----:B------:R-:W-:Y:S02]  /*128d0*/  SHF.R.U32.HI R28, RZ, 0xd, R28 ;  /* 0x0000000dff1c7819 */ /* 0x000fe4000001161c */
[C---:B------:R-:W-:Y:S02]  /*128e0*/  LOP3.LUT R51, R29.reuse, 0x1f001f, RZ, 0xc0, !PT ;  /* 0x001f001f1d337812 */ /* 0x040fe400078ec0ff */
[----:B------:R-:W-:Y:S02]  /*128f0*/  SHF.R.U32.HI R52, RZ, 0xa, R29 ;  /* 0x0000000aff347819 */ /* 0x000fe4000001161d */
[----:B------:R-:W-:Y:S02]  /*12900*/  LOP3.LUT R68, R29, 0x3e003e0, RZ, 0xc0, !PT ;  /* 0x03e003e01d447812 */ /* 0x000fe400078ec0ff */
[----:B------:R-:W-:Y:S02]  /*12910*/  SHF.R.U32.HI R30, RZ, 0xd, R30 ;  /* 0x0000000dff1e7819 */ /* 0x000fe4000001161e */
[----:B------:R-:W-:-:S02]  /*12920*/  LOP3.LUT R22, R22, 0x20002, R25, 0xf8, !PT ;  /* 0x0002000216167812 */ /* 0x000fc400078ef819 */
[----:B------:R-:W-:Y:S02]  /*12930*/  SHF.R.U32.HI R29, RZ, 0xd, R29 ;  /* 0x0000000dff1d7819 */ /* 0x000fe4000001161d */
[----:B------:R-:W-:Y:S02]  /*12940*/  LOP3.LUT R26, R49, 0x20002, R26, 0xf8, !PT ;  /* 0x00020002311a7812 */ /* 0x000fe400078ef81a */
[C---:B------:R-:W-:Y:S02]  /*12950*/  LOP3.LUT R81, R31.reuse, 0x1f001f, RZ, 0xc0, !PT ;  /* 0x001f001f1f517812 */ /* 0x040fe400078ec0ff */
[----:B------:R-:W-:Y:S02]  /*12960*/  SHF.R.U32.HI R77, RZ, 0xa, R31 ;  /* 0x0000000aff4d7819 */ /* 0x000fe4000001161f */
[----:B------:R-:W-:Y:S02]  /*12970*/  LOP3.LUT R69, R31, 0x3e003e0, RZ, 0xc0, !PT ;  /* 0x03e003e01f457812 */ /* 0x000fe400078ec0ff */
[----:B------:R-:W-:-:S02]  /*12980*/  LOP3.LUT R49, R32, 0x1f001f, RZ, 0xc0, !PT ;  /* 0x001f001f20317812 */ /* 0x000fc400078ec0ff */
[----:B------:R-:W-:Y:S02]  /*12990*/  SHF.R.U32.HI R50, RZ, 0xa, R32 ;  /* 0x0000000aff327819 */ /* 0x000fe40000011620 */
[----:B------:R-:W-:Y:S02]  /*129a0*/  LOP3.LUT R73, R32, 0x3e003e0, RZ, 0xc0, !PT ;  /* 0x03e003e020497812 */ /* 0x000fe400078ec0ff */
[----:B------:R-:W-:Y:S02]  /*129b0*/  SHF.R.U32.HI R31, RZ, 0xd, R31 ;  /* 0x0000000dff1f7819 */ /* 0x000fe4000001161f */
[----:B------:R-:W-:Y:S02]  /*129c0*/  LOP3.LUT R21, R21, 0x40004, R28, 0xf8, !PT ;  /* 0x0004000415157812 */ /* 0x000fe400078ef81c */
[----:B------:R-:W-:Y:S02]  /*129d0*/  LOP3.LUT R30, R23, 0x40004, R30, 0xf8, !PT ;  /* 0x00040004171e7812 */ /* 0x000fe400078ef81e */
[----:B------:R-:W-:-:S02]  /*129e0*/  SHF.R.U32.HI R32, RZ, 0xc, R32 ;  /* 0x0000000cff207819 */ /* 0x000fc40000011620 */
[----:B------:R-:W-:Y:S02]  /*129f0*/  LOP3.LUT R24, R22, 0x40004, R29, 0xf8, !PT ;  /* 0x0004000416187812 */ /* 0x000fe400078ef81d */
[C---:B------:R-:W-:Y:S02]  /*12a00*/  LOP3.LUT R57, R33.reuse, 0x1f001f, RZ, 0xc0, !PT ;  /* 0x001f001f21397812 */ /* 0x040fe400078ec0ff */
[--C-:B------:R-:W-:Y:S02]  /*12a10*/  SHF.R.U32.HI R59, RZ, 0xa, R33.reuse ;  /* 0x0000000aff3b7819 */ /* 0x100fe40000011621 */
[----:B------:R-:W-:Y:S02]  /*12a20*/  LOP3.LUT R82, R33, 0x3e003e0, RZ, 0xc0, !PT ;  /* 0x03e003e021527812 */ /* 0x000fe400078ec0ff */
[----:B------:R-:W-:Y:S02]  /*12a30*/  SHF.R.U32.HI R23, RZ, 0xc, R33 ;  /* 0x0000000cff177819 */ /* 0x000fe40000011621 */
[----:B------:R-:W-:-:S02]  /*12a40*/  LOP3.LUT R33, R34, 0x1f001f, RZ, 0xc0, !PT ;  /* 0x001f001f22217812 */ /* 0x000fc400078ec0ff */
[--C-:B------:R-:W-:Y:S02]  /*12a50*/  SHF.R.U32.HI R71, RZ, 0xa, R34.reuse ;  /* 0x0000000aff477819 */ /* 0x100fe40000011622 */
[----:B------:R-:W-:Y:S02]  /*12a60*/  LOP3.LUT R84, R34, 0x3e003e0, RZ, 0xc0, !PT ;  /* 0x03e003e022547812 */ /* 0x000fe400078ec0ff */
[----:B------:R-:W-:Y:S02]  /*12a70*/  SHF.R.U32.HI R25, RZ, 0xc, R34 ;  /* 0x0000000cff197819 */ /* 0x000fe40000011622 */
[C---:B------:R-:W-:Y:S02]  /*12a80*/  LOP3.LUT R34, R35.reuse, 0x1f001f, RZ, 0xc0, !PT ;  /* 0x001f001f23227812 */ /* 0x040fe400078ec0ff */
[----:B------:R-:W-:Y:S02]  /*12a90*/  SHF.R.U32.HI R106, RZ, 0xa, R35 ;  /* 0x0000000aff6a7819 */ /* 0x000fe40000011623 */
[----:B------:R-:W-:-:S02]  /*12aa0*/  LOP3.LUT R85, R35, 0x3e003e0, RZ, 0xc0, !PT ;  /* 0x03e003e023557812 */ /* 0x000fc400078ec0ff */
[----:B------:R-:W-:Y:S02]  /*12ab0*/  LOP3.LUT R26, R26, 0x40004, R31, 0xf8, !PT ;  /* 0x000400041a1a7812 */ /* 0x000fe400078ef81f */
[----:B------:R-:W-:Y:S02]  /*12ac0*/  SHF.R.U32.HI R35, RZ, 0xc, R35 ;  /* 0x0000000cff237819 */ /* 0x000fe40000011623 */
[----:B------:R-:W-:Y:S02]  /*12ad0*/  LOP3.LUT R22, R21, 0x80008, R32, 0xf8, !PT ;  /* 0x0008000815167812 */ /* 0x000fe400078ef820 */
[----:B------:R-:W-:Y:S02]  /*12ae0*/  LOP3.LUT R24, R24, 0x80008, R23, 0xf8, !PT ;  /* 0x0008000818187812 */ /* 0x000fe400078ef817 */
[----:B------:R-:W-:Y:S02]  /*12af0*/  SHF.R.U32.HI R21, RZ, 0xb, R36 ;  /* 0x0000000bff157819 */ /* 0x000fe40000011624 */
[----:B------:R-:W-:-:S02]  /*12b00*/  @!P0 PRMT R93, R45, 0x7610, R93 ;  /* 0x000076102d5d8816 */ /* 0x000fc4000000005d */
[----:B------:R-:W-:Y:S02]  /*12b10*/  SHF.R.U32.HI R23, RZ, 0xb, R37 ;  /* 0x0000000bff177819 */ /* 0x000fe40000011625 */
[----:B------:R-:W-:Y:S02]  /*12b20*/  LOP3.LUT R58, R58, 0x64006400, RZ, 0xfc, !PT ;  /* 0x640064003a3a7812 */ /* 0x000fe400078efcff */
[----:B------:R-:W-:Y:S02]  /*12b30*/  LOP3.LUT R79, R30, 0x80008, R25, 0xf8, !PT ;  /* 0x000800081e4f7812 */ /* 0x000fe400078ef819 */
[----:B------:R-:W-:Y:S02]  /*12b40*/  SHF.R.U32.HI R72, RZ, 0xb, R38 ;  /* 0x0000000bff487819 */ /* 0x000fe40000011626 */
[----:B------:R-:W-:Y:S02]  /*12b50*/  LOP3.LUT R86, R26, 0x80008, R35, 0xf8, !PT ;  /* 0x000800081a567812 */ /* 0x000fe400078ef823 */
[----:B------:R-:W-:-:S02]  /*12b60*/  LOP3.LUT R25, R36, 0x1f001f, RZ, 0xc0, !PT ;  /* 0x001f001f24197812 */ /* 0x000fc400078ec0ff */
[----:B------:R-:W-:Y:S02]  /*12b70*/  SHF.R.U32.HI R26, RZ, 0xa, R36 ;  /* 0x0000000aff1a7819 */ /* 0x000fe40000011624 */
[----:B------:R-:W-:Y:S02]  /*12b80*/  LOP3.LUT R35, R36, 0x3e003e0, RZ, 0xc0, !PT ;  /* 0x03e003e024237812 */ /* 0x000fe400078ec0ff */
[----:B------:R-:W-:Y:S01]  /*12b90*/  LOP3.LUT R21, R22, 0x100010, R21, 0xf8, !PT ;  /* 0x0010001016157812 */ /* 0x000fe200078ef815 */
[----:B------:R-:W-:Y:S01]  /*12ba0*/  HFMA2 R83, R58, R17.H0_H0, -48, -48 ;  /* 0xd200d2003a537431 */ /* 0x000fe20000040011 */
[----:B------:R-:W-:Y:S02]  /*12bb0*/  @!P0 PRMT R93, R93, 0x7610, R45 ;  /* 0x000076105d5d8816 */ /* 0x000fe4000000002d */
[----:B------:R-:W-:Y:S02]  /*12bc0*/  LOP3.LUT R36, R37, 0x3e003e0, RZ, 0xc0, !PT ;  /* 0x03e003e025247812 */ /* 0x000fe400078ec0ff */
[----:B------:R-:W-:-:S02]  /*12bd0*/  LOP3.LUT R22, R24, 0x100010, R23, 0xf8, !PT ;  /* 0x0010001018167812 */ /* 0x000fc400078ef817 */
[----:B------:R-:W-:Y:S02]  /*12be0*/  LOP3.LUT R46, R46, 0x64006400, RZ, 0xfc, !PT ;  /* 0x640064002e2e7812 */ /* 0x000fe400078efcff */
[----:B------:R-:W-:Y:S02]  /*12bf0*/  LOP3.LUT R45, R27, 0x3e003e0, RZ, 0xc0, !PT ;  /* 0x03e003e01b2d7812 */ /* 0x000fe400078ec0ff */
[----:B------:R-:W-:Y:S02]  /*12c00*/  LOP3.LUT R23, R79, 0x100010, R72, 0xf8, !PT ;  /* 0x001000104f177812 */ /* 0x000fe400078ef848 */
[----:B------:R-:W-:Y:S02]  /*12c10*/  LOP3.LUT R72, R47, 0x64006400, RZ, 0xfc, !PT ;  /* 0x640064002f487812 */ /* 0x000fe400078efcff */
[----:B------:R-:W-:Y:S02]  /*12c20*/  LOP3.LUT R58, R20, 0x64006400, RZ, 0xfc, !PT ;  /* 0x64006400143a7812 */ /* 0x000fe400078efcff */
[----:B------:R-:W-:-:S02]  /*12c30*/  LOP3.LUT R74, R27, 0x1f001f, RZ, 0xc0, !PT ;  /* 0x001f001f1b4a7812 */ /* 0x000fc400078ec0ff */
[----:B------:R-:W-:Y:S01]  /*12c40*/  SHF.R.U32.HI R75, RZ, 0xa, R27 ;  /* 0x0000000aff4b7819 */ /* 0x000fe2000001161b */
[----:B------:R-:W-:Y:S01]  /*12c50*/  HFMA2 R87, R46, R17.H0_H0, -48, -48 ;  /* 0xd200d2002e577431 */ /* 0x000fe20000040011 */
[----:B------:R-:W-:Y:S02]  /*12c60*/  LOP3.LUT R27, R37, 0x1f001f, RZ, 0xc0, !PT ;  /* 0x001f001f251b7812 */ /* 0x000fe400078ec0ff */
[----:B------:R-:W-:Y:S02]  /*12c70*/  SHF.R.U32.HI R28, RZ, 0xa, R37 ;  /* 0x0000000aff1c7819 */ /* 0x000fe40000011625 */
[----:B------:R-:W-:Y:S02]  /*12c80*/  LOP3.LUT R20, R64, 0x64006400, RZ, 0xfc, !PT ;  /* 0x6400640040147812 */ /* 0x000fe400078efcff */
[----:B------:R-:W-:Y:S02]  /*12c90*/  LOP3.LUT R36, R36, 0x64006400, RZ, 0xfc, !PT ;  /* 0x6400640024247812 */ /* 0x000fe400078efcff */
[----:B------:R-:W-:-:S02]  /*12ca0*/  LOP3.LUT R29, R38, 0x1f001f, RZ, 0xc0, !PT ;  /* 0x001f001f261d7812 */ /* 0x000fc400078ec0ff */
[----:B------:R-:W-:Y:S02]  /*12cb0*/  SHF.R.U32.HI R30, RZ, 0xa, R38 ;  /* 0x0000000aff1e7819 */ /* 0x000fe40000011626 */
[----:B------:R-:W-:Y:S02]  /*12cc0*/  LOP3.LUT R37, R38, 0x3e003e0, RZ, 0xc0, !PT ;  /* 0x03e003e026257812 */ /* 0x000fe400078ec0ff */
[----:B------:R-:W-:Y:S02]  /*12cd0*/  LOP3.LUT R76, R61, 0x64006400, RZ, 0xfc, !PT ;  /* 0x640064003d4c7812 */ /* 0x000fe400078efcff */
[----:B------:R-:W-:Y:S01]  /*12ce0*/  LOP3.LUT R88, R45, 0x64006400, RZ, 0xfc, !PT ;  /* 0x640064002d587812 */ /* 0x000fe200078efcff */
[----:B------:R-:W-:Y:S01]  /*12cf0*/  HFMA2 R91, R72, R17.H0_H0, -48, -48 ;  /* 0xd200d200485b7431 */ /* 0x000fe20000040011 */
[C---:B------:R-:W-:Y:S02]  /*12d00*/  LOP3.LUT R38, R39.reuse, 0x3e003e0, RZ, 0xc0, !PT ;  /* 0x03e003e027267812 */ /* 0x040fe400078ec0ff */
[----:B------:R-:W-:-:S02]  /*12d10*/  LOP3.LUT R31, R39, 0x1f001f, RZ, 0xc0, !PT ;  /* 0x001f001f271f7812 */ /* 0x000fc400078ec0ff */
[--C-:B------:R-:W-:Y:S02]  /*12d20*/  SHF.R.U32.HI R32, RZ, 0xa, R39.reuse ;  /* 0x0000000aff207819 */ /* 0x100fe40000011627 */
[----:B------:R-:W-:Y:S02]  /*12d30*/  LOP3.LUT R18, R18, 0x64006400, RZ, 0xfc, !PT ;  /* 0x6400640012127812 */ /* 0x000fe400078efcff */
[----:B------:R-:W-:Y:S01]  /*12d40*/  LOP3.LUT R46, R68, 0x64006400, RZ, 0xfc, !PT ;  /* 0x64006400442e7812 */ /* 0x000fe200078efcff */
[----:B------:R-:W-:Y:S01]  /*12d50*/  HFMA2 R68, R58, R17.H0_H0, -48, -48 ;  /* 0xd200d2003a447431 */ /* 0x000fe20000040011 */
[----:B------:R-:W-:Y:S02]  /*12d60*/  SHF.R.U32.HI R39, RZ, 0xb, R39 ;  /* 0x0000000bff277819 */ /* 0x000fe40000011627 */
[----:B------:R-:W-:Y:S02]  /*12d70*/  LOP3.LUT R80, R80, 0x1f001f, RZ, 0xc0, !PT ;  /* 0x001f001f50507812 */ /* 0x000fe400078ec0ff */
[----:B------:R-:W-:-:S02]  /*12d80*/  LOP3.LUT R48, R48, 0x1f001f, RZ, 0xc0, !PT ;  /* 0x001f001f30307812 */ /* 0x000fc400078ec0ff */
[----:B------:R-:W-:Y:S01]  /*12d90*/  LOP3.LUT R72, R19, 0x64006400, RZ, 0xfc, !PT ;  /* 0x6400640013487812 */ /* 0x000fe200078efcff */
[-C--:B------:R-:W-:Y:S01]  /*12da0*/  HFMA2 R19, R36, R17.reuse.H0_H0, -48, -48 ;  /* 0xd200d20024137431 */ /* 0x080fe20000040011 */
[----:B------:R-:W-:Y:S01]  /*12db0*/  LOP3.LUT R58, R73, 0x64006400, RZ, 0xfc, !PT ;  /* 0x64006400493a7812 */ /* 0x000fe200078efcff */
[-C--:B------:R-:W-:Y:S01]  /*12dc0*/  HFMA2 R73, R20, R17.reuse.H0_H0, -48, -48 ;  /* 0xd200d20014497431 */ /* 0x080fe20000040011 */
[----:B------:R-:W-:Y:S01]  /*12dd0*/  LOP3.LUT R20, R35, 0x64006400, RZ, 0xfc, !PT ;  /* 0x6400640023147812 */ /* 0x000fe200078efcff */
[-C--:B------:R-:W-:Y:S01]  /*12de0*/  HFMA2 R79, R76, R17.reuse.H0_H0, -48, -48 ;  /* 0xd200d2004c4f7431 */ /* 0x080fe20000040011 */
[----:B------:R-:W-:Y:S01]  /*12df0*/  LOP3.LUT R43, R43, 0x1f001f, RZ, 0xc0, !PT ;  /* 0x001f001f2b2b7812 */ /* 0x000fe200078ec0ff */
[-C--:B------:R-:W-:Y:S01]  /*12e00*/  HFMA2 R64, R88, R17.reuse.H0_H0, -48, -48 ;  /* 0xd200d20058407431 */ /* 0x080fe20000040011 */
[----:B------:R-:W-:Y:S01]  /*12e10*/  LOP3.LUT R78, R78, 0x64006400, RZ, 0xfc, !PT ;  /* 0x640064004e4e7812 */ /* 0x000fe200078efcff */
[----:B------:R-:W-:Y:S01]  /*12e20*/  HFMA2 R76, R18, R17.H0_H0, -48, -48 ;  /* 0xd200d200124c7431 */ /* 0x000fe20000040011 */
[----:B------:R-:W-:-:S02]  /*12e30*/  LOP3.LUT R36, R75, 0x1f001f, RZ, 0xc0, !PT ;  /* 0x001f001f4b247812 */ /* 0x000fc400078ec0ff */
[----:B------:R-:W-:Y:S02]  /*12e40*/  LOP3.LUT R24, R86, 0x100010, R39, 0xf8, !PT ;  /* 0x0010001056187812 */ /* 0x000fe400078ef827 */
[----:B------:R-:W-:Y:S02]  /*12e50*/  LOP3.LUT R88, R85, 0x64006400, RZ, 0xfc, !PT ;  /* 0x6400640055587812 */ /* 0x000fe400078efcff */
[----:B------:R-:W-:Y:S02]  /*12e60*/  ISETP.NE.AND P0, PT, R100, RZ, PT ;  /* 0x000000ff6400720c */ /* 0x000fe40003f05270 */
        /* <DEDUP_REMOVED lines=13> */
[----:B------:R-:W-:Y:S01]  /*12f40*/  LOP3.LUT R52, R33, 0x64006400, RZ, 0xfc, !PT ;  /* 0x6400640021347812 */ /* 0x000fe200078efcff */
[----:B------:R-:W-:Y:S01]  /*12f50*/  HADD2 R80, R78, -1040, -1040 ;  /* 0xe410e4104e507430 */ /* 0x000fe20000000000 */
[----:B------:R-:W-:-:S02]  /*12f60*/  LOP3.LUT R60, R60, 0x64006400, RZ, 0xfc, !PT ;  /* 0x640064003c3c7812 */ /* 0x000fc400078efcff */
[----:B------:R-:W-:Y:S02]  /*12f70*/  LOP3.LUT R43, R43, 0x64006400, RZ, 0xfc, !PT ;  /* 0x640064002b2b7812 */ /* 0x000fe400078efcff */
[----:B------:R-:W-:Y:S01]  /*12f80*/  LOP3.LUT R33, R71, 0x1f001f, RZ, 0xc0, !PT ;  /* 0x001f001f47217812 */ /* 0x000fe200078ec0ff */
[-C--:B------:R-:W-:Y:S01]  /*12f90*/  HFMA2 R69, R46, R17.reuse.H0_H0, -48, -48 ;  /* 0xd200d2002e457431 */ /* 0x080fe20000040011 */
[----:B------:R-:W-:Y:S01]  /*12fa0*/  LOP3.LUT R44, R44, 0x64006400, RZ, 0xfc, !PT ;  /* 0x640064002c2c7812 */ /* 0x000fe200078efcff */
[----:B------:R-:W-:Y:S01]  /*12fb0*/  HFMA2 R47, R88, R17.H0_H0, -48, -48 ;  /* 0xd200d200582f7431 */ /* 0x000fe20000040011 */
[----:B------:R-:W-:Y:S01]  /*12fc0*/  LOP3.LUT R54, R54, 0x64006400, RZ, 0xfc, !PT ;  /* 0x6400640036367812 */ /* 0x000fe200078efcff */
[----:B------:R-:W-:Y:S01]  /*12fd0*/  HADD2 R78, R35, -1040, -1040 ;  /* 0xe410e410234e7430 */ /* 0x000fe20000000000 */
[----:B------:R-:W-:Y:S02]  /*12fe0*/  LOP3.LUT R66, R66, 0x64006400, RZ, 0xfc, !PT ;  /* 0x6400640042427812 */ /* 0x000fe400078efcff */
[----:B------:R-:W-:-:S02]  /*12ff0*/  LOP3.LUT R40, R40, 0x64006400, RZ, 0xfc, !PT ;  /* 0x6400640028287812 */ /* 0x000fc400078efcff */
[----:B------:R-:W-:Y:S02]  /*13000*/  LOP3.LUT R55, R55, 0x64006400, RZ, 0xfc, !PT ;  /* 0x6400640037377812 */ /* 0x000fe400078efcff */
        /* <DEDUP_REMOVED lines=17> */
[----:B------:R-:W-:Y:S01]  /*13120*/  HADD2 R88, R56, -1040, -1040 ;  /* 0xe410e41038587430 */ /* 0x000fe20000000000 */
[----:B------:R-:W-:Y:S01]  /*13130*/  LOP3.LUT R28, R28, 0x1f001f, RZ, 0xc0, !PT ;  /* 0x001f001f1c1c7812 */ /* 0x000fe200078ec0ff */
[----:B------:R-:W-:Y:S01]  /*13140*/  HFMA2 R17, R38, R17.H0_H0, -48, -48 ;  /* 0xd200d20026117431 */ /* 0x000fe20000040011 */
[----:B------:R-:W-:-:S02]  /*13150*/  LOP3.LUT R30, R30, 0x1f001f, RZ, 0xc0, !PT ;  /* 0x001f001f1e1e7812 */ /* 0x000fc400078ec0ff */
[----:B------:R-:W-:Y:S01]  /*13160*/  LOP3.LUT R32, R32, 0x1f001f, RZ, 0xc0, !PT ;  /* 0x001f001f20207812 */ /* 0x000fe200078ec0ff */
[----:B------:R-:W-:Y:S01]  /*13170*/  HADD2 R84, R60, -1040, -1040 ;  /* 0xe410e4103c547430 */ /* 0x000fe20000000000 */
        /* <DEDUP_REMOVED lines=37> */
[----:B------:R-:W-:-:S02]  /*133d0*/  HADD2 R21, R25, -1040, -1040 ;  /* 0xe410e41019157430 */ /* 0x000fc40000000000 */
[----:B------:R-:W-:Y:S02]  /*133e0*/  HADD2 R81, R62, -1040, -1040 ;  /* 0xe410e4103e517430 */ /* 0x000fe40000000000 */
[----:B------:R-:W-:Y:S02]  /*133f0*/  HADD2 R77, R74, -1040, -1040 ;  /* 0xe410e4104a4d7430 */ /* 0x000fe40000000000 */
[----:B------:R-:W-:Y:S02]  /*13400*/  HADD2 R25, R26, -1040, -1040 ;  /* 0xe410e4101a197430 */ /* 0x000fe40000000000 */
[----:B------:R-:W-:Y:S02]  /*13410*/  HADD2 R85, R53, -1040, -1040 ;  /* 0xe410e41035557430 */ /* 0x000fe40000000000 */
[----:B------:R-:W-:Y:S02]  /*13420*/  HADD2 R67, R63, -1040, -1040 ;  /* 0xe410e4103f437430 */ /* 0x000fe40000000000 */
        /* <DEDUP_REMOVED lines=27> */
[----:B------:R-:W-:Y:S01]  /*135e0*/  HADD2 R44, R44, -1040, -1040 ;  /* 0xe410e4102c2c7430 */ /* 0x000fe20000000000 */
[----:B------:R-:W-:Y:S06]  /*135f0*/  @!P0 BRA `(.L_x_1583) ;  /* 0x0000000400308947 */ /* 0x000fec0003800000 */
[----:B------:R-:W0:Y:S04]  /*13600*/  LDS.128 R36, [UR4] ;  /* 0x00000004ff247984 */ /* 0x000e280008000c00 */
[----:B------:R-:W1:Y:S01]  /*13610*/  LDS.128 R28, [UR4+0x10] ;  /* 0x00001004ff1c7984 */ /* 0x000e620008000c00 */
[-C--:B0-----:R-:W-:Y:S01]  /*13620*/  HFMA2.MMA R32, R92, R36.reuse, RZ ;  /* 0x000000245c207235 */ /* 0x081fe200000000ff */
[-C--:B------:R-:W-:Y:S01]  /*13630*/  HFMA2 R33, R88, R36.reuse, RZ.H0_H0 ;  /* 0x0000002458217231 */ /* 0x080fe200000400ff */
[----:B------:R-:W-:Y:S01]  /*13640*/  HFMA2.MMA R34, R84, R36, RZ ;  /* 0x0000002454227235 */ /* 0x000fe200000000ff */
[----:B------:R-:W-:Y:S02]  /*13650*/  HFMA2 R36, R80, R36, RZ.H0_H0 ;  /* 0x0000002450247231 */ /* 0x000fe400000400ff */
[----:B------:R-:W-:-:S02]  /*13660*/  HFMA2 R33, R87, R37, R33 ;  /* 0x0000002557217231 */ /* 0x000fc40000000021 */
[----:B------:R-:W-:Y:S01]  /*13670*/  HFMA2 R36, R79, R37, R36 ;  /* 0x000000254f247231 */ /* 0x000fe20000000024 */
[-C--:B------:R-:W-:Y:S02]  /*13680*/  HFMA2.MMA R32, R91, R37.reuse, R32 ;  /* 0x000000255b207235 */ /* 0x080fe40000000020 */
[----:B------:R-:W-:Y:S01]  /*13690*/  HFMA2.MMA R34, R83, R37, R34 ;  /* 0x0000002553227235 */ /* 0x000fe20000000022 */
[----:B------:R-:W-:-:S04]  /*136a0*/  HFMA2 R37, R86, R38, R33 ;  /* 0x0000002656257231 */ /* 0x000fc80000000021 */
[-C--:B------:R-:W-:Y:S01]  /*136b0*/  HFMA2 R37, R85, R39.reuse, R37 ;  /* 0x0000002755257231 */ /* 0x080fe20000000025 */
[-C--:B------:R-:W-:Y:S02]  /*136c0*/  HFMA2.MMA R32, R90, R38.reuse, R32 ;  /* 0x000000265a207235 */ /* 0x080fe40000000020 */
[----:B------:R-:W-:Y:S01]  /*136d0*/  HFMA2.MMA R106, R82, R38, R34 ;  /* 0x00000026526a7235 */ /* 0x000fe20000000022 */
[----:B------:R-:W-:Y:S02]  /*136e0*/  HFMA2 R38, R78, R38, R36 ;  /* 0x000000264e267231 */ /* 0x000fe40000000024 */
[-C--:B-1----:R-:W-:Y:S02]  /*136f0*/  HFMA2 R37, R72, R28.reuse, R37 ;  /* 0x0000001c48257231 */ /* 0x082fe40000000025 */
[----:B------:R-:W-:Y:S01]  /*13700*/  HFMA2 R38, R77, R39, R38 ;  /* 0x000000274d267231 */ /* 0x000fe20000000026 */
[-C--:B------:R-:W-:Y:S01]  /*13710*/  HFMA2.MMA R36, R89, R39.reuse, R32 ;  /* 0x0000002759247235 */ /* 0x080fe20000000020 */
[----:B------:R-:W-:Y:S01]  /*13720*/  HFMA2 R37, R71, R29, R37 ;  /* 0x0000001d47257231 */ /* 0x000fe20000000025 */
[----:B------:R-:W0:Y:S01]  /*13730*/  LDS.128 R32, [UR4+0x20] ;  /* 0x00002004ff207984 */ /* 0x000e220008000c00 */
[----:B------:R-:W-:Y:S01]  /*13740*/  HFMA2.MMA R106, R81, R39, R106 ;  /* 0x00000027516a7235 */ /* 0x000fe2000000006a */
[----:B------:R-:W-:-:S04]  /*13750*/  HFMA2 R38, R64, R28, R38 ;  /* 0x0000001c40267231 */ /* 0x000fc80000000026 */
[-C--:B------:R-:W-:Y:S01]  /*13760*/  HFMA2.MMA R36, R76, R28.reuse, R36 ;  /* 0x0000001c4c247235 */ /* 0x080fe20000000024 */
[----:B------:R-:W-:Y:S02]  /*13770*/  HFMA2 R38, R63, R29, R38 ;  /* 0x0000001d3f267231 */ /* 0x000fe40000000026 */
[----:B------:R-:W-:-:S05]  /*13780*/  HFMA2.MMA R106, R68, R28, R106 ;  /* 0x0000001c446a7235 */ /* 0x000fca000000006a */
[----:B------:R-:W-:-:S03]  /*13790*/  HFMA2.MMA R36, R75, R29, R36 ;  /* 0x0000001d4b247235 */ /* 0x000fc60000000024 */
[----:B------:R-:W-:Y:S01]  /*137a0*/  HFMA2.MMA R106, R67, R29, R106 ;  /* 0x0000001d436a7235 */ /* 0x000fe2000000006a */
[----:B------:R-:W-:-:S04]  /*137b0*/  HFMA2 R29, R70, R30, R37 ;  /* 0x0000001e461d7231 */ /* 0x000fc80000000025 */
[-C--:B------:R-:W-:Y:S01]  /*137c0*/  HFMA2.MMA R36, R74, R30.reuse, R36 ;  /* 0x0000001e4a247235 */ /* 0x080fe20000000024 */
[----:B------:R-:W-:Y:S02]  /*137d0*/  HFMA2 R29, R69, R31, R29 ;  /* 0x0000001f451d7231 */ /* 0x000fe4000000001d */
[----:B------:R-:W-:Y:S01]  /*137e0*/  HFMA2.MMA R106, R66, R30, R106 ;  /* 0x0000001e426a7235 */ /* 0x000fe2000000006a */
[----:B------:R-:W-:-:S04]  /*137f0*/  HFMA2 R30, R62, R30, R38 ;  /* 0x0000001e3e1e7231 */ /* 0x000fc80000000026 */
[-C--:B------:R-:W-:Y:S01]  /*13800*/  HFMA2.MMA R28, R73, R31.reuse, R36 ;  /* 0x0000001f491c7235 */ /* 0x080fe20000000024 */
[----:B------:R-:W-:Y:S01]  /*13810*/  HFMA2 R30, R61, R31, R30 ;  /* 0x0000001f3d1e7231 */ /* 0x000fe2000000001e */
[----:B------:R-:W1:Y:S01]  /*13820*/  LDS.128 R36, [UR4+0x30] ;  /* 0x00003004ff247984 */ /* 0x000e620008000c00 */
[----:B------:R-:W-:-:S05]  /*13830*/  HFMA2.MMA R106, R65, R31, R106 ;  /* 0x0000001f416a7235 */ /* 0x000fca000000006a */
[-C--:B0-----:R-:W-:Y:S01]  /*13840*/  HFMA2.MMA R28, R60, R32.reuse, R28 ;  /* 0x000000203c1c7235 */ /* 0x081fe2000000001c */
[-C--:B------:R-:W-:Y:S02]  /*13850*/  HFMA2 R29, R48, R32.reuse, R29 ;  /* 0x00000020301d7231 */ /* 0x080fe4000000001d */
[----:B------:R-:W-:Y:S01]  /*13860*/  HFMA2.MMA R106, R49, R32, R106 ;  /* 0x00000020316a7235 */ /* 0x000fe2000000006a */
[----:B------:R-:W-:Y:S02]  /*13870*/  HFMA2 R30, R50, R32, R30 ;  /* 0x00000020321e7231 */ /* 0x000fe4000000001e */
        /* <DEDUP_REMOVED lines=8> */
[-C--:B------:R-:W-:Y:S02]  /*13900*/  HFMA2.MMA R28, R58, R34.reuse, R28 ;  /* 0x000000223a1c7235 */ /* 0x080fe4000000001c */
[----:B------:R-:W-:-:S06]  /*13910*/  HFMA2.MMA R106, R46, R34, R106 ;  /* 0x000000222e6a7235 */ /* 0x000fcc000000006a */
[-C--:B------:R-:W-:Y:S02]  /*13920*/  HFMA2.MMA R28, R54, R35.reuse, R28 ;  /* 0x00000023361c7235 */ /* 0x080fe4000000001c */
[----:B------:R-:W-:-:S06]  /*13930*/  HFMA2.MMA R106, R56, R35, R106 ;  /* 0x00000023386a7235 */ /* 0x000fcc000000006a */
[-C--:B-1----:R-:W-:Y:S01]  /*13940*/  HFMA2.MMA R28, R21, R36.reuse, R28 ;  /* 0x00000024151c7235 */ /* 0x082fe2000000001c */
[-C--:B------:R-:W-:Y:S01]  /*13950*/  HFMA2 R29, R22, R36.reuse, R29 ;  /* 0x00000024161d7231 */ /* 0x080fe2000000001d */
        /* <DEDUP_REMOVED lines=11> */
[----:B------:R-:W-:Y:S01]  /*13a10*/  HADD2 R29, R29.H0_H0, R29.H1_H1 ;  /* 0x3000001d1d1d7230 */ /* 0x000fe20000000800 */
[----:B------:R-:W-:Y:S01]  /*13a20*/  HFMA2.MMA R106, R41, R38, R106 ;  /* 0x00000026296a7235 */ /* 0x000fe2000000006a */
[----:B------:R-:W-:-:S05]  /*13a30*/  HADD2 R30, R30.H0_H0, R30.H1_H1 ;  /* 0x3000001e1e1e7230 */ /* 0x000fca0000000800 */
[-C--:B------:R-:W-:Y:S02]  /*13a40*/  HFMA2.MMA R28, R26, R39.reuse, R28 ;  /* 0x000000271a1c7235 */ /* 0x080fe4000000001c */
[----:B------:R-:W-:-:S08]  /*13a50*/  HFMA2.MMA R106, R42, R39, R106 ;  /* 0x000000272a6a7235 */ /* 0x000fd0000000006a */
[----:B------:R-:W-:Y:S02]  /*13a60*/  HADD2 R28, R28.H0_H0, R28.H1_H1 ;  /* 0x3000001c1c1c7230 */ /* 0x000fe40000000800 */
[----:B------:R-:W-:-:S03]  /*13a70*/  HADD2 R106, R106.H0_H0, R106.H1_H1 ;  /* 0x3000006a6a6a7230 */ /* 0x000fc60000000800 */
[----:B------:R-:W-:Y:S02]  /*13a80*/  PRMT R28, R28, 0x5410, R29 ;  /* 0x000054101c1c7816 */ /* 0x000fe4000000001d */
[----:B------:R-:W-:-:S04]  /*13a90*/  PRMT R106, R106, 0x5410, R30 ;  /* 0x000054106a6a7816 */ /* 0x000fc8000000001e */
[----:B------:R-:W-:Y:S01]  /*13aa0*/  HFMA2.MMA R16, R28, R94, R16 ;  /* 0x0000005e1c107235 */ /* 0x000fe20000000010 */
[----:B------:R-:W-:-:S10]  /*13ab0*/  HFMA2 R15, R106, R93, R15 ;  /* 0x0000005d6a0f7231 */ /* 0x000fd4000000000f */
.L_x_1583:
[----:B------:R-:W-:Y:S05]  /*13ac0*/  @!P1 BRA `(.L_x_1584) ;  /* 0x0000000400309947 */ /* 0x000fea0003800000 */
[----:B------:R-:W0:Y:S04]  /*13ad0*/  LDS.128 R36, [UR4+0x80] ;  /* 0x00008004ff247984 */ /* 0x000e280008000c00 */
        /* <DEDUP_REMOVED lines=75> */
.L_x_1584:
        /* <DEDUP_REMOVED lines=77> */
.L_x_1585:
        /* <DEDUP_REMOVED lines=77> */
.L_x_1586:
[----:B------:R-:W0:Y:S01]  /*14930*/  LDS.128 R36, [UR4+0x200] ;  /* 0x00020004ff247984 */ /* 0x000e220008000c00 */
[----:B------:R-:W-:Y:S02]  /*14940*/  MOV R111, R23 ;  /* 0x00000017006f7202 */ /* 0x000fe40000000f00 */
[----:B------:R-:W-:Y:S01]  /*14950*/  MOV R110, R18 ;  /* 0x00000012006e7202 */ /* 0x000fe20000000f00 */
[----:B------:R-:W1:Y:S01]  /*14960*/  LDS.128 R32, [UR4+0x210] ;  /* 0x00021004ff207984 */ /* 0x000e620008000c00 */
[----:B------:R-:W-:Y:S02]  /*14970*/  MOV R108, R19 ;  /* 0x00000013006c7202 */ /* 0x000fe40000000f00 */
[----:B------:R-:W-:Y:S02]  /*14980*/  MOV R112, R17 ;  /* 0x0000001100707202 */ /* 0x000fe40000000f00 */
[----:B------:R-:W-:Y:S02]  /*14990*/  MOV R115, R25 ;  /* 0x0000001900737202 */ /* 0x000fe40000000f00 */
[----:B------:R-:W-:-:S02]  /*149a0*/  MOV R113, R24 ;  /* 0x0000001800717202 */ /* 0x000fc40000000f00 */
[----:B------:R-:W-:Y:S02]  /*149b0*/  MOV R109, R22 ;  /* 0x00000016006d7202 */ /* 0x000fe40000000f00 */
[----:B------:R-:W-:Y:S02]  /*149c0*/  MOV R114, R26 ;  /* 0x0000001a00727202 */ /* 0x000fe40000000f00 */
[----:B------:R-:W-:Y:S02]  /*149d0*/  MOV R117, R27 ;  /* 0x0000001b00757202 */ /* 0x000fe40000000f00 */
[----:B------:R-:W-:Y:S02]  /*149e0*/  MOV R116, R40 ;  /* 0x0000002800747202 */ /* 0x000fe40000000f00 */
[----:B------:R-:W-:-:S04]  /*149f0*/  IADD3 R98, R98, 0x20, RZ ;  /* 0x0000002062627810 */ /* 0x000fc80007ffe0ff */
[C---:B------:R-:W-:Y:S02]  /*14a00*/  ISETP.GE.AND P0, PT, R98.reuse, UR5, PT ;  /* 0x0000000562007c0c */ /* 0x040fe4000bf06270 */
[----:B------:R-:W-:Y:S01]  /*14a10*/  ISETP.LT.AND P1, PT, R98, R103, PT ;  /* 0x000000676200720c */ /* 0x000fe20003f21270 */
[-C--:B0-----:R-:W-:Y:S01]  /*14a20*/  HFMA2.MMA R28, R92, R36.reuse, RZ ;  /* 0x000000245c1c7235 */ /* 0x081fe200000000ff */
[-C--:B------:R-:W-:Y:S01]  /*14a30*/  HFMA2 R29, R88, R36.reuse, RZ.H0_H0 ;  /* 0x00000024581d7231 */ /* 0x080fe200000400ff */
[----:B------:R-:W-:Y:S01]  /*14a40*/  HFMA2.MMA R30, R84, R36, RZ ;  /* 0x00000024541e7235 */ /* 0x000fe200000000ff */
[----:B------:R-:W-:Y:S02]  /*14a50*/  HFMA2 R36, R80, R36, RZ.H0_H0 ;  /* 0x0000002450247231 */ /* 0x000fe400000400ff */
[-C--:B------:R-:W-:Y:S02]  /*14a60*/  HFMA2 R29, R87, R37.reuse, R29 ;  /* 0x00000025571d7231 */ /* 0x080fe4000000001d */
[----:B------:R-:W-:Y:S01]  /*14a70*/  HFMA2 R31, R79, R37, R36 ;  /* 0x000000254f1f7231 */ /* 0x000fe20000000024 */
[----:B------:R-:W-:-:S02]  /*14a80*/  HFMA2.MMA R28, R91, R37, R28 ;  /* 0x000000255b1c7235 */ /* 0x000fc4000000001c */
[----:B------:R-:W-:Y:S01]  /*14a90*/  HFMA2.MMA R30, R83, R37, R30 ;  /* 0x00000025531e7235 */ /* 0x000fe2000000001e */
[-C--:B------:R-:W-:Y:S02]  /*14aa0*/  HFMA2 R37, R86, R38.reuse, R29 ;  /* 0x0000002656257231 */ /* 0x080fe4000000001d */
[----:B------:R-:W-:-:S03]  /*14ab0*/  HFMA2 R107, R78, R38, R31 ;  /* 0x000000264e6b7231 */ /* 0x000fc6000000001f */
[-C--:B------:R-:W-:Y:S01]  /*14ac0*/  HFMA2.MMA R36, R90, R38.reuse, R28 ;  /* 0x000000265a247235 */ /* 0x080fe2000000001c */
[----:B------:R-:W-:Y:S01]  /*14ad0*/  HFMA2 R107, R77, R39, R107 ;  /* 0x000000274d6b7231 */ /* 0x000fe2000000006b */
[----:B------:R-:W-:Y:S02]  /*14ae0*/  HFMA2.MMA R106, R82, R38, R30 ;  /* 0x00000026526a7235 */ /* 0x000fe4000000001e */
[----:B------:R-:W0:Y:S01]  /*14af0*/  LDS.128 R28, [UR4+0x220] ;  /* 0x00022004ff1c7984 */ /* 0x000e220008000c00 */
[----:B-1----:R-:W-:-:S03]  /*14b00*/  HFMA2 R107, R64, R32, R107 ;  /* 0x00000020406b7231 */ /* 0x002fc6000000006b */
[-C--:B------:R-:W-:Y:S01]  /*14b10*/  HFMA2.MMA R38, R89, R39.reuse, R36 ;  /* 0x0000002759267235 */ /* 0x080fe20000000024 */
[----:B------:R-:W-:Y:S01]  /*14b20*/  HFMA2 R36, R85, R39, R37 ;  /* 0x0000002755247231 */ /* 0x000fe20000000025 */
[----:B------:R-:W-:Y:S01]  /*14b30*/  HFMA2.MMA R106, R81, R39, R106 ;  /* 0x00000027516a7235 */ /* 0x000fe2000000006a */
[-C--:B------:R-:W-:Y:S02]  /*14b40*/  HFMA2 R107, R63, R33.reuse, R107 ;  /* 0x000000213f6b7231 */ /* 0x080fe4000000006b */
[----:B------:R-:W-:Y:S02]  /*14b50*/  HFMA2 R36, R72, R32, R36 ;  /* 0x0000002048247231 */ /* 0x000fe40000000024 */
[----:B------:R-:W-:Y:S01]  /*14b60*/  HFMA2 R107, R62, R34, R107 ;  /* 0x000000223e6b7231 */ /* 0x000fe2000000006b */
        /* <DEDUP_REMOVED lines=8> */
[-C--:B------:R-:W-:Y:S02]  /*14bf0*/  HFMA2.MMA R32, R74, R34.reuse, R37 ;  /* 0x000000224a207235 */ /* 0x080fe40000000025 */
[----:B------:R-:W-:Y:S01]  /*14c00*/  HFMA2.MMA R106, R66, R34, R106 ;  /* 0x00000022426a7235 */ /* 0x000fe2000000006a */
[----:B------:R-:W1:Y:S05]  /*14c10*/  LDS.128 R36, [UR4+0x230] ;  /* 0x00023004ff247984 */ /* 0x000e6a0008000c00 */
[-C--:B------:R-:W-:Y:S02]  /*14c20*/  HFMA2.MMA R32, R73, R35.reuse, R32 ;  /* 0x0000002349207235 */ /* 0x080fe40000000020 */
[----:B------:R-:W-:Y:S01]  /*14c30*/  HFMA2.MMA R106, R65, R35, R106 ;  /* 0x00000023416a7235 */ /* 0x000fe2000000006a */
[----:B0-----:R-:W-:-:S02]  /*14c40*/  HFMA2 R33, R48, R28, R33 ;  /* 0x0000001c30217231 */ /* 0x001fc40000000021 */
[----:B------:R-:W-:-:S03]  /*14c50*/  HFMA2 R107, R50, R28, R107 ;  /* 0x0000001c326b7231 */ /* 0x000fc6000000006b */
[-C--:B------:R-:W-:Y:S01]  /*14c60*/  HFMA2.MMA R32, R60, R28.reuse, R32 ;  /* 0x0000001c3c207235 */ /* 0x080fe20000000020 */
[-C--:B------:R-:W-:Y:S01]  /*14c70*/  HFMA2 R33, R51, R29.reuse, R33 ;  /* 0x0000001d33217231 */ /* 0x080fe20000000021 */
[----:B------:R-:W-:Y:S01]  /*14c80*/  HFMA2.MMA R106, R49, R28, R106 ;  /* 0x0000001c316a7235 */ /* 0x000fe2000000006a */
[----:B------:R-:W-:-:S04]  /*14c90*/  HFMA2 R107, R53, R29, R107 ;  /* 0x0000001d356b7231 */ /* 0x000fc8000000006b */
[-C--:B------:R-:W-:Y:S01]  /*14ca0*/  HFMA2 R107, R47, R30.reuse, R107 ;  /* 0x0000001e2f6b7231 */ /* 0x080fe2000000006b */
[-C--:B------:R-:W-:Y:S02]  /*14cb0*/  HFMA2.MMA R32, R59, R29.reuse, R32 ;  /* 0x0000001d3b207235 */ /* 0x080fe40000000020 */
[----:B------:R-:W-:Y:S01]  /*14cc0*/  HFMA2.MMA R106, R52, R29, R106 ;  /* 0x0000001d346a7235 */ /* 0x000fe2000000006a */
[----:B------:R-:W-:-:S04]  /*14cd0*/  HFMA2 R29, R45, R30, R33 ;  /* 0x0000001e2d1d7231 */ /* 0x000fc80000000021 */
[-C--:B------:R-:W-:Y:S01]  /*14ce0*/  HFMA2 R29, R55, R31.reuse, R29 ;  /* 0x0000001f371d7231 */ /* 0x080fe2000000001d */
[-C--:B------:R-:W-:Y:S02]  /*14cf0*/  HFMA2.MMA R28, R58, R30.reuse, R32 ;  /* 0x0000001e3a1c7235 */ /* 0x080fe40000000020 */
[----:B------:R-:W-:Y:S01]  /*14d00*/  HFMA2.MMA R106, R46, R30, R106 ;  /* 0x0000001e2e6a7235 */ /* 0x000fe2000000006a */
[----:B------:R-:W0:Y:S05]  /*14d10*/  LDS.128 R32, [UR4+0x280] ;  /* 0x00028004ff207984 */ /* 0x000e2a0008000c00 */
[-C--:B------:R-:W-:Y:S02]  /*14d20*/  HFMA2.MMA R28, R54, R31.reuse, R28 ;  /* 0x0000001f361c7235 */ /* 0x080fe4000000001c */
[----:B------:R-:W-:Y:S01]  /*14d30*/  HFMA2.MMA R106, R56, R31, R106 ;  /* 0x0000001f386a7235 */ /* 0x000fe2000000006a */
[----:B------:R-:W-:Y:S01]  /*14d40*/  HFMA2 R31, R57, R31, R107 ;  /* 0x0000001f391f7231 */ /* 0x000fe2000000006b */
[----:B------:R-:W-:Y:S01]  /*14d50*/  MOV R107, R21 ;  /* 0x00000015006b7202 */ /* 0x000fe20000000f00 */
[----:B-1----:R-:W-:-:S02]  /*14d60*/  HFMA2 R29, R109, R36, R29 ;  /* 0x000000246d1d7231 */ /* 0x002fc4000000001d */
[----:B------:R-:W-:Y:S02]  /*14d70*/  HFMA2 R31, R113, R36, R31 ;  /* 0x00000024711f7231 */ /* 0x000fe4000000001f */
[-C--:B------:R-:W-:Y:S01]  /*14d80*/  HFMA2 R29, R108, R37.reuse, R29 ;  /* 0x000000256c1d7231 */ /* 0x080fe2000000001d */
[-C--:B------:R-:W-:Y:S01]  /*14d90*/  HFMA2.MMA R28, R107, R36.reuse, R28 ;  /* 0x000000246b1c7235 */ /* 0x080fe2000000001c */
[----:B------:R-:W-:Y:S01]  /*14da0*/  HFMA2 R31, R112, R37, R31 ;  /* 0x00000025701f7231 */ /* 0x000fe2000000001f */
[----:B------:R-:W-:Y:S01]  /*14db0*/  HFMA2.MMA R21, R111, R36, R106 ;  /* 0x000000246f157235 */ /* 0x000fe2000000006a */
[----:B------:R-:W-:Y:S01]  /*14dc0*/  MOV R106, R20 ;  /* 0x00000014006a7202 */ /* 0x000fe20000000f00 */
[-C--:B------:R-:W-:Y:S02]  /*14dd0*/  HFMA2 R29, R117, R38.reuse, R29 ;  /* 0x00000026751d7231 */ /* 0x080fe4000000001d */
[----:B------:R-:W-:Y:S02]  /*14de0*/  HFMA2 R31, R43, R38, R31 ;  /* 0x000000262b1f7231 */ /* 0x000fe4000000001f */
[-C--:B------:R-:W-:Y:S01]  /*14df0*/  HFMA2 R18, R116, R39.reuse, R29 ;  /* 0x0000002774127231 */ /* 0x080fe2000000001d */
[-C--:B------:R-:W-:Y:S01]  /*14e00*/  HFMA2.MMA R19, R106, R37.reuse, R28 ;  /* 0x000000256a137235 */ /* 0x080fe2000000001c */
[----:B------:R-:W-:Y:S01]  /*14e10*/  HFMA2 R36, R44, R39, R31 ;  /* 0x000000272c247231 */ /* 0x000fe2000000001f */
[----:B------:R-:W-:Y:S01]  /*14e20*/  HFMA2.MMA R17, R110, R37, R21 ;  /* 0x000000256e117235 */ /* 0x000fe20000000015 */
[----:B------:R-:W-:Y:S01]  /*14e30*/  LDS.128 R28, [UR4+0x2a0] ;  /* 0x0002a004ff1c7984 */ /* 0x000fe20008000c00 */
[----:B------:R-:W-:-:S02]  /*14e40*/  HADD2 R18, R18.H0_H0, R18.H1_H1 ;  /* 0x3000001212127230 */ /* 0x000fc40000000800 */
[----:B------:R-:W-:Y:S01]  /*14e50*/  HADD2 R36, R36.H0_H0, R36.H1_H1 ;  /* 0x3000002424247230 */ /* 0x000fe20000000800 */
[----:B------:R-:W1:Y:S01]  /*14e60*/  LDS.128 R20, [UR4+0x290] ;  /* 0x00029004ff147984 */ /* 0x000e620008000c00 */
[-C--:B------:R-:W-:Y:S02]  /*14e70*/  HFMA2.MMA R19, R115, R38.reuse, R19 ;  /* 0x0000002673137235 */ /* 0x080fe40000000013 */
[----:B------:R-:W-:-:S06]  /*14e80*/  HFMA2.MMA R24, R41, R38, R17 ;  /* 0x0000002629187235 */ /* 0x000fcc0000000011 */
[-C--:B------:R-:W-:Y:S01]  /*14e90*/  HFMA2.MMA R17, R114, R39.reuse, R19 ;  /* 0x0000002772117235 */ /* 0x080fe20000000013 */
[-C--:B0-----:R-:W-:Y:S01]  /*14ea0*/  HFMA2 R25, R88, R32.reuse, RZ.H0_H0 ;  /* 0x0000002058197231 */ /* 0x081fe200000400ff */
[----:B------:R-:W-:Y:S02]  /*14eb0*/  HFMA2.MMA R19, R42, R39, R24 ;  /* 0x000000272a137235 */ /* 0x000fe40000000018 */
[-C--:B------:R-:W-:Y:S01]  /*14ec0*/  HFMA2.MMA R24, R92, R32.reuse, RZ ;  /* 0x000000205c187235 */ /* 0x080fe200000000ff */
[----:B------:R-:W-:Y:S01]  /*14ed0*/  HFMA2 R25, R87, R33, R25 ;  /* 0x0000002157197231 */ /* 0x000fe20000000019 */
[----:B------:R-:W-:Y:S01]  /*14ee0*/  HFMA2.MMA R26, R84, R32, RZ ;  /* 0x00000020541a7235 */ /* 0x000fe200000000ff */
[----:B------:R-:W-:-:S03]  /*14ef0*/  HFMA2 R32, R80, R32, RZ.H0_H0 ;  /* 0x0000002050207231 */ /* 0x000fc600000400ff */
[----:B------:R-:W-:Y:S02]  /*14f00*/  HADD2 R17, R17.H0_H0, R17.H1_H1 ;  /* 0x3000001111117230 */ /* 0x000fe40000000800 */
[-C--:B------:R-:W-:Y:S01]  /*14f10*/  HFMA2.MMA R24, R91, R33.reuse, R24 ;  /* 0x000000215b187235 */ /* 0x080fe20000000018 */
[----:B------:R-:W-:Y:S01]  /*14f20*/  HFMA2 R39, R79, R33, R32 ;  /* 0x000000214f277231 */ /* 0x000fe20000000020 */
[----:B------:R-:W-:Y:S01]  /*14f30*/  HFMA2.MMA R26, R83, R33, R26 ;  /* 0x00000021531a7235 */ /* 0x000fe2000000001a */
[-C--:B------:R-:W-:Y:S01]  /*14f40*/  HFMA2 R33, R86, R34.reuse, R25 ;  /* 0x0000002256217231 */ /* 0x080fe20000000019 */
[----:B------:R-:W-:Y:S01]  /*14f50*/  PRMT R17, R17, 0x5410, R18 ;  /* 0x0000541011117816 */ /* 0x000fe20000000012 */
[----:B------:R-:W-:Y:S02]  /*14f60*/  HFMA2 R39, R78, R34, R39 ;  /* 0x000000224e277231 */ /* 0x000fe40000000027 */
[----:B------:R-:W-:Y:S01]  /*14f70*/  HFMA2 R33, R85, R35, R33 ;  /* 0x0000002355217231 */ /* 0x000fe20000000021 */
[-C--:B------:R-:W-:Y:S01]  /*14f80*/  HFMA2.MMA R32, R90, R34.reuse, R24 ;  /* 0x000000225a207235 */ /* 0x080fe20000000018 */
[----:B------:R-:W-:Y:S01]  /*14f90*/  HADD2 R19, R19.H0_H0, R19.H1_H1 ;  /* 0x3000001313137230 */ /* 0x000fe20000000800 */
[----:B------:R-:W-:-:S02]  /*14fa0*/  HFMA2.MMA R37, R82, R34, R26 ;  /* 0x0000002252257235 */ /* 0x000fc4000000001a */
[----:B------:R-:W0:Y:S01]  /*14fb0*/  LDS.128 R24, [UR4+0x2b0] ;  /* 0x0002b004ff187984 */ /* 0x000e220008000c00 */
[----:B------:R-:W-:Y:S01]  /*14fc0*/  HFMA2.MMA R8, R17, R94, R8 ;  /* 0x0000005e11087235 */ /* 0x000fe20000000008 */
[----:B------:R-:W-:Y:S02]  /*14fd0*/  PRMT R19, R19, 0x5410, R36 ;  /* 0x0000541013137816 */ /* 0x000fe40000000024 */
[-C--:B------:R-:W-:Y:S01]  /*14fe0*/  HFMA2.MMA R38, R89, R35.reuse, R32 ;  /* 0x0000002359267235 */ /* 0x080fe20000000020 */
[----:B------:R-:W-:Y:S01]  /*14ff0*/  HFMA2 R32, R77, R35, R39 ;  /* 0x000000234d207231 */ /* 0x000fe20000000027 */
[----:B------:R-:W-:Y:S01]  /*15000*/  HFMA2.MMA R34, R81, R35, R37 ;  /* 0x0000002351227235 */ /* 0x000fe20000000025 */
[-C--:B-1----:R-:W-:Y:S02]  /*15010*/  HFMA2 R33, R72, R20.reuse, R33 ;  /* 0x0000001448217231 */ /* 0x082fe40000000021 */
        /* <DEDUP_REMOVED lines=10> */
[----:B------:R-:W-:-:S04]  /*150c0*/  HFMA2 R20, R48, R28, R20 ;  /* 0x0000001c30147231 */ /* 0x000fc80000000014 */
[----:B------:R-:W-:Y:S01]  /*150d0*/  HFMA2 R20, R51, R29, R20 ;  /* 0x0000001d33147231 */ /* 0x000fe20000000014 */
[-C--:B------:R-:W-:Y:S02]  /*150e0*/  HFMA2.MMA R37, R74, R22.reuse, R37 ;  /* 0x000000164a257235 */ /* 0x080fe40000000025 */
[----:B------:R-:W-:Y:S01]  /*150f0*/  HFMA2.MMA R21, R66, R22, R33 ;  /* 0x0000001642157235 */ /* 0x000fe20000000021 */
[----:B------:R-:W-:Y:S02]  /*15100*/  HFMA2 R22, R62, R22, R32 ;  /* 0x000000163e167231 */ /* 0x000fe40000000020 */
[----:B------:R-:W1:Y:S01]  /*15110*/  LDS.128 R32, [UR4+0x300] ;  /* 0x00030004ff207984 */ /* 0x000e620008000c00 */
[----:B------:R-:W-:Y:S02]  /*15120*/  HFMA2 R20, R45, R30, R20 ;  /* 0x0000001e2d147231 */ /* 0x000fe40000000014 */
[-C--:B------:R-:W-:Y:S01]  /*15130*/  HFMA2.MMA R37, R73, R23.reuse, R37 ;  /* 0x0000001749257235 */ /* 0x080fe20000000025 */
[----:B------:R-:W-:Y:S01]  /*15140*/  HFMA2 R22, R61, R23, R22 ;  /* 0x000000173d167231 */ /* 0x000fe20000000016 */
[----:B------:R-:W-:-:S03]  /*15150*/  HFMA2.MMA R21, R65, R23, R21 ;  /* 0x0000001741157235 */ /* 0x000fc60000000015 */
[----:B------:R-:W-:-:S03]  /*15160*/  HFMA2 R22, R50, R28, R22 ;  /* 0x0000001c32167231 */ /* 0x000fc60000000016 */
[-C--:B------:R-:W-:Y:S01]  /*15170*/  HFMA2.MMA R37, R60, R28.reuse, R37 ;  /* 0x0000001c3c257235 */ /* 0x080fe20000000025 */
[----:B------:R-:W-:Y:S01]  /*15180*/  HFMA2 R22, R53, R29, R22 ;  /* 0x0000001d35167231 */ /* 0x000fe20000000016 */
[----:B------:R-:W-:Y:S01]  /*15190*/  HFMA2.MMA R21, R49, R28, R21 ;  /* 0x0000001c31157235 */ /* 0x000fe20000000015 */
[----:B------:R-:W-:Y:S02]  /*151a0*/  HFMA2 R28, R55, R31, R20 ;  /* 0x0000001f371c7231 */ /* 0x000fe40000000014 */
[----:B------:R-:W-:Y:S02]  /*151b0*/  HFMA2 R22, R47, R30, R22 ;  /* 0x0000001e2f167231 */ /* 0x000fe40000000016 */
[----:B0-----:R-:W-:Y:S01]  /*151c0*/  HFMA2 R28, R109, R24, R28 ;  /* 0x000000186d1c7231 */ /* 0x001fe2000000001c */
[-C--:B------:R-:W-:Y:S02]  /*151d0*/  HFMA2.MMA R37, R59, R29.reuse, R37 ;  /* 0x0000001d3b257235 */ /* 0x080fe40000000025 */
[----:B------:R-:W-:Y:S01]  /*151e0*/  HFMA2.MMA R23, R52, R29, R21 ;  /* 0x0000001d34177235 */ /* 0x000fe20000000015 */
[----:B------:R-:W-:-:S04]  /*151f0*/  HFMA2 R28, R108, R25, R28 ;  /* 0x000000196c1c7231 */ /* 0x000fc8000000001c */
[----:B------:R-:W-:Y:S01]  /*15200*/  HFMA2 R28, R117, R26, R28 ;  /* 0x0000001a751c7231 */ /* 0x000fe2000000001c */
[-C--:B------:R-:W-:Y:S02]  /*15210*/  HFMA2.MMA R37, R58, R30.reuse, R37 ;  /* 0x0000001e3a257235 */ /* 0x080fe40000000025 */
[----:B------:R-:W-:Y:S01]  /*15220*/  HFMA2.MMA R23, R46, R30, R23 ;  /* 0x0000001e2e177235 */ /* 0x000fe20000000017 */
[----:B------:R-:W-:-:S04]  /*15230*/  HFMA2 R38, R116, R27, R28 ;  /* 0x0000001b74267231 */ /* 0x000fc8000000001c */
[----:B------:R-:W-:Y:S01]  /*15240*/  HADD2 R38, R38.H0_H0, R38.H1_H1 ;  /* 0x3000002626267230 */ /* 0x000fe20000000800 */
[-C--:B------:R-:W-:Y:S02]  /*15250*/  HFMA2.MMA R37, R54, R31.reuse, R37 ;  /* 0x0000001f36257235 */ /* 0x080fe40000000025 */
[----:B------:R-:W-:Y:S01]  /*15260*/  HFMA2.MMA R29, R56, R31, R23 ;  /* 0x0000001f381d7235 */ /* 0x000fe20000000017 */
[----:B------:R-:W-:Y:S02]  /*15270*/  HFMA2 R31, R57, R31, R22 ;  /* 0x0000001f391f7231 */ /* 0x000fe40000000016 */
[----:B------:R-:W0:Y:S02]  /*15280*/  LDS.128 R20, [UR4+0x310] ;  /* 0x00031004ff147984 */ /* 0x000e240008000c00 */
[----:B------:R-:W-:Y:S01]  /*15290*/  HFMA2 R31, R113, R24, R31 ;  /* 0x00000018711f7231 */ /* 0x000fe2000000001f */
[-C--:B------:R-:W-:Y:S02]  /*152a0*/  HFMA2.MMA R37, R107, R24.reuse, R37 ;  /* 0x000000186b257235 */ /* 0x080fe40000000025 */
[----:B------:R-:W-:Y:S01]  /*152b0*/  HFMA2.MMA R29, R111, R24, R29 ;  /* 0x000000186f1d7235 */ /* 0x000fe2000000001d */
[----:B------:R-:W-:Y:S01]  /*152c0*/  HFMA2 R31, R112, R25, R31 ;  /* 0x00000019701f7231 */ /* 0x000fe2000000001f */
[----:B-1----:R-:W-:-:S03]  /*152d0*/  HFMA2.MMA R24, R92, R32, RZ ;  /* 0x000000205c187235 */ /* 0x002fc600000000ff */
[----:B------:R-:W-:Y:S01]  /*152e0*/  HFMA2 R31, R43, R26, R31 ;  /* 0x0000001a2b1f7231 */ /* 0x000fe2000000001f */
[-C--:B------:R-:W-:Y:S02]  /*152f0*/  HFMA2.MMA R37, R106, R25.reuse, R37 ;  /* 0x000000196a257235 */ /* 0x080fe40000000025 */
[----:B------:R-:W-:Y:S01]  /*15300*/  HFMA2.MMA R29, R110, R25, R29 ;  /* 0x000000196e1d7235 */ /* 0x000fe2000000001d */
[----:B------:R-:W-:Y:S01]  /*15310*/  HFMA2 R25, R88, R32, RZ.H0_H0 ;  /* 0x0000002058197231 */ /* 0x000fe200000400ff */
[----:B------:R-:W-:Y:S01]  /*15320*/  HFMA2.MMA R24, R91, R33, R24 ;  /* 0x000000215b187235 */ /* 0x000fe20000000018 */
[----:B------:R-:W-:Y:S02]  /*15330*/  HFMA2 R40, R44, R27, R31 ;  /* 0x0000001b2c287231 */ /* 0x000fe4000000001f */
[----:B------:R-:W-:Y:S01]  /*15340*/  HFMA2 R25, R87, R33, R25 ;  /* 0x0000002157197231 */ /* 0x000fe20000000019 */
[-C--:B------:R-:W-:Y:S01]  /*15350*/  HFMA2.MMA R37, R115, R26.reuse, R37 ;  /* 0x0000001a73257235 */ /* 0x080fe20000000025 */
[----:B------:R-:W-:Y:S01]  /*15360*/  HADD2 R40, R40.H0_H0, R40.H1_H1 ;  /* 0x3000002828287230 */ /* 0x000fe20000000800 */
[----:B------:R-:W-:-:S02]  /*15370*/  HFMA2.MMA R29, R41, R26, R29 ;  /* 0x0000001a291d7235 */ /* 0x000fc4000000001d */
[----:B------:R-:W-:Y:S01]  /*15380*/  HFMA2.MMA R26, R84, R32, RZ ;  /* 0x00000020541a7235 */ /* 0x000fe200000000ff */
[----:B------:R-:W-:-:S03]  /*15390*/  HFMA2 R32, R80, R32, RZ.H0_H0 ;  /* 0x0000002050207231 */ /* 0x000fc600000400ff */
[-C--:B------:R-:W-:Y:S02]  /*153a0*/  HFMA2.MMA R37, R114, R27.reuse, R37 ;  /* 0x0000001b72257235 */ /* 0x080fe40000000025 */
[----:B------:R-:W-:Y:S01]  /*153b0*/  HFMA2.MMA R39, R42, R27, R29 ;  /* 0x0000001b2a277235 */ /* 0x000fe2000000001d */
[----:B------:R-:W-:Y:S01]  /*153c0*/  HFMA2 R27, R79, R33, R32 ;  /* 0x000000214f1b7231 */ /* 0x000fe20000000020 */
[----:B------:R-:W-:Y:S01]  /*153d0*/  HFMA2.MMA R26, R83, R33, R26 ;  /* 0x00000021531a7235 */ /* 0x000fe2000000001a */
[-C--:B------:R-:W-:Y:S01]  /*153e0*/  HFMA2 R33, R86, R34.reuse, R25 ;  /* 0x0000002256217231 */ /* 0x080fe20000000019 */
[-C--:B------:R-:W-:Y:S01]  /*153f0*/  HFMA2.MMA R32, R90, R34.reuse, R24 ;  /* 0x000000225a207235 */ /* 0x080fe20000000018 */
[----:B------:R-:W-:Y:S01]  /*15400*/  HFMA2 R119, R78, R34, R27 ;  /* 0x000000224e777231 */ /* 0x000fe2000000001b */
[----:B------:R-:W1:Y:S01]  /*15410*/  LDS.128 R28, [UR4+0x320] ;  /* 0x00032004ff1c7984 */ /* 0x000e620008000c00 */
[-C--:B------:R-:W-:Y:S02]  /*15420*/  HFMA2 R33, R85, R35.reuse, R33 ;  /* 0x0000002355217231 */ /* 0x080fe40000000021 */
[----:B------:R-:W-:Y:S01]  /*15430*/  HFMA2 R119, R77, R35, R119 ;  /* 0x000000234d777231 */ /* 0x000fe20000000077 */
[----:B------:R-:W-:Y:S01]  /*15440*/  HFMA2.MMA R118, R82, R34, R26 ;  /* 0x0000002252767235 */ /* 0x000fe2000000001a */
[-C--:B0-----:R-:W-:Y:S01]  /*15450*/  HFMA2 R33, R72, R20.reuse, R33 ;  /* 0x0000001448217231 */ /* 0x081fe20000000021 */
[----:B------:R-:W-:Y:S01]  /*15460*/  HFMA2.MMA R32, R89, R35, R32 ;  /* 0x0000002359207235 */ /* 0x000fe20000000020 */
[----:B------:R-:W-:Y:S01]  /*15470*/  HFMA2 R119, R64, R20, R119 ;  /* 0x0000001440777231 */ /* 0x000fe20000000077 */
[----:B------:R-:W0:Y:S01]  /*15480*/  LDS.128 R24, [UR4+0x330] ;  /* 0x00033004ff187984 */ /* 0x000e220008000c00 */
[----:B------:R-:W-:-:S02]  /*15490*/  HADD2 R37, R37.H0_H0, R37.H1_H1 ;  /* 0x3000002525257230 */ /* 0x000fc40000000800 */
[-C--:B------:R-:W-:Y:S01]  /*154a0*/  HFMA2 R119, R63, R21.reuse, R119 ;  /* 0x000000153f777231 */ /* 0x080fe20000000077 */
[----:B------:R-:W-:Y:S01]  /*154b0*/  HFMA2.MMA R34, R81, R35, R118 ;  /* 0x0000002351227235 */ /* 0x000fe20000000076 */
[----:B------:R-:W-:Y:S01]  /*154c0*/  HFMA2 R35, R71, R21, R33 ;  /* 0x0000001547237231 */ /* 0x000fe20000000021 */
[-C--:B------:R-:W-:Y:S01]  /*154d0*/  HFMA2.MMA R32, R76, R20.reuse, R32 ;  /* 0x000000144c207235 */ /* 0x080fe20000000020 */
[-C--:B------:R-:W-:Y:S01]  /*154e0*/  HFMA2 R119, R62, R22.reuse, R119 ;  /* 0x000000163e777231 */ /* 0x080fe20000000077 */
[----:B------:R-:W-:Y:S01]  /*154f0*/  PRMT R37, R37, 0x5410, R38 ;  /* 0x0000541025257816 */ /* 0x000fe20000000026 */
[----:B------:R-:W-:Y:S02]  /*15500*/  HFMA2 R35, R70, R22, R35 ;  /* 0x0000001646237231 */ /* 0x000fe40000000023 */
[-C--:B------:R-:W-:Y:S01]  /*15510*/  HFMA2 R119, R61, R23.reuse, R119 ;  /* 0x000000173d777231 */ /* 0x080fe20000000077 */
[----:B------:R-:W-:Y:S01]  /*15520*/  HFMA2.MMA R34, R68, R20, R34 ;  /* 0x0000001444227235 */ /* 0x000fe20000000022 */
[----:B------:R-:W-:Y:S01]  /*15530*/  HFMA2 R35, R69, R23, R35 ;  /* 0x0000001745237231 */ /* 0x000fe20000000023 */
[----:B------:R-:W-:Y:S01]  /*15540*/  HFMA2.MMA R32, R75, R21, R32 ;  /* 0x000000154b207235 */ /* 0x000fe20000000020 */
[----:B------:R-:W-:Y:S01]  /*15550*/  HADD2 R39, R39.H0_H0, R39.H1_H1 ;  /* 0x3000002727277230 */ /* 0x000fe20000000800 */
[----:B------:R-:W-:-:S04]  /*15560*/  HFMA2.MMA R6, R37, R94, R6 ;  /* 0x0000005e25067235 */ /* 0x000fc80000000006 */
[----:B------:R-:W-:Y:S01]  /*15570*/  HFMA2.MMA R33, R67, R21, R34 ;  /* 0x0000001543217235 */ /* 0x000fe20000000022 */
[----:B------:R-:W-:Y:S01]  /*15580*/  PRMT R39, R39, 0x5410, R40 ;  /* 0x0000541027277816 */ /* 0x000fe20000000028 */
[----:B------:R-:W-:-:S04]  /*15590*/  HFMA2.MMA R32, R74, R22, R32 ;  /* 0x000000164a207235 */ /* 0x000fc80000000020 */
[----:B------:R-:W-:Y:S02]  /*155a0*/  HFMA2 R5, R39, R93, R5 ;  /* 0x0000005d27057231 */ /* 0x000fe40000000005 */
[----:B------:R-:W-:Y:S02]  /*155b0*/  HFMA2.MMA R33, R66, R22, R33 ;  /* 0x0000001642217235 */ /* 0x000fe40000000021 */
[----:B------:R-:W-:Y:S01]  /*155c0*/  HFMA2.MMA R32, R73, R23, R32 ;  /* 0x0000001749207235 */ /* 0x000fe20000000020 */
[-C--:B-1----:R-:W-:Y:S02]  /*155d0*/  HFMA2 R35, R48, R28.reuse, R35 ;  /* 0x0000001c30237231 */ /* 0x082fe40000000023 */
[----:B------:R-:W-:-:S03]  /*155e0*/  HFMA2 R119, R50, R28, R119 ;  /* 0x0000001c32777231 */ /* 0x000fc60000000077 */
[----:B------:R-:W-:Y:S01]  /*155f0*/  HFMA2.MMA R33, R65, R23, R33 ;  /* 0x0000001741217235 */ /* 0x000fe20000000021 */
[-C--:B------:R-:W-:Y:S01]  /*15600*/  HFMA2 R35, R51, R29.reuse, R35 ;  /* 0x0000001d33237231 */ /* 0x080fe20000000023 */
[----:B------:R-:W1:Y:S01]  /*15610*/  LDS.128 R20, [UR4+0x380] ;  /* 0x00038004ff147984 */ /* 0x000e620008000c00 */
[-C--:B------:R-:W-:Y:S01]  /*15620*/  HFMA2.MMA R32, R60, R28.reuse, R32 ;  /* 0x0000001c3c207235 */ /* 0x080fe20000000020 */
[----:B------:R-:W-:Y:S02]  /*15630*/  HFMA2 R119, R53, R29, R119 ;  /* 0x0000001d35777231 */ /* 0x000fe40000000077 */
[-C--:B------:R-:W-:Y:S02]  /*15640*/  HFMA2 R35, R45, R30.reuse, R35 ;  /* 0x0000001e2d237231 */ /* 0x080fe40000000023 */
[----:B------:R-:W-:Y:S01]  /*15650*/  HFMA2.MMA R33, R49, R28, R33 ;  /* 0x0000001c31217235 */ /* 0x000fe20000000021 */
[----:B------:R-:W-:Y:S02]  /*15660*/  HFMA2 R119, R47, R30, R119 ;  /* 0x0000001e2f777231 */ /* 0x000fe40000000077 */
[----:B------:R-:W-:Y:S01]  /*15670*/  HFMA2.MMA R32, R59, R29, R32 ;  /* 0x0000001d3b207235 */ /* 0x000fe20000000020 */
[----:B------:R-:W-:-:S02]  /*15680*/  HFMA2 R35, R55, R31, R35 ;  /* 0x0000001f37237231 */ /* 0x000fc40000000023 */
[----:B------:R-:W-:Y:S02]  /*15690*/  HFMA2 R119, R57, R31, R119 ;  /* 0x0000001f39777231 */ /* 0x000fe40000000077 */
[----:B------:R-:W-:Y:S01]  /*156a0*/  HFMA2.MMA R33, R52, R29, R33 ;  /* 0x0000001d34217235 */ /* 0x000fe20000000021 */
[-C--:B0-----:R-:W-:Y:S02]  /*156b0*/  HFMA2 R35, R109, R24.reuse, R35 ;  /* 0x000000186d237231 */ /* 0x081fe40000000023 */
[-C--:B------:R-:W-:Y:S01]  /*156c0*/  HFMA2.MMA R32, R58, R30.reuse, R32 ;  /* 0x0000001e3a207235 */ /* 0x080fe20000000020 */
[----:B------:R-:W-:Y:S02]  /*156d0*/  HFMA2 R119, R113, R24, R119 ;  /* 0x0000001871777231 */ /* 0x000fe40000000077 */
[-C--:B------:R-:W-:Y:S02]  /*156e0*/  HFMA2 R35, R108, R25.reuse, R35 ;  /* 0x000000196c237231 */ /* 0x080fe40000000023 */
[----:B------:R-:W-:Y:S01]  /*156f0*/  HFMA2.MMA R28, R46, R30, R33 ;  /* 0x0000001e2e1c7235 */ /* 0x000fe20000000021 */
[----:B------:R-:W-:-:S02]  /*15700*/  HFMA2 R119, R112, R25, R119 ;  /* 0x0000001970777231 */ /* 0x000fc40000000077 */
[-C--:B------:R-:W-:Y:S01]  /*15710*/  HFMA2.MMA R32, R54, R31.reuse, R32 ;  /* 0x0000001f36207235 */ /* 0x080fe20000000020 */
[-C--:B------:R-:W-:Y:S02]  /*15720*/  HFMA2 R35, R117, R26.reuse, R35 ;  /* 0x0000001a75237231 */ /* 0x080fe40000000023 */
[----:B------:R-:W-:Y:S02]  /*15730*/  HFMA2 R119, R43, R26, R119 ;  /* 0x0000001a2b777231 */ /* 0x000fe40000000077 */
[----:B------:R-:W-:Y:S01]  /*15740*/  HFMA2.MMA R33, R56, R31, R28 ;  /* 0x0000001f38217235 */ /* 0x000fe2000000001c */
[-C--:B------:R-:W-:Y:S01]  /*15750*/  HFMA2 R35, R116, R27.reuse, R35 ;  /* 0x0000001b74237231 */ /* 0x080fe20000000023 */
[----:B------:R-:W0:Y:S01]  /*15760*/  LDS.128 R28, [UR4+0x390] ;  /* 0x00039004ff1c7984 */ /* 0x000e220008000c00 */
[----:B------:R-:W-:Y:S01]  /*15770*/  HFMA2.MMA R32, R107, R24, R32 ;  /* 0x000000186b207235 */ /* 0x000fe20000000020 */
[----:B------:R-:W-:Y:S02]  /*15780*/  HFMA2 R121, R44, R27, R119 ;  /* 0x0000001b2c797231 */ /* 0x000fe40000000077 */
[----:B------:R-:W-:-:S02]  /*15790*/  HADD2 R119, R35.H0_H0, R35.H1_H1 ;  /* 0x3000002323777230 */ /* 0x000fc40000000800 */
[----:B------:R-:W-:Y:S01]  /*157a0*/  HFMA2.MMA R33, R111, R24, R33 ;  /* 0x000000186f217235 */ /* 0x000fe20000000021 */
[----:B------:R-:W-:Y:S01]  /*157b0*/  HADD2 R121, R121.H0_H0, R121.H1_H1 ;  /* 0x3000007979797230 */ /* 0x000fe20000000800 */
[-C--:B-1----:R-:W-:Y:S01]  /*157c0*/  HFMA2.MMA R92, R92, R20.reuse, RZ ;  /* 0x000000145c5c7235 */ /* 0x082fe200000000ff */
[-C--:B------:R-:W-:Y:S01]  /*157d0*/  HFMA2 R88, R88, R20.reuse, RZ.H0_H0 ;  /* 0x0000001458587231 */ /* 0x080fe200000400ff */
[----:B------:R-:W-:Y:S01]  /*157e0*/  HFMA2.MMA R84, R84, R20, RZ ;  /* 0x0000001454547235 */ /* 0x000fe200000000ff */
        /* <DEDUP_REMOVED lines=13> */
[----:B------:R-:W-:-:S02]  /*158c0*/  HFMA2.MMA R92, R90, R22, R92 ;  /* 0x000000165a5c7235 */ /* 0x000fc4000000005c */
[----:B------:R-:W-:Y:S02]  /*158d0*/  HFMA2.MMA R84, R82, R22, R84 ;  /* 0x0000001652547235 */ /* 0x000fe40000000054 */
[-C--:B------:R-:W-:Y:S02]  /*158e0*/  HFMA2.MMA R32, R114, R27.reuse, R32 ;  /* 0x0000001b72207235 */ /* 0x080fe40000000020 */
[----:B------:R-:W-:Y:S02]  /*158f0*/  HFMA2.MMA R33, R42, R27, R33 ;  /* 0x0000001b2a217235 */ /* 0x000fe40000000021 */
[----:B------:R-:W1:Y:S01]  /*15900*/  LDS.128 R24, [UR4+0x3a0] ;  /* 0x0003a004ff187984 */ /* 0x000e620008000c00 */
[-C--:B------:R-:W-:Y:S02]  /*15910*/  HFMA2.MMA R92, R89, R23.reuse, R92 ;  /* 0x00000017595c7235 */ /* 0x080fe4000000005c */
[----:B------:R-:W-:-:S03]  /*15920*/  HFMA2.MMA R84, R81, R23, R84 ;  /* 0x0000001751547235 */ /* 0x000fc60000000054 */
[----:B------:R-:W-:Y:S02]  /*15930*/  HADD2 R118, R32.H0_H0, R32.H1_H1 ;  /* 0x3000002020767230 */ /* 0x000fe40000000800 */
[-C--:B0-----:R-:W-:Y:S01]  /*15940*/  HFMA2 R88, R72, R28.reuse, R88 ;  /* 0x0000001c48587231 */ /* 0x081fe20000000058 */
[-C--:B------:R-:W-:Y:S01]  /*15950*/  HFMA2.MMA R92, R76, R28.reuse, R92 ;  /* 0x0000001c4c5c7235 */ /* 0x080fe2000000005c */
[----:B------:R-:W-:Y:S01]  /*15960*/  HFMA2 R20, R64, R28, R20 ;  /* 0x0000001c40147231 */ /* 0x000fe20000000014 */
[----:B------:R-:W-:Y:S01]  /*15970*/  HFMA2.MMA R84, R68, R28, R84 ;  /* 0x0000001c44547235 */ /* 0x000fe20000000054 */
[-C--:B------:R-:W-:Y:S01]  /*15980*/  HFMA2 R88, R71, R29.reuse, R88 ;  /* 0x0000001d47587231 */ /* 0x080fe20000000058 */
[----:B------:R-:W-:Y:S01]  /*15990*/  PRMT R118, R118, 0x5410, R119 ;  /* 0x0000541076767816 */ /* 0x000fe20000000077 */
[----:B------:R-:W-:Y:S02]  /*159a0*/  HFMA2 R20, R63, R29, R20 ;  /* 0x0000001d3f147231 */ /* 0x000fe40000000014 */
[----:B------:R-:W-:Y:S01]  /*159b0*/  HADD2 R120, R33.H0_H0, R33.H1_H1 ;  /* 0x3000002121787230 */ /* 0x000fe20000000800 */
[-C--:B------:R-:W-:Y:S01]  /*159c0*/  HFMA2.MMA R92, R75, R29.reuse, R92 ;  /* 0x0000001d4b5c7235 */ /* 0x080fe2000000005c */
[-C--:B------:R-:W-:Y:S01]  /*159d0*/  HFMA2 R88, R70, R30.reuse, R88 ;  /* 0x0000001e46587231 */ /* 0x080fe20000000058 */
[----:B------:R-:W-:Y:S01]  /*159e0*/  HFMA2.MMA R84, R67, R29, R84 ;  /* 0x0000001d43547235 */ /* 0x000fe20000000054 */
[----:B------:R-:W-:Y:S01]  /*159f0*/  HFMA2 R20, R62, R30, R20 ;  /* 0x0000001e3e147231 */ /* 0x000fe20000000014 */
[----:B------:R-:W0:Y:S01]  /*15a00*/  LDS.128 R32, [UR4+0x3b0] ;  /* 0x0003b004ff207984 */ /* 0x000e220008000c00 */
[-C--:B------:R-:W-:Y:S01]  /*15a10*/  HFMA2 R88, R69, R31.reuse, R88 ;  /* 0x0000001f45587231 */ /* 0x080fe20000000058 */
[----:B------:R-:W-:Y:S01]  /*15a20*/  PRMT R120, R120, 0x5410, R121 ;  /* 0x0000541078787816 */ /* 0x000fe20000000079 */
[----:B------:R-:W-:Y:S01]  /*15a30*/  HFMA2 R20, R61, R31, R20 ;  /* 0x0000001f3d147231 */ /* 0x000fe20000000014 */
[-C--:B------:R-:W-:Y:S01]  /*15a40*/  HFMA2.MMA R92, R74, R30.reuse, R92 ;  /* 0x0000001e4a5c7235 */ /* 0x080fe2000000005c */
[----:B------:R-:W-:Y:S01]  /*15a50*/  UIADD3 UR4, UR4, 0x40, URZ ;  /* 0x0000004004047890 */ /* 0x000fe2000fffe03f */
[----:B------:R-:W-:Y:S01]  /*15a60*/  HFMA2.MMA R84, R66, R30, R84 ;  /* 0x0000001e42547235 */ /* 0x000fe20000000054 */
[----:B------:R-:W-:Y:S01]  /*15a70*/  HFMA2 R3, R120, R93, R3 ;  /* 0x0000005d78037231 */ /* 0x000fe20000000003 */
[----:B------:R-:W-:-:S04]  /*15a80*/  HFMA2.MMA R4, R118, R94, R4 ;  /* 0x0000005e76047235 */ /* 0x000fc80000000004 */
[-C--:B------:R-:W-:Y:S02]  /*15a90*/  HFMA2.MMA R30, R73, R31.reuse, R92 ;  /* 0x0000001f491e7235 */ /* 0x080fe4000000005c */
[----:B------:R-:W-:Y:S01]  /*15aa0*/  HFMA2.MMA R84, R65, R31, R84 ;  /* 0x0000001f41547235 */ /* 0x000fe20000000054 */
[----:B-1----:R-:W-:-:S05]  /*15ab0*/  HFMA2 R88, R48, R24, R88 ;  /* 0x0000001830587231 */ /* 0x002fca0000000058 */
[-C--:B------:R-:W-:Y:S01]  /*15ac0*/  HFMA2.MMA R30, R60, R24.reuse, R30 ;  /* 0x000000183c1e7235 */ /* 0x080fe2000000001e */
[----:B------:R-:W-:Y:S01]  /*15ad0*/  HFMA2 R20, R50, R24, R20 ;  /* 0x0000001832147231 */ /* 0x000fe20000000014 */
[----:B------:R-:W-:Y:S01]  /*15ae0*/  HFMA2.MMA R84, R49, R24, R84 ;  /* 0x0000001831547235 */ /* 0x000fe20000000054 */
[----:B------:R-:W-:Y:S02]  /*15af0*/  HFMA2 R88, R51, R25, R88 ;  /* 0x0000001933587231 */ /* 0x000fe40000000058 */
[----:B------:R-:W-:-:S04]  /*15b00*/  IMAD.WIDE R48, R102, 0x4, R104 ;  /* 0x0000000466307825 */ /* 0x000fc800078e0268 */
[----:B------:R-:W-:Y:S02]  /*15b10*/  HFMA2 R20, R53, R25, R20 ;  /* 0x0000001935147231 */ /* 0x000fe40000000014 */
[-C--:B------:R-:W-:Y:S01]  /*15b20*/  HFMA2 R88, R45, R26.reuse, R88 ;  /* 0x0000001a2d587231 */ /* 0x080fe20000000058 */
[-C--:B------:R-:W-:Y:S01]  /*15b30*/  HFMA2.MMA R29, R59, R25.reuse, R30 ;  /* 0x000000193b1d7235 */ /* 0x080fe2000000001e */
[----:B------:R-:W-:Y:S01]  /*15b40*/  HFMA2 R20, R47, R26, R20 ;  /* 0x0000001a2f147231 */ /* 0x000fe20000000014 */
[----:B------:R-:W-:Y:S01]  /*15b50*/  HFMA2.MMA R23, R52, R25, R84 ;  /* 0x0000001934177235 */ /* 0x000fe20000000054 */
[-C--:B------:R-:W-:Y:S02]  /*15b60*/  HFMA2 R88, R55, R27.reuse, R88 ;  /* 0x0000001b37587231 */ /* 0x080fe40000000058 */
[----:B------:R-:W-:-:S03]  /*15b70*/  HFMA2 R20, R57, R27, R20 ;  /* 0x0000001b39147231 */ /* 0x000fc60000000014 */
[-C--:B------:R-:W-:Y:S02]  /*15b80*/  HFMA2.MMA R29, R58, R26.reuse, R29 ;  /* 0x0000001a3a1d7235 */ /* 0x080fe4000000001d */
[----:B------:R-:W-:-:S06]  /*15b90*/  HFMA2.MMA R28, R46, R26, R23 ;  /* 0x0000001a2e1c7235 */ /* 0x000fcc0000000017 */
[-C--:B------:R-:W-:Y:S01]  /*15ba0*/  HFMA2.MMA R29, R54, R27.reuse, R29 ;  /* 0x0000001b361d7235 */ /* 0x080fe2000000001d */
[-C--:B0-----:R-:W-:Y:S01]  /*15bb0*/  HFMA2 R54, R109, R32.reuse, R88 ;  /* 0x000000206d367231 */ /* 0x081fe20000000058 */
        /* <DEDUP_REMOVED lines=15> */
[----:B------:R-:W-:-:S06]  /*15cb0*/  HFMA2.MMA R21, R41, R34, R55 ;  /* 0x0000002229157235 */ /* 0x000fcc0000000037 */
[-C--:B------:R-:W-:Y:S02]  /*15cc0*/  HFMA2.MMA R57, R114, R35.reuse, R57 ;  /* 0x0000002372397235 */ /* 0x080fe40000000039 */
[----:B------:R-:W-:-:S08]  /*15cd0*/  HFMA2.MMA R21, R42, R35, R21 ;  /* 0x000000232a157235 */ /* 0x000fd00000000015 */
[----:B------:R-:W-:Y:S02]  /*15ce0*/  HADD2 R57, R57.H0_H0, R57.H1_H1 ;  /* 0x3000003939397230 */ /* 0x000fe40000000800 */
[----:B------:R-:W-:-:S03]  /*15cf0*/  HADD2 R21, R21.H0_H0, R21.H1_H1 ;  /* 0x3000001515157230 */ /* 0x000fc60000000800 */
[----:B------:R-:W-:Y:S02]  /*15d00*/  PRMT R57, R57, 0x5410, R58 ;  /* 0x0000541039397816 */ /* 0x000fe4000000003a */
[----:B------:R-:W-:-:S04]  /*15d10*/  PRMT R21, R21, 0x5410, R22 ;  /* 0x0000541015157816 */ /* 0x000fc80000000016 */
[----:B------:R-:W-:Y:S01]  /*15d20*/  HFMA2.MMA R2, R57, R94, R2 ;  /* 0x0000005e39027235 */ /* 0x000fe20000000002 */
[----:B------:R-:W-:Y:S01]  /*15d30*/  HFMA2 R0, R21, R93, R0 ;  /* 0x0000005d15007231 */ /* 0x000fe20000000000 */
[----:B------:R-:W-:Y:S09]  /*15d40*/  @!P0 BRA P1, `(.L_x_1587) ;  /* 0xffffffc400d88947 */ /* 0x000ff2000083ffff */
.L_x_1582:
[----:B------:R-:W-:Y:S01]  /*15d50*/  ISETP.GE.AND P0, PT, R98, R103, PT ;  /* 0x000000676200720c */ /* 0x000fe20003f06270 */
[----:B------:R-:W-:-:S03]  /*15d60*/  ULDC UR5, c[0x0][0x264] ;  /* 0x0000990000057ab9 */ /* 0x000fc60000000800 */
[----:B------:R-:W-:-:S13]  /*15d70*/  ISETP.GE.OR P0, PT, R98, UR5, P0 ;  /* 0x0000000562007c0c */ /* 0x000fda0008706670 */
[----:B------:R-:W-:Y:S05]  /*15d80*/  @P0 BRA `(.L_x_1588) ;  /* 0x000000a4007c0947 */ /* 0x000fea0003800000 */
[----:B------:R-:W-:Y:S01]  /*15d90*/  UMOV UR5, UR4 ;  /* 0x0000000400057c82 */ /* 0x000fe20008000000 */
[----:B------:R-:W-:-:S05]  /*15da0*/  ULDC UR6, c[0x0][0x264] ;  /* 0x0000990000067ab9 */ /* 0x000fca0000000800 */
.L_x_1605:
[C---:B------:R-:W-:Y:S01]  /*15db0*/  ISETP.NE.AND P0, PT, R98.reuse, R95, PT ;  /* 0x0000005f6200720c */ /* 0x040fe20003f05270 */
[----:B------:R-:W2:Y:S01]  /*15dc0*/  LDG.E.128.CONSTANT R28, desc[UR8][R48.64] ;  /* 0x00000008301c7981 */ /* 0x000ea2000c1e9d00 */
[----:B------:R-:W0:Y:S03]  /*15dd0*/  LDC R102, c[0x0][0x23c] ;  /* 0x00008f00ff667b82 */ /* 0x000e260000000800 */
[----:B------:R-:W1:Y:S08]  /*15de0*/  LDS.64 R42, [UR5+0x200] ;  /* 0x00020005ff2a7984 */ /* 0x000e700008000a00 */
[----:B------:R-:W3:Y:S01]  /*15df0*/  @!P0 LDC.64 R18, c[0x0][0x248] ;  /* 0x00009200ff128b82 */ /* 0x000ee20000000a00 */
[----:B------:R-:W-:-:S02]  /*15e00*/  @!P0 LEA R17, R98, 0x1, 0x1 ;  /* 0x0000000162118811 */ /* 0x000fc400078e08ff */
[----:B------:R-:W-:-:S04]  /*15e10*/  @!P0 IADD3 R96, R96, 0x1, RZ ;  /* 0x0000000160608810 */ /* 0x000fc80007ffe0ff */
[----:B------:R-:W-:-:S06]  /*15e20*/  @!P0 LEA R32, R96, R1, 0x3 ;  /* 0x0000000160208211 */ /* 0x000fcc00078e18ff */
[----:B------:R-:W4:Y:S01]  /*15e30*/  @!P0 LDL.64 R32, [R32] ;  /* 0x0000000020208983 */ /* 0x000f220000100a00 */
[----:B---3--:R-:W-:-:S06]  /*15e40*/  @!P0 IMAD.WIDE R18, R17, 0x2, R18 ;  /* 0x0000000211128825 */ /* 0x008fcc00078e0212 */
[----:B------:R3:W4:Y:S01]  /*15e50*/  @!P0 LDG.E.U16.CONSTANT R19, desc[UR8][R18.64] ;  /* 0x0000000812138981 */ /* 0x000722000c1e9500 */
[----:B0-----:R-:W-:-:S04]  /*15e60*/  IMAD.WIDE R20, R102, 0x4, R48 ;  /* 0x0000000466147825 */ /* 0x001fc800078e0230 */
[----:B------:R-:W-:Y:S02]  /*15e70*/  IMAD.WIDE R34, R102, 0x4, R20 ;  /* 0x0000000466227825 */ /* 0x000fe400078e0214 */
[----:B------:R-:W5:Y:S04]  /*15e80*/  LDG.E.128.CONSTANT R20, desc[UR8][R20.64] ;  /* 0x0000000814147981 */ /* 0x000f68000c1e9d00 */
[----:B------:R0:W5:Y:S01]  /*15e90*/  LDG.E.128.CONSTANT R24, desc[UR8][R34.64] ;  /* 0x0000000822187981 */ /* 0x000162000c1e9d00 */
[----:B------:R-:W-:Y:S01]  /*15ea0*/  HFMA2.MMA R36, -RZ, RZ, 0, 0.0625 ;  /* 0x00002c00ff247435 */ /* 0x000fe200000001ff */
[--C-:B-1----:R-:W-:Y:S02]  /*15eb0*/  HADD2.F32 R44, -RZ, R42.reuse.H0_H0 ;  /* 0x2000002aff2c7230 */ /* 0x102fe40000004100 */
[----:B------:R-:W-:-:S02]  /*15ec0*/  HADD2.F32 R42, -RZ, R42.H1_H1 ;  /* 0x3000002aff2a7230 */ /* 0x000fc40000004100 */
[--C-:B------:R-:W-:Y:S02]  /*15ed0*/  HADD2.F32 R46, -RZ, R43.reuse.H0_H0 ;  /* 0x2000002bff2e7230 */ /* 0x100fe40000004100 */
[----:B------:R-:W-:Y:S01]  /*15ee0*/  HADD2.F32 R43, -RZ, R43.H1_H1 ;  /* 0x3000002bff2b7230 */ /* 0x000fe20000004100 */
[----:B------:R-:W-:Y:S02]  /*15ef0*/  ISETP.NE.AND P1, PT, R101, RZ, PT ;  /* 0x000000ff6500720c */ /* 0x000fe40003f25270 */
[----:B------:R-:W-:Y:S02]  /*15f00*/  ISETP.NE.AND P2, PT, R99, RZ, PT ;  /* 0x000000ff6300720c */ /* 0x000fe40003f45270 */
[----:B------:R-:W-:Y:S02]  /*15f10*/  ISETP.NE.AND P3, PT, R97, RZ, PT ;  /* 0x000000ff6100720c */ /* 0x000fe40003f65270 */
[----:B--2---:R-:W-:Y:S02]  /*15f20*/  LOP3.LUT R17, R28, 0xf000f, RZ, 0xc0, !PT ;  /* 0x000f000f1c117812 */ /* 0x004fe400078ec0ff */
[----:B------:R-:W-:-:S02]  /*15f30*/  LOP3.LUT R38, R30, 0xf000f, RZ, 0xc0, !PT ;  /* 0x000f000f1e267812 */ /* 0x000fc400078ec0ff */
[----:B------:R-:W-:Y:S02]  /*15f40*/  LOP3.LUT R39, R30, 0xf000f0, RZ, 0xc0, !PT ;  /* 0x00f000f01e277812 */ /* 0x000fe400078ec0ff */
[C---:B------:R-:W-:Y:S02]  /*15f50*/  LOP3.LUT R40, R31.reuse, 0xf000f, RZ, 0xc0, !PT ;  /* 0x000f000f1f287812 */ /* 0x040fe400078ec0ff */
[----:B------:R-:W-:Y:S02]  /*15f60*/  LOP3.LUT R41, R31, 0xf000f0, RZ, 0xc0, !PT ;  /* 0x00f000f01f297812 */ /* 0x000fe400078ec0ff */
[----:B------:R-:W-:Y:S02]  /*15f70*/  SHF.R.U32.HI R37, RZ, 0x8, R31 ;  /* 0x00000008ff257819 */ /* 0x000fe4000001161f */
[----:B------:R-:W-:Y:S02]  /*15f80*/  LOP3.LUT R17, R17, 0x64006400, RZ, 0xfc, !PT ;  /* 0x6400640011117812 */ /* 0x000fe400078efcff */
[----:B---3--:R-:W-:-:S02]  /*15f90*/  LOP3.LUT R18, R28, 0xf000f0, RZ, 0xc0, !PT ;  /* 0x00f000f01c127812 */ /* 0x008fc400078ec0ff */
[----:B------:R-:W-:Y:S02]  /*15fa0*/  LOP3.LUT R38, R38, 0x64006400, RZ, 0xfc, !PT ;  /* 0x6400640026267812 */ /* 0x000fe400078efcff */
[----:B----4-:R-:W-:Y:S02]  /*15fb0*/  @!P0 PRMT R93, R33, 0x7610, R93 ;  /* 0x00007610215d8816 */ /* 0x010fe4000000005d */
[----:B------:R-:W-:Y:S02]  /*15fc0*/  @!P0 PRMT R94, R32, 0x7610, R94 ;  /* 0x00007610205e8816 */ /* 0x000fe4000000005e */
[----:B------:R-:W-:Y:S02]  /*15fd0*/  @!P0 PRMT R93, R93, 0x7610, R33 ;  /* 0x000076105d5d8816 */ /* 0x000fe40000000021 */
[----:B------:R-:W-:Y:S02]  /*15fe0*/  SHF.R.U32.HI R33, RZ, 0x8, R30 ;  /* 0x00000008ff217819 */ /* 0x000fe4000001161e */
[----:B------:R-:W-:Y:S01]  /*15ff0*/  @!P0 PRMT R94, R94, 0x7610, R32 ;  /* 0x000076105e5e8816 */ /* 0x000fe20000000020 */
[----:B------:R-:W1:Y:S01]  /*16000*/  LDS.64 R30, [UR5+0x208] ;  /* 0x00020805ff1e7984 */ /* 0x000e620008000a00 */
[----:B------:R-:W-:-:S02]  /*16010*/  @!P0 IADD3 R95, R19, R98, RZ ;  /* 0x00000062135f8210 */ /* 0x000fc40007ffe0ff */
[----:B------:R-:W-:-:S04]  /*16020*/  LOP3.LUT R19, R29, 0xf000f, RZ, 0xc0, !PT ;  /* 0x000f000f1d137812 */ /* 0x000fc800078ec0ff */
[----:B------:R-:W-:Y:S02]  /*16030*/  LOP3.LUT R19, R19, 0x64006400, RZ, 0xfc, !PT ;  /* 0x6400640013137812 */ /* 0x000fe400078efcff */
[----:B------:R-:W-:Y:S02]  /*16040*/  SHF.R.U32.HI R32, RZ, 0x8, R28 ;  /* 0x00000008ff207819 */ /* 0x000fe4000001161c */
[----:B------:R-:W-:Y:S01]  /*16050*/  LOP3.LUT R28, R29, 0xf000f0, RZ, 0xc0, !PT ;  /* 0x00f000f01d1c7812 */ /* 0x000fe200078ec0ff */
[----:B------:R-:W-:Y:S01]  /*16060*/  HADD2 R80, R19, -1032, -1032 ;  /* 0xe408e40813507430 */ /* 0x000fe20000000000 */
[----:B------:R-:W-:Y:S01]  /*16070*/  LOP3.LUT R40, R40, 0x64006400, RZ, 0xfc, !PT ;  /* 0x6400640028287812 */ /* 0x000fe200078efcff */
[----:B------:R-:W-:Y:S01]  /*16080*/  HADD2 R82, R17, -1032, -1032 ;  /* 0xe408e40811527430 */ /* 0x000fe20000000000 */
[----:B------:R-:W-:Y:S01]  /*16090*/  LOP3.LUT R79, R28, 0x64006400, RZ, 0xfc, !PT ;  /* 0x640064001c4f7812 */ /* 0x000fe200078efcff */
[----:B------:R-:W-:Y:S01]  /*160a0*/  HADD2 R78, R38, -1032, -1032 ;  /* 0xe408e408264e7430 */ /* 0x000fe20000000000 */
[----:B------:R-:W-:Y:S01]  /*160b0*/  LOP3.LUT R81, R18, 0x64006400, RZ, 0xfc, !PT ;  /* 0x6400640012517812 */ /* 0x000fe200078efcff */
[----:B------:R-:W-:Y:S01]  /*160c0*/  HADD2.F32 R19, -RZ, R80.H0_H0 ;  /* 0x20000050ff137230 */ /* 0x000fe20000004100 */
[----:B------:R-:W-:Y:S01]  /*160d0*/  LOP3.LUT R39, R39, 0x64006400, RZ, 0xfc, !PT ;  /* 0x6400640027277812 */ /* 0x000fe200078efcff */
[----:B------:R-:W-:-:S02]  /*160e0*/  HADD2.F32 R28, -RZ, R82.H0_H0 ;  /* 0x20000052ff1c7230 */ /* 0x000fc40000004100 */
[-C--:B------:R-:W-:Y:S01]  /*160f0*/  HFMA2 R79, R79, R36.reuse.H0_H0, -72, -72 ;  /* 0xd480d4804f4f7431 */ /* 0x080fe20000040024 */
[----:B------:R-:W-:Y:S01]  /*16100*/  LOP3.LUT R41, R41, 0x64006400, RZ, 0xfc, !PT ;  /* 0x6400640029297812 */ /* 0x000fe200078efcff */
[----:B------:R-:W-:Y:S02]  /*16110*/  HADD2 R76, R40, -1032, -1032 ;  /* 0xe408e408284c7430 */ /* 0x000fe40000000000 */
[----:B------:R-:W-:Y:S02]  /*16120*/  HADD2.F32 R57, -RZ, R80.H1_H1 ;  /* 0x30000050ff397230 */ /* 0x000fe40000004100 */
[-C--:B------:R-:W-:Y:S02]  /*16130*/  HFMA2 R81, R81, R36.reuse.H0_H0, -72, -72 ;  /* 0xd480d48051517431 */ /* 0x080fe40000040024 */
[----:B------:R-:W-:Y:S02]  /*16140*/  HADD2.F32 R18, -RZ, R78.H0_H0 ;  /* 0x2000004eff127230 */ /* 0x000fe40000004100 */
[----:B------:R-:W-:Y:S01]  /*16150*/  FFMA.FTZ R38, R19, R44, RZ ;  /* 0x0000002c13267223 */ /* 0x000fe200000100ff */
[----:B------:R-:W-:-:S02]  /*16160*/  HFMA2 R77, R39, R36.H0_H0, -72, -72 ;  /* 0xd480d480274d7431 */ /* 0x000fc40000040024 */
[----:B------:R-:W-:Y:S02]  /*16170*/  HADD2.F32 R58, -RZ, R82.H1_H1 ;  /* 0x30000052ff3a7230 */ /* 0x000fe40000004100 */
[----:B------:R-:W-:Y:S01]  /*16180*/  FFMA.FTZ R39, R28, R44, RZ ;  /* 0x0000002c1c277223 */ /* 0x000fe200000100ff */
[----:B------:R-:W-:Y:S02]  /*16190*/  HADD2.F32 R17, -RZ, R76.H0_H0 ;  /* 0x2000004cff117230 */ /* 0x000fe40000004100 */
[----:B------:R-:W-:Y:S02]  /*161a0*/  HFMA2 R75, R41, R36.H0_H0, -72, -72 ;  /* 0xd480d480294b7431 */ /* 0x000fe40000040024 */
[----:B------:R-:W-:Y:S02]  /*161b0*/  HADD2.F32 R53, -RZ, R79.H0_H0 ;  /* 0x2000004fff357230 */ /* 0x000fe40000004100 */
[----:B------:R-:W-:Y:S01]  /*161c0*/  FFMA.FTZ R38, R57, R42, R38 ;  /* 0x0000002a39267223 */ /* 0x000fe20000010026 */
[----:B------:R-:W-:-:S02]  /*161d0*/  HADD2.F32 R56, -RZ, R78.H1_H1 ;  /* 0x3000004eff387230 */ /* 0x000fc40000004100 */
[----:B------:R-:W-:Y:S01]  /*161e0*/  FFMA.FTZ R41, R18, R44, RZ ;  /* 0x0000002c12297223 */ /* 0x000fe200000100ff */
[----:B------:R-:W-:Y:S02]  /*161f0*/  HADD2.F32 R54, -RZ, R81.H0_H0 ;  /* 0x20000051ff367230 */ /* 0x000fe40000004100 */
[----:B------:R-:W-:Y:S01]  /*16200*/  FFMA.FTZ R39, R58, R42, R39 ;  /* 0x0000002a3a277223 */ /* 0x000fe20000010027 */
[----:B------:R-:W-:Y:S02]  /*16210*/  HADD2.F32 R55, -RZ, R76.H1_H1 ;  /* 0x3000004cff377230 */ /* 0x000fe40000004100 */
[----:B------:R-:W-:Y:S01]  /*16220*/  FFMA.FTZ R44, R17, R44, RZ ;  /* 0x0000002c112c7223 */ /* 0x000fe200000100ff */
[----:B------:R-:W-:Y:S02]  /*16230*/  HADD2.F32 R49, -RZ, R79.H1_H1 ;  /* 0x3000004fff317230 */ /* 0x000fe40000004100 */
[----:B------:R-:W-:Y:S01]  /*16240*/  FFMA.FTZ R38, R53, R46, R38 ;  /* 0x0000002e35267223 */ /* 0x000fe20000010026 */
[----:B------:R-:W-:-:S02]  /*16250*/  HADD2.F32 R52, -RZ, R77.H0_H0 ;  /* 0x2000004dff347230 */ /* 0x000fc40000004100 */
[----:B------:R-:W-:Y:S01]  /*16260*/  FFMA.FTZ R41, R56, R42, R41 ;  /* 0x0000002a38297223 */ /* 0x000fe20000010029 */
[----:B------:R-:W-:Y:S02]  /*16270*/  HADD2.F32 R50, -RZ, R81.H1_H1 ;  /* 0x30000051ff327230 */ /* 0x000fe40000004100 */
[----:B------:R-:W-:Y:S01]  /*16280*/  FFMA.FTZ R39, R54, R46, R39 ;  /* 0x0000002e36277223 */ /* 0x000fe20000010027 */
[----:B------:R-:W-:Y:S01]  /*16290*/  SHF.R.U32.HI R29, RZ, 0x8, R29 ;  /* 0x00000008ff1d7819 */ /* 0x000fe2000001161d */
[----:B------:R-:W-:Y:S02]  /*162a0*/  HADD2.F32 R51, -RZ, R75.H0_H0 ;  /* 0x2000004bff337230 */ /* 0x000fe40000004100 */
[----:B------:R-:W-:Y:S01]  /*162b0*/  FFMA.FTZ R44, R55, R42, R44 ;  /* 0x0000002a372c7223 */ /* 0x000fe2000001002c */
[----:B------:R-:W-:Y:S02]  /*162c0*/  HADD2.F32 R48, -RZ, R77.H1_H1 ;  /* 0x3000004dff307230 */ /* 0x000fe40000004100 */
[-C--:B------:R-:W-:Y:S01]  /*162d0*/  FFMA.FTZ R63, R49, R43.reuse, R38 ;  /* 0x0000002b313f7223 */ /* 0x080fe20000010026 */
[-C--:B------:R-:W-:Y:S01]  /*162e0*/  FFMA.FTZ R41, R52, R46.reuse, R41 ;  /* 0x0000002e34297223 */ /* 0x080fe20000010029 */
[----:B------:R-:W-:Y:S01]  /*162f0*/  LOP3.LUT R38, R32, 0xf000f, RZ, 0xc0, !PT ;  /* 0x000f000f20267812 */ /* 0x000fe200078ec0ff */
[-C--:B------:R-:W-:Y:S01]  /*16300*/  FFMA.FTZ R42, R50, R43.reuse, R39 ;  /* 0x0000002b322a7223 */ /* 0x080fe20000010027 */
[----:B------:R-:W-:Y:S01]  /*16310*/  LOP3.LUT R39, R29, 0xf000f, RZ, 0xc0, !PT ;  /* 0x000f000f1d277812 */ /* 0x000fe200078ec0ff */
[----:B------:R-:W-:Y:S01]  /*16320*/  FFMA.FTZ R44, R51, R46, R44 ;  /* 0x0000002e332c7223 */ /* 0x000fe2000001002c */
[----:B------:R-:W-:Y:S01]  /*16330*/  LOP3.LUT R40, R33, 0xf000f, RZ, 0xc0, !PT ;  /* 0x000f000f21287812 */ /* 0x000fe200078ec0ff */
[----:B------:R-:W-:Y:S01]  /*16340*/  FFMA.FTZ R46, R48, R43, R41 ;  /* 0x0000002b302e7223 */ /* 0x000fe20000010029 */
[----:B------:R-:W-:-:S02]  /*16350*/  LOP3.LUT R38, R38, 0x64006400, RZ, 0xfc, !PT ;  /* 0x6400640026267812 */ /* 0x000fc400078efcff */
[----:B------:R-:W-:Y:S02]  /*16360*/  LOP3.LUT R41, R37, 0xf000f, RZ, 0xc0, !PT ;  /* 0x000f000f25297812 */ /* 0x000fe400078ec0ff */
[----:B------:R-:W-:Y:S01]  /*16370*/  LOP3.LUT R39, R39, 0x64006400, RZ, 0xfc, !PT ;  /* 0x6400640027277812 */ /* 0x000fe200078efcff */
[----:B------:R-:W-:Y:S01]  /*16380*/  HADD2.F32 R47, -RZ, R75.H1_H1 ;  /* 0x3000004bff2f7230 */ /* 0x000fe20000004100 */
[----:B------:R-:W-:Y:S01]  /*16390*/  LOP3.LUT R40, R40, 0x64006400, RZ, 0xfc, !PT ;  /* 0x6400640028287812 */ /* 0x000fe200078efcff */
[----:B------:R-:W-:Y:S01]  /*163a0*/  HADD2 R86, R38, -1032, -1032 ;  /* 0xe408e40826567430 */ /* 0x000fe20000000000 */
[----:B------:R-:W-:Y:S02]  /*163b0*/  LOP3.LUT R32, R32, 0xf000f0, RZ, 0xc0, !PT ;  /* 0x00f000f020207812 */ /* 0x000fe400078ec0ff */
[----:B------:R-:W-:Y:S01]  /*163c0*/  LOP3.LUT R41, R41, 0x64006400, RZ, 0xfc, !PT ;  /* 0x6400640029297812 */ /* 0x000fe200078efcff */
[----:B------:R-:W-:Y:S01]  /*163d0*/  HADD2 R85, R39, -1032, -1032 ;  /* 0xe408e40827557430 */ /* 0x000fe20000000000 */
[----:B------:R-:W-:Y:S01]  /*163e0*/  LOP3.LUT R33, R33, 0xf000f0, RZ, 0xc0, !PT ;  /* 0x00f000f021217812 */ /* 0x000fe200078ec0ff */
[----:B------:R-:W-:Y:S01]  /*163f0*/  HADD2 R84, R40, -1032, -1032 ;  /* 0xe408e40828547430 */ /* 0x000fe20000000000 */
[----:B------:R-:W-:Y:S01]  /*16400*/  LOP3.LUT R89, R32, 0x64006400, RZ, 0xfc, !PT ;  /* 0x6400640020597812 */ /* 0x000fe200078efcff */
[----:B------:R-:W-:Y:S01]  /*16410*/  FFMA.FTZ R65, R47, R43, R44 ;  /* 0x0000002b2f417223 */ /* 0x000fe2000001002c */
[----:B------:R-:W-:Y:S01]  /*16420*/  LOP3.LUT R29, R29, 0xf000f0, RZ, 0xc0, !PT ;  /* 0x00f000f01d1d7812 */ /* 0x000fe200078ec0ff */
[----:B-1----:R-:W-:Y:S01]  /*16430*/  HADD2.F32 R43, -RZ, R30.H0_H0 ;  /* 0x2000001eff2b7230 */ /* 0x002fe20000004100 */
[----:B------:R-:W-:Y:S01]  /*16440*/  LOP3.LUT R37, R37, 0xf000f0, RZ, 0xc0, !PT ;  /* 0x00f000f025257812 */ /* 0x000fe200078ec0ff */
[----:B------:R-:W-:-:S02]  /*16450*/  HADD2 R83, R41, -1032, -1032 ;  /* 0xe408e40829537430 */ /* 0x000fc40000000000 */
[----:B------:R-:W-:Y:S01]  /*16460*/  HADD2.F32 R59, -RZ, R86.H0_H0 ;  /* 0x20000056ff3b7230 */ /* 0x000fe20000004100 */
[----:B------:R-:W-:Y:S01]  /*16470*/  LOP3.LUT R33, R33, 0x64006400, RZ, 0xfc, !PT ;  /* 0x6400640021217812 */ /* 0x000fe200078efcff */
[----:B------:R-:W-:Y:S01]  /*16480*/  HADD2.F32 R60, -RZ, R85.H0_H0 ;  /* 0x20000055ff3c7230 */ /* 0x000fe20000004100 */
[----:B------:R-:W-:Y:S01]  /*16490*/  LOP3.LUT R29, R29, 0x64006400, RZ, 0xfc, !PT ;  /* 0x640064001d1d7812 */ /* 0x000fe200078efcff */
[----:B------:R-:W-:Y:S01]  /*164a0*/  HADD2.F32 R61, -RZ, R84.H0_H0 ;  /* 0x20000054ff3d7230 */ /* 0x000fe20000004100 */
[----:B------:R-:W-:Y:S01]  /*164b0*/  LOP3.LUT R37, R37, 0x64006400, RZ, 0xfc, !PT ;  /* 0x6400640025257812 */ /* 0x000fe200078efcff */
[----:B------:R-:W-:Y:S02]  /*164c0*/  HFMA2 R89, R89, R36.H0_H0, -72, -72 ;  /* 0xd480d48059597431 */ /* 0x000fe40000040024 */
[----:B------:R-:W-:Y:S02]  /*164d0*/  HADD2.F32 R30, -RZ, R30.H1_H1 ;  /* 0x3000001eff1e7230 */ /* 0x000fe40000004100 */
[----:B------:R-:W-:Y:S01]  /*164e0*/  FFMA.FTZ R45, R59, R43, R42 ;  /* 0x0000002b3b2d7223 */ /* 0x000fe2000001002a */
[----:B------:R-:W-:-:S02]  /*164f0*/  HADD2.F32 R74, -RZ, R86.H1_H1 ;  /* 0x30000056ff4a7230 */ /* 0x000fc40000004100 */
[-C--:B------:R-:W-:Y:S02]  /*16500*/  HFMA2 R91, R33, R36.reuse.H0_H0, -72, -72 ;  /* 0xd480d480215b7431 */ /* 0x080fe40000040024 */
[----:B------:R-:W-:Y:S02]  /*16510*/  HADD2.F32 R62, -RZ, R83.H0_H0 ;  /* 0x20000053ff3e7230 */ /* 0x000fe40000004100 */
[-C--:B------:R-:W-:Y:S01]  /*16520*/  FFMA.FTZ R42, R60, R43.reuse, R63 ;  /* 0x0000002b3c2a7223 */ /* 0x080fe2000001003f */
[----:B------:R-:W-:Y:S02]  /*16530*/  HADD2.F32 R72, -RZ, R84.H1_H1 ;  /* 0x30000054ff487230 */ /* 0x000fe40000004100 */
[----:B------:R-:W-:Y:S01]  /*16540*/  FFMA.FTZ R63, R61, R43, R46 ;  /* 0x0000002b3d3f7223 */ /* 0x000fe2000001002e */
[----:B------:R-:W-:Y:S02]  /*16550*/  HADD2.F32 R44, -RZ, R31.H0_H0 ;  /* 0x2000001fff2c7230 */ /* 0x000fe40000004100 */
[----:B------:R-:W-:-:S02]  /*16560*/  HFMA2 R90, R29, R36.H0_H0, -72, -72 ;  /* 0xd480d4801d5a7431 */ /* 0x000fc40000040024 */
[----:B------:R-:W-:Y:S02]  /*16570*/  HADD2.F32 R70, -RZ, R89.H0_H0 ;  /* 0x20000059ff467230 */ /* 0x000fe40000004100 */
[----:B------:R-:W-:Y:S02]  /*16580*/  HFMA2 R92, R37, R36.H0_H0, -72, -72 ;  /* 0xd480d480255c7431 */ /* 0x000fe40000040024 */
[----:B------:R-:W-:Y:S02]  /*16590*/  HADD2.F32 R73, -RZ, R85.H1_H1 ;  /* 0x30000055ff497230 */ /* 0x000fe40000004100 */
[----:B------:R-:W-:Y:S01]  /*165a0*/  FFMA.FTZ R45, R74, R30, R45 ;  /* 0x0000001e4a2d7223 */ /* 0x000fe2000001002d */
[----:B------:R-:W-:Y:S02]  /*165b0*/  HADD2.F32 R71, -RZ, R83.H1_H1 ;  /* 0x30000053ff477230 */ /* 0x000fe40000004100 */
[----:B------:R-:W-:Y:S01]  /*165c0*/  FFMA.FTZ R46, R62, R43, R65 ;  /* 0x0000002b3e2e7223 */ /* 0x000fe20000010041 */
[----:B------:R-:W-:Y:S01]  /*165d0*/  HADD2.F32 R68, -RZ, R91.H0_H0 ;  /* 0x2000005bff447230 */ /* 0x000fe20000004100 */
[----:B------:R-:W-:Y:S01]  /*165e0*/  ISETP.NE.AND P0, PT, R100, RZ, PT ;  /* 0x000000ff6400720c */ /* 0x000fe20003f05270 */
[----:B------:R-:W-:-:S02]  /*165f0*/  HADD2.F32 R31, -RZ, R31.H1_H1 ;  /* 0x3000001fff1f7230 */ /* 0x000fc40000004100 */
[----:B------:R-:W-:Y:S01]  /*16600*/  FFMA.FTZ R63, R72, R30, R63 ;  /* 0x0000001e483f7223 */ /* 0x000fe2000001003f */
[----:B------:R-:W-:Y:S02]  /*16610*/  HADD2.F32 R66, -RZ, R89.H1_H1 ;  /* 0x30000059ff427230 */ /* 0x000fe40000004100 */
[----:B------:R-:W-:Y:S01]  /*16620*/  FFMA.FTZ R29, R70, R44, R45 ;  /* 0x0000002c461d7223 */ /* 0x000fe2000001002d */
[----:B------:R-:W-:Y:S02]  /*16630*/  HADD2.F32 R69, -RZ, R90.H0_H0 ;  /* 0x2000005aff457230 */ /* 0x000fe40000004100 */
[-C--:B------:R-:W-:Y:S01]  /*16640*/  FFMA.FTZ R42, R73, R30.reuse, R42 ;  /* 0x0000001e492a7223 */ /* 0x080fe2000001002a */
[----:B------:R-:W-:Y:S02]  /*16650*/  HADD2.F32 R67, -RZ, R92.H0_H0 ;  /* 0x2000005cff437230 */ /* 0x000fe40000004100 */
[----:B------:R-:W-:Y:S01]  /*16660*/  FFMA.FTZ R46, R71, R30, R46 ;  /* 0x0000001e472e7223 */ /* 0x000fe2000001002e */
[----:B------:R-:W-:Y:S01]  /*16670*/  FFMA.FTZ R33, R68, R44, R63 ;  /* 0x0000002c44217223 */ /* 0x000fe2000001003f */
[----:B------:R-:W-:-:S02]  /*16680*/  HADD2.F32 R37, -RZ, R94.H0_H0 ;  /* 0x2000005eff257230 */ /* 0x000fc40000004100 */
[----:B------:R-:W-:Y:S01]  /*16690*/  FFMA.FTZ R30, R66, R31, R29 ;  /* 0x0000001f421e7223 */ /* 0x000fe2000001001d */
[----:B------:R-:W-:Y:S02]  /*166a0*/  HADD2.F32 R65, -RZ, R90.H1_H1 ;  /* 0x3000005aff417230 */ /* 0x000fe40000004100 */
[-C--:B------:R-:W-:Y:S01]  /*166b0*/  FFMA.FTZ R42, R69, R44.reuse, R42 ;  /* 0x0000002c452a7223 */ /* 0x080fe2000001002a */
[----:B------:R-:W-:Y:S02]  /*166c0*/  HADD2.F32 R64, -RZ, R91.H1_H1 ;  /* 0x3000005bff407230 */ /* 0x000fe40000004100 */
[----:B------:R-:W-:Y:S01]  /*166d0*/  FFMA.FTZ R32, R67, R44, R46 ;  /* 0x0000002c43207223 */ /* 0x000fe2000001002e */
[----:B------:R-:W-:Y:S02]  /*166e0*/  HADD2.F32 R63, -RZ, R92.H1_H1 ;  /* 0x3000005cff3f7230 */ /* 0x000fe40000004100 */
[----:B------:R-:W-:Y:S01]  /*166f0*/  FMUL.FTZ R104, R30, R37 ;  /* 0x000000251e687220 */ /* 0x000fe20000410000 */
[----:B------:R-:W-:-:S02]  /*16700*/  HADD2.F32 R44, -RZ, R94.H1_H1 ;  /* 0x3000005eff2c7230 */ /* 0x000fc40000004100 */
[-C--:B------:R-:W-:Y:S01]  /*16710*/  FFMA.FTZ R105, R65, R31.reuse, R42 ;  /* 0x0000001f41697223 */ /* 0x080fe2000001002a */
[--C-:B------:R-:W-:Y:S02]  /*16720*/  HADD2.F32 R45, -RZ, R93.reuse.H0_H0 ;  /* 0x2000005dff2d7230 */ /* 0x100fe40000004100 */
[-C--:B------:R-:W-:Y:S01]  /*16730*/  FFMA.FTZ R88, R64, R31.reuse, R33 ;  /* 0x0000001f40587223 */ /* 0x080fe20000010021 */
[----:B------:R-:W-:Y:S02]  /*16740*/  HADD2.F32 R46, -RZ, R93.H1_H1 ;  /* 0x3000005dff2e7230 */ /* 0x000fe40000004100 */
[----:B------:R-:W-:Y:S01]  /*16750*/  FFMA.FTZ R87, R63, R31, R32 ;  /* 0x0000001f3f577223 */ /* 0x000fe20000010020 */
[----:B------:R-:W1:Y:S01]  /*16760*/  LDS.64 R38, [UR5+0x280] ;  /* 0x00028005ff267984 */ /* 0x000e620008000a00 */
[----:B------:R-:W-:-:S03]  /*16770*/  F2FP.F16.F32.PACK_AB R104, RZ, R104 ;  /* 0x00000068ff68723e */ /* 0x000fc600000000ff */
[----:B------:R-:W2:Y:S01]  /*16780*/  LDS.64 R40, [UR5+0x288] ;  /* 0x00028805ff287984 */ /* 0x000ea20008000a00 */
[----:B------:R-:W-:Y:S01]  /*16790*/  FMUL.FTZ R105, R105, R44 ;  /* 0x0000002c69697220 */ /* 0x000fe20000410000 */
[----:B------:R-:W-:Y:S01]  /*167a0*/  FMUL.FTZ R88, R88, R45 ;  /* 0x0000002d58587220 */ /* 0x000fe20000410000 */
[----:B------:R-:W-:Y:S01]  /*167b0*/  FMUL.FTZ R87, R87, R46 ;  /* 0x0000002e57577220 */ /* 0x000fe20000410000 */
[----:B0-----:R-:W-:Y:S06]  /*167c0*/  @!P0 BRA `(.L_x_1589) ;  /* 0x0000000400688947 */ /* 0x001fec0003800000 */
[----:B------:R-:W0:Y:S01]  /*167d0*/  LDS.64 R32, [UR5] ;  /* 0x00000005ff207984 */ /* 0x000e220008000a00 */
[----:B------:R-:W-:Y:S02]  /*167e0*/  HADD2.F32 R29, -RZ, R82.H0_H0 ;  /* 0x20000052ff1d7230 */ /* 0x000fe40000004100 */
[----:B------:R-:W-:Y:S01]  /*167f0*/  HADD2.F32 R109, -RZ, R80.H0_H0 ;  /* 0x20000050ff6d7230 */ /* 0x000fe20000004100 */
[----:B------:R-:W3:Y:S01]  /*16800*/  LDS.64 R42, [UR5+0x8] ;  /* 0x00000805ff2a7984 */ /* 0x000ee20008000a00 */
[----:B------:R-:W-:Y:S02]  /*16810*/  HADD2.F32 R31, -RZ, R78.H0_H0 ;  /* 0x2000004eff1f7230 */ /* 0x000fe40000004100 */
[----:B------:R-:W-:Y:S02]  /*16820*/  HADD2.F32 R108, -RZ, R82.H1_H1 ;  /* 0x30000052ff6c7230 */ /* 0x000fe40000004100 */
[----:B------:R-:W-:Y:S02]  /*16830*/  HADD2.F32 R110, -RZ, R80.H1_H1 ;  /* 0x30000050ff6e7230 */ /* 0x000fe40000004100 */
[----:B------:R-:W-:-:S02]  /*16840*/  HADD2.F32 R113, -RZ, R75.H1_H1 ;  /* 0x3000004bff717230 */ /* 0x000fc40000004100 */
[--C-:B0-----:R-:W-:Y:S02]  /*16850*/  HADD2.F32 R30, -RZ, R32.reuse.H0_H0 ;  /* 0x20000020ff1e7230 */ /* 0x101fe40000004100 */
        /* <DEDUP_REMOVED lines=8> */
[C---:B------:R-:W-:Y:S01]  /*168e0*/  FFMA.FTZ R31, R107.reuse, R110, R112 ;  /* 0x0000006e6b1f7223 */ /* 0x040fe20000010070 */
[----:B------:R-:W-:Y:S02]  /*168f0*/  HADD2.F32 R108, -RZ, R78.H1_H1 ;  /* 0x3000004eff6c7230 */ /* 0x000fe40000004100 */
[----:B------:R-:W-:Y:S01]  /*16900*/  FFMA.FTZ R111, R30, R33, RZ ;  /* 0x000000211e6f7223 */ /* 0x000fe200000100ff */
[----:B------:R-:W-:Y:S02]  /*16910*/  HADD2.F32 R112, -RZ, R76.H1_H1 ;  /* 0x3000004cff707230 */ /* 0x000fe40000004100 */
        /* <DEDUP_REMOVED lines=8> */
[----:B------:R-:W-:Y:S02]  /*169a0*/  HADD2.F32 R29, -RZ, R81.H1_H1 ;  /* 0x30000051ff1d7230 */ /* 0x000fe40000004100 */
[----:B------:R-:W-:Y:S01]  /*169b0*/  FFMA.FTZ R110, R106, R110, R109 ;  /* 0x0000006e6a6e7223 */ /* 0x000fe2000001006d */
[----:B------:R-:W-:-:S02]  /*169c0*/  HADD2.F32 R31, -RZ, R79.H1_H1 ;  /* 0x3000004fff1f7230 */ /* 0x000fc40000004100 */
[----:B------:R-:W-:Y:S01]  /*169d0*/  FFMA.FTZ R106, R106, R107, R111 ;  /* 0x0000006b6a6a7223 */ /* 0x000fe2000001006f */
[----:B------:R-:W-:Y:S02]  /*169e0*/  HADD2.F32 R109, -RZ, R77.H1_H1 ;  /* 0x3000004dff6d7230 */ /* 0x000fe40000004100 */
[----:B------:R-:W-:Y:S01]  /*169f0*/  FFMA.FTZ R30, R29, R32, R30 ;  /* 0x000000201d1e7223 */ /* 0x000fe2000001001e */
[----:B------:R-:W-:Y:S02]  /*16a00*/  HADD2.F32 R108, -RZ, R84.H0_H0 ;  /* 0x20000054ff6c7230 */ /* 0x000fe40000004100 */
[C---:B------:R-:W-:Y:S01]  /*16a10*/  FFMA.FTZ R107, R32.reuse, R31, R33 ;  /* 0x0000001f206b7223 */ /* 0x040fe20000010021 */
[C---:B------:R-:W-:Y:S01]  /*16a20*/  FFMA.FTZ R113, R32.reuse, R113, R106 ;  /* 0x0000007120717223 */ /* 0x040fe2000001006a */
[----:B------:R-:W-:Y:S01]  /*16a30*/  FFMA.FTZ R109, R32, R109, R110 ;  /* 0x0000006d206d7223 */ /* 0x000fe2000001006e */
[----:B---3--:R-:W-:Y:S02]  /*16a40*/  HADD2.F32 R32, -RZ, R42.H0_H0 ;  /* 0x2000002aff207230 */ /* 0x008fe40000004100 */
[----:B------:R-:W-:-:S02]  /*16a50*/  HADD2.F32 R31, -RZ, R86.H0_H0 ;  /* 0x20000056ff1f7230 */ /* 0x000fc40000004100 */
[----:B------:R-:W-:Y:S02]  /*16a60*/  HADD2.F32 R42, -RZ, R42.H1_H1 ;  /* 0x3000002aff2a7230 */ /* 0x000fe40000004100 */
[----:B------:R-:W-:Y:S01]  /*16a70*/  FFMA.FTZ R108, R32, R108, R109 ;  /* 0x0000006c206c7223 */ /* 0x000fe2000001006d */
[----:B------:R-:W-:Y:S02]  /*16a80*/  HADD2.F32 R33, -RZ, R86.H1_H1 ;  /* 0x30000056ff217230 */ /* 0x000fe40000004100 */
[----:B------:R-:W-:Y:S01]  /*16a90*/  FFMA.FTZ R30, R31, R32, R30 ;  /* 0x000000201f1e7223 */ /* 0x000fe2000001001e */
[----:B------:R-:W-:Y:S02]  /*16aa0*/  HADD2.F32 R106, -RZ, R85.H0_H0 ;  /* 0x20000055ff6a7230 */ /* 0x000fe40000004100 */
[----:B------:R-:W-:Y:S02]  /*16ab0*/  HADD2.F32 R110, -RZ, R83.H0_H0 ;  /* 0x20000053ff6e7230 */ /* 0x000fe40000004100 */
[----:B------:R-:W-:Y:S01]  /*16ac0*/  FFMA.FTZ R30, R33, R42, R30 ;  /* 0x0000002a211e7223 */ /* 0x000fe2000001001e */
[----:B------:R-:W-:-:S02]  /*16ad0*/  HADD2.F32 R33, -RZ, R85.H1_H1 ;  /* 0x30000055ff217230 */ /* 0x000fc40000004100 */
[C---:B------:R-:W-:Y:S01]  /*16ae0*/  FFMA.FTZ R107, R32.reuse, R106, R107 ;  /* 0x0000006a206b7223 */ /* 0x040fe2000001006b */
[----:B------:R-:W-:Y:S02]  /*16af0*/  HADD2.F32 R109, -RZ, R84.H1_H1 ;  /* 0x30000054ff6d7230 */ /* 0x000fe40000004100 */
[----:B------:R-:W-:Y:S01]  /*16b00*/  FFMA.FTZ R110, R32, R110, R113 ;  /* 0x0000006e206e7223 */ /* 0x000fe20000010071 */
[----:B------:R-:W-:Y:S02]  /*16b10*/  HADD2.F32 R111, -RZ, R83.H1_H1 ;  /* 0x30000053ff6f7230 */ /* 0x000fe40000004100 */
[C---:B------:R-:W-:Y:S01]  /*16b20*/  FFMA.FTZ R32, R42.reuse, R33, R107 ;  /* 0x000000212a207223 */ /* 0x040fe2000001006b */
[----:B------:R-:W-:Y:S02]  /*16b30*/  HADD2.F32 R29, -RZ, R43.H0_H0 ;  /* 0x2000002bff1d7230 */ /* 0x000fe40000004100 */
[----:B------:R-:W-:Y:S01]  /*16b40*/  FFMA.FTZ R108, R42, R109, R108 ;  /* 0x0000006d2a6c7223 */ /* 0x000fe2000001006c */
[----:B------:R-:W-:-:S02]  /*16b50*/  HADD2.F32 R31, -RZ, R89.H0_H0 ;  /* 0x20000059ff1f7230 */ /* 0x000fc40000004100 */
[----:B------:R-:W-:Y:S01]  /*16b60*/  FFMA.FTZ R110, R42, R111, R110 ;  /* 0x0000006f2a6e7223 */ /* 0x000fe2000001006e */
[----:B------:R-:W-:Y:S02]  /*16b70*/  HADD2.F32 R33, -RZ, R91.H0_H0 ;  /* 0x2000005bff217230 */ /* 0x000fe40000004100 */
[----:B------:R-:W-:Y:S02]  /*16b80*/  HADD2.F32 R106, -RZ, R90.H0_H0 ;  /* 0x2000005aff6a7230 */ /* 0x000fe40000004100 */
[----:B------:R-:W-:Y:S01]  /*16b90*/  FFMA.FTZ R31, R31, R29, R30 ;  /* 0x0000001d1f1f7223 */ /* 0x000fe2000001001e */
[----:B------:R-:W-:Y:S02]  /*16ba0*/  HADD2.F32 R43, -RZ, R43.H1_H1 ;  /* 0x3000002bff2b7230 */ /* 0x000fe40000004100 */
[C---:B------:R-:W-:Y:S01]  /*16bb0*/  FFMA.FTZ R33, R29.reuse, R33, R108 ;  /* 0x000000211d217223 */ /* 0x040fe2000001006c */
[----:B------:R-:W-:Y:S02]  /*16bc0*/  HADD2.F32 R42, -RZ, R91.H1_H1 ;  /* 0x3000005bff2a7230 */ /* 0x000fe40000004100 */
[----:B------:R-:W-:Y:S01]  /*16bd0*/  FFMA.FTZ R106, R29, R106, R32 ;  /* 0x0000006a1d6a7223 */ /* 0x000fe20000010020 */
[----:B------:R-:W-:-:S02]  /*16be0*/  HADD2.F32 R107, -RZ, R92.H0_H0 ;  /* 0x2000005cff6b7230 */ /* 0x000fc40000004100 */
[----:B------:R-:W-:Y:S02]  /*16bf0*/  HADD2.F32 R30, -RZ, R89.H1_H1 ;  /* 0x30000059ff1e7230 */ /* 0x000fe40000004100 */
[----:B------:R-:W-:Y:S01]  /*16c00*/  FFMA.FTZ R33, R43, R42, R33 ;  /* 0x0000002a2b217223 */ /* 0x000fe20000010021 */
[----:B------:R-:W-:Y:S02]  /*16c10*/  HADD2.F32 R32, -RZ, R90.H1_H1 ;  /* 0x3000005aff207230 */ /* 0x000fe40000004100 */
[----:B------:R-:W-:Y:S01]  /*16c20*/  FFMA.FTZ R110, R29, R107, R110 ;  /* 0x0000006b1d6e7223 */ /* 0x000fe2000001006e */
[----:B------:R-:W-:Y:S02]  /*16c30*/  HADD2.F32 R42, -RZ, R92.H1_H1 ;  /* 0x3000005cff2a7230 */ /* 0x000fe40000004100 */
[----:B------:R-:W-:Y:S01]  /*16c40*/  FFMA.FTZ R30, R30, R43, R31 ;  /* 0x0000002b1e1e7223 */ /* 0x000fe2000001001f */
        /* <DEDUP_REMOVED lines=18> */
.L_x_1589:
[----:B------:R-:W-:Y:S05]  /*16d70*/  @!P1 BRA `(.L_x_1590) ;  /* 0x0000000400689947 */ /* 0x000fea0003800000 */
[----:B------:R-:W0:Y:S01]  /*16d80*/  LDS.64 R30, [UR5+0x80] ;  /* 0x00008005ff1e7984 */ /* 0x000e220008000a00 */
[--C-:B------:R-:W-:Y:S02]  /*16d90*/  HADD2.F32 R29, -RZ, R82.reuse.H0_H0 ;  /* 0x20000052ff1d7230 */ /* 0x100fe40000004100 */
[----:B------:R-:W-:Y:S01]  /*16da0*/  HADD2.F32 R109, -RZ, R82.H1_H1 ;  /* 0x30000052ff6d7230 */ /* 0x000fe20000004100 */
[----:B------:R-:W3:Y:S01]  /*16db0*/  LDS.64 R42, [UR5+0x88] ;  /* 0x00008805ff2a7984 */ /* 0x000ee20008000a00 */
[----:B------:R-:W-:Y:S02]  /*16dc0*/  HADD2.F32 R111, -RZ, R80.H1_H1 ;  /* 0x30000050ff6f7230 */ /* 0x000fe40000004100 */
[----:B------:R-:W-:Y:S02]  /*16dd0*/  HADD2.F32 R32, -RZ, R76.H0_H0 ;  /* 0x2000004cff207230 */ /* 0x000fe40000004100 */
[--C-:B0-----:R-:W-:Y:S02]  /*16de0*/  HADD2.F32 R108, -RZ, R30.reuse.H0_H0 ;  /* 0x2000001eff6c7230 */ /* 0x101fe40000004100 */
[----:B------:R-:W-:-:S02]  /*16df0*/  HADD2.F32 R107, -RZ, R30.H1_H1 ;  /* 0x3000001eff6b7230 */ /* 0x000fc40000004100 */
[----:B------:R-:W-:Y:S02]  /*16e00*/  HADD2.F32 R30, -RZ, R80.H0_H0 ;  /* 0x20000050ff1e7230 */ /* 0x000fe40000004100 */
[-C--:B------:R-:W-:Y:S01]  /*16e10*/  FFMA.FTZ R110, R29, R108.reuse, RZ ;  /* 0x0000006c1d6e7223 */ /* 0x080fe200000100ff */
[--C-:B------:R-:W-:Y:S02]  /*16e20*/  HADD2.F32 R106, -RZ, R31.reuse.H0_H0 ;  /* 0x2000001fff6a7230 */ /* 0x100fe40000004100 */
[-C--:B------:R-:W-:Y:S01]  /*16e30*/  FFMA.FTZ R32, R32, R108.reuse, RZ ;  /* 0x0000006c20207223 */ /* 0x080fe200000100ff */
[----:B------:R-:W-:Y:S02]  /*16e40*/  HADD2.F32 R33, -RZ, R31.H1_H1 ;  /* 0x3000001fff217230 */ /* 0x000fe40000004100 */
[----:B------:R-:W-:Y:S01]  /*16e50*/  FFMA.FTZ R30, R30, R108, RZ ;  /* 0x0000006c1e1e7223 */ /* 0x000fe200000100ff */
[--C-:B------:R-:W-:Y:S02]  /*16e60*/  HADD2.F32 R31, -RZ, R78.reuse.H0_H0 ;  /* 0x2000004eff1f7230 */ /* 0x100fe40000004100 */
[----:B------:R-:W-:Y:S01]  /*16e70*/  FFMA.FTZ R29, R109, R107, R110 ;  /* 0x0000006b6d1d7223 */ /* 0x000fe2000001006e */
[----:B------:R-:W-:-:S02]  /*16e80*/  HADD2.F32 R109, -RZ, R78.H1_H1 ;  /* 0x3000004eff6d7230 */ /* 0x000fc40000004100 */
[----:B------:R-:W-:Y:S02]  /*16e90*/  HADD2.F32 R110, -RZ, R77.H0_H0 ;  /* 0x2000004dff6e7230 */ /* 0x000fe40000004100 */
[----:B------:R-:W-:Y:S01]  /*16ea0*/  FFMA.FTZ R112, R31, R108, RZ ;  /* 0x0000006c1f707223 */ /* 0x000fe200000100ff */
[-C--:B------:R-:W-:Y:S01]  /*16eb0*/  FFMA.FTZ R31, R111, R107.reuse, R30 ;  /* 0x0000006b6f1f7223 */ /* 0x080fe2000001001e */
[----:B------:R-:W-:Y:S02]  /*16ec0*/  HADD2.F32 R111, -RZ, R76.H1_H1 ;  /* 0x3000004cff6f7230 */ /* 0x000fe40000004100 */
[----:B------:R-:W-:Y:S02]  /*16ed0*/  HADD2.F32 R108, -RZ, R79.H0_H0 ;  /* 0x2000004fff6c7230 */ /* 0x000fe40000004100 */
[-C--:B------:R-:W-:Y:S01]  /*16ee0*/  FFMA.FTZ R109, R109, R107.reuse, R112 ;  /* 0x0000006b6d6d7223 */ /* 0x080fe20000010070 */
[----:B------:R-:W-:Y:S02]  /*16ef0*/  HADD2.F32 R30, -RZ, R81.H0_H0 ;  /* 0x20000051ff1e7230 */ /* 0x000fe40000004100 */
[----:B------:R-:W-:Y:S01]  /*16f00*/  FFMA.FTZ R107, R111, R107, R32 ;  /* 0x0000006b6f6b7223 */ /* 0x000fe20000010020 */
[----:B------:R-:W-:-:S02]  /*16f10*/  HADD2.F32 R111, -RZ, R75.H1_H1 ;  /* 0x3000004bff6f7230 */ /* 0x000fc40000004100 */
[-C--:B------:R-:W-:Y:S01]  /*16f20*/  FFMA.FTZ R32, R108, R106.reuse, R31 ;  /* 0x0000006a6c207223 */ /* 0x080fe2000001001f */
[-C--:B------:R-:W-:Y:S01]  /*16f30*/  FFMA.FTZ R108, R110, R106.reuse, R109 ;  /* 0x0000006a6e6c7223 */ /* 0x080fe2000001006d */
[----:B------:R-:W-:Y:S02]  /*16f40*/  HADD2.F32 R110, -RZ, R75.H0_H0 ;  /* 0x2000004bff6e7230 */ /* 0x000fe40000004100 */
[-C--:B------:R-:W-:Y:S01]  /*16f50*/  FFMA.FTZ R30, R30, R106.reuse, R29 ;  /* 0x0000006a1e1e7223 */ /* 0x080fe2000001001d */
[----:B------:R-:W-:Y:S02]  /*16f60*/  HADD2.F32 R31, -RZ, R79.H1_H1 ;  /* 0x3000004fff1f7230 */ /* 0x000fe40000004100 */
[----:B------:R-:W-:Y:S02]  /*16f70*/  HADD2.F32 R29, -RZ, R81.H1_H1 ;  /* 0x30000051ff1d7230 */ /* 0x000fe40000004100 */
[----:B------:R-:W-:Y:S01]  /*16f80*/  FFMA.FTZ R106, R110, R106, R107 ;  /* 0x0000006a6e6a7223 */ /* 0x000fe2000001006b */
[----:B------:R-:W-:-:S02]  /*16f90*/  HADD2.F32 R109, -RZ, R77.H1_H1 ;  /* 0x3000004dff6d7230 */ /* 0x000fc40000004100 */
[-C--:B------:R-:W-:Y:S01]  /*16fa0*/  FFMA.FTZ R32, R31, R33.reuse, R32 ;  /* 0x000000211f207223 */ /* 0x080fe20000010020 */
[----:B---3--:R-:W-:Y:S02]  /*16fb0*/  HADD2.F32 R31, -RZ, R42.H0_H0 ;  /* 0x2000002aff1f7230 */ /* 0x008fe40000004100 */
[-C--:B------:R-:W-:Y:S01]  /*16fc0*/  FFMA.FTZ R30, R29, R33.reuse, R30 ;  /* 0x000000211d1e7223 */ /* 0x080fe2000001001e */
[----:B------:R-:W-:Y:S02]  /*16fd0*/  HADD2.F32 R107, -RZ, R85.H0_H0 ;  /* 0x20000055ff6b7230 */ /* 0x000fe40000004100 */
[-C--:B------:R-:W-:Y:S01]  /*16fe0*/  FFMA.FTZ R108, R109, R33.reuse, R108 ;  /* 0x000000216d6c7223 */ /* 0x080fe2000001006c */
[----:B------:R-:W-:Y:S01]  /*16ff0*/  FFMA.FTZ R106, R111, R33, R106 ;  /* 0x000000216f6a7223 */ /* 0x000fe2000001006a */
[----:B------:R-:W-:Y:S02]  /*17000*/  HADD2.F32 R33, -RZ, R86.H0_H0 ;  /* 0x20000056ff217230 */ /* 0x000fe40000004100 */
[----:B------:R-:W-:-:S02]  /*17010*/  HADD2.F32 R109, -RZ, R84.H0_H0 ;  /* 0x20000054ff6d7230 */ /* 0x000fc40000004100 */
[-C--:B------:R-:W-:Y:S01]  /*17020*/  FFMA.FTZ R107, R107, R31.reuse, R32 ;  /* 0x0000001f6b6b7223 */ /* 0x080fe20000010020 */
[----:B------:R-:W-:Y:S02]  /*17030*/  HADD2.F32 R111, -RZ, R83.H0_H0 ;  /* 0x20000053ff6f7230 */ /* 0x000fe40000004100 */
[-C--:B------:R-:W-:Y:S01]  /*17040*/  FFMA.FTZ R33, R33, R31.reuse, R30 ;  /* 0x0000001f21217223 */ /* 0x080fe2000001001e */
[----:B------:R-:W-:Y:S02]  /*17050*/  HADD2.F32 R42, -RZ, R42.H1_H1 ;  /* 0x3000002aff2a7230 */ /* 0x000fe40000004100 */
[-C--:B------:R-:W-:Y:S01]  /*17060*/  FFMA.FTZ R109, R109, R31.reuse, R108 ;  /* 0x0000001f6d6d7223 */ /* 0x080fe2000001006c */
[----:B------:R-:W-:Y:S02]  /*17070*/  HADD2.F32 R110, -RZ, R86.H1_H1 ;  /* 0x30000056ff6e7230 */ /* 0x000fe40000004100 */
[----:B------:R-:W-:Y:S01]  /*17080*/  FFMA.FTZ R31, R111, R31, R106 ;  /* 0x0000001f6f1f7223 */ /* 0x000fe2000001006a */
[----:B------:R-:W-:-:S02]  /*17090*/  HADD2.F32 R32, -RZ, R85.H1_H1 ;  /* 0x30000055ff207230 */ /* 0x000fc40000004100 */
[----:B------:R-:W-:Y:S02]  /*170a0*/  HADD2.F32 R106, -RZ, R84.H1_H1 ;  /* 0x30000054ff6a7230 */ /* 0x000fe40000004100 */
[-C--:B------:R-:W-:Y:S01]  /*170b0*/  FFMA.FTZ R30, R110, R42.reuse, R33 ;  /* 0x0000002a6e1e7223 */ /* 0x080fe20000010021 */
[----:B------:R-:W-:Y:S02]  /*170c0*/  HADD2.F32 R29, -RZ, R43.H0_H0 ;  /* 0x2000002bff1d7230 */ /* 0x000fe40000004100 */
[-C--:B------:R-:W-:Y:S01]  /*170d0*/  FFMA.FTZ R32, R32, R42.reuse, R107 ;  /* 0x0000002a20207223 */ /* 0x080fe2000001006b */
[----:B------:R-:W-:Y:S02]  /*170e0*/  HADD2.F32 R108, -RZ, R83.H1_H1 ;  /* 0x30000053ff6c7230 */ /* 0x000fe40000004100 */
        /* <DEDUP_REMOVED lines=10> */
[----:B------:R-:W-:-:S02]  /*17190*/  HADD2.F32 R31, -RZ, R89.H1_H1 ;  /* 0x30000059ff1f7230 */ /* 0x000fc40000004100 */
[----:B------:R-:W-:Y:S02]  /*171a0*/  HADD2.F32 R33, -RZ, R90.H1_H1 ;  /* 0x3000005aff217230 */ /* 0x000fe40000004100 */
[----:B------:R-:W-:Y:S01]  /*171b0*/  FFMA.FTZ R42, R111, R29, R42 ;  /* 0x0000001d6f2a7223 */ /* 0x000fe2000001002a */
[----:B------:R-:W-:Y:S02]  /*171c0*/  HADD2.F32 R109, -RZ, R91.H1_H1 ;  /* 0x3000005bff6d7230 */ /* 0x000fe40000004100 */
[-C--:B------:R-:W-:Y:S01]  /*171d0*/  FFMA.FTZ R30, R31, R43.reuse, R30 ;  /* 0x0000002b1f1e7223 */ /* 0x080fe2000001001e */
[----:B------:R-:W-:Y:S02]  /*171e0*/  HADD2.F32 R107, -RZ, R92.H1_H1 ;  /* 0x3000005cff6b7230 */ /* 0x000fe40000004100 */
        /* <DEDUP_REMOVED lines=19> */
.L_x_1590:
        /* <DEDUP_REMOVED lines=91> */
.L_x_1591:
        /* <DEDUP_REMOVED lines=24> */
[--C-:B------:R-:W-:Y:S02]  /*17a50*/  HADD2.F32 R30, -RZ, R81.reuse.H0_H0 ;  /* 0x20000051ff1e7230 */ /* 0x100fe40000004100 */
        /* <DEDUP_REMOVED lines=11> */
[-C--:B------:R-:W-:Y:S01]  /*17b10*/  FFMA.FTZ R42, R79, R43.reuse, R42 ;  /* 0x0000002b4f2a7223 */ /* 0x080fe2000001002a */
[-C--:B------:R-:W-:Y:S01]  /*17b20*/  FFMA.FTZ R76, R77, R43.reuse, R76 ;  /* 0x0000002b4d4c7223 */ /* 0x080fe2000001004c */
[----:B---3--:R-:W-:Y:S02]  /*17b30*/  HADD2.F32 R31, -RZ, R32.H0_H0 ;  /* 0x20000020ff1f7230 */ /* 0x008fe40000004100 */
[----:B------:R-:W-:Y:S01]  /*17b40*/  FFMA.FTZ R106, R75, R43, R106 ;  /* 0x0000002b4b6a7223 */ /* 0x000fe2000001006a */
[----:B------:R-:W-:Y:S02]  /*17b50*/  HADD2.F32 R43, -RZ, R86.H0_H0 ;  /* 0x20000056ff2b7230 */ /* 0x000fe40000004100 */
[----:B------:R-:W-:Y:S02]  /*17b60*/  HADD2.F32 R75, -RZ, R85.H0_H0 ;  /* 0x20000055ff4b7230 */ /* 0x000fe40000004100 */
[----:B------:R-:W-:-:S02]  /*17b70*/  HADD2.F32 R77, -RZ, R84.H0_H0 ;  /* 0x20000054ff4d7230 */ /* 0x000fc40000004100 */
[-C--:B------:R-:W-:Y:S01]  /*17b80*/  FFMA.FTZ R43, R43, R31.reuse, R30 ;  /* 0x0000001f2b2b7223 */ /* 0x080fe2000001001e */
[----:B------:R-:W-:Y:S02]  /*17b90*/  HADD2.F32 R32, -RZ, R32.H1_H1 ;  /* 0x30000020ff207230 */ /* 0x000fe40000004100 */
[-C--:B------:R-:W-:Y:S01]  /*17ba0*/  FFMA.FTZ R75, R75, R31.reuse, R42 ;  /* 0x0000001f4b4b7223 */ /* 0x080fe2000001002a */
[----:B------:R-:W-:Y:S02]  /*17bb0*/  HADD2.F32 R86, -RZ, R86.H1_H1 ;  /* 0x30000056ff567230 */ /* 0x000fe40000004100 */
[----:B------:R-:W-:Y:S01]  /*17bc0*/  FFMA.FTZ R77, R77, R31, R76 ;  /* 0x0000001f4d4d7223 */ /* 0x000fe2000001004c */
[----:B------:R-:W-:Y:S02]  /*17bd0*/  HADD2.F32 R79, -RZ, R83.H0_H0 ;  /* 0x20000053ff4f7230 */ /* 0x000fe40000004100 */
[----:B------:R-:W-:Y:S02]  /*17be0*/  HADD2.F32 R42, -RZ, R85.H1_H1 ;  /* 0x30000055ff2a7230 */ /* 0x000fe40000004100 */
[----:B------:R-:W-:Y:S01]  /*17bf0*/  FFMA.FTZ R30, R86, R32, R43 ;  /* 0x00000020561e7223 */ /* 0x000fe2000001002b */
[----:B------:R-:W-:-:S02]  /*17c00*/  HADD2.F32 R76, -RZ, R84.H1_H1 ;  /* 0x30000054ff4c7230 */ /* 0x000fc40000004100 */
[----:B------:R-:W-:Y:S01]  /*17c10*/  FFMA.FTZ R31, R79, R31, R106 ;  /* 0x0000001f4f1f7223 */ /* 0x000fe2000001006a */
[----:B------:R-:W-:Y:S02]  /*17c20*/  HADD2.F32 R29, -RZ, R33.H0_H0 ;  /* 0x20000021ff1d7230 */ /* 0x000fe40000004100 */
[-C--:B------:R-:W-:Y:S01]  /*17c30*/  FFMA.FTZ R42, R42, R32.reuse, R75 ;  /* 0x000000202a2a7223 */ /* 0x080fe2000001004b */
[----:B------:R-:W-:Y:S02]  /*17c40*/  HADD2.F32 R78, -RZ, R83.H1_H1 ;  /* 0x30000053ff4e7230 */ /* 0x000fe40000004100 */
[-C--:B------:R-:W-:Y:S01]  /*17c50*/  FFMA.FTZ R76, R76, R32.reuse, R77 ;  /* 0x000000204c4c7223 */ /* 0x080fe2000001004d */
        /* <DEDUP_REMOVED lines=14> */
[----:B------:R-:W-:Y:S02]  /*17d40*/  HADD2.F32 R75, -RZ, R92.H1_H1 ;  /* 0x3000005cff4b7230 */ /* 0x000fe40000004100 */
[-C--:B------:R-:W-:Y:S01]  /*17d50*/  FFMA.FTZ R30, R89, R33.reuse, R30 ;  /* 0x00000021591e7223 */ /* 0x080fe2000001001e */
[--C-:B------:R-:W-:Y:S02]  /*17d60*/  HADD2.F32 R29, -RZ, R94.reuse.H0_H0 ;  /* 0x2000005eff1d7230 */ /* 0x100fe40000004100 */
[-C--:B------:R-:W-:Y:S01]  /*17d70*/  FFMA.FTZ R76, R91, R33.reuse, R76 ;  /* 0x000000215b4c7223 */ /* 0x080fe2000001004c */
[----:B------:R-:W-:Y:S02]  /*17d80*/  HADD2.F32 R31, -RZ, R94.H1_H1 ;  /* 0x3000005eff1f7230 */ /* 0x000fe40000004100 */
[----:B------:R-:W-:Y:S01]  /*17d90*/  FFMA.FTZ R32, R75, R33, R32 ;  /* 0x000000214b207223 */ /* 0x000fe20000010020 */
[----:B------:R-:W-:-:S02]  /*17da0*/  HADD2.F32 R43, -RZ, R93.H0_H0 ;  /* 0x2000005dff2b7230 */ /* 0x000fc40000004100 */
[----:B------:R-:W-:Y:S01]  /*17db0*/  FMUL.FTZ R30, R29, R30 ;  /* 0x0000001e1d1e7220 */ /* 0x000fe20000410000 */
[----:B------:R-:W-:Y:S02]  /*17dc0*/  HADD2.F32 R77, -RZ, R93.H1_H1 ;  /* 0x3000005dff4d7230 */ /* 0x000fe40000004100 */
[----:B------:R-:W-:Y:S01]  /*17dd0*/  FMUL.FTZ R42, R31, R42 ;  /* 0x0000002a1f2a7220 */ /* 0x000fe20000410000 */
[----:B------:R-:W-:Y:S01]  /*17de0*/  FMUL.FTZ R76, R43, R76 ;  /* 0x0000004c2b4c7220 */ /* 0x000fe20000410000 */
[----:B------:R-:W-:Y:S01]  /*17df0*/  F2FP.F16.F32.PACK_AB R30, RZ, R30 ;  /* 0x0000001eff1e723e */ /* 0x000fe200000000ff */
[----:B------:R-:W-:Y:S02]  /*17e00*/  FMUL.FTZ R32, R77, R32 ;  /* 0x000000204d207220 */ /* 0x000fe40000410000 */
[----:B------:R-:W-:Y:S02]  /*17e10*/  F2FP.F16.F32.PACK_AB R42, RZ, R42 ;  /* 0x0000002aff2a723e */ /* 0x000fe400000000ff */
[----:B------:R-:W-:-:S02]  /*17e20*/  F2FP.F16.F32.PACK_AB R76, RZ, R76 ;  /* 0x0000004cff4c723e */ /* 0x000fc400000000ff */
[----:B------:R-:W-:Y:S02]  /*17e30*/  F2FP.F16.F32.PACK_AB R32, RZ, R32 ;  /* 0x00000020ff20723e */ /* 0x000fe400000000ff */
[----:B------:R-:W-:Y:S02]  /*17e40*/  PRMT R30, R30, 0x5410, R42 ;  /* 0x000054101e1e7816 */ /* 0x000fe4000000002a */
[----:B------:R-:W-:-:S04]  /*17e50*/  PRMT R76, R76, 0x5410, R32 ;  /* 0x000054104c4c7816 */ /* 0x000fc80000000020 */
[----:B------:R-:W-:Y:S01]  /*17e60*/  HFMA2.MMA R10, R30, 1, 1, R10 ;  /* 0x3c003c001e0a7835 */ /* 0x000fe2000000000a */
[----:B------:R-:W-:-:S10]  /*17e70*/  HADD2 R9, R76, R9 ;  /* 0x000000094c097230 */ /* 0x000fd40000000000 */
.L_x_1592:
[--C-:B-1----:R-:W-:Y:S01]  /*17e80*/  HADD2.F32 R30, -RZ, R38.reuse.H0_H0 ;  /* 0x20000026ff1e7230 */ /* 0x102fe20000004100 */
[----:B------:R-:W-:Y:S01]  /*17e90*/  F2FP.F16.F32.PACK_AB R29, RZ, R88 ;  /* 0x00000058ff1d723e */ /* 0x000fe200000000ff */
[----:B------:R-:W-:Y:S01]  /*17ea0*/  HADD2.F32 R38, -RZ, R38.H1_H1 ;  /* 0x30000026ff267230 */ /* 0x000fe20000004100 */
[----:B------:R-:W-:Y:S01]  /*17eb0*/  F2FP.F16.F32.PACK_AB R87, RZ, R87 ;  /* 0x00000057ff57723e */ /* 0x000fe200000000ff */
[--C-:B------:R-:W-:Y:S02]  /*17ec0*/  HADD2.F32 R32, -RZ, R39.reuse.H0_H0 ;  /* 0x20000027ff207230 */ /* 0x100fe40000004100 */
[-C--:B------:R-:W-:Y:S01]  /*17ed0*/  FFMA.FTZ R31, R28, R30.reuse, RZ ;  /* 0x0000001e1c1f7223 */ /* 0x080fe200000100ff */
[-C--:B------:R-:W-:Y:S01]  /*17ee0*/  FFMA.FTZ R42, R19, R30.reuse, RZ ;  /* 0x0000001e132a7223 */ /* 0x080fe200000100ff */
[-C--:B------:R-:W-:Y:S01]  /*17ef0*/  FFMA.FTZ R33, R18, R30.reuse, RZ ;  /* 0x0000001e12217223 */ /* 0x080fe200000100ff */
[----:B------:R-:W-:Y:S01]  /*17f00*/  FFMA.FTZ R30, R17, R30, RZ ;  /* 0x0000001e111e7223 */ /* 0x000fe200000100ff */
        /* <DEDUP_REMOVED lines=9> */
[----:B------:R-:W0:Y:S01]  /*17fa0*/  LDS.64 R30, [UR5+0x300] ;  /* 0x00030005ff1e7984 */ /* 0x000e220008000a00 */
[--C-:B--2---:R-:W-:Y:S02]  /*17fb0*/  HADD2.F32 R43, -RZ, R40.reuse.H0_H0 ;  /* 0x20000028ff2b7230 */ /* 0x104fe40000004100 */
        /* <DEDUP_REMOVED lines=25> */
[----:B------:R-:W-:Y:S01]  /*18150*/  FMUL.FTZ R39, R39, R44 ;  /* 0x0000002c27277220 */ /* 0x000fe20000410000 */
[----:B------:R-:W-:Y:S01]  /*18160*/  FMUL.FTZ R40, R40, R45 ;  /* 0x0000002d28287220 */ /* 0x000fe20000410000 */
[----:B------:R-:W-:Y:S01]  /*18170*/  FMUL.FTZ R42, R41, R46 ;  /* 0x0000002e292a7220 */ /* 0x000fe20000410000 */
[--C-:B------:R-:W-:Y:S01]  /*18180*/  HADD2 R29, R29.H0_H0, R7.reuse.H0_H0 ;  /* 0x200000071d1d7230 */ /* 0x100fe20000000800 */
[----:B------:R-:W-:Y:S01]  /*18190*/  F2FP.F16.F32.PACK_AB R38, RZ, R38 ;  /* 0x00000026ff26723e */ /* 0x000fe200000000ff */
[----:B------:R-:W-:Y:S01]  /*181a0*/  HADD2 R104, R104.H0_H0, R8.H0_H0 ;  /* 0x2000000868687230 */ /* 0x000fe20000000800 */
[----:B------:R-:W-:Y:S01]  /*181b0*/  F2FP.F16.F32.PACK_AB R41, RZ, R39 ;  /* 0x00000027ff29723e */ /* 0x000fe200000000ff */
[----:B------:R-:W-:Y:S01]  /*181c0*/  HADD2 R39, R87.H0_H0, R7.H1_H1 ;  /* 0x3000000757277230 */ /* 0x000fe20000000800 */
[----:B------:R-:W-:Y:S01]  /*181d0*/  F2FP.F16.F32.PACK_AB R40, RZ, R40 ;  /* 0x00000028ff28723e */ /* 0x000fe200000000ff */
[--C-:B------:R-:W-:Y:S01]  /*181e0*/  HADD2 R38, R38.H0_H0, R6.reuse.H0_H0 ;  /* 0x2000000626267230 */ /* 0x100fe20000000800 */
[----:B------:R-:W-:Y:S01]  /*181f0*/  F2FP.F16.F32.PACK_AB R42, RZ, R42 ;  /* 0x0000002aff2a723e */ /* 0x000fe200000000ff */
[----:B------:R-:W-:Y:S01]  /*18200*/  HADD2 R41, R41.H0_H0, R6.H1_H1 ;  /* 0x3000000629297230 */ /* 0x000fe20000000800 */
[----:B------:R-:W-:Y:S01]  /*18210*/  F2FP.F16.F32.PACK_AB R105, RZ, R105 ;  /* 0x00000069ff69723e */ /* 0x000fe200000000ff */
[----:B------:R-:W2:Y:S01]  /*18220*/  LDS.64 R6, [UR5+0x380] ;  /* 0x00038005ff067984 */ /* 0x000ea20008000a00 */
[----:B0-----:R-:W-:-:S02]  /*18230*/  HADD2.F32 R43, -RZ, R30.H0_H0 ;  /* 0x2000001eff2b7230 */ /* 0x001fc40000004100 */
[--C-:B------:R-:W-:Y:S02]  /*18240*/  HADD2 R40, R40.H0_H0, R5.reuse.H0_H0 ;  /* 0x2000000528287230 */ /* 0x100fe40000000800 */
[----:B------:R-:W-:Y:S02]  /*18250*/  HADD2.F32 R30, -RZ, R30.H1_H1 ;  /* 0x3000001eff1e7230 */ /* 0x000fe40000004100 */
[----:B------:R-:W-:Y:S02]  /*18260*/  HADD2 R5, R42.H0_H0, R5.H1_H1 ;  /* 0x300000052a057230 */ /* 0x000fe40000000800 */
        /* <DEDUP_REMOVED lines=21> */
[----:B------:R-:W-:Y:S02]  /*183c0*/  HADD2 R8, R105.H0_H0, R8.H1_H1 ;  /* 0x3000000869087230 */ /* 0x000fe40000000800 */
[--C-:B------:R-:W-:Y:S02]  /*183d0*/  HADD2.F32 R76, -RZ, R33.reuse.H0_H0 ;  /* 0x20000021ff4c7230 */ /* 0x100fe40000004100 */
[----:B------:R-:W-:Y:S01]  /*183e0*/  FFMA.FTZ R75, R61, R77, R78 ;  /* 0x0000004d3d4b7223 */ /* 0x000fe2000001004e */
[----:B------:R-:W-:-:S02]  /*183f0*/  HADD2.F32 R43, -RZ, R33.H1_H1 ;  /* 0x30000021ff2b7230 */ /* 0x000fc40000004100 */
        /* <DEDUP_REMOVED lines=11> */
[----:B--2---:R-:W-:-:S02]  /*184b0*/  HADD2.F32 R76, -RZ, R6.H0_H0 ;  /* 0x20000006ff4c7230 */ /* 0x004fc40000004100 */
[-C--:B------:R-:W-:Y:S01]  /*184c0*/  FFMA.FTZ R32, R66, R43.reuse, R33 ;  /* 0x0000002b42207223 */ /* 0x080fe20000010021 */
[-C--:B------:R-:W-:Y:S01]  /*184d0*/  FFMA.FTZ R33, R65, R43.reuse, R42 ;  /* 0x0000002b41217223 */ /* 0x080fe2000001002a */
[-C--:B------:R-:W-:Y:S01]  /*184e0*/  FFMA.FTZ R42, R64, R43.reuse, R75 ;  /* 0x0000002b402a7223 */ /* 0x080fe2000001004b */
[----:B------:R-:W-:Y:S01]  /*184f0*/  FFMA.FTZ R43, R63, R43, R78 ;  /* 0x0000002b3f2b7223 */ /* 0x000fe2000001004e */
[--C-:B------:R-:W-:Y:S02]  /*18500*/  HADD2.F32 R78, -RZ, R7.reuse.H0_H0 ;  /* 0x20000007ff4e7230 */ /* 0x100fe40000004100 */
[----:B------:R-:W-:Y:S01]  /*18510*/  FMUL.FTZ R32, R32, R37 ;  /* 0x0000002520207220 */ /* 0x000fe20000410000 */
[----:B------:R-:W-:Y:S02]  /*18520*/  HADD2.F32 R75, -RZ, R7.H1_H1 ;  /* 0x30000007ff4b7230 */ /* 0x000fe40000004100 */
[----:B------:R-:W-:Y:S01]  /*18530*/  FFMA.FTZ R7, R28, R76, RZ ;  /* 0x0000004c1c077223 */ /* 0x000fe200000100ff */
[----:B------:R-:W-:-:S02]  /*18540*/  HADD2.F32 R6, -RZ, R6.H1_H1 ;  /* 0x30000006ff067230 */ /* 0x000fc40000004100 */
[-C--:B------:R-:W-:Y:S01]  /*18550*/  FFMA.FTZ R28, R19, R76.reuse, RZ ;  /* 0x0000004c131c7223 */ /* 0x080fe200000100ff */
[-C--:B------:R-:W-:Y:S01]  /*18560*/  FFMA.FTZ R19, R18, R76.reuse, RZ ;  /* 0x0000004c12137223 */ /* 0x080fe200000100ff */
[----:B------:R-:W-:Y:S01]  /*18570*/  FFMA.FTZ R76, R17, R76, RZ ;  /* 0x0000004c114c7223 */ /* 0x000fe200000100ff */
[----:B------:R-:W-:Y:S01]  /*18580*/  FMUL.FTZ R33, R33, R44 ;  /* 0x0000002c21217220 */ /* 0x000fe20000410000 */
        /* <DEDUP_REMOVED lines=8> */
[----:B------:R-:W-:Y:S01]  /*18610*/  FFMA.FTZ R50, R50, R75, R7 ;  /* 0x0000004b32327223 */ /* 0x000fe20000010007 */
[----:B0-----:R-:W-:-:S02]  /*18620*/  HADD2.F32 R7, -RZ, R30.H0_H0 ;  /* 0x2000001eff077230 */ /* 0x001fc40000004100 */
        /* <DEDUP_REMOVED lines=8> */
[--C-:B------:R-:W-:Y:S02]  /*186b0*/  HADD2.F32 R6, -RZ, R31.reuse.H0_H0 ;  /* 0x2000001fff067230 */ /* 0x100fe40000004100 */
        /* <DEDUP_REMOVED lines=8> */
[----:B------:R-:W-:Y:S01]  /*18740*/  HADD2.F32 R31, -RZ, R31.H1_H1 ;  /* 0x3000001fff1f7230 */ /* 0x000fe20000004100 */
[----:B------:R-:W0:Y:S01]  /*18750*/  LDS.64 R6, [UR5+0x210] ;  /* 0x00021005ff067984 */ /* 0x000e220008000a00 */
[----:B------:R-:W-:Y:S01]  /*18760*/  FMUL.FTZ R42, R42, R45 ;  /* 0x0000002d2a2a7220 */ /* 0x000fe20000410000 */
[----:B------:R-:W-:Y:S01]  /*18770*/  FMUL.FTZ R43, R43, R46 ;  /* 0x0000002e2b2b7220 */ /* 0x000fe20000410000 */
[----:B------:R-:W-:Y:S01]  /*18780*/  F2FP.F16.F32.PACK_AB R32, RZ, R32 ;  /* 0x00000020ff20723e */ /* 0x000fe200000000ff */
[----:B------:R-:W-:Y:S01]  /*18790*/  FFMA.FTZ R66, R66, R31, R59 ;  /* 0x0000001f42427223 */ /* 0x000fe2000001003b */
[----:B------:R-:W-:Y:S01]  /*187a0*/  F2FP.F16.F32.PACK_AB R33, RZ, R33 ;  /* 0x00000021ff21723e */ /* 0x000fe200000000ff */
[-C--:B------:R-:W-:Y:S01]  /*187b0*/  FFMA.FTZ R65, R65, R31.reuse, R60 ;  /* 0x0000001f41417223 */ /* 0x080fe2000001003c */
[-C--:B------:R-:W-:Y:S01]  /*187c0*/  FFMA.FTZ R64, R64, R31.reuse, R61 ;  /* 0x0000001f40407223 */ /* 0x080fe2000001003d */
[----:B------:R-:W-:Y:S01]  /*187d0*/  FFMA.FTZ R31, R63, R31, R62 ;  /* 0x0000001f3f1f7223 */ /* 0x000fe2000001003e */
[----:B------:R-:W-:Y:S01]  /*187e0*/  F2FP.F16.F32.PACK_AB R17, RZ, R42 ;  /* 0x0000002aff11723e */ /* 0x000fe200000000ff */
[--C-:B------:R-:W-:Y:S01]  /*187f0*/  HADD2 R42, R33.H0_H0, R4.reuse.H1_H1 ;  /* 0x30000004212a7230 */ /* 0x100fe20000000800 */
[----:B------:R-:W-:Y:S01]  /*18800*/  F2FP.F16.F32.PACK_AB R18, RZ, R43 ;  /* 0x0000002bff12723e */ /* 0x000fe200000000ff */
[----:B------:R-:W-:-:S02]  /*18810*/  HADD2 R43, R32.H0_H0, R4.H0_H0 ;  /* 0x20000004202b7230 */ /* 0x000fc40000000800 */
[----:B------:R-:W-:Y:S01]  /*18820*/  FMUL.FTZ R66, R66, R37 ;  /* 0x0000002542427220 */ /* 0x000fe20000410000 */
[----:B------:R-:W-:Y:S01]  /*18830*/  FMUL.FTZ R65, R65, R44 ;  /* 0x0000002c41417220 */ /* 0x000fe20000410000 */
[----:B------:R-:W-:Y:S01]  /*18840*/  FMUL.FTZ R64, R64, R45 ;  /* 0x0000002d40407220 */ /* 0x000fe20000410000 */
[----:B------:R-:W-:Y:S01]  /*18850*/  FMUL.FTZ R4, R31, R46 ;  /* 0x0000002e1f047220 */ /* 0x000fe20000410000 */
[--C-:B------:R-:W-:Y:S01]  /*18860*/  HADD2 R33, R17.H0_H0, R3.reuse.H0_H0 ;  /* 0x2000000311217230 */ /* 0x100fe20000000800 */
[----:B------:R-:W-:Y:S01]  /*18870*/  F2FP.F16.F32.PACK_AB R31, RZ, R66 ;  /* 0x00000042ff1f723e */ /* 0x000fe200000000ff */
[----:B------:R-:W-:Y:S01]  /*18880*/  HADD2 R32, R18.H0_H0, R3.H1_H1 ;  /* 0x3000000312207230 */ /* 0x000fe20000000800 */
[----:B------:R-:W-:Y:S02]  /*18890*/  F2FP.F16.F32.PACK_AB R30, RZ, R65 ;  /* 0x00000041ff1e723e */ /* 0x000fe400000000ff */
[----:B------:R-:W-:Y:S01]  /*188a0*/  F2FP.F16.F32.PACK_AB R17, RZ, R64 ;  /* 0x00000040ff11723e */ /* 0x000fe200000000ff */
[--C-:B------:R-:W-:Y:S01]  /*188b0*/  HADD2 R31, R31.H0_H0, R2.reuse.H0_H0 ;  /* 0x200000021f1f7230 */ /* 0x100fe20000000800 */
[----:B------:R-:W-:Y:S01]  /*188c0*/  F2FP.F16.F32.PACK_AB R4, RZ, R4 ;  /* 0x00000004ff04723e */ /* 0x000fe200000000ff */
[----:B------:R-:W-:Y:S01]  /*188d0*/  HADD2 R30, R30.H0_H0, R2.H1_H1 ;  /* 0x300000021e1e7230 */ /* 0x000fe20000000800 */
[C---:B-----5:R-:W-:Y:S01]  /*188e0*/  LOP3.LUT R2, R20.reuse, 0xf000f0, RZ, 0xc0, !PT ;  /* 0x00f000f014027812 */ /* 0x060fe200078ec0ff */
[--C-:B------:R-:W-:Y:S01]  /*188f0*/  HADD2 R17, R17.H0_H0, R0.reuse.H0_H0 ;  /* 0x2000000011117230 */ /* 0x100fe20000000800 */
[----:B------:R-:W-:Y:S01]  /*18900*/  LOP3.LUT R18, R21, 0xf000f0, RZ, 0xc0, !PT ;  /* 0x00f000f015127812 */ /* 0x000fe200078ec0ff */
[----:B------:R-:W-:Y:S01]  /*18910*/  HADD2 R28, R4.H0_H0, R0.H1_H1 ;  /* 0x30000000041c7230 */ /* 0x000fe20000000800 */
[----:B------:R-:W-:-:S02]  /*18920*/  LOP3.LUT R0, R20, 0xf000f, RZ, 0xc0, !PT ;  /* 0x000f000f14007812 */ /* 0x000fc400078ec0ff */
[----:B------:R-:W-:Y:S02]  /*18930*/  LOP3.LUT R4, R21, 0xf000f, RZ, 0xc0, !PT ;  /* 0x000f000f15047812 */ /* 0x000fe400078ec0ff */
[C---:B------:R-:W-:Y:S02]  /*18940*/  LOP3.LUT R19, R22.reuse, 0xf000f, RZ, 0xc0, !PT ;  /* 0x000f000f16137812 */ /* 0x040fe400078ec0ff */
[----:B------:R-:W-:Y:S02]  /*18950*/  LOP3.LUT R47, R22, 0xf000f0, RZ, 0xc0, !PT ;  /* 0x00f000f0162f7812 */ /* 0x000fe400078ec0ff */
[----:B------:R-:W-:Y:S02]  /*18960*/  SHF.R.U32.HI R20, RZ, 0x8, R20 ;  /* 0x00000008ff147819 */ /* 0x000fe40000011614 */
[----:B------:R-:W-:Y:S01]  /*18970*/  SHF.R.U32.HI R21, RZ, 0x8, R21 ;  /* 0x00000008ff157819 */ /* 0x000fe20000011615 */
[--C-:B0-----:R-:W-:Y:S01]  /*18980*/  HADD2.F32 R61, -RZ, R6.reuse.H0_H0 ;  /* 0x20000006ff3d7230 */ /* 0x101fe20000004100 */
[----:B------:R-:W-:Y:S01]  /*18990*/  SHF.R.U32.HI R22, RZ, 0x8, R22 ;  /* 0x00000008ff167819 */ /* 0x000fe20000011616 */
[----:B------:R-:W-:Y:S01]  /*189a0*/  HADD2.F32 R62, -RZ, R6.H1_H1 ;  /* 0x30000006ff3e7230 */ /* 0x000fe20000004100 */
[----:B------:R-:W-:Y:S01]  /*189b0*/  SHF.R.U32.HI R50, RZ, 0x8, R23 ;  /* 0x00000008ff327819 */ /* 0x000fe20000011617 */
[--C-:B------:R-:W-:Y:S01]  /*189c0*/  HADD2.F32 R51, -RZ, R7.reuse.H0_H0 ;  /* 0x20000007ff337230 */ /* 0x100fe20000004100 */
[C---:B------:R-:W-:Y:S01]  /*189d0*/  LOP3.LUT R48, R23.reuse, 0xf000f, RZ, 0xc0, !PT ;  /* 0x000f000f17307812 */ /* 0x040fe200078ec0ff */
[----:B------:R-:W-:Y:S01]  /*189e0*/  HADD2.F32 R52, -RZ, R7.H1_H1 ;  /* 0x30000007ff347230 */ /* 0x000fe20000004100 */
[----:B------:R-:W-:Y:S01]  /*189f0*/  LOP3.LUT R49, R23, 0xf000f0, RZ, 0xc0, !PT ;  /* 0x00f000f017317812 */ /* 0x000fe200078ec0ff */
[----:B------:R-:W0:Y:S01]  /*18a00*/  LDS.64 R6, [UR5+0x218] ;  /* 0x00021805ff067984 */ /* 0x000e220008000a00 */
[----:B------:R-:W-:-:S02]  /*18a10*/  LOP3.LUT R3, R2, 0x64006400, RZ, 0xfc, !PT ;  /* 0x6400640002037812 */ /* 0x000fc400078efcff */
[----:B------:R-:W-:Y:S02]  /*18a20*/  LOP3.LUT R63, R18, 0x64006400, RZ, 0xfc, !PT ;  /* 0x64006400123f7812 */ /* 0x000fe400078efcff */
[----:B------:R-:W-:Y:S01]  /*18a30*/  LOP3.LUT R2, R20, 0xf000f, RZ, 0xc0, !PT ;  /* 0x000f000f14027812 */ /* 0x000fe200078ec0ff */
[-C--:B------:R-:W-:Y:S01]  /*18a40*/  HFMA2 R64, R3, R36.reuse.H0_H0, -72, -72 ;  /* 0xd480d48003407431 */ /* 0x080fe20000040024 */
[----:B------:R-:W-:Y:S01]  /*18a50*/  LOP3.LUT R18, R21, 0xf000f, RZ, 0xc0, !PT ;  /* 0x000f000f15127812 */ /* 0x000fe200078ec0ff */
[----:B------:R-:W-:Y:S01]  /*18a60*/  HFMA2 R63, R63, R36.H0_H0, -72, -72 ;  /* 0xd480d4803f3f7431 */ /* 0x000fe20000040024 */
        /* <DEDUP_REMOVED lines=9> */
[-C--:B------:R-:W-:Y:S01]  /*18b00*/  HFMA2 R65, R65, R36.reuse.H0_H0, -72, -72 ;  /* 0xd480d48041417431 */ /* 0x080fe20000040024 */
[----:B------:R-:W-:Y:S01]  /*18b10*/  LOP3.LUT R0, R0, 0x64006400, RZ, 0xfc, !PT ;  /* 0x6400640000007812 */ /* 0x000fe200078efcff */
[----:B------:R-:W-:Y:S01]  /*18b20*/  HADD2 R60, R48, -1032, -1032 ;  /* 0xe408e408303c7430 */ /* 0x000fe20000000000 */
[----:B------:R-:W-:Y:S01]  /*18b30*/  LOP3.LUT R4, R4, 0x64006400, RZ, 0xfc, !PT ;  /* 0x6400640004047812 */ /* 0x000fe200078efcff */
[----:B------:R-:W-:Y:S01]  /*18b40*/  HFMA2 R67, R67, R36.H0_H0, -72, -72 ;  /* 0xd480d48043437431 */ /* 0x000fe20000040024 */
[----:B------:R-:W-:Y:S01]  /*18b50*/  LOP3.LUT R19, R19, 0x64006400, RZ, 0xfc, !PT ;  /* 0x6400640013137812 */ /* 0x000fe200078efcff */
[----:B------:R-:W-:Y:S01]  /*18b60*/  HADD2 R57, R0, -1032, -1032 ;  /* 0xe408e40800397430 */ /* 0x000fe20000000000 */
[----:B------:R-:W-:-:S02]  /*18b70*/  LOP3.LUT R2, R2, 0x64006400, RZ, 0xfc, !PT ;  /* 0x6400640002027812 */ /* 0x000fc400078efcff */
[----:B------:R-:W-:Y:S02]  /*18b80*/  LOP3.LUT R47, R20, 0x64006400, RZ, 0xfc, !PT ;  /* 0x64006400142f7812 */ /* 0x000fe400078efcff */
[----:B------:R-:W-:Y:S02]  /*18b90*/  LOP3.LUT R18, R18, 0x64006400, RZ, 0xfc, !PT ;  /* 0x6400640012127812 */ /* 0x000fe400078efcff */
[----:B------:R-:W-:Y:S01]  /*18ba0*/  LOP3.LUT R21, R21, 0x64006400, RZ, 0xfc, !PT ;  /* 0x6400640015157812 */ /* 0x000fe200078efcff */
[----:B------:R-:W-:Y:S01]  /*18bb0*/  HFMA2 R47, R47, R36.H0_H0, -72, -72 ;  /* 0xd480d4802f2f7431 */ /* 0x000fe20000040024 */
[----:B------:R-:W-:Y:S01]  /*18bc0*/  LOP3.LUT R55, R23, 0x64006400, RZ, 0xfc, !PT ;  /* 0x6400640017377812 */ /* 0x000fe200078efcff */
[----:B------:R-:W-:Y:S01]  /*18bd0*/  HADD2 R23, R19, -1032, -1032 ;  /* 0xe408e40813177430 */ /* 0x000fe20000000000 */
[----:B------:R-:W-:Y:S01]  /*18be0*/  LOP3.LUT R49, R22, 0x64006400, RZ, 0xfc, !PT ;  /* 0x6400640016317812 */ /* 0x000fe200078efcff */
[----:B------:R-:W-:Y:S01]  /*18bf0*/  HADD2 R22, R4, -1032, -1032 ;  /* 0xe408e40804167430 */ /* 0x000fe20000000000 */
[----:B------:R-:W-:Y:S01]  /*18c00*/  LOP3.LUT R56, R53, 0x64006400, RZ, 0xfc, !PT ;  /* 0x6400640035387812 */ /* 0x000fe200078efcff */
[----:B------:R-:W-:Y:S01]  /*18c10*/  HADD2 R53, R2, -1032, -1032 ;  /* 0xe408e40802357430 */ /* 0x000fe20000000000 */
[----:B------:R-:W-:Y:S01]  /*18c20*/  LOP3.LUT R59, R50, 0x64006400, RZ, 0xfc, !PT ;  /* 0x64006400323b7812 */ /* 0x000fe200078efcff */
[----:B------:R-:W-:-:S02]  /*18c30*/  HADD2 R54, R18, -1032, -1032 ;  /* 0xe408e40812367430 */ /* 0x000fc40000000000 */
[-C--:B------:R-:W-:Y:S02]  /*18c40*/  HFMA2 R48, R21, R36.reuse.H0_H0, -72, -72 ;  /* 0xd480d48015307431 */ /* 0x080fe40000040024 */
[----:B------:R-:W-:Y:S02]  /*18c50*/  HADD2 R55, R55, -1032, -1032 ;  /* 0xe408e40837377430 */ /* 0x000fe40000000000 */
[-C--:B------:R-:W-:Y:S02]  /*18c60*/  HFMA2 R49, R49, R36.reuse.H0_H0, -72, -72 ;  /* 0xd480d48031317431 */ /* 0x080fe40000040024 */
[----:B------:R-:W-:Y:S02]  /*18c70*/  HADD2 R56, R56, -1032, -1032 ;  /* 0xe408e40838387430 */ /* 0x000fe40000000000 */
[----:B------:R-:W-:Y:S01]  /*18c80*/  HFMA2 R50, R59, R36.H0_H0, -72, -72 ;  /* 0xd480d4803b327431 */ /* 0x000fe20000040024 */
[----:B0-----:R-:W-:Y:S06]  /*18c90*/  @!P0 BRA `(.L_x_1593) ;  /* 0x0000000400588947 */ /* 0x001fec0003800000 */
[----:B------:R-:W0:Y:S01]  /*18ca0*/  LDS.64 R20, [UR5+0x10] ;  /* 0x00001005ff147984 */ /* 0x000e220008000a00 */
[----:B------:R-:W-:Y:S02]  /*18cb0*/  HADD2.F32 R2, -RZ, R23.H0_H0 ;  /* 0x20000017ff027230 */ /* 0x000fe40000004100 */
[----:B------:R-:W-:Y:S01]  /*18cc0*/  HADD2.F32 R0, -RZ, R57.H0_H0 ;  /* 0x20000039ff007230 */ /* 0x000fe20000004100 */
[----:B------:R-:W1:Y:S01]  /*18cd0*/  LDS.64 R18, [UR5+0x18] ;  /* 0x00001805ff127984 */ /* 0x000e620008000a00 */
[----:B------:R-:W-:Y:S02]  /*18ce0*/  HADD2.F32 R66, -RZ, R22.H0_H0 ;  /* 0x20000016ff427230 */ /* 0x000fe40000004100 */
[----:B------:R-:W-:Y:S02]  /*18cf0*/  HADD2.F32 R4, -RZ, R60.H0_H0 ;  /* 0x2000003cff047230 */ /* 0x000fe40000004100 */
[----:B------:R-:W-:Y:S02]  /*18d00*/  HADD2.F32 R68, -RZ, R22.H1_H1 ;  /* 0x30000016ff447230 */ /* 0x000fe40000004100 */
[----:B0-----:R-:W-:-:S02]  /*18d10*/  HADD2.F32 R3, -RZ, R20.H0_H0 ;  /* 0x20000014ff037230 */ /* 0x001fc40000004100 */
[----:B------:R-:W-:Y:S02]  /*18d20*/  HADD2.F32 R59, -RZ, R20.H1_H1 ;  /* 0x30000014ff3b7230 */ /* 0x000fe40000004100 */
[----:B------:R-:W-:Y:S02]  /*18d30*/  HADD2.F32 R58, -RZ, R21.H0_H0 ;  /* 0x20000015ff3a7230 */ /* 0x000fe40000004100 */
[C---:B------:R-:W-:Y:S01]  /*18d40*/  FFMA.FTZ R71, R3.reuse, R2, RZ ;  /* 0x0000000203477223 */ /* 0x040fe200000100ff */
[----:B------:R-:W-:Y:S02]  /*18d50*/  HADD2.F32 R2, -RZ, R23.H1_H1 ;  /* 0x30000017ff027230 */ /* 0x000fe40000004100 */
[----:B------:R-:W-:Y:S01]  /*18d60*/  FFMA.FTZ R66, R3, R66, RZ ;  /* 0x0000004203427223 */ /* 0x000fe200000100ff */
[----:B------:R-:W-:Y:S02]  /*18d70*/  HADD2.F32 R69, -RZ, R21.H1_H1 ;  /* 0x30000015ff457230 */ /* 0x000fe40000004100 */
[----:B------:R-:W-:Y:S01]  /*18d80*/  FFMA.FTZ R21, R0, R3, RZ ;  /* 0x0000000300157223 */ /* 0x000fe200000100ff */
[----:B------:R-:W-:-:S02]  /*18d90*/  HADD2.F32 R20, -RZ, R57.H1_H1 ;  /* 0x30000039ff147230 */ /* 0x000fc40000004100 */
[----:B------:R-:W-:Y:S01]  /*18da0*/  FFMA.FTZ R73, R3, R4, RZ ;  /* 0x0000000403497223 */ /* 0x000fe200000100ff */
[----:B------:R-:W-:Y:S02]  /*18db0*/  HADD2.F32 R4, -RZ, R60.H1_H1 ;  /* 0x3000003cff047230 */ /* 0x000fe40000004100 */
        /* <DEDUP_REMOVED lines=8> */
[C---:B------:R-:W-:Y:S01]  /*18e40*/  FFMA.FTZ R4, R58.reuse, R0, R21 ;  /* 0x000000003a047223 */ /* 0x040fe20000010015 */
[C---:B------:R-:W-:Y:S01]  /*18e50*/  FFMA.FTZ R71, R58.reuse, R2, R71 ;  /* 0x000000023a477223 */ /* 0x040fe20000010047 */
[----:B------:R-:W-:Y:S02]  /*18e60*/  HADD2.F32 R0, -RZ, R64.H1_H1 ;  /* 0x30000040ff007230 */ /* 0x000fe40000004100 */
[----:B------:R-:W-:Y:S01]  /*18e70*/  FFMA.FTZ R3, R3, R58, R20 ;  /* 0x0000003a03037223 */ /* 0x000fe20000010014 */
[----:B------:R-:W-:Y:S02]  /*18e80*/  HADD2.F32 R2, -RZ, R63.H1_H1 ;  /* 0x3000003fff027230 */ /* 0x000fe40000004100 */
[----:B------:R-:W-:Y:S01]  /*18e90*/  FFMA.FTZ R73, R58, R66, R73 ;  /* 0x000000423a497223 */ /* 0x000fe20000010049 */
[----:B------:R-:W-:-:S02]  /*18ea0*/  HADD2.F32 R20, -RZ, R65.H1_H1 ;  /* 0x30000041ff147230 */ /* 0x000fc40000004100 */
[----:B------:R-:W-:Y:S01]  /*18eb0*/  FFMA.FTZ R0, R0, R69, R3 ;  /* 0x0000004500007223 */ /* 0x000fe20000010003 */
[----:B------:R-:W-:Y:S02]  /*18ec0*/  HADD2.F32 R3, -RZ, R53.H0_H0 ;  /* 0x20000035ff037230 */ /* 0x000fe40000004100 */
[C---:B------:R-:W-:Y:S01]  /*18ed0*/  FFMA.FTZ R59, R69.reuse, R2, R4 ;  /* 0x00000002453b7223 */ /* 0x040fe20000010004 */
[--C-:B-1----:R-:W-:Y:S02]  /*18ee0*/  HADD2.F32 R2, -RZ, R18.reuse.H0_H0 ;  /* 0x20000012ff027230 */ /* 0x102fe40000004100 */
[----:B------:R-:W-:Y:S01]  /*18ef0*/  FFMA.FTZ R71, R69, R20, R71 ;  /* 0x0000001445477223 */ /* 0x000fe20000010047 */
[----:B------:R-:W-:Y:S02]  /*18f00*/  HADD2.F32 R58, -RZ, R67.H1_H1 ;  /* 0x30000043ff3a7230 */ /* 0x000fe40000004100 */
[----:B------:R-:W-:Y:S02]  /*18f10*/  HADD2.F32 R21, -RZ, R18.H1_H1 ;  /* 0x30000012ff157230 */ /* 0x000fe40000004100 */
[----:B------:R-:W-:Y:S01]  /*18f20*/  FFMA.FTZ R3, R3, R2, R0 ;  /* 0x0000000203037223 */ /* 0x000fe20000010000 */
[----:B------:R-:W-:-:S02]  /*18f30*/  HADD2.F32 R18, -RZ, R54.H0_H0 ;  /* 0x20000036ff127230 */ /* 0x000fc40000004100 */
[----:B------:R-:W-:Y:S01]  /*18f40*/  FFMA.FTZ R73, R69, R58, R73 ;  /* 0x0000003a45497223 */ /* 0x000fe20000010049 */
[----:B------:R-:W-:Y:S02]  /*18f50*/  HADD2.F32 R66, -RZ, R56.H0_H0 ;  /* 0x20000038ff427230 */ /* 0x000fe40000004100 */
[----:B------:R-:W-:Y:S02]  /*18f60*/  HADD2.F32 R0, -RZ, R53.H1_H1 ;  /* 0x30000035ff007230 */ /* 0x000fe40000004100 */
[C---:B------:R-:W-:Y:S01]  /*18f70*/  FFMA.FTZ R18, R2.reuse, R18, R59 ;  /* 0x0000001202127223 */ /* 0x040fe2000001003b */
[----:B------:R-:W-:Y:S02]  /*18f80*/  HADD2.F32 R20, -RZ, R54.H1_H1 ;  /* 0x30000036ff147230 */ /* 0x000fe40000004100 */
[----:B------:R-:W-:Y:S01]  /*18f90*/  FFMA.FTZ R73, R2, R66, R73 ;  /* 0x0000004202497223 */ /* 0x000fe20000010049 */
[----:B------:R-:W-:Y:S02]  /*18fa0*/  HADD2.F32 R58, -RZ, R55.H0_H0 ;  /* 0x20000037ff3a7230 */ /* 0x000fe40000004100 */
[----:B------:R-:W-:Y:S01]  /*18fb0*/  FFMA.FTZ R0, R0, R21, R3 ;  /* 0x0000001500007223 */ /* 0x000fe20000010003 */
[----:B------:R-:W-:-:S02]  /*18fc0*/  HADD2.F32 R4, -RZ, R19.H0_H0 ;  /* 0x20000013ff047230 */ /* 0x000fc40000004100 */
[C---:B------:R-:W-:Y:S01]  /*18fd0*/  FFMA.FTZ R59, R21.reuse, R20, R18 ;  /* 0x00000014153b7223 */ /* 0x040fe20000010012 */
[----:B------:R-:W-:Y:S02]  /*18fe0*/  HADD2.F32 R18, -RZ, R55.H1_H1 ;  /* 0x30000037ff127230 */ /* 0x000fe40000004100 */
[----:B------:R-:W-:Y:S01]  /*18ff0*/  FFMA.FTZ R58, R2, R58, R71 ;  /* 0x0000003a023a7223 */ /* 0x000fe20000010047 */
[----:B------:R-:W-:Y:S02]  /*19000*/  HADD2.F32 R66, -RZ, R56.H1_H1 ;  /* 0x30000038ff427230 */ /* 0x000fe40000004100 */
[----:B------:R-:W-:Y:S02]  /*19010*/  HADD2.F32 R3, -RZ, R47.H0_H0 ;  /* 0x2000002fff037230 */ /* 0x000fe40000004100 */
[C---:B------:R-:W-:Y:S01]  /*19020*/  FFMA.FTZ R69, R21.reuse, R18, R58 ;  /* 0x0000001215457223 */ /* 0x040fe2000001003a */
[----:B------:R-:W-:Y:S02]  /*19030*/  HADD2.F32 R2, -RZ, R48.H0_H0 ;  /* 0x20000030ff027230 */ /* 0x000fe40000004100 */
[----:B------:R-:W-:Y:S01]  /*19040*/  FFMA.FTZ R73, R21, R66, R73 ;  /* 0x0000004215497223 */ /* 0x000fe20000010049 */
[----:B------:R-:W-:-:S02]  /*19050*/  HADD2.F32 R20, -RZ, R49.H0_H0 ;  /* 0x20000031ff147230 */ /* 0x000fc40000004100 */
[----:B------:R-:W-:Y:S01]  /*19060*/  FFMA.FTZ R3, R3, R4, R0 ;  /* 0x0000000403037223 */ /* 0x000fe20000010000 */
[----:B------:R-:W-:Y:S02]  /*19070*/  HADD2.F32 R19, -RZ, R19.H1_H1 ;  /* 0x30000013ff137230 */ /* 0x000fe40000004100 */
[C---:B------:R-:W-:Y:S01]  /*19080*/  FFMA.FTZ R18, R4.reuse, R2, R59 ;  /* 0x0000000204127223 */ /* 0x040fe2000001003b */
[----:B------:R-:W-:Y:S02]  /*19090*/  HADD2.F32 R21, -RZ, R50.H0_H0 ;  /* 0x20000032ff157230 */ /* 0x000fe40000004100 */
[C---:B------:R-:W-:Y:S01]  /*190a0*/  FFMA.FTZ R69, R4.reuse, R20, R69 ;  /* 0x0000001404457223 */ /* 0x040fe20000010045 */
[----:B------:R-:W-:Y:S02]  /*190b0*/  HADD2.F32 R0, -RZ, R47.H1_H1 ;  /* 0x3000002fff007230 */ /* 0x000fe40000004100 */
[----:B------:R-:W-:Y:S02]  /*190c0*/  HADD2.F32 R2, -RZ, R48.H1_H1 ;  /* 0x30000030ff027230 */ /* 0x000fe40000004100 */
[----:B------:R-:W-:Y:S01]  /*190d0*/  FFMA.FTZ R21, R4, R21, R73 ;  /* 0x0000001504157223 */ /* 0x000fe20000010049 */
[----:B------:R-:W-:-:S02]  /*190e0*/  HADD2.F32 R20, -RZ, R49.H1_H1 ;  /* 0x30000031ff147230 */ /* 0x000fc40000004100 */
[----:B------:R-:W-:Y:S01]  /*190f0*/  FFMA.FTZ R0, R0, R19, R3 ;  /* 0x0000001300007223 */ /* 0x000fe20000010003 */
[----:B------:R-:W-:Y:S02]  /*19100*/  HADD2.F32 R58, -RZ, R50.H1_H1 ;  /* 0x30000032ff3a7230 */ /* 0x000fe40000004100 */
[C---:B------:R-:W-:Y:S01]  /*19110*/  FFMA.FTZ R3, R19.reuse, R2, R18 ;  /* 0x0000000213037223 */ /* 0x040fe20000010012 */
[C---:B------:R-:W-:Y:S01]  /*19120*/  FFMA.FTZ R20, R19.reuse, R20, R69 ;  /* 0x0000001413147223 */ /* 0x040fe20000010045 */
[----:B------:R-:W-:Y:S01]  /*19130*/  FMUL.FTZ R0, R0, R37 ;  /* 0x0000002500007220 */ /* 0x000fe20000410000 */
[----:B------:R-:W-:Y:S01]  /*19140*/  FFMA.FTZ R21, R19, R58, R21 ;  /* 0x0000003a13157223 */ /* 0x000fe20000010015 */
[----:B------:R-:W-:Y:S01]  /*19150*/  FMUL.FTZ R3, R3, R44 ;  /* 0x0000002c03037220 */ /* 0x000fe20000410000 */
[----:B------:R-:W-:Y:S02]  /*19160*/  FMUL.FTZ R20, R20, R45 ;  /* 0x0000002d14147220 */ /* 0x000fe40000410000 */
[----:B------:R-:W-:Y:S01]  /*19170*/  FMUL.FTZ R21, R21, R46 ;  /* 0x0000002e15157220 */ /* 0x000fe20000410000 */
[----:B------:R-:W-:-:S02]  /*19180*/  F2FP.F16.F32.PACK_AB R0, RZ, R0 ;  /* 0x00000000ff00723e */ /* 0x000fc400000000ff */
[----:B------:R-:W-:Y:S02]  /*19190*/  F2FP.F16.F32.PACK_AB R3, RZ, R3 ;  /* 0x00000003ff03723e */ /* 0x000fe400000000ff */
[----:B------:R-:W-:Y:S02]  /*191a0*/  F2FP.F16.F32.PACK_AB R20, RZ, R20 ;  /* 0x00000014ff14723e */ /* 0x000fe400000000ff */
[----:B------:R-:W-:Y:S02]  /*191b0*/  F2FP.F16.F32.PACK_AB R21, RZ, R21 ;  /* 0x00000015ff15723e */ /* 0x000fe400000000ff */
[----:B------:R-:W-:Y:S02]  /*191c0*/  PRMT R0, R0, 0x5410, R3 ;  /* 0x0000541000007816 */ /* 0x000fe40000000003 */
[----:B------:R-:W-:-:S04]  /*191d0*/  PRMT R20, R20, 0x5410, R21 ;  /* 0x0000541014147816 */ /* 0x000fc80000000015 */
[----:B------:R-:W-:Y:S01]  /*191e0*/  HFMA2.MMA R16, R0, 1, 1, R16 ;  /* 0x3c003c0000107835 */ /* 0x000fe20000000010 */
[----:B------:R-:W-:-:S10]  /*191f0*/  HADD2 R15, R20, R15 ;  /* 0x0000000f140f7230 */ /* 0x000fd40000000000 */
.L_x_1593:
[----:B------:R-:W-:Y:S05]  /*19200*/  @!P1 BRA `(.L_x_1594) ;  /* 0x0000000400589947 */ /* 0x000fea0003800000 */
[----:B------:R-:W0:Y:S01]  /*19210*/  LDS.64 R2, [UR5+0x90] ;  /* 0x00009005ff027984 */ /* 0x000e220008000a00 */
[--C-:B------:R-:W-:Y:S02]  /*19220*/  HADD2.F32 R0, -RZ, R57.reuse.H0_H0 ;  /* 0x20000039ff007230 */ /* 0x100fe40000004100 */
[----:B------:R-:W-:Y:S01]  /*19230*/  HADD2.F32 R68, -RZ, R57.H1_H1 ;  /* 0x30000039ff447230 */ /* 0x000fe20000004100 */
[----:B------:R-:W1:Y:S01]  /*19240*/  LDS.64 R18, [UR5+0x98] ;  /* 0x00009805ff127984 */ /* 0x000e620008000a00 */
[----:B------:R-:W-:Y:S02]  /*19250*/  HADD2.F32 R4, -RZ, R60.H0_H0 ;  /* 0x2000003cff047230 */ /* 0x000fe40000004100 */
[----:B------:R-:W-:Y:S02]  /*19260*/  HADD2.F32 R70, -RZ, R22.H1_H1 ;  /* 0x30000016ff467230 */ /* 0x000fe40000004100 */
[----:B------:R-:W-:Y:S02]  /*19270*/  HADD2.F32 R71, -RZ, R50.H1_H1 ;  /* 0x30000032ff477230 */ /* 0x000fe40000004100 */
[----:B0-----:R-:W-:-:S02]  /*19280*/  HADD2.F32 R21, -RZ, R2.H0_H0 ;  /* 0x20000002ff157230 */ /* 0x001fc40000004100 */
[----:B------:R-:W-:Y:S02]  /*19290*/  HADD2.F32 R20, -RZ, R2.H1_H1 ;  /* 0x30000002ff147230 */ /* 0x000fe40000004100 */
[--C-:B------:R-:W-:Y:S02]  /*192a0*/  HADD2.F32 R58, -RZ, R3.reuse.H0_H0 ;  /* 0x20000003ff3a7230 */ /* 0x100fe40000004100 */
[----:B------:R-:W-:Y:S01]  /*192b0*/  FFMA.FTZ R59, R0, R21, RZ ;  /* 0x00000015003b7223 */ /* 0x000fe200000100ff */
[----:B------:R-:W-:Y:S02]  /*192c0*/  HADD2.F32 R66, -RZ, R3.H1_H1 ;  /* 0x30000003ff427230 */ /* 0x000fe40000004100 */
[----:B------:R-:W-:Y:S02]  /*192d0*/  HADD2.F32 R2, -RZ, R22.H0_H0 ;  /* 0x20000016ff027230 */ /* 0x000fe40000004100 */
[----:B------:R-:W-:Y:S01]  /*192e0*/  FFMA.FTZ R59, R68, R20, R59 ;  /* 0x00000014443b7223 */ /* 0x000fe2000001003b */
[----:B------:R-:W-:-:S02]  /*192f0*/  HADD2.F32 R3, -RZ, R23.H0_H0 ;  /* 0x20000017ff037230 */ /* 0x000fc40000004100 */
[----:B------:R-:W-:Y:S02]  /*19300*/  HADD2.F32 R68, -RZ, R60.H1_H1 ;  /* 0x3000003cff447230 */ /* 0x000fe40000004100 */
[-C--:B------:R-:W-:Y:S01]  /*19310*/  FFMA.FTZ R69, R2, R21.reuse, RZ ;  /* 0x0000001502457223 */ /* 0x080fe200000100ff */
[----:B------:R-:W-:Y:S02]  /*19320*/  HADD2.F32 R0, -RZ, R64.H0_H0 ;  /* 0x20000040ff007230 */ /* 0x000fe40000004100 */
[-C--:B------:R-:W-:Y:S01]  /*19330*/  FFMA.FTZ R3, R3, R21.reuse, RZ ;  /* 0x0000001503037223 */ /* 0x080fe200000100ff */
[----:B------:R-:W-:Y:S01]  /*19340*/  FFMA.FTZ R21, R4, R21, RZ ;  /* 0x0000001504157223 */ /* 0x000fe200000100ff */
[----:B------:R-:W-:Y:S02]  /*19350*/  HADD2.F32 R4, -RZ, R23.H1_H1 ;  /* 0x30000017ff047230 */ /* 0x000fe40000004100 */
        /* <DEDUP_REMOVED lines=8> */
[----:B------:R-:W-:Y:S02]  /*193e0*/  HADD2.F32 R0, -RZ, R64.H1_H1 ;  /* 0x30000040ff007230 */ /* 0x000fe40000004100 */
[----:B------:R-:W-:Y:S01]  /*193f0*/  FFMA.FTZ R21, R20, R58, R21 ;  /* 0x0000003a14157223 */ /* 0x000fe20000010015 */
[----:B------:R-:W-:-:S02]  /*19400*/  HADD2.F32 R20, -RZ, R67.H1_H1 ;  /* 0x30000043ff147230 */ /* 0x000fc40000004100 */
[----:B------:R-:W-:Y:S01]  /*19410*/  FFMA.FTZ R3, R4, R58, R3 ;  /* 0x0000003a04037223 */ /* 0x000fe20000010003 */
[----:B------:R-:W-:Y:S02]  /*19420*/  HADD2.F32 R4, -RZ, R65.H1_H1 ;  /* 0x30000041ff047230 */ /* 0x000fe40000004100 */
[-C--:B------:R-:W-:Y:S01]  /*19430*/  FFMA.FTZ R59, R0, R66.reuse, R59 ;  /* 0x00000042003b7223 */ /* 0x080fe2000001003b */
[----:B------:R-:W-:Y:S02]  /*19440*/  HADD2.F32 R2, -RZ, R63.H1_H1 ;  /* 0x3000003fff027230 */ /* 0x000fe40000004100 */
[-C--:B------:R-:W-:Y:S01]  /*19450*/  FFMA.FTZ R21, R20, R66.reuse, R21 ;  /* 0x0000004214157223 */ /* 0x080fe20000010015 */
[----:B-1----:R-:W-:Y:S02]  /*19460*/  HADD2.F32 R0, -RZ, R18.H0_H0 ;  /* 0x20000012ff007230 */ /* 0x002fe40000004100 */
[----:B------:R-:W-:Y:S01]  /*19470*/  FFMA.FTZ R3, R4, R66, R3 ;  /* 0x0000004204037223 */ /* 0x000fe20000010003 */
[----:B------:R-:W-:-:S02]  /*19480*/  HADD2.F32 R20, -RZ, R54.H0_H0 ;  /* 0x20000036ff147230 */ /* 0x000fc40000004100 */
[----:B------:R-:W-:Y:S01]  /*19490*/  FFMA.FTZ R69, R2, R66, R69 ;  /* 0x0000004202457223 */ /* 0x000fe20000010045 */
[----:B------:R-:W-:Y:S02]  /*194a0*/  HADD2.F32 R4, -RZ, R53.H0_H0 ;  /* 0x20000035ff047230 */ /* 0x000fe40000004100 */
[----:B------:R-:W-:Y:S02]  /*194b0*/  HADD2.F32 R66, -RZ, R55.H0_H0 ;  /* 0x20000037ff427230 */ /* 0x000fe40000004100 */
[-C--:B------:R-:W-:Y:S01]  /*194c0*/  FFMA.FTZ R69, R20, R0.reuse, R69 ;  /* 0x0000000014457223 */ /* 0x080fe20000010045 */
[----:B------:R-:W-:Y:S02]  /*194d0*/  HADD2.F32 R18, -RZ, R18.H1_H1 ;  /* 0x30000012ff127230 */ /* 0x000fe40000004100 */
[-C--:B------:R-:W-:Y:S01]  /*194e0*/  FFMA.FTZ R59, R4, R0.reuse, R59 ;  /* 0x00000000043b7223 */ /* 0x080fe2000001003b */
        /* <DEDUP_REMOVED lines=8> */
[-C--:B------:R-:W-:Y:S01]  /*19570*/  FFMA.FTZ R3, R20, R18.reuse, R3 ;  /* 0x0000001214037223 */ /* 0x080fe20000010003 */
[----:B------:R-:W-:Y:S02]  /*19580*/  HADD2.F32 R2, -RZ, R19.H0_H0 ;  /* 0x20000013ff027230 */ /* 0x000fe40000004100 */
        /* <DEDUP_REMOVED lines=15> */
[-C--:B------:R-:W-:Y:S02]  /*19680*/  FFMA.FTZ R3, R59, R19.reuse, R4 ;  /* 0x000000133b037223 */ /* 0x080fe40000010004 */
[-C--:B------:R-:W-:Y:S01]  /*19690*/  FFMA.FTZ R18, R69, R19.reuse, R18 ;  /* 0x0000001345127223 */ /* 0x080fe20000010012 */
[----:B------:R-:W-:Y:S01]  /*196a0*/  FFMA.FTZ R19, R71, R19, R2 ;  /* 0x0000001347137223 */ /* 0x000fe20000010002 */
[----:B------:R-:W-:Y:S01]  /*196b0*/  FMUL.FTZ R0, R0, R37 ;  /* 0x0000002500007220 */ /* 0x000fe20000410000 */
[----:B------:R-:W-:Y:S01]  /*196c0*/  FMUL.FTZ R3, R3, R44 ;  /* 0x0000002c03037220 */ /* 0x000fe20000410000 */
[----:B------:R-:W-:Y:S01]  /*196d0*/  FMUL.FTZ R18, R18, R45 ;  /* 0x0000002d12127220 */ /* 0x000fe20000410000 */
[----:B------:R-:W-:-:S02]  /*196e0*/  FMUL.FTZ R19, R19, R46 ;  /* 0x0000002e13137220 */ /* 0x000fc40000410000 */
        /* <DEDUP_REMOVED lines=8> */
.L_x_1594:
        /* <DEDUP_REMOVED lines=87> */
.L_x_1595:
        /* <DEDUP_REMOVED lines=87> */
.L_x_1596:
[----:B------:R-:W-:-:S04]  /*1a250*/  IMAD.WIDE R34, R102, 0x4, R34 ;  /* 0x0000000466227825 */ /* 0x000fc800078e0222 */
[--C-:B------:R-:W-:Y:S02]  /*1a260*/  HADD2.F32 R2, -RZ, R22.reuse.H0_H0 ;  /* 0x20000016ff027230 */ /* 0x100fe40000004100 */
[----:B------:R-:W-:Y:S02]  /*1a270*/  HADD2.F32 R58, -RZ, R22.H1_H1 ;  /* 0x30000016ff3a7230 */ /* 0x000fe40000004100 */
[--C-:B------:R-:W-:Y:S02]  /*1a280*/  HADD2.F32 R3, -RZ, R23.reuse.H0_H0 ;  /* 0x20000017ff037230 */ /* 0x100fe40000004100 */
[----:B------:R-:W-:Y:S02]  /*1a290*/  HADD2.F32 R59, -RZ, R23.H1_H1 ;  /* 0x30000017ff3b7230 */ /* 0x000fe40000004100 */
[----:B------:R0:W5:Y:S01]  /*1a2a0*/  LDG.E.128.CONSTANT R20, desc[UR8][R34.64] ;  /* 0x0000000822147981 */ /* 0x000162000c1e9d00 */
[--C-:B------:R-:W-:Y:S02]  /*1a2b0*/  HADD2.F32 R0, -RZ, R57.reuse.H0_H0 ;  /* 0x20000039ff007230 */ /* 0x100fe40000004100 */
[----:B------:R-:W-:Y:S01]  /*1a2c0*/  FFMA.FTZ R19, R2, R61, RZ ;  /* 0x0000003d02137223 */ /* 0x000fe200000100ff */
[----:B------:R-:W-:-:S02]  /*1a2d0*/  HADD2.F32 R57, -RZ, R57.H1_H1 ;  /* 0x30000039ff397230 */ /* 0x000fc40000004100 */
[----:B------:R-:W-:Y:S01]  /*1a2e0*/  FFMA.FTZ R18, R0, R61, RZ ;  /* 0x0000003d00127223 */ /* 0x000fe200000100ff */
[----:B------:R-:W-:-:S03]  /*1a2f0*/  FFMA.FTZ R71, R58, R62, R19 ;  /* 0x0000003e3a477223 */ /* 0x000fc60000010013 */
[-C--:B------:R-:W-:Y:S02]  /*1a300*/  FFMA.FTZ R69, R57, R62.reuse, R18 ;  /* 0x0000003e39457223 */ /* 0x080fe40000010012 */
[----:B------:R-:W1:Y:S01]  /*1a310*/  LDS.64 R18, [UR5+0x290] ;  /* 0x00029005ff127984 */ /* 0x000e620008000a00 */
[--C-:B------:R-:W-:Y:S02]  /*1a320*/  HADD2.F32 R4, -RZ, R60.reuse.H0_H0 ;  /* 0x2000003cff047230 */ /* 0x100fe40000004100 */
[-C--:B------:R-:W-:Y:S01]  /*1a330*/  FFMA.FTZ R66, R3, R61.reuse, RZ ;  /* 0x0000003d03427223 */ /* 0x080fe200000100ff */
[----:B------:R-:W-:Y:S02]  /*1a340*/  HADD2.F32 R60, -RZ, R60.H1_H1 ;  /* 0x3000003cff3c7230 */ /* 0x000fe40000004100 */
[----:B------:R-:W-:Y:S01]  /*1a350*/  FFMA.FTZ R61, R4, R61, RZ ;  /* 0x0000003d043d7223 */ /* 0x000fe200000100ff */
[----:B------:R-:W-:-:S03]  /*1a360*/  FFMA.FTZ R73, R59, R62, R66 ;  /* 0x0000003e3b497223 */ /* 0x000fc60000010042 */
[----:B------:R-:W-:Y:S01]  /*1a370*/  FFMA.FTZ R75, R60, R62, R61 ;  /* 0x0000003e3c4b7223 */ /* 0x000fe2000001003d */
[--C-:B------:R-:W-:Y:S02]  /*1a380*/  HADD2.F32 R62, -RZ, R64.reuse.H0_H0 ;  /* 0x20000040ff3e7230 */ /* 0x100fe40000004100 */
[----:B------:R-:W-:Y:S02]  /*1a390*/  HADD2.F32 R61, -RZ, R64.H1_H1 ;  /* 0x30000040ff3d7230 */ /* 0x000fe40000004100 */
[--C-:B------:R-:W-:Y:S02]  /*1a3a0*/  HADD2.F32 R64, -RZ, R63.reuse.H0_H0 ;  /* 0x2000003fff407230 */ /* 0x100fe40000004100 */
[----:B------:R-:W-:Y:S02]  /*1a3b0*/  HADD2.F32 R63, -RZ, R63.H1_H1 ;  /* 0x3000003fff3f7230 */ /* 0x000fe40000004100 */
[----:B------:R-:W-:Y:S02]  /*1a3c0*/  HADD2.F32 R68, -RZ, R67.H0_H0 ;  /* 0x20000043ff447230 */ /* 0x000fe40000004100 */
[----:B------:R-:W-:Y:S01]  /*1a3d0*/  FFMA.FTZ R72, R64, R51, R71 ;  /* 0x0000003340487223 */ /* 0x000fe20000010047 */
[----:B------:R-:W-:-:S02]  /*1a3e0*/  HADD2.F32 R66, -RZ, R65.H0_H0 ;  /* 0x20000041ff427230 */ /* 0x000fc40000004100 */
[-C--:B------:R-:W-:Y:S01]  /*1a3f0*/  FFMA.FTZ R70, R62, R51.reuse, R69 ;  /* 0x000000333e467223 */ /* 0x080fe20000010045 */
[----:B------:R-:W-:Y:S02]  /*1a400*/  HADD2.F32 R65, -RZ, R65.H1_H1 ;  /* 0x30000041ff417230 */ /* 0x000fe40000004100 */
[-C--:B------:R-:W-:Y:S01]  /*1a410*/  FFMA.FTZ R78, R68, R51.reuse, R75 ;  /* 0x00000033444e7223 */ /* 0x080fe2000001004b */
[----:B------:R-:W-:Y:S02]  /*1a420*/  HADD2.F32 R67, -RZ, R67.H1_H1 ;  /* 0x30000043ff437230 */ /* 0x000fe40000004100 */
[----:B------:R-:W-:Y:S01]  /*1a430*/  FFMA.FTZ R74, R63, R52, R72 ;  /* 0x000000343f4a7223 */ /* 0x000fe20000010048 */
[----:B------:R-:W-:Y:S01]  /*1a440*/  FFMA.FTZ R76, R66, R51, R73 ;  /* 0x00000033424c7223 */ /* 0x000fe20000010049 */
[--C-:B------:R-:W-:Y:S02]  /*1a450*/  HADD2.F32 R72, -RZ, R6.reuse.H0_H0 ;  /* 0x20000006ff487230 */ /* 0x100fe40000004100 */
[----:B------:R-:W-:-:S02]  /*1a460*/  HADD2.F32 R75, -RZ, R6.H1_H1 ;  /* 0x30000006ff4b7230 */ /* 0x000fc40000004100 */
[--C-:B------:R-:W-:Y:S02]  /*1a470*/  HADD2.F32 R77, -RZ, R7.reuse.H0_H0 ;  /* 0x20000007ff4d7230 */ /* 0x100fe40000004100 */
[----:B------:R-:W-:Y:S02]  /*1a480*/  HADD2.F32 R79, -RZ, R7.H1_H1 ;  /* 0x30000007ff4f7230 */ /* 0x000fe40000004100 */
[----:B------:R-:W2:Y:S01]  /*1a490*/  LDS.64 R6, [UR5+0x298] ;  /* 0x00029805ff067984 */ /* 0x000ea20008000a00 */
[----:B------:R-:W-:Y:S02]  /*1a4a0*/  HADD2.F32 R69, -RZ, R54.H0_H0 ;  /* 0x20000036ff457230 */ /* 0x000fe40000004100 */
[-C--:B------:R-:W-:Y:S01]  /*1a4b0*/  FFMA.FTZ R71, R61, R52.reuse, R70 ;  /* 0x000000343d477223 */ /* 0x080fe20000010046 */
[-C--:B------:R-:W-:Y:S01]  /*1a4c0*/  FFMA.FTZ R73, R65, R52.reuse, R76 ;  /* 0x0000003441497223 */ /* 0x080fe2000001004c */
[----:B------:R-:W-:Y:S01]  /*1a4d0*/  FFMA.FTZ R80, R67, R52, R78 ;  /* 0x0000003443507223 */ /* 0x000fe2000001004e */
[----:B------:R-:W-:-:S02]  /*1a4e0*/  HADD2.F32 R70, -RZ, R53.H0_H0 ;  /* 0x20000035ff467230 */ /* 0x000fc40000004100 */
[----:B------:R-:W-:Y:S02]  /*1a4f0*/  HADD2.F32 R52, -RZ, R55.H0_H0 ;  /* 0x20000037ff347230 */ /* 0x000fe40000004100 */
[----:B------:R-:W-:Y:S02]  /*1a500*/  HADD2.F32 R51, -RZ, R56.H0_H0 ;  /* 0x20000038ff337230 */ /* 0x000fe40000004100 */
[-C--:B------:R-:W-:Y:S01]  /*1a510*/  FFMA.FTZ R81, R69, R72.reuse, R74 ;  /* 0x0000004845517223 */ /* 0x080fe2000001004a */
[----:B------:R-:W-:Y:S02]  /*1a520*/  HADD2.F32 R54, -RZ, R54.H1_H1 ;  /* 0x30000036ff367230 */ /* 0x000fe40000004100 */
[-C--:B------:R-:W-:Y:S01]  /*1a530*/  FFMA.FTZ R76, R70, R72.reuse, R71 ;  /* 0x00000048464c7223 */ /* 0x080fe20000010047 */
[----:B------:R-:W-:Y:S02]  /*1a540*/  HADD2.F32 R53, -RZ, R53.H1_H1 ;  /* 0x30000035ff357230 */ /* 0x000fe40000004100 */
[-C--:B------:R-:W-:Y:S01]  /*1a550*/  FFMA.FTZ R78, R52, R72.reuse, R73 ;  /* 0x00000048344e7223 */ /* 0x080fe20000010049 */
[----:B------:R-:W-:Y:S01]  /*1a560*/  FFMA.FTZ R85, R51, R72, R80 ;  /* 0x0000004833557223 */ /* 0x000fe20000010050 */
[----:B------:R-:W-:-:S02]  /*1a570*/  HADD2.F32 R55, -RZ, R55.H1_H1 ;  /* 0x30000037ff377230 */ /* 0x000fc40000004100 */
[----:B------:R-:W-:Y:S02]  /*1a580*/  HADD2.F32 R56, -RZ, R56.H1_H1 ;  /* 0x30000038ff387230 */ /* 0x000fe40000004100 */
        /* <DEDUP_REMOVED lines=9> */
[----:B------:R-:W-:Y:S02]  /*1a620*/  HADD2.F32 R75, -RZ, R48.H1_H1 ;  /* 0x30000030ff4b7230 */ /* 0x000fe40000004100 */
[-C--:B------:R-:W-:Y:S01]  /*1a630*/  FFMA.FTZ R81, R71, R77.reuse, R76 ;  /* 0x0000004d47517223 */ /* 0x080fe2000001004c */
[----:B-1----:R-:W-:Y:S02]  /*1a640*/  HADD2.F32 R83, -RZ, R18.H0_H0 ;  /* 0x20000012ff537230 */ /* 0x002fe40000004100 */
[-C--:B------:R-:W-:Y:S01]  /*1a650*/  FFMA.FTZ R82, R73, R77.reuse, R78 ;  /* 0x0000004d49527223 */ /* 0x080fe2000001004e */
[----:B------:R-:W-:Y:S02]  /*1a660*/  HADD2.F32 R76, -RZ, R47.H1_H1 ;  /* 0x3000002fff4c7230 */ /* 0x000fe40000004100 */
[----:B------:R-:W-:Y:S01]  /*1a670*/  FFMA.FTZ R85, R74, R77, R85 ;  /* 0x0000004d4a557223 */ /* 0x000fe20000010055 */
[----:B------:R-:W-:-:S02]  /*1a680*/  HADD2.F32 R49, -RZ, R49.H1_H1 ;  /* 0x30000031ff317230 */ /* 0x000fc40000004100 */
[----:B------:R-:W-:Y:S02]  /*1a690*/  HADD2.F32 R50, -RZ, R50.H1_H1 ;  /* 0x30000032ff327230 */ /* 0x000fe40000004100 */
[----:B------:R-:W-:Y:S01]  /*1a6a0*/  FFMA.FTZ R77, R75, R79, R80 ;  /* 0x0000004f4b4d7223 */ /* 0x000fe20000010050 */
[----:B------:R-:W-:Y:S02]  /*1a6b0*/  HADD2.F32 R18, -RZ, R18.H1_H1 ;  /* 0x30000012ff127230 */ /* 0x000fe40000004100 */
[----:B------:R-:W-:Y:S01]  /*1a6c0*/  FFMA.FTZ R80, R0, R83, RZ ;  /* 0x0000005300507223 */ /* 0x000fe200000100ff */
[-C--:B------:R-:W-:Y:S01]  /*1a6d0*/  FFMA.FTZ R78, R76, R79.reuse, R81 ;  /* 0x0000004f4c4e7223 */ /* 0x080fe20000010051 */
[-C--:B------:R-:W-:Y:S01]  /*1a6e0*/  FFMA.FTZ R48, R49, R79.reuse, R82 ;  /* 0x0000004f31307223 */ /* 0x080fe20000010052 */
[----:B------:R-:W-:Y:S01]  /*1a6f0*/  FFMA.FTZ R47, R50, R79, R85 ;  /* 0x0000004f322f7223 */ /* 0x000fe20000010055 */
[--C-:B------:R-:W-:Y:S02]  /*1a700*/  HADD2.F32 R79, -RZ, R19.reuse.H0_H0 ;  /* 0x20000013ff4f7230 */ /* 0x100fe40000004100 */
[----:B------:R-:W-:Y:S01]  /*1a710*/  FFMA.FTZ R81, R2, R83, RZ ;  /* 0x0000005302517223 */ /* 0x000fe200000100ff */
[----:B------:R-:W-:-:S02]  /*1a720*/  HADD2.F32 R82, -RZ, R19.H1_H1 ;  /* 0x30000013ff527230 */ /* 0x000fc40000004100 */
        /* <DEDUP_REMOVED lines=10> */
[----:B------:R-:W-:-:S02]  /*1a7d0*/  FFMA.FTZ R79, R61, R82, R18 ;  /* 0x000000523d4f7223 */ /* 0x000fc40000010012 */
[----:B------:R-:W1:Y:S01]  /*1a7e0*/  LDS.64 R18, [UR5+0x310] ;  /* 0x00031005ff127984 */ /* 0x000e620008000a00 */
[-C--:B------:R-:W-:Y:S01]  /*1a7f0*/  FFMA.FTZ R84, R63, R82.reuse, R80 ;  /* 0x000000523f547223 */ /* 0x080fe20000010050 */
[--C-:B--2---:R-:W-:Y:S02]  /*1a800*/  HADD2.F32 R80, -RZ, R6.reuse.H0_H0 ;  /* 0x20000006ff507230 */ /* 0x104fe40000004100 */
[-C--:B------:R-:W-:Y:S01]  /*1a810*/  FFMA.FTZ R85, R65, R82.reuse, R86 ;  /* 0x0000005241557223 */ /* 0x080fe20000010056 */
[----:B------:R-:W-:Y:S01]  /*1a820*/  FFMA.FTZ R88, R67, R82, R88 ;  /* 0x0000005243587223 */ /* 0x000fe20000010058 */
[----:B------:R-:W-:Y:S02]  /*1a830*/  HADD2.F32 R6, -RZ, R6.H1_H1 ;  /* 0x30000006ff067230 */ /* 0x000fe40000004100 */
[--C-:B------:R-:W-:Y:S02]  /*1a840*/  HADD2.F32 R81, -RZ, R7.reuse.H0_H0 ;  /* 0x20000007ff517230 */ /* 0x100fe40000004100 */
[----:B------:R-:W-:Y:S01]  /*1a850*/  FFMA.FTZ R82, R70, R80, R79 ;  /* 0x0000005046527223 */ /* 0x000fe2000001004f */
[----:B------:R-:W-:-:S02]  /*1a860*/  HADD2.F32 R83, -RZ, R7.H1_H1 ;  /* 0x30000007ff537230 */ /* 0x000fc40000004100 */
[-C--:B------:R-:W-:Y:S01]  /*1a870*/  FFMA.FTZ R7, R69, R80.reuse, R84 ;  /* 0x0000005045077223 */ /* 0x080fe20000010054 */
[----:B------:R-:W-:Y:S01]  /*1a880*/  FFMA.FTZ R79, R51, R80, R88 ;  /* 0x00000050334f7223 */ /* 0x000fe20000010058 */
[----:B------:R-:W-:Y:S01]  /*1a890*/  FFMA.FTZ R82, R53, R6, R82 ;  /* 0x0000000635527223 */ /* 0x000fe20000010052 */
[----:B------:R-:W-:Y:S01]  /*1a8a0*/  FFMA.FTZ R84, R52, R80, R85 ;  /* 0x0000005034547223 */ /* 0x000fe20000010055 */
[-C--:B------:R-:W-:Y:S01]  /*1a8b0*/  FFMA.FTZ R7, R54, R6.reuse, R7 ;  /* 0x0000000636077223 */ /* 0x080fe20000010007 */
[-C--:B------:R-:W-:Y:S01]  /*1a8c0*/  FFMA.FTZ R85, R56, R6.reuse, R79 ;  /* 0x0000000638557223 */ /* 0x080fe2000001004f */
[-C--:B------:R-:W-:Y:S01]  /*1a8d0*/  FFMA.FTZ R79, R71, R81.reuse, R82 ;  /* 0x00000051474f7223 */ /* 0x080fe20000010052 */
[----:B------:R-:W-:Y:S01]  /*1a8e0*/  FFMA.FTZ R84, R55, R6, R84 ;  /* 0x0000000637547223 */ /* 0x000fe20000010054 */
[----:B------:R-:W-:Y:S01]  /*1a8f0*/  FFMA.FTZ R82, R72, R81, R7 ;  /* 0x0000005148527223 */ /* 0x000fe20000010007 */
[----:B------:R-:W-:Y:S01]  /*1a900*/  FMUL.FTZ R48, R48, R45 ;  /* 0x0000002d30307220 */ /* 0x000fe20000410000 */
[----:B------:R-:W2:Y:S01]  /*1a910*/  LDS.64 R6, [UR5+0x318] ;  /* 0x00031805ff067984 */ /* 0x000ea20008000a00 */
[----:B------:R-:W-:Y:S01]  /*1a920*/  FFMA.FTZ R80, R76, R83, R79 ;  /* 0x000000534c507223 */ /* 0x000fe2000001004f */
[----:B------:R-:W-:-:S02]  /*1a930*/  FMUL.FTZ R47, R47, R46 ;  /* 0x0000002e2f2f7220 */ /* 0x000fc40000410000 */
[----:B------:R-:W-:Y:S01]  /*1a940*/  F2FP.F16.F32.PACK_AB R48, RZ, R48 ;  /* 0x00000030ff30723e */ /* 0x000fe200000000ff */
[----:B------:R-:W-:Y:S01]  /*1a950*/  FMUL.FTZ R80, R80, R37 ;  /* 0x0000002550507220 */ /* 0x000fe20000410000 */
[----:B------:R-:W-:Y:S01]  /*1a960*/  FMUL.FTZ R77, R77, R44 ;  /* 0x0000002c4d4d7220 */ /* 0x000fe20000410000 */
[----:B------:R-:W-:Y:S02]  /*1a970*/  F2FP.F16.F32.PACK_AB R47, RZ, R47 ;  /* 0x0000002fff2f723e */ /* 0x000fe400000000ff */
[----:B------:R-:W-:Y:S01]  /*1a980*/  HADD2 R29, R48.H0_H0, R29.H0_H0 ;  /* 0x2000001d301d7230 */ /* 0x000fe20000000800 */
[----:B------:R-:W-:Y:S01]  /*1a990*/  F2FP.F16.F32.PACK_AB R48, RZ, R80 ;  /* 0x00000050ff30723e */ /* 0x000fe200000000ff */
[----:B------:R-:W-:Y:S01]  /*1a9a0*/  FFMA.FTZ R79, R75, R83, R82 ;  /* 0x000000534b4f7223 */ /* 0x000fe20000010052 */
[----:B------:R-:W-:Y:S01]  /*1a9b0*/  FMUL.FTZ R78, R78, R37 ;  /* 0x000000254e4e7220 */ /* 0x000fe20000410000 */
[----:B------:R-:W-:Y:S01]  /*1a9c0*/  F2FP.F16.F32.PACK_AB R77, RZ, R77 ;  /* 0x0000004dff4d723e */ /* 0x000fe200000000ff */
[----:B------:R-:W-:-:S02]  /*1a9d0*/  HADD2 R47, R47.H0_H0, R39.H0_H0 ;  /* 0x200000272f2f7230 */ /* 0x000fc40000000800 */
[----:B------:R-:W-:Y:S01]  /*1a9e0*/  FMUL.FTZ R79, R79, R44 ;  /* 0x0000002c4f4f7220 */ /* 0x000fe20000410000 */
[----:B------:R-:W-:Y:S02]  /*1a9f0*/  HADD2 R48, R48.H0_H0, R38.H0_H0 ;  /* 0x2000002630307230 */ /* 0x000fe40000000800 */
[----:B------:R-:W3:Y:S01]  /*1aa00*/  LDS.64 R38, [UR5+0x390] ;  /* 0x00039005ff267984 */ /* 0x000ee20008000a00 */
[----:B------:R-:W-:Y:S01]  /*1aa10*/  FFMA.FTZ R84, R73, R81, R84 ;  /* 0x0000005149547223 */ /* 0x000fe20000010054 */
[----:B------:R-:W-:Y:S01]  /*1aa20*/  F2FP.F16.F32.PACK_AB R78, RZ, R78 ;  /* 0x0000004eff4e723e */ /* 0x000fe200000000ff */
[----:B------:R-:W-:Y:S02]  /*1aa30*/  HADD2 R8, R77.H0_H0, R8.H0_H0 ;  /* 0x200000084d087230 */ /* 0x000fe40000000800 */
[----:B-1----:R-:W-:Y:S01]  /*1aa40*/  HADD2.F32 R77, -RZ, R18.H0_H0 ;  /* 0x20000012ff4d7230 */ /* 0x002fe20000004100 */
[----:B------:R-:W-:Y:S01]  /*1aa50*/  F2FP.F16.F32.PACK_AB R79, RZ, R79 ;  /* 0x0000004fff4f723e */ /* 0x000fe200000000ff */
[----:B------:R-:W-:Y:S01]  /*1aa60*/  FFMA.FTZ R84, R49, R83, R84 ;  /* 0x0000005331547223 */ /* 0x000fe20000010054 */
[----:B------:R-:W-:-:S02]  /*1aa70*/  HADD2 R104, R78.H0_H0, R104.H0_H0 ;  /* 0x200000684e687230 */ /* 0x000fc40000000800 */
[----:B------:R-:W-:Y:S02]  /*1aa80*/  HADD2.F32 R18, -RZ, R18.H1_H1 ;  /* 0x30000012ff127230 */ /* 0x000fe40000004100 */
[----:B------:R-:W-:Y:S01]  /*1aa90*/  FFMA.FTZ R85, R74, R81, R85 ;  /* 0x000000514a557223 */ /* 0x000fe20000010055 */
[----:B------:R-:W-:Y:S01]  /*1aaa0*/  FFMA.FTZ R78, R0, R77, RZ ;  /* 0x0000004d004e7223 */ /* 0x000fe200000100ff */
[----:B------:R-:W-:Y:S01]  /*1aab0*/  FMUL.FTZ R84, R84, R45 ;  /* 0x0000002d54547220 */ /* 0x000fe20000410000 */
[----:B------:R-:W-:Y:S02]  /*1aac0*/  HADD2 R41, R79.H0_H0, R41.H0_H0 ;  /* 0x200000294f297230 */ /* 0x000fe40000000800 */
[--C-:B------:R-:W-:Y:S02]  /*1aad0*/  HADD2.F32 R79, -RZ, R19.reuse.H0_H0 ;  /* 0x20000013ff4f7230 */ /* 0x100fe40000004100 */
[----:B------:R-:W-:Y:S01]  /*1aae0*/  FFMA.FTZ R85, R50, R83, R85 ;  /* 0x0000005332557223 */ /* 0x000fe20000010055 */
[----:B------:R-:W-:-:S02]  /*1aaf0*/  HADD2.F32 R80, -RZ, R19.H1_H1 ;  /* 0x30000013ff507230 */ /* 0x000fc40000004100 */
[----:B------:R-:W-:Y:S01]  /*1ab00*/  FFMA.FTZ R19, R57, R18, R78 ;  /* 0x0000001239137223 */ /* 0x000fe2000001004e */
[-C--:B------:R-:W-:Y:S01]  /*1ab10*/  FFMA.FTZ R81, R2, R77.reuse, RZ ;  /* 0x0000004d02517223 */ /* 0x080fe200000100ff */
[-C--:B------:R-:W-:Y:S01]  /*1ab20*/  FFMA.FTZ R82, R3, R77.reuse, RZ ;  /* 0x0000004d03527223 */ /* 0x080fe200000100ff */
[----:B------:R-:W-:Y:S01]  /*1ab30*/  FFMA.FTZ R83, R4, R77, RZ ;  /* 0x0000004d04537223 */ /* 0x000fe200000100ff */
[----:B------:R-:W-:Y:S01]  /*1ab40*/  F2FP.F16.F32.PACK_AB R84, RZ, R84 ;  /* 0x00000054ff54723e */ /* 0x000fe200000000ff */
[-C--:B------:R-:W-:Y:S01]  /*1ab50*/  FFMA.FTZ R81, R58, R18.reuse, R81 ;  /* 0x000000123a517223 */ /* 0x080fe20000010051 */
[-C--:B------:R-:W-:Y:S01]  /*1ab60*/  FFMA.FTZ R77, R59, R18.reuse, R82 ;  /* 0x000000123b4d7223 */ /* 0x080fe20000010052 */
[----:B------:R-:W-:Y:S01]  /*1ab70*/  FFMA.FTZ R83, R60, R18, R83 ;  /* 0x000000123c537223 */ /* 0x000fe20000010053 */
[----:B------:R-:W-:Y:S02]  /*1ab80*/  FFMA.FTZ R78, R62, R79, R19 ;  /* 0x0000004f3e4e7223 */ /* 0x000fe40000010013 */
[----:B------:R-:W1:Y:S01]  /*1ab90*/  LDS.64 R18, [UR5+0x398] ;  /* 0x00039805ff127984 */ /* 0x000e620008000a00 */
[----:B------:R-:W-:-:S02]  /*1aba0*/  HADD2 R40, R84.H0_H0, R40.H0_H0 ;  /* 0x2000002854287230 */ /* 0x000fc40000000800 */
[-C--:B------:R-:W-:Y:S01]  /*1abb0*/  FFMA.FTZ R84, R64, R79.reuse, R81 ;  /* 0x0000004f40547223 */ /* 0x080fe20000010051 */
[-C--:B------:R-:W-:Y:S01]  /*1abc0*/  FFMA.FTZ R86, R66, R79.reuse, R77 ;  /* 0x0000004f42567223 */ /* 0x080fe2000001004d */
[----:B------:R-:W-:Y:S01]  /*1abd0*/  FFMA.FTZ R88, R68, R79, R83 ;  /* 0x0000004f44587223 */ /* 0x000fe20000010053 */
[--C-:B--2---:R-:W-:Y:S02]  /*1abe0*/  HADD2.F32 R82, -RZ, R6.reuse.H0_H0 ;  /* 0x20000006ff527230 */ /* 0x104fe40000004100 */
[-C--:B------:R-:W-:Y:S01]  /*1abf0*/  FFMA.FTZ R77, R61, R80.reuse, R78 ;  /* 0x000000503d4d7223 */ /* 0x080fe2000001004e */
[-C--:B------:R-:W-:Y:S01]  /*1ac00*/  FFMA.FTZ R84, R63, R80.reuse, R84 ;  /* 0x000000503f547223 */ /* 0x080fe20000010054 */
[-C--:B------:R-:W-:Y:S01]  /*1ac10*/  FFMA.FTZ R81, R65, R80.reuse, R86 ;  /* 0x0000005041517223 */ /* 0x080fe20000010056 */
[----:B------:R-:W-:Y:S01]  /*1ac20*/  FFMA.FTZ R88, R67, R80, R88 ;  /* 0x0000005043587223 */ /* 0x000fe20000010058 */
[----:B------:R-:W-:Y:S02]  /*1ac30*/  HADD2.F32 R6, -RZ, R6.H1_H1 ;  /* 0x30000006ff067230 */ /* 0x000fe40000004100 */
[----:B------:R-:W-:Y:S01]  /*1ac40*/  FFMA.FTZ R78, R70, R82, R77 ;  /* 0x00000052464e7223 */ /* 0x000fe2000001004d */
[----:B------:R-:W-:-:S02]  /*1ac50*/  HADD2.F32 R79, -RZ, R7.H0_H0 ;  /* 0x20000007ff4f7230 */ /* 0x000fc40000004100 */
        /* <DEDUP_REMOVED lines=12> */
[----:B---3--:R-:W-:-:S02]  /*1ad20*/  HADD2.F32 R79, -RZ, R38.H0_H0 ;  /* 0x20000026ff4f7230 */ /* 0x008fc40000004100 */
[-C--:B------:R-:W-:Y:S01]  /*1ad30*/  FFMA.FTZ R6, R76, R80.reuse, R7 ;  /* 0x000000504c067223 */ /* 0x080fe20000010007 */
[-C--:B------:R-:W-:Y:S01]  /*1ad40*/  FFMA.FTZ R7, R75, R80.reuse, R78 ;  /* 0x000000504b077223 */ /* 0x080fe2000001004e */
[-C--:B------:R-:W-:Y:S01]  /*1ad50*/  FFMA.FTZ R78, R49, R80.reuse, R84 ;  /* 0x00000050314e7223 */ /* 0x080fe20000010054 */
[----:B------:R-:W-:Y:S01]  /*1ad60*/  FFMA.FTZ R77, R50, R80, R77 ;  /* 0x00000050324d7223 */ /* 0x000fe2000001004d */
[--C-:B------:R-:W-:Y:S02]  /*1ad70*/  HADD2.F32 R81, -RZ, R39.reuse.H0_H0 ;  /* 0x20000027ff517230 */ /* 0x100fe40000004100 */
[----:B------:R-:W-:Y:S02]  /*1ad80*/  HADD2.F32 R80, -RZ, R39.H1_H1 ;  /* 0x30000027ff507230 */ /* 0x000fe40000004100 */
[-C--:B------:R-:W-:Y:S01]  /*1ad90*/  FFMA.FTZ R39, R2, R79.reuse, RZ ;  /* 0x0000004f02277223 */ /* 0x080fe200000100ff */
[----:B------:R-:W-:Y:S02]  /*1ada0*/  HADD2.F32 R38, -RZ, R38.H1_H1 ;  /* 0x30000026ff267230 */ /* 0x000fe40000004100 */
[-C--:B------:R-:W-:Y:S01]  /*1adb0*/  FFMA.FTZ R0, R0, R79.reuse, RZ ;  /* 0x0000004f00007223 */ /* 0x080fe200000100ff */
[-C--:B------:R-:W-:Y:S01]  /*1adc0*/  FFMA.FTZ R2, R3, R79.reuse, RZ ;  /* 0x0000004f03027223 */ /* 0x080fe200000100ff */
[----:B------:R-:W-:-:S02]  /*1add0*/  FFMA.FTZ R79, R4, R79, RZ ;  /* 0x0000004f044f7223 */ /* 0x000fc400000100ff */
        /* <DEDUP_REMOVED lines=8> */
[--C-:B-1----:R-:W-:Y:S02]  /*1ae60*/  HADD2.F32 R0, -RZ, R18.reuse.H0_H0 ;  /* 0x20000012ff007230 */ /* 0x102fe40000004100 */
        /* <DEDUP_REMOVED lines=9> */
[----:B------:R-:W-:Y:S02]  /*1af00*/  HADD2.F32 R3, -RZ, R19.H0_H0 ;  /* 0x20000013ff037230 */ /* 0x000fe40000004100 */
[-C--:B------:R-:W-:Y:S01]  /*1af10*/  FFMA.FTZ R70, R53, R18.reuse, R70 ;  /* 0x0000001235467223 */ /* 0x080fe20000010046 */
[-C--:B------:R-:W-:Y:S01]  /*1af20*/  FFMA.FTZ R69, R54, R18.reuse, R69 ;  /* 0x0000001236457223 */ /* 0x080fe20000010045 */
[-C--:B------:R-:W-:Y:S01]  /*1af30*/  FFMA.FTZ R52, R55, R18.reuse, R52 ;  /* 0x0000001237347223 */ /* 0x080fe20000010034 */
[----:B------:R-:W-:Y:S01]  /*1af40*/  FFMA.FTZ R51, R56, R18, R51 ;  /* 0x0000001238337223 */ /* 0x000fe20000010033 */
[-C--:B------:R-:W-:Y:S01]  /*1af50*/  FFMA.FTZ R71, R71, R3.reuse, R70 ;  /* 0x0000000347477223 */ /* 0x080fe20000010046 */
[-C--:B------:R-:W-:Y:S01]  /*1af60*/  FFMA.FTZ R72, R72, R3.reuse, R69 ;  /* 0x0000000348487223 */ /* 0x080fe20000010045 */
[-C--:B------:R-:W-:Y:S01]  /*1af70*/  FFMA.FTZ R52, R73, R3.reuse, R52 ;  /* 0x0000000349347223 */ /* 0x080fe20000010034 */
[----:B------:R-:W-:-:S02]  /*1af80*/  FFMA.FTZ R51, R74, R3, R51 ;  /* 0x000000034a337223 */ /* 0x000fc40000010033 */
[----:B------:R-:W1:Y:S01]  /*1af90*/  LDS.64 R2, [UR5+0x220] ;  /* 0x00022005ff027984 */ /* 0x000e620008000a00 */
[----:B------:R-:W-:-:S05]  /*1afa0*/  HADD2.F32 R19, -RZ, R19.H1_H1 ;  /* 0x30000013ff137230 */ /* 0x000fca0000004100 */
[-C--:B------:R-:W-:Y:S01]  /*1afb0*/  FFMA.FTZ R51, R50, R19.reuse, R51 ;  /* 0x0000001332337223 */ /* 0x080fe20000010033 */
[----:B------:R-:W-:-:S03]  /*1afc0*/  FFMA.FTZ R52, R49, R19, R52 ;  /* 0x0000001331347223 */ /* 0x000fc60000010034 */
[----:B------:R-:W-:Y:S01]  /*1afd0*/  FMUL.FTZ R51, R51, R46 ;  /* 0x0000002e33337220 */ /* 0x000fe20000410000 */
[----:B------:R-:W-:Y:S01]  /*1afe0*/  FMUL.FTZ R52, R52, R45 ;  /* 0x0000002d34347220 */ /* 0x000fe20000410000 */
[-C--:B------:R-:W-:Y:S01]  /*1aff0*/  FFMA.FTZ R76, R76, R19.reuse, R71 ;  /* 0x000000134c4c7223 */ /* 0x080fe20000010047 */
[----:B------:R-:W-:Y:S01]  /*1b000*/  FFMA.FTZ R75, R75, R19, R72 ;  /* 0x000000134b4b7223 */ /* 0x000fe20000010048 */
[C---:B------:R-:W-:Y:S02]  /*1b010*/  LOP3.LUT R0, R24.reuse, 0xf000f, RZ, 0xc0, !PT ;  /* 0x000f000f18007812 */ /* 0x040fe400078ec0ff */
[----:B------:R-:W-:Y:S02]  /*1b020*/  F2FP.F16.F32.PACK_AB R51, RZ, R51 ;  /* 0x00000033ff33723e */ /* 0x000fe400000000ff */
[----:B------:R-:W-:Y:S02]  /*1b030*/  LOP3.LUT R4, R24, 0xf000f0, RZ, 0xc0, !PT ;  /* 0x00f000f018047812 */ /* 0x000fe400078ec0ff */
[----:B------:R-:W-:-:S02]  /*1b040*/  LOP3.LUT R38, R26, 0xf000f, RZ, 0xc0, !PT ;  /* 0x000f000f1a267812 */ /* 0x000fc400078ec0ff */
[----:B------:R-:W-:Y:S01]  /*1b050*/  LOP3.LUT R39, R26, 0xf000f0, RZ, 0xc0, !PT ;  /* 0x00f000f01a277812 */ /* 0x000fe200078ec0ff */
[----:B------:R-:W-:Y:S01]  /*1b060*/  FMUL.FTZ R6, R6, R37 ;  /* 0x0000002506067220 */ /* 0x000fe20000410000 */
[----:B------:R-:W-:Y:S01]  /*1b070*/  SHF.R.U32.HI R24, RZ, 0x8, R24 ;  /* 0x00000008ff187819 */ /* 0x000fe20000011618 */
[----:B------:R-:W-:Y:S01]  /*1b080*/  FMUL.FTZ R7, R7, R44 ;  /* 0x0000002c07077220 */ /* 0x000fe20000410000 */
[C---:B------:R-:W-:Y:S02]  /*1b090*/  LOP3.LUT R18, R25.reuse, 0xf000f, RZ, 0xc0, !PT ;  /* 0x000f000f19127812 */ /* 0x040fe400078ec0ff */
[----:B------:R-:W-:Y:S02]  /*1b0a0*/  LOP3.LUT R19, R25, 0xf000f0, RZ, 0xc0, !PT ;  /* 0x00f000f019137812 */ /* 0x000fe400078ec0ff */
[----:B------:R-:W-:Y:S02]  /*1b0b0*/  SHF.R.U32.HI R26, RZ, 0x8, R26 ;  /* 0x00000008ff1a7819 */ /* 0x000fe4000001161a */
[----:B------:R-:W-:-:S02]  /*1b0c0*/  LOP3.LUT R50, R27, 0xf000f0, RZ, 0xc0, !PT ;  /* 0x00f000f01b327812 */ /* 0x000fc400078ec0ff */
[----:B------:R-:W-:Y:S02]  /*1b0d0*/  SHF.R.U32.HI R25, RZ, 0x8, R25 ;  /* 0x00000008ff197819 */ /* 0x000fe40000011619 */
[----:B------:R-:W-:Y:S01]  /*1b0e0*/  SHF.R.U32.HI R53, RZ, 0x8, R27 ;  /* 0x00000008ff357819 */ /* 0x000fe2000001161b */
[----:B------:R-:W-:Y:S01]  /*1b0f0*/  HADD2 R28, R51.H0_H0, R28.H0_H0 ;  /* 0x2000001c331c7230 */ /* 0x000fe20000000800 */
[----:B------:R-:W-:Y:S02]  /*1b100*/  F2FP.F16.F32.PACK_AB R52, RZ, R52 ;  /* 0x00000034ff34723e */ /* 0x000fe400000000ff */
[----:B------:R-:W-:Y:S01]  /*1b110*/  LOP3.LUT R49, R27, 0xf000f, RZ, 0xc0, !PT ;  /* 0x000f000f1b317812 */ /* 0x000fe200078ec0ff */
[--C-:B-1----:R-:W-:Y:S01]  /*1b120*/  HADD2.F32 R59, -RZ, R2.reuse.H0_H0 ;  /* 0x20000002ff3b7230 */ /* 0x102fe20000004100 */
[----:B------:R-:W-:Y:S01]  /*1b130*/  LOP3.LUT R63, R4, 0x64006400, RZ, 0xfc, !PT ;  /* 0x64006400043f7812 */ /* 0x000fe200078efcff */
[----:B------:R-:W-:Y:S01]  /*1b140*/  HADD2.F32 R58, -RZ, R2.H1_H1 ;  /* 0x30000002ff3a7230 */ /* 0x000fe20000004100 */
[----:B------:R-:W-:Y:S01]  /*1b150*/  LOP3.LUT R2, R24, 0xf000f, RZ, 0xc0, !PT ;  /* 0x000f000f18027812 */ /* 0x000fe200078ec0ff */
[-C--:B------:R-:W-:Y:S01]  /*1b160*/  FMUL.FTZ R85, R85, R46.reuse ;  /* 0x0000002e55557220 */ /* 0x080fe20000410000 */
[----:B------:R-:W-:Y:S01]  /*1b170*/  LOP3.LUT R27, R26, 0xf000f, RZ, 0xc0, !PT ;  /* 0x000f000f1a1b7812 */ /* 0x000fe200078ec0ff */
[----:B------:R-:W-:Y:S01]  /*1b180*/  FMUL.FTZ R78, R78, R45 ;  /* 0x0000002d4e4e7220 */ /* 0x000fe20000410000 */
[----:B------:R-:W-:Y:S01]  /*1b190*/  LOP3.LUT R51, R50, 0x64006400, RZ, 0xfc, !PT ;  /* 0x6400640032337812 */ /* 0x000fe200078efcff */
[----:B------:R-:W-:Y:S01]  /*1b1a0*/  FMUL.FTZ R77, R77, R46 ;  /* 0x0000002e4d4d7220 */ /* 0x000fe20000410000 */
[----:B------:R-:W-:Y:S01]  /*1b1b0*/  FMUL.FTZ R76, R76, R37 ;  /* 0x000000254c4c7220 */ /* 0x000fe20000410000 */
[----:B------:R-:W-:Y:S01]  /*1b1c0*/  FMUL.FTZ R75, R75, R44 ;  /* 0x0000002c4b4b7220 */ /* 0x000fe20000410000 */
[----:B------:R-:W-:-:S02]  /*1b1d0*/  LOP3.LUT R24, R24, 0xf000f0, RZ, 0xc0, !PT ;  /* 0x00f000f018187812 */ /* 0x000fc400078ec0ff */
[----:B------:R-:W-:Y:S02]  /*1b1e0*/  LOP3.LUT R4, R25, 0xf000f, RZ, 0xc0, !PT ;  /* 0x000f000f19047812 */ /* 0x000fe400078ec0ff */
[----:B------:R-:W-:Y:S02]  /*1b1f0*/  LOP3.LUT R26, R26, 0xf000f0, RZ, 0xc0, !PT ;  /* 0x00f000f01a1a7812 */ /* 0x000fe400078ec0ff */
[----:B------:R-:W-:Y:S01]  /*1b200*/  LOP3.LUT R50, R53, 0xf000f, RZ, 0xc0, !PT ;  /* 0x000f000f35327812 */ /* 0x000fe200078ec0ff */
[----:B------:R-:W-:Y:S01]  /*1b210*/  HADD2 R17, R52.H0_H0, R17.H0_H0 ;  /* 0x2000001134117230 */ /* 0x000fe20000000800 */
[----:B------:R-:W-:Y:S02]  /*1b220*/  F2FP.F16.F32.PACK_AB R6, RZ, R6 ;  /* 0x00000006ff06723e */ /* 0x000fe400000000ff */
[----:B------:R-:W-:Y:S02]  /*1b230*/  F2FP.F16.F32.PACK_AB R7, RZ, R7 ;  /* 0x00000007ff07723e */ /* 0x000fe400000000ff */
[----:B------:R-:W-:-:S02]  /*1b240*/  LOP3.LUT R25, R25, 0xf000f0, RZ, 0xc0, !PT ;  /* 0x00f000f019197812 */ /* 0x000fc400078ec0ff */
[----:B------:R-:W-:Y:S01]  /*1b250*/  LOP3.LUT R53, R53, 0xf000f0, RZ, 0xc0, !PT ;  /* 0x00f000f035357812 */ /* 0x000fe200078ec0ff */
[--C-:B------:R-:W-:Y:S01]  /*1b260*/  HADD2.F32 R52, -RZ, R3.reuse.H0_H0 ;  /* 0x20000003ff347230 */ /* 0x100fe20000004100 */
[----:B------:R-:W-:Y:S01]  /*1b270*/  LOP3.LUT R38, R38, 0x64006400, RZ, 0xfc, !PT ;  /* 0x6400640026267812 */ /* 0x000fe200078efcff */
[----:B------:R-:W-:Y:S01]  /*1b280*/  HADD2.F32 R56, -RZ, R3.H1_H1 ;  /* 0x30000003ff387230 */ /* 0x000fe20000004100 */
[----:B------:R-:W-:Y:S02]  /*1b290*/  LOP3.LUT R64, R49, 0x64006400, RZ, 0xfc, !PT ;  /* 0x6400640031407812 */ /* 0x000fe400078efcff */
[----:B------:R-:W-:Y:S02]  /*1b2a0*/  LOP3.LUT R39, R39, 0x64006400, RZ, 0xfc, !PT ;  /* 0x6400640027277812 */ /* 0x000fe400078efcff */
[----:B------:R-:W-:Y:S02]  /*1b2b0*/  LOP3.LUT R3, R24, 0x64006400, RZ, 0xfc, !PT ;  /* 0x6400640018037812 */ /* 0x000fe400078efcff */
[----:B------:R-:W-:-:S02]  /*1b2c0*/  LOP3.LUT R27, R27, 0x64006400, RZ, 0xfc, !PT ;  /* 0x640064001b1b7812 */ /* 0x000fc400078efcff */
[----:B------:R-:W-:Y:S01]  /*1b2d0*/  LOP3.LUT R49, R26, 0x64006400, RZ, 0xfc, !PT ;  /* 0x640064001a317812 */ /* 0x000fe200078efcff */
[----:B------:R-:W-:Y:S01]  /*1b2e0*/  HADD2 R43, R6.H0_H0, R43.H0_H0 ;  /* 0x2000002b062b7230 */ /* 0x000fe20000000800 */
[----:B------:R-:W-:Y:S01]  /*1b2f0*/  F2FP.F16.F32.PACK_AB R85, RZ, R85 ;  /* 0x00000055ff55723e */ /* 0x000fe200000000ff */
[----:B------:R-:W-:Y:S01]  /*1b300*/  HADD2 R42, R7.H0_H0, R42.H0_H0 ;  /* 0x2000002a072a7230 */ /* 0x000fe20000000800 */
[----:B------:R-:W-:Y:S01]  /*1b310*/  F2FP.F16.F32.PACK_AB R78, RZ, R78 ;  /* 0x0000004eff4e723e */ /* 0x000fe200000000ff */
[----:B------:R-:W1:Y:S01]  /*1b320*/  LDS.64 R6, [UR5+0x228] ;  /* 0x00022805ff067984 */ /* 0x000e620008000a00 */
[----:B------:R-:W-:Y:S02]  /*1b330*/  F2FP.F16.F32.PACK_AB R77, RZ, R77 ;  /* 0x0000004dff4d723e */ /* 0x000fe400000000ff */
[----:B------:R-:W-:Y:S02]  /*1b340*/  F2FP.F16.F32.PACK_AB R76, RZ, R76 ;  /* 0x0000004cff4c723e */ /* 0x000fe400000000ff */
[----:B------:R-:W-:-:S02]  /*1b350*/  F2FP.F16.F32.PACK_AB R75, RZ, R75 ;  /* 0x0000004bff4b723e */ /* 0x000fc400000000ff */
[----:B------:R-:W-:Y:S02]  /*1b360*/  LOP3.LUT R0, R0, 0x64006400, RZ, 0xfc, !PT ;  /* 0x6400640000007812 */ /* 0x000fe400078efcff */
[----:B------:R-:W-:Y:S02]  /*1b370*/  LOP3.LUT R18, R18, 0x64006400, RZ, 0xfc, !PT ;  /* 0x6400640012127812 */ /* 0x000fe400078efcff */
[----:B------:R-:W-:Y:S02]  /*1b380*/  LOP3.LUT R19, R19, 0x64006400, RZ, 0xfc, !PT ;  /* 0x6400640013137812 */ /* 0x000fe400078efcff */
[----:B------:R-:W-:Y:S02]  /*1b390*/  LOP3.LUT R2, R2, 0x64006400, RZ, 0xfc, !PT ;  /* 0x6400640002027812 */ /* 0x000fe400078efcff */
[----:B------:R-:W-:Y:S02]  /*1b3a0*/  LOP3.LUT R4, R4, 0x64006400, RZ, 0xfc, !PT ;  /* 0x6400640004047812 */ /* 0x000fe400078efcff */
[----:B------:R-:W-:-:S02]  /*1b3b0*/  LOP3.LUT R25, R25, 0x64006400, RZ, 0xfc, !PT ;  /* 0x6400640019197812 */ /* 0x000fc400078efcff */
[----:B------:R-:W-:Y:S02]  /*1b3c0*/  LOP3.LUT R24, R50, 0x64006400, RZ, 0xfc, !PT ;  /* 0x6400640032187812 */ /* 0x000fe400078efcff */
[----:B------:R-:W-:Y:S01]  /*1b3d0*/  LOP3.LUT R65, R53, 0x64006400, RZ, 0xfc, !PT ;  /* 0x6400640035417812 */ /* 0x000fe200078efcff */
[----:B------:R-:W-:Y:S02]  /*1b3e0*/  HADD2 R55, R38, -1032, -1032 ;  /* 0xe408e40826377430 */ /* 0x000fe40000000000 */
[-C--:B------:R-:W-:Y:S02]  /*1b3f0*/  HFMA2 R61, R39, R36.reuse.H0_H0, -72, -72 ;  /* 0xd480d480273d7431 */ /* 0x080fe40000040024 */
[-C--:B------:R-:W-:Y:S02]  /*1b400*/  HFMA2 R60, R51, R36.reuse.H0_H0, -72, -72 ;  /* 0xd480d480333c7431 */ /* 0x080fe40000040024 */
[----:B------:R-:W-:Y:S02]  /*1b410*/  HADD2 R50, R27, -1032, -1032 ;  /* 0xe408e4081b327430 */ /* 0x000fe40000000000 */
[----:B------:R-:W-:-:S02]  /*1b420*/  HFMA2 R38, R49, R36.H0_H0, -72, -72 ;  /* 0xd480d48031267431 */ /* 0x000fc40000040024 */
[----:B------:R-:W-:Y:S02]  /*1b430*/  HADD2 R5, R85.H0_H0, R5.H0_H0 ;  /* 0x2000000555057230 */ /* 0x000fe40000000800 */
[----:B------:R-:W-:Y:S02]  /*1b440*/  HADD2 R33, R78.H0_H0, R33.H0_H0 ;  /* 0x200000214e217230 */ /* 0x000fe40000000800 */
[----:B------:R-:W-:Y:S02]  /*1b450*/  HADD2 R32, R77.H0_H0, R32.H0_H0 ;  /* 0x200000204d207230 */ /* 0x000fe40000000800 */
[----:B------:R-:W-:Y:S02]  /*1b460*/  HADD2 R31, R76.H0_H0, R31.H0_H0 ;  /* 0x2000001f4c1f7230 */ /* 0x000fe40000000800 */
[----:B------:R-:W-:Y:S02]  /*1b470*/  HADD2 R30, R75.H0_H0, R30.H0_H0 ;  /* 0x2000001e4b1e7230 */ /* 0x000fe40000000800 */
[----:B------:R-:W-:-:S02]  /*1b480*/  HADD2 R53, R0, -1032, -1032 ;  /* 0xe408e40800357430 */ /* 0x000fc40000000000 */
[-C--:B------:R-:W-:Y:S02]  /*1b490*/  HFMA2 R63, R63, R36.reuse.H0_H0, -72, -72 ;  /* 0xd480d4803f3f7431 */ /* 0x080fe40000040024 */
[----:B------:R-:W-:Y:S02]  /*1b4a0*/  HADD2 R54, R18, -1032, -1032 ;  /* 0xe408e40812367430 */ /* 0x000fe40000000000 */
[-C--:B------:R-:W-:Y:S02]  /*1b4b0*/  HFMA2 R62, R19, R36.reuse.H0_H0, -72, -72 ;  /* 0xd480d480133e7431 */ /* 0x080fe40000040024 */
[----:B------:R-:W-:Y:S02]  /*1b4c0*/  HADD2 R64, R64, -1032, -1032 ;  /* 0xe408e40840407430 */ /* 0x000fe40000000000 */
[----:B------:R-:W-:Y:S02]  /*1b4d0*/  HADD2 R57, R2, -1032, -1032 ;  /* 0xe408e40802397430 */ /* 0x000fe40000000000 */
[----:B------:R-:W-:-:S02]  /*1b4e0*/  HFMA2 R26, R3, R36.H0_H0, -72, -72 ;  /* 0xd480d480031a7431 */ /* 0x000fc40000040024 */
[----:B------:R-:W-:Y:S02]  /*1b4f0*/  HADD2 R51, R4, -1032, -1032 ;  /* 0xe408e40804337430 */ /* 0x000fe40000000000 */
[-C--:B------:R-:W-:Y:S02]  /*1b500*/  HFMA2 R39, R25, R36.reuse.H0_H0, -72, -72 ;  /* 0xd480d48019277431 */ /* 0x080fe40000040024 */
[----:B------:R-:W-:Y:S02]  /*1b510*/  HADD2 R49, R24, -1032, -1032 ;  /* 0xe408e40818317430 */ /* 0x000fe40000000000 */
[----:B------:R-:W-:Y:S01]  /*1b520*/  HFMA2 R27, R65, R36.H0_H0, -72, -72 ;  /* 0xd480d480411b7431 */ /* 0x000fe20000040024 */
[----:B01----:R-:W-:Y:S06]  /*1b530*/  @!P0 BRA `(.L_x_1597) ;  /* 0x0000000400588947 */ /* 0x003fec0003800000 */
        /* <DEDUP_REMOVED lines=36> */
[----:B-1----:R-:W-:Y:S02]  /*1b780*/  HADD2.F32 R2, -RZ, R18.H0_H0 ;  /* 0x20000012ff027230 */ /* 0x002fe40000004100 */
        /* <DEDUP_REMOVED lines=49> */
.L_x_1597:
[----:B------:R-:W-:Y:S05]  /*1baa0*/  @!P1 BRA `(.L_x_1598) ;  /* 0x0000000400589947 */ /* 0x000fea0003800000 */
[----:B------:R-:W0:Y:S01]  /*1bab0*/  LDS.64 R2, [UR5+0xa0] ;  /* 0x0000a005ff027984 */ /* 0x000e220008000a00 */
[--C-:B------:R-:W-:Y:S02]  /*1bac0*/  HADD2.F32 R0, -RZ, R53.reuse.H0_H0 ;  /* 0x20000035ff007230 */ /* 0x100fe40000004100 */
[----:B------:R-:W-:Y:S01]  /*1bad0*/  HADD2.F32 R4, -RZ, R64.H0_H0 ;  /* 0x20000040ff047230 */ /* 0x000fe20000004100 */
[----:B------:R-:W1:Y:S01]  /*1bae0*/  LDS.64 R18, [UR5+0xa8] ;  /* 0x0000a805ff127984 */ /* 0x000e620008000a00 */
[----:B------:R-:W-:Y:S02]  /*1baf0*/  HADD2.F32 R68, -RZ, R53.H1_H1 ;  /* 0x30000035ff447230 */ /* 0x000fe40000004100 */
[----:B------:R-:W-:Y:S02]  /*1bb00*/  HADD2.F32 R70, -RZ, R54.H1_H1 ;  /* 0x30000036ff467230 */ /* 0x000fe40000004100 */
[--C-:B0-----:R-:W-:Y:S02]  /*1bb10*/  HADD2.F32 R25, -RZ, R2.reuse.H0_H0 ;  /* 0x20000002ff197230 */ /* 0x101fe40000004100 */
[----:B------:R-:W-:-:S02]  /*1bb20*/  HADD2.F32 R24, -RZ, R2.H1_H1 ;  /* 0x30000002ff187230 */ /* 0x000fc40000004100 */
[--C-:B------:R-:W-:Y:S02]  /*1bb30*/  HADD2.F32 R66, -RZ, R3.reuse.H0_H0 ;  /* 0x20000003ff427230 */ /* 0x100fe40000004100 */
[----:B------:R-:W-:Y:S01]  /*1bb40*/  FFMA.FTZ R65, R0, R25, RZ ;  /* 0x0000001900417223 */ /* 0x000fe200000100ff */
[----:B------:R-:W-:Y:S02]  /*1bb50*/  HADD2.F32 R67, -RZ, R3.H1_H1 ;  /* 0x30000003ff437230 */ /* 0x000fe40000004100 */
[----:B------:R-:W-:Y:S02]  /*1bb60*/  HADD2.F32 R2, -RZ, R54.H0_H0 ;  /* 0x20000036ff027230 */ /* 0x000fe40000004100 */
[----:B------:R-:W-:Y:S01]  /*1bb70*/  FFMA.FTZ R65, R68, R24, R65 ;  /* 0x0000001844417223 */ /* 0x000fe20000010041 */
[----:B------:R-:W-:Y:S02]  /*1bb80*/  HADD2.F32 R3, -RZ, R55.H0_H0 ;  /* 0x20000037ff037230 */ /* 0x000fe40000004100 */
[----:B------:R-:W-:-:S02]  /*1bb90*/  HADD2.F32 R68, -RZ, R64.H1_H1 ;  /* 0x30000040ff447230 */ /* 0x000fc40000004100 */
[-C--:B------:R-:W-:Y:S01]  /*1bba0*/  FFMA.FTZ R69, R2, R25.reuse, RZ ;  /* 0x0000001902457223 */ /* 0x080fe200000100ff */
[----:B------:R-:W-:Y:S02]  /*1bbb0*/  HADD2.F32 R0, -RZ, R63.H0_H0 ;  /* 0x2000003fff007230 */ /* 0x000fe40000004100 */
[-C--:B------:R-:W-:Y:S01]  /*1bbc0*/  FFMA.FTZ R3, R3, R25.reuse, RZ ;  /* 0x0000001903037223 */ /* 0x080fe200000100ff */
[----:B------:R-:W-:Y:S01]  /*1bbd0*/  FFMA.FTZ R25, R4, R25, RZ ;  /* 0x0000001904197223 */ /* 0x000fe200000100ff */
[----:B------:R-:W-:Y:S02]  /*1bbe0*/  HADD2.F32 R4, -RZ, R55.H1_H1 ;  /* 0x30000037ff047230 */ /* 0x000fe40000004100 */
[-C--:B------:R-:W-:Y:S01]  /*1bbf0*/  FFMA.FTZ R69, R70, R24.reuse, R69 ;  /* 0x0000001846457223 */ /* 0x080fe20000010045 */
[----:B------:R-:W-:Y:S02]  /*1bc00*/  HADD2.F32 R2, -RZ, R62.H0_H0 ;  /* 0x2000003eff027230 */ /* 0x000fe40000004100 */
[----:B------:R-:W-:Y:S01]  /*1bc10*/  FFMA.FTZ R25, R68, R24, R25 ;  /* 0x0000001844197223 */ /* 0x000fe20000010019 */
[----:B------:R-:W-:-:S02]  /*1bc20*/  HADD2.F32 R68, -RZ, R60.H0_H0 ;  /* 0x2000003cff447230 */ /* 0x000fc40000004100 */
[----:B------:R-:W-:Y:S01]  /*1bc30*/  FFMA.FTZ R3, R4, R24, R3 ;  /* 0x0000001804037223 */ /* 0x000fe20000010003 */
[----:B------:R-:W-:Y:S02]  /*1bc40*/  HADD2.F32 R4, -RZ, R61.H0_H0 ;  /* 0x2000003dff047230 */ /* 0x000fe40000004100 */
[-C--:B------:R-:W-:Y:S01]  /*1bc50*/  FFMA.FTZ R0, R0, R66.reuse, R65 ;  /* 0x0000004200007223 */ /* 0x080fe20000010041 */
[-C--:B------:R-:W-:Y:S01]  /*1bc60*/  FFMA.FTZ R2, R2, R66.reuse, R69 ;  /* 0x0000004202027223 */ /* 0x080fe20000010045 */
[----:B------:R-:W-:Y:S02]  /*1bc70*/  HADD2.F32 R65, -RZ, R63.H1_H1 ;  /* 0x3000003fff417230 */ /* 0x000fe40000004100 */
[-C--:B------:R-:W-:Y:S01]  /*1bc80*/  FFMA.FTZ R68, R68, R66.reuse, R25 ;  /* 0x0000004244447223 */ /* 0x080fe20000010019 */
[----:B------:R-:W-:Y:S01]  /*1bc90*/  FFMA.FTZ R4, R4, R66, R3 ;  /* 0x0000004204047223 */ /* 0x000fe20000010003 */
[----:B------:R-:W-:Y:S02]  /*1bca0*/  HADD2.F32 R3, -RZ, R62.H1_H1 ;  /* 0x3000003eff037230 */ /* 0x000fe40000004100 */
[----:B------:R-:W-:-:S02]  /*1bcb0*/  HADD2.F32 R69, -RZ, R61.H1_H1 ;  /* 0x3000003dff457230 */ /* 0x000fc40000004100 */
[-C--:B------:R-:W-:Y:S01]  /*1bcc0*/  FFMA.FTZ R0, R65, R67.reuse, R0 ;  /* 0x0000004341007223 */ /* 0x080fe20000010000 */
[----:B------:R-:W-:Y:S02]  /*1bcd0*/  HADD2.F32 R25, -RZ, R57.H0_H0 ;  /* 0x20000039ff197230 */ /* 0x000fe40000004100 */
[-C--:B------:R-:W-:Y:S01]  /*1bce0*/  FFMA.FTZ R24, R3, R67.reuse, R2 ;  /* 0x0000004303187223 */ /* 0x080fe20000010002 */
[----:B-1----:R-:W-:Y:S02]  /*1bcf0*/  HADD2.F32 R3, -RZ, R18.H0_H0 ;  /* 0x20000012ff037230 */ /* 0x002fe40000004100 */
[----:B------:R-:W-:Y:S01]  /*1bd00*/  FFMA.FTZ R66, R69, R67, R4 ;  /* 0x0000004345427223 */ /* 0x000fe20000010004 */
[----:B------:R-:W-:Y:S02]  /*1bd10*/  HADD2.F32 R65, -RZ, R60.H1_H1 ;  /* 0x3000003cff417230 */ /* 0x000fe40000004100 */
[--C-:B------:R-:W-:Y:S02]  /*1bd20*/  HADD2.F32 R2, -RZ, R19.reuse.H0_H0 ;  /* 0x20000013ff027230 */ /* 0x100fe40000004100 */
[----:B------:R-:W-:-:S02]  /*1bd30*/  HADD2.F32 R4, -RZ, R19.H1_H1 ;  /* 0x30000013ff047230 */ /* 0x000fc40000004100 */
[----:B------:R-:W-:Y:S01]  /*1bd40*/  FFMA.FTZ R19, R25, R3, R0 ;  /* 0x0000000319137223 */ /* 0x000fe20000010000 */
[----:B------:R-:W-:Y:S02]  /*1bd50*/  HADD2.F32 R25, -RZ, R51.H0_H0 ;  /* 0x20000033ff197230 */ /* 0x000fe40000004100 */
[----:B------:R-:W-:Y:S01]  /*1bd60*/  FFMA.FTZ R68, R65, R67, R68 ;  /* 0x0000004341447223 */ /* 0x000fe20000010044 */
[----:B------:R-:W-:Y:S02]  /*1bd70*/  HADD2.F32 R65, -RZ, R50.H0_H0 ;  /* 0x20000032ff417230 */ /* 0x000fe40000004100 */
[----:B------:R-:W-:Y:S02]  /*1bd80*/  HADD2.F32 R18, -RZ, R18.H1_H1 ;  /* 0x30000012ff127230 */ /* 0x000fe40000004100 */
[-C--:B------:R-:W-:Y:S01]  /*1bd90*/  FFMA.FTZ R25, R25, R3.reuse, R24 ;  /* 0x0000000319197223 */ /* 0x080fe20000010018 */
[----:B------:R-:W-:Y:S02]  /*1bda0*/  HADD2.F32 R0, -RZ, R57.H1_H1 ;  /* 0x30000039ff007230 */ /* 0x000fe40000004100 */
[----:B------:R-:W-:Y:S01]  /*1bdb0*/  FFMA.FTZ R65, R65, R3, R66 ;  /* 0x0000000341417223 */ /* 0x000fe20000010042 */
[----:B------:R-:W-:-:S02]  /*1bdc0*/  HADD2.F32 R70, -RZ, R51.H1_H1 ;  /* 0x30000033ff467230 */ /* 0x000fc40000004100 */
[--C-:B------:R-:W-:Y:S02]  /*1bdd0*/  HADD2.F32 R67, -RZ, R49.reuse.H0_H0 ;  /* 0x20000031ff437230 */ /* 0x100fe40000004100 */
[-C--:B------:R-:W-:Y:S01]  /*1bde0*/  FFMA.FTZ R19, R0, R18.reuse, R19 ;  /* 0x0000001200137223 */ /* 0x080fe20000010013 */
[----:B------:R-:W-:Y:S02]  /*1bdf0*/  HADD2.F32 R66, -RZ, R50.H1_H1 ;  /* 0x30000032ff427230 */ /* 0x000fe40000004100 */
[-C--:B------:R-:W-:Y:S01]  /*1be00*/  FFMA.FTZ R25, R70, R18.reuse, R25 ;  /* 0x0000001246197223 */ /* 0x080fe20000010019 */
[----:B------:R-:W-:Y:S02]  /*1be10*/  HADD2.F32 R70, -RZ, R49.H1_H1 ;  /* 0x30000031ff467230 */ /* 0x000fe40000004100 */
        /* <DEDUP_REMOVED lines=17> */
[-C--:B------:R-:W-:Y:S01]  /*1bf30*/  FFMA.FTZ R2, R24, R4.reuse, R65 ;  /* 0x0000000418027223 */ /* 0x080fe20000010041 */
        /* <DEDUP_REMOVED lines=13> */
.L_x_1598:
        /* <DEDUP_REMOVED lines=87> */
.L_x_1599:
        /* <DEDUP_REMOVED lines=87> */
.L_x_1600:
[----:B------:R-:W-:Y:S01]  /*1caf0*/  HADD2.F32 R0, -RZ, R53.H0_H0 ;  /* 0x20000035ff007230 */ /* 0x000fe20000004100 */
[----:B------:R-:W-:Y:S01]  /*1cb00*/  UIADD3 UR4, UR5, 0x40, URZ ;  /* 0x0000004005047890 */ /* 0x000fe2000fffe03f */
[----:B------:R-:W-:Y:S02]  /*1cb10*/  HADD2.F32 R3, -RZ, R55.H0_H0 ;  /* 0x20000037ff037230 */ /* 0x000fe40000004100 */
[----:B------:R-:W-:Y:S02]  /*1cb20*/  HADD2.F32 R25, -RZ, R53.H1_H1 ;  /* 0x30000035ff197230 */ /* 0x000fe40000004100 */
[-C--:B------:R-:W-:Y:S01]  /*1cb30*/  FFMA.FTZ R18, R0, R59.reuse, RZ ;  /* 0x0000003b00127223 */ /* 0x080fe200000100ff */
[--C-:B------:R-:W-:Y:S02]  /*1cb40*/  HADD2.F32 R2, -RZ, R54.reuse.H0_H0 ;  /* 0x20000036ff027230 */ /* 0x100fe40000004100 */
[----:B------:R-:W-:Y:S01]  /*1cb50*/  FFMA.FTZ R19, R3, R59, RZ ;  /* 0x0000003b03137223 */ /* 0x000fe200000100ff */
[----:B------:R-:W-:-:S02]  /*1cb60*/  HADD2.F32 R53, -RZ, R54.H1_H1 ;  /* 0x30000036ff357230 */ /* 0x000fc40000004100 */
[-C--:B------:R-:W-:Y:S01]  /*1cb70*/  FFMA.FTZ R24, R25, R58.reuse, R18 ;  /* 0x0000003a19187223 */ /* 0x080fe20000010012 */
[----:B------:R-:W-:Y:S02]  /*1cb80*/  HADD2.F32 R54, -RZ, R55.H1_H1 ;  /* 0x30000037ff367230 */ /* 0x000fe40000004100 */
[--C-:B------:R-:W-:Y:S02]  /*1cb90*/  HADD2.F32 R4, -RZ, R64.reuse.H0_H0 ;  /* 0x20000040ff047230 */ /* 0x100fe40000004100 */
[----:B------:R-:W-:Y:S02]  /*1cba0*/  HADD2.F32 R55, -RZ, R64.H1_H1 ;  /* 0x30000040ff377230 */ /* 0x000fe40000004100 */
[----:B------:R-:W-:Y:S01]  /*1cbb0*/  FFMA.FTZ R66, R54, R58, R19 ;  /* 0x0000003a36427223 */ /* 0x000fe20000010013 */
[-C--:B------:R-:W-:Y:S01]  /*1cbc0*/  FFMA.FTZ R64, R2, R59.reuse, RZ ;  /* 0x0000003b02407223 */ /* 0x080fe200000100ff */
[----:B------:R-:W0:Y:S01]  /*1cbd0*/  LDS.64 R18, [UR5+0x2a0] ;  /* 0x0002a005ff127984 */ /* 0x000e220008000a00 */
[----:B------:R-:W-:Y:S01]  /*1cbe0*/  FFMA.FTZ R68, R4, R59, RZ ;  /* 0x0000003b04447223 */ /* 0x000fe200000100ff */
[----:B------:R-:W-:-:S02]  /*1cbf0*/  HADD2.F32 R59, -RZ, R63.H0_H0 ;  /* 0x2000003fff3b7230 */ /* 0x000fc40000004100 */
[-C--:B------:R-:W-:Y:S01]  /*1cc00*/  FFMA.FTZ R64, R53, R58.reuse, R64 ;  /* 0x0000003a35407223 */ /* 0x080fe20000010040 */
[----:B------:R-:W-:Y:S02]  /*1cc10*/  HADD2.F32 R63, -RZ, R63.H1_H1 ;  /* 0x3000003fff3f7230 */ /* 0x000fe40000004100 */
[----:B------:R-:W-:Y:S01]  /*1cc20*/  FFMA.FTZ R68, R55, R58, R68 ;  /* 0x0000003a37447223 */ /* 0x000fe20000010044 */
        /* <DEDUP_REMOVED lines=9> */
[--C-:B------:R-:W-:Y:S02]  /*1ccc0*/  HADD2.F32 R79, -RZ, R7.reuse.H0_H0 ;  /* 0x20000007ff4f7230 */ /* 0x100fe40000004100 */
[----:B------:R-:W-:Y:S01]  /*1ccd0*/  FFMA.FTZ R68, R71, R52, R68 ;  /* 0x0000003447447223 */ /* 0x000fe20000010044 */
[----:B------:R-:W-:Y:S02]  /*1cce0*/  HADD2.F32 R81, -RZ, R7.H1_H1 ;  /* 0x30000007ff517230 */ /* 0x000fe40000004100 */
[----:B------:R-:W1:Y:S01]  /*1ccf0*/  LDS.64 R6, [UR5+0x2a8] ;  /* 0x0002a805ff067984 */ /* 0x000e620008000a00 */
[----:B------:R-:W-:-:S02]  /*1cd00*/  HADD2.F32 R67, -RZ, R62.H1_H1 ;  /* 0x3000003eff437230 */ /* 0x000fc40000004100 */
[----:B------:R-:W-:Y:S02]  /*1cd10*/  HADD2.F32 R61, -RZ, R61.H1_H1 ;  /* 0x3000003dff3d7230 */ /* 0x000fe40000004100 */
[----:B------:R-:W-:Y:S02]  /*1cd20*/  HADD2.F32 R73, -RZ, R60.H1_H1 ;  /* 0x3000003cff497230 */ /* 0x000fe40000004100 */
        /* <DEDUP_REMOVED lines=14> */
[-C--:B------:R-:W-:Y:S01]  /*1ce10*/  FFMA.FTZ R75, R57, R24.reuse, R52 ;  /* 0x00000018394b7223 */ /* 0x080fe20000010034 */
        /* <DEDUP_REMOVED lines=14> */
[----:B0-----:R-:W-:-:S02]  /*1cf00*/  HADD2.F32 R79, -RZ, R18.H0_H0 ;  /* 0x20000012ff4f7230 */ /* 0x001fc40000004100 */
[--C-:B------:R-:W-:Y:S02]  /*1cf10*/  HADD2.F32 R76, -RZ, R19.reuse.H0_H0 ;  /* 0x20000013ff4c7230 */ /* 0x100fe40000004100 */
[----:B------:R-:W-:Y:S01]  /*1cf20*/  FFMA.FTZ R27, R39, R81, R52 ;  /* 0x00000051271b7223 */ /* 0x000fe20000010034 */
[----:B------:R-:W-:Y:S02]  /*1cf30*/  HADD2.F32 R78, -RZ, R19.H1_H1 ;  /* 0x30000013ff4e7230 */ /* 0x000fe40000004100 */
[-C--:B------:R-:W-:Y:S01]  /*1cf40*/  FFMA.FTZ R19, R3, R79.reuse, RZ ;  /* 0x0000004f03137223 */ /* 0x080fe200000100ff */
[----:B------:R-:W-:Y:S02]  /*1cf50*/  HADD2.F32 R18, -RZ, R18.H1_H1 ;  /* 0x30000012ff127230 */ /* 0x000fe40000004100 */
[-C--:B------:R-:W-:Y:S01]  /*1cf60*/  FFMA.FTZ R52, R0, R79.reuse, RZ ;  /* 0x0000004f00347223 */ /* 0x080fe200000100ff */
[-C--:B------:R-:W-:Y:S01]  /*1cf70*/  FFMA.FTZ R80, R2, R79.reuse, RZ ;  /* 0x0000004f02507223 */ /* 0x080fe200000100ff */
[----:B------:R-:W-:Y:S01]  /*1cf80*/  FFMA.FTZ R84, R4, R79, RZ ;  /* 0x0000004f04547223 */ /* 0x000fe200000100ff */
[----:B------:R-:W-:-:S02]  /*1cf90*/  HADD2.F32 R72, -RZ, R26.H1_H1 ;  /* 0x3000001aff487230 */ /* 0x000fc40000004100 */
[-C--:B------:R-:W-:Y:S01]  /*1cfa0*/  FFMA.FTZ R52, R25, R18.reuse, R52 ;  /* 0x0000001219347223 */ /* 0x080fe20000010034 */
[-C--:B------:R-:W-:Y:S01]  /*1cfb0*/  FFMA.FTZ R80, R53, R18.reuse, R80 ;  /* 0x0000001235507223 */ /* 0x080fe20000010050 */
[-C--:B------:R-:W-:Y:S01]  /*1cfc0*/  FFMA.FTZ R82, R54, R18.reuse, R19 ;  /* 0x0000001236527223 */ /* 0x080fe20000010013 */
[----:B------:R-:W-:Y:S01]  /*1cfd0*/  FFMA.FTZ R84, R55, R18, R84 ;  /* 0x0000001237547223 */ /* 0x000fe20000010054 */
[----:B------:R-:W-:Y:S01]  /*1cfe0*/  HADD2.F32 R38, -RZ, R38.H1_H1 ;  /* 0x30000026ff267230 */ /* 0x000fe20000004100 */
[----:B------:R-:W0:Y:S01]  /*1cff0*/  LDS.64 R18, [UR5+0x320] ;  /* 0x00032005ff127984 */ /* 0x000e220008000a00 */
[-C--:B------:R-:W-:Y:S01]  /*1d000*/  FFMA.FTZ R52, R59, R76.reuse, R52 ;  /* 0x0000004c3b347223 */ /* 0x080fe20000010034 */
[-C--:B------:R-:W-:Y:S01]  /*1d010*/  FFMA.FTZ R80, R65, R76.reuse, R80 ;  /* 0x0000004c41507223 */ /* 0x080fe20000010050 */
[-C--:B------:R-:W-:Y:S01]  /*1d020*/  FFMA.FTZ R82, R69, R76.reuse, R82 ;  /* 0x0000004c45527223 */ /* 0x080fe20000010052 */
[----:B------:R-:W-:Y:S01]  /*1d030*/  FFMA.FTZ R84, R71, R76, R84 ;  /* 0x0000004c47547223 */ /* 0x000fe20000010054 */
[-C--:B------:R-:W-:Y:S01]  /*1d040*/  FFMA.FTZ R26, R72, R81.reuse, R75 ;  /* 0x00000051481a7223 */ /* 0x080fe2000001004b */
[-C--:B------:R-:W-:Y:S01]  /*1d050*/  FFMA.FTZ R75, R74, R81.reuse, R77 ;  /* 0x000000514a4b7223 */ /* 0x080fe2000001004d */
        /* <DEDUP_REMOVED lines=13> */
[----:B------:R-:W-:Y:S02]  /*1d130*/  HADD2.F32 R83, -RZ, R7.H1_H1 ;  /* 0x30000007ff537230 */ /* 0x000fe40000004100 */
[-C--:B------:R-:W-:Y:S01]  /*1d140*/  FFMA.FTZ R7, R57, R6.reuse, R52 ;  /* 0x0000000639077223 */ /* 0x080fe20000010034 */
[-C--:B------:R-:W-:Y:S01]  /*1d150*/  FFMA.FTZ R87, R64, R6.reuse, R87 ;  /* 0x0000000640577223 */ /* 0x080fe20000010057 */
[----:B------:R-:W-:Y:S01]  /*1d160*/  FFMA.FTZ R6, R70, R6, R89 ;  /* 0x0000000646067223 */ /* 0x000fe20000010059 */
[----:B------:R-:W-:Y:S01]  /*1d170*/  FMUL.FTZ R26, R26, R37 ;  /* 0x000000251a1a7220 */ /* 0x000fe20000410000 */
[-C--:B------:R-:W-:Y:S01]  /*1d180*/  FFMA.FTZ R77, R68, R81.reuse, R7 ;  /* 0x00000051444d7223 */ /* 0x080fe20000010007 */
[-C--:B------:R-:W-:Y:S01]  /*1d190*/  FFMA.FTZ R79, R66, R81.reuse, R79 ;  /* 0x00000051424f7223 */ /* 0x080fe2000001004f */
[----:B------:R-:W-:Y:S01]  /*1d1a0*/  FFMA.FTZ R78, R49, R81, R6 ;  /* 0x00000051314e7223 */ /* 0x000fe20000010006 */
[----:B------:R-:W-:Y:S01]  /*1d1b0*/  FMUL.FTZ R24, R24, R45 ;  /* 0x0000002d18187220 */ /* 0x000fe20000410000 */
[----:B------:R-:W-:Y:S01]  /*1d1c0*/  F2FP.F16.F32.PACK_AB R52, RZ, R26 ;  /* 0x0000001aff34723e */ /* 0x000fe200000000ff */
[----:B------:R-:W1:Y:S01]  /*1d1d0*/  LDS.64 R6, [UR5+0x328] ;  /* 0x00032805ff067984 */ /* 0x000e620008000a00 */
[----:B------:R-:W-:Y:S01]  /*1d1e0*/  FFMA.FTZ R26, R72, R83, R77 ;  /* 0x00000053481a7223 */ /* 0x000fe2000001004d */
[----:B------:R-:W-:Y:S01]  /*1d1f0*/  FMUL.FTZ R27, R27, R46 ;  /* 0x0000002e1b1b7220 */ /* 0x000fe20000410000 */
[----:B------:R-:W-:Y:S01]  /*1d200*/  FFMA.FTZ R87, R50, R81, R87 ;  /* 0x0000005132577223 */ /* 0x000fe20000010057 */
[----:B------:R-:W-:Y:S01]  /*1d210*/  FFMA.FTZ R79, R74, R83, R79 ;  /* 0x000000534a4f7223 */ /* 0x000fe2000001004f */
[----:B------:R-:W-:Y:S01]  /*1d220*/  F2FP.F16.F32.PACK_AB R24, RZ, R24 ;  /* 0x00000018ff18723e */ /* 0x000fe200000000ff */
[----:B------:R-:W-:Y:S01]  /*1d230*/  FMUL.FTZ R26, R26, R37 ;  /* 0x000000251a1a7220 */ /* 0x000fe20000410000 */
[----:B------:R-:W-:Y:S01]  /*1d240*/  FFMA.FTZ R76, R38, R83, R87 ;  /* 0x00000053264c7223 */ /* 0x000fe20000010057 */
[----:B------:R-:W-:Y:S01]  /*1d250*/  F2FP.F16.F32.PACK_AB R27, RZ, R27 ;  /* 0x0000001bff1b723e */ /* 0x000fe200000000ff */
[----:B------:R-:W-:Y:S01]  /*1d260*/  FMUL.FTZ R79, R79, R44 ;  /* 0x0000002c4f4f7220 */ /* 0x000fe20000410000 */
[----:B------:R-:W-:-:S02]  /*1d270*/  HADD2 R29, R24.H0_H0, R29.H0_H0 ;  /* 0x2000001d181d7230 */ /* 0x000fc40000000800 */
[----:B------:R-:W-:Y:S01]  /*1d280*/  FMUL.FTZ R76, R76, R45 ;  /* 0x0000002d4c4c7220 */ /* 0x000fe20000410000 */
[----:B------:R-:W-:Y:S01]  /*1d290*/  F2FP.F16.F32.PACK_AB R24, RZ, R26 ;  /* 0x0000001aff18723e */ /* 0x000fe200000000ff */
[----:B------:R-:W-:Y:S01]  /*1d2a0*/  HADD2 R47, R27.H0_H0, R47.H0_H0 ;  /* 0x2000002f1b2f7230 */ /* 0x000fe20000000800 */
[----:B------:R-:W-:Y:S01]  /*1d2b0*/  F2FP.F16.F32.PACK_AB R79, RZ, R79 ;  /* 0x0000004fff4f723e */ /* 0x000fe200000000ff */
[----:B------:R-:W-:Y:S01]  /*1d2c0*/  FMUL.FTZ R75, R75, R44 ;  /* 0x0000002c4b4b7220 */ /* 0x000fe20000410000 */
[----:B------:R-:W2:Y:S01]  /*1d2d0*/  LDS.64 R26, [UR5+0x3a0] ;  /* 0x0003a005ff1a7984 */ /* 0x000ea20008000a00 */
[----:B------:R-:W-:Y:S01]  /*1d2e0*/  F2FP.F16.F32.PACK_AB R76, RZ, R76 ;  /* 0x0000004cff4c723e */ /* 0x000fe200000000ff */
[----:B------:R-:W-:Y:S02]  /*1d2f0*/  HADD2 R48, R24.H0_H0, R48.H0_H0 ;  /* 0x2000003018307230 */ /* 0x000fe40000000800 */
[----:B------:R-:W-:Y:S01]  /*1d300*/  FFMA.FTZ R83, R39, R83, R78 ;  /* 0x0000005327537223 */ /* 0x000fe2000001004e */
[----:B------:R-:W-:Y:S01]  /*1d310*/  HADD2 R24, R79.H0_H0, R41.H0_H0 ;  /* 0x200000294f187230 */ /* 0x000fe20000000800 */
[----:B------:R-:W-:Y:S01]  /*1d320*/  F2FP.F16.F32.PACK_AB R75, RZ, R75 ;  /* 0x0000004bff4b723e */ /* 0x000fe200000000ff */
[----:B0-----:R-:W-:-:S02]  /*1d330*/  HADD2.F32 R41, -RZ, R18.H0_H0 ;  /* 0x20000012ff297230 */ /* 0x001fc40000004100 */
[----:B------:R-:W-:Y:S02]  /*1d340*/  HADD2 R40, R76.H0_H0, R40.H0_H0 ;  /* 0x200000284c287230 */ /* 0x000fe40000000800 */
[--C-:B------:R-:W-:Y:S02]  /*1d350*/  HADD2.F32 R76, -RZ, R19.reuse.H0_H0 ;  /* 0x20000013ff4c7230 */ /* 0x100fe40000004100 */
[----:B------:R-:W-:Y:S02]  /*1d360*/  HADD2 R104, R52.H0_H0, R104.H0_H0 ;  /* 0x2000006834687230 */ /* 0x000fe40000000800 */
[----:B------:R-:W-:Y:S02]  /*1d370*/  HADD2.F32 R78, -RZ, R19.H1_H1 ;  /* 0x30000013ff4e7230 */ /* 0x000fe40000004100 */
[----:B------:R-:W-:Y:S02]  /*1d380*/  HADD2 R52, R75.H0_H0, R8.H0_H0 ;  /* 0x200000084b347230 */ /* 0x000fe40000000800 */
[----:B------:R-:W-:-:S02]  /*1d390*/  HADD2.F32 R18, -RZ, R18.H1_H1 ;  /* 0x30000012ff127230 */ /* 0x000fc40000004100 */
        /* <DEDUP_REMOVED lines=8> */
[----:B------:R-:W-:Y:S01]  /*1d420*/  FMUL.FTZ R83, R83, R46 ;  /* 0x0000002e53537220 */ /* 0x000fe20000410000 */
[----:B------:R-:W0:Y:S01]  /*1d430*/  LDS.64 R18, [UR5+0x3a8] ;  /* 0x0003a805ff127984 */ /* 0x000e220008000a00 */
[-C--:B------:R-:W-:Y:S01]  /*1d440*/  FFMA.FTZ R8, R59, R76.reuse, R8 ;  /* 0x0000004c3b087223 */ /* 0x080fe20000010008 */
[-C--:B------:R-:W-:Y:S01]  /*1d450*/  FFMA.FTZ R80, R65, R76.reuse, R80 ;  /* 0x0000004c41507223 */ /* 0x080fe20000010050 */
[-C--:B------:R-:W-:Y:S01]  /*1d460*/  FFMA.FTZ R82, R69, R76.reuse, R82 ;  /* 0x0000004c45527223 */ /* 0x080fe20000010052 */
[----:B------:R-:W-:Y:S01]  /*1d470*/  F2FP.F16.F32.PACK_AB R83, RZ, R83 ;  /* 0x00000053ff53723e */ /* 0x000fe200000000ff */
[----:B------:R-:W-:Y:S01]  /*1d480*/  FFMA.FTZ R84, R71, R76, R84 ;  /* 0x0000004c47547223 */ /* 0x000fe20000010054 */
[----:B-1----:R-:W-:-:S02]  /*1d490*/  HADD2.F32 R75, -RZ, R6.H0_H0 ;  /* 0x20000006ff4b7230 */ /* 0x002fc40000004100 */
[-C--:B------:R-:W-:Y:S01]  /*1d4a0*/  FFMA.FTZ R41, R63, R78.reuse, R8 ;  /* 0x0000004e3f297223 */ /* 0x080fe20000010008 */
[-C--:B------:R-:W-:Y:S01]  /*1d4b0*/  FFMA.FTZ R81, R67, R78.reuse, R80 ;  /* 0x0000004e43517223 */ /* 0x080fe20000010050 */
[----:B------:R-:W-:Y:S02]  /*1d4c0*/  HADD2 R5, R83.H0_H0, R5.H0_H0 ;  /* 0x2000000553057230 */ /* 0x000fe40000000800 */
        /* <DEDUP_REMOVED lines=13> */
[--C-:B--2---:R-:W-:Y:S02]  /*1d5a0*/  HADD2.F32 R75, -RZ, R26.reuse.H0_H0 ;  /* 0x2000001aff4b7230 */ /* 0x104fe40000004100 */
[-C--:B------:R-:W-:Y:S01]  /*1d5b0*/  FFMA.FTZ R7, R68, R77.reuse, R7 ;  /* 0x0000004d44077223 */ /* 0x080fe20000010007 */
[-C--:B------:R-:W-:Y:S01]  /*1d5c0*/  FFMA.FTZ R41, R66, R77.reuse, R41 ;  /* 0x0000004d42297223 */ /* 0x080fe20000010029 */
[----:B------:R-:W-:Y:S01]  /*1d5d0*/  FFMA.FTZ R76, R49, R77, R6 ;  /* 0x0000004d314c7223 */ /* 0x000fe20000010006 */
[----:B------:R-:W-:-:S02]  /*1d5e0*/  HADD2.F32 R26, -RZ, R26.H1_H1 ;  /* 0x3000001aff1a7230 */ /* 0x000fc40000004100 */
[----:B------:R-:W-:Y:S01]  /*1d5f0*/  FFMA.FTZ R6, R72, R79, R7 ;  /* 0x0000004f48067223 */ /* 0x000fe20000010007 */
[----:B------:R-:W-:Y:S01]  /*1d600*/  FFMA.FTZ R2, R2, R75, RZ ;  /* 0x0000004b02027223 */ /* 0x000fe200000100ff */
[-C--:B------:R-:W-:Y:S01]  /*1d610*/  FFMA.FTZ R7, R74, R79.reuse, R41 ;  /* 0x0000004f4a077223 */ /* 0x080fe20000010029 */
[----:B------:R-:W-:Y:S01]  /*1d620*/  FFMA.FTZ R41, R39, R79, R76 ;  /* 0x0000004f27297223 */ /* 0x000fe2000001004c */
[--C-:B------:R-:W-:Y:S02]  /*1d630*/  HADD2.F32 R76, -RZ, R27.reuse.H0_H0 ;  /* 0x2000001bff4c7230 */ /* 0x100fe40000004100 */
[-C--:B------:R-:W-:Y:S01]  /*1d640*/  FFMA.FTZ R0, R0, R75.reuse, RZ ;  /* 0x0000004b00007223 */ /* 0x080fe200000100ff */
[-C--:B------:R-:W-:Y:S01]  /*1d650*/  FFMA.FTZ R3, R3, R75.reuse, RZ ;  /* 0x0000004b03037223 */ /* 0x080fe200000100ff */
[----:B------:R-:W-:Y:S01]  /*1d660*/  FFMA.FTZ R4, R4, R75, RZ ;  /* 0x0000004b04047223 */ /* 0x000fe200000100ff */
        /* <DEDUP_REMOVED lines=8> */
[--C-:B0-----:R-:W-:Y:S02]  /*1d6f0*/  HADD2.F32 R3, -RZ, R18.reuse.H0_H0 ;  /* 0x20000012ff037230 */ /* 0x101fe40000004100 */
[----:B------:R-:W-:Y:S01]  /*1d700*/  FFMA.FTZ R4, R71, R76, R4 ;  /* 0x0000004c47047223 */ /* 0x000fe20000010004 */
[-C--:B------:R-:W-:Y:S01]  /*1d710*/  FFMA.FTZ R67, R67, R78.reuse, R2 ;  /* 0x0000004e43437223 */ /* 0x080fe20000010002 */
[----:B------:R-:W-:Y:S01]  /*1d720*/  FFMA.FTZ R83, R50, R77, R83 ;  /* 0x0000004d32537223 */ /* 0x000fe20000010053 */
[-C--:B------:R-:W-:Y:S01]  /*1d730*/  FFMA.FTZ R63, R63, R78.reuse, R0 ;  /* 0x0000004e3f3f7223 */ /* 0x080fe20000010000 */
[----:B------:R-:W-:Y:S01]  /*1d740*/  FFMA.FTZ R61, R61, R78, R54 ;  /* 0x0000004e3d3d7223 */ /* 0x000fe20000010036 */
[----:B------:R-:W-:-:S02]  /*1d750*/  HADD2.F32 R18, -RZ, R18.H1_H1 ;  /* 0x30000012ff127230 */ /* 0x000fc40000004100 */
[----:B------:R-:W-:Y:S01]  /*1d760*/  FFMA.FTZ R73, R73, R78, R4 ;  /* 0x0000004e49497223 */ /* 0x000fe20000010004 */
[----:B------:R-:W-:Y:S01]  /*1d770*/  FFMA.FTZ R60, R60, R3, R67 ;  /* 0x000000033c3c7223 */ /* 0x000fe20000010043 */
[----:B------:R-:W-:Y:S01]  /*1d780*/  FFMA.FTZ R8, R38, R79, R83 ;  /* 0x0000004f26087223 */ /* 0x000fe20000010053 */
[--C-:B------:R-:W-:Y:S02]  /*1d790*/  HADD2.F32 R25, -RZ, R19.reuse.H0_H0 ;  /* 0x20000013ff197230 */ /* 0x100fe40000004100 */
[-C--:B------:R-:W-:Y:S01]  /*1d7a0*/  FFMA.FTZ R62, R62, R3.reuse, R63 ;  /* 0x000000033e3e7223 */ /* 0x080fe2000001003f */
[-C--:B------:R-:W-:Y:S01]  /*1d7b0*/  FFMA.FTZ R61, R58, R3.reuse, R61 ;  /* 0x000000033a3d7223 */ /* 0x080fe2000001003d */
[----:B------:R-:W-:Y:S01]  /*1d7c0*/  FFMA.FTZ R73, R56, R3, R73 ;  /* 0x0000000338497223 */ /* 0x000fe20000010049 */
[-C--:B------:R-:W-:Y:S01]  /*1d7d0*/  FFMA.FTZ R51, R51, R18.reuse, R60 ;  /* 0x0000001233337223 */ /* 0x080fe2000001003c */
[----:B------:R-:W-:Y:S02]  /*1d7e0*/  HADD2.F32 R19, -RZ, R19.H1_H1 ;  /* 0x30000013ff137230 */ /* 0x000fe40000004100 */
[-C--:B------:R-:W-:Y:S01]  /*1d7f0*/  FFMA.FTZ R57, R57, R18.reuse, R62 ;  /* 0x0000001239397223 */ /* 0x080fe2000001003e */
[-C--:B------:R-:W-:Y:S01]  /*1d800*/  FFMA.FTZ R61, R64, R18.reuse, R61 ;  /* 0x00000012403d7223 */ /* 0x080fe2000001003d */
[----:B------:R-:W-:Y:S01]  /*1d810*/  FMUL.FTZ R8, R8, R45 ;  /* 0x0000002d08087220 */ /* 0x000fe20000410000 */
[----:B------:R-:W-:Y:S01]  /*1d820*/  FFMA.FTZ R18, R70, R18, R73 ;  /* 0x0000001246127223 */ /* 0x000fe20000010049 */
[-C--:B------:R-:W-:Y:S01]  /*1d830*/  FFMA.FTZ R51, R66, R25.reuse, R51 ;  /* 0x0000001942337223 */ /* 0x080fe20000010033 */
[-C--:B------:R-:W-:Y:S01]  /*1d840*/  FFMA.FTZ R57, R68, R25.reuse, R57 ;  /* 0x0000001944397223 */ /* 0x080fe20000010039 */
[----:B------:R-:W-:Y:S01]  /*1d850*/  FFMA.FTZ R61, R50, R25, R61 ;  /* 0x00000019323d7223 */ /* 0x000fe2000001003d */
[----:B------:R-:W-:Y:S01]  /*1d860*/  FMUL.FTZ R7, R7, R44 ;  /* 0x0000002c07077220 */ /* 0x000fe20000410000 */
[----:B------:R-:W-:Y:S01]  /*1d870*/  F2FP.F16.F32.PACK_AB R8, RZ, R8 ;  /* 0x00000008ff08723e */ /* 0x000fe200000000ff */
[----:B------:R-:W-:Y:S01]  /*1d880*/  FFMA.FTZ R51, R74, R19, R51 ;  /* 0x000000134a337223 */ /* 0x000fe20000010033 */
[----:B------:R-:W-:Y:S01]  /*1d890*/  FFMA.FTZ R18, R49, R25, R18 ;  /* 0x0000001931127223 */ /* 0x000fe20000010012 */
[----:B------:R-:W-:Y:S01]  /*1d8a0*/  FMUL.FTZ R6, R6, R37 ;  /* 0x0000002506067220 */ /* 0x000fe20000410000 */
[-C--:B------:R-:W-:Y:S01]  /*1d8b0*/  FFMA.FTZ R72, R72, R19.reuse, R57 ;  /* 0x0000001348487223 */ /* 0x080fe20000010039 */
[-C--:B------:R-:W-:Y:S01]  /*1d8c0*/  FFMA.FTZ R38, R38, R19.reuse, R61 ;  /* 0x0000001326267223 */ /* 0x080fe2000001003d */
[----:B------:R-:W-:Y:S01]  /*1d8d0*/  FMUL.FTZ R51, R51, R44 ;  /* 0x0000002c33337220 */ /* 0x000fe20000410000 */
[----:B------:R-:W-:Y:S01]  /*1d8e0*/  FFMA.FTZ R19, R39, R19, R18 ;  /* 0x0000001327137223 */ /* 0x000fe20000010012 */
[----:B------:R-:W-:Y:S01]  /*1d8f0*/  F2FP.F16.F32.PACK_AB R7, RZ, R7 ;  /* 0x00000007ff07723e */ /* 0x000fe200000000ff */
[----:B------:R-:W-:-:S02]  /*1d900*/  HADD2 R33, R8.H0_H0, R33.H0_H0 ;  /* 0x2000002108217230 */ /* 0x000fc40000000800 */
[-C--:B------:R-:W-:Y:S01]  /*1d910*/  FMUL.FTZ R41, R41, R46.reuse ;  /* 0x0000002e29297220 */ /* 0x080fe20000410000 */
[----:B-----5:R-:W-:Y:S01]  /*1d920*/  LOP3.LUT R2, R20, 0xf000f0, RZ, 0xc0, !PT ;  /* 0x00f000f014027812 */ /* 0x020fe200078ec0ff */
[----:B------:R-:W-:Y:S01]  /*1d930*/  FMUL.FTZ R49, R19, R46 ;  /* 0x0000002e13317220 */ /* 0x000fe20000410000 */
[C---:B------:R-:W-:Y:S01]  /*1d940*/  LOP3.LUT R39, R22.reuse, 0xf000f, RZ, 0xc0, !PT ;  /* 0x000f000f16277812 */ /* 0x040fe200078ec0ff */
[----:B------:R-:W-:Y:S01]  /*1d950*/  HADD2 R42, R7.H0_H0, R42.H0_H0 ;  /* 0x2000002a072a7230 */ /* 0x000fe20000000800 */
[----:B------:R-:W-:Y:S01]  /*1d960*/  LOP3.LUT R8, R22, 0xf000f0, RZ, 0xc0, !PT ;  /* 0x00f000f016087812 */ /* 0x000fe200078ec0ff */
[----:B------:R-:W-:Y:S01]  /*1d970*/  FMUL.FTZ R72, R72, R37 ;  /* 0x0000002548487220 */ /* 0x000fe20000410000 */
[----:B------:R-:W-:Y:S02]  /*1d980*/  F2FP.F16.F32.PACK_AB R6, RZ, R6 ;  /* 0x00000006ff06723e */ /* 0x000fe400000000ff */
[----:B------:R-:W-:Y:S02]  /*1d990*/  SHF.R.U32.HI R4, RZ, 0x8, R20 ;  /* 0x00000008ff047819 */ /* 0x000fe40000011614 */
[----:B------:R-:W-:Y:S01]  /*1d9a0*/  SHF.R.U32.HI R18, RZ, 0x8, R21 ;  /* 0x00000008ff127819 */ /* 0x000fe20000011615 */
[----:B------:R-:W-:Y:S01]  /*1d9b0*/  HADD2 R43, R6.H0_H0, R43.H0_H0 ;  /* 0x2000002b062b7230 */ /* 0x000fe20000000800 */
[----:B------:R-:W-:-:S02]  /*1d9c0*/  SHF.R.U32.HI R22, RZ, 0x8, R22 ;  /* 0x00000008ff167819 */ /* 0x000fc40000011616 */
[----:B------:R-:W-:Y:S02]  /*1d9d0*/  SHF.R.U32.HI R53, RZ, 0x8, R23 ;  /* 0x00000008ff357819 */ /* 0x000fe40000011617 */
[----:B------:R-:W-:Y:S02]  /*1d9e0*/  F2FP.F16.F32.PACK_AB R51, RZ, R51 ;  /* 0x00000033ff33723e */ /* 0x000fe400000000ff */
[C---:B------:R-:W-:Y:S02]  /*1d9f0*/  LOP3.LUT R50, R23.reuse, 0xf000f, RZ, 0xc0, !PT ;  /* 0x000f000f17327812 */ /* 0x040fe400078ec0ff */
[----:B------:R-:W-:Y:S01]  /*1da00*/  LOP3.LUT R19, R23, 0xf000f0, RZ, 0xc0, !PT ;  /* 0x00f000f017137812 */ /* 0x000fe200078ec0ff */
[----:B------:R-:W-:Y:S01]  /*1da10*/  HADD2 R30, R51.H0_H0, R30.H0_H0 ;  /* 0x2000001e331e7230 */ /* 0x000fe20000000800 */
[----:B------:R-:W-:Y:S02]  /*1da20*/  LOP3.LUT R0, R20, 0xf000f, RZ, 0xc0, !PT ;  /* 0x000f000f14007812 */ /* 0x000fe400078ec0ff */
[----:B------:R-:W-:-:S02]  /*1da30*/  LOP3.LUT R3, R2, 0x64006400, RZ, 0xfc, !PT ;  /* 0x6400640002037812 */ /* 0x000fc400078efcff */
[----:B------:R-:W-:Y:S02]  /*1da40*/  LOP3.LUT R23, R8, 0x64006400, RZ, 0xfc, !PT ;  /* 0x6400640008177812 */ /* 0x000fe400078efcff */
[----:B------:R-:W-:Y:S02]  /*1da50*/  F2FP.F16.F32.PACK_AB R41, RZ, R41 ;  /* 0x00000029ff29723e */ /* 0x000fe400000000ff */
[----:B------:R-:W-:Y:S02]  /*1da60*/  LOP3.LUT R7, R21, 0xf000f0, RZ, 0xc0, !PT ;  /* 0x00f000f015077812 */ /* 0x000fe400078ec0ff */
[----:B------:R-:W-:Y:S01]  /*1da70*/  LOP3.LUT R2, R4, 0xf000f0, RZ, 0xc0, !PT ;  /* 0x00f000f004027812 */ /* 0x000fe200078ec0ff */
[----:B------:R-:W-:Y:S01]  /*1da80*/  HADD2 R32, R41.H0_H0, R32.H0_H0 ;  /* 0x2000002029207230 */ /* 0x000fe20000000800 */
[----:B------:R-:W-:Y:S01]  /*1da90*/  LOP3.LUT R8, R18, 0xf000f0, RZ, 0xc0, !PT ;  /* 0x00f000f012087812 */ /* 0x000fe200078ec0ff */
[----:B------:R-:W-:Y:S01]  /*1daa0*/  FMUL.FTZ R41, R38, R45 ;  /* 0x0000002d26297220 */ /* 0x000fe20000410000 */
[----:B------:R-:W-:Y:S01]  /*1dab0*/  LOP3.LUT R20, R22, 0xf000f0, RZ, 0xc0, !PT ;  /* 0x00f000f016147812 */ /* 0x000fe200078ec0ff */
[----:B------:R-:W-:Y:S01]  /*1dac0*/  HFMA2 R38, R3, R36.H0_H0, -72, -72 ;  /* 0xd480d48003267431 */ /* 0x000fe20000040024 */
        /* <DEDUP_REMOVED lines=22> */
[----:B------:R-:W-:Y:S01]  /*1dc30*/  F2FP.F16.F32.PACK_AB R72, RZ, R72 ;  /* 0x00000048ff48723e */ /* 0x000fe200000000ff */
[----:B------:R-:W-:Y:S01]  /*1dc40*/  HADD2 R51, R50, -1032, -1032 ;  /* 0xe408e40832337430 */ /* 0x000fe20000000000 */
[----:B------:R-:W-:Y:S01]  /*1dc50*/  LOP3.LUT R0, R0, 0x64006400, RZ, 0xfc, !PT ;  /* 0x6400640000007812 */ /* 0x000fe200078efcff */
[----:B------:R-:W-:Y:S01]  /*1dc60*/  HADD2 R23, R22, -1032, -1032 ;  /* 0xe408e40816177430 */ /* 0x000fe20000000000 */
[----:B------:R-:W-:Y:S01]  /*1dc70*/  LOP3.LUT R6, R6, 0x64006400, RZ, 0xfc, !PT ;  /* 0x6400640006067812 */ /* 0x000fe200078efcff */
[----:B------:R-:W-:Y:S01]  /*1dc80*/  HADD2 R31, R72.H0_H0, R31.H0_H0 ;  /* 0x2000001f481f7230 */ /* 0x000fe20000000800 */
[----:B------:R-:W-:Y:S01]  /*1dc90*/  LOP3.LUT R4, R4, 0x64006400, RZ, 0xfc, !PT ;  /* 0x6400640004047812 */ /* 0x000fe200078efcff */
[----:B------:R-:W-:Y:S01]  /*1dca0*/  HADD2 R55, R0, -1032, -1032 ;  /* 0xe408e40800377430 */ /* 0x000fe20000000000 */
[----:B------:R-:W-:Y:S01]  /*1dcb0*/  LOP3.LUT R18, R18, 0x64006400, RZ, 0xfc, !PT ;  /* 0x6400640012127812 */ /* 0x000fe200078efcff */
[----:B------:R-:W-:Y:S01]  /*1dcc0*/  HADD2 R54, R6, -1032, -1032 ;  /* 0xe408e40806367430 */ /* 0x000fe20000000000 */
[----:B------:R-:W-:Y:S01]  /*1dcd0*/  LOP3.LUT R2, R53, 0x64006400, RZ, 0xfc, !PT ;  /* 0x6400640035027812 */ /* 0x000fe200078efcff */
[----:B------:R-:W-:Y:S01]  /*1dce0*/  HADD2 R53, R39, -1032, -1032 ;  /* 0xe408e40827357430 */ /* 0x000fe20000000000 */
[----:B------:R-:W-:Y:S01]  /*1dcf0*/  F2FP.F16.F32.PACK_AB R41, RZ, R41 ;  /* 0x00000029ff29723e */ /* 0x000fe200000000ff */
[----:B------:R-:W-:Y:S01]  /*1dd00*/  HADD2 R50, R4, -1032, -1032 ;  /* 0xe408e40804327430 */ /* 0x000fe20000000000 */
[----:B------:R-:W-:Y:S01]  /*1dd10*/  F2FP.F16.F32.PACK_AB R49, RZ, R49 ;  /* 0x00000031ff31723e */ /* 0x000fe200000000ff */
[----:B------:R-:W-:-:S02]  /*1dd20*/  HADD2 R39, R18, -1032, -1032 ;  /* 0xe408e40812277430 */ /* 0x000fc40000000000 */
[----:B------:R-:W-:Y:S01]  /*1dd30*/  HADD2 R22, R2, -1032, -1032 ;  /* 0xe408e40802167430 */ /* 0x000fe20000000000 */
[----:B------:R-:W-:Y:S06]  /*1dd40*/  @!P0 BRA `(.L_x_1601) ;  /* 0x0000000400588947 */ /* 0x000fec0003800000 */
[----:B------:R-:W0:Y:S01]  /*1dd50*/  LDS.64 R18, [UR5+0x30] ;  /* 0x00003005ff127984 */ /* 0x000e220008000a00 */
[----:B------:R-:W-:Y:S02]  /*1dd60*/  HADD2.F32 R2, -RZ, R53.H0_H0 ;  /* 0x20000035ff027230 */ /* 0x000fe40000004100 */
[----:B------:R-:W-:Y:S01]  /*1dd70*/  HADD2.F32 R0, -RZ, R55.H0_H0 ;  /* 0x20000037ff007230 */ /* 0x000fe20000004100 */
[----:B------:R-:W1:Y:S01]  /*1dd80*/  LDS.64 R6, [UR5+0x38] ;  /* 0x00003805ff067984 */ /* 0x000e620008000a00 */
[--C-:B------:R-:W-:Y:S02]  /*1dd90*/  HADD2.F32 R58, -RZ, R54.reuse.H0_H0 ;  /* 0x20000036ff3a7230 */ /* 0x100fe40000004100 */
        /* <DEDUP_REMOVED lines=81> */
.L_x_1601:
        /* <DEDUP_REMOVED lines=27> */
[--C-:B------:R-:W-:Y:S02]  /*1e460*/  HADD2.F32 R18, -RZ, R25.reuse.H0_H0 ;  /* 0x20000019ff127230 */ /* 0x100fe40000004100 */
        /* <DEDUP_REMOVED lines=59> */
.L_x_1602:
        /* <DEDUP_REMOVED lines=87> */
.L_x_1603:
[----:B------:R-:W-:Y:S02]  /*1ed90*/  HADD2 R17, R41.H0_H0, R17.H0_H0 ;  /* 0x2000001129117230 */ /* 0x000fe40000000800 */
[----:B------:R-:W-:Y:S01]  /*1eda0*/  HADD2 R28, R49.H0_H0, R28.H0_H0 ;  /* 0x2000001c311c7230 */ /* 0x000fe20000000800 */
[----:B------:R-:W-:Y:S06]  /*1edb0*/  @!P3 BRA `(.L_x_1604) ;  /* 0x000000040058b947 */ /* 0x000fec0003800000 */
[----:B------:R-:W0:Y:S01]  /*1edc0*/  LDS.64 R2, [UR5+0x1b0] ;  /* 0x0001b005ff027984 */ /* 0x000e220008000a00 */
[----:B------:R-:W-:Y:S02]  /*1edd0*/  HADD2.F32 R0, -RZ, R55.H0_H0 ;  /* 0x20000037ff007230 */ /* 0x000fe40000004100 */
        /* <DEDUP_REMOVED lines=84> */
.L_x_1604:
[----:B------:R-:W0:Y:S01]  /*1f320*/  LDS.64 R2, [UR5+0x230] ;  /* 0x00023005ff027984 */ /* 0x000e220008000a00 */
[----:B------:R-:W-:Y:S01]  /*1f330*/  HADD2.F32 R0, -RZ, R55.H0_H0 ;  /* 0x20000037ff007230 */ /* 0x000fe20000004100 */
[----:B------:R-:W-:Y:S01]  /*1f340*/  PRMT R104, R104, 0x5410, R52 ;  /* 0x0000541068687816 */ /* 0x000fe20000000034 */
[----:B------:R-:W-:Y:S01]  /*1f350*/  HADD2.F32 R4, -RZ, R51.H0_H0 ;  /* 0x20000033ff047230 */ /* 0x000fe20000004100 */
[----:B------:R-:W1:Y:S01]  /*1f360*/  LDS.64 R6, [UR5+0x238] ;  /* 0x00023805ff067984 */ /* 0x000e620008000a00 */
[----:B------:R-:W-:Y:S01]  /*1f370*/  HADD2.F32 R55, -RZ, R55.H1_H1 ;  /* 0x30000037ff377230 */ /* 0x000fe20000004100 */
[----:B------:R-:W-:Y:S01]  /*1f380*/  PRMT R29, R29, 0x5410, R47 ;  /* 0x000054101d1d7816 */ /* 0x000fe2000000002f */
[----:B------:R-:W-:Y:S01]  /*1f390*/  HADD2.F32 R51, -RZ, R51.H1_H1 ;  /* 0x30000033ff337230 */ /* 0x000fe20000004100 */
[----:B------:R-:W-:Y:S01]  /*1f3a0*/  PRMT R48, R48, 0x5410, R24 ;  /* 0x0000541030307816 */ /* 0x000fe20000000018 */
[----:B------:R-:W-:Y:S01]  /*1f3b0*/  HADD2.F32 R49, -RZ, R27.H0_H0 ;  /* 0x2000001bff317230 */ /* 0x000fe20000004100 */
[----:B------:R-:W-:Y:S01]  /*1f3c0*/  PRMT R40, R40, 0x5410, R5 ;  /* 0x0000541028287816 */ /* 0x000fe20000000005 */
[----:B------:R-:W-:Y:S01]  /*1f3d0*/  HADD2.F32 R57, -RZ, R25.H0_H0 ;  /* 0x20000019ff397230 */ /* 0x000fe20000004100 */
[----:B------:R-:W-:Y:S01]  /*1f3e0*/  IADD3 R98, R98, 0x20, RZ ;  /* 0x0000002062627810 */ /* 0x000fe20007ffe0ff */
[----:B------:R-:W-:Y:S01]  /*1f3f0*/  HADD2.F32 R27, -RZ, R27.H1_H1 ;  /* 0x3000001bff1b7230 */ /* 0x000fe20000004100 */
[----:B------:R-:W-:Y:S01]  /*1f400*/  PRMT R43, R43, 0x5410, R42 ;  /* 0x000054102b2b7816 */ /* 0x000fe2000000002a */
[----:B------:R-:W-:Y:S01]  /*1f410*/  HADD2.F32 R25, -RZ, R25.H1_H1 ;  /* 0x30000019ff197230 */ /* 0x000fe20000004100 */
[----:B------:R-:W-:-:S02]  /*1f420*/  ISETP.GE.AND P0, PT, R98, UR6, PT ;  /* 0x0000000662007c0c */ /* 0x000fc4000bf06270 */
[----:B------:R-:W-:Y:S02]  /*1f430*/  ISETP.LT.AND P1, PT, R98, R103, PT ;  /* 0x000000676200720c */ /* 0x000fe40003f21270 */
[----:B------:R-:W-:Y:S02]  /*1f440*/  PRMT R31, R31, 0x5410, R30 ;  /* 0x000054101f1f7816 */ /* 0x000fe4000000001e */
[----:B------:R-:W-:Y:S02]  /*1f450*/  PRMT R33, R33, 0x5410, R32 ;  /* 0x0000541021217816 */ /* 0x000fe40000000020 */
[----:B------:R-:W-:Y:S01]  /*1f460*/  PRMT R17, R17, 0x5410, R28 ;  /* 0x0000541011117816 */ /* 0x000fe2000000001c */
[--C-:B0-----:R-:W-:Y:S02]  /*1f470*/  HADD2.F32 R19, -RZ, R2.reuse.H0_H0 ;  /* 0x20000002ff137230 */ /* 0x101fe40000004100 */
[----:B------:R-:W-:Y:S02]  /*1f480*/  HADD2.F32 R18, -RZ, R2.H1_H1 ;  /* 0x30000002ff127230 */ /* 0x000fe40000004100 */
[----:B------:R-:W-:-:S02]  /*1f490*/  HADD2.F32 R60, -RZ, R3.H0_H0 ;  /* 0x20000003ff3c7230 */ /* 0x000fc40000004100 */
[-C--:B------:R-:W-:Y:S01]  /*1f4a0*/  FFMA.FTZ R56, R0, R19.reuse, RZ ;  /* 0x0000001300387223 */ /* 0x080fe200000100ff */
[----:B------:R-:W-:Y:S02]  /*1f4b0*/  HADD2.F32 R59, -RZ, R3.H1_H1 ;  /* 0x30000003ff3b7230 */ /* 0x000fe40000004100 */
[----:B------:R-:W-:Y:S01]  /*1f4c0*/  FFMA.FTZ R66, R4, R19, RZ ;  /* 0x0000001304427223 */ /* 0x000fe200000100ff */
[--C-:B------:R-:W-:Y:S02]  /*1f4d0*/  HADD2.F32 R2, -RZ, R54.reuse.H0_H0 ;  /* 0x20000036ff027230 */ /* 0x100fe40000004100 */
[-C--:B------:R-:W-:Y:S01]  /*1f4e0*/  FFMA.FTZ R58, R55, R18.reuse, R56 ;  /* 0x00000012373a7223 */ /* 0x080fe20000010038 */
[----:B------:R-:W-:Y:S02]  /*1f4f0*/  HADD2.F32 R3, -RZ, R53.H0_H0 ;  /* 0x20000035ff037230 */ /* 0x000fe40000004100 */
[----:B------:R-:W-:Y:S01]  /*1f500*/  FFMA.FTZ R66, R51, R18, R66 ;  /* 0x0000001233427223 */ /* 0x000fe20000010042 */
[----:B------:R-:W-:-:S02]  /*1f510*/  HADD2.F32 R54, -RZ, R54.H1_H1 ;  /* 0x30000036ff367230 */ /* 0x000fc40000004100 */
[-C--:B------:R-:W-:Y:S01]  /*1f520*/  FFMA.FTZ R41, R2, R19.reuse, RZ ;  /* 0x0000001302297223 */ /* 0x080fe200000100ff */
[----:B------:R-:W-:Y:S02]  /*1f530*/  HADD2.F32 R53, -RZ, R53.H1_H1 ;  /* 0x30000035ff357230 */ /* 0x000fe40000004100 */
[----:B------:R-:W-:Y:S01]  /*1f540*/  FFMA.FTZ R64, R3, R19, RZ ;  /* 0x0000001303407223 */ /* 0x000fe200000100ff */
[--C-:B------:R-:W-:Y:S02]  /*1f550*/  HADD2.F32 R56, -RZ, R26.reuse.H0_H0 ;  /* 0x2000001aff387230 */ /* 0x100fe40000004100 */
[-C--:B------:R-:W-:Y:S01]  /*1f560*/  FFMA.FTZ R62, R54, R18.reuse, R41 ;  /* 0x00000012363e7223 */ /* 0x080fe20000010029 */
[----:B------:R-:W-:Y:S02]  /*1f570*/  HADD2.F32 R26, -RZ, R26.H1_H1 ;  /* 0x3000001aff1a7230 */ /* 0x000fe40000004100 */
[----:B------:R-:W-:Y:S01]  /*1f580*/  FFMA.FTZ R63, R53, R18, R64 ;  /* 0x00000012353f7223 */ /* 0x000fe20000010040 */
[----:B------:R-:W-:Y:S01]  /*1f590*/  HADD2.F32 R41, -RZ, R38.H0_H0 ;  /* 0x20000026ff297230 */ /* 0x000fe20000004100 */
[----:B------:R-:W0:Y:S01]  /*1f5a0*/  LDS.64 R18, [UR5+0x2b0] ;  /* 0x0002b005ff127984 */ /* 0x000e220008000a00 */
[----:B-1----:R-:W-:-:S02]  /*1f5b0*/  HADD2.F32 R68, -RZ, R6.H1_H1 ;  /* 0x30000006ff447230 */ /* 0x002fc40000004100 */
[-C--:B------:R-:W-:Y:S01]  /*1f5c0*/  FFMA.FTZ R63, R56, R60.reuse, R63 ;  /* 0x0000003c383f7223 */ /* 0x080fe2000001003f */
[--C-:B------:R-:W-:Y:S02]  /*1f5d0*/  HADD2.F32 R70, -RZ, R7.reuse.H0_H0 ;  /* 0x20000007ff467230 */ /* 0x100fe40000004100 */
[-C--:B------:R-:W-:Y:S01]  /*1f5e0*/  FFMA.FTZ R61, R41, R60.reuse, R58 ;  /* 0x0000003c293d7223 */ /* 0x080fe2000001003a */
[----:B------:R-:W-:Y:S02]  /*1f5f0*/  HADD2.F32 R71, -RZ, R7.H1_H1 ;  /* 0x30000007ff477230 */ /* 0x000fe40000004100 */
[----:B------:R-:W-:Y:S01]  /*1f600*/  FFMA.FTZ R64, R26, R59, R63 ;  /* 0x0000003b1a407223 */ /* 0x000fe2000001003f */
[----:B------:R-:W-:Y:S02]  /*1f610*/  HADD2.F32 R63, -RZ, R6.H0_H0 ;  /* 0x20000006ff3f7230 */ /* 0x000fe40000004100 */
[----:B------:R-:W-:Y:S01]  /*1f620*/  FFMA.FTZ R58, R49, R60, R62 ;  /* 0x0000003c313a7223 */ /* 0x000fe2000001003e */
[----:B------:R-:W1:Y:S01]  /*1f630*/  LDS.64 R6, [UR5+0x2b8] ;  /* 0x0002b805ff067984 */ /* 0x000e620008000a00 */
[----:B------:R-:W-:-:S02]  /*1f640*/  HADD2.F32 R38, -RZ, R38.H1_H1 ;  /* 0x30000026ff267230 */ /* 0x000fc40000004100 */
[----:B------:R-:W-:Y:S01]  /*1f650*/  FFMA.FTZ R66, R57, R60, R66 ;  /* 0x0000003c39427223 */ /* 0x000fe20000010042 */
[-C--:B------:R-:W-:Y:S01]  /*1f660*/  FFMA.FTZ R65, R27, R59.reuse, R58 ;  /* 0x0000003b1b417223 */ /* 0x080fe2000001003a */
[----:B------:R-:W-:Y:S02]  /*1f670*/  HADD2.F32 R58, -RZ, R22.H0_H0 ;  /* 0x20000016ff3a7230 */ /* 0x000fe40000004100 */
[-C--:B------:R-:W-:Y:S01]  /*1f680*/  FFMA.FTZ R62, R38, R59.reuse, R61 ;  /* 0x0000003b263e7223 */ /* 0x080fe2000001003d */
[----:B------:R-:W-:Y:S02]  /*1f690*/  HADD2.F32 R61, -RZ, R50.H0_H0 ;  /* 0x20000032ff3d7230 */ /* 0x000fe40000004100 */
[----:B------:R-:W-:Y:S01]  /*1f6a0*/  FFMA.FTZ R67, R25, R59, R66 ;  /* 0x0000003b19437223 */ /* 0x000fe20000010042 */
[----:B------:R-:W-:Y:S02]  /*1f6b0*/  HADD2.F32 R60, -RZ, R39.H0_H0 ;  /* 0x20000027ff3c7230 */ /* 0x000fe40000004100 */
[----:B------:R-:W-:-:S02]  /*1f6c0*/  HADD2.F32 R59, -RZ, R23.H0_H0 ;  /* 0x20000017ff3b7230 */ /* 0x000fc40000004100 */
[-C--:B------:R-:W-:Y:S01]  /*1f6d0*/  FFMA.FTZ R69, R61, R63.reuse, R62 ;  /* 0x0000003f3d457223 */ /* 0x080fe2000001003e */
[-C--:B------:R-:W-:Y:S01]  /*1f6e0*/  FFMA.FTZ R74, R58, R63.reuse, R67 ;  /* 0x0000003f3a4a7223 */ /* 0x080fe20000010043 */
[----:B------:R-:W-:Y:S02]  /*1f6f0*/  HADD2.F32 R50, -RZ, R50.H1_H1 ;  /* 0x30000032ff327230 */ /* 0x000fe40000004100 */
[-C--:B------:R-:W-:Y:S01]  /*1f700*/  FFMA.FTZ R72, R60, R63.reuse, R65 ;  /* 0x0000003f3c487223 */ /* 0x080fe20000010041 */
[----:B------:R-:W-:Y:S02]  /*1f710*/  HADD2.F32 R39, -RZ, R39.H1_H1 ;  /* 0x30000027ff277230 */ /* 0x000fe40000004100 */
[----:B------:R-:W-:Y:S01]  /*1f720*/  FFMA.FTZ R73, R59, R63, R64 ;  /* 0x0000003f3b497223 */ /* 0x000fe20000010040 */
[----:B------:R-:W-:Y:S02]  /*1f730*/  HADD2.F32 R62, -RZ, R23.H1_H1 ;  /* 0x30000017ff3e7230 */ /* 0x000fe40000004100 */
[----:B------:R-:W-:Y:S01]  /*1f740*/  FFMA.FTZ R69, R50, R68, R69 ;  /* 0x0000004432457223 */ /* 0x000fe20000010045 */
[----:B------:R-:W-:-:S02]  /*1f750*/  HADD2.F32 R67, -RZ, R22.H1_H1 ;  /* 0x30000016ff437230 */ /* 0x000fc40000004100 */
[-C--:B------:R-:W-:Y:S01]  /*1f760*/  FFMA.FTZ R72, R39, R68.reuse, R72 ;  /* 0x0000004427487223 */ /* 0x080fe20000010048 */
        /* <DEDUP_REMOVED lines=16> */
[--C-:B0-----:R-:W-:Y:S02]  /*1f870*/  HADD2.F32 R77, -RZ, R18.reuse.H0_H0 ;  /* 0x20000012ff4d7230 */ /* 0x101fe40000004100 */
[-C--:B------:R-:W-:Y:S01]  /*1f880*/  FFMA.FTZ R8, R70, R71.reuse, R73 ;  /* 0x0000004746087223 */ /* 0x080fe20000010049 */
[----:B------:R-:W-:Y:S02]  /*1f890*/  HADD2.F32 R18, -RZ, R18.H1_H1 ;  /* 0x30000012ff127230 */ /* 0x000fe40000004100 */
[----:B------:R-:W-:Y:S01]  /*1f8a0*/  FFMA.FTZ R23, R36, R71, R75 ;  /* 0x0000004724177223 */ /* 0x000fe2000001004b */
[--C-:B------:R-:W-:Y:S02]  /*1f8b0*/  HADD2.F32 R72, -RZ, R19.reuse.H0_H0 ;  /* 0x20000013ff487230 */ /* 0x100fe40000004100 */
[-C--:B------:R-:W-:Y:S01]  /*1f8c0*/  FFMA.FTZ R22, R0, R77.reuse, RZ ;  /* 0x0000004d00167223 */ /* 0x080fe200000100ff */
[-C--:B------:R-:W-:Y:S01]  /*1f8d0*/  FFMA.FTZ R71, R2, R77.reuse, RZ ;  /* 0x0000004d02477223 */ /* 0x080fe200000100ff */
[-C--:B------:R-:W-:Y:S01]  /*1f8e0*/  FFMA.FTZ R76, R3, R77.reuse, RZ ;  /* 0x0000004d034c7223 */ /* 0x080fe200000100ff */
[----:B------:R-:W-:Y:S01]  /*1f8f0*/  FFMA.FTZ R78, R4, R77, RZ ;  /* 0x0000004d044e7223 */ /* 0x000fe200000100ff */
[-C--:B------:R-:W-:Y:S01]  /*1f900*/  FFMA.FTZ R22, R55, R18.reuse, R22 ;  /* 0x0000001237167223 */ /* 0x080fe20000010016 */
[-C--:B------:R-:W-:Y:S01]  /*1f910*/  FFMA.FTZ R74, R54, R18.reuse, R71 ;  /* 0x00000012364a7223 */ /* 0x080fe20000010047 */
[----:B------:R-:W-:Y:S01]  /*1f920*/  FFMA.FTZ R73, R53, R18, R76 ;  /* 0x0000001235497223 */ /* 0x000fe2000001004c */
[----:B------:R-:W-:-:S02]  /*1f930*/  HADD2.F32 R19, -RZ, R19.H1_H1 ;  /* 0x30000013ff137230 */ /* 0x000fc40000004100 */
[----:B------:R-:W-:Y:S01]  /*1f940*/  FFMA.FTZ R78, R51, R18, R78 ;  /* 0x00000012334e7223 */ /* 0x000fe2000001004e */
[-C--:B------:R-:W-:Y:S01]  /*1f950*/  FFMA.FTZ R71, R41, R72.reuse, R22 ;  /* 0x0000004829477223 */ /* 0x080fe20000010016 */
[-C--:B------:R-:W-:Y:S01]  /*1f960*/  FFMA.FTZ R74, R49, R72.reuse, R74 ;  /* 0x00000048314a7223 */ /* 0x080fe2000001004a */
[-C--:B------:R-:W-:Y:S01]  /*1f970*/  FFMA.FTZ R77, R56, R72.reuse, R73 ;  /* 0x00000048384d7223 */ /* 0x080fe20000010049 */
[----:B-1----:R-:W-:Y:S02]  /*1f980*/  HADD2.F32 R73, -RZ, R6.H0_H0 ;  /* 0x20000006ff497230 */ /* 0x002fe40000004100 */
[----:B------:R-:W-:Y:S01]  /*1f990*/  FFMA.FTZ R78, R57, R72, R78 ;  /* 0x00000048394e7223 */ /* 0x000fe2000001004e */
[-C--:B------:R-:W-:Y:S01]  /*1f9a0*/  FFMA.FTZ R18, R38, R19.reuse, R71 ;  /* 0x0000001326127223 */ /* 0x080fe20000010047 */
[-C--:B------:R-:W-:Y:S01]  /*1f9b0*/  FFMA.FTZ R75, R27, R19.reuse, R74 ;  /* 0x000000131b4b7223 */ /* 0x080fe2000001004a */
[----:B------:R-:W-:Y:S01]  /*1f9c0*/  FFMA.FTZ R72, R26, R19, R77 ;  /* 0x000000131a487223 */ /* 0x000fe2000001004d */
[----:B------:R-:W-:-:S02]  /*1f9d0*/  HADD2.F32 R22, -RZ, R7.H0_H0 ;  /* 0x20000007ff167230 */ /* 0x000fc40000004100 */
[----:B------:R-:W-:Y:S01]  /*1f9e0*/  FFMA.FTZ R77, R25, R19, R78 ;  /* 0x00000013194d7223 */ /* 0x000fe2000001004e */
[----:B------:R-:W-:Y:S02]  /*1f9f0*/  HADD2.F32 R71, -RZ, R7.H1_H1 ;  /* 0x30000007ff477230 */ /* 0x000fe40000004100 */
        /* <DEDUP_REMOVED lines=8> */
[-C--:B------:R-:W-:Y:S01]  /*1fa80*/  FFMA.FTZ R7, R50, R6.reuse, R7 ;  /* 0x0000000632077223 */ /* 0x080fe20000010007 */
[----:B------:R-:W0:Y:S01]  /*1fa90*/  LDS.64 R18, [UR5+0x330] ;  /* 0x00033005ff127984 */ /* 0x000e220008000a00 */
[----:B------:R-:W-:Y:S01]  /*1faa0*/  FFMA.FTZ R74, R67, R6, R74 ;  /* 0x00000006434a7223 */ /* 0x000fe2000001004a */
[-C--:B------:R-:W-:Y:S01]  /*1fab0*/  FFMA.FTZ R72, R65, R22.reuse, R72 ;  /* 0x0000001641487223 */ /* 0x080fe20000010048 */
[-C--:B------:R-:W-:Y:S01]  /*1fac0*/  FFMA.FTZ R7, R66, R22.reuse, R7 ;  /* 0x0000001642077223 */ /* 0x080fe20000010007 */
[-C--:B------:R-:W-:Y:S01]  /*1fad0*/  FFMA.FTZ R75, R64, R22.reuse, R73 ;  /* 0x00000016404b7223 */ /* 0x080fe20000010049 */
[----:B------:R-:W-:Y:S01]  /*1fae0*/  FFMA.FTZ R77, R63, R22, R74 ;  /* 0x000000163f4d7223 */ /* 0x000fe2000001004a */
[----:B------:R-:W-:Y:S01]  /*1faf0*/  FMUL.FTZ R21, R21, R44 ;  /* 0x0000002c15157220 */ /* 0x000fe20000410000 */
[-C--:B------:R-:W-:Y:S01]  /*1fb00*/  FFMA.FTZ R22, R68, R71.reuse, R7 ;  /* 0x0000004744167223 */ /* 0x080fe20000010007 */
[-C--:B------:R-:W-:Y:S01]  /*1fb10*/  FFMA.FTZ R73, R69, R71.reuse, R72 ;  /* 0x0000004745497223 */ /* 0x080fe20000010048 */
[-C--:B------:R-:W-:Y:S01]  /*1fb20*/  FFMA.FTZ R72, R70, R71.reuse, R75 ;  /* 0x0000004746487223 */ /* 0x080fe2000001004b */
[----:B------:R-:W-:Y:S01]  /*1fb30*/  FFMA.FTZ R77, R36, R71, R77 ;  /* 0x00000047244d7223 */ /* 0x000fe2000001004d */
[----:B------:R-:W-:Y:S01]  /*1fb40*/  F2FP.F16.F32.PACK_AB R6, RZ, R20 ;  /* 0x00000014ff06723e */ /* 0x000fe200000000ff */
[----:B------:R-:W-:Y:S01]  /*1fb50*/  FMUL.FTZ R8, R8, R45 ;  /* 0x0000002d08087220 */ /* 0x000fe20000410000 */
[----:B------:R-:W-:Y:S01]  /*1fb60*/  F2FP.F16.F32.PACK_AB R7, RZ, R21 ;  /* 0x00000015ff07723e */ /* 0x000fe200000000ff */
[----:B------:R-:W-:Y:S01]  /*1fb70*/  FMUL.FTZ R23, R23, R46 ;  /* 0x0000002e17177220 */ /* 0x000fe20000410000 */
[----:B------:R-:W-:Y:S01]  /*1fb80*/  FMUL.FTZ R22, R22, R37 ;  /* 0x0000002516167220 */ /* 0x000fe20000410000 */
[----:B------:R-:W-:Y:S01]  /*1fb90*/  FMUL.FTZ R73, R73, R44 ;  /* 0x0000002c49497220 */ /* 0x000fe20000410000 */
[----:B------:R-:W1:Y:S01]  /*1fba0*/  LDS.64 R20, [UR5+0x338] ;  /* 0x00033805ff147984 */ /* 0x000e620008000a00 */
[----:B------:R-:W-:Y:S01]  /*1fbb0*/  PRMT R52, R6, 0x5410, R7 ;  /* 0x0000541006347816 */ /* 0x000fe20000000007 */
[----:B------:R-:W-:Y:S01]  /*1fbc0*/  FMUL.FTZ R72, R72, R45 ;  /* 0x0000002d48487220 */ /* 0x000fe20000410000 */
[----:B------:R-:W-:Y:S01]  /*1fbd0*/  FMUL.FTZ R77, R77, R46 ;  /* 0x0000002e4d4d7220 */ /* 0x000fe20000410000 */
[----:B------:R-:W-:-:S02]  /*1fbe0*/  F2FP.F16.F32.PACK_AB R6, RZ, R8 ;  /* 0x00000008ff06723e */ /* 0x000fc400000000ff */
[----:B------:R-:W-:Y:S01]  /*1fbf0*/  F2FP.F16.F32.PACK_AB R23, RZ, R23 ;  /* 0x00000017ff17723e */ /* 0x000fe200000000ff */
[----:B------:R-:W-:Y:S01]  /*1fc00*/  HFMA2.MMA R8, R52, 1, 1, R104 ;  /* 0x3c003c0034087835 */ /* 0x000fe20000000068 */
[----:B------:R-:W-:Y:S02]  /*1fc10*/  F2FP.F16.F32.PACK_AB R22, RZ, R22 ;  /* 0x00000016ff16723e */ /* 0x000fe400000000ff */
[----:B------:R-:W-:Y:S02]  /*1fc20*/  F2FP.F16.F32.PACK_AB R73, RZ, R73 ;  /* 0x00000049ff49723e */ /* 0x000fe400000000ff */
[----:B------:R-:W-:Y:S02]  /*1fc30*/  PRMT R6, R6, 0x5410, R23 ;  /* 0x0000541006067816 */ /* 0x000fe40000000017 */
[----:B------:R-:W-:Y:S02]  /*1fc40*/  F2FP.F16.F32.PACK_AB R72, RZ, R72 ;  /* 0x00000048ff48723e */ /* 0x000fe400000000ff */
[----:B------:R-:W-:Y:S01]  /*1fc50*/  F2FP.F16.F32.PACK_AB R77, RZ, R77 ;  /* 0x0000004dff4d723e */ /* 0x000fe200000000ff */
[----:B------:R-:W-:Y:S01]  /*1fc60*/  HADD2 R7, R6, R29 ;  /* 0x0000001d06077230 */ /* 0x000fe20000000000 */
[----:B------:R-:W-:-:S02]  /*1fc70*/  PRMT R22, R22, 0x5410, R73 ;  /* 0x0000541016167816 */ /* 0x000fc40000000049 */
[----:B------:R-:W-:Y:S01]  /*1fc80*/  PRMT R72, R72, 0x5410, R77 ;  /* 0x0000541048487816 */ /* 0x000fe2000000004d */
[----:B0-----:R-:W-:-:S03]  /*1fc90*/  HADD2.F32 R29, -RZ, R18.H0_H0 ;  /* 0x20000012ff1d7230 */ /* 0x001fc60000004100 */
[----:B------:R-:W-:Y:S01]  /*1fca0*/  HFMA2.MMA R6, R22, 1, 1, R48 ;  /* 0x3c003c0016067835 */ /* 0x000fe20000000030 */
[----:B------:R-:W-:Y:S01]  /*1fcb0*/  HADD2.F32 R18, -RZ, R18.H1_H1 ;  /* 0x30000012ff127230 */ /* 0x000fe20000004100 */
[----:B------:R-:W0:Y:S01]  /*1fcc0*/  LDS.64 R22, [UR5+0x3b0] ;  /* 0x0003b005ff167984 */ /* 0x000e220008000a00 */
[----:B------:R-:W-:Y:S01]  /*1fcd0*/  HFMA2.MMA R5, R72, 1, 1, R40 ;  /* 0x3c003c0048057835 */ /* 0x000fe20000000028 */
[--C-:B------:R-:W-:Y:S02]  /*1fce0*/  HADD2.F32 R40, -RZ, R19.reuse.H0_H0 ;  /* 0x20000013ff287230 */ /* 0x100fe40000004100 */
        /* <DEDUP_REMOVED lines=12> */
[----:B------:R-:W2:Y:S01]  /*1fdb0*/  LDS.64 R18, [UR5+0x3b8] ;  /* 0x0003b805ff127984 */ /* 0x000ea20008000a00 */
[----:B------:R-:W-:Y:S01]  /*1fdc0*/  FFMA.FTZ R72, R57, R40, R72 ;  /* 0x0000002839487223 */ /* 0x000fe20000010048 */
[--C-:B-1----:R-:W-:Y:S02]  /*1fdd0*/  HADD2.F32 R71, -RZ, R20.reuse.H0_H0 ;  /* 0x20000014ff477230 */ /* 0x102fe40000004100 */
[-C--:B------:R-:W-:Y:S01]  /*1fde0*/  FFMA.FTZ R24, R38, R47.reuse, R29 ;  /* 0x0000002f26187223 */ /* 0x080fe2000001001d */
[-C--:B------:R-:W-:Y:S01]  /*1fdf0*/  FFMA.FTZ R73, R27, R47.reuse, R48 ;  /* 0x0000002f1b497223 */ /* 0x080fe20000010030 */
[-C--:B------:R-:W-:Y:S01]  /*1fe00*/  FFMA.FTZ R48, R26, R47.reuse, R75 ;  /* 0x0000002f1a307223 */ /* 0x080fe2000001004b */
[----:B------:R-:W-:Y:S01]  /*1fe10*/  FFMA.FTZ R75, R25, R47, R72 ;  /* 0x0000002f194b7223 */ /* 0x000fe20000010048 */
[----:B------:R-:W-:Y:S01]  /*1fe20*/  HADD2.F32 R20, -RZ, R20.H1_H1 ;  /* 0x30000014ff147230 */ /* 0x000fe20000004100 */
[----:B------:R-:W-:Y:S01]  /*1fe30*/  UMOV UR5, UR4 ;  /* 0x0000000400057c82 */ /* 0x000fe20008000000 */
[----:B------:R-:W-:-:S02]  /*1fe40*/  HADD2.F32 R40, -RZ, R21.H0_H0 ;  /* 0x20000015ff287230 */ /* 0x000fc40000004100 */
        /* <DEDUP_REMOVED lines=13> */
[----:B0-----:R-:W-:-:S02]  /*1ff20*/  HADD2.F32 R73, -RZ, R22.H0_H0 ;  /* 0x20000016ff497230 */ /* 0x001fc40000004100 */
[-C--:B------:R-:W-:Y:S01]  /*1ff30*/  FFMA.FTZ R20, R68, R29.reuse, R21 ;  /* 0x0000001d44147223 */ /* 0x080fe20000010015 */
[-C--:B------:R-:W-:Y:S01]  /*1ff40*/  FFMA.FTZ R21, R69, R29.reuse, R24 ;  /* 0x0000001d45157223 */ /* 0x080fe20000010018 */
[-C--:B------:R-:W-:Y:S01]  /*1ff50*/  FFMA.FTZ R24, R70, R29.reuse, R47 ;  /* 0x0000001d46187223 */ /* 0x080fe2000001002f */
[----:B------:R-:W-:Y:S01]  /*1ff60*/  FFMA.FTZ R71, R36, R29, R71 ;  /* 0x0000001d24477223 */ /* 0x000fe20000010047 */
[----:B------:R-:W-:Y:S02]  /*1ff70*/  HADD2.F32 R22, -RZ, R22.H1_H1 ;  /* 0x30000016ff167230 */ /* 0x000fe40000004100 */
[-C--:B------:R-:W-:Y:S01]  /*1ff80*/  FFMA.FTZ R0, R0, R73.reuse, RZ ;  /* 0x0000004900007223 */ /* 0x080fe200000100ff */
[-C--:B------:R-:W-:Y:S01]  /*1ff90*/  FFMA.FTZ R29, R2, R73.reuse, RZ ;  /* 0x00000049021d7223 */ /* 0x080fe200000100ff */
[-C--:B------:R-:W-:Y:S01]  /*1ffa0*/  FFMA.FTZ R2, R3, R73.reuse, RZ ;  /* 0x0000004903027223 */ /* 0x080fe200000100ff */
[--C-:B------:R-:W-:Y:S02]  /*1ffb0*/  HADD2.F32 R40, -RZ, R23.reuse.H0_H0 ;  /* 0x20000017ff287230 */ /* 0x100fe40000004100 */
        /* <DEDUP_REMOVED lines=42> */
[----:B------:R-:W-:Y:S01]  /*20260*/  F2FP.F16.F32.PACK_AB R20, RZ, R20 ;  /* 0x00000014ff14723e */ /* 0x000fe200000000ff */
[----:B------:R-:W-:Y:S01]  /*20270*/  IMAD.WIDE R48, R102, 0x4, R34 ;  /* 0x0000000466307825 */ /* 0x000fe200078e0222 */
[----:B------:R-:W-:-:S02]  /*20280*/  F2FP.F16.F32.PACK_AB R21, RZ, R21 ;  /* 0x00000015ff15723e */ /* 0x000fc400000000ff */
[----:B------:R-:W-:Y:S02]  /*20290*/  F2FP.F16.F32.PACK_AB R68, RZ, R68 ;  /* 0x00000044ff44723e */ /* 0x000fe400000000ff */
[----:B------:R-:W-:Y:S02]  /*202a0*/  F2FP.F16.F32.PACK_AB R69, RZ, R69 ;  /* 0x00000045ff45723e */ /* 0x000fe400000000ff */
[----:B------:R-:W-:Y:S02]  /*202b0*/  F2FP.F16.F32.PACK_AB R24, RZ, R24 ;  /* 0x00000018ff18723e */ /* 0x000fe400000000ff */
[----:B------:R-:W-:Y:S02]  /*202c0*/  F2FP.F16.F32.PACK_AB R71, RZ, R71 ;  /* 0x00000047ff47723e */ /* 0x000fe400000000ff */
[----:B------:R-:W-:Y:S02]  /*202d0*/  F2FP.F16.F32.PACK_AB R70, RZ, R70 ;  /* 0x00000046ff46723e */ /* 0x000fe400000000ff */
[----:B------:R-:W-:-:S02]  /*202e0*/  F2FP.F16.F32.PACK_AB R63, RZ, R63 ;  /* 0x0000003fff3f723e */ /* 0x000fc400000000ff */
        /* <DEDUP_REMOVED lines=9> */
.L_x_1588:
[----:B------:R-:W-:Y:S01]  /*20380*/  ISETP.GE.AND P0, PT, R98, R103, PT ;  /* 0x000000676200720c */ /* 0x000fe20003f06270 */
[----:B------:R-:W-:-:S03]  /*20390*/  ULDC UR5, c[0x0][0x268] ;  /* 0x00009a0000057ab9 */ /* 0x000fc60000000800 */
[----:B------:R-:W-:Y:S01]  /*203a0*/  ISETP.GE.OR P0, PT, R98, UR5, P0 ;  /* 0x0000000562007c0c */ /* 0x000fe20008706670 */
[----:B------:R-:W-:-:S12]  /*203b0*/  ULDC UR5, c[0x0][0x268] ;  /* 0x00009a0000057ab9 */ /* 0x000fd80000000800 */
[----:B------:R-:W-:Y:S05]  /*203c0*/  @P0 BRA `(.L_x_1606) ;  /* 0x0000003400c00947 */ /* 0x000fea0003800000 */
.L_x_1611:
        /* <DEDUP_REMOVED lines=9> */
[----:B------:R-:W4:Y:S01]  /*20460*/  LDG.E.128.CONSTANT R24, desc[UR8][R34.64] ;  /* 0x0000000822187981 */ /* 0x000f22000c1e9d00 */
[----:B-1----:R-:W-:-:S06]  /*20470*/  @!P0 IMAD.WIDE R18, R17, 0x2, R18 ;  /* 0x0000000211128825 */ /* 0x002fcc00078e0212 */
[----:B------:R0:W5:Y:S01]  /*20480*/  @!P0 LDG.E.U16.CONSTANT R19, desc[UR8][R18.64] ;  /* 0x0000000812138981 */ /* 0x000162000c1e9500 */
[----:B------:R-:W-:-:S05]  /*20490*/  IMAD.WIDE R104, R102, 0x4, R34 ;  /* 0x0000000466687825 */ /* 0x000fca00078e0222 */
[----:B------:R-:W5:Y:S01]  /*204a0*/  LDG.E.128.CONSTANT R28, desc[UR8][R104.64] ;  /* 0x00000008681c7981 */ /* 0x000f62000c1e9d00 */
[----:B------:R-:W-:Y:S01]  /*204b0*/  HFMA2.MMA R17, -RZ, RZ, 0, 0.015625 ;  /* 0x00002400ff117435 */ /* 0x000fe200000001ff */
[----:B------:R-:W-:-:S09]  /*204c0*/  MOV R32, 0x3000 ;  /* 0x0000300000207802 */ /* 0x000fd20000000f00 */
[----:B------:R-:W-:Y:S02]  /*204d0*/  PRMT R32, R17, 0x5410, R32 ;  /* 0x0000541011207816 */ /* 0x000fe40000000020 */
[----:B------:R-:W-:Y:S02]  /*204e0*/  ISETP.NE.AND P1, PT, R101, RZ, PT ;  /* 0x000000ff6500720c */ /* 0x000fe40003f25270 */
[----:B------:R-:W-:Y:S02]  /*204f0*/  ISETP.NE.AND P2, PT, R99, RZ, PT ;  /* 0x000000ff6300720c */ /* 0x000fe40003f45270 */
[----:B------:R-:W-:Y:S02]  /*20500*/  ISETP.NE.AND P3, PT, R97, RZ, PT ;  /* 0x000000ff6100720c */ /* 0x000fe40003f65270 */
[C---:B--2---:R-:W-:Y:S02]  /*20510*/  LOP3.LUT R61, R20.reuse, 0x70007, RZ, 0xc0, !PT ;  /* 0x00070007143d7812 */ /* 0x044fe400078ec0ff */
[----:B------:R-:W-:-:S02]  /*20520*/  LOP3.LUT R17, R20, 0x380038, RZ, 0xc0, !PT ;  /* 0x0038003814117812 */ /* 0x000fc400078ec0ff */
[--C-:B------:R-:W-:Y:S02]  /*20530*/  SHF.R.U32.HI R58, RZ, 0x6, R20.reuse ;  /* 0x00000006ff3a7819 */ /* 0x100fe40000011614 */
[----:B------:R-:W-:Y:S02]  /*20540*/  SHF.R.U32.HI R20, RZ, 0xf, R20 ;  /* 0x0000000fff147819 */ /* 0x000fe40000011614 */
[C---:B------:R-:W-:Y:S02]  /*20550*/  LOP3.LUT R65, R21.reuse, 0x70007, RZ, 0xc0, !PT ;  /* 0x0007000715417812 */ /* 0x040fe400078ec0ff */
[----:B0-----:R-:W-:Y:S02]  /*20560*/  LOP3.LUT R18, R21, 0x380038, RZ, 0xc0, !PT ;  /* 0x0038003815127812 */ /* 0x001fe400078ec0ff */
[--C-:B------:R-:W-:Y:S02]  /*20570*/  SHF.R.U32.HI R57, RZ, 0x6, R21.reuse ;  /* 0x00000006ff397819 */ /* 0x100fe40000011615 */
[----:B------:R-:W-:-:S02]  /*20580*/  SHF.R.U32.HI R33, RZ, 0xf, R21 ;  /* 0x0000000fff217819 */ /* 0x000fc40000011615 */
[C---:B------:R-:W-:Y:S02]  /*20590*/  LOP3.LUT R71, R23.reuse, 0x70007, RZ, 0xc0, !PT ;  /* 0x0007000717477812 */ /* 0x040fe400078ec0ff */
[----:B------:R-:W-:Y:S02]  /*205a0*/  LOP3.LUT R47, R23, 0x380038, RZ, 0xc0, !PT ;  /* 0x00380038172f7812 */ /* 0x000fe400078ec0ff */
[----:B---3--:R-:W-:Y:S02]  /*205b0*/  @!P0 PRMT R94, R36, 0x7610, R94 ;  /* 0x00007610245e8816 */ /* 0x008fe4000000005e */
[--C-:B------:R-:W-:Y:S02]  /*205c0*/  SHF.R.U32.HI R69, RZ, 0x6, R23.reuse ;  /* 0x00000006ff457819 */ /* 0x100fe40000011617 */
[----:B------:R-:W-:Y:S02]  /*205d0*/  @!P0 PRMT R94, R94, 0x7610, R36 ;  /* 0x000076105e5e8816 */ /* 0x000fe40000000024 */
[----:B------:R-:W-:-:S02]  /*205e0*/  SHF.R.U32.HI R35, RZ, 0xf, R23 ;  /* 0x0000000fff237819 */ /* 0x000fc40000011617 */
[C---:B------:R-:W-:Y:S02]  /*205f0*/  LOP3.LUT R67, R22.reuse, 0x70007, RZ, 0xc0, !PT ;  /* 0x0007000716437812 */ /* 0x040fe400078ec0ff */
[----:B------:R-:W-:Y:S02]  /*20600*/  LOP3.LUT R21, R22, 0x380038, RZ, 0xc0, !PT ;  /* 0x0038003816157812 */ /* 0x000fe400078ec0ff */
[--C-:B------:R-:W-:Y:S02]  /*20610*/  SHF.R.U32.HI R63, RZ, 0x6, R22.reuse ;  /* 0x00000006ff3f7819 */ /* 0x100fe40000011616 */
[----:B------:R-:W-:Y:S02]  /*20620*/  SHF.R.U32.HI R34, RZ, 0xf, R22 ;  /* 0x0000000fff227819 */ /* 0x000fe40000011616 */
[----:B----4-:R-:W-:Y:S02]  /*20630*/  LOP3.LUT R42, R24, 0x70007, RZ, 0xc0, !PT ;  /* 0x00070007182a7812 */ /* 0x010fe400078ec0ff */
[----:B------:R-:W-:-:S02]  /*20640*/  SHF.R.U32.HI R36, RZ, 0x6, R24 ;  /* 0x00000006ff247819 */ /* 0x000fc40000011618 */
[----:B-----5:R-:W-:Y:S02]  /*20650*/  @!P0 IADD3 R95, R19, R98, RZ ;  /* 0x00000062135f8210 */ /* 0x020fe40007ffe0ff */
[----:B------:R-:W-:Y:S02]  /*20660*/  LOP3.LUT R19, R24, 0x380038, RZ, 0xc0, !PT ;  /* 0x0038003818137812 */ /* 0x000fe400078ec0ff */
[----:B------:R-:W-:Y:S02]  /*20670*/  SHF.R.U32.HI R23, RZ, 0xe, R24 ;  /* 0x0000000eff177819 */ /* 0x000fe40000011618 */
[C---:B------:R-:W-:Y:S02]  /*20680*/  LOP3.LUT R41, R25.reuse, 0x70007, RZ, 0xc0, !PT ;  /* 0x0007000719297812 */ /* 0x040fe400078ec0ff */
[----:B------:R-:W-:Y:S02]  /*20690*/  LOP3.LUT R22, R25, 0x380038, RZ, 0xc0, !PT ;  /* 0x0038003819167812 */ /* 0x000fe400078ec0ff */
[----:B------:R-:W-:-:S02]  /*206a0*/  SHF.R.U32.HI R39, RZ, 0x6, R25 ;  /* 0x00000006ff277819 */ /* 0x000fc40000011619 */
[----:B------:R-:W-:Y:S02]  /*206b0*/  SHF.R.U32.HI R24, RZ, 0xe, R25 ;  /* 0x0000000eff187819 */ /* 0x000fe40000011619 */
[C---:B------:R-:W-:Y:S02]  /*206c0*/  LOP3.LUT R55, R26.reuse, 0x70007, RZ, 0xc0, !PT ;  /* 0x000700071a377812 */ /* 0x040fe400078ec0ff */
[----:B------:R-:W-:Y:S02]  /*206d0*/  LOP3.LUT R45, R26, 0x380038, RZ, 0xc0, !PT ;  /* 0x003800381a2d7812 */ /* 0x000fe400078ec0ff */
[--C-:B------:R-:W-:Y:S02]  /*206e0*/  SHF.R.U32.HI R43, RZ, 0x6, R26.reuse ;  /* 0x00000006ff2b7819 */ /* 0x100fe4000001161a */
[----:B------:R-:W-:Y:S02]  /*206f0*/  SHF.R.U32.HI R25, RZ, 0xe, R26 ;  /* 0x0000000eff197819 */ /* 0x000fe4000001161a */
[----:B------:R-:W-:-:S02]  /*20700*/  SHF.R.U32.HI R26, RZ, 0xe, R27 ;  /* 0x0000000eff1a7819 */ /* 0x000fc4000001161b */
[----:B------:R-:W-:Y:S02]  /*20710*/  LOP3.LUT R20, R20, 0x10001, RZ, 0xc0, !PT ;  /* 0x0001000114147812 */ /* 0x000fe400078ec0ff */
[----:B------:R-:W-:Y:S02]  /*20720*/  LOP3.LUT R35, R35, 0x10001, RZ, 0xc0, !PT ;  /* 0x0001000123237812 */ /* 0x000fe400078ec0ff */
[----:B------:R-:W-:Y:S02]  /*20730*/  LOP3.LUT R33, R33, 0x10001, RZ, 0xc0, !PT ;  /* 0x0001000121217812 */ /* 0x000fe400078ec0ff */
[----:B------:R-:W-:Y:S02]  /*20740*/  LOP3.LUT R52, R20, 0x20002, R23, 0xf8, !PT ;  /* 0x0002000214347812 */ /* 0x000fe400078ef817 */
[----:B------:R-:W-:Y:S02]  /*20750*/  LOP3.LUT R54, R35, 0x20002, R26, 0xf8, !PT ;  /* 0x0002000223367812 */ /* 0x000fe400078ef81a */
[----:B------:R-:W-:-:S02]  /*20760*/  LOP3.LUT R23, R33, 0x20002, R24, 0xf8, !PT ;  /* 0x0002000221177812 */ /* 0x000fc400078ef818 */
[----:B------:R-:W-:Y:S02]  /*20770*/  SHF.R.U32.HI R26, RZ, 0xd, R29 ;  /* 0x0000000dff1a7819 */ /* 0x000fe4000001161d */
[----:B------:R-:W-:Y:S02]  /*20780*/  LOP3.LUT R34, R34, 0x10001, RZ, 0xc0, !PT ;  /* 0x0001000122227812 */ /* 0x000fe400078ec0ff */
[----:B------:R-:W-:Y:S02]  /*20790*/  @!P0 PRMT R93, R37, 0x7610, R93 ;  /* 0x00007610255d8816 */ /* 0x000fe4000000005d */
[----:B------:R-:W-:Y:S02]  /*207a0*/  LOP3.LUT R83, R21, 0x64006400, RZ, 0xfc, !PT ;  /* 0x6400640015537812 */ /* 0x000fe400078efcff */
[----:B------:R-:W-:Y:S02]  /*207b0*/  LOP3.LUT R26, R23, 0x40004, R26, 0xf8, !PT ;  /* 0x00040004171a7812 */ /* 0x000fe400078ef81a */
[----:B------:R-:W-:-:S02]  /*207c0*/  LOP3.LUT R87, R18, 0x64006400, RZ, 0xfc, !PT ;  /* 0x6400640012577812 */ /* 0x000fc400078efcff */
[----:B------:R-:W-:Y:S02]  /*207d0*/  LOP3.LUT R21, R57, 0x380038, RZ, 0xc0, !PT ;  /* 0x0038003839157812 */ /* 0x000fe400078ec0ff */
[C---:B------:R-:W-:Y:S02]  /*207e0*/  LOP3.LUT R56, R27.reuse, 0x70007, RZ, 0xc0, !PT ;  /* 0x000700071b387812 */ /* 0x040fe400078ec0ff */
[----:B------:R-:W-:Y:S02]  /*207f0*/  LOP3.LUT R48, R27, 0x380038, RZ, 0xc0, !PT ;  /* 0x003800381b307812 */ /* 0x000fe400078ec0ff */
[----:B------:R-:W-:Y:S02]  /*20800*/  SHF.R.U32.HI R44, RZ, 0x6, R27 ;  /* 0x00000006ff2c7819 */ /* 0x000fe4000001161b */
[----:B------:R-:W-:Y:S02]  /*20810*/  LOP3.LUT R49, R34, 0x20002, R25, 0xf8, !PT ;  /* 0x0002000222317812 */ /* 0x000fe400078ef819 */
[----:B------:R-:W-:-:S02]  /*20820*/  LOP3.LUT R18, R58, 0x380038, RZ, 0xc0, !PT ;  /* 0x003800383a127812 */ /* 0x000fc400078ec0ff */
[----:B------:R-:W-:Y:S02]  /*20830*/  LOP3.LUT R23, R63, 0x380038, RZ, 0xc0, !PT ;  /* 0x003800383f177812 */ /* 0x000fe400078ec0ff */
[----:B------:R-:W-:Y:S02]  /*20840*/  @!P0 PRMT R93, R93, 0x7610, R37 ;  /* 0x000076105d5d8816 */ /* 0x000fe40000000025 */
[C---:B------:R-:W-:Y:S02]  /*20850*/  LOP3.LUT R33, R28.reuse, 0x70007, RZ, 0xc0, !PT ;  /* 0x000700071c217812 */ /* 0x040fe400078ec0ff */
[----:B------:R-:W-:Y:S02]  /*20860*/  LOP3.LUT R20, R28, 0x380038, RZ, 0xc0, !PT ;  /* 0x003800381c147812 */ /* 0x000fe400078ec0ff */
[--C-:B------:R-:W-:Y:S02]  /*20870*/  SHF.R.U32.HI R27, RZ, 0x6, R28.reuse ;  /* 0x00000006ff1b7819 */ /* 0x100fe4000001161c */
[----:B------:R-:W-:-:S02]  /*20880*/  SHF.R.U32.HI R25, RZ, 0xd, R28 ;  /* 0x0000000dff197819 */ /* 0x000fc4000001161c */
[C---:B------:R-:W-:Y:S02]  /*20890*/  LOP3.LUT R35, R29.reuse, 0x70007, RZ, 0xc0, !PT ;  /* 0x000700071d237812 */ /* 0x040fe400078ec0ff */
        /* <DEDUP_REMOVED lines=18> */
[-C--:B------:R-:W-:Y:S01]  /*209c0*/  HFMA2 R91, R17, R32.reuse.H1_H1, -132, -132 ;  /* 0xd820d820115b7431 */ /* 0x080fe20000060020 */
[----:B------:R-:W-:Y:S01]  /*209d0*/  LOP3.LUT R47, R47, 0x64006400, RZ, 0xfc, !PT ;  /* 0x640064002f2f7812 */ /* 0x000fe200078efcff */
[----:B------:R-:W-:Y:S01]  /*209e0*/  HFMA2 R85, R21, R32.H1_H1, -132, -132 ;  /* 0xd820d82015557431 */ /* 0x000fe20000060020 */
[----:B------:R-:W-:Y:S02]  /*209f0*/  LOP3.LUT R31, R31, 0x64006400, RZ, 0xfc, !PT ;  /* 0x640064001f1f7812 */ /* 0x000fe400078efcff */
[----:B------:R-:W-:Y:S02]  /*20a00*/  LOP3.LUT R19, R19, 0x64006400, RZ, 0xfc, !PT ;  /* 0x6400640013137812 */ /* 0x000fe400078efcff */
[----:B------:R-:W-:Y:S02]  /*20a10*/  LOP3.LUT R45, R45, 0x64006400, RZ, 0xfc, !PT ;  /* 0x640064002d2d7812 */ /* 0x000fe400078efcff */
[----:B------:R-:W-:-:S02]  /*20a20*/  LOP3.LUT R17, R36, 0x380038, RZ, 0xc0, !PT ;  /* 0x0038003824117812 */ /* 0x000fc400078ec0ff */
[----:B------:R-:W-:Y:S02]  /*20a30*/  LOP3.LUT R21, R18, 0x64006400, RZ, 0xfc, !PT ;  /* 0x6400640012157812 */ /* 0x000fe400078efcff */
[----:B------:R-:W-:Y:S02]  /*20a40*/  LOP3.LUT R53, R22, 0x64006400, RZ, 0xfc, !PT ;  /* 0x6400640016357812 */ /* 0x000fe400078efcff */
[----:B------:R-:W-:Y:S01]  /*20a50*/  LOP3.LUT R18, R27, 0x380038, RZ, 0xc0, !PT ;  /* 0x003800381b127812 */ /* 0x000fe200078ec0ff */
[-C--:B------:R-:W-:Y:S01]  /*20a60*/  HFMA2 R79, R47, R32.reuse.H1_H1, -132, -132 ;  /* 0xd820d8202f4f7431 */ /* 0x080fe20000060020 */
[----:B------:R-:W-:Y:S01]  /*20a70*/  LOP3.LUT R22, R37, 0x380038, RZ, 0xc0, !PT ;  /* 0x0038003825167812 */ /* 0x000fe200078ec0ff */
[-C--:B------:R-:W-:Y:S01]  /*20a80*/  HFMA2 R77, R31, R32.reuse.H1_H1, -132, -132 ;  /* 0xd820d8201f4d7431 */ /* 0x080fe20000060020 */
[----:B------:R-:W-:Y:S01]  /*20a90*/  LOP3.LUT R47, R48, 0x64006400, RZ, 0xfc, !PT ;  /* 0x64006400302f7812 */ /* 0x000fe200078efcff */
[-C--:B------:R-:W-:Y:S01]  /*20aa0*/  HFMA2 R74, R19, R32.reuse.H1_H1, -132, -132 ;  /* 0xd820d820134a7431 */ /* 0x080fe20000060020 */
[----:B------:R-:W-:Y:S01]  /*20ab0*/  LOP3.LUT R17, R17, 0x64006400, RZ, 0xfc, !PT ;  /* 0x6400640011117812 */ /* 0x000fe200078efcff */
[----:B------:R-:W-:Y:S01]  /*20ac0*/  HFMA2 R66, R45, R32.H1_H1, -132, -132 ;  /* 0xd820d8202d427431 */ /* 0x000fe20000060020 */
[----:B------:R-:W-:-:S02]  /*20ad0*/  LOP3.LUT R31, R24, 0x64006400, RZ, 0xfc, !PT ;  /* 0x64006400181f7812 */ /* 0x000fc400078efcff */
[----:B------:R-:W-:Y:S02]  /*20ae0*/  LOP3.LUT R19, R18, 0x64006400, RZ, 0xfc, !PT ;  /* 0x6400640012137812 */ /* 0x000fe400078efcff */
[----:B------:R-:W-:Y:S02]  /*20af0*/  LOP3.LUT R51, R20, 0x64006400, RZ, 0xfc, !PT ;  /* 0x6400640014337812 */ /* 0x000fe400078efcff */
[----:B------:R-:W-:Y:S02]  /*20b00*/  LOP3.LUT R24, R30, 0x380038, RZ, 0xc0, !PT ;  /* 0x003800381e187812 */ /* 0x000fe400078ec0ff */
[----:B------:R-:W-:Y:S02]  /*20b10*/  LOP3.LUT R45, R22, 0x64006400, RZ, 0xfc, !PT ;  /* 0x64006400162d7812 */ /* 0x000fe400078efcff */
[----:B------:R-:W-:Y:S01]  /*20b20*/  LOP3.LUT R20, R34, 0x380038, RZ, 0xc0, !PT ;  /* 0x0038003822147812 */ /* 0x000fe200078ec0ff */
[-C--:B------:R-:W-:Y:S01]  /*20b30*/  HFMA2 R62, R47, R32.reuse.H1_H1, -132, -132 ;  /* 0xd820d8202f3e7431 */ /* 0x080fe20000060020 */
[----:B------:R-:W-:Y:S01]  /*20b40*/  LOP3.LUT R47, R24, 0x64006400, RZ, 0xfc, !PT ;  /* 0x64006400182f7812 */ /* 0x000fe200078efcff */
[-C--:B------:R-:W-:Y:S01]  /*20b50*/  HFMA2 R60, R17, R32.reuse.H1_H1, -132, -132 ;  /* 0xd820d820113c7431 */ /* 0x080fe20000060020 */
[----:B------:R-:W-:Y:S01]  /*20b60*/  LOP3.LUT R29, R54, 0x40004, R29, 0xf8, !PT ;  /* 0x00040004361d7812 */ /* 0x000fe200078ef81d */
        /* <DEDUP_REMOVED lines=9> */
[----:B------:R-:W-:Y:S01]  /*20c00*/  LOP3.LUT R24, R63, 0x1c001c0, RZ, 0xc0, !PT ;  /* 0x01c001c03f187812 */ /* 0x000fe200078ec0ff */
[-C--:B------:R-:W-:Y:S01]  /*20c10*/  HFMA2 R20, R47, R32.reuse.H1_H1, -132, -132 ;  /* 0xd820d8202f147431 */ /* 0x080fe20000060020 */
[----:B------:R-:W-:Y:S01]  /*20c20*/  LOP3.LUT R28, R49, 0x40004, R28, 0xf8, !PT ;  /* 0x00040004311c7812 */ /* 0x000fe200078ef81c */
[-C--:B------:R-:W-:Y:S01]  /*20c30*/  HFMA2 R18, R23, R32.reuse.H1_H1, -132, -132 ;  /* 0xd820d82017127431 */ /* 0x080fe20000060020 */
[----:B------:R-:W-:Y:S01]  /*20c40*/  LOP3.LUT R73, R50, 0x64006400, RZ, 0xfc, !PT ;  /* 0x6400640032497812 */ /* 0x000fe200078efcff */
[----:B------:R-:W-:Y:S01]  /*20c50*/  HFMA2 R50, R31, R32.H1_H1, -132, -132 ;  /* 0xd820d8201f327431 */ /* 0x000fe20000060020 */
        /* <DEDUP_REMOVED lines=9> */
[----:B------:R-:W-:Y:S01]  /*20cf0*/  ISETP.NE.AND P0, PT, R100, RZ, PT ;  /* 0x000000ff6400720c */ /* 0x000fe20003f05270 */
[-C--:B------:R-:W-:Y:S01]  /*20d00*/  HFMA2 R48, R73, R32.reuse.H1_H1, -132, -132 ;  /* 0xd820d82049307431 */ /* 0x080fe20000060020 */
[----:B------:R-:W-:Y:S01]  /*20d10*/  LOP3.LUT R25, R52, 0x40004, R25, 0xf8, !PT ;  /* 0x0004000434197812 */ /* 0x000fe200078ef819 */
[-C--:B------:R-:W-:Y:S01]  /*20d20*/  HFMA2 R52, R59, R32.reuse.H1_H1, -132, -132 ;  /* 0xd820d8203b347431 */ /* 0x080fe20000060020 */
[----:B------:R-:W-:Y:S01]  /*20d30*/  LOP3.LUT R73, R46, 0x64006400, RZ, 0xfc, !PT ;  /* 0x640064002e497812 */ /* 0x000fe200078efcff */
[-C--:B------:R-:W-:Y:S01]  /*20d40*/  HFMA2 R64, R47, R32.reuse.H0_H0, -20, -20 ;  /* 0xcd00cd002f407431 */ /* 0x080fe20000040020 */
        /* <DEDUP_REMOVED lines=57> */
[-C--:B------:R-:W-:Y:S02]  /*210e0*/  HFMA2 R46, R45, R32.reuse.H0_H0, -20, -20 ;  /* 0xcd00cd002d2e7431 */ /* 0x080fe40000040020 */
[----:B------:R-:W-:Y:S02]  /*210f0*/  HFMA2 R24, R75, R32.H0_H0, -20, -20 ;  /* 0xcd00cd004b187431 */ /* 0x000fe40000040020 */
[----:B------:R-:W-:Y:S02]  /*21100*/  HADD2 R92, R61, -1028, -1028 ;  /* 0xe404e4043d5c7430 */ /* 0x000fe40000000000 */
[----:B------:R-:W-:Y:S02]  /*21110*/  HADD2 R88, R65, -1028, -1028 ;  /* 0xe404e40441587430 */ /* 0x000fe40000000000 */
[----:B------:R-:W-:-:S02]  /*21120*/  HADD2 R84, R67, -1028, -1028 ;  /* 0xe404e40443547430 */ /* 0x000fc40000000000 */
[----:B------:R-:W-:Y:S02]  /*21130*/  HADD2 R86, R57, -1028, -1028 ;  /* 0xe404e40439567430 */ /* 0x000fe40000000000 */
[----:B------:R-:W-:Y:S02]  /*21140*/  HADD2 R82, R63, -1028, -1028 ;  /* 0xe404e4043f527430 */ /* 0x000fe40000000000 */
[-C--:B------:R-:W-:Y:S02]  /*21150*/  HFMA2 R45, R73, R32.reuse.H0_H0, -20, -20 ;  /* 0xcd00cd00492d7431 */ /* 0x080fe40000040020 */
[----:B------:R-:W-:Y:S02]  /*21160*/  HFMA2 R22, R23, R32.H0_H0, -20, -20 ;  /* 0xcd00cd0017167431 */ /* 0x000fe40000040020 */
        /* <DEDUP_REMOVED lines=8> */
[-C--:B------:R-:W-:Y:S02]  /*211f0*/  HFMA2 R87, R87, R32.reuse.H1_H1, -132, -132 ;  /* 0xd820d82057577431 */ /* 0x080fe40000060020 */
[-C--:B------:R-:W-:Y:S02]  /*21200*/  HFMA2 R83, R83, R32.reuse.H1_H1, -132, -132 ;  /* 0xd820d82053537431 */ /* 0x080fe40000060020 */
[-C--:B------:R-:W-:Y:S02]  /*21210*/  HFMA2 R89, R89, R32.reuse.H1_H1, -132, -132 ;  /* 0xd820d82059597431 */ /* 0x080fe40000060020 */
[-C--:B------:R-:W-:Y:S02]  /*21220*/  HFMA2 R81, R81, R32.reuse.H1_H1, -132, -132 ;  /* 0xd820d82051517431 */ /* 0x080fe40000060020 */
[-C--:B------:R-:W-:Y:S02]  /*21230*/  HFMA2 R53, R53, R32.reuse.H1_H1, -132, -132 ;  /* 0xd820d82035357431 */ /* 0x080fe40000060020 */
[----:B------:R-:W-:-:S02]  /*21240*/  HFMA2 R51, R51, R32.H1_H1, -132, -132 ;  /* 0xd820d82033337431 */ /* 0x000fc40000060020 */
[-C--:B------:R-:W-:Y:S02]  /*21250*/  HFMA2 R49, R49, R32.reuse.H1_H1, -132, -132 ;  /* 0xd820d82031317431 */ /* 0x080fe40000060020 */
[-C--:B------:R-:W-:Y:S02]  /*21260*/  HFMA2 R59, R59, R32.reuse.H0_H0, -20, -20 ;  /* 0xcd00cd003b3b7431 */ /* 0x080fe40000040020 */
[-C--:B------:R-:W-:Y:S02]  /*21270*/  HFMA2 R47, R47, R32.reuse.H0_H0, -20, -20 ;  /* 0xcd00cd002f2f7431 */ /* 0x080fe40000040020 */
[-C--:B------:R-:W-:Y:S02]  /*21280*/  HFMA2 R21, R21, R32.reuse.H0_H0, -20, -20 ;  /* 0xcd00cd0015157431 */ /* 0x080fe40000040020 */
[----:B------:R-:W-:Y:S02]  /*21290*/  HFMA2 R23, R31, R32.H0_H0, -20, -20 ;  /* 0xcd00cd001f177431 */ /* 0x000fe40000040020 */
        /* <DEDUP_REMOVED lines=90> */
.L_x_1607:
        /* <DEDUP_REMOVED lines=77> */
.L_x_1608:
        /* <DEDUP_REMOVED lines=77> */
.L_x_1609:
        /* <DEDUP_REMOVED lines=77> */
.L_x_1610:
        /* <DEDUP_REMOVED lines=11> */
[----:B------:R-:W-:Y:S01]  /*22760*/  MOV R120, R40 ;  /* 0x0000002800787202 */ /* 0x000fe20000000f00 */
[----:B------:R-:W-:Y:S01]  /*22770*/  LDS.128 R24, [UR4+0x2a0] ;  /* 0x0002a004ff187984 */ /* 0x000fe20008000c00 */
        /* <DEDUP_REMOVED lines=47> */
[-C--:B------:R-:W-:Y:S02]  /*22a70*/  HFMA2 R107, R48, R31.reuse, R107 ;  /* 0x0000001f306b7231 */ /* 0x080fe4000000006b */
[----:B------:R-:W-:Y:S01]  /*22a80*/  HFMA2 R29, R50, R31, R29 ;  /* 0x0000001f321d7231 */ /* 0x000fe2000000001d */
[-C--:B------:R-:W-:Y:S02]  /*22a90*/  HFMA2.MMA R28, R58, R30.reuse, R32 ;  /* 0x0000001e3a1c7235 */ /* 0x080fe40000000020 */
[----:B------:R-:W-:Y:S01]  /*22aa0*/  HFMA2.MMA R106, R56, R30, R106 ;  /* 0x0000001e386a7235 */ /* 0x000fe2000000006a */
[----:B------:R-:W0:Y:S05]  /*22ab0*/  LDS.128 R32, [UR4+0x280] ;  /* 0x00028004ff207984 */ /* 0x000e2a0008000c00 */
[----:B------:R-:W-:-:S02]  /*22ac0*/  HFMA2.MMA R28, R51, R31, R28 ;  /* 0x0000001f331c7235 */ /* 0x000fc4000000001c */
[----:B------:R-:W-:Y:S01]  /*22ad0*/  HFMA2.MMA R106, R49, R31, R106 ;  /* 0x0000001f316a7235 */ /* 0x000fe2000000006a */
[-C--:B-1----:R-:W-:Y:S02]  /*22ae0*/  HFMA2 R29, R42, R36.reuse, R29 ;  /* 0x000000242a1d7231 */ /* 0x082fe4000000001d */
[----:B------:R-:W-:-:S03]  /*22af0*/  HFMA2 R107, R44, R36, R107 ;  /* 0x000000242c6b7231 */ /* 0x000fc6000000006b */
[-C--:B------:R-:W-:Y:S02]  /*22b00*/  HFMA2.MMA R28, R41, R36.reuse, R28 ;  /* 0x00000024291c7235 */ /* 0x080fe4000000001c */
[----:B------:R-:W-:Y:S01]  /*22b10*/  HFMA2.MMA R30, R43, R36, R106 ;  /* 0x000000242b1e7235 */ /* 0x000fe2000000006a */
[----:B------:R-:W-:Y:S01]  /*22b20*/  MOV R106, R17 ;  /* 0x00000011006a7202 */ /* 0x000fe20000000f00 */
[----:B------:R-:W-:-:S04]  /*22b30*/  HFMA2 R17, R108, R37, R29 ;  /* 0x000000256c117231 */ /* 0x000fc8000000001d */
[-C--:B------:R-:W-:Y:S01]  /*22b40*/  HFMA2 R18, R109, R38.reuse, R17 ;  /* 0x000000266d127231 */ /* 0x080fe20000000011 */
[-C--:B------:R-:W-:Y:S02]  /*22b50*/  HFMA2.MMA R19, R106, R37.reuse, R28 ;  /* 0x000000256a137235 */ /* 0x080fe4000000001c */
[----:B------:R-:W-:Y:S01]  /*22b60*/  HFMA2.MMA R20, R110, R37, R30 ;  /* 0x000000256e147235 */ /* 0x000fe2000000001e */
[----:B------:R-:W-:Y:S01]  /*22b70*/  HFMA2 R37, R112, R37, R107 ;  /* 0x0000002570257231 */ /* 0x000fe2000000006b */
[----:B------:R-:W-:Y:S01]  /*22b80*/  MOV R107, R21 ;  /* 0x00000015006b7202 */ /* 0x000fe20000000f00 */
[----:B------:R-:W1:Y:S01]  /*22b90*/  LDS.128 R28, [UR4+0x290] ;  /* 0x00029004ff1c7984 */ /* 0x000e620008000c00 */
[-C--:B------:R-:W-:Y:S02]  /*22ba0*/  HFMA2 R18, R116, R39.reuse, R18 ;  /* 0x0000002774127231 */ /* 0x080fe40000000012 */
[----:B------:R-:W-:Y:S02]  /*22bb0*/  HFMA2 R37, R113, R38, R37 ;  /* 0x0000002671257231 */ /* 0x000fe40000000025 */
[-C--:B------:R-:W-:Y:S01]  /*22bc0*/  HFMA2.MMA R19, R107, R38.reuse, R19 ;  /* 0x000000266b137235 */ /* 0x080fe20000000013 */
[----:B------:R-:W-:Y:S01]  /*22bd0*/  HADD2 R18, R18.H0_H0, R18.H1_H1 ;  /* 0x3000001212127230 */ /* 0x000fe20000000800 */
[----:B------:R-:W-:Y:S01]  /*22be0*/  HFMA2.MMA R20, R111, R38, R20 ;  /* 0x000000266f147235 */ /* 0x000fe20000000014 */
[----:B------:R-:W-:-:S04]  /*22bf0*/  HFMA2 R36, R120, R39, R37 ;  /* 0x0000002778247231 */ /* 0x000fc80000000025 */
[----:B------:R-:W-:Y:S01]  /*22c00*/  HADD2 R36, R36.H0_H0, R36.H1_H1 ;  /* 0x3000002424247230 */ /* 0x000fe20000000800 */
        /* <DEDUP_REMOVED lines=20> */
[----:B------:R-:W-:Y:S01]  /*22d50*/  PRMT R19, R19, 0x5410, R36 ;  /* 0x0000541013137816 */ /* 0x000fe20000000024 */
[-C--:B-1----:R-:W-:Y:S01]  /*22d60*/  HFMA2 R33, R72, R28.reuse, R33 ;  /* 0x0000001c48217231 */ /* 0x082fe20000000021 */
[-C--:B------:R-:W-:Y:S01]  /*22d70*/  HFMA2.MMA R38, R89, R35.reuse, R32 ;  /* 0x0000002359267235 */ /* 0x080fe20000000020 */
[----:B------:R-:W-:Y:S01]  /*22d80*/  HFMA2 R32, R77, R35, R39 ;  /* 0x000000234d207231 */ /* 0x000fe20000000027 */
[----:B------:R-:W-:Y:S01]  /*22d90*/  HFMA2.MMA R34, R81, R35, R37 ;  /* 0x0000002351227235 */ /* 0x000fe20000000025 */
[----:B------:R-:W-:Y:S02]  /*22da0*/  HFMA2 R35, R71, R29, R33 ;  /* 0x0000001d47237231 */ /* 0x000fe40000000021 */
[----:B------:R-:W-:Y:S02]  /*22db0*/  HFMA2 R32, R64, R28, R32 ;  /* 0x0000001c40207231 */ /* 0x000fe40000000020 */
[----:B------:R-:W-:Y:S01]  /*22dc0*/  HFMA2 R7, R19, R93, R7 ;  /* 0x0000005d13077231 */ /* 0x000fe20000000007 */
[-C--:B------:R-:W-:Y:S01]  /*22dd0*/  HFMA2.MMA R38, R76, R28.reuse, R38 ;  /* 0x0000001c4c267235 */ /* 0x080fe20000000026 */
[----:B------:R-:W-:Y:S01]  /*22de0*/  HFMA2 R32, R63, R29, R32 ;  /* 0x0000001d3f207231 */ /* 0x000fe20000000020 */
[----:B------:R-:W-:Y:S01]  /*22df0*/  HFMA2.MMA R34, R68, R28, R34 ;  /* 0x0000001c44227235 */ /* 0x000fe20000000022 */
[----:B------:R-:W-:-:S04]  /*22e00*/  HFMA2 R28, R70, R30, R35 ;  /* 0x0000001e461c7231 */ /* 0x000fc80000000023 */
[-C--:B------:R-:W-:Y:S01]  /*22e10*/  HFMA2 R28, R69, R31.reuse, R28 ;  /* 0x0000001f451c7231 */ /* 0x080fe2000000001c */
        /* <DEDUP_REMOVED lines=8> */
[----:B------:R-:W-:-:S02]  /*22ea0*/  HFMA2.MMA R29, R66, R30, R33 ;  /* 0x0000001e421d7235 */ /* 0x000fc40000000021 */
[----:B------:R-:W1:Y:S01]  /*22eb0*/  LDS.128 R32, [UR4+0x300] ;  /* 0x00030004ff207984 */ /* 0x000e620008000c00 */
[----:B------:R-:W-:-:S03]  /*22ec0*/  HFMA2 R38, R45, R25, R38 ;  /* 0x000000192d267231 */ /* 0x000fc60000000026 */
[-C--:B------:R-:W-:Y:S02]  /*22ed0*/  HFMA2.MMA R30, R73, R31.reuse, R37 ;  /* 0x0000001f491e7235 */ /* 0x080fe40000000025 */
        /* <DEDUP_REMOVED lines=8> */
[-C--:B0-----:R-:W-:Y:S02]  /*22f60*/  HFMA2 R30, R44, R20.reuse, R30 ;  /* 0x000000142c1e7231 */ /* 0x081fe4000000001e */
[----:B------:R-:W-:Y:S01]  /*22f70*/  HFMA2 R28, R50, R27, R25 ;  /* 0x0000001b321c7231 */ /* 0x000fe20000000019 */
[-C--:B------:R-:W-:Y:S01]  /*22f80*/  HFMA2.MMA R29, R58, R26.reuse, R29 ;  /* 0x0000001a3a1d7235 */ /* 0x080fe2000000001d */
[----:B------:R-:W-:Y:S01]  /*22f90*/  HFMA2 R30, R112, R21, R30 ;  /* 0x00000015701e7231 */ /* 0x000fe2000000001e */
        /* <DEDUP_REMOVED lines=8> */
[----:B------:R-:W0:Y:S01]  /*23020*/  LDS.128 R24, [UR4+0x310] ;  /* 0x00031004ff187984 */ /* 0x000e220008000c00 */
[----:B------:R-:W-:Y:S02]  /*23030*/  HADD2 R40, R40.H0_H0, R40.H1_H1 ;  /* 0x3000002828287230 */ /* 0x000fe40000000800 */
[----:B------:R-:W-:Y:S01]  /*23040*/  HFMA2 R38, R116, R23, R28 ;  /* 0x0000001774267231 */ /* 0x000fe2000000001c */
[----:B------:R-:W-:-:S02]  /*23050*/  HFMA2.MMA R29, R41, R20, R29 ;  /* 0x00000014291d7235 */ /* 0x000fc4000000001d */
[----:B------:R-:W-:Y:S01]  /*23060*/  HFMA2.MMA R31, R43, R20, R31 ;  /* 0x000000142b1f7235 */ /* 0x000fe2000000001f */
[----:B------:R-:W-:Y:S01]  /*23070*/  HADD2 R38, R38.H0_H0, R38.H1_H1 ;  /* 0x3000002626267230 */ /* 0x000fe20000000800 */
[----:B-1----:R-:W-:-:S04]  /*23080*/  HFMA2.MMA R20, R92, R32, RZ ;  /* 0x000000205c147235 */ /* 0x002fc800000000ff */
[-C--:B------:R-:W-:Y:S02]  /*23090*/  HFMA2.MMA R29, R106, R21.reuse, R29 ;  /* 0x000000156a1d7235 */ /* 0x080fe4000000001d */
[----:B------:R-:W-:Y:S01]  /*230a0*/  HFMA2.MMA R31, R110, R21, R31 ;  /* 0x000000156e1f7235 */ /* 0x000fe2000000001f */
[----:B------:R-:W-:Y:S01]  /*230b0*/  HFMA2 R21, R88, R32, RZ.H0_H0 ;  /* 0x0000002058157231 */ /* 0x000fe200000400ff */
[----:B------:R-:W-:-:S03]  /*230c0*/  HFMA2.MMA R20, R91, R33, R20 ;  /* 0x000000215b147235 */ /* 0x000fc60000000014 */
[----:B------:R-:W-:Y:S01]  /*230d0*/  HFMA2 R21, R87, R33, R21 ;  /* 0x0000002157157231 */ /* 0x000fe20000000015 */
[-C--:B------:R-:W-:Y:S02]  /*230e0*/  HFMA2.MMA R29, R107, R22.reuse, R29 ;  /* 0x000000166b1d7235 */ /* 0x080fe4000000001d */
[----:B------:R-:W-:Y:S02]  /*230f0*/  HFMA2.MMA R31, R111, R22, R31 ;  /* 0x000000166f1f7235 */ /* 0x000fe4000000001f */
        /* <DEDUP_REMOVED lines=119> */
[-C--:B------:R-:W-:Y:S02]  /*23870*/  HFMA2 R27, R47, R21.reuse, R27 ;  /* 0x000000152f1b7231 */ /* 0x080fe4000000001b */
[----:B------:R-:W-:Y:S02]  /*23880*/  HFMA2 R26, R45, R21, R26 ;  /* 0x000000152d1a7231 */ /* 0x000fe4000000001a */
[-C--:B------:R-:W-:Y:S01]  /*23890*/  HFMA2 R25, R55, R22.reuse, R27 ;  /* 0x0000001637197231 */ /* 0x080fe2000000001b */
[-C--:B------:R-:W-:Y:S01]  /*238a0*/  HFMA2.MMA R29, R59, R21.reuse, R30 ;  /* 0x000000153b1d7235 */ /* 0x080fe2000000001e */
[----:B------:R-:W-:Y:S01]  /*238b0*/  HFMA2 R24, R57, R22, R26 ;  /* 0x0000001639187231 */ /* 0x000fe2000000001a */
[----:B------:R-:W-:Y:S01]  /*238c0*/  HFMA2.MMA R28, R46, R21, R84 ;  /* 0x000000152e1c7235 */ /* 0x000fe20000000054 */
[----:B------:R-:W-:-:S05]  /*238d0*/  HFMA2 R21, R50, R23, R25 ;  /* 0x0000001732157231 */ /* 0x000fca0000000019 */
[-C--:B------:R-:W-:Y:S02]  /*238e0*/  HFMA2.MMA R29, R58, R22.reuse, R29 ;  /* 0x000000163a1d7235 */ /* 0x080fe4000000001d */
[----:B------:R-:W-:Y:S01]  /*238f0*/  HFMA2.MMA R28, R56, R22, R28 ;  /* 0x00000016381c7235 */ /* 0x000fe2000000001c */
[----:B------:R-:W-:Y:S02]  /*23900*/  HFMA2 R22, R48, R23, R24 ;  /* 0x0000001730167231 */ /* 0x000fe40000000018 */
[-C--:B0-----:R-:W-:Y:S02]  /*23910*/  HFMA2 R54, R42, R32.reuse, R21 ;  /* 0x000000202a367231 */ /* 0x081fe40000000015 */
[----:B------:R-:W-:Y:S01]  /*23920*/  HFMA2 R56, R44, R32, R22 ;  /* 0x000000202c387231 */ /* 0x000fe20000000016 */
[-C--:B------:R-:W-:Y:S01]  /*23930*/  HFMA2.MMA R29, R51, R23.reuse, R29 ;  /* 0x00000017331d7235 */ /* 0x080fe2000000001d */
[-C--:B------:R-:W-:Y:S01]  /*23940*/  HFMA2 R54, R108, R33.reuse, R54 ;  /* 0x000000216c367231 */ /* 0x080fe20000000036 */
[----:B------:R-:W-:Y:S01]  /*23950*/  HFMA2.MMA R28, R49, R23, R28 ;  /* 0x00000017311c7235 */ /* 0x000fe2000000001c */
[----:B------:R-:W-:-:S02]  /*23960*/  HFMA2 R56, R112, R33, R56 ;  /* 0x0000002170387231 */ /* 0x000fc40000000038 */
[----:B------:R-:W-:-:S04]  /*23970*/  IMAD.WIDE R48, R102, 0x4, R104 ;  /* 0x0000000466307825 */ /* 0x000fc800078e0268 */
[-C--:B------:R-:W-:Y:S02]  /*23980*/  HFMA2 R58, R109, R34.reuse, R54 ;  /* 0x000000226d3a7231 */ /* 0x080fe40000000036 */
[----:B------:R-:W-:Y:S01]  /*23990*/  HFMA2 R60, R113, R34, R56 ;  /* 0x00000022713c7231 */ /* 0x000fe20000000038 */
[-C--:B------:R-:W-:Y:S01]  /*239a0*/  HFMA2.MMA R53, R41, R32.reuse, R29 ;  /* 0x0000002029357235 */ /* 0x080fe2000000001d */
[-C--:B------:R-:W-:Y:S01]  /*239b0*/  HFMA2 R58, R116, R35.reuse, R58 ;  /* 0x00000023743a7231 */ /* 0x080fe2000000003a */
[----:B------:R-:W-:Y:S01]  /*239c0*/  HFMA2.MMA R55, R43, R32, R28 ;  /* 0x000000202b377235 */ /* 0x000fe2000000001c */
[----:B------:R-:W-:Y:S02]  /*239d0*/  HFMA2 R60, R120, R35, R60 ;  /* 0x00000023783c7231 */ /* 0x000fe4000000003c */
[----:B------:R-:W-:Y:S02]  /*239e0*/  HADD2 R58, R58.H0_H0, R58.H1_H1 ;  /* 0x3000003a3a3a7230 */ /* 0x000fe40000000800 */
[----:B------:R-:W-:Y:S01]  /*239f0*/  HADD2 R60, R60.H0_H0, R60.H1_H1 ;  /* 0x3000003c3c3c7230 */ /* 0x000fe20000000800 */
[----:B------:R-:W-:-:S02]  /*23a00*/  HFMA2.MMA R53, R106, R33, R53 ;  /* 0x000000216a357235 */ /* 0x000fc40000000035 */
[----:B------:R-:W-:-:S06]  /*23a10*/  HFMA2.MMA R55, R110, R33, R55 ;  /* 0x000000216e377235 */ /* 0x000fcc0000000037 */
        /* <DEDUP_REMOVED lines=11> */
.L_x_1606:
[----:B------:R-:W-:Y:S01]  /*23ad0*/  ISETP.GE.AND P0, PT, R98, R103, PT ;  /* 0x000000676200720c */ /* 0x000fe20003f06270 */
[----:B------:R-:W-:-:S03]  /*23ae0*/  ULDC UR5, c[0x0][0x26c] ;  /* 0x00009b0000057ab9 */ /* 0x000fc60000000800 */
[----:B------:R-:W-:-:S13]  /*23af0*/  ISETP.GE.OR P0, PT, R98, UR5, P0 ;  /* 0x0000000562007c0c */ /* 0x000fda0008706670 */
[----:B------:R-:W-:Y:S05]  /*23b00*/  @P0 BRA `(.L_x_1612) ;  /* 0x0000001c00900947 */ /* 0x000fea0003800000 */
[----:B------:R-:W-:Y:S01]  /*23b10*/  SHF.R.S32.HI R19, RZ, 0x1f, R102 ;  /* 0x0000001fff137819 */ /* 0x000fe20000011466 */
[----:B------:R-:W-:Y:S01]  /*23b20*/  ULDC UR5, c[0x0][0x26c] ;  /* 0x00009b0000057ab9 */ /* 0x000fe20000000800 */
[C---:B------:R-:W-:Y:S02]  /*23b30*/  SHF.L.U32 R17, R102.reuse, 0x2, RZ ;  /* 0x0000000266117819 */ /* 0x040fe400000006ff */
[----:B------:R-:W-:-:S07]  /*23b40*/  SHF.L.U64.HI R19, R102, 0x2, R19 ;  /* 0x0000000266137819 */ /* 0x000fce0000010213 */
.L_x_1617:
[----:B------:R-:W-:Y:S02]  /*23b50*/  ISETP.NE.AND P0, PT, R98, R95, PT ;  /* 0x0000005f6200720c */ /* 0x000fe40003f05270 */
[----:B------:R-:W-:Y:S02]  /*23b60*/  MOV R20, R48 ;  /* 0x0000003000147202 */ /* 0x000fe40000000f00 */
[----:B------:R-:W-:-:S06]  /*23b70*/  MOV R21, R49 ;  /* 0x0000003100157202 */ /* 0x000fcc0000000f00 */
[----:B------:R-:W2:Y:S03]  /*23b80*/  LDG.E.128.CONSTANT R20, desc[UR8][R20.64] ;  /* 0x0000000814147981 */ /* 0x000ea6000c1e9d00 */
[----:B------:R-:W-:Y:S01]  /*23b90*/  @!P0 IADD3 R96, R96, 0x1, RZ ;  /* 0x0000000160608810 */ /* 0x000fe20007ffe0ff */
[----:B------:R-:W0:Y:S03]  /*23ba0*/  @!P0 LDC.64 R24, c[0x0][0x248] ;  /* 0x00009200ff188b82 */ /* 0x000e260000000a00 */
[----:B------:R-:W-:-:S06]  /*23bb0*/  @!P0 LEA R28, R96, R1, 0x3 ;  /* 0x00000001601c8211 */ /* 0x000fcc00078e18ff */
[----:B------:R-:W3:Y:S01]  /*23bc0*/  @!P0 LDL.64 R28, [R28] ;  /* 0x000000001c1c8983 */ /* 0x000ee20000100a00 */
[----:B------:R-:W-:Y:S01]  /*23bd0*/  @!P0 LEA R27, R98, 0x1, 0x1 ;  /* 0x00000001621b8811 */ /* 0x000fe200078e08ff */
[----:B------:R-:W-:-:S04]  /*23be0*/  HFMA2.MMA R37, -RZ, RZ, 0, 0.25 ;  /* 0x00003400ff257435 */ /* 0x000fc800000001ff */
[----:B0-----:R-:W-:-:S05]  /*23bf0*/  @!P0 IMAD.WIDE R24, R27, 0x2, R24 ;  /* 0x000000021b188825 */ /* 0x001fca00078e0218 */
[----:B------:R0:W5:Y:S01]  /*23c00*/  @!P0 LDG.E.U16.CONSTANT R47, desc[UR8][R24.64] ;  /* 0x00000008182f8981 */ /* 0x000162000c1e9500 */
[----:B------:R-:W-:Y:S02]  /*23c10*/  PRMT R37, R37, 0x5410, R37 ;  /* 0x0000541025257816 */ /* 0x000fe40000000025 */
[----:B------:R-:W-:Y:S01]  /*23c20*/  MOV R41, 0x2c00 ;  /* 0x00002c0000297802 */ /* 0x000fe20000000f00 */
[----:B------:R-:W-:Y:S01]  /*23c30*/  HFMA2.MMA R42, -RZ, RZ, 0, 0.015625 ;  /* 0x00002400ff2a7435 */ /* 0x000fe200000001ff */
[----:B------:R-:W-:Y:S02]  /*23c40*/  ISETP.NE.AND P1, PT, R100, RZ, PT ;  /* 0x000000ff6400720c */ /* 0x000fe40003f25270 */
[----:B------:R-:W-:Y:S02]  /*23c50*/  ISETP.NE.AND P2, PT, R101, RZ, PT ;  /* 0x000000ff6500720c */ /* 0x000fe40003f45270 */
[----:B------:R-:W-:Y:S02]  /*23c60*/  ISETP.NE.AND P3, PT, R99, RZ, PT ;  /* 0x000000ff6300720c */ /* 0x000fe40003f65270 */
[----:B------:R-:W-:-:S02]  /*23c70*/  ISETP.NE.AND P4, PT, R97, RZ, PT ;  /* 0x000000ff6100720c */ /* 0x000fc40003f85270 */
[C---:B--2---:R-:W-:Y:S02]  /*23c80*/  LOP3.LUT R27, R21.reuse, 0x30003, RZ, 0xc0, !PT ;  /* 0x00030003151b7812 */ /* 0x044fe400078ec0ff */
[----:B------:R-:W-:Y:S02]  /*23c90*/  LOP3.LUT R30, R21, 0xc000c0, RZ, 0xc0, !PT ;  /* 0x00c000c0151e7812 */ /* 0x000fe400078ec0ff */
[----:B------:R-:W-:Y:S02]  /*23ca0*/  SHF.R.U32.HI R43, RZ, 0x8, R21 ;  /* 0x00000008ff2b7819 */ /* 0x000fe40000011615 */
[----:B0-----:R-:W-:Y:S02]  /*23cb0*/  LOP3.LUT R24, R20, 0x30003, RZ, 0xc0, !PT ;  /* 0x0003000314187812 */ /* 0x001fe400078ec0ff */
[----:B---3--:R-:W-:Y:S02]  /*23cc0*/  @!P0 PRMT R94, R28, 0x7610, R94 ;  /* 0x000076101c5e8816 */ /* 0x008fe4000000005e */
[----:B------:R-:W-:-:S02]  /*23cd0*/  @!P0 PRMT R93, R29, 0x7610, R93 ;  /* 0x000076101d5d8816 */ /* 0x000fc4000000005d */
[----:B------:R-:W-:Y:S02]  /*23ce0*/  @!P0 PRMT R94, R94, 0x7610, R28 ;  /* 0x000076105e5e8816 */ /* 0x000fe4000000001c */
[----:B------:R-:W-:Y:S02]  /*23cf0*/  @!P0 PRMT R93, R93, 0x7610, R29 ;  /* 0x000076105d5d8816 */ /* 0x000fe4000000001d */
[C---:B------:R-:W-:Y:S02]  /*23d00*/  LOP3.LUT R28, R21.reuse, 0xc000c, RZ, 0xc0, !PT ;  /* 0x000c000c151c7812 */ /* 0x040fe400078ec0ff */
[----:B------:R-:W-:Y:S02]  /*23d10*/  LOP3.LUT R29, R21, 0x300030, RZ, 0xc0, !PT ;  /* 0x00300030151d7812 */ /* 0x000fe400078ec0ff */
[C---:B------:R-:W-:Y:S02]  /*23d20*/  LOP3.LUT R18, R20.reuse, 0xc000c, RZ, 0xc0, !PT ;  /* 0x000c000c14127812 */ /* 0x040fe400078ec0ff */
[----:B------:R-:W-:-:S02]  /*23d30*/  LOP3.LUT R25, R20, 0x300030, RZ, 0xc0, !PT ;  /* 0x0030003014197812 */ /* 0x000fc400078ec0ff */
[----:B------:R-:W-:Y:S02]  /*23d40*/  LOP3.LUT R26, R20, 0xc000c0, RZ, 0xc0, !PT ;  /* 0x00c000c0141a7812 */ /* 0x000fe400078ec0ff */
[C---:B------:R-:W-:Y:S02]  /*23d50*/  LOP3.LUT R21, R22.reuse, 0xc000c, RZ, 0xc0, !PT ;  /* 0x000c000c16157812 */ /* 0x040fe400078ec0ff */
[----:B------:R-:W-:Y:S02]  /*23d60*/  SHF.R.U32.HI R20, RZ, 0x8, R20 ;  /* 0x00000008ff147819 */ /* 0x000fe40000011614 */
[C---:B------:R-:W-:Y:S02]  /*23d70*/  LOP3.LUT R44, R22.reuse, 0x30003, RZ, 0xc0, !PT ;  /* 0x00030003162c7812 */ /* 0x040fe400078ec0ff */
[C---:B------:R-:W-:Y:S02]  /*23d80*/  LOP3.LUT R31, R22.reuse, 0x300030, RZ, 0xc0, !PT ;  /* 0x00300030161f7812 */ /* 0x040fe400078ec0ff */
[----:B------:R-:W-:-:S02]  /*23d90*/  LOP3.LUT R39, R22, 0xc000c0, RZ, 0xc0, !PT ;  /* 0x00c000c016277812 */ /* 0x000fc400078ec0ff */
[----:B------:R-:W-:Y:S02]  /*23da0*/  SHF.R.U32.HI R45, RZ, 0x8, R22 ;  /* 0x00000008ff2d7819 */ /* 0x000fe40000011616 */
[----:B------:R-:W-:Y:S02]  /*23db0*/  LOP3.LUT R22, R23, 0xc000c, RZ, 0xc0, !PT ;  /* 0x000c000c17167812 */ /* 0x000fe400078ec0ff */
[----:B------:R-:W-:Y:S02]  /*23dc0*/  LOP3.LUT R54, R21, 0x64006400, RZ, 0xfc, !PT ;  /* 0x6400640015367812 */ /* 0x000fe400078efcff */
[----:B------:R-:W-:Y:S02]  /*23dd0*/  LOP3.LUT R21, R20, 0xc000c, RZ, 0xc0, !PT ;  /* 0x000c000c14157812 */ /* 0x000fe400078ec0ff */
[----:B------:R-:W-:Y:S02]  /*23de0*/  LOP3.LUT R56, R22, 0x64006400, RZ, 0xfc, !PT ;  /* 0x6400640016387812 */ /* 0x000fe400078efcff */
[----:B------:R-:W-:-:S02]  /*23df0*/  LOP3.LUT R22, R43, 0xc000c, RZ, 0xc0, !PT ;  /* 0x000c000c2b167812 */ /* 0x000fc400078ec0ff */
[----:B------:R-:W-:Y:S02]  /*23e00*/  LOP3.LUT R21, R21, 0x64006400, RZ, 0xfc, !PT ;  /* 0x6400640015157812 */ /* 0x000fe400078efcff */
[----:B------:R-:W-:Y:S02]  /*23e10*/  SHF.R.U32.HI R53, RZ, 0x8, R23 ;  /* 0x00000008ff357819 */ /* 0x000fe40000011617 */
[C---:B------:R-:W-:Y:S01]  /*23e20*/  LOP3.LUT R46, R23.reuse, 0x30003, RZ, 0xc0, !PT ;  /* 0x00030003172e7812 */ /* 0x040fe200078ec0ff */
[----:B------:R-:W-:Y:S01]  /*23e30*/  HFMA2 R35, R21, R37.H1_H1, -258, -258 ;  /* 0xdc08dc0815237431 */ /* 0x000fe20000060025 */
[C---:B------:R-:W-:Y:S02]  /*23e40*/  LOP3.LUT R36, R23.reuse, 0x300030, RZ, 0xc0, !PT ;  /* 0x0030003017247812 */ /* 0x040fe400078ec0ff */
[----:B------:R-:W-:Y:S02]  /*23e50*/  LOP3.LUT R51, R23, 0xc000c0, RZ, 0xc0, !PT ;  /* 0x00c000c017337812 */ /* 0x000fe400078ec0ff */
        /* <DEDUP_REMOVED lines=32> */
[----:B------:R-:W-:Y:S01]  /*24060*/  HFMA2 R57, R18, R41.H0_H0, -66, -66 ;  /* 0xd420d42012397431 */ /* 0x000fe20000040029 */
        /* <DEDUP_REMOVED lines=10> */
[----:B------:R-:W-:Y:S01]  /*24110*/  LOP3.LUT R25, R25, 0x64006400, RZ, 0xfc, !PT ;  /* 0x6400640019197812 */ /* 0x000fe200078efcff */
[----:B------:R-:W-:Y:S01]  /*24120*/  HFMA2 R40, R21, R42.H0_H0, -18, -18 ;  /* 0xcc80cc8015287431 */ /* 0x000fe2000004002a */
        /* <DEDUP_REMOVED lines=10> */
[----:B------:R-:W-:Y:S01]  /*241d0*/  LOP3.LUT R22, R53, 0x64006400, RZ, 0xfc, !PT ;  /* 0x6400640035167812 */ /* 0x000fe200078efcff */
[-C--:B------:R-:W-:Y:S02]  /*241e0*/  HFMA2 R31, R31, R42.reuse.H0_H0, -18, -18 ;  /* 0xcc80cc801f1f7431 */ /* 0x080fe4000004002a */
[-C--:B------:R-:W-:Y:S02]  /*241f0*/  HFMA2 R30, R23, R42.reuse.H0_H0, -18, -18 ;  /* 0xcc80cc80171e7431 */ /* 0x080fe4000004002a */
[-C--:B------:R-:W-:Y:S02]  /*24200*/  HFMA2 R29, R29, R42.reuse.H0_H0, -18, -18 ;  /* 0xcc80cc801d1d7431 */ /* 0x080fe4000004002a */
[-C--:B------:R-:W-:Y:S02]  /*24210*/  HFMA2 R28, R51, R42.reuse.H0_H0, -18, -18 ;  /* 0xcc80cc80331c7431 */ /* 0x080fe4000004002a */
[----:B------:R-:W-:-:S02]  /*24220*/  HFMA2 R39, R39, R42.H0_H0, -18, -18 ;  /* 0xcc80cc8027277431 */ /* 0x000fc4000004002a */
[-C--:B------:R-:W-:Y:S02]  /*24230*/  HFMA2 R38, R25, R42.reuse.H0_H0, -18, -18 ;  /* 0xcc80cc8019267431 */ /* 0x080fe4000004002a */
[----:B------:R-:W-:Y:S02]  /*24240*/  HFMA2 R42, R55, R42.H0_H0, -18, -18 ;  /* 0xcc80cc80372a7431 */ /* 0x000fe4000004002a */
[-C--:B------:R-:W-:Y:S02]  /*24250*/  HFMA2 R63, R58, R41.reuse.H0_H0, -66, -66 ;  /* 0xd420d4203a3f7431 */ /* 0x080fe40000040029 */
[----:B------:R-:W-:Y:S02]  /*24260*/  HFMA2 R36, R36, R41.H0_H0, -66, -66 ;  /* 0xd420d42024247431 */ /* 0x000fe40000040029 */
[----:B------:R-:W-:Y:S02]  /*24270*/  HADD2 R53, R44, -1026, -1026 ;  /* 0xe402e4022c357430 */ /* 0x000fe40000000000 */
[----:B------:R-:W-:-:S02]  /*24280*/  HADD2 R55, R46, -1026, -1026 ;  /* 0xe402e4022e377430 */ /* 0x000fc40000000000 */
[----:B------:R-:W-:Y:S02]  /*24290*/  HFMA2 R41, R60, R41.H0_H0, -66, -66 ;  /* 0xd420d4203c297431 */ /* 0x000fe40000040029 */
[----:B------:R-:W-:Y:S02]  /*242a0*/  HADD2 R58, R24, -1026, -1026 ;  /* 0xe402e402183a7430 */ /* 0x000fe40000000000 */
[----:B------:R-:W-:Y:S02]  /*242b0*/  HADD2 R51, R27, -1026, -1026 ;  /* 0xe402e4021b337430 */ /* 0x000fe40000000000 */
[----:B------:R-:W-:Y:S02]  /*242c0*/  HADD2 R45, R20, -1026, -1026 ;  /* 0xe402e402142d7430 */ /* 0x000fe40000000000 */
[----:B------:R-:W-:Y:S02]  /*242d0*/  HADD2 R43, R43, -1026, -1026 ;  /* 0xe402e4022b2b7430 */ /* 0x000fe40000000000 */
[----:B------:R-:W-:-:S02]  /*242e0*/  HADD2 R44, R21, -1026, -1026 ;  /* 0xe402e402152c7430 */ /* 0x000fc40000000000 */
        /* <DEDUP_REMOVED lines=17> */
[-C--:B-1----:R-:W-:Y:S01]  /*24400*/  HFMA2 R62, R43, R24.reuse, R62 ;  /* 0x000000182b3e7231 */ /* 0x082fe2000000003e */
        /* <DEDUP_REMOVED lines=26> */
.L_x_1613:
        /* <DEDUP_REMOVED lines=43> */
.L_x_1614:
        /* <DEDUP_REMOVED lines=43> */
.L_x_1615:
[----:B-----5:R-:W-:Y:S01]  /*24b10*/  @!P0 IADD3 R95, R47, R98, RZ ;  /* 0x000000622f5f8210 */ /* 0x020fe20007ffe0ff */
[----:B------:R-:W-:Y:S06]  /*24b20*/  @!P4 BRA `(.L_x_1616) ;  /* 0x0000000000a8c947 */ /* 0x000fec0003800000 */
        /* <DEDUP_REMOVED lines=42> */
.L_x_1616:
[----:B------:R-:W0:Y:S01]  /*24dd0*/  LDS.128 R24, [UR4+0x200] ;  /* 0x00020004ff187984 */ /* 0x000e220008000c00 */
[----:B------:R-:W-:Y:S02]  /*24de0*/  MOV R47, R58 ;  /* 0x0000003a002f7202 */ /* 0x000fe40000000f00 */
[----:B------:R-:W-:Y:S01]  /*24df0*/  MOV R66, R35 ;  /* 0x0000002300427202 */ /* 0x000fe20000000f00 */
[----:B------:R-:W1:Y:S01]  /*24e00*/  LDS.128 R20, [UR4+0x210] ;  /* 0x00021004ff147984 */ /* 0x000e620008000c00 */
[----:B------:R-:W-:Y:S02]  /*24e10*/  MOV R70, R33 ;  /* 0x0000002100467202 */ /* 0x000fe40000000f00 */
[----:B------:R-:W-:Y:S02]  /*24e20*/  MOV R68, R34 ;  /* 0x0000002200447202 */ /* 0x000fe40000000f00 */
[----:B------:R-:W-:Y:S02]  /*24e30*/  MOV R72, R32 ;  /* 0x0000002000487202 */ /* 0x000fe40000000f00 */
[----:B------:R-:W-:Y:S01]  /*24e40*/  LDS.128 R32, [UR4+0x290] ;  /* 0x00029004ff207984 */ /* 0x000fe20008000c00 */
[----:B------:R-:W-:-:S02]  /*24e50*/  IADD3 R48, P0, R48, R17, RZ ;  /* 0x0000001130307210 */ /* 0x000fc40007f1e0ff */
[----:B------:R-:W-:Y:S02]  /*24e60*/  IADD3 R98, R98, 0x10, RZ ;  /* 0x0000001062627810 */ /* 0x000fe40007ffe0ff */
[----:B------:R-:W-:Y:S02]  /*24e70*/  IADD3.X R49, R49, R19, RZ, P0, !PT ;  /* 0x0000001331317210 */ /* 0x000fe400007fe4ff */
[C---:B------:R-:W-:Y:S02]  /*24e80*/  ISETP.GE.AND P0, PT, R98.reuse, UR5, PT ;  /* 0x0000000562007c0c */ /* 0x040fe4000bf06270 */
[----:B------:R-:W-:Y:S01]  /*24e90*/  ISETP.LT.AND P1, PT, R98, R103, PT ;  /* 0x000000676200720c */ /* 0x000fe20003f21270 */
[-C--:B0-----:R-:W-:Y:S01]  /*24ea0*/  HFMA2.MMA R58, R47, R24.reuse, RZ ;  /* 0x000000182f3a7235 */ /* 0x081fe200000000ff */
[-C--:B------:R-:W-:Y:S01]  /*24eb0*/  HFMA2 R60, R51, R24.reuse, RZ.H0_H0 ;  /* 0x00000018333c7231 */ /* 0x080fe200000400ff */
[----:B------:R-:W-:Y:S01]  /*24ec0*/  HFMA2.MMA R62, R53, R24, RZ ;  /* 0x00000018353e7235 */ /* 0x000fe200000000ff */
[----:B------:R-:W-:-:S02]  /*24ed0*/  HFMA2 R24, R55, R24, RZ.H0_H0 ;  /* 0x0000001837187231 */ /* 0x000fc400000400ff */
[-C--:B------:R-:W-:Y:S02]  /*24ee0*/  HFMA2 R60, R52, R25.reuse, R60 ;  /* 0x00000019343c7231 */ /* 0x080fe4000000003c */
[----:B------:R-:W-:Y:S01]  /*24ef0*/  HFMA2 R64, R56, R25, R24 ;  /* 0x0000001938407231 */ /* 0x000fe20000000018 */
[-C--:B------:R-:W-:Y:S02]  /*24f00*/  HFMA2.MMA R58, R50, R25.reuse, R58 ;  /* 0x00000019323a7235 */ /* 0x080fe4000000003a */
[----:B------:R-:W-:Y:S01]  /*24f10*/  HFMA2.MMA R62, R54, R25, R62 ;  /* 0x00000019363e7235 */ /* 0x000fe2000000003e */
[----:B------:R-:W-:Y:S01]  /*24f20*/  HFMA2 R25, R59, R26, R60 ;  /* 0x0000001a3b197231 */ /* 0x000fe2000000003c */
[----:B------:R-:W-:-:S04]  /*24f30*/  MOV R60, R30 ;  /* 0x0000001e003c7202 */ /* 0x000fc80000000f00 */
[-C--:B------:R-:W-:Y:S01]  /*24f40*/  HFMA2.MMA R24, R57, R26.reuse, R58 ;  /* 0x0000001a39187235 */ /* 0x080fe2000000003a */
[----:B------:R-:W-:Y:S01]  /*24f50*/  MOV R58, R31 ;  /* 0x0000001f003a7202 */ /* 0x000fe20000000f00 */
[----:B------:R-:W-:Y:S01]  /*24f60*/  HFMA2.MMA R65, R61, R26, R62 ;  /* 0x0000001a3d417235 */ /* 0x000fe2000000003e */
[----:B------:R-:W-:Y:S01]  /*24f70*/  HFMA2 R26, R63, R26, R64 ;  /* 0x0000001a3f1a7231 */ /* 0x000fe20000000040 */
[----:B------:R-:W-:Y:S01]  /*24f80*/  MOV R62, R29 ;  /* 0x0000001d003e7202 */ /* 0x000fe20000000f00 */
[-C--:B------:R-:W-:Y:S01]  /*24f90*/  HFMA2 R25, R60, R27.reuse, R25 ;  /* 0x0000001b3c197231 */ /* 0x080fe20000000019 */
[----:B------:R-:W-:Y:S02]  /*24fa0*/  MOV R64, R28 ;  /* 0x0000001c00407202 */ /* 0x000fe40000000f00 */
[-C--:B------:R-:W-:Y:S01]  /*24fb0*/  HFMA2.MMA R24, R58, R27.reuse, R24 ;  /* 0x0000001b3a187235 */ /* 0x080fe20000000018 */
[----:B------:R-:W0:Y:S01]  /*24fc0*/  LDS.128 R28, [UR4+0x280] ;  /* 0x00028004ff1c7984 */ /* 0x000e220008000c00 */
[----:B------:R-:W-:Y:S01]  /*24fd0*/  HFMA2.MMA R65, R62, R27, R65 ;  /* 0x0000001b3e417235 */ /* 0x000fe20000000041 */
[----:B------:R-:W-:-:S02]  /*24fe0*/  HFMA2 R26, R64, R27, R26 ;  /* 0x0000001b401a7231 */ /* 0x000fc4000000001a */
[-C--:B-1----:R-:W-:Y:S02]  /*24ff0*/  HFMA2 R25, R43, R20.reuse, R25 ;  /* 0x000000142b197231 */ /* 0x082fe40000000019 */
[----:B------:R-:W-:Y:S01]  /*25000*/  HFMA2 R26, R46, R20, R26 ;  /* 0x000000142e1a7231 */ /* 0x000fe2000000001a */
[-C--:B------:R-:W-:Y:S01]  /*25010*/  HFMA2.MMA R24, R45, R20.reuse, R24 ;  /* 0x000000142d187235 */ /* 0x080fe20000000018 */
[-C--:B------:R-:W-:Y:S01]  /*25020*/  HFMA2 R25, R68, R21.reuse, R25 ;  /* 0x0000001544197231 */ /* 0x080fe20000000019 */
[----:B------:R-:W-:Y:S01]  /*25030*/  HFMA2.MMA R65, R44, R20, R65 ;  /* 0x000000142c417235 */ /* 0x000fe20000000041 */
[----:B------:R-:W-:Y:S02]  /*25040*/  HFMA2 R26, R72, R21, R26 ;  /* 0x00000015481a7231 */ /* 0x000fe4000000001a */
[----:B------:R-:W-:-:S03]  /*25050*/  HFMA2 R25, R36, R22, R25 ;  /* 0x0000001624197231 */ /* 0x000fc60000000019 */
[-C--:B------:R-:W-:Y:S01]  /*25060*/  HFMA2.MMA R24, R66, R21.reuse, R24 ;  /* 0x0000001542187235 */ /* 0x080fe20000000018 */
[-C--:B------:R-:W-:Y:S01]  /*25070*/  HFMA2 R25, R39, R23.reuse, R25 ;  /* 0x0000001727197231 */ /* 0x080fe20000000019 */
[----:B------:R-:W-:Y:S01]  /*25080*/  HFMA2.MMA R65, R70, R21, R65 ;  /* 0x0000001546417235 */ /* 0x000fe20000000041 */
[----:B------:R-:W-:Y:S02]  /*25090*/  HFMA2 R21, R41, R22, R26 ;  /* 0x0000001629157231 */ /* 0x000fe4000000001a */
[----:B------:R-:W-:Y:S02]  /*250a0*/  HADD2 R67, R25.H0_H0, R25.H1_H1 ;  /* 0x3000001919437230 */ /* 0x000fe40000000800 */
[----:B------:R-:W-:Y:S01]  /*250b0*/  HFMA2 R21, R42, R23, R21 ;  /* 0x000000172a157231 */ /* 0x000fe20000000015 */
[-C--:B------:R-:W-:Y:S02]  /*250c0*/  HFMA2.MMA R20, R37, R22.reuse, R24 ;  /* 0x0000001625147235 */ /* 0x080fe40000000018 */
[----:B------:R-:W-:Y:S01]  /*250d0*/  HFMA2.MMA R65, R18, R22, R65 ;  /* 0x0000001612417235 */ /* 0x000fe20000000041 */
[----:B------:R-:W-:Y:S01]  /*250e0*/  HADD2 R71, R21.H0_H0, R21.H1_H1 ;  /* 0x3000001515477230 */ /* 0x000fe20000000800 */
[----:B------:R-:W1:Y:S04]  /*250f0*/  LDS.128 R24, [UR4+0x300] ;  /* 0x00030004ff187984 */ /* 0x000e680008000c00 */
[----:B------:R-:W-:-:S02]  /*25100*/  HFMA2.MMA R20, R40, R23, R20 ;  /* 0x0000001728147235 */ /* 0x000fc40000000014 */
[----:B------:R-:W-:Y:S02]  /*25110*/  HFMA2.MMA R69, R38, R23, R65 ;  /* 0x0000001726457235 */ /* 0x000fe40000000041 */
[----:B0-----:R-:W-:-:S06]  /*25120*/  HFMA2.MMA R22, R53, R28, RZ ;  /* 0x0000001c35167235 */ /* 0x001fcc00000000ff */
[----:B------:R-:W-:Y:S01]  /*25130*/  HADD2 R65, R20.H0_H0, R20.H1_H1 ;  /* 0x3000001414417230 */ /* 0x000fe20000000800 */
[----:B------:R-:W-:Y:S01]  /*25140*/  HFMA2.MMA R20, R47, R28, RZ ;  /* 0x0000001c2f147235 */ /* 0x000fe200000000ff */
[-C--:B------:R-:W-:Y:S02]  /*25150*/  HFMA2 R21, R51, R28.reuse, RZ.H0_H0 ;  /* 0x0000001c33157231 */ /* 0x080fe400000400ff */
[----:B------:R-:W-:Y:S01]  /*25160*/  HFMA2 R28, R55, R28, RZ.H0_H0 ;  /* 0x0000001c371c7231 */ /* 0x000fe200000400ff */
[----:B------:R-:W-:Y:S01]  /*25170*/  PRMT R65, R65, 0x5410, R67 ;  /* 0x0000541041417816 */ /* 0x000fe20000000043 */
[-C--:B------:R-:W-:Y:S01]  /*25180*/  HFMA2 R21, R52, R29.reuse, R21 ;  /* 0x0000001d34157231 */ /* 0x080fe20000000015 */
[-C--:B------:R-:W-:Y:S01]  /*25190*/  HFMA2.MMA R22, R54, R29.reuse, R22 ;  /* 0x0000001d36167235 */ /* 0x080fe20000000016 */
[----:B------:R-:W-:Y:S01]  /*251a0*/  HFMA2 R23, R56, R29, R28 ;  /* 0x0000001d38177231 */ /* 0x000fe2000000001c */
[----:B------:R-:W-:Y:S01]  /*251b0*/  HFMA2.MMA R20, R50, R29, R20 ;  /* 0x0000001d32147235 */ /* 0x000fe20000000014 */
[----:B------:R-:W-:Y:S01]  /*251c0*/  HFMA2 R28, R59, R30, R21 ;  /* 0x0000001e3b1c7231 */ /* 0x000fe20000000015 */
[----:B------:R-:W-:Y:S01]  /*251d0*/  HFMA2.MMA R8, R65, R94, R8 ;  /* 0x0000005e41087235 */ /* 0x000fe20000000008 */
[----:B------:R-:W-:-:S02]  /*251e0*/  HADD2 R69, R69.H0_H0, R69.H1_H1 ;  /* 0x3000004545457230 */ /* 0x000fc40000000800 */
[-C--:B------:R-:W-:Y:S01]  /*251f0*/  HFMA2 R28, R60, R31.reuse, R28 ;  /* 0x0000001f3c1c7231 */ /* 0x080fe2000000001c */
[-C--:B------:R-:W-:Y:S02]  /*25200*/  HFMA2.MMA R73, R61, R30.reuse, R22 ;  /* 0x0000001e3d497235 */ /* 0x080fe40000000016 */
[----:B------:R-:W-:Y:S01]  /*25210*/  HFMA2.MMA R29, R57, R30, R20 ;  /* 0x0000001e391d7235 */ /* 0x000fe20000000014 */
[----:B------:R-:W-:Y:S01]  /*25220*/  HFMA2 R30, R63, R30, R23 ;  /* 0x0000001e3f1e7231 */ /* 0x000fe20000000017 */
[----:B------:R-:W-:Y:S01]  /*25230*/  PRMT R69, R69, 0x5410, R71 ;  /* 0x0000541045457816 */ /* 0x000fe20000000047 */
[-C--:B------:R-:W-:Y:S01]  /*25240*/  HFMA2 R28, R43, R32.reuse, R28 ;  /* 0x000000202b1c7231 */ /* 0x080fe2000000001c */
[----:B------:R-:W0:Y:S01]  /*25250*/  LDS.128 R20, [UR4+0x310] ;  /* 0x00031004ff147984 */ /* 0x000e220008000c00 */
        /* <DEDUP_REMOVED lines=11> */
[----:B-1----:R-:W-:Y:S01]  /*25310*/  HFMA2.MMA R32, R47, R24, RZ ;  /* 0x000000182f207235 */ /* 0x002fe200000000ff */
[----:B------:R-:W-:Y:S02]  /*25320*/  HADD2 R74, R28.H0_H0, R28.H1_H1 ;  /* 0x3000001c1c4a7230 */ /* 0x000fe40000000800 */
[----:B------:R-:W-:Y:S01]  /*25330*/  HFMA2 R76, R42, R35, R30 ;  /* 0x000000232a4c7231 */ /* 0x000fe2000000001e */
[-C--:B------:R-:W-:Y:S01]  /*25340*/  HFMA2.MMA R73, R70, R33.reuse, R73 ;  /* 0x0000002146497235 */ /* 0x080fe20000000049 */
[----:B------:R-:W-:Y:S01]  /*25350*/  HFMA2 R7, R69, R93, R7 ;  /* 0x0000005d45077231 */ /* 0x000fe20000000007 */
[----:B------:R-:W-:Y:S01]  /*25360*/  HFMA2.MMA R29, R66, R33, R29 ;  /* 0x00000021421d7235 */ /* 0x000fe2000000001d */
[----:B------:R-:W-:Y:S01]  /*25370*/  HFMA2 R33, R51, R24, RZ.H0_H0 ;  /* 0x0000001833217231 */ /* 0x000fe200000400ff */
[----:B------:R-:W-:Y:S01]  /*25380*/  HFMA2.MMA R32, R50, R25, R32 ;  /* 0x0000001932207235 */ /* 0x000fe20000000020 */
[----:B------:R-:W-:-:S02]  /*25390*/  HADD2 R76, R76.H0_H0, R76.H1_H1 ;  /* 0x3000004c4c4c7230 */ /* 0x000fc40000000800 */
        /* <DEDUP_REMOVED lines=9> */
[----:B------:R-:W-:Y:S01]  /*25430*/  HFMA2 R25, R59, R26, R33 ;  /* 0x0000001a3b197231 */ /* 0x000fe20000000021 */
[----:B------:R-:W-:-:S03]  /*25440*/  HFMA2.MMA R24, R57, R26, R32 ;  /* 0x0000001a39187235 */ /* 0x000fc60000000020 */
[-C--:B------:R-:W-:Y:S02]  /*25450*/  HFMA2 R25, R60, R27.reuse, R25 ;  /* 0x0000001b3c197231 */ /* 0x080fe40000000019 */
[----:B------:R-:W-:Y:S01]  /*25460*/  HADD2 R75, R75.H0_H0, R75.H1_H1 ;  /* 0x3000004b4b4b7230 */ /* 0x000fe20000000800 */
[----:B------:R-:W-:Y:S01]  /*25470*/  HFMA2.MMA R77, R61, R26, R34 ;  /* 0x0000001a3d4d7235 */ /* 0x000fe20000000022 */
[----:B------:R-:W-:Y:S01]  /*25480*/  HADD2 R73, R29.H0_H0, R29.H1_H1 ;  /* 0x3000001d1d497230 */ /* 0x000fe20000000800 */
[-C--:B------:R-:W-:Y:S01]  /*25490*/  HFMA2.MMA R24, R58, R27.reuse, R24 ;  /* 0x0000001b3a187235 */ /* 0x080fe20000000018 */
[----:B------:R-:W1:Y:S01]  /*254a0*/  LDS.128 R28, [UR4+0x380] ;  /* 0x00038004ff1c7984 */ /* 0x000e620008000c00 */
[----:B------:R-:W-:Y:S01]  /*254b0*/  HFMA2 R26, R63, R26, R35 ;  /* 0x0000001a3f1a7231 */ /* 0x000fe20000000023 */
[----:B------:R-:W-:Y:S01]  /*254c0*/  PRMT R75, R75, 0x5410, R76 ;  /* 0x000054104b4b7816 */ /* 0x000fe2000000004c */
[-C--:B0-----:R-:W-:Y:S01]  /*254d0*/  HFMA2 R25, R43, R20.reuse, R25 ;  /* 0x000000142b197231 */ /* 0x081fe20000000019 */
[----:B------:R-:W0:Y:S01]  /*254e0*/  LDS.128 R32, [UR4+0x390] ;  /* 0x00039004ff207984 */ /* 0x000e220008000c00 */
[----:B------:R-:W-:Y:S01]  /*254f0*/  HFMA2.MMA R77, R62, R27, R77 ;  /* 0x0000001b3e4d7235 */ /* 0x000fe2000000004d */
[----:B------:R-:W-:Y:S01]  /*25500*/  HFMA2 R26, R64, R27, R26 ;  /* 0x0000001b401a7231 */ /* 0x000fe2000000001a */
[-C--:B------:R-:W-:Y:S01]  /*25510*/  HFMA2.MMA R24, R45, R20.reuse, R24 ;  /* 0x000000142d187235 */ /* 0x080fe20000000018 */
[-C--:B------:R-:W-:Y:S01]  /*25520*/  HFMA2 R25, R68, R21.reuse, R25 ;  /* 0x0000001544197231 */ /* 0x080fe20000000019 */
[----:B------:R-:W-:Y:S01]  /*25530*/  PRMT R73, R73, 0x5410, R74 ;  /* 0x0000541049497816 */ /* 0x000fe2000000004a */
[----:B------:R-:W-:Y:S01]  /*25540*/  HFMA2 R26, R46, R20, R26 ;  /* 0x000000142e1a7231 */ /* 0x000fe2000000001a */
[----:B------:R-:W-:Y:S01]  /*25550*/  UIADD3 UR4, UR4, 0x20, URZ ;  /* 0x0000002004047890 */ /* 0x000fe2000fffe03f */
[-C--:B------:R-:W-:Y:S01]  /*25560*/  HFMA2 R25, R36, R22.reuse, R25 ;  /* 0x0000001624197231 */ /* 0x080fe20000000019 */
        /* <DEDUP_REMOVED lines=8> */
[----:B------:R-:W-:-:S03]  /*255f0*/  HFMA2.MMA R20, R37, R22, R24 ;  /* 0x0000001625147235 */ /* 0x000fc60000000018 */
[----:B------:R-:W-:-:S03]  /*25600*/  HADD2 R21, R21.H0_H0, R21.H1_H1 ;  /* 0x3000001515157230 */ /* 0x000fc60000000800 */
[----:B------:R-:W-:Y:S02]  /*25610*/  HFMA2.MMA R77, R18, R22, R77 ;  /* 0x00000016124d7235 */ /* 0x000fe4000000004d */
[----:B------:R-:W-:-:S06]  /*25620*/  HFMA2.MMA R20, R40, R23, R20 ;  /* 0x0000001728147235 */ /* 0x000fcc0000000014 */
[----:B------:R-:W-:Y:S01]  /*25630*/  HFMA2.MMA R22, R38, R23, R77 ;  /* 0x0000001726167235 */ /* 0x000fe2000000004d */
[----:B------:R-:W-:Y:S01]  /*25640*/  HFMA2 R23, R42, R23, R26 ;  /* 0x000000172a177231 */ /* 0x000fe2000000001a */
        /* <DEDUP_REMOVED lines=27> */
[----:B------:R-:W-:Y:S02]  /*25800*/  HADD2 R26, R26.H0_H0, R26.H1_H1 ;  /* 0x3000001a1a1a7230 */ /* 0x000fe40000000800 */
[----:B------:R-:W-:Y:S01]  /*25810*/  HADD2 R22, R22.H0_H0, R22.H1_H1 ;  /* 0x3000001616167230 */ /* 0x000fe20000000800 */
[----:B------:R-:W-:Y:S01]  /*25820*/  PRMT R20, R20, 0x5410, R21 ;  /* 0x0000541014147816 */ /* 0x000fe20000000015 */
[----:B------:R-:W-:Y:S01]  /*25830*/  HADD2 R23, R23.H0_H0, R23.H1_H1 ;  /* 0x3000001717177230 */ /* 0x000fe20000000800 */
[-C--:B------:R-:W-:Y:S01]  /*25840*/  HFMA2.MMA R29, R66, R33.reuse, R29 ;  /* 0x00000021421d7235 */ /* 0x080fe2000000001d */
[----:B------:R-:W-:Y:S01]  /*25850*/  HADD2 R28, R28.H0_H0, R28.H1_H1 ;  /* 0x3000001c1c1c7230 */ /* 0x000fe20000000800 */
[----:B------:R-:W-:-:S02]  /*25860*/  HFMA2.MMA R27, R70, R33, R27 ;  /* 0x00000021461b7235 */ /* 0x000fc4000000001b */
[----:B------:R-:W-:Y:S01]  /*25870*/  PRMT R22, R22, 0x5410, R23 ;  /* 0x0000541016167816 */ /* 0x000fe20000000017 */
[----:B------:R-:W-:-:S03]  /*25880*/  HFMA2.MMA R4, R20, R94, R4 ;  /* 0x0000005e14047235 */ /* 0x000fc60000000004 */
[-C--:B------:R-:W-:Y:S01]  /*25890*/  HFMA2.MMA R29, R37, R34.reuse, R29 ;  /* 0x00000022251d7235 */ /* 0x080fe2000000001d */
[----:B------:R-:W-:Y:S01]  /*258a0*/  HFMA2 R3, R22, R93, R3 ;  /* 0x0000005d16037231 */ /* 0x000fe20000000003 */
        /* <DEDUP_REMOVED lines=10> */
.L_x_1612:
[----:B------:R-:W0:Y:S01]  /*25950*/  S2R R18, SR_CTAID.X ;  /* 0x0000000000127919 */ /* 0x000e220000002500 */
[----:B------:R-:W1:Y:S01]  /*25960*/  S2UR UR4, SR_CTAID.Y ;  /* 0x00000000000479c3 */ /* 0x000e620000002600 */
[----:B------:R-:W-:Y:S01]  /*25970*/  HMUL2 R25, R16, R100.H0_H0 ;  /* 0x2000006410197232 */ /* 0x000fe20000000000 */
[----:B------:R-:W0:Y:S06]  /*25980*/  S2R R19, SR_TID.X ;  /* 0x0000000000137919 */ /* 0x000e2c0000002100 */
[----:B------:R-:W2:Y:S08]  /*25990*/  LDC R17, c[0x0][0x23c] ;  /* 0x00008f00ff117b82 */ /* 0x000eb00000000800 */
[----:B------:R-:W3:Y:S01]  /*259a0*/  LDC.64 R22, c[0x0][0x230] ;  /* 0x00008c00ff167b82 */ /* 0x000ee20000000a00 */
[----:B-1----:R-:W-:Y:S01]  /*259b0*/  USHF.L.U32 UR4, UR4, 0x3, URZ ;  /* 0x0000000304047899 */ /* 0x002fe2000800063f */
[----:B0-----:R-:W-:-:S04]  /*259c0*/  LEA R18, R18, R19, 0x6 ;  /* 0x0000001312127211 */ /* 0x001fc800078e30ff */
[----:B------:R-:W-:-:S05]  /*259d0*/  SHF.L.U32 R18, R18, 0x2, RZ ;  /* 0x0000000212127819 */ /* 0x000fca00000006ff */
[----:B--2---:R-:W-:-:S04]  /*259e0*/  IMAD R19, R17, UR4, R18 ;  /* 0x0000000411137c24 */ /* 0x004fc8000f8e0212 */
[----:B---3--:R-:W-:-:S05]  /*259f0*/  IMAD.WIDE R22, R19, 0x2, R22 ;  /* 0x0000000213167825 */ /* 0x008fca00078e0216 */
[----:B------:R0:W-:Y:S01]  /*25a00*/  ATOM.E.ADD.F16x2.RN.STRONG.GPU P0, RZ, desc[UR8][R22.64], R25 ;  /* 0x0000001916ff79a2 */ /* 0x0001e2000810e1c8 */
[----:B------:R-:W-:Y:S01]  /*25a10*/  BSSY B0, `(.L_x_1618) ;  /* 0x0000010000007945 */ /* 0x000fe20003800000 */
[----:B------:R-:W-:-:S03]  /*25a20*/  HMUL2 R27, R15, R100.H0_H0 ;  /* 0x200000640f1b7232 */ /* 0x000fc60000000000 */
[----:B0-----:R-:W-:Y:S05]  /*25a30*/  @P0 BRA `(.L_x_1619) ;  /* 0x0000000000340947 */ /* 0x001fea0003800000 */
[----:B------:R-:W0:Y:S02]  /*25a40*/  QSPC.E.S P0, RZ, [R22] ;  /* 0x0000000016ff73aa */ /* 0x000e240000000500 */
[----:B0-----:R-:W-:Y:S05]  /*25a50*/  @!P0 BRA `(.L_x_1620) ;  /* 0x0000000000208947 */ /* 0x001fea0003800000 */
[----:B------:R-:W-:-:S04]  /*25a60*/  MOV R18, R22 ;  /* 0x0000001600127202 */ /* 0x000fc80000000f00 */
[----:B------:R-:W-:-:S07]  /*25a70*/  MOV R18, R18 ;  /* 0x0000001200127202 */ /* 0x000fce0000000f00 */
.L_x_1621:
[----:B------:R-:W0:Y:S02]  /*25a80*/  LDS R20, [R18] ;  /* 0x0000000012147984 */ /* 0x000e240000000800 */
[----:B0-----:R-:W-:-:S06]  /*25a90*/  HADD2 R21, R20, R25 ;  /* 0x0000001914157230 */ /* 0x001fcc0000000000 */
[----:B------:R-:W0:Y:S02]  /*25aa0*/  ATOMS.CAST.SPIN R21, [R18], R20, R21 ;  /* 0x000000141215738d */ /* 0x000e240001800015 */
[----:B0-----:R-:W-:-:S13]  /*25ab0*/  ISETP.EQ.U32.AND P0, PT, R21, 0x1, PT ;  /* 0x000000011500780c */ /* 0x001fda0003f02070 */
[----:B------:R-:W-:Y:S05]  /*25ac0*/  @!P0 BRA `(.L_x_1621) ;  /* 0xfffffffc00ec8947 */ /* 0x000fea000383ffff */
[----:B------:R-:W-:Y:S05]  /*25ad0*/  BRA `(.L_x_1619) ;  /* 0x00000000000c7947 */ /* 0x000fea0003800000 */
.L_x_1620:
[----:B------:R-:W2:Y:S02]  /*25ae0*/  LD.E R15, desc[UR8][R22.64] ;  /* 0x00000008160f7980 */ /* 0x000ea4000c101900 */
[----:B--2---:R-:W-:-:S05]  /*25af0*/  IADD3 R15, R25, R15, RZ ;  /* 0x0000000f190f7210 */ /* 0x004fca0007ffe0ff */
[----:B------:R0:W-:Y:S02]  /*25b00*/  ST.E desc[UR8][R22.64], R15 ;  /* 0x0000000f16007985 */ /* 0x0001e4000c101908 */
.L_x_1619:
[----:B------:R-:W-:Y:S05]  /*25b10*/  BSYNC B0 ;  /* 0x0000000000007941 */ /* 0x000fea0003800000 */
.L_x_1618:
        /* <DEDUP_REMOVED lines=9> */
.L_x_1625:
[----:B------:R-:W1:Y:S02]  /*25bb0*/  LDS R24, [R18+0x4] ;  /* 0x0000040012187984 */ /* 0x000e640000000800 */
[----:B-1----:R-:W-:-:S10]  /*25bc0*/  HFMA2.MMA R25, R24, 1, 1, R27 ;  /* 0x3c003c0018197835 */ /* 0x002fd4000000001b */
[----:B------:R-:W1:Y:S02]  /*25bd0*/  ATOMS.CAST.SPIN R25, [R18+0x4], R24, R25 ;  /* 0x000004181219738d */ /* 0x000e640001800019 */
[----:B-1----:R-:W-:-:S13]  /*25be0*/  ISETP.EQ.U32.AND P0, PT, R25, 0x1, PT ;  /* 0x000000011900780c */ /* 0x002fda0003f02070 */
[----:B------:R-:W-:Y:S05]  /*25bf0*/  @!P0 BRA `(.L_x_1625) ;  /* 0xfffffffc00ec8947 */ /* 0x000fea000383ffff */
[----:B------:R-:W-:Y:S05]  /*25c00*/  BRA `(.L_x_1623) ;  /* 0x00000000000c7947 */ /* 0x000fea0003800000 */
.L_x_1624:
[----:B0-----:R-:W2:Y:S02]  /*25c10*/  LD.E R15, desc[UR8][R22.64+0x4] ;  /* 0x00000408160f7980 */ /* 0x001ea4000c101900 */
[----:B--2---:R-:W-:-:S05]  /*25c20*/  IADD3 R15, R27, R15, RZ ;  /* 0x0000000f1b0f7210 */ /* 0x004fca0007ffe0ff */
[----:B------:R1:W-:Y:S02]  /*25c30*/  ST.E desc[UR8][R22.64+0x4], R15 ;  /* 0x0000040f16007985 */ /* 0x0003e4000c101908 */
.L_x_1623:
[----:B------:R-:W-:Y:S05]  /*25c40*/  BSYNC B0 ;  /* 0x0000000000007941 */ /* 0x000fea0003800000 */
.L_x_1622:
[----:B01----:R-:W-:-:S04]  /*25c50*/  IMAD.WIDE R22, R17, 0x2, R22 ;  /* 0x0000000211167825 */ /* 0x003fc800078e0216 */
[----:B------:R-:W-:-:S05]  /*25c60*/  HMUL2 R25, R14, R101.H0_H0 ;  /* 0x200000650e197232 */ /* 0x000fca0000000000 */
        /* <DEDUP_REMOVED lines=8> */
.L_x_1629:
[----:B------:R-:W0:Y:S02]  /*25cf0*/  LDS R18, [R14] ;  /* 0x000000000e127984 */ /* 0x000e240000000800 */
[----:B0-----:R-:W-:-:S06]  /*25d00*/  HADD2 R19, R18, R25 ;  /* 0x0000001912137230 */ /* 0x001fcc0000000000 */
[----:B------:R-:W0:Y:S02]  /*25d10*/  ATOMS.CAST.SPIN R19, [R14], R18, R19 ;  /* 0x000000120e13738d */ /* 0x000e240001800013 */
[----:B0-----:R-:W-:-:S13]  /*25d20*/  ISETP.EQ.U32.AND P0, PT, R19, 0x1, PT ;  /* 0x000000011300780c */ /* 0x001fda0003f02070 */
[----:B------:R-:W-:Y:S05]  /*25d30*/  @!P0 BRA `(.L_x_1629) ;  /* 0xfffffffc00ec8947 */ /* 0x000fea000383ffff */
[----:B------:R-:W-:Y:S05]  /*25d40*/  BRA `(.L_x_1627) ;  /* 0x00000000000c7947 */ /* 0x000fea0003800000 */
.L_x_1628:
[----:B------:R-:W2:Y:S02]  /*25d50*/  LD.E R13, desc[UR8][R22.64] ;  /* 0x00000008160d7980 */ /* 0x000ea4000c101900 */
[----:B--2---:R-:W-:-:S05]  /*25d60*/  IADD3 R13, R25, R13, RZ ;  /* 0x0000000d190d7210 */ /* 0x004fca0007ffe0ff */
[----:B------:R0:W-:Y:S02]  /*25d70*/  ST.E desc[UR8][R22.64], R13 ;  /* 0x0000000d16007985 */ /* 0x0001e4000c101908 */
.L_x_1627:
[----:B------:R-:W-:Y:S05]  /*25d80*/  BSYNC B0 ;  /* 0x0000000000007941 */ /* 0x000fea0003800000 */
.L_x_1626:
[----:B------:R-:W-:-:S05]  /*25d90*/  IMAD.WIDE R14, R17, 0x2, R20 ;  /* 0x00000002110e7825 */ /* 0x000fca00078e0214 */
[----:B------:R1:W-:Y:S01]  /*25da0*/  ATOM.E.ADD.F16x2.RN.STRONG.GPU P0, RZ, desc[UR8][R14.64], R101 ;  /* 0x000000650eff79a2 */ /* 0x0003e2000810e1c8 */
[----:B------:R-:W-:Y:S04]  /*25db0*/  BSSY B0, `(.L_x_1630) ;  /* 0x000000e000007945 */ /* 0x000fe80003800000 */
[----:B-1----:R-:W-:Y:S05]  /*25dc0*/  @P0 BRA `(.L_x_1631) ;  /* 0x0000000000300947 */ /* 0x002fea0003800000 */
[----:B------:R-:W1:Y:S02]  /*25dd0*/  QSPC.E.S P0, RZ, [R14] ;  /* 0x000000000eff73aa */ /* 0x000e640000000500 */
[----:B-1----:R-:W-:Y:S05]  /*25de0*/  @!P0 BRA `(.L_x_1632) ;  /* 0x00000000001c8947 */ /* 0x002fea0003800000 */
[----:B------:R-:W-:-:S07]  /*25df0*/  MOV R14, R14 ;  /* 0x0000000e000e7202 */ /* 0x000fce0000000f00 */
.L_x_1633:
[----:B------:R-:W1:Y:S02]  /*25e00*/  LDS R18, [R14] ;  /* 0x000000000e127984 */ /* 0x000e640000000800 */
[----:B-1----:R-:W-:-:S10]  /*25e10*/  HFMA2.MMA R19, R18, 1, 1, R101 ;  /* 0x3c003c0012137835 */ /* 0x002fd40000000065 */
[----:B------:R-:W1:Y:S02]  /*25e20*/  ATOMS.CAST.SPIN R19, [R14], R18, R19 ;  /* 0x000000120e13738d */ /* 0x000e640001800013 */
[----:B-1----:R-:W-:-:S13]  /*25e30*/  ISETP.EQ.U32.AND P0, PT, R19, 0x1, PT ;  /* 0x000000011300780c */ /* 0x002fda0003f02070 */
[----:B------:R-:W-:Y:S05]  /*25e40*/  @!P0 BRA `(.L_x_1633) ;  /* 0xfffffffc00ec8947 */ /* 0x000fea000383ffff */
[----:B------:R-:W-:Y:S05]  /*25e50*/  BRA `(.L_x_1631) ;  /* 0x00000000000c7947 */ /* 0x000fea0003800000 */
.L_x_1632:
[----:B0-----:R-:W2:Y:S02]  /*25e60*/  LD.E R13, desc[UR8][R14.64] ;  /* 0x000000080e0d7980 */ /* 0x001ea4000c101900 */
[----:B--2---:R-:W-:-:S05]  /*25e70*/  IADD3 R13, R101, R13, RZ ;  /* 0x0000000d650d7210 */ /* 0x004fca0007ffe0ff */
[----:B------:R1:W-:Y:S02]  /*25e80*/  ST.E desc[UR8][R14.64], R13 ;  /* 0x0000000d0e007985 */ /* 0x0003e4000c101908 */
.L_x_1631:
[----:B------:R-:W-:Y:S05]  /*25e90*/  BSYNC B0 ;  /* 0x0000000000007941 */ /* 0x000fea0003800000 */
.L_x_1630:
[----:B------:R-:W-:-:S04]  /*25ea0*/  IMAD.WIDE R18, R17, 0x2, R22 ;  /* 0x0000000211127825 */ /* 0x000fc800078e0216 */
[----:B------:R-:W-:-:S05]  /*25eb0*/  HMUL2 R21, R12, R99.H0_H0 ;  /* 0x200000630c157232 */ /* 0x000fca0000000000 */
[----:B------:R2:W-:Y:S01]  /*25ec0*/  ATOM.E.ADD.F16x2.RN.STRONG.GPU P0, RZ, desc[UR8][R18.64], R21 ;  /* 0x0000001512ff79a2 */ /* 0x0005e2000810e1c8 */
[----:B------:R-:W-:Y:S01]  /*25ed0*/  BSSY B0, `(.L_x_1634) ;  /* 0x0000010000007945 */ /* 0x000fe20003800000 */
[----:B------:R-:W-:-:S03]  /*25ee0*/  HMUL2 R99, R11, R99.H0_H0 ;  /* 0x200000630b637232 */ /* 0x000fc60000000000 */
[----:B--2---:R-:W-:Y:S05]  /*25ef0*/  @P0 BRA `(.L_x_1635) ;  /* 0x0000000000340947 */ /* 0x004fea0003800000 */
[----:B------:R-:W2:Y:S02]  /*25f00*/  QSPC.E.S P0, RZ, [R18] ;  /* 0x0000000012ff73aa */ /* 0x000ea40000000500 */
[----:B--2---:R-:W-:Y:S05]  /*25f10*/  @!P0 BRA `(.L_x_1636) ;  /* 0x0000000000208947 */ /* 0x004fea0003800000 */
[----:B------:R-:W-:-:S04]  /*25f20*/  MOV R12, R18 ;  /* 0x00000012000c7202 */ /* 0x000fc80000000f00 */
[----:B------:R-:W-:-:S07]  /*25f30*/  MOV R12, R12 ;  /* 0x0000000c000c7202 */ /* 0x000fce0000000f00 */
.L_x_1637:
[----:B-1----:R-:W1:Y:S02]  /*25f40*/  LDS R14, [R12] ;  /* 0x000000000c0e7984 */ /* 0x002e640000000800 */
[----:B-1----:R-:W-:-:S06]  /*25f50*/  HADD2 R15, R14, R21 ;  /* 0x000000150e0f7230 */ /* 0x002fcc0000000000 */
[----:B------:R-:W1:Y:S02]  /*25f60*/  ATOMS.CAST.SPIN R15, [R12], R14, R15 ;  /* 0x0000000e0c0f738d */ /* 0x000e64000180000f */
[----:B-1----:R-:W-:-:S13]  /*25f70*/  ISETP.EQ.U32.AND P0, PT, R15, 0x1, PT ;  /* 0x000000010f00780c */ /* 0x002fda0003f02070 */
[----:B------:R-:W-:Y:S05]  /*25f80*/  @!P0 BRA `(.L_x_1637) ;  /* 0xfffffffc00ec8947 */ /* 0x000fea000383ffff */
[----:B------:R-:W-:Y:S05]  /*25f90*/  BRA `(.L_x_1635) ;  /* 0x00000000000c7947 */ /* 0x000fea0003800000 */
.L_x_1636:
[----:B------:R-:W2:Y:S02]  /*25fa0*/  LD.E R11, desc[UR8][R18.64] ;  /* 0x00000008120b7980 */ /* 0x000ea4000c101900 */
[----:B--2---:R-:W-:-:S05]  /*25fb0*/  IADD3 R11, R21, R11, RZ ;  /* 0x0000000b150b7210 */ /* 0x004fca0007ffe0ff */
[----:B------:R2:W-:Y:S02]  /*25fc0*/  ST.E desc[UR8][R18.64], R11 ;  /* 0x0000000b12007985 */ /* 0x0005e4000c101908 */
.L_x_1635:
[----:B------:R-:W-:Y:S05]  /*25fd0*/  BSYNC B0 ;  /* 0x0000000000007941 */ /* 0x000fea0003800000 */
.L_x_1634:
        /* <DEDUP_REMOVED lines=11> */
.L_x_1641:
[----:B------:R-:W0:Y:S02]  /*26090*/  LDS R20, [R14] ;  /* 0x000000000e147984 */ /* 0x000e240000000800 */
[----:B0-----:R-:W-:-:S06]  /*260a0*/  HADD2 R21, R20, R99 ;  /* 0x0000006314157230 */ /* 0x001fcc0000000000 */
[----:B------:R-:W0:Y:S02]  /*260b0*/  ATOMS.CAST.SPIN R21, [R14], R20, R21 ;  /* 0x000000140e15738d */ /* 0x000e240001800015 */
[----:B0-----:R-:W-:-:S13]  /*260c0*/  ISETP.EQ.U32.AND P0, PT, R21, 0x1, PT ;  /* 0x000000011500780c */ /* 0x001fda0003f02070 */
[----:B------:R-:W-:Y:S05]  /*260d0*/  @!P0 BRA `(.L_x_1641) ;  /* 0xfffffffc00ec8947 */ /* 0x000fea000383ffff */
[----:B------:R-:W-:Y:S05]  /*260e0*/  BRA `(.L_x_1639) ;  /* 0x00000000000c7947 */ /* 0x000fea0003800000 */
.L_x_1640:
[----:B--2---:R-:W2:Y:S02]  /*260f0*/  LD.E R11, desc[UR8][R14.64] ;  /* 0x000000080e0b7980 */ /* 0x004ea4000c101900 */
[----:B--2---:R-:W-:-:S05]  /*26100*/  IADD3 R11, R99, R11, RZ ;  /* 0x0000000b630b7210 */ /* 0x004fca0007ffe0ff */
[----:B------:R0:W-:Y:S02]  /*26110*/  ST.E desc[UR8][R14.64], R11 ;  /* 0x0000000b0e007985 */ /* 0x0001e4000c101908 */
.L_x_1639:
[----:B------:R-:W-:Y:S05]  /*26120*/  BSYNC B0 ;  /* 0x0000000000007941 */ /* 0x000fea0003800000 */
.L_x_1638:
[----:B0-----:R-:W-:-:S04]  /*26130*/  IMAD.WIDE R14, R17, 0x2, R18 ;  /* 0x00000002110e7825 */ /* 0x001fc800078e0212 */
        /* <DEDUP_REMOVED lines=9> */
.L_x_1645:
[----:B------:R-:W0:Y:S02]  /*261d0*/  LDS R20, [R10] ;  /* 0x000000000a147984 */ /* 0x000e240000000800 */
[----:B0-----:R-:W-:-:S10]  /*261e0*/  HFMA2.MMA R21, R20, 1, 1, R23 ;  /* 0x3c003c0014157835 */ /* 0x001fd40000000017 */
[----:B------:R-:W0:Y:S02]  /*261f0*/  ATOMS.CAST.SPIN R21, [R10], R20, R21 ;  /* 0x000000140a15738d */ /* 0x000e240001800015 */
[----:B0-----:R-:W-:-:S13]  /*26200*/  ISETP.EQ.U32.AND P0, PT, R21, 0x1, PT ;  /* 0x000000011500780c */ /* 0x001fda0003f02070 */
[----:B------:R-:W-:Y:S05]  /*26210*/  @!P0 BRA `(.L_x_1645) ;  /* 0xfffffffc00ec8947 */ /* 0x000fea000383ffff */
[----:B------:R-:W-:Y:S05]  /*26220*/  BRA `(.L_x_1643) ;  /* 0x00000000000c7947 */ /* 0x000fea0003800000 */
.L_x_1644:
[----:B------:R-:W3:Y:S02]  /*26230*/  LD.E R9, desc[UR8][R14.64] ;  /* 0x000000080e097980 */ /* 0x000ee4000c101900 */
[----:B---3--:R-:W-:-:S05]  /*26240*/  IADD3 R9, R23, R9, RZ ;  /* 0x0000000917097210 */ /* 0x008fca0007ffe0ff */
[----:B------:R0:W-:Y:S02]  /*26250*/  ST.E desc[UR8][R14.64], R9 ;  /* 0x000000090e007985 */ /* 0x0001e4000c101908 */
.L_x_1643:
[----:B------:R-:W-:Y:S05]  /*26260*/  BSYNC B0 ;  /* 0x0000000000007941 */ /* 0x000fea0003800000 */
.L_x_1642:
[----:B------:R-:W-:-:S04]  /*26270*/  IADD3 R10, P0, R12, R18, RZ ;  /* 0x000000120c0a7210 */ /* 0x000fc80007f1e0ff */
[----:B--2---:R-:W-:-:S08]  /*26280*/  IADD3.X R11, R13, R19, RZ, P0, !PT ;  /* 0x000000130d0b7210 */ /* 0x004fd000007fe4ff */
[----:B------:R1:W-:Y:S01]  /*26290*/  ATOM.E.ADD.F16x2.RN.STRONG.GPU P0, RZ, desc[UR8][R10.64], R97 ;  /* 0x000000610aff79a2 */ /* 0x0003e2000810e1c8 */
[----:B------:R-:W-:Y:S04]  /*262a0*/  BSSY B0, `(.L_x_1646) ;  /* 0x000000e000007945 */ /* 0x000fe80003800000 */
[----:B-1----:R-:W-:Y:S05]  /*262b0*/  @P0 BRA `(.L_x_1647) ;  /* 0x0000000000300947 */ /* 0x002fea0003800000 */
[----:B------:R-:W1:Y:S02]  /*262c0*/  QSPC.E.S P0, RZ, [R10] ;  /* 0x000000000aff73aa */ /* 0x000e640000000500 */
[----:B-1----:R-:W-:Y:S05]  /*262d0*/  @!P0 BRA `(.L_x_1648) ;  /* 0x00000000001c8947 */ /* 0x002fea0003800000 */
[----:B------:R-:W-:-:S07]  /*262e0*/  MOV R10, R10 ;  /* 0x0000000a000a7202 */ /* 0x000fce0000000f00 */
.L_x_1649:
[----:B------:R-:W1:Y:S02]  /*262f0*/  LDS R18, [R10] ;  /* 0x000000000a127984 */ /* 0x000e640000000800 */
[----:B-1----:R-:W-:-:S06]  /*26300*/  HADD2 R19, R18, R97 ;  /* 0x0000006112137230 */ /* 0x002fcc0000000000 */
[----:B------:R-:W1:Y:S02]  /*26310*/  ATOMS.CAST.SPIN R19, [R10], R18, R19 ;  /* 0x000000120a13738d */ /* 0x000e640001800013 */
[----:B-1----:R-:W-:-:S13]  /*26320*/  ISETP.EQ.U32.AND P0, PT, R19, 0x1, PT ;  /* 0x000000011300780c */ /* 0x002fda0003f02070 */
[----:B------:R-:W-:Y:S05]  /*26330*/  @!P0 BRA `(.L_x_1649) ;  /* 0xfffffffc00ec8947 */ /* 0x000fea000383ffff */
[----:B------:R-:W-:Y:S05]  /*26340*/  BRA `(.L_x_1647) ;  /* 0x00000000000c7947 */ /* 0x000fea0003800000 */
.L_x_1648:
[----:B0-----:R-:W2:Y:S02]  /*26350*/  LD.E R9, desc[UR8][R10.64] ;  /* 0x000000080a097980 */ /* 0x001ea4000c101900 */
[----:B--2---:R-:W-:-:S05]  /*26360*/  IADD3 R9, R97, R9, RZ ;  /* 0x0000000961097210 */ /* 0x004fca0007ffe0ff */
[----:B------:R1:W-:Y:S02]  /*26370*/  ST.E desc[UR8][R10.64], R9 ;  /* 0x000000090a007985 */ /* 0x0003e4000c101908 */
.L_x_1647:
[----:B------:R-:W-:Y:S05]  /*26380*/  BSYNC B0 ;  /* 0x0000000000007941 */ /* 0x000fea0003800000 */
.L_x_1646:
[----:B01----:R-:W-:Y:S01]  /*26390*/  MOV R9, R0 ;  /* 0x0000000000097202 */ /* 0x003fe20000000f00 */
[----:B------:R-:W-:-:S04]  /*263a0*/  IMAD.WIDE R10, R17, 0x2, R14 ;  /* 0x00000002110a7825 */ /* 0x000fc800078e020e */
[----:B------:R-:W-:-:S05]  /*263b0*/  HMUL2 R21, R8, R9 ;  /* 0x0000000908157232 */ /* 0x000fca0000000000 */
[----:B------:R0:W-:Y:S01]  /*263c0*/  ATOM.E.ADD.F16x2.RN.STRONG.GPU P0, RZ, desc[UR8][R10.64], R21 ;  /* 0x000000150aff79a2 */ /* 0x0001e2000810e1c8 */
[----:B------:R-:W-:Y:S01]  /*263d0*/  BSSY B0, `(.L_x_1650) ;  /* 0x0000010000007945 */ /* 0x000fe20003800000 */
[----:B------:R-:W-:-:S03]  /*263e0*/  HFMA2.MMA R23, R7, R9, -RZ ;  /* 0x0000000907177235 */ /* 0x000fc600001000ff */
[----:B0-----:R-:W-:Y:S08]  /*263f0*/  @P0 BRA `(.L_x_1651) ;  /* 0x0000000000340947 */ /* 0x001ff00003800000 */
[----:B------:R-:W0:Y:S02]  /*26400*/  QSPC.E.S P0, RZ, [R10] ;  /* 0x000000000aff73aa */ /* 0x000e240000000500 */
[----:B0-----:R-:W-:Y:S05]  /*26410*/  @!P0 BRA `(.L_x_1652) ;  /* 0x0000000000208947 */ /* 0x001fea0003800000 */
[----:B------:R-:W-:-:S04]  /*26420*/  MOV R8, R10 ;  /* 0x0000000a00087202 */ /* 0x000fc80000000f00 */
[----:B------:R-:W-:-:S07]  /*26430*/  MOV R8, R8 ;  /* 0x0000000800087202 */ /* 0x000fce0000000f00 */
.L_x_1653:
[----:B------:R-:W0:Y:S02]  /*26440*/  LDS R18, [R8] ;  /* 0x0000000008127984 */ /* 0x000e240000000800 */
[----:B0-----:R-:W-:-:S06]  /*26450*/  HADD2 R19, R18, R21 ;  /* 0x0000001512137230 */ /* 0x001fcc0000000000 */
[----:B------:R-:W0:Y:S02]  /*26460*/  ATOMS.CAST.SPIN R19, [R8], R18, R19 ;  /* 0x000000120813738d */ /* 0x000e240001800013 */
[----:B0-----:R-:W-:-:S13]  /*26470*/  ISETP.EQ.U32.AND P0, PT, R19, 0x1, PT ;  /* 0x000000011300780c */ /* 0x001fda0003f02070 */
[----:B------:R-:W-:Y:S05]  /*26480*/  @!P0 BRA `(.L_x_1653) ;  /* 0xfffffffc00ec8947 */ /* 0x000fea000383ffff */
[----:B------:R-:W-:Y:S05]  /*26490*/  BRA `(.L_x_1651) ;  /* 0x00000000000c7947 */ /* 0x000fea0003800000 */
.L_x_1652:
[----:B------:R-:W2:Y:S02]  /*264a0*/  LD.E R7, desc[UR8][R10.64] ;  /* 0x000000080a077980 */ /* 0x000ea4000c101900 */
[----:B--2---:R-:W-:-:S05]  /*264b0*/  IADD3 R7, R21, R7, RZ ;  /* 0x0000000715077210 */ /* 0x004fca0007ffe0ff */
[----:B------:R0:W-:Y:S02]  /*264c0*/  ST.E desc[UR8][R10.64], R7 ;  /* 0x000000070a007985 */ /* 0x0001e4000c101908 */
.L_x_1651:
[----:B------:R-:W-:Y:S05]  /*264d0*/  BSYNC B0 ;  /* 0x0000000000007941 */ /* 0x000fea0003800000 */
.L_x_1650:
        /* <DEDUP_REMOVED lines=8> */
.L_x_1657:
[----:B------:R-:W1:Y:S02]  /*26560*/  LDS R14, [R8] ;  /* 0x00000000080e7984 */ /* 0x000e640000000800 */
[----:B-1----:R-:W-:-:S10]  /*26570*/  HFMA2.MMA R15, R14, 1, 1, R23 ;  /* 0x3c003c000e0f7835 */ /* 0x002fd40000000017 */
[----:B------:R-:W1:Y:S02]  /*26580*/  ATOMS.CAST.SPIN R15, [R8], R14, R15 ;  /* 0x0000000e080f738d */ /* 0x000e64000180000f */
[----:B-1----:R-:W-:-:S13]  /*26590*/  ISETP.EQ.U32.AND P0, PT, R15, 0x1, PT ;  /* 0x000000010f00780c */ /* 0x002fda0003f02070 */
[----:B------:R-:W-:Y:S05]  /*265a0*/  @!P0 BRA `(.L_x_1657) ;  /* 0xfffffffc00ec8947 */ /* 0x000fea000383ffff */
[----:B------:R-:W-:Y:S05]  /*265b0*/  BRA `(.L_x_1655) ;  /* 0x00000000000c7947 */ /* 0x000fea0003800000 */
.L_x_1656:
[----:B0-----:R-:W2:Y:S02]  /*265c0*/  LD.E R7, desc[UR8][R8.64] ;  /* 0x0000000808077980 */ /* 0x001ea4000c101900 */
[----:B--2---:R-:W-:-:S05]  /*265d0*/  IADD3 R7, R23, R7, RZ ;  /* 0x0000000717077210 */ /* 0x004fca0007ffe0ff */
[----:B------:R1:W-:Y:S02]  /*265e0*/  ST.E desc[UR8][R8.64], R7 ;  /* 0x0000000708007985 */ /* 0x0003e4000c101908 */
.L_x_1655:
[----:B------:R-:W-:Y:S05]  /*265f0*/  BSYNC B0 ;  /* 0x0000000000007941 */ /* 0x000fea0003800000 */
.L_x_1654:
        /* <DEDUP_REMOVED lines=11> */
.L_x_1661:
[----:B------:R-:W0:Y:S02]  /*266b0*/  LDS R14, [R6] ;  /* 0x00000000060e7984 */ /* 0x000e240000000800 */
[----:B0-----:R-:W-:-:S06]  /*266c0*/  HADD2 R15, R14, R19 ;  /* 0x000000130e0f7230 */ /* 0x001fcc0000000000 */
[----:B------:R-:W0:Y:S02]  /*266d0*/  ATOMS.CAST.SPIN R15, [R6], R14, R15 ;  /* 0x0000000e060f738d */ /* 0x000e24000180000f */
[----:B0-----:R-:W-:-:S13]  /*266e0*/  ISETP.EQ.U32.AND P0, PT, R15, 0x1, PT ;  /* 0x000000010f00780c */ /* 0x001fda0003f02070 */
[----:B------:R-:W-:Y:S05]  /*266f0*/  @!P0 BRA `(.L_x_1661) ;  /* 0xfffffffc00ec8947 */ /* 0x000fea000383ffff */
[----:B------:R-:W-:Y:S05]  /*26700*/  BRA `(.L_x_1659) ;  /* 0x00000000000c7947 */ /* 0x000fea0003800000 */
.L_x_1660:
[----:B------:R-:W2:Y:S02]  /*26710*/  LD.E R5, desc[UR8][R8.64] ;  /* 0x0000000808057980 */ /* 0x000ea4000c101900 */
[----:B--2---:R-:W-:-:S05]  /*26720*/  IADD3 R5, R19, R5, RZ ;  /* 0x0000000513057210 */ /* 0x004fca0007ffe0ff */
[----:B------:R0:W-:Y:S02]  /*26730*/  ST.E desc[UR8][R8.64], R5 ;  /* 0x0000000508007985 */ /* 0x0001e4000c101908 */
.L_x_1659:
[----:B------:R-:W-:Y:S05]  /*26740*/  BSYNC B0 ;  /* 0x0000000000007941 */ /* 0x000fea0003800000 */
.L_x_1658:
        /* <DEDUP_REMOVED lines=8> */
.L_x_1665:
[----:B------:R-:W1:Y:S02]  /*267d0*/  LDS R10, [R6] ;  /* 0x00000000060a7984 */ /* 0x000e640000000800 */
[----:B-1----:R-:W-:-:S10]  /*267e0*/  HFMA2.MMA R11, R10, 1, 1, R21 ;  /* 0x3c003c000a0b7835 */ /* 0x002fd40000000015 */
[----:B------:R-:W1:Y:S02]  /*267f0*/  ATOMS.CAST.SPIN R11, [R6], R10, R11 ;  /* 0x0000000a060b738d */ /* 0x000e64000180000b */
[----:B-1----:R-:W-:-:S13]  /*26800*/  ISETP.EQ.U32.AND P0, PT, R11, 0x1, PT ;  /* 0x000000010b00780c */ /* 0x002fda0003f02070 */
[----:B------:R-:W-:Y:S05]  /*26810*/  @!P0 BRA `(.L_x_1665) ;  /* 0xfffffffc00ec8947 */ /* 0x000fea000383ffff */
[----:B------:R-:W-:Y:S05]  /*26820*/  BRA `(.L_x_1663) ;  /* 0x00000000000c7947 */ /* 0x000fea0003800000 */
.L_x_1664:
[----:B0-----:R-:W2:Y:S02]  /*26830*/  LD.E R5, desc[UR8][R6.64] ;  /* 0x0000000806057980 */ /* 0x001ea4000c101900 */
[----:B--2---:R-:W-:-:S05]  /*26840*/  IADD3 R5, R21, R5, RZ ;  /* 0x0000000515057210 */ /* 0x004fca0007ffe0ff */
[----:B------:R1:W-:Y:S02]  /*26850*/  ST.E desc[UR8][R6.64], R5 ;  /* 0x0000000506007985 */ /* 0x0003e4000c101908 */
.L_x_1663:
[----:B------:R-:W-:Y:S05]  /*26860*/  BSYNC B0 ;  /* 0x0000000000007941 */ /* 0x000fea0003800000 */
.L_x_1662:
        /* <DEDUP_REMOVED lines=11> */
.L_x_1669:
[----:B------:R-:W0:Y:S02]  /*26920*/  LDS R10, [R4] ;  /* 0x00000000040a7984 */ /* 0x000e240000000800 */
[----:B0-----:R-:W-:-:S06]  /*26930*/  HADD2 R11, R10, R15 ;  /* 0x0000000f0a0b7230 */ /* 0x001fcc0000000000 */
[----:B------:R-:W0:Y:S02]  /*26940*/  ATOMS.CAST.SPIN R11, [R4], R10, R11 ;  /* 0x0000000a040b738d */ /* 0x000e24000180000b */
[----:B0-----:R-:W-:-:S13]  /*26950*/  ISETP.EQ.U32.AND P0, PT, R11, 0x1, PT ;  /* 0x000000010b00780c */ /* 0x001fda0003f02070 */
[----:B------:R-:W-:Y:S05]  /*26960*/  @!P0 BRA `(.L_x_1669) ;  /* 0xfffffffc00ec8947 */ /* 0x000fea000383ffff */
[----:B------:R-:W-:Y:S05]  /*26970*/  BRA `(.L_x_1667) ;  /* 0x00000000000c7947 */ /* 0x000fea0003800000 */
.L_x_1668:
[----:B------:R-:W2:Y:S02]  /*26980*/  LD.E R3, desc[UR8][R6.64] ;  /* 0x0000000806037980 */ /* 0x000ea4000c101900 */
[----:B--2---:R-:W-:-:S05]  /*26990*/  IADD3 R3, R15, R3, RZ ;  /* 0x000000030f037210 */ /* 0x004fca0007ffe0ff */
[----:B------:R0:W-:Y:S02]  /*269a0*/  ST.E desc[UR8][R6.64], R3 ;  /* 0x0000000306007985 */ /* 0x0001e4000c101908 */
.L_x_1667:
[----:B------:R-:W-:Y:S05]  /*269b0*/  BSYNC B0 ;  /* 0x0000000000007941 */ /* 0x000fea0003800000 */
.L_x_1666:
        /* <DEDUP_REMOVED lines=8> */
.L_x_1673:
[----:B------:R-:W1:Y:S02]  /*26a40*/  LDS R8, [R4] ;  /* 0x0000000004087984 */ /* 0x000e640000000800 */
[----:B-1----:R-:W-:-:S10]  /*26a50*/  HFMA2.MMA R9, R8, 1, 1, R19 ;  /* 0x3c003c0008097835 */ /* 0x002fd40000000013 */
[----:B------:R-:W1:Y:S02]  /*26a60*/  ATOMS.CAST.SPIN R9, [R4], R8, R9 ;  /* 0x000000080409738d */ /* 0x000e640001800009 */
[----:B-1----:R-:W-:-:S13]  /*26a70*/  ISETP.EQ.U32.AND P0, PT, R9, 0x1, PT ;  /* 0x000000010900780c */ /* 0x002fda0003f02070 */
[----:B------:R-:W-:Y:S05]  /*26a80*/  @!P0 BRA `(.L_x_1673) ;  /* 0xfffffffc00ec8947 */ /* 0x000fea000383ffff */
[----:B------:R-:W-:Y:S05]  /*26a90*/  BRA `(.L_x_1671) ;  /* 0x00000000000c7947 */ /* 0x000fea0003800000 */
.L_x_1672:
[----:B0-----:R-:W2:Y:S02]  /*26aa0*/  LD.E R3, desc[UR8][R4.64] ;  /* 0x0000000804037980 */ /* 0x001ea4000c101900 */
[----:B--2---:R-:W-:-:S05]  /*26ab0*/  IADD3 R3, R19, R3, RZ ;  /* 0x0000000313037210 */ /* 0x004fca0007ffe0ff */
[----:B------:R1:W-:Y:S02]  /*26ac0*/  ST.E desc[UR8][R4.64], R3 ;  /* 0x0000000304007985 */ /* 0x0003e4000c101908 */
.L_x_1671:
[----:B------:R-:W-:Y:S05]  /*26ad0*/  BSYNC B0 ;  /* 0x0000000000007941 */ /* 0x000fea0003800000 */
.L_x_1670:
[----:B-1----:R-:W-:Y:S01]  /*26ae0*/  MOV R4, R2 ;  /* 0x0000000200047202 */ /* 0x002fe20000000f00 */
[----:B0-----:R-:W-:Y:S01]  /*26af0*/  IMAD.WIDE R2, R17, 0x2, R6 ;  /* 0x0000000211027825 */ /* 0x001fe200078e0206 */
[----:B------:R-:W-:-:S05]  /*26b00*/  MOV R5, R0 ;  /* 0x0000000000057202 */ /* 0x000fca0000000f00 */
[----:B------:R-:W-:-:S05]  /*26b10*/  HMUL2 R9, R4, R5 ;  /* 0x0000000504097232 */ /* 0x000fca0000000000 */
[----:B------:R0:W-:Y:S01]  /*26b20*/  ATOM.E.ADD.F16x2.RN.STRONG.GPU P0, RZ, desc[UR8][R2.64], R9 ;  /* 0x0000000902ff79a2 */ /* 0x0001e2000810e1c8 */
[----:B------:R-:W-:Y:S01]  /*26b30*/  BSSY B0, `(.L_x_1674) ;  /* 0x000000f000007945 */ /* 0x000fe20003800000 */
[----:B------:R-:W-:-:S03]  /*26b40*/  HFMA2.MMA R11, R0, R5, -RZ ;  /* 0x00000005000b7235 */ /* 0x000fc600001000ff */
[----:B0-----:R-:W-:Y:S08]  /*26b50*/  @P0 BRA `(.L_x_1675) ;  /* 0x0000000000300947 */ /* 0x001ff00003800000 */
[----:B------:R-:W0:Y:S02]  /*26b60*/  QSPC.E.S P0, RZ, [R2] ;  /* 0x0000000002ff73aa */ /* 0x000e240000000500 */
[----:B0-----:R-:W-:Y:S05]  /*26b70*/  @!P0 BRA `(.L_x_1676) ;  /* 0x00000000001c8947 */ /* 0x001fea0003800000 */
[----:B------:R-:W-:-:S07]  /*26b80*/  MOV R2, R2 ;  /* 0x0000000200027202 */ /* 0x000fce0000000f00 */
.L_x_1677:
[----:B------:R-:W0:Y:S02]  /*26b90*/  LDS R4, [R2] ;  /* 0x0000000002047984 */ /* 0x000e240000000800 */
[----:B0-----:R-:W-:-:S06]  /*26ba0*/  HADD2 R5, R4, R9 ;  /* 0x0000000904057230 */ /* 0x001fcc0000000000 */
[----:B------:R-:W0:Y:S02]  /*26bb0*/  ATOMS.CAST.SPIN R5, [R2], R4, R5 ;  /* 0x000000040205738d */ /* 0x000e240001800005 */
[----:B0-----:R-:W-:-:S13]  /*26bc0*/  ISETP.EQ.U32.AND P0, PT, R5, 0x1, PT ;  /* 0x000000010500780c */ /* 0x001fda0003f02070 */
[----:B------:R-:W-:Y:S05]  /*26bd0*/  @!P0 BRA `(.L_x_1677) ;  /* 0xfffffffc00ec8947 */ /* 0x000fea000383ffff */
[----:B------:R-:W-:Y:S05]  /*26be0*/  BRA `(.L_x_1675) ;  /* 0x00000000000c7947 */ /* 0x000fea0003800000 */
.L_x_1676:
[----:B------:R-:W2:Y:S02]  /*26bf0*/  LD.E R0, desc[UR8][R2.64] ;  /* 0x0000000802007980 */ /* 0x000ea4000c101900 */
[----:B--2---:R-:W-:-:S05]  /*26c00*/  IADD3 R5, R9, R0, RZ ;  /* 0x0000000009057210 */ /* 0x004fca0007ffe0ff */
[----:B------:R0:W-:Y:S02]  /*26c10*/  ST.E desc[UR8][R2.64], R5 ;  /* 0x0000000502007985 */ /* 0x0001e4000c101908 */
.L_x_1675:
[----:B------:R-:W-:Y:S05]  /*26c20*/  BSYNC B0 ;  /* 0x0000000000007941 */ /* 0x000fea0003800000 */
.L_x_1674:
[----:B0-----:R-:W-:-:S04]  /*26c30*/  IADD3 R2, P0, R12, R6, RZ ;  /* 0x000000060c027210 */ /* 0x001fc80007f1e0ff */
[----:B------:R-:W-:-:S08]  /*26c40*/  IADD3.X R3, R13, R7, RZ, P0, !PT ;  /* 0x000000070d037210 */ /* 0x000fd000007fe4ff */
[----:B------:R0:W-:Y:S02]  /*26c50*/  ATOM.E.ADD.F16x2.RN.STRONG.GPU P0, RZ, desc[UR8][R2.64], R11 ;  /* 0x0000000b02ff79a2 */ /* 0x0001e4000810e1c8 */
[----:B0-----:R-:W-:Y:S05]  /*26c60*/  @P0 EXIT ;  /* 0x000000000000094d */ /* 0x001fea0003800000 */
[----:B------:R-:W0:Y:S02]  /*26c70*/  QSPC.E.S P0, RZ, [R2] ;  /* 0x0000000002ff73aa */ /* 0x000e240000000500 */
[----:B0-----:R-:W-:Y:S05]  /*26c80*/  @!P0 BRA `(.L_x_1678) ;  /* 0x00000000001c8947 */ /* 0x001fea0003800000 */
[----:B------:R-:W-:-:S07]  /*26c90*/  MOV R2, R2 ;  /* 0x0000000200027202 */ /* 0x000fce0000000f00 */
.L_x_1679:
[----:B------:R-:W0:Y:S02]  /*26ca0*/  LDS R4, [R2] ;  /* 0x0000000002047984 */ /* 0x000e240000000800 */
[----:B0-----:R-:W-:-:S10]  /*26cb0*/  HFMA2.MMA R5, R4, 1, 1, R11 ;  /* 0x3c003c0004057835 */ /* 0x001fd4000000000b */
[----:B------:R-:W0:Y:S02]  /*26cc0*/  ATOMS.CAST.SPIN R5, [R2], R4, R5 ;  /* 0x000000040205738d */ /* 0x000e240001800005 */
[----:B0-----:R-:W-:-:S13]  /*26cd0*/  ISETP.EQ.U32.AND P0, PT, R5, 0x1, PT ;  /* 0x000000010500780c */ /* 0x001fda0003f02070 */
[----:B------:R-:W-:Y:S05]  /*26ce0*/  @!P0 BRA `(.L_x_1679) ;  /* 0xfffffffc00ec8947 */ /* 0x000fea000383ffff */
[----:B------:R-:W-:Y:S05]  /*26cf0*/  EXIT ;  /* 0x000000000000794d */ /* 0x000fea0003800000 */
.L_x_1678:
[----:B------:R-:W2:Y:S02]  /*26d00*/  LD.E R0, desc[UR8][R2.64] ;  /* 0x0000000802007980 */ /* 0x000ea4000c101900 */
[----:B--2---:R-:W-:-:S05]  /*26d10*/  IADD3 R5, R11, R0, RZ ;  /* 0x000000000b057210 */ /* 0x004fca0007ffe0ff */
[----:B------:R-:W-:Y:S01]  /*26d20*/  ST.E desc[UR8][R2.64], R5 ;  /* 0x0000000502007985 */ /* 0x000fe2000c101908 */
[----:B------:R-:W-:Y:S05]  /*26d30*/  EXIT ;  /* 0x000000000000794d */ /* 0x000fea0003800000 */
.L_x_1680:
        /* <DEDUP_REMOVED lines=12> */
.L_x_4043:


//--------------------- .text._Z23gemm_half_q_half_kernelILi7ELb1ELb1EEvPK6__halfPKjS4_S2_PS0_iiiiPKtS7_iiiiiibS2_i --------------------------
	.section	.text._Z23gemm_half_q_half_kernelILi7ELb1ELb1EEvPK6__halfPKjS4_S2_PS0_iiiiPKtS7_iiiiiibS2_i,"ax",@progbits
	.align	128
        .global         _Z23gemm_half_q_half_kernelILi7ELb1ELb1EEvPK6__halfPKjS4_S2_PS0_iiiiPKtS7_iiiiiibS2_i
        .type           _Z23gemm_half_q_half_kernelILi7ELb1ELb1EEvPK6__halfPKjS4_S2_PS0_iiiiPKtS7_iiiiiibS2_i,@function
        .size           _Z23gemm_half_q_half_kernelILi7ELb1ELb1EEvPK6__halfPKjS4_S2_PS0_iiiiPKtS7_iiiiiibS2_i,(.L_x_4044 - _Z23gemm_half_q_half_kernelILi7ELb1ELb1EEvPK6__halfPKjS4_S2_PS0_iiiiPKtS7_iiiiiibS2_i)
        .other          _Z23gemm_half_q_half_kernelILi7ELb1ELb1EEvPK6__halfPKjS4_S2_PS0_iiiiPKtS7_iiiiiibS2_i,@"STO_CUDA_ENTRY STV_DEFAULT"
_Z23gemm_half_q_half_kernelILi7ELb1ELb1EEvPK6__halfPKjS4_S2_PS0_iiiiPKtS7_iiiiiibS2_i:
.text._Z23gemm_half_q_half_kernelILi7ELb1ELb1EEvPK6__halfPKjS4_S2_PS0_iiiiPKtS7_iiiiiibS2_i:
        /* <DEDUP_REMOVED lines=19> */
[----:B--2---:R-:W-:-:S04]  /*0130*/  LOP3.LUT R0, R97, R99, R98, 0xfe, !PT ;  /* 0x0000006361007212 */ /* 0x004fc800078efe62 */
[----:B---3--:R-:W-:-:S04]  /*0140*/  LOP3.LUT R0, R10, R95, R0, 0xfe, !PT ;  /* 0x0000005f0a007212 */ /* 0x008fc800078efe00 */
[----:B----4-:R-:W-:-:S04]  /*0150*/  LOP3.LUT R0, R14, R13, R0, 0xfe, !PT ;  /* 0x0000000d0e007212 */ /* 0x010fc800078efe00 */
        /* <DEDUP_REMOVED lines=35> */
[----:B------:R-:W-:Y:S02]  /*0390*/  IMAD.WIDE R14, R15, 0x2, R2 ;  /* 0x000000020f0e7825 */ /* 0x000fe400078e0202 */
[----:B------:R-:W5:Y:S04]  /*03a0*/  LDG.E.U16.CONSTANT R2, desc[UR8][R2.64] ;  /* 0x0000000802027981 */ /* 0x000f68000c1e9500 */
[----:B------:R-:W5:Y:S01]  /*03b0*/  LDG.E.U16.CONSTANT R14, desc[UR8][R14.64] ;  /* 0x000000080e0e7981 */ /* 0x000f62000c1e9500 */
[----:B------:R-:W1:Y:S01]  /*03c0*/  S2UR UR6, SR_CgaCtaId ;  /* 0x00000000000679c3 */ /* 0x000e620000008800 */
[----:B------:R-:W-:-:S02]  /*03d0*/  UMOV UR5, 0x400 ;  /* 0x0000040000057882 */ /* 0x000fc40000000000 */
        /* <DEDUP_REMOVED lines=8> */
[----:B------:R0:W-:Y:S02]  /*0460*/  STS.U16 [R5+0x300], R14 ;  /* 0x0003000e05007388 */ /* 0x0001e40000000400 */
.L_x_1682:
[----:B------:R-:W-:Y:S05]  /*0470*/  BSYNC B0 ;  /* 0x0000000000007941 */ /* 0x000fea0003800000 */
.L_x_1681:
        /* <DEDUP_REMOVED lines=31> */
.L_x_1683:
        /* <DEDUP_REMOVED lines=10> */
.L_x_1685:
        /* <DEDUP_REMOVED lines=44> */
.L_x_1684:
        /* <DEDUP_REMOVED lines=16> */
.L_x_1686:
        /* <DEDUP_REMOVED lines=8> */
.L_x_1687:
        /* <DEDUP_REMOVED lines=13> */
.L_x_1688:
        /* <DEDUP_REMOVED lines=8> */
.L_x_1689:
        /* <DEDUP_REMOVED lines=11> */
.L_x_1690:
[C---:B------:R-:W-:Y:S01]  /*0d50*/  VIMNMX R5, R96.reuse, UR6, PT ;  /* 0x0000000660057c48 */ /* 0x040fe2000bfe0100 */
[----:B------:R-:W0:Y:S01]  /*0d60*/  S2UR UR5, SR_CgaCtaId ;  /* 0x00000000000579c3 */ /* 0x000e220000008800 */
[----:B------:R-:W-:Y:S01]  /*0d70*/  ISETP.GE.OR P0, PT, R96, UR6, P0 ;  /* 0x0000000660007c0c */ /* 0x000fe20008706670 */
[----:B------:R-:W-:Y:S01]  /*0d80*/  ULDC.64 UR10, c[0x0][0x218] ;  /* 0x00008600000a7ab9 */ /* 0x000fe20000000a00 */
[----:B------:R-:W-:Y:S01]  /*0d90*/  SHF.R.S32.HI R6, RZ, 0x1f, R5 ;  /* 0x0000001fff067819 */ /* 0x000fe20000011405 */
[----:B------:R-:W-:Y:S01]  /*0da0*/  UMOV UR4, 0x400 ;  /* 0x0000040000047882 */ /* 0x000fe20000000000 */
[----:B-----5:R-:W-:Y:S02]  /*0db0*/  PRMT R92, R90, 0x7610, R90 ;  /* 0x000076105a5c7816 */ /* 0x020fe4000000005a */
[----:B------:R-:W-:Y:S02]  /*0dc0*/  LEA.HI R6, R6, R5, RZ, 0x5 ;  /* 0x0000000506067211 */ /* 0x000fe400078f28ff */
[----:B------:R-:W-:-:S02]  /*0dd0*/  MOV R94, RZ ;  /* 0x000000ff005e7202 */ /* 0x000fc40000000f00 */
[----:B------:R-:W-:Y:S02]  /*0de0*/  SHF.R.S32.HI R5, RZ, 0x5, R6 ;  /* 0x00000005ff057819 */ /* 0x000fe40000011406 */
[----:B------:R-:W-:Y:S02]  /*0df0*/  PRMT R22, RZ, 0x5410, RZ ;  /* 0x00005410ff167816 */ /* 0x000fe400000000ff */
[----:B------:R-:W-:Y:S02]  /*0e00*/  LEA R2, R5, R2, 0x3 ;  /* 0x0000000205027211 */ /* 0x000fe400078e18ff */
[----:B------:R-:W-:Y:S02]  /*0e10*/  PRMT R21, RZ, 0x5410, RZ ;  /* 0x00005410ff157816 */ /* 0x000fe400000000ff */
[----:B------:R-:W-:Y:S02]  /*0e20*/  IADD3 R0, R9, R2, R0 ;  /* 0x0000000209007210 */ /* 0x000fe40007ffe000 */
[----:B------:R-:W-:-:S02]  /*0e30*/  PRMT R20, RZ, 0x5410, RZ ;  /* 0x00005410ff147816 */ /* 0x000fc400000000ff */
[----:B------:R-:W-:Y:S01]  /*0e40*/  IADD3 R3, R4, R0, R3 ;  /* 0x0000000004037210 */ /* 0x000fe20007ffe003 */
[----:B0-----:R-:W-:Y:S01]  /*0e50*/  ULEA UR4, UR5, UR4, 0x18 ;  /* 0x0000000405047291 */ /* 0x001fe2000f8ec03f */
[----:B------:R-:W-:Y:S02]  /*0e60*/  SHF.R.S32.HI R0, RZ, 0x1f, R7 ;  /* 0x0000001fff007819 */ /* 0x000fe40000011407 */
        /* <DEDUP_REMOVED lines=27> */
.L_x_1708:
[----:B------:R-:W2:Y:S01]  /*1020*/  LDG.E.128.CONSTANT R36, desc[UR8][R50.64] ;  /* 0x0000000832247981 */ /* 0x000ea2000c1e9d00 */
[----:B------:R-:W-:Y:S01]  /*1030*/  ISETP.NE.AND P0, PT, R96, R93, PT ;  /* 0x0000005d6000720c */ /* 0x000fe20003f05270 */
[----:B------:R-:W0:Y:S02]  /*1040*/  LDC R100, c[0x0][0x23c] ;  /* 0x00008f00ff647b82 */ /* 0x000e240000000800 */
[----:B------:R1:W3:Y:S10]  /*1050*/  LDG.E.128.CONSTANT R40, desc[UR8][R48.64] ;  /* 0x0000000830287981 */ /* 0x0002f4000c1e9d00 */
[----:B------:R-:W4:Y:S01]  /*1060*/  @!P0 LDC.64 R2, c[0x0][0x248] ;  /* 0x00009200ff028b82 */ /* 0x000f220000000a00 */
[----:B------:R-:W-:-:S02]  /*1070*/  @!P0 IADD3 R94, R94, 0x1, RZ ;  /* 0x000000015e5e8810 */ /* 0x000fc40007ffe0ff */
[----:B------:R-:W-:Y:S02]  /*1080*/  @!P0 SHF.L.U32 R5, R96, 0x1, RZ ;  /* 0x0000000160058819 */ /* 0x000fe400000006ff */
[----:B------:R-:W-:-:S06]  /*1090*/  @!P0 LEA R46, R94, R1, 0x3 ;  /* 0x000000015e2e8211 */ /* 0x000fcc00078e18ff */
[----:B------:R-:W3:Y:S01]  /*10a0*/  @!P0 LDL.64 R46, [R46] ;  /* 0x000000002e2e8983 */ /* 0x000ee20000100a00 */
[----:B----4-:R-:W-:-:S05]  /*10b0*/  @!P0 IMAD.WIDE R2, R5, 0x2, R2 ;  /* 0x0000000205028825 */ /* 0x010fca00078e0202 */
[----:B------:R-:W4:Y:S01]  /*10c0*/  @!P0 LDG.E.U16.CONSTANT R59, desc[UR8][R2.64+0x2] ;  /* 0x00000208023b8981 */ /* 0x000f22000c1e9500 */
[----:B0-----:R-:W-:-:S04]  /*10d0*/  IMAD.WIDE R44, R100, 0x8, R50 ;  /* 0x00000008642c7825 */ /* 0x001fc800078e0232 */
[C---:B------:R-:W-:Y:S01]  /*10e0*/  IMAD.WIDE R28, R100.reuse, 0x8, R48 ;  /* 0x00000008641c7825 */ /* 0x040fe200078e0230 */
[----:B------:R0:W4:Y:S03]  /*10f0*/  LDG.E.128.CONSTANT R32, desc[UR8][R44.64] ;  /* 0x000000082c207981 */ /* 0x000126000c1e9d00 */
[C---:B-1----:R-:W-:Y:S02]  /*1100*/  IMAD.WIDE R48, R100.reuse, 0x8, R28 ;  /* 0x0000000864307825 */ /* 0x042fe400078e021c */
[----:B------:R-:W5:Y:S02]  /*1110*/  LDG.E.128.CONSTANT R28, desc[UR8][R28.64] ;  /* 0x000000081c1c7981 */ /* 0x000f64000c1e9d00 */
[----:B------:R-:W-:Y:S02]  /*1120*/  IMAD.WIDE R50, R100, 0x8, R44 ;  /* 0x0000000864327825 */ /* 0x000fe400078e022c */
[----:B0-----:R-:W-:Y:S01]  /*1130*/  LDS.64 R44, [UR4+0x200] ;  /* 0x00020004ff2c7984 */ /* 0x001fe20008000a00 */
[----:B------:R-:W-:-:S02]  /*1140*/  ISETP.NE.AND P1, PT, R99, RZ, PT ;  /* 0x000000ff6300720c */ /* 0x000fc40003f25270 */
[----:B------:R-:W-:Y:S01]  /*1150*/  ISETP.NE.AND P2, PT, R97, RZ, PT ;  /* 0x000000ff6100720c */ /* 0x000fe20003f45270 */
[----:B------:R0:W5:Y:S01]  /*1160*/  LDG.E.128.CONSTANT R24, desc[UR8][R50.64] ;  /* 0x0000000832187981 */ /* 0x000162000c1e9d00 */
[----:B------:R-:W-:-:S03]  /*1170*/  ISETP.NE.AND P3, PT, R95, RZ, PT ;  /* 0x000000ff5f00720c */ /* 0x000fc60003f65270 */
[----:B------:R1:W5:Y:S01]  /*1180*/  LDG.E.128.CONSTANT R4, desc[UR8][R48.64] ;  /* 0x0000000830047981 */ /* 0x000362000c1e9d00 */
[----:B0-----:R-:W-:-:S04]  /*1190*/  IMAD.WIDE R50, R100, 0x8, R50 ;  /* 0x0000000864327825 */ /* 0x001fc800078e0232 */
[----:B-1----:R-:W-:Y:S01]  /*11a0*/  IMAD.WIDE R48, R100, 0x8, R48 ;  /* 0x0000000864307825 */ /* 0x002fe200078e0230 */
[----:B--2---:R-:W-:Y:S02]  /*11b0*/  LOP3.LUT R2, R37, 0xff, RZ, 0xc0, !PT ;  /* 0x000000ff25027812 */ /* 0x004fe400078ec0ff */
[----:B------:R-:W-:Y:S02]  /*11c0*/  LOP3.LUT R0, R36, 0xff, RZ, 0xc0, !PT ;  /* 0x000000ff24007812 */ /* 0x000fe400078ec0ff */
[----:B------:R-:W-:Y:S02]  /*11d0*/  IADD3 R2, R2, -0x80, RZ ;  /* 0xffffff8002027810 */ /* 0x000fe40007ffe0ff */
[----:B------:R-:W-:Y:S02]  /*11e0*/  IADD3 R0, R0, -0x80, RZ ;  /* 0xffffff8000007810 */ /* 0x000fe40007ffe0ff */
[----:B------:R0:W1:Y:S01]  /*11f0*/  I2F.F16 R74, R2 ;  /* 0x00000002004a7306 */ /* 0x0000620000200c00 */
[----:B------:R-:W-:-:S02]  /*1200*/  LOP3.LUT R3, R38, 0xff, RZ, 0xc0, !PT ;  /* 0x000000ff26037812 */ /* 0x000fc400078ec0ff */
[----:B0-----:R-:W-:-:S05]  /*1210*/  SHF.R.U32.HI R2, RZ, 0x8, R37 ;  /* 0x00000008ff027819 */ /* 0x001fca0000011625 */
[----:B------:R0:W2:Y:S01]  /*1220*/  I2F.F16 R75, R0 ;  /* 0x00000000004b7306 */ /* 0x0000a20000200c00 */
[----:B------:R-:W-:Y:S02]  /*1230*/  LOP3.LUT R2, R2, 0xff, RZ, 0xc0, !PT ;  /* 0x000000ff02027812 */ /* 0x000fe400078ec0ff */
[----:B0-----:R-:W-:Y:S02]  /*1240*/  SHF.R.U32.HI R0, RZ, 0x8, R36 ;  /* 0x00000008ff007819 */ /* 0x001fe40000011624 */
[----:B------:R-:W-:Y:S02]  /*1250*/  IADD3 R2, R2, -0x80, RZ ;  /* 0xffffff8002027810 */ /* 0x000fe40007ffe0ff */
[----:B------:R-:W-:Y:S02]  /*1260*/  LOP3.LUT R0, R0, 0xff, RZ, 0xc0, !PT ;  /* 0x000000ff00007812 */ /* 0x000fe400078ec0ff */
[----:B------:R-:W-:Y:S01]  /*1270*/  IADD3 R3, R3, -0x80, RZ ;  /* 0xffffff8003037810 */ /* 0x000fe20007ffe0ff */
[----:B------:R3:W0:Y:S01]  /*1280*/  I2F.F16 R64, R2 ;  /* 0x0000000200407306 */ /* 0x0006220000200c00 */
[----:B------:R-:W-:-:S07]  /*1290*/  IADD3 R0, R0, -0x80, RZ ;  /* 0xffffff8000007810 */ /* 0x000fce0007ffe0ff */
[----:B------:R1:W0:Y:S01]  /*12a0*/  I2F.F16 R73, R3 ;  /* 0x0000000300497306 */ /* 0x0002220000200c00 */
[----:B---3--:R-:W-:-:S04]  /*12b0*/  LOP3.LUT R2, R41, 0xff, RZ, 0xc0, !PT ;  /* 0x000000ff29027812 */ /* 0x008fc800078ec0ff */
[----:B------:R-:W-:Y:S02]  /*12c0*/  IADD3 R105, R2, -0x80, RZ ;  /* 0xffffff8002697810 */ /* 0x000fe40007ffe0ff */
[----:B-1----:R-:W-:Y:S01]  /*12d0*/  SHF.R.U32.HI R3, RZ, 0x8, R38 ;  /* 0x00000008ff037819 */ /* 0x002fe20000011626 */
[----:B------:R1:W3:Y:S01]  /*12e0*/  I2F.F16 R63, R0 ;  /* 0x00000000003f7306 */ /* 0x0002e20000200c00 */
[----:B------:R-:W-:Y:S02]  /*12f0*/  LOP3.LUT R2, R42, 0xff, RZ, 0xc0, !PT ;  /* 0x000000ff2a027812 */ /* 0x000fe400078ec0ff */
[----:B------:R-:W-:Y:S02]  /*1300*/  LOP3.LUT R3, R3, 0xff, RZ, 0xc0, !PT ;  /* 0x000000ff03037812 */ /* 0x000fe400078ec0ff */
[----:B-1----:R-:W-:Y:S02]  /*1310*/  SHF.R.U32.HI R0, RZ, 0x8, R39 ;  /* 0x00000008ff007819 */ /* 0x002fe40000011627 */
[----:B------:R-:W-:-:S02]  /*1320*/  IADD3 R3, R3, -0x80, RZ ;  /* 0xffffff8003037810 */ /* 0x000fc40007ffe0ff */
[----:B------:R-:W-:Y:S02]  /*1330*/  LOP3.LUT R0, R0, 0xff, RZ, 0xc0, !PT ;  /* 0x000000ff00007812 */ /* 0x000fe400078ec0ff */
[----:B------:R-:W-:Y:S02]  /*1340*/  IADD3 R108, R2, -0x80, RZ ;  /* 0xffffff80026c7810 */ /* 0x000fe40007ffe0ff */
[----:B------:R-:W-:Y:S01]  /*1350*/  SHF.R.U32.HI R2, RZ, 0x8, R40 ;  /* 0x00000008ff027819 */ /* 0x000fe20000011628 */
[----:B------:R1:W0:Y:S01]  /*1360*/  I2F.F16 R68, R3 ;  /* 0x0000000300447306 */ /* 0x0002220000200c00 */
[----:B------:R-:W-:Y:S02]  /*1370*/  IADD3 R69, R0, -0x80, RZ ;  /* 0xffffff8000457810 */ /* 0x000fe40007ffe0ff */
[----:B------:R-:W-:Y:S02]  /*1380*/  LOP3.LUT R0, R40, 0xff, RZ, 0xc0, !PT ;  /* 0x000000ff28007812 */ /* 0x000fe400078ec0ff */
[----:B------:R-:W-:-:S02]  /*1390*/  LOP3.LUT R2, R2, 0xff, RZ, 0xc0, !PT ;  /* 0x000000ff02027812 */ /* 0x000fc400078ec0ff */
[----:B-1----:R-:W-:Y:S02]  /*13a0*/  LOP3.LUT R3, R43, 0xff, RZ, 0xc0, !PT ;  /* 0x000000ff2b037812 */ /* 0x002fe400078ec0ff */
[----:B------:R-:W-:Y:S02]  /*13b0*/  IADD3 R0, R0, -0x80, RZ ;  /* 0xffffff8000007810 */ /* 0x000fe40007ffe0ff */
[----:B------:R-:W-:Y:S02]  /*13c0*/  IADD3 R107, R3, -0x80, RZ ;  /* 0xffffff80036b7810 */ /* 0x000fe40007ffe0ff */
[----:B------:R-:W-:Y:S01]  /*13d0*/  IADD3 R109, R2, -0x80, RZ ;  /* 0xffffff80026d7810 */ /* 0x000fe20007ffe0ff */
[----:B------:R1:W0:Y:S01]  /*13e0*/  I2F.F16 R111, R0 ;  /* 0x00000000006f7306 */ /* 0x0002220000200c00 */
[----:B------:R-:W2:Y:S01]  /*13f0*/  LDS.64 R2, [UR4+0x280] ;  /* 0x00028004ff027984 */ /* 0x000ea20008000a00 */
[----:B------:R-:W-:Y:S02]  /*1400*/  LOP3.LUT R8, R39, 0xff, RZ, 0xc0, !PT ;  /* 0x000000ff27087812 */ /* 0x000fe400078ec0ff */
[----:B-1----:R-:W-:-:S04]  /*1410*/  SHF.R.U32.HI R0, RZ, 0x8, R41 ;  /* 0x00000008ff007819 */ /* 0x002fc80000011629 */
[----:B------:R-:W-:Y:S02]  /*1420*/  LOP3.LUT R0, R0, 0xff, RZ, 0xc0, !PT ;  /* 0x000000ff00007812 */ /* 0x000fe400078ec0ff */
[----:B------:R-:W-:Y:S02]  /*1430*/  IADD3 R8, R8, -0x80, RZ ;  /* 0xffffff8008087810 */ /* 0x000fe40007ffe0ff */
[----:B------:R-:W-:Y:S02]  /*1440*/  IADD3 R0, R0, -0x80, RZ ;  /* 0xffffff8000007810 */ /* 0x000fe40007ffe0ff */
[----:B------:R1:W0:Y:S01]  /*1450*/  I2F.F16 R72, R8 ;  /* 0x0000000800487306 */ /* 0x0002220000200c00 */
[----:B------:R-:W-:Y:S02]  /*1460*/  LEA.HI R56, R36, 0xffffff80, RZ, 0x8 ;  /* 0xffffff8024387811 */ /* 0x000fe400078f40ff */
[----:B------:R-:W-:Y:S02]  /*1470*/  LEA.HI R54, R37, 0xffffff80, RZ, 0x8 ;  /* 0xffffff8025367811 */ /* 0x000fe400078f40ff */
[----:B------:R-:W-:-:S02]  /*1480*/  LEA.HI R53, R38, 0xffffff80, RZ, 0x8 ;  /* 0xffffff8026357811 */ /* 0x000fc400078f40ff */
[----:B------:R-:W-:Y:S01]  /*1490*/  LEA.HI R52, R39, 0xffffff80, RZ, 0x8 ;  /* 0xffffff8027347811 */ /* 0x000fe200078f40ff */
[----:B------:R3:W0:Y:S01]  /*14a0*/  I2F.F16 R87, R0 ;  /* 0x0000000000577306 */ /* 0x0006220000200c00 */
[----:B------:R-:W-:Y:S02]  /*14b0*/  LEA.HI R60, R40, 0xffffff80, RZ, 0x8 ;  /* 0xffffff80283c7811 */ /* 0x000fe400078f40ff */
[----:B------:R-:W-:Y:S02]  /*14c0*/  LEA.HI R61, R41, 0xffffff80, RZ, 0x8 ;  /* 0xffffff80293d7811 */ /* 0x000fe400078f40ff */
[----:B------:R-:W-:Y:S02]  /*14d0*/  LEA.HI R23, R42, 0xffffff80, RZ, 0x8 ;  /* 0xffffff802a177811 */ /* 0x000fe400078f40ff */
[----:B------:R-:W-:Y:S02]  /*14e0*/  LEA.HI R55, R43, 0xffffff80, RZ, 0x8 ;  /* 0xffffff802b377811 */ /* 0x000fe400078f40ff */
[----:B-1----:R-:W-:-:S02]  /*14f0*/  SHF.R.U32.HI R8, RZ, 0x8, R42 ;  /* 0x00000008ff087819 */ /* 0x002fc4000001162a */
[----:B---3--:R-:W-:Y:S02]  /*1500*/  SHF.R.U32.HI R0, RZ, 0x8, R43 ;  /* 0x00000008ff007819 */ /* 0x008fe4000001162b */
[----:B------:R-:W-:Y:S02]  /*1510*/  SHF.R.U32.HI R36, RZ, 0x10, R36 ;  /* 0x00000010ff247819 */ /* 0x000fe40000011624 */
[----:B------:R-:W-:Y:S02]  /*1520*/  SHF.R.U32.HI R37, RZ, 0x10, R37 ;  /* 0x00000010ff257819 */ /* 0x000fe40000011625 */
[----:B------:R-:W-:Y:S02]  /*1530*/  SHF.R.U32.HI R38, RZ, 0x10, R38 ;  /* 0x00000010ff267819 */ /* 0x000fe40000011626 */
[----:B------:R-:W-:Y:S02]  /*1540*/  SHF.R.U32.HI R39, RZ, 0x10, R39 ;  /* 0x00000010ff277819 */ /* 0x000fe40000011627 */
[----:B------:R-:W-:-:S02]  /*1550*/  SHF.R.U32.HI R40, RZ, 0x10, R40 ;  /* 0x00000010ff287819 */ /* 0x000fc40000011628 */
[----:B------:R-:W-:Y:S02]  /*1560*/  SHF.R.U32.HI R41, RZ, 0x10, R41 ;  /* 0x00000010ff297819 */ /* 0x000fe40000011629 */
[----:B------:R-:W-:Y:S02]  /*1570*/  SHF.R.U32.HI R42, RZ, 0x10, R42 ;  /* 0x00000010ff2a7819 */ /* 0x000fe4000001162a */
        /* <DEDUP_REMOVED lines=9> */
[----:B------:R-:W-:-:S02]  /*1610*/  @!P0 PRMT R92, R46, 0x7610, R92 ;  /* 0x000076102e5c8816 */ /* 0x000fc4000000005c */
[----:B------:R-:W-:Y:S02]  /*1620*/  @!P0 PRMT R91, R47, 0x7610, R91 ;  /* 0x000076102f5b8816 */ /* 0x000fe4000000005b */
[----:B------:R-:W-:Y:S02]  /*1630*/  LOP3.LUT R0, R0, 0xff, RZ, 0xc0, !PT ;  /* 0x000000ff00007812 */ /* 0x000fe400078ec0ff */
[----:B------:R-:W-:Y:S02]  /*1640*/  LOP3.LUT R43, R43, 0xff, RZ, 0xc0, !PT ;  /* 0x000000ff2b2b7812 */ /* 0x000fe400078ec0ff */
[----:B------:R-:W-:Y:S02]  /*1650*/  IADD3 R36, R36, -0x80, RZ ;  /* 0xffffff8024247810 */ /* 0x000fe40007ffe0ff */
[----:B------:R-:W-:Y:S02]  /*1660*/  IADD3 R37, R37, -0x80, RZ ;  /* 0xffffff8025257810 */ /* 0x000fe40007ffe0ff */
[----:B------:R-:W-:-:S02]  /*1670*/  IADD3 R38, R38, -0x80, RZ ;  /* 0xffffff8026267810 */ /* 0x000fc40007ffe0ff */
[----:B------:R-:W-:Y:S02]  /*1680*/  IADD3 R39, R39, -0x80, RZ ;  /* 0xffffff8027277810 */ /* 0x000fe40007ffe0ff */
[----:B------:R-:W-:Y:S02]  /*1690*/  IADD3 R40, R40, -0x80, RZ ;  /* 0xffffff8028287810 */ /* 0x000fe40007ffe0ff */
[----:B------:R-:W-:Y:S02]  /*16a0*/  IADD3 R41, R41, -0x80, RZ ;  /* 0xffffff8029297810 */ /* 0x000fe40007ffe0ff */
[----:B------:R-:W-:Y:S02]  /*16b0*/  IADD3 R8, R8, -0x80, RZ ;  /* 0xffffff8008087810 */ /* 0x000fe40007ffe0ff */
[----:B----4-:R-:W-:Y:S02]  /*16c0*/  @!P0 IADD3 R93, R59, R96, RZ ;  /* 0x000000603b5d8210 */ /* 0x010fe40007ffe0ff */
[----:B------:R-:W-:-:S02]  /*16d0*/  @!P0 PRMT R92, R92, 0x7610, R46 ;  /* 0x000076105c5c8816 */ /* 0x000fc4000000002e */
[----:B------:R-:W-:Y:S02]  /*16e0*/  IADD3 R42, R42, -0x80, RZ ;  /* 0xffffff802a2a7810 */ /* 0x000fe40007ffe0ff */
[----:B------:R-:W-:Y:S02]  /*16f0*/  @!P0 PRMT R91, R91, 0x7610, R47 ;  /* 0x000076105b5b8816 */ /* 0x000fe4000000002f */
[----:B------:R-:W-:Y:S02]  /*1700*/  IADD3 R0, R0, -0x80, RZ ;  /* 0xffffff8000007810 */ /* 0x000fe40007ffe0ff */
[----:B------:R-:W-:Y:S02]  /*1710*/  IADD3 R43, R43, -0x80, RZ ;  /* 0xffffff802b2b7810 */ /* 0x000fe40007ffe0ff */
[----:B------:R-:W-:Y:S01]  /*1720*/  ISETP.NE.AND P0, PT, R98, RZ, PT ;  /* 0x000000ff6200720c */ /* 0x000fe20003f05270 */
[----:B------:R-:W1:Y:S08]  /*1730*/  I2F.F16 R56, R56 ;  /* 0x0000003800387306 */ /* 0x000e700000200c00 */
[----:B------:R-:W3:Y:S08]  /*1740*/  I2F.F16 R54, R54 ;  /* 0x0000003600367306 */ /* 0x000ef00000200c00 */
[----:B------:R-:W4:Y:S08]  /*1750*/  I2F.F16 R53, R53 ;  /* 0x0000003500357306 */ /* 0x000f300000200c00 */
[----:B------:R-:W0:Y:S08]  /*1760*/  I2F.F16 R52, R52 ;  /* 0x0000003400347306 */ /* 0x000e300000200c00 */
[----:B------:R-:W0:Y:S08]  /*1770*/  I2F.F16 R60, R60 ;  /* 0x0000003c003c7306 */ /* 0x000e300000200c00 */
[----:B------:R-:W0:Y:S08]  /*1780*/  I2F.F16 R61, R61 ;  /* 0x0000003d003d7306 */ /* 0x000e300000200c00 */
[----:B------:R-:W0:Y:S08]  /*1790*/  I2F.F16 R23, R23 ;  /* 0x0000001700177306 */ /* 0x000e300000200c00 */
[----:B------:R-:W0:Y:S08]  /*17a0*/  I2F.F16 R55, R55 ;  /* 0x0000003700377306 */ /* 0x000e300000200c00 */
[----:B------:R0:W0:Y:S08]  /*17b0*/  I2F.F16 R57, R36 ;  /* 0x0000002400397306 */ /* 0x0000300000200c00 */
[----:B------:R0:W0:Y:S08]  /*17c0*/  I2F.F16 R58, R37 ;  /* 0x00000025003a7306 */ /* 0x0000300000200c00 */
[----:B------:R0:W0:Y:S08]  /*17d0*/  I2F.F16 R62, R38 ;  /* 0x00000026003e7306 */ /* 0x0000300000200c00 */
[----:B------:R-:W0:Y:S08]  /*17e0*/  I2F.F16 R69, R69 ;  /* 0x0000004500457306 */ /* 0x000e300000200c00 */
[----:B------:R0:W0:Y:S08]  /*17f0*/  I2F.F16 R66, R39 ;  /* 0x0000002700427306 */ /* 0x0000300000200c00 */
[----:B------:R-:W0:Y:S08]  /*1800*/  I2F.F16 R105, R105 ;  /* 0x0000006900697306 */ /* 0x000e300000200c00 */
[----:B------:R-:W0:Y:S08]  /*1810*/  I2F.F16 R108, R108 ;  /* 0x0000006c006c7306 */ /* 0x000e300000200c00 */
[----:B------:R-:W0:Y:S08]  /*1820*/  I2F.F16 R107, R107 ;  /* 0x0000006b006b7306 */ /* 0x000e300000200c00 */
[----:B------:R-:W0:Y:S08]  /*1830*/  I2F.F16 R109, R109 ;  /* 0x0000006d006d7306 */ /* 0x000e300000200c00 */
[----:B------:R0:W0:Y:S08]  /*1840*/  I2F.F16 R86, R40 ;  /* 0x0000002800567306 */ /* 0x0000300000200c00 */
[----:B------:R0:W0:Y:S08]  /*1850*/  I2F.F16 R65, R41 ;  /* 0x0000002900417306 */ /* 0x0000300000200c00 */
[----:B------:R0:W0:Y:S08]  /*1860*/  I2F.F16 R88, R8 ;  /* 0x0000000800587306 */ /* 0x0000300000200c00 */
[----:B------:R0:W0:Y:S08]  /*1870*/  I2F.F16 R67, R42 ;  /* 0x0000002a00437306 */ /* 0x0000300000200c00 */
[----:B------:R0:W0:Y:S08]  /*1880*/  I2F.F16 R106, R0 ;  /* 0x00000000006a7306 */ /* 0x0000300000200c00 */
[----:B------:R0:W0:Y:S01]  /*1890*/  I2F.F16 R59, R43 ;  /* 0x0000002b003b7306 */ /* 0x0000220000200c00 */
[--C-:B--2---:R-:W-:Y:S01]  /*18a0*/  HADD2.F32 R47, -RZ, R2.reuse.H0_H0 ;  /* 0x20000002ff2f7230 */ /* 0x104fe20000004100 */
[----:B------:R-:W-:Y:S01]  /*18b0*/  LEA.HI R81, R32, 0xffffff80, RZ, 0x8 ;  /* 0xffffff8020517811 */ /* 0x000fe200078f40ff */
[----:B------:R-:W-:-:S02]  /*18c0*/  HADD2.F32 R46, -RZ, R2.H1_H1 ;  /* 0x30000002ff2e7230 */ /* 0x000fc40000004100 */
[--C-:B------:R-:W-:Y:S02]  /*18d0*/  HADD2.F32 R71, -RZ, R3.reuse.H0_H0 ;  /* 0x20000003ff477230 */ /* 0x100fe40000004100 */
[----:B------:R-:W-:Y:S01]  /*18e0*/  HADD2.F32 R70, -RZ, R3.H1_H1 ;  /* 0x30000003ff467230 */ /* 0x000fe20000004100 */
[----:B-1-34-:R-:W-:Y:S06]  /*18f0*/  @!P0 BRA `(.L_x_1692) ;  /* 0x0000000400688947 */ /* 0x01afec0003800000 */
[----:B0-----:R-:W0:Y:S01]  /*1900*/  LDS.64 R38, [UR4] ;  /* 0x00000004ff267984 */ /* 0x001e220008000a00 */
        /* <DEDUP_REMOVED lines=9> */
[C---:B------:R-:W-:Y:S01]  /*19a0*/  FFMA.FTZ R42, R3.reuse, R42, RZ ;  /* 0x0000002a032a7223 */ /* 0x040fe200000100ff */
[----:B------:R-:W-:Y:S02]  /*19b0*/  HADD2.F32 R43, -RZ, R39.H1_H1 ;  /* 0x30000027ff2b7230 */ /* 0x000fe40000004100 */
[----:B------:R-:W-:Y:S01]  /*19c0*/  FFMA.FTZ R39, R0, R3, RZ ;  /* 0x0000000300277223 */ /* 0x000fe200000100ff */
[----:B------:R-:W-:Y:S02]  /*19d0*/  HADD2.F32 R38, -RZ, R63.H0_H0 ;  /* 0x2000003fff267230 */ /* 0x000fe40000004100 */
[C---:B------:R-:W-:Y:S01]  /*19e0*/  FFMA.FTZ R79, R3.reuse, R8, RZ ;  /* 0x00000008034f7223 */ /* 0x040fe200000100ff */
[----:B------:R-:W-:Y:S01]  /*19f0*/  FFMA.FTZ R78, R3, R2, RZ ;  /* 0x00000002034e7223 */ /* 0x000fe200000100ff */
[----:B------:R-:W-:-:S02]  /*1a00*/  HADD2.F32 R8, -RZ, R69.H0_H0 ;  /* 0x20000045ff087230 */ /* 0x000fc40000004100 */
[----:B------:R-:W-:Y:S01]  /*1a10*/  FFMA.FTZ R38, R38, R41, R39 ;  /* 0x0000002926267223 */ /* 0x000fe20000010027 */
[----:B------:R-:W-:Y:S02]  /*1a20*/  HADD2.F32 R2, -RZ, R68.H0_H0 ;  /* 0x20000044ff027230 */ /* 0x000fe40000004100 */
[C---:B------:R-:W-:Y:S01]  /*1a30*/  FFMA.FTZ R39, R41.reuse, R76, R42 ;  /* 0x0000004c29277223 */ /* 0x040fe2000001002a */
[----:B------:R-:W-:Y:S02]  /*1a40*/  HADD2.F32 R0, -RZ, R58.H0_H0 ;  /* 0x2000003aff007230 */ /* 0x000fe40000004100 */
[C---:B------:R-:W-:Y:S01]  /*1a50*/  FFMA.FTZ R79, R41.reuse, R8, R79 ;  /* 0x00000008294f7223 */ /* 0x040fe2000001004f */
        /* <DEDUP_REMOVED lines=8> */
[----:B------:R-:W-:Y:S02]  /*1ae0*/  HADD2.F32 R2, -RZ, R54.H0_H0 ;  /* 0x20000036ff027230 */ /* 0x000fe40000004100 */
[----:B------:R-:W-:Y:S01]  /*1af0*/  FFMA.FTZ R39, R40, R39, R79 ;  /* 0x0000002728277223 */ /* 0x000fe2000001004f */
[----:B------:R-:W-:-:S02]  /*1b00*/  HADD2.F32 R38, -RZ, R53.H0_H0 ;  /* 0x20000035ff267230 */ /* 0x000fc40000004100 */
[----:B------:R-:W-:Y:S01]  /*1b10*/  FFMA.FTZ R0, R0, R43, R3 ;  /* 0x0000002b00007223 */ /* 0x000fe20000010003 */
[----:B------:R-:W-:Y:S02]  /*1b20*/  HADD2.F32 R42, -RZ, R52.H0_H0 ;  /* 0x20000034ff2a7230 */ /* 0x000fe40000004100 */
[C---:B------:R-:W-:Y:S01]  /*1b30*/  FFMA.FTZ R41, R43.reuse, R2, R8 ;  /* 0x000000022b297223 */ /* 0x040fe20000010008 */
[--C-:B-1----:R-:W-:Y:S02]  /*1b40*/  HADD2.F32 R8, -RZ, R36.reuse.H0_H0 ;  /* 0x20000024ff087230 */ /* 0x102fe40000004100 */
[C---:B------:R-:W-:Y:S01]  /*1b50*/  FFMA.FTZ R77, R43.reuse, R38, R77 ;  /* 0x000000262b4d7223 */ /* 0x040fe2000001004d */
[----:B------:R-:W-:Y:S02]  /*1b60*/  HADD2.F32 R3, -RZ, R111.H0_H0 ;  /* 0x2000006fff037230 */ /* 0x000fe40000004100 */
[----:B------:R-:W-:Y:S01]  /*1b70*/  FFMA.FTZ R43, R43, R42, R39 ;  /* 0x0000002a2b2b7223 */ /* 0x000fe20000010027 */
[----:B------:R-:W-:-:S02]  /*1b80*/  HADD2.F32 R39, -RZ, R36.H1_H1 ;  /* 0x30000024ff277230 */ /* 0x000fc40000004100 */
[----:B------:R-:W-:Y:S02]  /*1b90*/  HADD2.F32 R38, -RZ, R105.H0_H0 ;  /* 0x20000069ff267230 */ /* 0x000fe40000004100 */
[----:B------:R-:W-:Y:S01]  /*1ba0*/  FFMA.FTZ R3, R3, R8, R0 ;  /* 0x0000000803037223 */ /* 0x000fe20000010000 */
[----:B------:R-:W-:Y:S02]  /*1bb0*/  HADD2.F32 R2, -RZ, R109.H0_H0 ;  /* 0x2000006dff027230 */ /* 0x000fe40000004100 */
        /* <DEDUP_REMOVED lines=11> */
[----:B------:R-:W-:Y:S02]  /*1c70*/  HADD2.F32 R8, -RZ, R65.H0_H0 ;  /* 0x20000041ff087230 */ /* 0x000fe40000004100 */
[----:B------:R-:W-:Y:S01]  /*1c80*/  FFMA.FTZ R3, R3, R36, R2 ;  /* 0x0000002403037223 */ /* 0x000fe20000010002 */
[----:B------:R-:W-:-:S02]  /*1c90*/  HADD2.F32 R40, -RZ, R88.H0_H0 ;  /* 0x20000058ff287230 */ /* 0x000fc40000004100 */
[C---:B------:R-:W-:Y:S01]  /*1ca0*/  FFMA.FTZ R43, R39.reuse, R42, R43 ;  /* 0x0000002a272b7223 */ /* 0x040fe2000001002b */
        /* <DEDUP_REMOVED lines=8> */
[----:B------:R-:W-:Y:S01]  /*1d30*/  FFMA.FTZ R0, R0, R37, R3 ;  /* 0x0000002500007223 */ /* 0x000fe20000010003 */
[----:B------:R-:W-:Y:S02]  /*1d40*/  HADD2.F32 R40, -RZ, R23.H0_H0 ;  /* 0x20000017ff287230 */ /* 0x000fe40000004100 */
[C---:B------:R-:W-:Y:S01]  /*1d50*/  FFMA.FTZ R77, R36.reuse, R38, R77 ;  /* 0x00000026244d7223 */ /* 0x040fe2000001004d */
[----:B------:R-:W-:Y:S02]  /*1d60*/  HADD2.F32 R8, -RZ, R55.H0_H0 ;  /* 0x20000037ff087230 */ /* 0x000fe40000004100 */
        /* <DEDUP_REMOVED lines=19> */
.L_x_1692:
        /* <DEDUP_REMOVED lines=37> */
[-C--:B------:R-:W-:Y:S01]  /*20f0*/  FFMA.FTZ R3, R8, R42.reuse, R3 ;  /* 0x0000002a08037223 */ /* 0x080fe20000010003 */
[----:B0-----:R-:W-:Y:S02]  /*2100*/  HADD2.F32 R0, -RZ, R36.H0_H0 ;  /* 0x20000024ff007230 */ /* 0x001fe40000004100 */
[----:B------:R-:W-:Y:S01]  /*2110*/  FFMA.FTZ R43, R2, R42, R43 ;  /* 0x0000002a022b7223 */ /* 0x000fe2000001002b */
[----:B------:R-:W-:-:S02]  /*2120*/  HADD2.F32 R8, -RZ, R111.H0_H0 ;  /* 0x2000006fff087230 */ /* 0x000fc40000004100 */
[----:B------:R-:W-:Y:S01]  /*2130*/  FFMA.FTZ R39, R76, R42, R39 ;  /* 0x0000002a4c277223 */ /* 0x000fe20000010027 */
[----:B------:R-:W-:Y:S02]  /*2140*/  HADD2.F32 R40, -RZ, R105.H0_H0 ;  /* 0x20000069ff287230 */ /* 0x000fe40000004100 */
        /* <DEDUP_REMOVED lines=14> */
[----:B------:R-:W-:Y:S02]  /*2230*/  HADD2.F32 R38, -RZ, R65.H0_H0 ;  /* 0x20000041ff267230 */ /* 0x000fe40000004100 */
[-C--:B------:R-:W-:Y:S01]  /*2240*/  FFMA.FTZ R3, R40, R36.reuse, R3 ;  /* 0x0000002428037223 */ /* 0x080fe20000010003 */
[----:B------:R-:W-:Y:S02]  /*2250*/  HADD2.F32 R0, -RZ, R86.H0_H0 ;  /* 0x20000056ff007230 */ /* 0x000fe40000004100 */
[----:B------:R-:W-:Y:S01]  /*2260*/  FFMA.FTZ R39, R42, R36, R39 ;  /* 0x000000242a277223 */ /* 0x000fe20000010027 */
        /* <DEDUP_REMOVED lines=11> */
[--C-:B------:R-:W-:Y:S02]  /*2320*/  HADD2.F32 R3, -RZ, R92.reuse.H0_H0 ;  /* 0x2000005cff037230 */ /* 0x100fe40000004100 */
[----:B------:R-:W-:Y:S01]  /*2330*/  FFMA.FTZ R0, R41, R37, R0 ;  /* 0x0000002529007223 */ /* 0x000fe20000010000 */
[----:B------:R-:W-:-:S02]  /*2340*/  HADD2.F32 R39, -RZ, R92.H1_H1 ;  /* 0x3000005cff277230 */ /* 0x000fc40000004100 */
[-C--:B------:R-:W-:Y:S01]  /*2350*/  FFMA.FTZ R36, R77, R37.reuse, R36 ;  /* 0x000000254d247223 */ /* 0x080fe20000010024 */
[--C-:B------:R-:W-:Y:S02]  /*2360*/  HADD2.F32 R41, -RZ, R91.reuse.H0_H0 ;  /* 0x2000005bff297230 */ /* 0x100fe40000004100 */
[----:B------:R-:W-:Y:S01]  /*2370*/  FFMA.FTZ R2, R43, R37, R2 ;  /* 0x000000252b027223 */ /* 0x000fe20000010002 */
        /* <DEDUP_REMOVED lines=13> */
.L_x_1693:
        /* <DEDUP_REMOVED lines=91> */
.L_x_1694:
        /* <DEDUP_REMOVED lines=91> */
.L_x_1695:
[----:B0-----:R0:W5:Y:S01]  /*2fb0*/  LDG.E.128.CONSTANT R36, desc[UR8][R50.64] ;  /* 0x0000000832247981 */ /* 0x001162000c1e9d00 */
[----:B------:R-:W-:Y:S01]  /*2fc0*/  HADD2.F32 R0, -RZ, R75.H0_H0 ;  /* 0x2000004bff007230 */ /* 0x000fe20000004100 */
[----:B------:R-:W1:Y:S01]  /*2fd0*/  I2F.F16 R81, R81 ;  /* 0x0000005100517306 */ /* 0x000e620000200c00 */
[----:B------:R-:W-:Y:S01]  /*2fe0*/  HADD2.F32 R2, -RZ, R74.H0_H0 ;  /* 0x2000004aff027230 */ /* 0x000fe20000004100 */
[----:B------:R0:W5:Y:S01]  /*2ff0*/  LDG.E.128.CONSTANT R40, desc[UR8][R48.64] ;  /* 0x0000000830287981 */ /* 0x000162000c1e9d00 */
[----:B------:R-:W-:Y:S02]  /*3000*/  HADD2.F32 R3, -RZ, R73.H0_H0 ;  /* 0x20000049ff037230 */ /* 0x000fe40000004100 */
[----:B------:R-:W-:Y:S02]  /*3010*/  HADD2.F32 R8, -RZ, R72.H0_H0 ;  /* 0x20000048ff087230 */ /* 0x000fe40000004100 */
[----:B------:R-:W-:Y:S02]  /*3020*/  HADD2.F32 R73, -RZ, R63.H0_H0 ;  /* 0x2000003fff497230 */ /* 0x000fe40000004100 */
[----:B------:R-:W-:Y:S01]  /*3030*/  FFMA.FTZ R72, R3, R47, RZ ;  /* 0x0000002f03487223 */ /* 0x000fe200000100ff */
[----:B------:R-:W-:-:S02]  /*3040*/  HADD2.F32 R75, -RZ, R64.H0_H0 ;  /* 0x20000040ff4b7230 */ /* 0x000fc40000004100 */
[-C--:B------:R-:W-:Y:S01]  /*3050*/  FFMA.FTZ R64, R0, R47.reuse, RZ ;  /* 0x0000002f00407223 */ /* 0x080fe200000100ff */
[----:B------:R-:W-:Y:S02]  /*3060*/  HADD2.F32 R77, -RZ, R68.H0_H0 ;  /* 0x20000044ff4d7230 */ /* 0x000fe40000004100 */
[-C--:B------:R-:W-:Y:S01]  /*3070*/  FFMA.FTZ R68, R2, R47.reuse, RZ ;  /* 0x0000002f02447223 */ /* 0x080fe200000100ff */
[----:B------:R-:W-:Y:S02]  /*3080*/  HADD2.F32 R69, -RZ, R69.H0_H0 ;  /* 0x20000045ff457230 */ /* 0x000fe40000004100 */
[----:B------:R-:W-:Y:S01]  /*3090*/  FFMA.FTZ R74, R8, R47, RZ ;  /* 0x0000002f084a7223 */ /* 0x000fe200000100ff */
[-C--:B------:R-:W-:Y:S01]  /*30a0*/  FFMA.FTZ R63, R73, R46.reuse, R64 ;  /* 0x0000002e493f7223 */ /* 0x080fe20000010040 */
[-C--:B------:R-:W-:Y:S01]  /*30b0*/  FFMA.FTZ R79, R75, R46.reuse, R68 ;  /* 0x0000002e4b4f7223 */ /* 0x080fe20000010044 */
[-C--:B------:R-:W-:Y:S01]  /*30c0*/  FFMA.FTZ R83, R77, R46.reuse, R72 ;  /* 0x0000002e4d537223 */ /* 0x080fe20000010048 */
[----:B------:R-:W-:Y:S01]  /*30d0*/  FFMA.FTZ R85, R69, R46, R74 ;  /* 0x0000002e45557223 */ /* 0x000fe2000001004a */
[----:B------:R-:W-:Y:S01]  /*30e0*/  HADD2.F32 R58, -RZ, R58.H0_H0 ;  /* 0x2000003aff3a7230 */ /* 0x000fe20000004100 */
[----:B------:R-:W2:Y:S01]  /*30f0*/  LDS.64 R46, [UR4+0x300] ;  /* 0x00030004ff2e7984 */ /* 0x000ea20008000a00 */
        /* <DEDUP_REMOVED lines=13> */
[--C-:B------:R-:W-:Y:S02]  /*31d0*/  HADD2.F32 R71, -RZ, R45.reuse.H0_H0 ;  /* 0x2000002dff477230 */ /* 0x100fe40000004100 */
[----:B------:R-:W-:Y:S02]  /*31e0*/  HADD2.F32 R76, -RZ, R45.H1_H1 ;  /* 0x3000002dff4c7230 */ /* 0x000fe40000004100 */
[----:B------:R-:W3:Y:S01]  /*31f0*/  LDS.64 R44, [UR4+0x208] ;  /* 0x00020804ff2c7984 */ /* 0x000ee20008000a00 */
[----:B------:R-:W-:Y:S02]  /*3200*/  HADD2.F32 R103, -RZ, R56.H0_H0 ;  /* 0x20000038ff677230 */ /* 0x000fe40000004100 */
[----:B------:R-:W-:-:S02]  /*3210*/  HADD2.F32 R113, -RZ, R54.H0_H0 ;  /* 0x20000036ff717230 */ /* 0x000fc40000004100 */
[-C--:B------:R-:W-:Y:S01]  /*3220*/  FFMA.FTZ R54, R0, R53.reuse, RZ ;  /* 0x0000003500367223 */ /* 0x080fe200000100ff */
[-C--:B------:R-:W-:Y:S01]  /*3230*/  FFMA.FTZ R56, R2, R53.reuse, RZ ;  /* 0x0000003502387223 */ /* 0x080fe200000100ff */
[-C--:B------:R-:W-:Y:S01]  /*3240*/  FFMA.FTZ R62, R103, R70.reuse, R62 ;  /* 0x00000046673e7223 */ /* 0x080fe2000001003e */
[-C--:B------:R-:W-:Y:S01]  /*3250*/  FFMA.FTZ R78, R8, R53.reuse, RZ ;  /* 0x00000035084e7223 */ /* 0x080fe200000100ff */
[----:B------:R-:W-:Y:S01]  /*3260*/  FFMA.FTZ R64, R113, R70, R64 ;  /* 0x0000004671407223 */ /* 0x000fe20000010040 */
        /* <DEDUP_REMOVED lines=9> */
[----:B--2---:R-:W-:-:S03]  /*3300*/  HADD2.F32 R71, -RZ, R46.H0_H0 ;  /* 0x2000002eff477230 */ /* 0x004fc60000004100 */
[----:B------:R-:W-:Y:S01]  /*3310*/  FFMA.FTZ R53, R57, R76, R54 ;  /* 0x0000004c39357223 */ /* 0x000fe20000010036 */
[----:B------:R-:W-:Y:S02]  /*3320*/  HADD2.F32 R46, -RZ, R46.H1_H1 ;  /* 0x3000002eff2e7230 */ /* 0x000fe40000004100 */
[-C--:B------:R-:W-:Y:S01]  /*3330*/  FFMA.FTZ R54, R3, R71.reuse, RZ ;  /* 0x0000004703367223 */ /* 0x080fe200000100ff */
[--C-:B------:R-:W-:Y:S02]  /*3340*/  HADD2.F32 R115, -RZ, R47.reuse.H0_H0 ;  /* 0x2000002fff737230 */ /* 0x100fe40000004100 */
[-C--:B------:R-:W-:Y:S01]  /*3350*/  FFMA.FTZ R0, R0, R71.reuse, RZ ;  /* 0x0000004700007223 */ /* 0x080fe200000100ff */
[-C--:B------:R-:W-:Y:S01]  /*3360*/  FFMA.FTZ R8, R8, R71.reuse, RZ ;  /* 0x0000004708087223 */ /* 0x080fe200000100ff */
[----:B------:R-:W-:Y:S01]  /*3370*/  FFMA.FTZ R77, R77, R46, R54 ;  /* 0x0000002e4d4d7223 */ /* 0x000fe20000010036 */
[-C--:B------:R-:W-:Y:S01]  /*3380*/  FFMA.FTZ R52, R103, R76.reuse, R52 ;  /* 0x0000004c67347223 */ /* 0x080fe20000010034 */
[-C--:B------:R-:W-:Y:S01]  /*3390*/  FFMA.FTZ R56, R113, R76.reuse, R56 ;  /* 0x0000004c71387223 */ /* 0x080fe20000010038 */
[----:B------:R-:W-:Y:S01]  /*33a0*/  FFMA.FTZ R76, R79, R76, R70 ;  /* 0x0000004c4f4c7223 */ /* 0x000fe20000010046 */
[----:B------:R-:W-:Y:S01]  /*33b0*/  FFMA.FTZ R2, R2, R71, RZ ;  /* 0x0000004702027223 */ /* 0x000fe200000100ff */
[----:B------:R-:W-:-:S02]  /*33c0*/  HADD2.F32 R70, -RZ, R47.H1_H1 ;  /* 0x3000002fff467230 */ /* 0x000fc40000004100 */
[-C--:B------:R-:W-:Y:S01]  /*33d0*/  FFMA.FTZ R73, R73, R46.reuse, R0 ;  /* 0x0000002e49497223 */ /* 0x080fe20000010000 */
[----:B------:R-:W-:Y:S01]  /*33e0*/  FFMA.FTZ R69, R69, R46, R8 ;  /* 0x0000002e45457223 */ /* 0x000fe20000010008 */
[----:B------:R-:W-:Y:S02]  /*33f0*/  HADD2.F32 R111, -RZ, R111.H0_H0 ;  /* 0x2000006fff6f7230 */ /* 0x000fe40000004100 */
[----:B------:R-:W-:Y:S01]  /*3400*/  FFMA.FTZ R0, R72, R115, R77 ;  /* 0x0000007348007223 */ /* 0x000fe2000001004d */
[----:B------:R-:W-:Y:S01]  /*3410*/  LOP3.LUT R8, R33, 0xff, RZ, 0xc0, !PT ;  /* 0x000000ff21087812 */ /* 0x000fe200078ec0ff */
[----:B------:R-:W-:Y:S02]  /*3420*/  HADD2.F32 R105, -RZ, R105.H0_H0 ;  /* 0x20000069ff697230 */ /* 0x000fe40000004100 */
[----:B---3--:R-:W-:Y:S02]  /*3430*/  HADD2.F32 R3, -RZ, R44.H0_H0 ;  /* 0x2000002cff037230 */ /* 0x008fe40000004100 */
[----:B------:R-:W-:-:S02]  /*3440*/  HADD2.F32 R108, -RZ, R108.H0_H0 ;  /* 0x2000006cff6c7230 */ /* 0x000fc40000004100 */
[----:B------:R-:W-:Y:S02]  /*3450*/  HADD2.F32 R107, -RZ, R107.H0_H0 ;  /* 0x2000006bff6b7230 */ /* 0x000fe40000004100 */
[----:B------:R-:W-:Y:S01]  /*3460*/  FFMA.FTZ R75, R75, R46, R2 ;  /* 0x0000002e4b4b7223 */ /* 0x000fe20000010002 */
[----:B------:R-:W-:Y:S01]  /*3470*/  FFMA.FTZ R74, R74, R115, R69 ;  /* 0x000000734a4a7223 */ /* 0x000fe20000010045 */
[----:B------:R-:W-:Y:S01]  /*3480*/  LOP3.LUT R2, R32, 0xff, RZ, 0xc0, !PT ;  /* 0x000000ff20027812 */ /* 0x000fe200078ec0ff */
[----:B------:R-:W-:Y:S02]  /*3490*/  HADD2.F32 R44, -RZ, R44.H1_H1 ;  /* 0x3000002cff2c7230 */ /* 0x000fe40000004100 */
[----:B------:R-:W-:Y:S01]  /*34a0*/  FFMA.FTZ R69, R57, R70, R0 ;  /* 0x0000004639457223 */ /* 0x000fe20000010000 */
[----:B------:R-:W-:Y:S01]  /*34b0*/  HADD2.F32 R109, -RZ, R109.H0_H0 ;  /* 0x2000006dff6d7230 */ /* 0x000fe20000004100 */
[----:B------:R-:W-:Y:S01]  /*34c0*/  LOP3.LUT R46, R34, 0xff, RZ, 0xc0, !PT ;  /* 0x000000ff222e7812 */ /* 0x000fe200078ec0ff */
[----:B------:R-:W-:Y:S01]  /*34d0*/  FFMA.FTZ R52, R111, R3, R52 ;  /* 0x000000036f347223 */ /* 0x000fe20000010034 */
[----:B------:R-:W-:Y:S01]  /*34e0*/  IADD3 R8, R8, -0x80, RZ ;  /* 0xffffff8008087810 */ /* 0x000fe20007ffe0ff */
[----:B------:R-:W-:-:S02]  /*34f0*/  HADD2.F32 R87, -RZ, R87.H0_H0 ;  /* 0x20000057ff577230 */ /* 0x000fc40000004100 */
[-C--:B------:R-:W-:Y:S01]  /*3500*/  FFMA.FTZ R56, R105, R3.reuse, R56 ;  /* 0x0000000369387223 */ /* 0x080fe20000010038 */
[----:B------:R-:W-:Y:S02]  /*3510*/  HADD2.F32 R88, -RZ, R88.H0_H0 ;  /* 0x20000058ff587230 */ /* 0x000fe40000004100 */
[-C--:B------:R-:W-:Y:S01]  /*3520*/  FFMA.FTZ R47, R108, R3.reuse, R53 ;  /* 0x000000036c2f7223 */ /* 0x080fe20000010035 */
[----:B------:R-:W-:Y:S02]  /*3530*/  HADD2.F32 R106, -RZ, R106.H0_H0 ;  /* 0x2000006aff6a7230 */ /* 0x000fe40000004100 */
[----:B------:R-:W-:Y:S01]  /*3540*/  FFMA.FTZ R57, R107, R3, R76 ;  /* 0x000000036b397223 */ /* 0x000fe2000001004c */
[----:B------:R-:W-:Y:S01]  /*3550*/  IADD3 R0, R2, -0x80, RZ ;  /* 0xffffff8002007810 */ /* 0x000fe20007ffe0ff */
[----:B------:R-:W-:Y:S01]  /*3560*/  HADD2.F32 R2, -RZ, R45.H0_H0 ;  /* 0x2000002dff027230 */ /* 0x000fe20000004100 */
[----:B------:R2:W3:Y:S01]  /*3570*/  I2F.F16 R54, R8 ;  /* 0x0000000800367306 */ /* 0x0004e20000200c00 */
[----:B------:R-:W-:Y:S01]  /*3580*/  IADD3 R53, R46, -0x80, RZ ;  /* 0xffffff802e357810 */ /* 0x000fe20007ffe0ff */
[----:B------:R-:W-:Y:S01]  /*3590*/  FFMA.FTZ R3, R109, R44, R52 ;  /* 0x0000002c6d037223 */ /* 0x000fe20000010034 */
[----:B------:R-:W-:-:S02]  /*35a0*/  HADD2.F32 R86, -RZ, R86.H0_H0 ;  /* 0x20000056ff567230 */ /* 0x000fc40000004100 */
[-C--:B------:R-:W-:Y:S01]  /*35b0*/  FFMA.FTZ R56, R87, R44.reuse, R56 ;  /* 0x0000002c57387223 */ /* 0x080fe20000010038 */
[----:B------:R-:W-:Y:S02]  /*35c0*/  HADD2.F32 R65, -RZ, R65.H0_H0 ;  /* 0x20000041ff417230 */ /* 0x000fe40000004100 */
[-C--:B------:R-:W-:Y:S01]  /*35d0*/  FFMA.FTZ R46, R106, R44.reuse, R57 ;  /* 0x0000002c6a2e7223 */ /* 0x080fe20000010039 */
[----:B------:R-:W-:Y:S02]  /*35e0*/  HADD2.F32 R67, -RZ, R67.H0_H0 ;  /* 0x20000043ff437230 */ /* 0x000fe40000004100 */
[----:B------:R-:W-:Y:S02]  /*35f0*/  HADD2.F32 R59, -RZ, R59.H0_H0 ;  /* 0x2000003bff3b7230 */ /* 0x000fe40000004100 */
[----:B--2---:R-:W-:Y:S01]  /*3600*/  FFMA.FTZ R8, R88, R44, R47 ;  /* 0x0000002c58087223 */ /* 0x004fe2000001002f */
[-C--:B------:R-:W-:Y:S01]  /*3610*/  FFMA.FTZ R47, R86, R2.reuse, R3 ;  /* 0x00000002562f7223 */ /* 0x080fe20000010003 */
[----:B------:R-:W-:-:S02]  /*3620*/  FFMA.FTZ R44, R65, R2, R56 ;  /* 0x00000002412c7223 */ /* 0x000fc40000010038 */
[-C--:B------:R-:W-:Y:S01]  /*3630*/  FFMA.FTZ R57, R67, R2.reuse, R8 ;  /* 0x0000000243397223 */ /* 0x080fe20000010008 */
[----:B------:R-:W-:Y:S02]  /*3640*/  FFMA.FTZ R46, R59, R2, R46 ;  /* 0x000000023b2e7223 */ /* 0x000fe4000001002e */
[----:B------:R-:W2:Y:S01]  /*3650*/  LDS.64 R2, [UR4+0x288] ;  /* 0x00028804ff027984 */ /* 0x000ea20008000a00 */
[----:B------:R-:W-:Y:S01]  /*3660*/  HADD2.F32 R45, -RZ, R45.H1_H1 ;  /* 0x3000002dff2d7230 */ /* 0x000fe20000004100 */
[----:B-----5:R-:W-:Y:S01]  /*3670*/  LOP3.LUT R56, R29, 0xff, RZ, 0xc0, !PT ;  /* 0x000000ff1d387812 */ /* 0x020fe200078ec0ff */
[----:B------:R-:W-:Y:S02]  /*3680*/  HADD2.F32 R60, -RZ, R60.H0_H0 ;  /* 0x2000003cff3c7230 */ /* 0x000fe40000004100 */
[----:B------:R-:W-:Y:S02]  /*3690*/  HADD2.F32 R61, -RZ, R61.H0_H0 ;  /* 0x2000003dff3d7230 */ /* 0x000fe40000004100 */
[-C--:B------:R-:W-:Y:S01]  /*36a0*/  FFMA.FTZ R80, R68, R115.reuse, R73 ;  /* 0x0000007344507223 */ /* 0x080fe20000010049 */
[----:B------:R-:W-:Y:S01]  /*36b0*/  IADD3 R102, R56, -0x80, RZ ;  /* 0xffffff8038667810 */ /* 0x000fe20007ffe0ff */
[----:B------:R-:W-:Y:S01]  /*36c0*/  FFMA.FTZ R68, R58, R115, R75 ;  /* 0x000000733a447223 */ /* 0x000fe2000001004b */
[----:B------:R-:W-:Y:S01]  /*36d0*/  FFMA.FTZ R56, R60, R45, R47 ;  /* 0x0000002d3c387223 */ /* 0x000fe2000001002f */
[----:B------:R-:W-:Y:S01]  /*36e0*/  LOP3.LUT R58, R28, 0xff, RZ, 0xc0, !PT ;  /* 0x000000ff1c3a7812 */ /* 0x000fe200078ec0ff */
[----:B------:R-:W-:-:S02]  /*36f0*/  HADD2.F32 R8, -RZ, R23.H0_H0 ;  /* 0x20000017ff087230 */ /* 0x000fc40000004100 */
[-C--:B------:R-:W-:Y:S01]  /*3700*/  FFMA.FTZ R47, R61, R45.reuse, R44 ;  /* 0x0000002d3d2f7223 */ /* 0x080fe2000001002c */
[----:B------:R-:W-:Y:S01]  /*3710*/  HADD2.F32 R55, -RZ, R55.H0_H0 ;  /* 0x20000037ff377230 */ /* 0x000fe20000004100 */
[----:B------:R-:W-:Y:S01]  /*3720*/  LOP3.LUT R44, R30, 0xff, RZ, 0xc0, !PT ;  /* 0x000000ff1e2c7812 */ /* 0x000fe200078ec0ff */
[----:B------:R-:W-:Y:S01]  /*3730*/  FFMA.FTZ R80, R103, R70, R80 ;  /* 0x0000004667507223 */ /* 0x000fe20000010050 */
[----:B------:R-:W-:Y:S01]  /*3740*/  IADD3 R90, R58, -0x80, RZ ;  /* 0xffffff803a5a7810 */ /* 0x000fe20007ffe0ff */
[-C--:B------:R-:W-:Y:S01]  /*3750*/  FFMA.FTZ R58, R8, R45.reuse, R57 ;  /* 0x0000002d083a7223 */ /* 0x080fe20000010039 */
[----:B------:R-:W-:Y:S01]  /*3760*/  IADD3 R103, R44, -0x80, RZ ;  /* 0xffffff802c677810 */ /* 0x000fe20007ffe0ff */
[----:B------:R-:W-:Y:S01]  /*3770*/  FFMA.FTZ R57, R55, R45, R46 ;  /* 0x0000002d37397223 */ /* 0x000fe2000001002e */
[----:B------:R-:W-:Y:S02]  /*3780*/  HADD2.F32 R44, -RZ, R92.H1_H1 ;  /* 0x3000005cff2c7230 */ /* 0x000fe40000004100 */
[----:B------:R-:W-:-:S02]  /*3790*/  HADD2.F32 R46, -RZ, R91.H1_H1 ;  /* 0x3000005bff2e7230 */ /* 0x000fc40000004100 */
[----:B------:R-:W-:Y:S02]  /*37a0*/  HADD2.F32 R23, -RZ, R92.H0_H0 ;  /* 0x2000005cff177230 */ /* 0x000fe40000004100 */
[----:B------:R-:W-:Y:S01]  /*37b0*/  FMUL.FTZ R47, R47, R44 ;  /* 0x0000002c2f2f7220 */ /* 0x000fe20000410000 */
[----:B------:R-:W-:Y:S01]  /*37c0*/  LOP3.LUT R73, R35, 0xff, RZ, 0xc0, !PT ;  /* 0x000000ff23497812 */ /* 0x000fe200078ec0ff */
[----:B------:R-:W-:Y:S02]  /*37d0*/  HADD2.F32 R45, -RZ, R91.H0_H0 ;  /* 0x2000005bff2d7230 */ /* 0x000fe40000004100 */
[----:B------:R-:W-:Y:S01]  /*37e0*/  FMUL.FTZ R57, R57, R46 ;  /* 0x0000002e39397220 */ /* 0x000fe20000410000 */
[----:B------:R-:W-:Y:S01]  /*37f0*/  FMUL.FTZ R56, R56, R23 ;  /* 0x0000001738387220 */ /* 0x000fe20000410000 */
[-C--:B------:R-:W-:Y:S01]  /*3800*/  FFMA.FTZ R68, R113, R70.reuse, R68 ;  /* 0x0000004671447223 */ /* 0x080fe20000010044 */
[----:B------:R-:W-:Y:S01]  /*3810*/  FFMA.FTZ R70, R79, R70, R74 ;  /* 0x000000464f467223 */ /* 0x000fe2000001004a */
[----:B------:R-:W-:Y:S01]  /*3820*/  IADD3 R52, R73, -0x80, RZ ;  /* 0xffffff8049347810 */ /* 0x000fe20007ffe0ff */
[----:B------:R-:W-:Y:S01]  /*3830*/  FMUL.FTZ R58, R58, R45 ;  /* 0x0000002d3a3a7220 */ /* 0x000fe20000410000 */
[----:B------:R-:W-:-:S02]  /*3840*/  F2FP.F16.F32.PACK_AB R47, RZ, R47 ;  /* 0x0000002fff2f723e */ /* 0x000fc400000000ff */
[----:B------:R-:W-:Y:S02]  /*3850*/  LOP3.LUT R73, R31, 0xff, RZ, 0xc0, !PT ;  /* 0x000000ff1f497812 */ /* 0x000fe400078ec0ff */
[----:B------:R-:W-:Y:S02]  /*3860*/  F2FP.F16.F32.PACK_AB R74, RZ, R57 ;  /* 0x00000039ff4a723e */ /* 0x000fe400000000ff */
[----:B------:R-:W-:Y:S01]  /*3870*/  F2FP.F16.F32.PACK_AB R56, RZ, R56 ;  /* 0x00000038ff38723e */ /* 0x000fe200000000ff */
[--C-:B------:R-:W-:Y:S01]  /*3880*/  HADD2 R57, R47.H0_H0, R14.reuse.H1_H1 ;  /* 0x3000000e2f397230 */ /* 0x100fe20000000800 */
[----:B------:R-:W-:Y:S01]  /*3890*/  IADD3 R104, R73, -0x80, RZ ;  /* 0xffffff8049687810 */ /* 0x000fe20007ffe0ff */
[----:B------:R-:W-:Y:S01]  /*38a0*/  HADD2 R47, R74.H0_H0, R13.H1_H1 ;  /* 0x3000000d4a2f7230 */ /* 0x000fe20000000800 */
[----:B------:R-:W-:Y:S01]  /*38b0*/  F2FP.F16.F32.PACK_AB R73, RZ, R58 ;  /* 0x0000003aff49723e */ /* 0x000fe200000000ff */
[----:B------:R-:W-:Y:S02]  /*38c0*/  HADD2 R58, R56.H0_H0, R14.H0_H0 ;  /* 0x2000000e383a7230 */ /* 0x000fe40000000800 */
[--C-:B--2---:R-:W-:Y:S01]  /*38d0*/  HADD2.F32 R75, -RZ, R2.reuse.H0_H0 ;  /* 0x20000002ff4b7230 */ /* 0x104fe20000004100 */
[--C-:B------:R-:W-:Y:S01]  /*38e0*/  SHF.R.U32.HI R14, RZ, 0x8, R32.reuse ;  /* 0x00000008ff0e7819 */ /* 0x100fe20000011620 */
[----:B------:R-:W-:Y:S01]  /*38f0*/  HADD2.F32 R74, -RZ, R2.H1_H1 ;  /* 0x30000002ff4a7230 */ /* 0x000fe20000004100 */
[----:B------:R-:W-:-:S02]  /*3900*/  SHF.R.U32.HI R2, RZ, 0x10, R32 ;  /* 0x00000010ff027819 */ /* 0x000fc40000011620 */
[----:B------:R-:W-:Y:S02]  /*3910*/  LOP3.LUT R14, R14, 0xff, RZ, 0xc0, !PT ;  /* 0x000000ff0e0e7812 */ /* 0x000fe400078ec0ff */
[----:B------:R-:W-:Y:S01]  /*3920*/  LOP3.LUT R2, R2, 0xff, RZ, 0xc0, !PT ;  /* 0x000000ff02027812 */ /* 0x000fe200078ec0ff */
[----:B------:R-:W-:Y:S01]  /*3930*/  HADD2 R56, R73.H0_H0, R13.H0_H0 ;  /* 0x2000000d49387230 */ /* 0x000fe20000000800 */
[----:B------:R-:W-:Y:S01]  /*3940*/  IADD3 R73, R14, -0x80, RZ ;  /* 0xffffff800e497810 */ /* 0x000fe20007ffe0ff */
[--C-:B------:R-:W-:Y:S01]  /*3950*/  HADD2.F32 R32, -RZ, R3.reuse.H0_H0 ;  /* 0x20000003ff207230 */ /* 0x100fe20000004100 */
[----:B------:R-:W-:Y:S01]  /*3960*/  IADD3 R77, R2, -0x80, RZ ;  /* 0xffffff80024d7810 */ /* 0x000fe20007ffe0ff */
[----:B------:R-:W-:Y:S02]  /*3970*/  HADD2.F32 R14, -RZ, R3.H1_H1 ;  /* 0x30000003ff0e7230 */ /* 0x000fe40000004100 */
[----:B------:R-:W2:Y:S01]  /*3980*/  LDS.64 R2, [UR4+0x308] ;  /* 0x00030804ff027984 */ /* 0x000ea20008000a00 */
[-C--:B------:R-:W-:Y:S01]  /*3990*/  FFMA.FTZ R62, R111, R75.reuse, R62 ;  /* 0x0000004b6f3e7223 */ /* 0x080fe2000001003e */
[-C--:B------:R-:W-:Y:S01]  /*39a0*/  FFMA.FTZ R64, R105, R75.reuse, R64 ;  /* 0x0000004b69407223 */ /* 0x080fe20000010040 */
[-C--:B------:R-:W-:Y:S01]  /*39b0*/  FFMA.FTZ R63, R108, R75.reuse, R63 ;  /* 0x0000004b6c3f7223 */ /* 0x080fe2000001003f */
[----:B------:R-:W-:Y:S01]  /*39c0*/  LEA.HI R78, R28, 0xffffff80, RZ, 0x8 ;  /* 0xffffff801c4e7811 */ /* 0x000fe200078f40ff */
[----:B------:R-:W-:Y:S01]  /*39d0*/  FFMA.FTZ R75, R107, R75, R66 ;  /* 0x0000004b6b4b7223 */ /* 0x000fe20000010042 */
[----:B------:R-:W-:-:S02]  /*39e0*/  SHF.R.U32.HI R66, RZ, 0x8, R33 ;  /* 0x00000008ff427819 */ /* 0x000fc40000011621 */
[----:B------:R-:W-:Y:S01]  /*39f0*/  LEA.HI R76, R24, 0xffffff80, RZ, 0x8 ;  /* 0xffffff80184c7811 */ /* 0x000fe200078f40ff */
[----:B------:R4:W0:Y:S01]  /*3a00*/  I2F.F16 R85, R78 ;  /* 0x0000004e00557306 */ /* 0x0008220000200c00 */
[----:B------:R-:W-:Y:S02]  /*3a10*/  LEA.HI R82, R33, 0xffffff80, RZ, 0x8 ;  /* 0xffffff8021527811 */ /* 0x000fe400078f40ff */
[----:B------:R-:W-:Y:S01]  /*3a20*/  SHF.R.U32.HI R79, RZ, 0x10, R33 ;  /* 0x00000010ff4f7819 */ /* 0x000fe20000011621 */
[-C--:B------:R-:W-:Y:S01]  /*3a30*/  FFMA.FTZ R33, R109, R74.reuse, R62 ;  /* 0x0000004a6d217223 */ /* 0x080fe2000001003e */
[----:B------:R-:W-:-:S03]  /*3a40*/  FFMA.FTZ R64, R87, R74, R64 ;  /* 0x0000004a57407223 */ /* 0x000fc60000010040 */
[----:B------:R1:W0:Y:S01]  /*3a50*/  I2F.F16 R13, R76 ;  /* 0x0000004c000d7306 */ /* 0x0002220000200c00 */
[----:B----4-:R-:W-:Y:S01]  /*3a60*/  LOP3.LUT R78, R66, 0xff, RZ, 0xc0, !PT ;  /* 0x000000ff424e7812 */ /* 0x010fe200078ec0ff */
[----:B------:R-:W-:Y:S01]  /*3a70*/  FFMA.FTZ R66, R88, R74, R63 ;  /* 0x0000004a58427223 */ /* 0x000fe2000001003f */
[-C--:B------:R-:W-:Y:S01]  /*3a80*/  FFMA.FTZ R33, R86, R32.reuse, R33 ;  /* 0x0000002056217223 */ /* 0x080fe20000010021 */
[-C--:B------:R-:W-:Y:S02]  /*3a90*/  FFMA.FTZ R64, R65, R32.reuse, R64 ;  /* 0x0000002041407223 */ /* 0x080fe40000010040 */
[----:B------:R-:W-:Y:S01]  /*3aa0*/  FFMA.FTZ R63, R67, R32, R66 ;  /* 0x00000020433f7223 */ /* 0x000fe20000010042 */
[----:B-1----:R-:W-:Y:S01]  /*3ab0*/  FFMA.FTZ R76, R106, R74, R75 ;  /* 0x0000004a6a4c7223 */ /* 0x002fe2000001004b */
[----:B------:R-:W-:-:S03]  /*3ac0*/  FFMA.FTZ R62, R60, R14, R33 ;  /* 0x0000000e3c3e7223 */ /* 0x000fc60000010021 */
[----:B------:R-:W-:Y:S01]  /*3ad0*/  FFMA.FTZ R76, R59, R32, R76 ;  /* 0x000000203b4c7223 */ /* 0x000fe2000001004c */
[-C--:B------:R-:W-:Y:S01]  /*3ae0*/  FFMA.FTZ R32, R8, R14.reuse, R63 ;  /* 0x0000000e08207223 */ /* 0x080fe2000001003f */
[-C--:B------:R-:W-:Y:S02]  /*3af0*/  FFMA.FTZ R33, R61, R14.reuse, R64 ;  /* 0x0000000e3d217223 */ /* 0x080fe40000010040 */
[----:B------:R-:W-:Y:S01]  /*3b00*/  FFMA.FTZ R63, R55, R14, R76 ;  /* 0x0000000e373f7223 */ /* 0x000fe2000001004c */
[----:B------:R-:W-:Y:S01]  /*3b10*/  SHF.R.U32.HI R14, RZ, 0x8, R35 ;  /* 0x00000008ff0e7819 */ /* 0x000fe20000011623 */
[----:B------:R-:W-:Y:S01]  /*3b20*/  FMUL.FTZ R33, R33, R44 ;  /* 0x0000002c21217220 */ /* 0x000fe20000410000 */
[----:B------:R-:W-:Y:S02]  /*3b30*/  FMUL.FTZ R32, R32, R45 ;  /* 0x0000002d20207220 */ /* 0x000fe40000410000 */
[----:B------:R-:W-:Y:S01]  /*3b40*/  LOP3.LUT R14, R14, 0xff, RZ, 0xc0, !PT ;  /* 0x000000ff0e0e7812 */ /* 0x000fe200078ec0ff */
[----:B------:R-:W-:Y:S01]  /*3b50*/  FMUL.FTZ R62, R62, R23 ;  /* 0x000000173e3e7220 */ /* 0x000fe20000410000 */
[----:B------:R-:W-:Y:S01]  /*3b60*/  FMUL.FTZ R63, R63, R46 ;  /* 0x0000002e3f3f7220 */ /* 0x000fe20000410000 */
[----:B------:R-:W-:-:S02]  /*3b70*/  F2FP.F16.F32.PACK_AB R33, RZ, R33 ;  /* 0x00000021ff21723e */ /* 0x000fc400000000ff */
[----:B------:R-:W-:Y:S02]  /*3b80*/  F2FP.F16.F32.PACK_AB R32, RZ, R32 ;  /* 0x00000020ff20723e */ /* 0x000fe400000000ff */
[----:B------:R-:W-:Y:S01]  /*3b90*/  IADD3 R76, R14, -0x80, RZ ;  /* 0xffffff800e4c7810 */ /* 0x000fe20007ffe0ff */
[----:B--2---:R-:W-:Y:S01]  /*3ba0*/  HADD2.F32 R14, -RZ, R2.H0_H0 ;  /* 0x20000002ff0e7230 */ /* 0x004fe20000004100 */
[----:B------:R-:W-:Y:S02]  /*3bb0*/  F2FP.F16.F32.PACK_AB R62, RZ, R62 ;  /* 0x0000003eff3e723e */ /* 0x000fe400000000ff */
[----:B------:R-:W-:Y:S01]  /*3bc0*/  F2FP.F16.F32.PACK_AB R66, RZ, R63 ;  /* 0x0000003fff42723e */ /* 0x000fe200000000ff */
[----:B------:R-:W-:Y:S02]  /*3bd0*/  HADD2 R63, R33.H0_H0, R12.H1_H1 ;  /* 0x3000000c213f7230 */ /* 0x000fe40000000800 */
[----:B------:R-:W-:Y:S02]  /*3be0*/  HADD2.F32 R2, -RZ, R2.H1_H1 ;  /* 0x30000002ff027230 */ /* 0x000fe40000004100 */
[----:B------:R-:W-:Y:S01]  /*3bf0*/  HADD2 R64, R32.H0_H0, R11.H0_H0 ;  /* 0x2000000b20407230 */ /* 0x000fe20000000800 */
[----:B------:R-:W-:Y:S01]  /*3c00*/  SHF.R.U32.HI R33, RZ, 0x8, R28 ;  /* 0x00000008ff217819 */ /* 0x000fe2000001161c */
[----:B------:R-:W-:Y:S01]  /*3c10*/  FFMA.FTZ R32, R111, R14, R80 ;  /* 0x0000000e6f207223 */ /* 0x000fe20000010050 */
[----:B------:R-:W-:Y:S01]  /*3c20*/  UIADD3 UR4, UR4, 0x40, URZ ;  /* 0x0000004004047890 */ /* 0x000fe2000fffe03f */
[----:B------:R-:W-:-:S02]  /*3c30*/  HADD2 R62, R62.H0_H0, R12.H0_H0 ;  /* 0x2000000c3e3e7230 */ /* 0x000fc40000000800 */
[----:B------:R-:W-:Y:S02]  /*3c40*/  HADD2.F32 R12, -RZ, R3.H0_H0 ;  /* 0x20000003ff0c7230 */ /* 0x000fe40000004100 */
[----:B------:R-:W-:Y:S02]  /*3c50*/  HADD2 R66, R66.H0_H0, R11.H1_H1 ;  /* 0x3000000b42427230 */ /* 0x000fe40000000800 */
[----:B------:R-:W-:Y:S01]  /*3c60*/  HADD2.F32 R11, -RZ, R3.H1_H1 ;  /* 0x30000003ff0b7230 */ /* 0x000fe20000004100 */
[----:B------:R-:W-:Y:S01]  /*3c70*/  LOP3.LUT R33, R33, 0xff, RZ, 0xc0, !PT ;  /* 0x000000ff21217812 */ /* 0x000fe200078ec0ff */
[----:B------:R-:W-:Y:S01]  /*3c80*/  FFMA.FTZ R3, R109, R2, R32 ;  /* 0x000000026d037223 */ /* 0x000fe20000010020 */
[-C--:B------:R-:W-:Y:S01]  /*3c90*/  FFMA.FTZ R68, R105, R14.reuse, R68 ;  /* 0x0000000e69447223 */ /* 0x080fe20000010044 */
[-C--:B------:R-:W-:Y:S01]  /*3ca0*/  FFMA.FTZ R69, R108, R14.reuse, R69 ;  /* 0x0000000e6c457223 */ /* 0x080fe20000010045 */
[----:B------:R-:W-:Y:S01]  /*3cb0*/  FFMA.FTZ R107, R107, R14, R70 ;  /* 0x0000000e6b6b7223 */ /* 0x000fe20000010046 */
[----:B------:R-:W-:Y:S01]  /*3cc0*/  IADD3 R105, R33, -0x80, RZ ;  /* 0xffffff8021697810 */ /* 0x000fe20007ffe0ff */
[-C--:B------:R-:W-:Y:S01]  /*3cd0*/  FFMA.FTZ R68, R87, R2.reuse, R68 ;  /* 0x0000000257447223 */ /* 0x080fe20000010044 */
[-C--:B------:R-:W-:Y:S01]  /*3ce0*/  FFMA.FTZ R88, R88, R2.reuse, R69 ;  /* 0x0000000258587223 */ /* 0x080fe20000010045 */
[----:B------:R-:W-:Y:S01]  /*3cf0*/  FFMA.FTZ R14, R106, R2, R107 ;  /* 0x000000026a0e7223 */ /* 0x000fe2000001006b */
[----:B------:R-:W-:-:S02]  /*3d00*/  FFMA.FTZ R33, R86, R12, R3 ;  /* 0x0000000c56217223 */ /* 0x000fc40000010003 */
[----:B------:R-:W1:Y:S01]  /*3d10*/  LDS.64 R2, [UR4+0x1d0] ;  /* 0x0001d004ff027984 */ /* 0x000e620008000a00 */
[-C--:B------:R-:W-:Y:S01]  /*3d20*/  FFMA.FTZ R68, R65, R12.reuse, R68 ;  /* 0x0000000c41447223 */ /* 0x080fe20000010044 */
[-C--:B------:R-:W-:Y:S01]  /*3d30*/  FFMA.FTZ R67, R67, R12.reuse, R88 ;  /* 0x0000000c43437223 */ /* 0x080fe20000010058 */
[----:B------:R-:W-:Y:S01]  /*3d40*/  FFMA.FTZ R14, R59, R12, R14 ;  /* 0x0000000c3b0e7223 */ /* 0x000fe2000001000e */
[-C--:B------:R-:W-:Y:S01]  /*3d50*/  FFMA.FTZ R60, R60, R11.reuse, R33 ;  /* 0x0000000b3c3c7223 */ /* 0x080fe20000010021 */
[-C--:B------:R-:W-:Y:S01]  /*3d60*/  FFMA.FTZ R61, R61, R11.reuse, R68 ;  /* 0x0000000b3d3d7223 */ /* 0x080fe20000010044 */
[-C--:B------:R-:W-:Y:S01]  /*3d70*/  FFMA.FTZ R8, R8, R11.reuse, R67 ;  /* 0x0000000b08087223 */ /* 0x080fe20000010043 */
[----:B------:R-:W-:Y:S01]  /*3d80*/  LEA.HI R89, R29, 0xffffff80, RZ, 0x8 ;  /* 0xffffff801d597811 */ /* 0x000fe200078f40ff */
[----:B------:R-:W-:Y:S01]  /*3d90*/  FFMA.FTZ R11, R55, R11, R14 ;  /* 0x0000000b370b7223 */ /* 0x000fe2000001000e */
[----:B------:R-:W-:Y:S02]  /*3da0*/  SHF.R.U32.HI R32, RZ, 0x8, R29 ;  /* 0x00000008ff207819 */ /* 0x000fe4000001161d */
[----:B------:R-:W-:-:S02]  /*3db0*/  SHF.R.U32.HI R75, RZ, 0x8, R34 ;  /* 0x00000008ff4b7819 */ /* 0x000fc40000011622 */
[----:B------:R-:W-:Y:S02]  /*3dc0*/  SHF.R.U32.HI R29, RZ, 0x10, R29 ;  /* 0x00000010ff1d7819 */ /* 0x000fe4000001161d */
[----:B------:R-:W-:Y:S02]  /*3dd0*/  SHF.R.U32.HI R14, RZ, 0x8, R31 ;  /* 0x00000008ff0e7819 */ /* 0x000fe4000001161f */
[----:B------:R-:W-:Y:S02]  /*3de0*/  LEA.HI R83, R34, 0xffffff80, RZ, 0x8 ;  /* 0xffffff8022537811 */ /* 0x000fe400078f40ff */
[----:B------:R-:W-:Y:S02]  /*3df0*/  LEA.HI R84, R35, 0xffffff80, RZ, 0x8 ;  /* 0xffffff8023547811 */ /* 0x000fe400078f40ff */
[----:B------:R-:W-:Y:S02]  /*3e00*/  LEA.HI R71, R30, 0xffffff80, RZ, 0x8 ;  /* 0xffffff801e477811 */ /* 0x000fe400078f40ff */
[----:B------:R-:W-:-:S02]  /*3e10*/  LEA.HI R72, R31, 0xffffff80, RZ, 0x8 ;  /* 0xffffff801f487811 */ /* 0x000fc400078f40ff */
[----:B------:R-:W-:Y:S02]  /*3e20*/  SHF.R.U32.HI R12, RZ, 0x8, R30 ;  /* 0x00000008ff0c7819 */ /* 0x000fe4000001161e */
[----:B------:R-:W-:Y:S02]  /*3e30*/  SHF.R.U32.HI R34, RZ, 0x10, R34 ;  /* 0x00000010ff227819 */ /* 0x000fe40000011622 */
[----:B------:R-:W-:Y:S02]  /*3e40*/  SHF.R.U32.HI R35, RZ, 0x10, R35 ;  /* 0x00000010ff237819 */ /* 0x000fe40000011623 */
        /* <DEDUP_REMOVED lines=11> */
[----:B------:R-:W-:Y:S02]  /*3f00*/  IADD3 R74, R78, -0x80, RZ ;  /* 0xffffff804e4a7810 */ /* 0x000fe40007ffe0ff */
[----:B------:R-:W-:Y:S02]  /*3f10*/  IADD3 R78, R79, -0x80, RZ ;  /* 0xffffff804f4e7810 */ /* 0x000fe40007ffe0ff */
[----:B------:R-:W-:Y:S02]  /*3f20*/  IADD3 R75, R75, -0x80, RZ ;  /* 0xffffff804b4b7810 */ /* 0x000fe40007ffe0ff */
[----:B------:R-:W-:-:S02]  /*3f30*/  IADD3 R86, R29, -0x80, RZ ;  /* 0xffffff801d567810 */ /* 0x000fc40007ffe0ff */
[----:B------:R-:W-:Y:S02]  /*3f40*/  IADD3 R108, R14, -0x80, RZ ;  /* 0xffffff800e6c7810 */ /* 0x000fe40007ffe0ff */
[----:B------:R-:W-:Y:S02]  /*3f50*/  SHF.R.U32.HI R28, RZ, 0x10, R28 ;  /* 0x00000010ff1c7819 */ /* 0x000fe4000001161c */
[----:B------:R-:W-:Y:S02]  /*3f60*/  IADD3 R34, R34, -0x80, RZ ;  /* 0xffffff8022227810 */ /* 0x000fe40007ffe0ff */
[----:B------:R-:W-:Y:S02]  /*3f70*/  IADD3 R35, R35, -0x80, RZ ;  /* 0xffffff8023237810 */ /* 0x000fe40007ffe0ff */
[----:B------:R-:W-:Y:S02]  /*3f80*/  IADD3 R32, R32, -0x80, RZ ;  /* 0xffffff8020207810 */ /* 0x000fe40007ffe0ff */
[----:B------:R-:W-:-:S02]  /*3f90*/  IADD3 R30, R30, -0x80, RZ ;  /* 0xffffff801e1e7810 */ /* 0x000fc40007ffe0ff */
[----:B------:R-:W-:Y:S01]  /*3fa0*/  IADD3 R31, R31, -0x80, RZ ;  /* 0xffffff801f1f7810 */ /* 0x000fe20007ffe0ff */
[----:B------:R-:W2:Y:S01]  /*3fb0*/  I2F.F16 R82, R82 ;  /* 0x0000005200527306 */ /* 0x000ea20000200c00 */
[----:B------:R-:W-:Y:S01]  /*3fc0*/  LOP3.LUT R28, R28, 0xff, RZ, 0xc0, !PT ;  /* 0x000000ff1c1c7812 */ /* 0x000fe200078ec0ff */
[----:B------:R-:W-:Y:S01]  /*3fd0*/  FMUL.FTZ R11, R11, R46 ;  /* 0x0000002e0b0b7220 */ /* 0x000fe20000410000 */
[----:B------:R-:W-:Y:S01]  /*3fe0*/  FMUL.FTZ R60, R60, R23 ;  /* 0x000000173c3c7220 */ /* 0x000fe20000410000 */
[----:B------:R-:W-:Y:S01]  /*3ff0*/  FMUL.FTZ R61, R61, R44 ;  /* 0x0000002c3d3d7220 */ /* 0x000fe20000410000 */
[----:B------:R-:W-:-:S03]  /*4000*/  FMUL.FTZ R8, R8, R45 ;  /* 0x0000002d08087220 */ /* 0x000fc60000410000 */
[----:B------:R-:W4:Y:S01]  /*4010*/  I2F.F16 R83, R83 ;  /* 0x0000005300537306 */ /* 0x000f220000200c00 */
[----:B------:R-:W-:Y:S02]  /*4020*/  IADD3 R28, R28, -0x80, RZ ;  /* 0xffffff801c1c7810 */ /* 0x000fe40007ffe0ff */
[----:B------:R-:W-:-:S05]  /*4030*/  LOP3.LUT R12, R12, 0xff, RZ, 0xc0, !PT ;  /* 0x000000ff0c0c7812 */ /* 0x000fca00078ec0ff */
[----:B------:R-:W0:Y:S01]  /*4040*/  I2F.F16 R84, R84 ;  /* 0x0000005400547306 */ /* 0x000e220000200c00 */
[----:B------:R-:W-:-:S07]  /*4050*/  F2FP.F16.F32.PACK_AB R11, RZ, R11 ;  /* 0x0000000bff0b723e */ /* 0x000fce00000000ff */
[----:B------:R-:W0:Y:S01]  /*4060*/  I2F.F16 R89, R89 ;  /* 0x0000005900597306 */ /* 0x000e220000200c00 */
[----:B------:R-:W-:-:S07]  /*4070*/  IADD3 R12, R12, -0x80, RZ ;  /* 0xffffff800c0c7810 */ /* 0x000fce0007ffe0ff */
        /* <DEDUP_REMOVED lines=26> */
[----:B------:R-:W-:-:S02]  /*4220*/  HADD2 R70, R11.H0_H0, R9.H1_H1 ;  /* 0x300000090b467230 */ /* 0x000fc40000000800 */
[----:B-1----:R-:W-:Y:S02]  /*4230*/  HADD2.F32 R33, -RZ, R2.H0_H0 ;  /* 0x20000002ff217230 */ /* 0x002fe40000004100 */
[----:B------:R-:W-:Y:S02]  /*4240*/  HADD2 R67, R60.H0_H0, R10.H0_H0 ;  /* 0x2000000a3c437230 */ /* 0x000fe40000000800 */
[----:B------:R-:W-:Y:S01]  /*4250*/  HADD2.F32 R14, -RZ, R2.H1_H1 ;  /* 0x30000002ff0e7230 */ /* 0x000fe20000004100 */
[----:B------:R1:W0:Y:S01]  /*4260*/  I2F.F16 R109, R28 ;  /* 0x0000001c006d7306 */ /* 0x0002220000200c00 */
[----:B------:R-:W-:Y:S02]  /*4270*/  HADD2 R68, R61.H0_H0, R10.H1_H1 ;  /* 0x3000000a3d447230 */ /* 0x000fe40000000800 */
[----:B------:R-:W-:Y:S02]  /*4280*/  HADD2.F32 R11, -RZ, R3.H1_H1 ;  /* 0x30000003ff0b7230 */ /* 0x000fe40000004100 */
[----:B------:R-:W-:Y:S01]  /*4290*/  HADD2 R69, R8.H0_H0, R9.H0_H0 ;  /* 0x2000000908457230 */ /* 0x000fe20000000800 */
[----:B-1----:R-:W1:Y:S02]  /*42a0*/  LDS.64 R28, [UR4+0x1d8] ;  /* 0x0001d804ff1c7984 */ /* 0x002e640008000a00 */
[----:B------:R3:W0:Y:S02]  /*42b0*/  I2F.F16 R107, R12 ;  /* 0x0000000c006b7306 */ /* 0x0006240000200c00 */
[----:B---3--:R-:W-:Y:S01]  /*42c0*/  HADD2.F32 R12, -RZ, R3.H0_H0 ;  /* 0x20000003ff0c7230 */ /* 0x008fe20000004100 */
[----:B--2-4-:R-:W-:Y:S06]  /*42d0*/  @!P0 BRA `(.L_x_1696) ;  /* 0x0000000400588947 */ /* 0x014fec0003800000 */
[----:B------:R-:W2:Y:S01]  /*42e0*/  LDS.64 R2, [UR4+-0x30] ;  /* 0xffffd004ff027984 */ /* 0x000ea20008000a00 */
[----:B0-----:R-:W-:Y:S02]  /*42f0*/  HADD2.F32 R34, -RZ, R73.H0_H0 ;  /* 0x20000049ff227230 */ /* 0x001fe40000004100 */
[----:B------:R-:W-:Y:S01]  /*4300*/  HADD2.F32 R60, -RZ, R54.H0_H0 ;  /* 0x20000036ff3c7230 */ /* 0x000fe20000004100 */
[----:B------:R-:W0:Y:S01]  /*4310*/  LDS.64 R8, [UR4+-0x28] ;  /* 0xffffd804ff087984 */ /* 0x000e220008000a00 */
[----:B------:R-:W-:Y:S02]  /*4320*/  HADD2.F32 R30, -RZ, R52.H0_H0 ;  /* 0x20000034ff1e7230 */ /* 0x000fe40000004100 */
[----:B------:R-:W-:Y:S02]  /*4330*/  HADD2.F32 R10, -RZ, R53.H0_H0 ;  /* 0x20000035ff0a7230 */ /* 0x000fe40000004100 */
[----:B------:R-:W-:Y:S02]  /*4340*/  HADD2.F32 R110, -RZ, R74.H0_H0 ;  /* 0x2000004aff6e7230 */ /* 0x000fe40000004100 */
[----:B--2---:R-:W-:-:S02]  /*4350*/  HADD2.F32 R31, -RZ, R2.H0_H0 ;  /* 0x20000002ff1f7230 */ /* 0x004fc40000004100 */
[----:B------:R-:W-:Y:S02]  /*4360*/  HADD2.F32 R35, -RZ, R2.H1_H1 ;  /* 0x30000002ff237230 */ /* 0x000fe40000004100 */
[----:B------:R-:W-:Y:S02]  /*4370*/  HADD2.F32 R2, -RZ, R0.H0_H0 ;  /* 0x20000000ff027230 */ /* 0x000fe40000004100 */
[C---:B------:R-:W-:Y:S01]  /*4380*/  FFMA.FTZ R60, R31.reuse, R60, RZ ;  /* 0x0000003c1f3c7223 */ /* 0x040fe200000100ff */
[C---:B------:R-:W-:Y:S01]  /*4390*/  FFMA.FTZ R61, R31.reuse, R30, RZ ;  /* 0x0000001e1f3d7223 */ /* 0x040fe200000100ff */
[----:B------:R-:W-:Y:S02]  /*43a0*/  HADD2.F32 R32, -RZ, R3.H0_H0 ;  /* 0x20000003ff207230 */ /* 0x000fe40000004100 */
[----:B------:R-:W-:Y:S01]  /*43b0*/  FFMA.FTZ R59, R31, R10, RZ ;  /* 0x0000000a1f3b7223 */ /* 0x000fe200000100ff */
[----:B------:R-:W-:Y:S01]  /*43c0*/  FFMA.FTZ R55, R2, R31, RZ ;  /* 0x0000001f02377223 */ /* 0x000fe200000100ff */
        /* <DEDUP_REMOVED lines=21> */
[----:B0-----:R-:W-:Y:S02]  /*4520*/  HADD2.F32 R30, -RZ, R8.H0_H0 ;  /* 0x20000008ff1e7230 */ /* 0x001fe40000004100 */
[C---:B------:R-:W-:Y:S01]  /*4530*/  FFMA.FTZ R59, R3.reuse, R34, R59 ;  /* 0x00000022033b7223 */ /* 0x040fe2000001003b */
[----:B------:R-:W-:Y:S02]  /*4540*/  HADD2.F32 R32, -RZ, R102.H0_H0 ;  /* 0x20000066ff207230 */ /* 0x000fe40000004100 */
[----:B------:R-:W-:Y:S01]  /*4550*/  FFMA.FTZ R61, R3, R2, R61 ;  /* 0x00000002033d7223 */ /* 0x000fe2000001003d */
[----:B------:R-:W-:-:S02]  /*4560*/  HADD2.F32 R10, -RZ, R90.H0_H0 ;  /* 0x2000005aff0a7230 */ /* 0x000fc40000004100 */
        /* <DEDUP_REMOVED lines=21> */
[----:B------:R-:W-:Y:S01]  /*46c0*/  FFMA.FTZ R3, R10, R2, R3 ;  /* 0x000000020a037223 */ /* 0x000fe20000010003 */
        /* <DEDUP_REMOVED lines=23> */
.L_x_1696:
[----:B------:R-:W-:Y:S05]  /*4840*/  @!P1 BRA `(.L_x_1697) ;  /* 0x0000000400589947 */ /* 0x000fea0003800000 */
[----:B------:R-:W2:Y:S01]  /*4850*/  LDS.64 R2, [UR4+0x50] ;  /* 0x00005004ff027984 */ /* 0x000ea20008000a00 */
[----:B0-----:R-:W-:Y:S02]  /*4860*/  HADD2.F32 R10, -RZ, R53.H0_H0 ;  /* 0x20000035ff0a7230 */ /* 0x001fe40000004100 */
[----:B------:R-:W-:Y:S01]  /*4870*/  HADD2.F32 R30, -RZ, R52.H0_H0 ;  /* 0x20000034ff1e7230 */ /* 0x000fe20000004100 */
[----:B------:R-:W0:Y:S01]  /*4880*/  LDS.64 R8, [UR4+0x58] ;  /* 0x00005804ff087984 */ /* 0x000e220008000a00 */
[----:B------:R-:W-:Y:S02]  /*4890*/  HADD2.F32 R60, -RZ, R73.H0_H0 ;  /* 0x20000049ff3c7230 */ /* 0x000fe40000004100 */
[----:B------:R-:W-:Y:S02]  /*48a0*/  HADD2.F32 R110, -RZ, R74.H0_H0 ;  /* 0x2000004aff6e7230 */ /* 0x000fe40000004100 */
[----:B------:R-:W-:Y:S02]  /*48b0*/  HADD2.F32 R61, -RZ, R84.H0_H0 ;  /* 0x20000054ff3d7230 */ /* 0x000fe40000004100 */
[----:B--2---:R-:W-:-:S02]  /*48c0*/  HADD2.F32 R35, -RZ, R2.H0_H0 ;  /* 0x20000002ff237230 */ /* 0x004fc40000004100 */
[----:B------:R-:W-:Y:S02]  /*48d0*/  HADD2.F32 R34, -RZ, R2.H1_H1 ;  /* 0x30000002ff227230 */ /* 0x000fe40000004100 */
[--C-:B------:R-:W-:Y:S02]  /*48e0*/  HADD2.F32 R32, -RZ, R3.reuse.H0_H0 ;  /* 0x20000003ff207230 */ /* 0x100fe40000004100 */
[----:B------:R-:W-:Y:S01]  /*48f0*/  FFMA.FTZ R59, R10, R35, RZ ;  /* 0x000000230a3b7223 */ /* 0x000fe200000100ff */
[----:B------:R-:W-:Y:S02]  /*4900*/  HADD2.F32 R31, -RZ, R3.H1_H1 ;  /* 0x30000003ff1f7230 */ /* 0x000fe40000004100 */
[----:B------:R-:W-:Y:S02]  /*4910*/  HADD2.F32 R2, -RZ, R0.H0_H0 ;  /* 0x20000000ff027230 */ /* 0x000fe40000004100 */
[----:B------:R-:W-:Y:S02]  /*4920*/  HADD2.F32 R3, -RZ, R54.H0_H0 ;  /* 0x20000036ff037230 */ /* 0x000fe40000004100 */
[----:B------:R-:W-:-:S02]  /*4930*/  HADD2.F32 R10, -RZ, R78.H0_H0 ;  /* 0x2000004eff0a7230 */ /* 0x000fc40000004100 */
[-C--:B------:R-:W-:Y:S01]  /*4940*/  FFMA.FTZ R55, R2, R35.reuse, RZ ;  /* 0x0000002302377223 */ /* 0x080fe200000100ff */
[----:B------:R-:W-:Y:S02]  /*4950*/  HADD2.F32 R2, -RZ, R77.H0_H0 ;  /* 0x2000004dff027230 */ /* 0x000fe40000004100 */
[-C--:B------:R-:W-:Y:S01]  /*4960*/  FFMA.FTZ R3, R3, R35.reuse, RZ ;  /* 0x0000002303037223 */ /* 0x080fe200000100ff */
        /* <DEDUP_REMOVED lines=12> */
[----:B------:R-:W-:Y:S01]  /*4a30*/  FFMA.FTZ R30, R30, R32, R59 ;  /* 0x000000201e1e7223 */ /* 0x000fe2000001003b */
[----:B------:R-:W-:Y:S02]  /*4a40*/  HADD2.F32 R55, -RZ, R82.H0_H0 ;  /* 0x20000052ff377230 */ /* 0x000fe40000004100 */
        /* <DEDUP_REMOVED lines=10> */
[----:B------:R-:W-:Y:S02]  /*4af0*/  HADD2.F32 R60, -RZ, R103.H0_H0 ;  /* 0x20000067ff3c7230 */ /* 0x000fe40000004100 */
        /* <DEDUP_REMOVED lines=43> */
.L_x_1697:
        /* <DEDUP_REMOVED lines=87> */
.L_x_1698:
        /* <DEDUP_REMOVED lines=87> */
.L_x_1699:
[----:B------:R-:W-:Y:S01]  /*5890*/  HADD2.F32 R2, -RZ, R54.H0_H0 ;  /* 0x20000036ff027230 */ /* 0x000fe20000004100 */
[----:B------:R-:W-:Y:S01]  /*58a0*/  LEA.HI R55, R5, 0xffffff80, RZ, 0x8 ;  /* 0xffffff8005377811 */ /* 0x000fe200078f40ff */
[----:B0-----:R-:W-:Y:S01]  /*58b0*/  HADD2.F32 R0, -RZ, R0.H0_H0 ;  /* 0x20000000ff007230 */ /* 0x001fe20000004100 */
[----:B------:R-:W-:Y:S01]  /*58c0*/  LOP3.LUT R61, R26, 0xff, RZ, 0xc0, !PT ;  /* 0x000000ff1a3d7812 */ /* 0x000fe200078ec0ff */
        /* <DEDUP_REMOVED lines=27> */
[----:B------:R-:W-:Y:S01]  /*5a80*/  FFMA.FTZ R53, R84, R11, R53 ;  /* 0x0000000b54357223 */ /* 0x000fe20000010035 */
[----:B-1----:R-:W-:-:S02]  /*5a90*/  HADD2.F32 R33, -RZ, R28.H0_H0 ;  /* 0x2000001cff217230 */ /* 0x002fc40000004100 */
[-C--:B------:R-:W-:Y:S01]  /*5aa0*/  FFMA.FTZ R31, R81, R11.reuse, R30 ;  /* 0x0000000b511f7223 */ /* 0x080fe2000001001e */
[----:B------:R-:W-:Y:S02]  /*5ab0*/  HADD2.F32 R104, -RZ, R104.H0_H0 ;  /* 0x20000068ff687230 */ /* 0x000fe40000004100 */
[----:B------:R-:W-:Y:S01]  /*5ac0*/  FFMA.FTZ R30, R83, R11, R32 ;  /* 0x0000000b531e7223 */ /* 0x000fe20000010020 */
[----:B------:R-:W-:Y:S01]  /*5ad0*/  HADD2.F32 R90, -RZ, R90.H0_H0 ;  /* 0x2000005aff5a7230 */ /* 0x000fe20000004100 */
[----:B------:R-:W-:Y:S01]  /*5ae0*/  LOP3.LUT R65, R4, 0xff, RZ, 0xc0, !PT ;  /* 0x000000ff04417812 */ /* 0x000fe200078ec0ff */
[----:B------:R-:W-:Y:S02]  /*5af0*/  HADD2.F32 R102, -RZ, R102.H0_H0 ;  /* 0x20000066ff667230 */ /* 0x000fe40000004100 */
[-C--:B------:R-:W-:Y:S01]  /*5b00*/  FFMA.FTZ R53, R104, R33.reuse, R53 ;  /* 0x0000002168357223 */ /* 0x080fe20000010035 */
[----:B------:R-:W-:Y:S02]  /*5b10*/  HADD2.F32 R103, -RZ, R103.H0_H0 ;  /* 0x20000067ff677230 */ /* 0x000fe40000004100 */
[----:B------:R-:W-:Y:S01]  /*5b20*/  FFMA.FTZ R14, R90, R33, R31 ;  /* 0x000000215a0e7223 */ /* 0x000fe2000001001f */
[----:B------:R-:W-:-:S02]  /*5b30*/  HADD2.F32 R28, -RZ, R28.H1_H1 ;  /* 0x3000001cff1c7230 */ /* 0x000fc40000004100 */
[-C--:B------:R-:W-:Y:S01]  /*5b40*/  FFMA.FTZ R35, R102, R33.reuse, R35 ;  /* 0x0000002166237223 */ /* 0x080fe20000010023 */
[----:B------:R-:W-:Y:S02]  /*5b50*/  HADD2.F32 R108, -RZ, R108.H0_H0 ;  /* 0x2000006cff6c7230 */ /* 0x000fe40000004100 */
[----:B------:R-:W-:Y:S01]  /*5b60*/  FFMA.FTZ R30, R103, R33, R30 ;  /* 0x00000021671e7223 */ /* 0x000fe2000001001e */
[----:B------:R-:W-:Y:S01]  /*5b70*/  HADD2.F32 R105, -RZ, R105.H0_H0 ;  /* 0x20000069ff697230 */ /* 0x000fe20000004100 */
[----:B------:R-:W-:Y:S01]  /*5b80*/  LOP3.LUT R112, R5, 0xff, RZ, 0xc0, !PT ;  /* 0x000000ff05707812 */ /* 0x000fe200078ec0ff */
[----:B------:R-:W-:Y:S02]  /*5b90*/  HADD2.F32 R106, -RZ, R106.H0_H0 ;  /* 0x2000006aff6a7230 */ /* 0x000fe40000004100 */
[----:B------:R-:W-:Y:S01]  /*5ba0*/  FFMA.FTZ R33, R108, R28, R53 ;  /* 0x0000001c6c217223 */ /* 0x000fe20000010035 */
[----:B------:R-:W-:Y:S01]  /*5bb0*/  HADD2.F32 R107, -RZ, R107.H0_H0 ;  /* 0x2000006bff6b7230 */ /* 0x000fe20000004100 */
[----:B------:R-:W0:Y:S01]  /*5bc0*/  LDS.64 R52, [UR4+0x250] ;  /* 0x00025004ff347984 */ /* 0x000e220008000a00 */
        /* <DEDUP_REMOVED lines=14> */
[----:B------:R-:W-:Y:S01]  /*5cb0*/  LOP3.LUT R11, R24, 0xff, RZ, 0xc0, !PT ;  /* 0x000000ff180b7812 */ /* 0x000fe200078ec0ff */
[----:B------:R-:W-:Y:S01]  /*5cc0*/  HADD2.F32 R71, -RZ, R71.H0_H0 ;  /* 0x20000047ff477230 */ /* 0x000fe20000004100 */
[----:B------:R1:W2:Y:S01]  /*5cd0*/  I2F.F16 R30, R55 ;  /* 0x00000037001e7306 */ /* 0x0002a20000200c00 */
[----:B------:R-:W-:Y:S01]  /*5ce0*/  HADD2.F32 R85, -RZ, R85.H0_H0 ;  /* 0x20000055ff557230 */ /* 0x000fe20000004100 */
[----:B------:R-:W-:Y:S01]  /*5cf0*/  IADD3 R60, R11, -0x80, RZ ;  /* 0xffffff800b3c7810 */ /* 0x000fe20007ffe0ff */
[-C--:B------:R-:W-:Y:S01]  /*5d00*/  FFMA.FTZ R11, R89, R12.reuse, R34 ;  /* 0x0000000c590b7223 */ /* 0x080fe20000010022 */
[----:B------:R-:W-:Y:S01]  /*5d10*/  FFMA.FTZ R34, R71, R12, R54 ;  /* 0x0000000c47227223 */ /* 0x000fe20000010036 */
[----:B------:R-:W-:-:S02]  /*5d20*/  HADD2.F32 R72, -RZ, R72.H0_H0 ;  /* 0x20000048ff487230 */ /* 0x000fc40000004100 */
[----:B------:R-:W-:Y:S01]  /*5d30*/  FFMA.FTZ R14, R85, R12, R14 ;  /* 0x0000000c550e7223 */ /* 0x000fe2000001000e */
[----:B------:R-:W-:Y:S01]  /*5d40*/  FMUL.FTZ R11, R11, R44 ;  /* 0x0000002c0b0b7220 */ /* 0x000fe20000410000 */
[----:B------:R-:W-:Y:S01]  /*5d50*/  FMUL.FTZ R34, R34, R45 ;  /* 0x0000002d22227220 */ /* 0x000fe20000410000 */
[----:B-1----:R-:W1:Y:S01]  /*5d60*/  LDS.64 R54, [UR4+0x258] ;  /* 0x00025804ff367984 */ /* 0x002e620008000a00 */
[----:B------:R-:W-:Y:S01]  /*5d70*/  FFMA.FTZ R35, R72, R12, R33 ;  /* 0x0000000c48237223 */ /* 0x000fe20000010021 */
[----:B------:R-:W-:Y:S01]  /*5d80*/  FMUL.FTZ R14, R14, R23 ;  /* 0x000000170e0e7220 */ /* 0x000fe20000410000 */
[----:B------:R-:W-:Y:S02]  /*5d90*/  F2FP.F16.F32.PACK_AB R11, RZ, R11 ;  /* 0x0000000bff0b723e */ /* 0x000fe400000000ff */
[----:B------:R-:W-:Y:S01]  /*5da0*/  FMUL.FTZ R59, R35, R46 ;  /* 0x0000002e233b7220 */ /* 0x000fe20000410000 */
[----:B------:R-:W-:Y:S02]  /*5db0*/  F2FP.F16.F32.PACK_AB R35, RZ, R34 ;  /* 0x00000022ff23723e */ /* 0x000fe400000000ff */
[----:B------:R-:W-:Y:S01]  /*5dc0*/  F2FP.F16.F32.PACK_AB R33, RZ, R14 ;  /* 0x0000000eff21723e */ /* 0x000fe200000000ff */
[----:B------:R-:W-:Y:S01]  /*5dd0*/  HADD2 R34, R11.H0_H0, R57.H0_H0 ;  /* 0x200000390b227230 */ /* 0x000fe20000000800 */
[----:B------:R3:W4:Y:S01]  /*5de0*/  I2F.F16 R14, R60 ;  /* 0x0000003c000e7306 */ /* 0x0007220000200c00 */
[----:B------:R-:W-:Y:S01]  /*5df0*/  F2FP.F16.F32.PACK_AB R59, RZ, R59 ;  /* 0x0000003bff3b723e */ /* 0x000fe200000000ff */
[----:B------:R-:W-:Y:S01]  /*5e00*/  HADD2 R35, R35.H0_H0, R56.H0_H0 ;  /* 0x2000003823237230 */ /* 0x000fe20000000800 */
[----:B------:R-:W-:Y:S01]  /*5e10*/  LOP3.LUT R56, R27, 0xff, RZ, 0xc0, !PT ;  /* 0x000000ff1b387812 */ /* 0x000fe200078ec0ff */
[----:B0-----:R-:W-:-:S02]  /*5e20*/  HADD2.F32 R57, -RZ, R52.H0_H0 ;  /* 0x20000034ff397230 */ /* 0x001fc40000004100 */
[----:B------:R-:W-:Y:S02]  /*5e30*/  HADD2 R33, R33.H0_H0, R58.H0_H0 ;  /* 0x2000003a21217230 */ /* 0x000fe40000000800 */
[----:B------:R-:W-:Y:S02]  /*5e40*/  HADD2.F32 R52, -RZ, R52.H1_H1 ;  /* 0x30000034ff347230 */ /* 0x000fe40000004100 */
[----:B------:R-:W-:Y:S02]  /*5e50*/  HADD2 R47, R59.H0_H0, R47.H0_H0 ;  /* 0x2000002f3b2f7230 */ /* 0x000fe40000000800 */
[--C-:B------:R-:W-:Y:S01]  /*5e60*/  HADD2.F32 R59, -RZ, R53.reuse.H0_H0 ;  /* 0x20000035ff3b7230 */ /* 0x100fe20000004100 */
[----:B---3--:R-:W-:Y:S01]  /*5e70*/  IADD3 R60, R61, -0x80, RZ ;  /* 0xffffff803d3c7810 */ /* 0x008fe20007ffe0ff */
[-C--:B------:R-:W-:Y:S01]  /*5e80*/  FFMA.FTZ R61, R2, R57.reuse, RZ ;  /* 0x00000039023d7223 */ /* 0x080fe200000100ff */
[----:B------:R-:W-:Y:S01]  /*5e90*/  FFMA.FTZ R58, R0, R57, RZ ;  /* 0x00000039003a7223 */ /* 0x000fe200000100ff */
[----:B------:R-:W-:Y:S01]  /*5ea0*/  IADD3 R110, R56, -0x80, RZ ;  /* 0xffffff80386e7810 */ /* 0x000fe20007ffe0ff */
[----:B------:R0:W3:Y:S01]  /*5eb0*/  I2F.F16 R11, R60 ;  /* 0x0000003c000b7306 */ /* 0x0000e20000200c00 */
[-C--:B------:R-:W-:Y:S01]  /*5ec0*/  FFMA.FTZ R61, R74, R52.reuse, R61 ;  /* 0x000000344a3d7223 */ /* 0x080fe2000001003d */
[----:B------:R-:W-:Y:S01]  /*5ed0*/  FFMA.FTZ R58, R73, R52, R58 ;  /* 0x00000034493a7223 */ /* 0x000fe2000001003a */
[----:B------:R-:W-:Y:S01]  /*5ee0*/  HADD2.F32 R56, -RZ, R53.H1_H1 ;  /* 0x30000035ff387230 */ /* 0x000fe20000004100 */
[----:B------:R-:W-:Y:S01]  /*5ef0*/  LEA.HI R10, R25, 0xffffff80, RZ, 0x8 ;  /* 0xffffff80190a7811 */ /* 0x000fe200078f40ff */
[-C--:B------:R-:W-:Y:S01]  /*5f00*/  FFMA.FTZ R61, R78, R59.reuse, R61 ;  /* 0x0000003b4e3d7223 */ /* 0x080fe2000001003d */
[----:B------:R-:W-:Y:S01]  /*5f10*/  FFMA.FTZ R58, R77, R59, R58 ;  /* 0x0000003b4d3a7223 */ /* 0x000fe2000001003a */
[----:B------:R-:W-:Y:S01]  /*5f20*/  LOP3.LUT R12, R25, 0xff, RZ, 0xc0, !PT ;  /* 0x000000ff190c7812 */ /* 0x000fe200078ec0ff */
[----:B------:R5:W2:Y:S01]  /*5f30*/  I2F.F16 R53, R110 ;  /* 0x0000006e00357306 */ /* 0x000aa20000200c00 */
[-C--:B0-----:R-:W-:Y:S01]  /*5f40*/  FFMA.FTZ R60, R3, R57.reuse, RZ ;  /* 0x00000039033c7223 */ /* 0x081fe200000100ff */
[----:B------:R-:W-:Y:S01]  /*5f50*/  FFMA.FTZ R57, R8, R57, RZ ;  /* 0x0000003908397223 */ /* 0x000fe200000100ff */
[----:B------:R-:W-:Y:S01]  /*5f60*/  FFMA.FTZ R111, R82, R56, R61 ;  /* 0x00000038526f7223 */ /* 0x000fe2000001003d */
[----:B------:R-:W-:Y:S01]  /*5f70*/  IADD3 R61, R112, -0x80, RZ ;  /* 0xffffff80703d7810 */ /* 0x000fe20007ffe0ff */
[-C--:B------:R-:W-:Y:S01]  /*5f80*/  FFMA.FTZ R60, R75, R52.reuse, R60 ;  /* 0x000000344b3c7223 */ /* 0x080fe2000001003c */
[----:B------:R-:W-:Y:S01]  /*5f90*/  FFMA.FTZ R57, R76, R52, R57 ;  /* 0x000000344c397223 */ /* 0x000fe20000010039 */
[----:B------:R-:W-:Y:S01]  /*5fa0*/  IADD3 R52, R65, -0x80, RZ ;  /* 0xffffff8041347810 */ /* 0x000fe20007ffe0ff */
[----:B------:R-:W0:Y:S01]  /*5fb0*/  I2F.F16 R10, R10 ;  /* 0x0000000a000a7306 */ /* 0x000e220000200c00 */
[-C--:B------:R-:W-:Y:S01]  /*5fc0*/  FFMA.FTZ R60, R79, R59.reuse, R60 ;  /* 0x0000003b4f3c7223 */ /* 0x080fe2000001003c */
[----:B------:R-:W-:Y:S01]  /*5fd0*/  FFMA.FTZ R59, R80, R59, R57 ;  /* 0x0000003b503b7223 */ /* 0x000fe20000010039 */
[----:B-1----:R-:W-:-:S02]  /*5fe0*/  HADD2.F32 R65, -RZ, R54.H0_H0 ;  /* 0x20000036ff417230 */ /* 0x002fc40000004100 */
[-C--:B------:R-:W-:Y:S01]  /*5ff0*/  FFMA.FTZ R57, R81, R56.reuse, R58 ;  /* 0x0000003851397223 */ /* 0x080fe2000001003a */
[-C--:B-----5:R-:W-:Y:S01]  /*6000*/  FFMA.FTZ R110, R83, R56.reuse, R60 ;  /* 0x00000038536e7223 */ /* 0x0a0fe2000001003c */
[----:B------:R-:W-:Y:S01]  /*6010*/  FFMA.FTZ R113, R84, R56, R59 ;  /* 0x0000003854717223 */ /* 0x000fe2000001003b */
[----:B------:R-:W-:Y:S02]  /*6020*/  HADD2.F32 R59, -RZ, R54.H1_H1 ;  /* 0x30000036ff3b7230 */ /* 0x000fe40000004100 */
[-C--:B------:R-:W-:Y:S01]  /*6030*/  FFMA.FTZ R111, R102, R65.reuse, R111 ;  /* 0x00000041666f7223 */ /* 0x080fe2000001006f */
[--C-:B------:R-:W-:Y:S02]  /*6040*/  HADD2.F32 R58, -RZ, R55.reuse.H0_H0 ;  /* 0x20000037ff3a7230 */ /* 0x100fe40000004100 */
[-C--:B------:R-:W-:Y:S01]  /*6050*/  FFMA.FTZ R112, R103, R65.reuse, R110 ;  /* 0x0000004167707223 */ /* 0x080fe2000001006e */
[-C--:B------:R-:W-:Y:S01]  /*6060*/  FFMA.FTZ R60, R90, R65.reuse, R57 ;  /* 0x000000415a3c7223 */ /* 0x080fe20000010039 */
[----:B------:R-:W-:Y:S01]  /*6070*/  FFMA.FTZ R113, R104, R65, R113 ;  /* 0x0000004168717223 */ /* 0x000fe20000010071 */
[----:B------:R-:W-:Y:S01]  /*6080*/  FFMA.FTZ R111, R106, R59, R111 ;  /* 0x0000003b6a6f7223 */ /* 0x000fe2000001006f */
[----:B------:R-:W-:-:S02]  /*6090*/  HADD2.F32 R54, -RZ, R55.H1_H1 ;  /* 0x30000037ff367230 */ /* 0x000fc40000004100 */
[-C--:B------:R-:W-:Y:S01]  /*60a0*/  FFMA.FTZ R114, R107, R59.reuse, R112 ;  /* 0x0000003b6b727223 */ /* 0x080fe20000010070 */
[-C--:B------:R-:W-:Y:S01]  /*60b0*/  FFMA.FTZ R110, R105, R59.reuse, R60 ;  /* 0x0000003b696e7223 */ /* 0x080fe2000001003c */
[----:B------:R-:W-:Y:S01]  /*60c0*/  FFMA.FTZ R113, R108, R59, R113 ;  /* 0x0000003b6c717223 */ /* 0x000fe20000010071 */
[-C--:B------:R-:W-:Y:S01]  /*60d0*/  FFMA.FTZ R112, R86, R58.reuse, R111 ;  /* 0x0000003a56707223 */ /* 0x080fe2000001006f */
[----:B------:R-:W1:Y:S01]  /*60e0*/  LDS.64 R56, [UR4+0x2d0] ;  /* 0x0002d004ff387984 */ /* 0x000e620008000a00 */
[-C--:B------:R-:W-:Y:S01]  /*60f0*/  FFMA.FTZ R110, R109, R58.reuse, R110 ;  /* 0x0000003a6d6e7223 */ /* 0x080fe2000001006e */
[-C--:B------:R-:W-:Y:S01]  /*6100*/  FFMA.FTZ R114, R87, R58.reuse, R114 ;  /* 0x0000003a57727223 */ /* 0x080fe20000010072 */
[----:B------:R-:W-:Y:S01]  /*6110*/  FFMA.FTZ R113, R88, R58, R113 ;  /* 0x0000003a58717223 */ /* 0x000fe20000010071 */
[-C--:B------:R-:W-:Y:S01]  /*6120*/  FFMA.FTZ R59, R89, R54.reuse, R112 ;  /* 0x00000036593b7223 */ /* 0x080fe20000010070 */
[----:B------:R-:W-:Y:S01]  /*6130*/  LOP3.LUT R55, R6, 0xff, RZ, 0xc0, !PT ;  /* 0x000000ff06377812 */ /* 0x000fe200078ec0ff */
[-C--:B------:R-:W-:Y:S01]  /*6140*/  FFMA.FTZ R110, R85, R54.reuse, R110 ;  /* 0x00000036556e7223 */ /* 0x080fe2000001006e */
[----:B------:R-:W-:Y:S01]  /*6150*/  LOP3.LUT R65, R7, 0xff, RZ, 0xc0, !PT ;  /* 0x000000ff07417812 */ /* 0x000fe200078ec0ff */
[-C--:B------:R-:W-:Y:S01]  /*6160*/  FFMA.FTZ R114, R71, R54.reuse, R114 ;  /* 0x0000003647727223 */ /* 0x080fe20000010072 */
[----:B------:R-:W-:Y:S01]  /*6170*/  FFMA.FTZ R113, R72, R54, R113 ;  /* 0x0000003648717223 */ /* 0x000fe20000010071 */
[----:B------:R-:W-:Y:S01]  /*6180*/  FMUL.FTZ R59, R59, R44 ;  /* 0x0000002c3b3b7220 */ /* 0x000fe20000410000 */
[----:B------:R-:W-:Y:S01]  /*6190*/  SHF.R.U32.HI R54, RZ, 0x8, R24 ;  /* 0x00000008ff367819 */ /* 0x000fe20000011618 */
[----:B------:R-:W-:Y:S01]  /*61a0*/  FMUL.FTZ R110, R110, R23 ;  /* 0x000000176e6e7220 */ /* 0x000fe20000410000 */
[----:B------:R-:W-:Y:S01]  /*61b0*/  IADD3 R55, R55, -0x80, RZ ;  /* 0xffffff8037377810 */ /* 0x000fe20007ffe0ff */
[----:B------:R-:W-:Y:S01]  /*61c0*/  FMUL.FTZ R113, R113, R46 ;  /* 0x0000002e71717220 */ /* 0x000fe20000410000 */
[----:B------:R-:W-:Y:S01]  /*61d0*/  IADD3 R65, R65, -0x80, RZ ;  /* 0xffffff8041417810 */ /* 0x000fe20007ffe0ff */
[----:B------:R-:W-:Y:S01]  /*61e0*/  FMUL.FTZ R114, R114, R45 ;  /* 0x0000002d72727220 */ /* 0x000fe20000410000 */
[----:B------:R-:W-:Y:S01]  /*61f0*/  LOP3.LUT R58, R54, 0xff, RZ, 0xc0, !PT ;  /* 0x000000ff363a7812 */ /* 0x000fe200078ec0ff */
[----:B------:R-:W0:Y:S01]  /*6200*/  I2F.F16 R60, R55 ;  /* 0x00000037003c7306 */ /* 0x000e220000200c00 */
[----:B------:R-:W-:-:S02]  /*6210*/  F2FP.F16.F32.PACK_AB R59, RZ, R59 ;  /* 0x0000003bff3b723e */ /* 0x000fc400000000ff */
[----:B------:R-:W-:Y:S02]  /*6220*/  F2FP.F16.F32.PACK_AB R113, RZ, R113 ;  /* 0x00000071ff71723e */ /* 0x000fe400000000ff */
[----:B------:R-:W-:Y:S01]  /*6230*/  F2FP.F16.F32.PACK_AB R110, RZ, R110 ;  /* 0x0000006eff6e723e */ /* 0x000fe200000000ff */
[----:B------:R-:W-:Y:S01]  /*6240*/  HADD2 R63, R59.H0_H0, R63.H0_H0 ;  /* 0x2000003f3b3f7230 */ /* 0x000fe20000000800 */
[----:B------:R-:W-:Y:S01]  /*6250*/  LEA.HI R111, R36, 0xffffff80, RZ, 0x8 ;  /* 0xffffff80246f7811 */ /* 0x000fe200078f40ff */
[----:B------:R5:W0:Y:S01]  /*6260*/  I2F.F16 R55, R65 ;  /* 0x0000004100377306 */ /* 0x000a220000200c00 */
[----:B------:R-:W-:Y:S01]  /*6270*/  HADD2 R66, R113.H0_H0, R66.H0_H0 ;  /* 0x2000004271427230 */ /* 0x000fe20000000800 */
[--C-:B------:R-:W-:Y:S01]  /*6280*/  SHF.R.U32.HI R113, RZ, 0x10, R25.reuse ;  /* 0x00000010ff717819 */ /* 0x100fe20000011619 */
[----:B------:R-:W-:Y:S01]  /*6290*/  HADD2 R62, R110.H0_H0, R62.H0_H0 ;  /* 0x2000003e6e3e7230 */ /* 0x000fe20000000800 */
[----:B------:R-:W-:Y:S02]  /*62a0*/  SHF.R.U32.HI R110, RZ, 0x8, R25 ;  /* 0x00000008ff6e7819 */ /* 0x000fe40000011619 */
[----:B------:R-:W-:-:S02]  /*62b0*/  F2FP.F16.F32.PACK_AB R114, RZ, R114 ;  /* 0x00000072ff72723e */ /* 0x000fc400000000ff */
[----:B------:R1:W0:Y:S01]  /*62c0*/  I2F.F16 R54, R111 ;  /* 0x0000006f00367306 */ /* 0x0002220000200c00 */
[----:B-----5:R-:W-:Y:S02]  /*62d0*/  SHF.R.U32.HI R65, RZ, 0x10, R24 ;  /* 0x00000010ff417819 */ /* 0x020fe40000011618 */
[----:B------:R-:W-:Y:S01]  /*62e0*/  IADD3 R24, R58, -0x80, RZ ;  /* 0xffffff803a187810 */ /* 0x000fe20007ffe0ff */
[----:B------:R-:W-:Y:S01]  /*62f0*/  HADD2 R64, R114.H0_H0, R64.H0_H0 ;  /* 0x2000004072407230 */ /* 0x000fe20000000800 */
[----:B------:R-:W5:Y:S01]  /*6300*/  LDS.64 R58, [UR4+0x2d8] ;  /* 0x0002d804ff3a7984 */ /* 0x000f620008000a00 */
[----:B------:R-:W-:Y:S02]  /*6310*/  LOP3.LUT R113, R113, 0xff, RZ, 0xc0, !PT ;  /* 0x000000ff71717812 */ /* 0x000fe400078ec0ff */
[----:B------:R-:W-:Y:S01]  /*6320*/  LOP3.LUT R112, R110, 0xff, RZ, 0xc0, !PT ;  /* 0x000000ff6e707812 */ /* 0x000fe200078ec0ff */
[--C-:B-1----:R-:W-:Y:S01]  /*6330*/  HADD2.F32 R111, -RZ, R56.reuse.H0_H0 ;  /* 0x20000038ff6f7230 */ /* 0x102fe20000004100 */
[----:B------:R-:W-:Y:S01]  /*6340*/  IADD3 R114, R113, -0x80, RZ ;  /* 0xffffff8071727810 */ /* 0x000fe20007ffe0ff */
[----:B------:R-:W-:Y:S01]  /*6350*/  HADD2.F32 R110, -RZ, R56.H1_H1 ;  /* 0x30000038ff6e7230 */ /* 0x000fe20000004100 */
[----:B------:R-:W-:Y:S01]  /*6360*/  IADD3 R25, R112, -0x80, RZ ;  /* 0xffffff8070197810 */ /* 0x000fe20007ffe0ff */
[----:B------:R-:W-:-:S02]  /*6370*/  HADD2.F32 R56, -RZ, R57.H0_H0 ;  /* 0x20000039ff387230 */ /* 0x000fc40000004100 */
[-C--:B------:R-:W-:Y:S01]  /*6380*/  FFMA.FTZ R113, R2, R111.reuse, RZ ;  /* 0x0000006f02717223 */ /* 0x080fe200000100ff */
[-C--:B------:R-:W-:Y:S01]  /*6390*/  FFMA.FTZ R112, R0, R111.reuse, RZ ;  /* 0x0000006f00707223 */ /* 0x080fe200000100ff */
[-C--:B------:R-:W-:Y:S01]  /*63a0*/  FFMA.FTZ R2, R3, R111.reuse, RZ ;  /* 0x0000006f03027223 */ /* 0x080fe200000100ff */
[----:B------:R-:W-:Y:S01]  /*63b0*/  FFMA.FTZ R111, R8, R111, RZ ;  /* 0x0000006f086f7223 */ /* 0x000fe200000100ff */
[----:B------:R-:W-:Y:S01]  /*63c0*/  SHF.R.U32.HI R3, RZ, 0x8, R27 ;  /* 0x00000008ff037819 */ /* 0x000fe2000001161b */
[-C--:B------:R-:W-:Y:S01]  /*63d0*/  FFMA.FTZ R112, R73, R110.reuse, R112 ;  /* 0x0000006e49707223 */ /* 0x080fe20000010070 */
[-C--:B------:R-:W-:Y:S01]  /*63e0*/  FFMA.FTZ R113, R74, R110.reuse, R113 ;  /* 0x0000006e4a717223 */ /* 0x080fe20000010071 */
[-C--:B------:R-:W-:Y:S01]  /*63f0*/  FFMA.FTZ R2, R75, R110.reuse, R2 ;  /* 0x0000006e4b027223 */ /* 0x080fe20000010002 */
[----:B------:R-:W-:Y:S01]  /*6400*/  FFMA.FTZ R111, R76, R110, R111 ;  /* 0x0000006e4c6f7223 */ /* 0x000fe2000001006f */
[----:B------:R-:W-:Y:S01]  /*6410*/  LOP3.LUT R3, R3, 0xff, RZ, 0xc0, !PT ;  /* 0x000000ff03037812 */ /* 0x000fe200078ec0ff */
[----:B------:R-:W-:-:S02]  /*6420*/  HADD2.F32 R57, -RZ, R57.H1_H1 ;  /* 0x30000039ff397230 */ /* 0x000fc40000004100 */
[-C--:B------:R-:W-:Y:S01]  /*6430*/  FFMA.FTZ R112, R77, R56.reuse, R112 ;  /* 0x000000384d707223 */ /* 0x080fe20000010070 */
[-C--:B------:R-:W-:Y:S01]  /*6440*/  FFMA.FTZ R113, R78, R56.reuse, R113 ;  /* 0x000000384e717223 */ /* 0x080fe20000010071 */
[-C--:B------:R-:W-:Y:S01]  /*6450*/  FFMA.FTZ R2, R79, R56.reuse, R2 ;  /* 0x000000384f027223 */ /* 0x080fe20000010002 */
[----:B------:R-:W-:Y:S01]  /*6460*/  FFMA.FTZ R111, R80, R56, R111 ;  /* 0x00000038506f7223 */ /* 0x000fe2000001006f */
[----:B------:R-:W-:Y:S01]  /*6470*/  IADD3 R74, R3, -0x80, RZ ;  /* 0xffffff80034a7810 */ /* 0x000fe20007ffe0ff */
[-C--:B------:R-:W-:Y:S01]  /*6480*/  FFMA.FTZ R81, R81, R57.reuse, R112 ;  /* 0x0000003951517223 */ /* 0x080fe20000010070 */
[----:B------:R-:W-:Y:S01]  /*6490*/  LEA.HI R29, R4, 0xffffff80, RZ, 0x8 ;  /* 0xffffff80041d7811 */ /* 0x000fe200078f40ff */
[-C--:B------:R-:W-:Y:S01]  /*64a0*/  FFMA.FTZ R113, R82, R57.reuse, R113 ;  /* 0x0000003952717223 */ /* 0x080fe20000010071 */
[----:B------:R-:W-:Y:S01]  /*64b0*/  SHF.R.U32.HI R73, RZ, 0x8, R4 ;  /* 0x00000008ff497819 */ /* 0x000fe20000011604 */
[-C--:B------:R-:W-:Y:S01]  /*64c0*/  FFMA.FTZ R2, R83, R57.reuse, R2 ;  /* 0x0000003953027223 */ /* 0x080fe20000010002 */
[----:B------:R-:W-:Y:S01]  /*64d0*/  FFMA.FTZ R111, R84, R57, R111 ;  /* 0x00000039546f7223 */ /* 0x000fe2000001006f */
[----:B------:R-:W-:Y:S01]  /*64e0*/  SHF.R.U32.HI R4, RZ, 0x10, R4 ;  /* 0x00000010ff047819 */ /* 0x000fe20000011604 */
[----:B------:R1:W0:Y:S01]  /*64f0*/  I2F.F16 R57, R74 ;  /* 0x0000004a00397306 */ /* 0x0002220000200c00 */
[----:B------:R-:W-:-:S02]  /*6500*/  LEA.HI R32, R27, 0xffffff80, RZ, 0x8 ;  /* 0xffffff801b207811 */ /* 0x000fc400078f40ff */
[----:B------:R-:W-:Y:S02]  /*6510*/  LOP3.LUT R4, R4, 0xff, RZ, 0xc0, !PT ;  /* 0x000000ff04047812 */ /* 0x000fe400078ec0ff */
[----:B------:R-:W-:Y:S02]  /*6520*/  SHF.R.U32.HI R27, RZ, 0x10, R27 ;  /* 0x00000010ff1b7819 */ /* 0x000fe4000001161b */
[----:B------:R-:W-:Y:S01]  /*6530*/  LEA.HI R9, R26, 0xffffff80, RZ, 0x8 ;  /* 0xffffff801a097811 */ /* 0x000fe200078f40ff */
[--C-:B-----5:R-:W-:Y:S01]  /*6540*/  HADD2.F32 R3, -RZ, R58.reuse.H0_H0 ;  /* 0x2000003aff037230 */ /* 0x120fe20000004100 */
[----:B-1----:R-:W-:Y:S01]  /*6550*/  IADD3 R74, R4, -0x80, RZ ;  /* 0xffffff80044a7810 */ /* 0x002fe20007ffe0ff */
[----:B------:R-:W-:Y:S01]  /*6560*/  HADD2.F32 R58, -RZ, R58.H1_H1 ;  /* 0x3000003aff3a7230 */ /* 0x000fe20000004100 */
[----:B------:R-:W-:Y:S01]  /*6570*/  LOP3.LUT R27, R27, 0xff, RZ, 0xc0, !PT ;  /* 0x000000ff1b1b7812 */ /* 0x000fe200078ec0ff */
[--C-:B------:R-:W-:Y:S02]  /*6580*/  HADD2.F32 R56, -RZ, R59.reuse.H1_H1 ;  /* 0x3000003bff387230 */ /* 0x100fe40000004100 */
[-C--:B------:R-:W-:Y:S01]  /*6590*/  FFMA.FTZ R90, R90, R3.reuse, R81 ;  /* 0x000000035a5a7223 */ /* 0x080fe20000010051 */
[-C--:B------:R-:W-:Y:S01]  /*65a0*/  FFMA.FTZ R113, R102, R3.reuse, R113 ;  /* 0x0000000366717223 */ /* 0x080fe20000010071 */
[-C--:B------:R-:W-:Y:S01]  /*65b0*/  FFMA.FTZ R2, R103, R3.reuse, R2 ;  /* 0x0000000367027223 */ /* 0x080fe20000010002 */
[----:B------:R-:W-:Y:S01]  /*65c0*/  FFMA.FTZ R111, R104, R3, R111 ;  /* 0x00000003686f7223 */ /* 0x000fe2000001006f */
[----:B------:R-:W-:Y:S01]  /*65d0*/  SHF.R.U32.HI R3, RZ, 0x8, R5 ;  /* 0x00000008ff037819 */ /* 0x000fe20000011605 */
[-C--:B------:R-:W-:Y:S01]  /*65e0*/  FFMA.FTZ R90, R105, R58.reuse, R90 ;  /* 0x0000003a695a7223 */ /* 0x080fe2000001005a */
[-C--:B------:R-:W-:Y:S01]  /*65f0*/  FFMA.FTZ R113, R106, R58.reuse, R113 ;  /* 0x0000003a6a717223 */ /* 0x080fe20000010071 */
[-C--:B------:R-:W-:Y:S01]  /*6600*/  FFMA.FTZ R4, R107, R58.reuse, R2 ;  /* 0x0000003a6b047223 */ /* 0x080fe20000010002 */
[----:B------:R-:W-:Y:S01]  /*6610*/  FFMA.FTZ R111, R108, R58, R111 ;  /* 0x0000003a6c6f7223 */ /* 0x000fe2000001006f */
[----:B------:R-:W-:Y:S01]  /*6620*/  LOP3.LUT R58, R3, 0xff, RZ, 0xc0, !PT ;  /* 0x000000ff033a7812 */ /* 0x000fe200078ec0ff */
[----:B------:R1:W0:Y:S01]  /*6630*/  I2F.F16 R31, R29 ;  /* 0x0000001d001f7306 */ /* 0x0002220000200c00 */
[----:B------:R-:W5:Y:S01]  /*6640*/  LDS.64 R2, [UR4+0x1e0] ;  /* 0x0001e004ff027984 */ /* 0x000f620008000a00 */
[----:B------:R-:W-:Y:S01]  /*6650*/  IADD3 R75, R27, -0x80, RZ ;  /* 0xffffff801b4b7810 */ /* 0x000fe20007ffe0ff */
[----:B------:R-:W-:Y:S01]  /*6660*/  HADD2.F32 R27, -RZ, R59.H0_H0 ;  /* 0x2000003bff1b7230 */ /* 0x000fe20000004100 */
[----:B------:R-:W-:-:S02]  /*6670*/  SHF.R.U32.HI R115, RZ, 0x8, R26 ;  /* 0x00000008ff737819 */ /* 0x000fc4000001161a */
[----:B------:R-:W-:Y:S02]  /*6680*/  SHF.R.U32.HI R26, RZ, 0x10, R26 ;  /* 0x00000010ff1a7819 */ /* 0x000fe4000001161a */
[----:B------:R4:W0:Y:S01]  /*6690*/  I2F.F16 R59, R75 ;  /* 0x0000004b003b7306 */ /* 0x0008220000200c00 */
[-C--:B------:R-:W-:Y:S01]  /*66a0*/  FFMA.FTZ R86, R86, R27.reuse, R113 ;  /* 0x0000001b56567223 */ /* 0x080fe20000010071 */
[-C--:B------:R-:W-:Y:S01]  /*66b0*/  FFMA.FTZ R90, R109, R27.reuse, R90 ;  /* 0x0000001b6d5a7223 */ /* 0x080fe2000001005a */
[-C--:B------:R-:W-:Y:S01]  /*66c0*/  FFMA.FTZ R111, R88, R27.reuse, R111 ;  /* 0x0000001b586f7223 */ /* 0x080fe2000001006f */
[----:B------:R-:W-:Y:S01]  /*66d0*/  SHF.R.U32.HI R5, RZ, 0x10, R5 ;  /* 0x00000010ff057819 */ /* 0x000fe20000011605 */
[-C--:B------:R-:W-:Y:S01]  /*66e0*/  FFMA.FTZ R89, R89, R56.reuse, R86 ;  /* 0x0000003859597223 */ /* 0x080fe20000010056 */
[-C--:B------:R-:W-:Y:S01]  /*66f0*/  FFMA.FTZ R90, R85, R56.reuse, R90 ;  /* 0x00000038555a7223 */ /* 0x080fe2000001005a */
[----:B------:R-:W-:Y:S01]  /*6700*/  FFMA.FTZ R111, R72, R56, R111 ;  /* 0x00000038486f7223 */ /* 0x000fe2000001006f */
[----:B-1----:R-:W-:Y:S01]  /*6710*/  LEA.HI R29, R6, 0xffffff80, RZ, 0x8 ;  /* 0xffffff80061d7811 */ /* 0x002fe200078f40ff */
[----:B------:R-:W-:Y:S01]  /*6720*/  FMUL.FTZ R89, R89, R44 ;  /* 0x0000002c59597220 */ /* 0x000fe20000410000 */
[----:B----4-:R-:W-:Y:S01]  /*6730*/  IADD3 R75, R58, -0x80, RZ ;  /* 0xffffff803a4b7810 */ /* 0x010fe20007ffe0ff */
[----:B------:R-:W-:Y:S01]  /*6740*/  FFMA.FTZ R58, R87, R27, R4 ;  /* 0x0000001b573a7223 */ /* 0x000fe20000010004 */
[----:B------:R-:W-:Y:S01]  /*6750*/  LEA.HI R28, R7, 0xffffff80, RZ, 0x8 ;  /* 0xffffff80071c7811 */ /* 0x000fe200078f40ff */
[----:B------:R-:W1:Y:S01]  /*6760*/  I2F.F16 R9, R9 ;  /* 0x0000000900097306 */ /* 0x000e620000200c00 */
[----:B------:R-:W-:Y:S01]  /*6770*/  SHF.R.U32.HI R27, RZ, 0x8, R6 ;  /* 0x00000008ff1b7819 */ /* 0x000fe20000011606 */
[----:B------:R-:W-:Y:S01]  /*6780*/  FFMA.FTZ R58, R71, R56, R58 ;  /* 0x00000038473a7223 */ /* 0x000fe2000001003a */
[--C-:B------:R-:W-:Y:S01]  /*6790*/  SHF.R.U32.HI R56, RZ, 0x8, R7.reuse ;  /* 0x00000008ff387819 */ /* 0x100fe20000011607 */
[----:B------:R-:W-:Y:S01]  /*67a0*/  FMUL.FTZ R90, R90, R23 ;  /* 0x000000175a5a7220 */ /* 0x000fe20000410000 */
[----:B------:R-:W-:Y:S01]  /*67b0*/  SHF.R.U32.HI R6, RZ, 0x10, R6 ;  /* 0x00000010ff067819 */ /* 0x000fe20000011606 */
[----:B------:R-:W-:Y:S01]  /*67c0*/  FMUL.FTZ R58, R58, R45 ;  /* 0x0000002d3a3a7220 */ /* 0x000fe20000410000 */
[----:B------:R-:W-:Y:S01]  /*67d0*/  SHF.R.U32.HI R7, RZ, 0x10, R7 ;  /* 0x00000010ff077819 */ /* 0x000fe20000011607 */
[----:B------:R-:W4:Y:S01]  /*67e0*/  I2F.F16 R32, R32 ;  /* 0x0000002000207306 */ /* 0x000f220000200c00 */
[----:B------:R-:W-:Y:S01]  /*67f0*/  LOP3.LUT R65, R65, 0xff, RZ, 0xc0, !PT ;  /* 0x000000ff41417812 */ /* 0x000fe200078ec0ff */
[----:B------:R-:W-:Y:S01]  /*6800*/  FMUL.FTZ R111, R111, R46 ;  /* 0x0000002e6f6f7220 */ /* 0x000fe20000410000 */
[----:B------:R-:W-:-:S02]  /*6810*/  LOP3.LUT R115, R115, 0xff, RZ, 0xc0, !PT ;  /* 0x000000ff73737812 */ /* 0x000fc400078ec0ff */
[----:B------:R-:W-:Y:S02]  /*6820*/  LOP3.LUT R26, R26, 0xff, RZ, 0xc0, !PT ;  /* 0x000000ff1a1a7812 */ /* 0x000fe400078ec0ff */
[----:B------:R-:W-:Y:S01]  /*6830*/  LOP3.LUT R73, R73, 0xff, RZ, 0xc0, !PT ;  /* 0x000000ff49497812 */ /* 0x000fe200078ec0ff */
[----:B------:R-:W0:Y:S01]  /*6840*/  I2F.F16 R29, R29 ;  /* 0x0000001d001d7306 */ /* 0x000e220000200c00 */
[----:B------:R-:W-:Y:S02]  /*6850*/  LOP3.LUT R5, R5, 0xff, RZ, 0xc0, !PT ;  /* 0x000000ff05057812 */ /* 0x000fe400078ec0ff */
[----:B------:R-:W-:Y:S01]  /*6860*/  LOP3.LUT R27, R27, 0xff, RZ, 0xc0, !PT ;  /* 0x000000ff1b1b7812 */ /* 0x000fe200078ec0ff */
[--C-:B-----5:R-:W-:Y:S01]  /*6870*/  HADD2.F32 R78, -RZ, R2.reuse.H0_H0 ;  /* 0x20000002ff4e7230 */ /* 0x120fe20000004100 */
[----:B------:R-:W-:Y:S01]  /*6880*/  LOP3.LUT R6, R6, 0xff, RZ, 0xc0, !PT ;  /* 0x000000ff06067812 */ /* 0x000fe200078ec0ff */
[----:B------:R-:W-:Y:S01]  /*6890*/  HADD2.F32 R80, -RZ, R2.H1_H1 ;  /* 0x30000002ff507230 */ /* 0x000fe20000004100 */
[----:B------:R-:W-:Y:S01]  /*68a0*/  LOP3.LUT R56, R56, 0xff, RZ, 0xc0, !PT ;  /* 0x000000ff38387812 */ /* 0x000fe200078ec0ff */
[----:B------:R-:W0:Y:S01]  /*68b0*/  I2F.F16 R28, R28 ;  /* 0x0000001c001c7306 */ /* 0x000e220000200c00 */
[----:B------:R-:W-:Y:S01]  /*68c0*/  LOP3.LUT R7, R7, 0xff, RZ, 0xc0, !PT ;  /* 0x000000ff07077812 */ /* 0x000fe200078ec0ff */
[--C-:B------:R-:W-:Y:S01]  /*68d0*/  HADD2.F32 R79, -RZ, R3.reuse.H0_H0 ;  /* 0x20000003ff4f7230 */ /* 0x100fe20000004100 */
[----:B------:R-:W-:Y:S01]  /*68e0*/  IADD3 R12, R12, -0x80, RZ ;  /* 0xffffff800c0c7810 */ /* 0x000fe20007ffe0ff */
[----:B------:R-:W-:Y:S01]  /*68f0*/  HADD2.F32 R82, -RZ, R3.H1_H1 ;  /* 0x30000003ff527230 */ /* 0x000fe20000004100 */
[----:B------:R-:W-:-:S02]  /*6900*/  IADD3 R65, R65, -0x80, RZ ;  /* 0xffffff8041417810 */ /* 0x000fc40007ffe0ff */
[----:B------:R-:W-:Y:S01]  /*6910*/  IADD3 R8, R115, -0x80, RZ ;  /* 0xffffff8073087810 */ /* 0x000fe20007ffe0ff */
[----:B------:R-:W0:Y:S01]  /*6920*/  I2F.F16 R52, R52 ;  /* 0x0000003400347306 */ /* 0x000e220000200c00 */
[----:B------:R-:W-:Y:S02]  /*6930*/  IADD3 R26, R26, -0x80, RZ ;  /* 0xffffff801a1a7810 */ /* 0x000fe40007ffe0ff */
[----:B------:R-:W-:Y:S02]  /*6940*/  IADD3 R73, R73, -0x80, RZ ;  /* 0xffffff8049497810 */ /* 0x000fe40007ffe0ff */
[----:B------:R-:W-:Y:S02]  /*6950*/  IADD3 R76, R5, -0x80, RZ ;  /* 0xffffff80054c7810 */ /* 0x000fe40007ffe0ff */
[----:B------:R-:W-:Y:S01]  /*6960*/  F2FP.F16.F32.PACK_AB R77, RZ, R89 ;  /* 0x00000059ff4d723e */ /* 0x000fe200000000ff */
[----:B------:R-:W0:Y:S01]  /*6970*/  I2F.F16 R12, R12 ;  /* 0x0000000c000c7306 */ /* 0x000e220000200c00 */
[----:B------:R-:W-:Y:S01]  /*6980*/  IADD3 R27, R27, -0x80, RZ ;  /* 0xffffff801b1b7810 */ /* 0x000fe20007ffe0ff */
[----:B------:R-:W0:Y:S01]  /*6990*/  LDS.64 R4, [UR4+0x1e8] ;  /* 0x0001e804ff047984 */ /* 0x000e220008000a00 */
[----:B------:R-:W-:Y:S01]  /*69a0*/  IADD3 R6, R6, -0x80, RZ ;  /* 0xffffff8006067810 */ /* 0x000fe20007ffe0ff */
[----:B------:R-:W-:Y:S01]  /*69b0*/  HADD2 R77, R77.H0_H0, R68.H0_H0 ;  /* 0x200000444d4d7230 */ /* 0x000fe20000000800 */
[----:B------:R-:W-:-:S02]  /*69c0*/  IADD3 R56, R56, -0x80, RZ ;  /* 0xffffff8038387810 */ /* 0x000fc40007ffe0ff */
[----:B------:R-:W-:Y:S01]  /*69d0*/  IADD3 R7, R7, -0x80, RZ ;  /* 0xffffff8007077810 */ /* 0x000fe20007ffe0ff */
[----:B------:R-:W0:Y:S01]  /*69e0*/  I2F.F16 R61, R61 ;  /* 0x0000003d003d7306 */ /* 0x000e220000200c00 */
[----:B------:R-:W-:Y:S02]  /*69f0*/  F2FP.F16.F32.PACK_AB R90, RZ, R90 ;  /* 0x0000005aff5a723e */ /* 0x000fe400000000ff */
[----:B------:R-:W-:Y:S02]  /*6a00*/  F2FP.F16.F32.PACK_AB R58, RZ, R58 ;  /* 0x0000003aff3a723e */ /* 0x000fe400000000ff */
[----:B------:R-:W-:Y:S01]  /*6a10*/  F2FP.F16.F32.PACK_AB R111, RZ, R111 ;  /* 0x0000006fff6f723e */ /* 0x000fe200000000ff */
[----:B------:R-:W-:Y:S02]  /*6a20*/  HADD2 R67, R90.H0_H0, R67.H0_H0 ;  /* 0x200000435a437230 */ /* 0x000fe40000000800 */
[----:B------:R-:W0:Y:S01]  /*6a30*/  I2F.F16 R24, R24 ;  /* 0x0000001800187306 */ /* 0x000e220000200c00 */
[----:B------:R-:W-:-:S02]  /*6a40*/  HADD2 R69, R58.H0_H0, R69.H0_H0 ;  /* 0x200000453a457230 */ /* 0x000fc40000000800 */
[----:B------:R-:W-:-:S05]  /*6a50*/  HADD2 R70, R111.H0_H0, R70.H0_H0 ;  /* 0x200000466f467230 */ /* 0x000fca0000000800 */
        /* <DEDUP_REMOVED lines=12> */
[----:B------:R0:W0:Y:S01]  /*6b20*/  I2F.F16 R81, R7 ;  /* 0x0000000700517306 */ /* 0x0000220000200c00 */
[----:B-1234-:R-:W-:Y:S05]  /*6b30*/  @!P0 BRA `(.L_x_1700) ;  /* 0x0000000400588947 */ /* 0x01efea0003800000 */
        /* <DEDUP_REMOVED lines=10> */
[----:B------:R-:W-:Y:S02]  /*6be0*/  HADD2.F32 R2, -RZ, R14.H0_H0 ;  /* 0x2000000eff027230 */ /* 0x000fe40000004100 */
[C---:B------:R-:W-:Y:S01]  /*6bf0*/  FFMA.FTZ R89, R27.reuse, R86, RZ ;  /* 0x000000561b597223 */ /* 0x040fe200000100ff */
[C---:B------:R-:W-:Y:S01]  /*6c00*/  FFMA.FTZ R86, R27.reuse, R56, RZ ;  /* 0x000000381b567223 */ /* 0x040fe200000100ff */
[----:B------:R-:W-:Y:S01]  /*6c10*/  FFMA.FTZ R88, R27, R58, RZ ;  /* 0x0000003a1b587223 */ /* 0x000fe200000100ff */
[----:B------:R-:W-:Y:S02]  /*6c20*/  HADD2.F32 R85, -RZ, R3.H0_H0 ;  /* 0x20000003ff557230 */ /* 0x000fe40000004100 */
[----:B------:R-:W-:Y:S01]  /*6c30*/  FFMA.FTZ R2, R2, R27, RZ ;  /* 0x0000001b02027223 */ /* 0x000fe200000100ff */
[----:B------:R-:W-:-:S02]  /*6c40*/  HADD2.F32 R27, -RZ, R65.H0_H0 ;  /* 0x20000041ff1b7230 */ /* 0x000fc40000004100 */
[C---:B------:R-:W-:Y:S01]  /*6c50*/  FFMA.FTZ R56, R84.reuse, R87, R89 ;  /* 0x0000005754387223 */ /* 0x040fe20000010059 */
[----:B------:R-:W-:Y:S02]  /*6c60*/  HADD2.F32 R58, -RZ, R0.H0_H0 ;  /* 0x20000000ff3a7230 */ /* 0x000fe40000004100 */
[----:B------:R-:W-:Y:S01]  /*6c70*/  FFMA.FTZ R2, R83, R84, R2 ;  /* 0x0000005453027223 */ /* 0x000fe20000010002 */
[----:B------:R-:W-:Y:S02]  /*6c80*/  HADD2.F32 R83, -RZ, R8.H0_H0 ;  /* 0x20000008ff537230 */ /* 0x000fe40000004100 */
[C---:B------:R-:W-:Y:S01]  /*6c90*/  FFMA.FTZ R88, R84.reuse, R103, R88 ;  /* 0x0000006754587223 */ /* 0x040fe20000010058 */
[----:B------:R-:W-:Y:S02]  /*6ca0*/  HADD2.F32 R3, -RZ, R3.H1_H1 ;  /* 0x30000003ff037230 */ /* 0x000fe40000004100 */
[----:B------:R-:W-:Y:S01]  /*6cb0*/  FFMA.FTZ R27, R27, R85, R2 ;  /* 0x000000551b1b7223 */ /* 0x000fe20000010002 */
[----:B------:R-:W-:Y:S01]  /*6cc0*/  FFMA.FTZ R58, R85, R58, R56 ;  /* 0x0000003a553a7223 */ /* 0x000fe20000010038 */
[----:B------:R-:W-:Y:S01]  /*6cd0*/  FFMA.FTZ R86, R84, R83, R86 ;  /* 0x0000005354567223 */ /* 0x000fe20000010056 */
[----:B------:R-:W-:-:S02]  /*6ce0*/  HADD2.F32 R83, -RZ, R26.H0_H0 ;  /* 0x2000001aff537230 */ /* 0x000fc40000004100 */
[----:B------:R-:W-:Y:S02]  /*6cf0*/  HADD2.F32 R2, -RZ, R13.H0_H0 ;  /* 0x2000000dff027230 */ /* 0x000fe40000004100 */
[----:B------:R-:W-:Y:S02]  /*6d00*/  HADD2.F32 R56, -RZ, R10.H0_H0 ;  /* 0x2000000aff387230 */ /* 0x000fe40000004100 */
        /* <DEDUP_REMOVED lines=9> */
[--C-:B0-----:R-:W-:Y:S02]  /*6da0*/  HADD2.F32 R56, -RZ, R6.reuse.H0_H0 ;  /* 0x20000006ff387230 */ /* 0x101fe40000004100 */
[----:B------:R-:W-:Y:S01]  /*6db0*/  FFMA.FTZ R89, R3, R86, R89 ;  /* 0x0000005603597223 */ /* 0x000fe20000010059 */
[----:B------:R-:W-:Y:S02]  /*6dc0*/  HADD2.F32 R58, -RZ, R61.H0_H0 ;  /* 0x2000003dff3a7230 */ /* 0x000fe40000004100 */
        /* <DEDUP_REMOVED lines=45> */
.L_x_1700:
        /* <DEDUP_REMOVED lines=8> */
[----:B------:R-:W-:-:S02]  /*7120*/  HADD2.F32 R87, -RZ, R28.H0_H0 ;  /* 0x2000001cff577230 */ /* 0x000fc40000004100 */
[--C-:B-1----:R-:W-:Y:S02]  /*7130*/  HADD2.F32 R83, -RZ, R2.reuse.H0_H0 ;  /* 0x20000002ff537230 */ /* 0x102fe40000004100 */
[----:B------:R-:W-:Y:S02]  /*7140*/  HADD2.F32 R84, -RZ, R2.H1_H1 ;  /* 0x30000002ff547230 */ /* 0x000fe40000004100 */
[----:B------:R-:W-:Y:S02]  /*7150*/  HADD2.F32 R2, -RZ, R14.H0_H0 ;  /* 0x2000000eff027230 */ /* 0x000fe40000004100 */
[-C--:B------:R-:W-:Y:S01]  /*7160*/  FFMA.FTZ R27, R27, R83.reuse, RZ ;  /* 0x000000531b1b7223 */ /* 0x080fe200000100ff */
[--C-:B------:R-:W-:Y:S02]  /*7170*/  HADD2.F32 R86, -RZ, R3.reuse.H0_H0 ;  /* 0x20000003ff567230 */ /* 0x100fe40000004100 */
[----:B------:R-:W-:Y:S02]  /*7180*/  HADD2.F32 R58, -RZ, R3.H1_H1 ;  /* 0x30000003ff3a7230 */ /* 0x000fe40000004100 */
[----:B------:R-:W-:Y:S01]  /*7190*/  FFMA.FTZ R85, R2, R83, RZ ;  /* 0x0000005302557223 */ /* 0x000fe200000100ff */
[----:B------:R-:W-:-:S02]  /*71a0*/  HADD2.F32 R3, -RZ, R12.H0_H0 ;  /* 0x2000000cff037230 */ /* 0x000fc40000004100 */
[----:B------:R-:W-:Y:S02]  /*71b0*/  HADD2.F32 R2, -RZ, R65.H0_H0 ;  /* 0x20000041ff027230 */ /* 0x000fe40000004100 */
[----:B------:R-:W-:Y:S01]  /*71c0*/  FFMA.FTZ R85, R88, R84, R85 ;  /* 0x0000005458557223 */ /* 0x000fe20000010055 */
[----:B------:R-:W-:Y:S02]  /*71d0*/  HADD2.F32 R88, -RZ, R8.H0_H0 ;  /* 0x20000008ff587230 */ /* 0x000fe40000004100 */
[-C--:B------:R-:W-:Y:S01]  /*71e0*/  FFMA.FTZ R3, R3, R83.reuse, RZ ;  /* 0x0000005303037223 */ /* 0x080fe200000100ff */
[----:B------:R-:W-:Y:S01]  /*71f0*/  FFMA.FTZ R83, R56, R83, RZ ;  /* 0x0000005338537223 */ /* 0x000fe200000100ff */
[----:B------:R-:W-:Y:S01]  /*7200*/  FFMA.FTZ R85, R2, R86, R85 ;  /* 0x0000005602557223 */ /* 0x000fe20000010055 */
[----:B------:R-:W-:Y:S02]  /*7210*/  HADD2.F32 R2, -RZ, R13.H0_H0 ;  /* 0x2000000dff027230 */ /* 0x000fe40000004100 */
[-C--:B------:R-:W-:Y:S01]  /*7220*/  FFMA.FTZ R3, R90, R84.reuse, R3 ;  /* 0x000000545a037223 */ /* 0x080fe20000010003 */
[-C--:B------:R-:W-:Y:S01]  /*7230*/  FFMA.FTZ R27, R88, R84.reuse, R27 ;  /* 0x00000054581b7223 */ /* 0x080fe2000001001b */
        /* <DEDUP_REMOVED lines=8> */
[----:B0-----:R-:W-:Y:S02]  /*72c0*/  HADD2.F32 R2, -RZ, R6.H0_H0 ;  /* 0x20000006ff027230 */ /* 0x001fe40000004100 */
[----:B------:R-:W-:Y:S01]  /*72d0*/  FFMA.FTZ R83, R88, R86, R83 ;  /* 0x0000005658537223 */ /* 0x000fe20000010053 */
[----:B------:R-:W-:-:S02]  /*72e0*/  HADD2.F32 R56, -RZ, R10.H0_H0 ;  /* 0x2000000aff387230 */ /* 0x000fc40000004100 */
[-C--:B------:R-:W-:Y:S01]  /*72f0*/  FFMA.FTZ R27, R84, R58.reuse, R27 ;  /* 0x0000003a541b7223 */ /* 0x080fe2000001001b */
[----:B------:R-:W-:Y:S02]  /*7300*/  HADD2.F32 R84, -RZ, R52.H0_H0 ;  /* 0x20000034ff547230 */ /* 0x000fe40000004100 */
[----:B------:R-:W-:Y:S02]  /*7310*/  HADD2.F32 R86, -RZ, R32.H0_H0 ;  /* 0x20000020ff567230 */ /* 0x000fe40000004100 */
[----:B------:R-:W-:Y:S01]  /*7320*/  FFMA.FTZ R3, R56, R58, R3 ;  /* 0x0000003a38037223 */ /* 0x000fe20000010003 */
        /* <DEDUP_REMOVED lines=14> */
[-C--:B------:R-:W-:Y:S01]  /*7410*/  FFMA.FTZ R3, R86, R6.reuse, R3 ;  /* 0x0000000656037223 */ /* 0x080fe20000010003 */
[--C-:B------:R-:W-:Y:S02]  /*7420*/  HADD2.F32 R56, -RZ, R7.reuse.H0_H0 ;  /* 0x20000007ff387230 */ /* 0x100fe40000004100 */
        /* <DEDUP_REMOVED lines=14> */
[-C--:B------:R-:W-:Y:S01]  /*7510*/  FFMA.FTZ R2, R3, R7.reuse, R2 ;  /* 0x0000000703027223 */ /* 0x080fe20000010002 */
[----:B------:R-:W-:-:S02]  /*7520*/  FFMA.FTZ R3, R27, R7, R6 ;  /* 0x000000071b037223 */ /* 0x000fc40000010006 */
[-C--:B------:R-:W-:Y:S01]  /*7530*/  FFMA.FTZ R58, R85, R7.reuse, R58 ;  /* 0x00000007553a7223 */ /* 0x080fe2000001003a */
[----:B------:R-:W-:Y:S01]  /*7540*/  FFMA.FTZ R7, R87, R7, R56 ;  /* 0x0000000757077223 */ /* 0x000fe20000010038 */
[----:B------:R-:W-:Y:S01]  /*7550*/  FMUL.FTZ R2, R2, R23 ;  /* 0x0000001702027220 */ /* 0x000fe20000410000 */
[----:B------:R-:W-:Y:S01]  /*7560*/  FMUL.FTZ R3, R3, R44 ;  /* 0x0000002c03037220 */ /* 0x000fe20000410000 */
[----:B------:R-:W-:Y:S01]  /*7570*/  FMUL.FTZ R58, R58, R45 ;  /* 0x0000002d3a3a7220 */ /* 0x000fe20000410000 */
[----:B------:R-:W-:Y:S02]  /*7580*/  FMUL.FTZ R7, R7, R46 ;  /* 0x0000002e07077220 */ /* 0x000fe40000410000 */
[----:B------:R-:W-:Y:S02]  /*7590*/  F2FP.F16.F32.PACK_AB R2, RZ, R2 ;  /* 0x00000002ff02723e */ /* 0x000fe400000000ff */
[----:B------:R-:W-:Y:S02]  /*75a0*/  F2FP.F16.F32.PACK_AB R3, RZ, R3 ;  /* 0x00000003ff03723e */ /* 0x000fe400000000ff */
[----:B------:R-:W-:-:S02]  /*75b0*/  F2FP.F16.F32.PACK_AB R58, RZ, R58 ;  /* 0x0000003aff3a723e */ /* 0x000fc400000000ff */
[----:B------:R-:W-:Y:S02]  /*75c0*/  F2FP.F16.F32.PACK_AB R7, RZ, R7 ;  /* 0x00000007ff07723e */ /* 0x000fe400000000ff */
[----:B------:R-:W-:Y:S02]  /*75d0*/  PRMT R2, R2, 0x5410, R3 ;  /* 0x0000541002027816 */ /* 0x000fe40000000003 */
[----:B------:R-:W-:-:S04]  /*75e0*/  PRMT R58, R58, 0x5410, R7 ;  /* 0x000054103a3a7816 */ /* 0x000fc80000000007 */
[----:B------:R-:W-:Y:S01]  /*75f0*/  HFMA2.MMA R20, R2, 1, 1, R20 ;  /* 0x3c003c0002147835 */ /* 0x000fe20000000014 */
[----:B------:R-:W-:-:S10]  /*7600*/  HADD2 R19, R58, R19 ;  /* 0x000000133a137230 */ /* 0x000fd40000000000 */
.L_x_1701:
        /* <DEDUP_REMOVED lines=87> */
.L_x_1702:
        /* <DEDUP_REMOVED lines=87> */
.L_x_1703:
[----:B------:R-:W-:Y:S01]  /*80f0*/  HADD2.F32 R14, -RZ, R14.H0_H0 ;  /* 0x2000000eff0e7230 */ /* 0x000fe20000004100 */
[----:B------:R-:W-:Y:S01]  /*8100*/  LOP3.LUT R105, R40, 0xff, RZ, 0xc0, !PT ;  /* 0x000000ff28697812 */ /* 0x000fe200078ec0ff */
[----:B0-----:R-:W-:Y:S02]  /*8110*/  HADD2.F32 R12, -RZ, R12.H0_H0 ;  /* 0x2000000cff0c7230 */ /* 0x001fe40000004100 */
        /* <DEDUP_REMOVED lines=32> */
[----:B------:R-:W-:Y:S01]  /*8320*/  HADD2.F32 R61, -RZ, R61.H0_H0 ;  /* 0x2000003dff3d7230 */ /* 0x000fe20000004100 */
[----:B------:R-:W-:Y:S01]  /*8330*/  LEA.HI R32, R40, 0xffffff80, RZ, 0x8 ;  /* 0xffffff8028207811 */ /* 0x000fe200078f40ff */
        /* <DEDUP_REMOVED lines=9> */
[----:B------:R0:W1:Y:S01]  /*83d0*/  I2F.F16 R9, R32 ;  /* 0x0000002000097306 */ /* 0x0000620000200c00 */
        /* <DEDUP_REMOVED lines=9> */
[----:B------:R-:W2:Y:S01]  /*8470*/  LDS.64 R2, [UR4+0x260] ;  /* 0x00026004ff027984 */ /* 0x000ea20008000a00 */
[----:B------:R-:W-:Y:S02]  /*8480*/  HADD2.F32 R72, -RZ, R72.H0_H0 ;  /* 0x20000048ff487230 */ /* 0x000fe40000004100 */
[----:B------:R-:W-:Y:S01]  /*8490*/  FFMA.FTZ R55, R74, R59, R55 ;  /* 0x0000003b4a377223 */ /* 0x000fe20000010037 */
[----:B------:R-:W-:Y:S01]  /*84a0*/  HADD2.F32 R81, -RZ, R81.H0_H0 ;  /* 0x20000051ff517230 */ /* 0x000fe20000004100 */
[----:B------:R-:W-:Y:S01]  /*84b0*/  LEA.HI R52, R41, 0xffffff80, RZ, 0x8 ;  /* 0xffffff8029347811 */ /* 0x000fe200078f40ff */
[----:B------:R-:W-:-:S02]  /*84c0*/  HADD2.F32 R5, -RZ, R5.H1_H1 ;  /* 0x30000005ff057230 */ /* 0x000fc40000004100 */
[-C--:B0-----:R-:W-:Y:S01]  /*84d0*/  FFMA.FTZ R32, R72, R59.reuse, R103 ;  /* 0x0000003b48207223 */ /* 0x081fe20000010067 */
[----:B------:R-:W-:Y:S02]  /*84e0*/  HADD2.F32 R86, -RZ, R31.H0_H0 ;  /* 0x2000001fff567230 */ /* 0x000fe40000004100 */
[-C--:B------:R-:W-:Y:S01]  /*84f0*/  FFMA.FTZ R31, R76, R59.reuse, R89 ;  /* 0x0000003b4c1f7223 */ /* 0x080fe20000010059 */
[----:B------:R-:W-:Y:S01]  /*8500*/  FFMA.FTZ R59, R81, R59, R4 ;  /* 0x0000003b513b7223 */ /* 0x000fe20000010004 */
[----:B------:R-:W-:Y:S01]  /*8510*/  HADD2.F32 R88, -RZ, R30.H0_H0 ;  /* 0x2000001eff587230 */ /* 0x000fe20000004100 */
[----:B------:R0:W3:Y:S01]  /*8520*/  I2F.F16 R10, R52 ;  /* 0x00000034000a7306 */ /* 0x0000e20000200c00 */
[----:B------:R-:W-:Y:S01]  /*8530*/  FFMA.FTZ R4, R86, R5, R55 ;  /* 0x0000000556047223 */ /* 0x000fe20000010037 */
[----:B------:R-:W-:Y:S01]  /*8540*/  HADD2.F32 R89, -RZ, R29.H0_H0 ;  /* 0x2000001dff597230 */ /* 0x000fe20000004100 */
[----:B------:R-:W-:Y:S01]  /*8550*/  LEA.HI R6, R37, 0xffffff80, RZ, 0x8 ;  /* 0xffffff8025067811 */ /* 0x000fe200078f40ff */
[----:B------:R-:W-:-:S02]  /*8560*/  HADD2.F32 R90, -RZ, R28.H0_H0 ;  /* 0x2000001cff5a7230 */ /* 0x000fc40000004100 */
[----:B------:R-:W-:Y:S01]  /*8570*/  FMUL.FTZ R4, R4, R23 ;  /* 0x0000001704047220 */ /* 0x000fe20000410000 */
[-C--:B------:R-:W-:Y:S01]  /*8580*/  FFMA.FTZ R31, R88, R5.reuse, R31 ;  /* 0x00000005581f7223 */ /* 0x080fe2000001001f */
[-C--:B------:R-:W-:Y:S01]  /*8590*/  FFMA.FTZ R32, R89, R5.reuse, R32 ;  /* 0x0000000559207223 */ /* 0x080fe20000010020 */
[----:B------:R-:W-:Y:S01]  /*85a0*/  LOP3.LUT R28, R37, 0xff, RZ, 0xc0, !PT ;  /* 0x000000ff251c7812 */ /* 0x000fe200078ec0ff */
[----:B------:R-:W-:Y:S01]  /*85b0*/  FFMA.FTZ R59, R90, R5, R59 ;  /* 0x000000055a3b7223 */ /* 0x000fe2000001003b */
[----:B------:R-:W-:Y:S01]  /*85c0*/  F2FP.F16.F32.PACK_AB R30, RZ, R4 ;  /* 0x00000004ff1e723e */ /* 0x000fe200000000ff */
[----:B------:R-:W-:Y:S01]  /*85d0*/  FMUL.FTZ R31, R31, R44 ;  /* 0x0000002c1f1f7220 */ /* 0x000fe20000410000 */
[----:B------:R-:W4:Y:S01]  /*85e0*/  LDS.64 R4, [UR4+0x268] ;  /* 0x00026804ff047984 */ /* 0x000f220008000a00 */
[----:B0-----:R-:W-:Y:S01]  /*85f0*/  LOP3.LUT R52, R36, 0xff, RZ, 0xc0, !PT ;  /* 0x000000ff24347812 */ /* 0x001fe200078ec0ff */
[----:B------:R-:W-:Y:S01]  /*8600*/  FMUL.FTZ R59, R59, R46 ;  /* 0x0000002e3b3b7220 */ /* 0x000fe20000410000 */
[----:B------:R-:W-:Y:S01]  /*8610*/  HADD2 R33, R30.H0_H0, R33.H0_H0 ;  /* 0x200000211e217230 */ /* 0x000fe20000000800 */
[----:B------:R-:W-:Y:S01]  /*8620*/  F2FP.F16.F32.PACK_AB R31, RZ, R31 ;  /* 0x0000001fff1f723e */ /* 0x000fe200000000ff */
[----:B------:R-:W-:Y:S01]  /*8630*/  FMUL.FTZ R32, R32, R45 ;  /* 0x0000002d20207220 */ /* 0x000fe20000410000 */
[----:B------:R-:W-:Y:S01]  /*8640*/  IADD3 R29, R52, -0x80, RZ ;  /* 0xffffff80341d7810 */ /* 0x000fe20007ffe0ff */
[----:B------:R-:W0:Y:S01]  /*8650*/  I2F.F16 R6, R6 ;  /* 0x0000000600067306 */ /* 0x000e220000200c00 */
[----:B------:R-:W-:Y:S01]  /*8660*/  LOP3.LUT R52, R38, 0xff, RZ, 0xc0, !PT ;  /* 0x000000ff26347812 */ /* 0x000fe200078ec0ff */
[----:B------:R-:W-:Y:S01]  /*8670*/  HADD2 R34, R31.H0_H0, R34.H0_H0 ;  /* 0x200000221f227230 */ /* 0x000fe20000000800 */
[----:B------:R-:W-:-:S02]  /*8680*/  F2FP.F16.F32.PACK_AB R59, RZ, R59 ;  /* 0x0000003bff3b723e */ /* 0x000fc400000000ff */
[----:B------:R-:W-:Y:S02]  /*8690*/  IADD3 R30, R52, -0x80, RZ ;  /* 0xffffff80341e7810 */ /* 0x000fe40007ffe0ff */
[----:B------:R-:W-:Y:S01]  /*86a0*/  LEA.HI R7, R38, 0xffffff80, RZ, 0x8 ;  /* 0xffffff8026077811 */ /* 0x000fe200078f40ff */
[----:B------:R-:W-:Y:S01]  /*86b0*/  HADD2 R47, R59.H0_H0, R47.H0_H0 ;  /* 0x2000002f3b2f7230 */ /* 0x000fe20000000800 */
[----:B------:R-:W-:Y:S01]  /*86c0*/  F2FP.F16.F32.PACK_AB R32, RZ, R32 ;  /* 0x00000020ff20723e */ /* 0x000fe200000000ff */
[--C-:B--2---:R-:W-:Y:S01]  /*86d0*/  HADD2.F32 R31, -RZ, R2.reuse.H0_H0 ;  /* 0x20000002ff1f7230 */ /* 0x104fe20000004100 */
[----:B------:R-:W-:Y:S01]  /*86e0*/  LEA.HI R8, R39, 0xffffff80, RZ, 0x8 ;  /* 0xffffff8027087811 */ /* 0x000fe200078f40ff */
[----:B------:R-:W-:Y:S01]  /*86f0*/  HADD2.F32 R2, -RZ, R2.H1_H1 ;  /* 0x30000002ff027230 */ /* 0x000fe20000004100 */
[----:B------:R-:W-:Y:S01]  /*8700*/  LEA.HI R13, R42, 0xffffff80, RZ, 0x8 ;  /* 0xffffff802a0d7811 */ /* 0x000fe200078f40ff */
[--C-:B------:R-:W-:Y:S02]  /*8710*/  HADD2.F32 R55, -RZ, R3.reuse.H0_H0 ;  /* 0x20000003ff377230 */ /* 0x100fe40000004100 */
[-C--:B------:R-:W-:Y:S01]  /*8720*/  FFMA.FTZ R52, R14, R31.reuse, RZ ;  /* 0x0000001f0e347223 */ /* 0x080fe200000100ff */
        /* <DEDUP_REMOVED lines=17> */
[--C-:B----4-:R-:W-:Y:S01]  /*8840*/  HADD2.F32 R103, -RZ, R4.reuse.H0_H0 ;  /* 0x20000004ff677230 */ /* 0x110fe20000004100 */
[----:B------:R2:W4:Y:S01]  /*8850*/  I2F.F16 R31, R104 ;  /* 0x00000068001f7306 */ /* 0x0005220000200c00 */
[----:B------:R-:W-:Y:S01]  /*8860*/  HADD2.F32 R4, -RZ, R4.H1_H1 ;  /* 0x30000004ff047230 */ /* 0x000fe20000004100 */
[----:B------:R-:W-:Y:S01]  /*8870*/  LOP3.LUT R2, R42, 0xff, RZ, 0xc0, !PT ;  /* 0x000000ff2a027812 */ /* 0x000fe200078ec0ff */
[----:B------:R-:W-:-:S02]  /*8880*/  HADD2.F32 R59, -RZ, R5.H0_H0 ;  /* 0x20000005ff3b7230 */ /* 0x000fc40000004100 */
[-C--:B------:R-:W-:Y:S01]  /*8890*/  FFMA.FTZ R56, R80, R103.reuse, R3 ;  /* 0x0000006750387223 */ /* 0x080fe20000010003 */
[-C--:B------:R-:W-:Y:S01]  /*88a0*/  FFMA.FTZ R60, R61, R103.reuse, R52 ;  /* 0x000000673d3c7223 */ /* 0x080fe20000010034 */
[-C--:B------:R-:W-:Y:S01]  /*88b0*/  FFMA.FTZ R102, R82, R103.reuse, R105 ;  /* 0x0000006752667223 */ /* 0x080fe20000010069 */
[----:B------:R-:W-:Y:S01]  /*88c0*/  FFMA.FTZ R109, R84, R103, R107 ;  /* 0x00000067546d7223 */ /* 0x000fe2000001006b */
[----:B------:R-:W-:Y:S01]  /*88d0*/  SHF.R.U32.HI R103, RZ, 0x8, R36 ;  /* 0x00000008ff677819 */ /* 0x000fe20000011624 */
[----:B------:R-:W-:Y:S01]  /*88e0*/  HADD2.F32 R5, -RZ, R5.H1_H1 ;  /* 0x30000005ff057230 */ /* 0x000fe20000004100 */
[----:B------:R-:W-:Y:S01]  /*88f0*/  LOP3.LUT R105, R43, 0xff, RZ, 0xc0, !PT ;  /* 0x000000ff2b697812 */ /* 0x000fe200078ec0ff */
[-C--:B------:R-:W-:Y:S01]  /*8900*/  FFMA.FTZ R107, R71, R4.reuse, R102 ;  /* 0x00000004476b7223 */ /* 0x080fe20000010066 */
[----:B--2---:R-:W-:Y:S01]  /*8910*/  LOP3.LUT R104, R103, 0xff, RZ, 0xc0, !PT ;  /* 0x000000ff67687812 */ /* 0x004fe200078ec0ff */
[-C--:B------:R-:W-:Y:S01]  /*8920*/  FFMA.FTZ R103, R73, R4.reuse, R56 ;  /* 0x0000000449677223 */ /* 0x080fe20000010038 */
[----:B------:R-:W-:Y:S01]  /*8930*/  IADD3 R106, R105, -0x80, RZ ;  /* 0xffffff80696a7810 */ /* 0x000fe20007ffe0ff */
[-C--:B------:R-:W-:Y:S01]  /*8940*/  FFMA.FTZ R105, R75, R4.reuse, R60 ;  /* 0x000000044b697223 */ /* 0x080fe2000001003c */
[----:B------:R-:W-:Y:S01]  /*8950*/  FFMA.FTZ R4, R68, R4, R109 ;  /* 0x0000000444047223 */ /* 0x000fe2000001006d */
[-C--:B------:R-:W-:Y:S01]  /*8960*/  FFMA.FTZ R103, R74, R59.reuse, R103 ;  /* 0x0000003b4a677223 */ /* 0x080fe20000010067 */
[----:B------:R-:W-:Y:S01]  /*8970*/  SHF.R.U32.HI R60, RZ, 0x10, R36 ;  /* 0x00000010ff3c7819 */ /* 0x000fe20000011624 */
[-C--:B------:R-:W-:Y:S01]  /*8980*/  FFMA.FTZ R36, R72, R59.reuse, R107 ;  /* 0x0000003b48247223 */ /* 0x080fe2000001006b */
[----:B------:R-:W-:Y:S01]  /*8990*/  FFMA.FTZ R107, R81, R59, R4 ;  /* 0x0000003b516b7223 */ /* 0x000fe20000010004 */
[----:B------:R-:W-:Y:S01]  /*89a0*/  FFMA.FTZ R4, R86, R5, R103 ;  /* 0x0000000556047223 */ /* 0x000fe20000010067 */
[----:B------:R-:W-:Y:S01]  /*89b0*/  IADD3 R52, R2, -0x80, RZ ;  /* 0xffffff8002347810 */ /* 0x000fe20007ffe0ff */
[----:B------:R-:W-:Y:S01]  /*89c0*/  FFMA.FTZ R105, R76, R59, R105 ;  /* 0x0000003b4c697223 */ /* 0x000fe20000010069 */
[----:B------:R-:W2:Y:S01]  /*89d0*/  LDS.64 R2, [UR4+0x2e0] ;  /* 0x0002e004ff027984 */ /* 0x000ea20008000a00 */
[----:B------:R-:W-:Y:S01]  /*89e0*/  FMUL.FTZ R4, R4, R23 ;  /* 0x0000001704047220 */ /* 0x000fe20000410000 */
[----:B------:R-:W-:Y:S01]  /*89f0*/  LOP3.LUT R102, R60, 0xff, RZ, 0xc0, !PT ;  /* 0x000000ff3c667812 */ /* 0x000fe200078ec0ff */
[-C--:B------:R-:W-:Y:S01]  /*8a00*/  FFMA.FTZ R105, R88, R5.reuse, R105 ;  /* 0x0000000558697223 */ /* 0x080fe20000010069 */
[-C--:B------:R-:W-:Y:S01]  /*8a10*/  FFMA.FTZ R60, R89, R5.reuse, R36 ;  /* 0x00000005593c7223 */ /* 0x080fe20000010024 */
[----:B------:R-:W-:Y:S01]  /*8a20*/  FFMA.FTZ R107, R90, R5, R107 ;  /* 0x000000055a6b7223 */ /* 0x000fe2000001006b */
[----:B------:R-:W-:Y:S01]  /*8a30*/  F2FP.F16.F32.PACK_AB R4, RZ, R4 ;  /* 0x00000004ff04723e */ /* 0x000fe200000000ff */
[----:B------:R-:W-:Y:S01]  /*8a40*/  FMUL.FTZ R105, R105, R44 ;  /* 0x0000002c69697220 */ /* 0x000fe20000410000 */
[--C-:B------:R-:W-:Y:S01]  /*8a50*/  SHF.R.U32.HI R5, RZ, 0x8, R37.reuse ;  /* 0x00000008ff057819 */ /* 0x100fe20000011625 */
[----:B------:R5:W0:Y:S01]  /*8a60*/  I2F.F16 R56, R106 ;  /* 0x0000006a00387306 */ /* 0x000a220000200c00 */
[----:B------:R-:W-:Y:S01]  /*8a70*/  IADD3 R36, R102, -0x80, RZ ;  /* 0xffffff8066247810 */ /* 0x000fe20007ffe0ff */
[----:B------:R-:W-:Y:S01]  /*8a80*/  HADD2 R62, R4.H0_H0, R62.H0_H0 ;  /* 0x2000003e043e7230 */ /* 0x000fe20000000800 */
[----:B------:R-:W-:Y:S01]  /*8a90*/  LOP3.LUT R5, R5, 0xff, RZ, 0xc0, !PT ;  /* 0x000000ff05057812 */ /* 0x000fe200078ec0ff */
[----:B------:R-:W-:Y:S01]  /*8aa0*/  FMUL.FTZ R107, R107, R46 ;  /* 0x0000002e6b6b7220 */ /* 0x000fe20000410000 */
[----:B------:R-:W-:Y:S01]  /*8ab0*/  SHF.R.U32.HI R4, RZ, 0x8, R38 ;  /* 0x00000008ff047819 */ /* 0x000fe20000011626 */
[----:B------:R-:W-:Y:S01]  /*8ac0*/  HADD2 R35, R32.H0_H0, R35.H0_H0 ;  /* 0x2000002320237230 */ /* 0x000fe20000000800 */
[----:B------:R-:W-:Y:S01]  /*8ad0*/  SHF.R.U32.HI R102, RZ, 0x10, R37 ;  /* 0x00000010ff667819 */ /* 0x000fe20000011625 */
[----:B------:R-:W-:Y:S01]  /*8ae0*/  FMUL.FTZ R60, R60, R45 ;  /* 0x0000002d3c3c7220 */ /* 0x000fe20000410000 */
[----:B------:R-:W-:Y:S01]  /*8af0*/  IADD3 R37, R5, -0x80, RZ ;  /* 0xffffff8005257810 */ /* 0x000fe20007ffe0ff */
[----:B------:R-:W0:Y:S01]  /*8b00*/  I2F.F16 R7, R7 ;  /* 0x0000000700077306 */ /* 0x000e220000200c00 */
[----:B------:R-:W-:-:S02]  /*8b10*/  LOP3.LUT R103, R4, 0xff, RZ, 0xc0, !PT ;  /* 0x000000ff04677812 */ /* 0x000fc400078ec0ff */
[----:B------:R-:W1:Y:S01]  /*8b20*/  LDS.64 R4, [UR4+0x2e8] ;  /* 0x0002e804ff047984 */ /* 0x000e620008000a00 */
[----:B------:R-:W-:Y:S02]  /*8b30*/  F2FP.F16.F32.PACK_AB R105, RZ, R105 ;  /* 0x00000069ff69723e */ /* 0x000fe400000000ff */
[----:B------:R-:W-:Y:S02]  /*8b40*/  LOP3.LUT R102, R102, 0xff, RZ, 0xc0, !PT ;  /* 0x000000ff66667812 */ /* 0x000fe400078ec0ff */
[----:B-----5:R-:W-:Y:S01]  /*8b50*/  SHF.R.U32.HI R106, RZ, 0x10, R38 ;  /* 0x00000010ff6a7819 */ /* 0x020fe20000011626 */
[----:B------:R-:W-:Y:S01]  /*8b60*/  HADD2 R63, R105.H0_H0, R63.H0_H0 ;  /* 0x2000003f693f7230 */ /* 0x000fe20000000800 */
[----:B------:R-:W-:Y:S01]  /*8b70*/  IADD3 R104, R104, -0x80, RZ ;  /* 0xffffff8068687810 */ /* 0x000fe20007ffe0ff */
[----:B------:R-:W0:Y:S01]  /*8b80*/  I2F.F16 R8, R8 ;  /* 0x0000000800087306 */ /* 0x000e220000200c00 */
[----:B------:R-:W-:Y:S02]  /*8b90*/  IADD3 R105, R102, -0x80, RZ ;  /* 0xffffff8066697810 */ /* 0x000fe40007ffe0ff */
[----:B------:R-:W-:-:S02]  /*8ba0*/  LOP3.LUT R106, R106, 0xff, RZ, 0xc0, !PT ;  /* 0x000000ff6a6a7812 */ /* 0x000fc400078ec0ff */
[----:B------:R-:W-:Y:S02]  /*8bb0*/  IADD3 R38, R103, -0x80, RZ ;  /* 0xffffff8067267810 */ /* 0x000fe40007ffe0ff */
[----:B------:R-:W-:Y:S01]  /*8bc0*/  F2FP.F16.F32.PACK_AB R107, RZ, R107 ;  /* 0x0000006bff6b723e */ /* 0x000fe200000000ff */
[----:B------:R5:W0:Y:S01]  /*8bd0*/  I2F.F16 R59, R104 ;  /* 0x00000068003b7306 */ /* 0x000a220000200c00 */
[----:B------:R-:W-:Y:S01]  /*8be0*/  LOP3.LUT R32, R39, 0xff, RZ, 0xc0, !PT ;  /* 0x000000ff27207812 */ /* 0x000fe200078ec0ff */
[----:B--2---:R-:W-:Y:S01]  /*8bf0*/  HADD2.F32 R102, -RZ, R2.H0_H0 ;  /* 0x20000002ff667230 */ /* 0x004fe20000004100 */
[----:B------:R-:W-:Y:S01]  /*8c00*/  LOP3.LUT R55, R41, 0xff, RZ, 0xc0, !PT ;  /* 0x000000ff29377812 */ /* 0x000fe200078ec0ff */
[--C-:B------:R-:W-:Y:S02]  /*8c10*/  HADD2.F32 R103, -RZ, R3.reuse.H0_H0 ;  /* 0x20000003ff677230 */ /* 0x100fe40000004100 */
[----:B------:R-:W-:Y:S01]  /*8c20*/  HADD2 R66, R107.H0_H0, R66.H0_H0 ;  /* 0x200000426b427230 */ /* 0x000fe20000000800 */
[--C-:B------:R-:W-:Y:S01]  /*8c30*/  SHF.R.U32.HI R107, RZ, 0x8, R39.reuse ;  /* 0x00000008ff6b7819 */ /* 0x100fe20000011627 */
[-C--:B------:R-:W-:Y:S01]  /*8c40*/  FFMA.FTZ R14, R14, R102.reuse, RZ ;  /* 0x000000660e0e7223 */ /* 0x080fe200000100ff */
[-C--:B------:R-:W-:Y:S01]  /*8c50*/  FFMA.FTZ R12, R12, R102.reuse, RZ ;  /* 0x000000660c0c7223 */ /* 0x080fe200000100ff */
[----:B-----5:R-:W-:Y:S01]  /*8c60*/  HADD2.F32 R104, -RZ, R2.H1_H1 ;  /* 0x30000002ff687230 */ /* 0x020fe20000004100 */
[----:B------:R-:W-:Y:S01]  /*8c70*/  SHF.R.U32.HI R39, RZ, 0x10, R39 ;  /* 0x00000010ff277819 */ /* 0x000fe20000011627 */
[----:B------:R-:W-:Y:S01]  /*8c80*/  HADD2.F32 R2, -RZ, R3.H1_H1 ;  /* 0x30000003ff027230 */ /* 0x000fe20000004100 */
[----:B------:R-:W-:Y:S01]  /*8c90*/  IADD3 R3, R106, -0x80, RZ ;  /* 0xffffff806a037810 */ /* 0x000fe20007ffe0ff */
[-C--:B------:R-:W-:Y:S01]  /*8ca0*/  FFMA.FTZ R106, R11, R102.reuse, RZ ;  /* 0x000000660b6a7223 */ /* 0x080fe200000100ff */
[----:B------:R-:W-:Y:S01]  /*8cb0*/  FFMA.FTZ R102, R53, R102, RZ ;  /* 0x0000006635667223 */ /* 0x000fe200000100ff */
[-C--:B------:R-:W-:Y:S01]  /*8cc0*/  FFMA.FTZ R27, R27, R104.reuse, R14 ;  /* 0x000000681b1b7223 */ /* 0x080fe2000001000e */
[----:B------:R2:W0:Y:S01]  /*8cd0*/  I2F.F16 R11, R3 ;  /* 0x00000003000b7306 */ /* 0x0004220000200c00 */
        /* <DEDUP_REMOVED lines=8> */
[----:B--2---:R-:W-:Y:S01]  /*8d60*/  SHF.R.U32.HI R3, RZ, 0x8, R40 ;  /* 0x00000008ff037819 */ /* 0x004fe20000011628 */
[-C--:B------:R-:W-:Y:S01]  /*8d70*/  FFMA.FTZ R0, R79, R2.reuse, R0 ;  /* 0x000000024f007223 */ /* 0x080fe20000010000 */
[-C--:B------:R-:W-:Y:S01]  /*8d80*/  FFMA.FTZ R85, R85, R2.reuse, R26 ;  /* 0x0000000255557223 */ /* 0x080fe2000001001a */
[----:B------:R-:W-:Y:S01]  /*8d90*/  FFMA.FTZ R87, R87, R2, R78 ;  /* 0x0000000257577223 */ /* 0x000fe2000001004e */
[----:B------:R-:W-:Y:S01]  /*8da0*/  LOP3.LUT R3, R3, 0xff, RZ, 0xc0, !PT ;  /* 0x000000ff03037812 */ /* 0x000fe200078ec0ff */
[--C-:B-1----:R-:W-:Y:S01]  /*8db0*/  HADD2.F32 R27, -RZ, R5.reuse.H0_H0 ;  /* 0x20000005ff1b7230 */ /* 0x102fe20000004100 */
[----:B------:R-:W-:Y:S01]  /*8dc0*/  SHF.R.U32.HI R2, RZ, 0x8, R41 ;  /* 0x00000008ff027819 */ /* 0x000fe20000011629 */
[----:B------:R-:W-:Y:S01]  /*8dd0*/  HADD2.F32 R5, -RZ, R5.H1_H1 ;  /* 0x30000005ff057230 */ /* 0x000fe20000004100 */
[----:B------:R-:W-:Y:S01]  /*8de0*/  IADD3 R25, R3, -0x80, RZ ;  /* 0xffffff8003197810 */ /* 0x000fe20007ffe0ff */
[--C-:B------:R-:W-:Y:S01]  /*8df0*/  HADD2.F32 R3, -RZ, R4.reuse.H0_H0 ;  /* 0x20000004ff037230 */ /* 0x100fe20000004100 */
[----:B------:R-:W-:Y:S01]  /*8e00*/  SHF.R.U32.HI R40, RZ, 0x10, R40 ;  /* 0x00000010ff287819 */ /* 0x000fe20000011628 */
[----:B------:R-:W-:Y:S01]  /*8e10*/  HADD2.F32 R4, -RZ, R4.H1_H1 ;  /* 0x30000004ff047230 */ /* 0x000fe20000004100 */
[----:B------:R-:W-:Y:S01]  /*8e20*/  LOP3.LUT R2, R2, 0xff, RZ, 0xc0, !PT ;  /* 0x000000ff02027812 */ /* 0x000fe200078ec0ff */
[----:B------:R-:W1:Y:S01]  /*8e30*/  I2F.F16 R13, R13 ;  /* 0x0000000d000d7306 */ /* 0x000e620000200c00 */
[-C--:B------:R-:W-:Y:S01]  /*8e40*/  FFMA.FTZ R80, R80, R3.reuse, R65 ;  /* 0x0000000350507223 */ /* 0x080fe20000010041 */
[-C--:B------:R-:W-:Y:S01]  /*8e50*/  FFMA.FTZ R0, R61, R3.reuse, R0 ;  /* 0x000000033d007223 */ /* 0x080fe20000010000 */
[-C--:B------:R-:W-:Y:S01]  /*8e60*/  FFMA.FTZ R82, R82, R3.reuse, R85 ;  /* 0x0000000352527223 */ /* 0x080fe20000010055 */
[----:B------:R-:W-:Y:S01]  /*8e70*/  FFMA.FTZ R87, R84, R3, R87 ;  /* 0x0000000354577223 */ /* 0x000fe20000010057 */
[----:B------:R-:W-:Y:S01]  /*8e80*/  LOP3.LUT R39, R39, 0xff, RZ, 0xc0, !PT ;  /* 0x000000ff27277812 */ /* 0x000fe200078ec0ff */
[-C--:B------:R-:W-:Y:S01]  /*8e90*/  FFMA.FTZ R73, R73, R4.reuse, R80 ;  /* 0x0000000449497223 */ /* 0x080fe20000010050 */
[----:B------:R-:W-:Y:S01]  /*8ea0*/  LOP3.LUT R40, R40, 0xff, RZ, 0xc0, !PT ;  /* 0x000000ff28287812 */ /* 0x000fe200078ec0ff */
[-C--:B------:R-:W-:Y:S01]  /*8eb0*/  FFMA.FTZ R75, R75, R4.reuse, R0 ;  /* 0x000000044b4b7223 */ /* 0x080fe20000010000 */
[-C--:B------:R-:W-:Y:S01]  /*8ec0*/  FFMA.FTZ R71, R71, R4.reuse, R82 ;  /* 0x0000000447477223 */ /* 0x080fe20000010052 */
[----:B------:R-:W-:Y:S01]  /*8ed0*/  IADD3 R2, R2, -0x80, RZ ;  /* 0xffffff8002027810 */ /* 0x000fe20007ffe0ff */
[----:B------:R-:W-:Y:S01]  /*8ee0*/  FFMA.FTZ R4, R68, R4, R87 ;  /* 0x0000000444047223 */ /* 0x000fe20000010057 */
[----:B------:R-:W-:Y:S01]  /*8ef0*/  IADD3 R14, R39, -0x80, RZ ;  /* 0xffffff80270e7810 */ /* 0x000fe20007ffe0ff */
[-C--:B------:R-:W-:Y:S01]  /*8f00*/  FFMA.FTZ R73, R74, R27.reuse, R73 ;  /* 0x0000001b4a497223 */ /* 0x080fe20000010049 */
[----:B------:R-:W-:Y:S01]  /*8f10*/  IADD3 R39, R40, -0x80, RZ ;  /* 0xffffff8028277810 */ /* 0x000fe20007ffe0ff */
[-C--:B------:R-:W-:Y:S01]  /*8f20*/  FFMA.FTZ R75, R76, R27.reuse, R75 ;  /* 0x0000001b4c4b7223 */ /* 0x080fe2000001004b */
[----:B------:R-:W-:Y:S01]  /*8f30*/  SHF.R.U32.HI R41, RZ, 0x10, R41 ;  /* 0x00000010ff297819 */ /* 0x000fe20000011629 */
[-C--:B------:R-:W-:Y:S01]  /*8f40*/  FFMA.FTZ R72, R72, R27.reuse, R71 ;  /* 0x0000001b48487223 */ /* 0x080fe20000010047 */
[----:B------:R2:W0:Y:S01]  /*8f50*/  I2F.F16 R40, R2 ;  /* 0x0000000200287306 */ /* 0x0004220000200c00 */
[----:B------:R-:W-:Y:S01]  /*8f60*/  SHF.R.U32.HI R3, RZ, 0x8, R42 ;  /* 0x00000008ff037819 */ /* 0x000fe2000001162a */
[----:B------:R-:W-:Y:S01]  /*8f70*/  FFMA.FTZ R27, R81, R27, R4 ;  /* 0x0000001b511b7223 */ /* 0x000fe20000010004 */
[----:B------:R-:W-:Y:S01]  /*8f80*/  SHF.R.U32.HI R42, RZ, 0x10, R42 ;  /* 0x00000010ff2a7819 */ /* 0x000fe2000001162a */
[-C--:B------:R-:W-:Y:S01]  /*8f90*/  FFMA.FTZ R86, R86, R5.reuse, R73 ;  /* 0x0000000556567223 */ /* 0x080fe20000010049 */
[----:B------:R-:W-:Y:S01]  /*8fa0*/  SHF.R.U32.HI R4, RZ, 0x10, R43 ;  /* 0x00000010ff047819 */ /* 0x000fe2000001162b */
[----:B------:R-:W-:Y:S01]  /*8fb0*/  FFMA.FTZ R75, R88, R5, R75 ;  /* 0x00000005584b7223 */ /* 0x000fe2000001004b */
[----:B------:R-:W-:Y:S01]  /*8fc0*/  LOP3.LUT R41, R41, 0xff, RZ, 0xc0, !PT ;  /* 0x000000ff29297812 */ /* 0x000fe200078ec0ff */
[----:B------:R-:W0:Y:S01]  /*8fd0*/  I2F.F16 R29, R29 ;  /* 0x0000001d001d7306 */ /* 0x000e220000200c00 */
[----:B--2---:R-:W-:Y:S01]  /*8fe0*/  SHF.R.U32.HI R2, RZ, 0x8, R43 ;  /* 0x00000008ff027819 */ /* 0x004fe2000001162b */
[----:B------:R-:W-:Y:S01]  /*8ff0*/  FMUL.FTZ R86, R86, R23 ;  /* 0x0000001756567220 */ /* 0x000fe20000410000 */
[----:B------:R-:W-:Y:S01]  /*9000*/  LOP3.LUT R107, R107, 0xff, RZ, 0xc0, !PT ;  /* 0x000000ff6b6b7812 */ /* 0x000fe200078ec0ff */
[----:B------:R-:W-:Y:S01]  /*9010*/  FMUL.FTZ R75, R75, R44 ;  /* 0x0000002c4b4b7220 */ /* 0x000fe20000410000 */
[----:B------:R-:W-:Y:S01]  /*9020*/  LOP3.LUT R3, R3, 0xff, RZ, 0xc0, !PT ;  /* 0x000000ff03037812 */ /* 0x000fe200078ec0ff */
[-C--:B------:R-:W-:Y:S01]  /*9030*/  FFMA.FTZ R72, R89, R5.reuse, R72 ;  /* 0x0000000559487223 */ /* 0x080fe20000010048 */
[----:B------:R-:W-:Y:S01]  /*9040*/  LOP3.LUT R0, R42, 0xff, RZ, 0xc0, !PT ;  /* 0x000000ff2a007812 */ /* 0x000fe200078ec0ff */
[----:B------:R-:W2:Y:S01]  /*9050*/  I2F.F16 R30, R30 ;  /* 0x0000001e001e7306 */ /* 0x000ea20000200c00 */
[----:B------:R-:W-:Y:S01]  /*9060*/  LOP3.LUT R2, R2, 0xff, RZ, 0xc0, !PT ;  /* 0x000000ff02027812 */ /* 0x000fe200078ec0ff */
[----:B------:R-:W-:Y:S01]  /*9070*/  FFMA.FTZ R27, R90, R5, R27 ;  /* 0x000000055a1b7223 */ /* 0x000fe2000001001b */
[----:B------:R-:W-:Y:S01]  /*9080*/  LOP3.LUT R4, R4, 0xff, RZ, 0xc0, !PT ;  /* 0x000000ff04047812 */ /* 0x000fe200078ec0ff */
[----:B------:R-:W-:Y:S01]  /*9090*/  FMUL.FTZ R58, R72, R45 ;  /* 0x0000002d483a7220 */ /* 0x000fe20000410000 */
[----:B------:R-:W-:Y:S01]  /*90a0*/  LEA.HI R24, R43, 0xffffff80, RZ, 0x8 ;  /* 0xffffff802b187811 */ /* 0x000fe200078f40ff */
[----:B------:R-:W-:Y:S01]  /*90b0*/  FMUL.FTZ R61, R27, R46 ;  /* 0x0000002e1b3d7220 */ /* 0x000fe20000410000 */
[----:B------:R-:W-:Y:S01]  /*90c0*/  IADD3 R28, R28, -0x80, RZ ;  /* 0xffffff801c1c7810 */ /* 0x000fe20007ffe0ff */
[----:B------:R-:W0:Y:S01]  /*90d0*/  I2F.F16 R52, R52 ;  /* 0x0000003400347306 */ /* 0x000e220000200c00 */
[----:B------:R-:W-:-:S02]  /*90e0*/  IADD3 R32, R32, -0x80, RZ ;  /* 0xffffff8020207810 */ /* 0x000fc40007ffe0ff */
[----:B------:R-:W-:Y:S02]  /*90f0*/  IADD3 R55, R55, -0x80, RZ ;  /* 0xffffff8037377810 */ /* 0x000fe40007ffe0ff */
[----:B------:R-:W-:Y:S02]  /*9100*/  F2FP.F16.F32.PACK_AB R60, RZ, R60 ;  /* 0x0000003cff3c723e */ /* 0x000fe400000000ff */
[----:B------:R-:W-:Y:S01]  /*9110*/  IADD3 R41, R41, -0x80, RZ ;  /* 0xffffff8029297810 */ /* 0x000fe20007ffe0ff */
[----:B------:R-:W0:Y:S01]  /*9120*/  I2F.F16 R24, R24 ;  /* 0x0000001800187306 */ /* 0x000e220000200c00 */
[----:B------:R-:W-:Y:S01]  /*9130*/  IADD3 R107, R107, -0x80, RZ ;  /* 0xffffff806b6b7810 */ /* 0x000fe20007ffe0ff */
[----:B------:R-:W-:Y:S01]  /*9140*/  HADD2 R64, R60.H0_H0, R64.H0_H0 ;  /* 0x200000403c407230 */ /* 0x000fe20000000800 */
[----:B------:R-:W-:Y:S02]  /*9150*/  IADD3 R3, R3, -0x80, RZ ;  /* 0xffffff8003037810 */ /* 0x000fe40007ffe0ff */
[----:B------:R-:W-:-:S02]  /*9160*/  IADD3 R0, R0, -0x80, RZ ;  /* 0xffffff8000007810 */ /* 0x000fc40007ffe0ff */
[----:B------:R-:W-:Y:S01]  /*9170*/  IADD3 R2, R2, -0x80, RZ ;  /* 0xffffff8002027810 */ /* 0x000fe20007ffe0ff */
[----:B------:R-:W0:Y:S01]  /*9180*/  I2F.F16 R28, R28 ;  /* 0x0000001c001c7306 */ /* 0x000e220000200c00 */
[----:B------:R-:W-:Y:S02]  /*9190*/  IADD3 R4, R4, -0x80, RZ ;  /* 0xffffff8004047810 */ /* 0x000fe40007ffe0ff */
[----:B------:R-:W-:Y:S02]  /*91a0*/  F2FP.F16.F32.PACK_AB R86, RZ, R86 ;  /* 0x00000056ff56723e */ /* 0x000fe400000000ff */
[----:B------:R-:W-:Y:S02]  /*91b0*/  F2FP.F16.F32.PACK_AB R75, RZ, R75 ;  /* 0x0000004bff4b723e */ /* 0x000fe400000000ff */
[----:B------:R-:W-:Y:S01]  /*91c0*/  F2FP.F16.F32.PACK_AB R58, RZ, R58 ;  /* 0x0000003aff3a723e */ /* 0x000fe200000000ff */
[----:B------:R-:W0:Y:S01]  /*91d0*/  I2F.F16 R32, R32 ;  /* 0x0000002000207306 */ /* 0x000e220000200c00 */
[----:B------:R-:W-:Y:S01]  /*91e0*/  F2FP.F16.F32.PACK_AB R61, RZ, R61 ;  /* 0x0000003dff3d723e */ /* 0x000fe200000000ff */
[----:B------:R-:W-:-:S02]  /*91f0*/  HADD2 R67, R86.H0_H0, R67.H0_H0 ;  /* 0x2000004356437230 */ /* 0x000fc40000000800 */
        /* <DEDUP_REMOVED lines=23> */
[----:B0-----:R-:W-:-:S02]  /*9370*/  HADD2.F32 R3, -RZ, R4.H0_H0 ;  /* 0x20000004ff037230 */ /* 0x001fc40000004100 */
[--C-:B------:R-:W-:Y:S02]  /*9380*/  HADD2.F32 R65, -RZ, R5.reuse.H0_H0 ;  /* 0x20000005ff417230 */ /* 0x100fe40000004100 */
[----:B------:R-:W-:Y:S02]  /*9390*/  HADD2.F32 R71, -RZ, R5.H1_H1 ;  /* 0x30000005ff477230 */ /* 0x000fe40000004100 */
[----:B------:R-:W-:Y:S01]  /*93a0*/  FFMA.FTZ R0, R0, R3, RZ ;  /* 0x0000000300007223 */ /* 0x000fe200000100ff */
[----:B------:R-:W-:Y:S02]  /*93b0*/  HADD2.F32 R68, -RZ, R4.H1_H1 ;  /* 0x30000004ff447230 */ /* 0x000fe40000004100 */
[C---:B------:R-:W-:Y:S01]  /*93c0*/  FFMA.FTZ R75, R3.reuse, R72, RZ ;  /* 0x00000048034b7223 */ /* 0x040fe200000100ff */
[----:B------:R-:W-:Y:S02]  /*93d0*/  HADD2.F32 R5, -RZ, R59.H0_H0 ;  /* 0x2000003bff057230 */ /* 0x000fe40000004100 */
[----:B------:R-:W-:Y:S01]  /*93e0*/  FFMA.FTZ R72, R3, R2, RZ ;  /* 0x0000000203487223 */ /* 0x000fe200000100ff */
[----:B------:R-:W-:-:S02]  /*93f0*/  HADD2.F32 R4, -RZ, R32.H0_H0 ;  /* 0x20000020ff047230 */ /* 0x000fc40000004100 */
[C---:B------:R-:W-:Y:S01]  /*9400*/  FFMA.FTZ R2, R68.reuse, R73, R75 ;  /* 0x0000004944027223 */ /* 0x040fe2000001004b */
[----:B------:R-:W-:Y:S02]  /*9410*/  HADD2.F32 R73, -RZ, R14.H0_H0 ;  /* 0x2000000eff497230 */ /* 0x000fe40000004100 */
[----:B------:R-:W-:Y:S01]  /*9420*/  FFMA.FTZ R0, R5, R68, R0 ;  /* 0x0000004405007223 */ /* 0x000fe20000010000 */
[----:B------:R-:W-:Y:S02]  /*9430*/  HADD2.F32 R5, -RZ, R38.H0_H0 ;  /* 0x20000026ff057230 */ /* 0x000fe40000004100 */
[----:B------:R-:W-:Y:S01]  /*9440*/  FFMA.FTZ R74, R3, R4, RZ ;  /* 0x00000004034a7223 */ /* 0x000fe200000100ff */
[----:B------:R-:W-:Y:S02]  /*9450*/  HADD2.F32 R3, -RZ, R36.H0_H0 ;  /* 0x20000024ff037230 */ /* 0x000fe40000004100 */
[----:B------:R-:W-:Y:S02]  /*9460*/  HADD2.F32 R4, -RZ, R60.H0_H0 ;  /* 0x2000003cff047230 */ /* 0x000fe40000004100 */
[----:B------:R-:W-:Y:S01]  /*9470*/  FFMA.FTZ R72, R68, R5, R72 ;  /* 0x0000000544487223 */ /* 0x000fe20000010048 */
[----:B------:R-:W-:-:S02]  /*9480*/  HADD2.F32 R5, -RZ, R11.H0_H0 ;  /* 0x2000000bff057230 */ /* 0x000fc40000004100 */
[----:B------:R-:W-:Y:S01]  /*9490*/  FFMA.FTZ R3, R3, R65, R0 ;  /* 0x0000004103037223 */ /* 0x000fe20000010000 */
[----:B------:R-:W-:Y:S01]  /*94a0*/  FFMA.FTZ R74, R68, R79, R74 ;  /* 0x0000004f444a7223 */ /* 0x000fe2000001004a */
        /* <DEDUP_REMOVED lines=8> */
[C---:B------:R-:W-:Y:S01]  /*9530*/  FFMA.FTZ R65, R71.reuse, R2, R4 ;  /* 0x0000000247417223 */ /* 0x040fe20000010004 */
[----:B-1----:R-:W-:Y:S02]  /*9540*/  HADD2.F32 R2, -RZ, R26.H0_H0 ;  /* 0x2000001aff027230 */ /* 0x002fe40000004100 */
[----:B------:R-:W-:Y:S01]  /*9550*/  FFMA.FTZ R73, R71, R68, R5 ;  /* 0x0000004447497223 */ /* 0x000fe20000010005 */
[----:B------:R-:W-:Y:S02]  /*9560*/  HADD2.F32 R72, -RZ, R8.H0_H0 ;  /* 0x20000008ff487230 */ /* 0x000fe40000004100 */
[----:B------:R-:W-:Y:S02]  /*9570*/  HADD2.F32 R5, -RZ, R26.H1_H1 ;  /* 0x3000001aff057230 */ /* 0x000fe40000004100 */
[----:B------:R-:W-:Y:S01]  /*9580*/  FFMA.FTZ R3, R3, R2, R0 ;  /* 0x0000000203037223 */ /* 0x000fe20000010000 */
[----:B------:R-:W-:Y:S02]  /*9590*/  HADD2.F32 R26, -RZ, R55.H0_H0 ;  /* 0x20000037ff1a7230 */ /* 0x000fe40000004100 */
[----:B------:R-:W-:Y:S01]  /*95a0*/  FFMA.FTZ R75, R71, R72, R75 ;  /* 0x00000048474b7223 */ /* 0x000fe2000001004b */
[----:B------:R-:W-:-:S02]  /*95b0*/  HADD2.F32 R74, -RZ, R56.H0_H0 ;  /* 0x20000038ff4a7230 */ /* 0x000fc40000004100 */
[----:B------:R-:W-:Y:S02]  /*95c0*/  HADD2.F32 R0, -RZ, R25.H0_H0 ;  /* 0x20000019ff007230 */ /* 0x000fe40000004100 */
        /* <DEDUP_REMOVED lines=17> */
[C---:B------:R-:W-:Y:S01]  /*96e0*/  FFMA.FTZ R26, R4.reuse, R2, R65 ;  /* 0x00000002041a7223 */ /* 0x040fe20000010041 */
        /* <DEDUP_REMOVED lines=23> */
.L_x_1704:
        /* <DEDUP_REMOVED lines=87> */
.L_x_1705:
        /* <DEDUP_REMOVED lines=87> */
.L_x_1706:
        /* <DEDUP_REMOVED lines=41> */
[----:B-1----:R-:W-:Y:S02]  /*a5d0*/  HADD2.F32 R3, -RZ, R26.H0_H0 ;  /* 0x2000001aff037230 */ /* 0x002fe40000004100 */
[----:B------:R-:W-:Y:S01]  /*a5e0*/  FFMA.FTZ R58, R71, R65, R58 ;  /* 0x00000041473a7223 */ /* 0x000fe2000001003a */
[----:B------:R-:W-:Y:S02]  /*a5f0*/  HADD2.F32 R61, -RZ, R55.H0_H0 ;  /* 0x20000037ff3d7230 */ /* 0x000fe40000004100 */
        /* <DEDUP_REMOVED lines=45> */
.L_x_1707:
        /* <DEDUP_REMOVED lines=29> */
[----:B------:R-:W-:Y:S02]  /*aaa0*/  HADD2.F32 R57, -RZ, R57.H0_H0 ;  /* 0x20000039ff397230 */ /* 0x000fe40000004100 */
[----:B------:R-:W-:Y:S02]  /*aab0*/  HADD2.F32 R39, -RZ, R39.H0_H0 ;  /* 0x20000027ff277230 */ /* 0x000fe40000004100 */
[--C-:B0-----:R-:W-:Y:S02]  /*aac0*/  HADD2.F32 R5, -RZ, R2.reuse.H0_H0 ;  /* 0x20000002ff057230 */ /* 0x101fe40000004100 */
[----:B------:R-:W-:Y:S02]  /*aad0*/  HADD2.F32 R58, -RZ, R2.H1_H1 ;  /* 0x30000002ff3a7230 */ /* 0x000fe40000004100 */
[----:B------:R-:W-:-:S02]  /*aae0*/  HADD2.F32 R65, -RZ, R3.H0_H0 ;  /* 0x20000003ff417230 */ /* 0x000fc40000004100 */
[----:B------:R-:W-:Y:S02]  /*aaf0*/  HADD2.F32 R68, -RZ, R3.H1_H1 ;  /* 0x30000003ff447230 */ /* 0x000fe40000004100 */
[----:B------:R-:W-:Y:S02]  /*ab00*/  HADD2.F32 R2, -RZ, R28.H0_H0 ;  /* 0x2000001cff027230 */ /* 0x000fe40000004100 */
[-C--:B------:R-:W-:Y:S01]  /*ab10*/  FFMA.FTZ R28, R0, R5.reuse, RZ ;  /* 0x00000005001c7223 */ /* 0x080fe200000100ff */
[----:B------:R-:W-:Y:S02]  /*ab20*/  HADD2.F32 R3, -RZ, R30.H0_H0 ;  /* 0x2000001eff037230 */ /* 0x000fe40000004100 */
[----:B------:R-:W-:Y:S02]  /*ab30*/  HADD2.F32 R41, -RZ, R41.H0_H0 ;  /* 0x20000029ff297230 */ /* 0x000fe40000004100 */
[-C--:B------:R-:W-:Y:S01]  /*ab40*/  FFMA.FTZ R30, R2, R5.reuse, RZ ;  /* 0x00000005021e7223 */ /* 0x080fe200000100ff */
[-C--:B------:R-:W-:Y:S01]  /*ab50*/  FFMA.FTZ R61, R59, R58.reuse, R28 ;  /* 0x0000003a3b3d7223 */ /* 0x080fe2000001001c */
[-C--:B------:R-:W-:Y:S01]  /*ab60*/  FFMA.FTZ R29, R3, R5.reuse, RZ ;  /* 0x00000005031d7223 */ /* 0x080fe200000100ff */
[----:B------:R-:W-:Y:S01]  /*ab70*/  FFMA.FTZ R5, R4, R5, RZ ;  /* 0x0000000504057223 */ /* 0x000fe200000100ff */
        /* <DEDUP_REMOVED lines=8> */
[-C--:B------:R-:W-:Y:S01]  /*ac00*/  FFMA.FTZ R8, R60, R65.reuse, R71 ;  /* 0x000000413c087223 */ /* 0x080fe20000010047 */
[-C--:B------:R-:W-:Y:S01]  /*ac10*/  FFMA.FTZ R14, R28, R65.reuse, R73 ;  /* 0x000000411c0e7223 */ /* 0x080fe20000010049 */
[----:B------:R-:W-:Y:S01]  /*ac20*/  FFMA.FTZ R75, R30, R65, R75 ;  /* 0x000000411e4b7223 */ /* 0x000fe2000001004b */
[----:B------:R-:W-:Y:S01]  /*ac30*/  FFMA.FTZ R6, R54, R68, R61 ;  /* 0x0000004436067223 */ /* 0x000fe2000001003d */
[----:B-1----:R-:W-:-:S02]  /*ac40*/  HADD2.F32 R7, -RZ, R26.H0_H0 ;  /* 0x2000001aff077230 */ /* 0x002fc40000004100 */
[-C--:B------:R-:W-:Y:S01]  /*ac50*/  FFMA.FTZ R58, R5, R68.reuse, R8 ;  /* 0x00000044053a7223 */ /* 0x080fe20000010008 */
[-C--:B------:R-:W-:Y:S01]  /*ac60*/  FFMA.FTZ R61, R29, R68.reuse, R14 ;  /* 0x000000441d3d7223 */ /* 0x080fe2000001000e */
[----:B------:R-:W-:Y:S01]  /*ac70*/  FFMA.FTZ R75, R32, R68, R75 ;  /* 0x00000044204b7223 */ /* 0x000fe2000001004b */
[--C-:B------:R-:W-:Y:S02]  /*ac80*/  HADD2.F32 R14, -RZ, R27.reuse.H0_H0 ;  /* 0x2000001bff0e7230 */ /* 0x100fe40000004100 */
[-C--:B------:R-:W-:Y:S01]  /*ac90*/  FFMA.FTZ R8, R31, R7.reuse, R6 ;  /* 0x000000071f087223 */ /* 0x080fe20000010006 */
[----:B------:R-:W-:Y:S02]  /*aca0*/  HADD2.F32 R11, -RZ, R27.H1_H1 ;  /* 0x3000001bff0b7230 */ /* 0x000fe40000004100 */
[-C--:B------:R-:W-:Y:S01]  /*acb0*/  FFMA.FTZ R27, R55, R7.reuse, R58 ;  /* 0x00000007371b7223 */ /* 0x080fe2000001003a */
[-C--:B------:R-:W-:Y:S01]  /*acc0*/  FFMA.FTZ R61, R52, R7.reuse, R61 ;  /* 0x00000007343d7223 */ /* 0x080fe2000001003d */
[----:B------:R-:W-:Y:S01]  /*acd0*/  FFMA.FTZ R68, R56, R7, R75 ;  /* 0x0000000738447223 */ /* 0x000fe2000001004b */
[----:B------:R-:W-:Y:S01]  /*ace0*/  HADD2.F32 R26, -RZ, R26.H1_H1 ;  /* 0x3000001aff1a7230 */ /* 0x000fe20000004100 */
[----:B------:R-:W0:Y:S01]  /*acf0*/  LDS.64 R6, [UR4+0x270] ;  /* 0x00027004ff067984 */ /* 0x000e220008000a00 */
[----:B------:R-:W-:-:S02]  /*ad00*/  HADD2.F32 R43, -RZ, R43.H0_H0 ;  /* 0x2000002bff2b7230 */ /* 0x000fc40000004100 */
[----:B------:R-:W-:Y:S02]  /*ad10*/  HADD2.F32 R24, -RZ, R24.H0_H0 ;  /* 0x20000018ff187230 */ /* 0x000fe40000004100 */
[-C--:B------:R-:W-:Y:S01]  /*ad20*/  FFMA.FTZ R8, R25, R26.reuse, R8 ;  /* 0x0000001a19087223 */ /* 0x080fe20000010008 */
[-C--:B------:R-:W-:Y:S01]  /*ad30*/  FFMA.FTZ R58, R40, R26.reuse, R27 ;  /* 0x0000001a283a7223 */ /* 0x080fe2000001001b */
[-C--:B------:R-:W-:Y:S01]  /*ad40*/  FFMA.FTZ R72, R42, R26.reuse, R61 ;  /* 0x0000001a2a487223 */ /* 0x080fe2000001003d */
        /* <DEDUP_REMOVED lines=8> */
[-C--:B------:R-:W-:Y:S01]  /*add0*/  FFMA.FTZ R13, R27, R11.reuse, R68 ;  /* 0x0000000b1b0d7223 */ /* 0x080fe20000010044 */
[-C--:B------:R-:W-:Y:S01]  /*ade0*/  FFMA.FTZ R71, R24, R11.reuse, R71 ;  /* 0x0000000b18477223 */ /* 0x080fe20000010047 */
[-C--:B------:R-:W-:Y:S01]  /*adf0*/  FFMA.FTZ R10, R26, R11.reuse, R61 ;  /* 0x0000000b1a0a7223 */ /* 0x080fe2000001003d */
[----:B------:R-:W1:Y:S01]  /*ae00*/  LDS.64 R8, [UR4+0x278] ;  /* 0x00027804ff087984 */ /* 0x000e620008000a00 */
[----:B------:R-:W-:Y:S01]  /*ae10*/  FMUL.FTZ R13, R13, R44 ;  /* 0x0000002c0d0d7220 */ /* 0x000fe20000410000 */
[----:B------:R-:W-:Y:S01]  /*ae20*/  FFMA.FTZ R14, R58, R11, R65 ;  /* 0x0000000b3a0e7223 */ /* 0x000fe20000010041 */
[----:B------:R-:W-:Y:S01]  /*ae30*/  FMUL.FTZ R10, R10, R23 ;  /* 0x000000170a0a7220 */ /* 0x000fe20000410000 */
[----:B------:R-:W-:Y:S01]  /*ae40*/  FMUL.FTZ R71, R71, R46 ;  /* 0x0000002e47477220 */ /* 0x000fe20000410000 */
[----:B------:R-:W-:-:S04]  /*ae50*/  IMAD.WIDE R48, R100, 0x8, R48 ;  /* 0x0000000864307825 */ /* 0x000fc800078e0230 */
[----:B------:R-:W-:Y:S01]  /*ae60*/  FMUL.FTZ R14, R14, R45 ;  /* 0x0000002d0e0e7220 */ /* 0x000fe20000410000 */
[----:B------:R-:W-:Y:S02]  /*ae70*/  F2FP.F16.F32.PACK_AB R13, RZ, R13 ;  /* 0x0000000dff0d723e */ /* 0x000fe400000000ff */
[----:B------:R-:W-:Y:S01]  /*ae80*/  F2FP.F16.F32.PACK_AB R10, RZ, R10 ;  /* 0x0000000aff0a723e */ /* 0x000fe200000000ff */
[----:B------:R-:W-:Y:S01]  /*ae90*/  IMAD.WIDE R50, R100, 0x8, R50 ;  /* 0x0000000864327825 */ /* 0x000fe200078e0232 */
[----:B------:R-:W-:Y:S02]  /*aea0*/  F2FP.F16.F32.PACK_AB R14, RZ, R14 ;  /* 0x0000000eff0e723e */ /* 0x000fe400000000ff */
[----:B------:R-:W-:Y:S02]  /*aeb0*/  PRMT R10, R10, 0x5410, R13 ;  /* 0x000054100a0a7816 */ /* 0x000fe4000000000d */
[----:B------:R-:W-:-:S04]  /*aec0*/  F2FP.F16.F32.PACK_AB R71, RZ, R71 ;  /* 0x00000047ff47723e */ /* 0x000fc800000000ff */
[----:B------:R-:W-:Y:S01]  /*aed0*/  PRMT R13, R14, 0x5410, R71 ;  /* 0x000054100e0d7816 */ /* 0x000fe20000000047 */
[----:B------:R-:W-:Y:S02]  /*aee0*/  HFMA2.MMA R14, R10, 1, 1, R33 ;  /* 0x3c003c000a0e7835 */ /* 0x000fe40000000021 */
[----:B------:R-:W2:Y:S01]  /*aef0*/  LDS.64 R10, [UR4+0x2f0] ;  /* 0x0002f004ff0a7984 */ /* 0x000ea20008000a00 */
[--C-:B0-----:R-:W-:Y:S02]  /*af00*/  HADD2.F32 R33, -RZ, R6.reuse.H0_H0 ;  /* 0x20000006ff217230 */ /* 0x101fe40000004100 */
[----:B------:R-:W-:Y:S01]  /*af10*/  HADD2.F32 R6, -RZ, R6.H1_H1 ;  /* 0x30000006ff067230 */ /* 0x000fe20000004100 */
[----:B------:R-:W-:Y:S01]  /*af20*/  HFMA2.MMA R13, R13, 1, 1, R35 ;  /* 0x3c003c000d0d7835 */ /* 0x000fe20000000023 */
[--C-:B------:R-:W-:Y:S02]  /*af30*/  HADD2.F32 R35, -RZ, R7.reuse.H0_H0 ;  /* 0x20000007ff237230 */ /* 0x100fe40000004100 */
[----:B------:R-:W-:Y:S01]  /*af40*/  FFMA.FTZ R34, R0, R33, RZ ;  /* 0x0000002100227223 */ /* 0x000fe200000100ff */
[----:B------:R-:W-:-:S02]  /*af50*/  HADD2.F32 R47, -RZ, R7.H1_H1 ;  /* 0x30000007ff2f7230 */ /* 0x000fc40000004100 */
        /* <DEDUP_REMOVED lines=9> */
[----:B------:R-:W0:Y:S01]  /*aff0*/  LDS.64 R6, [UR4+0x2f8] ;  /* 0x0002f804ff067984 */ /* 0x000e220008000a00 */
        /* <DEDUP_REMOVED lines=22> */
[----:B--2---:R-:W-:-:S02]  /*b160*/  HADD2.F32 R61, -RZ, R10.H0_H0 ;  /* 0x2000000aff3d7230 */ /* 0x004fc40000004100 */
[-C--:B------:R-:W-:Y:S01]  /*b170*/  FFMA.FTZ R8, R26, R9.reuse, R33 ;  /* 0x000000091a087223 */ /* 0x080fe20000010021 */
[----:B------:R-:W-:Y:S02]  /*b180*/  HADD2.F32 R10, -RZ, R10.H1_H1 ;  /* 0x3000000aff0a7230 */ /* 0x000fe40000004100 */
[-C--:B------:R-:W-:Y:S01]  /*b190*/  FFMA.FTZ R33, R27, R9.reuse, R72 ;  /* 0x000000091b217223 */ /* 0x080fe20000010048 */
[----:B------:R-:W-:Y:S01]  /*b1a0*/  FFMA.FTZ R34, R58, R9, R35 ;  /* 0x000000093a227223 */ /* 0x000fe20000010023 */
[-C--:B------:R-:W-:Y:S01]  /*b1b0*/  FFMA.FTZ R0, R0, R61.reuse, RZ ;  /* 0x0000003d00007223 */ /* 0x080fe200000100ff */
[----:B------:R-:W-:Y:S01]  /*b1c0*/  FFMA.FTZ R2, R2, R61, RZ ;  /* 0x0000003d02027223 */ /* 0x000fe200000100ff */
[----:B------:R-:W-:Y:S01]  /*b1d0*/  FFMA.FTZ R47, R24, R9, R47 ;  /* 0x00000009182f7223 */ /* 0x000fe2000001002f */
        /* <DEDUP_REMOVED lines=61> */
.L_x_1691:
[----:B------:R-:W-:Y:S01]  /*b5b0*/  ISETP.GE.AND P0, PT, R96, R101, PT ;  /* 0x000000656000720c */ /* 0x000fe20003f06270 */
[----:B------:R-:W-:-:S03]  /*b5c0*/  ULDC UR5, c[0x0][0x25c] ;  /* 0x0000970000057ab9 */ /* 0x000fc60000000800 */
[----:B------:R-:W-:-:S13]  /*b5d0*/  ISETP.GE.OR P0, PT, R96, UR5, P0 ;  /* 0x0000000560007c0c */ /* 0x000fda0008706670 */
[----:B------:R-:W-:Y:S05]  /*b5e0*/  @P0 BRA `(.L_x_1709) ;  /* 0x0000005800b40947 */ /* 0x000fea0003800000 */
[----:B------:R-:W-:Y:S01]  /*b5f0*/  SHF.R.S32.HI R0, RZ, 0x1f, R100 ;  /* 0x0000001fff007819 */ /* 0x000fe20000011464 */
[----:B------:R-:W-:-:S06]  /*b600*/  ULDC UR5, c[0x0][0x25c] ;  /* 0x0000970000057ab9 */ /* 0x000fcc0000000800 */
.L_x_1718:
        /* <DEDUP_REMOVED lines=15> */
[----:B--2---:R-:W-:Y:S02]  /*b700*/  LOP3.LUT R3, R25, 0x3f, RZ, 0xc0, !PT ;  /* 0x0000003f19037812 */ /* 0x004fe400078ec0ff */
[----:B------:R-:W-:Y:S02]  /*b710*/  LOP3.LUT R2, R24, 0x3f, RZ, 0xc0, !PT ;  /* 0x0000003f18027812 */ /* 0x000fe400078ec0ff */
[----:B------:R-:W-:Y:S02]  /*b720*/  IADD3 R86, R3, -0x20, RZ ;  /* 0xffffffe003567810 */ /* 0x000fe40007ffe0ff */
[----:B------:R-:W-:Y:S02]  /*b730*/  IADD3 R2, R2, -0x20, RZ ;  /* 0xffffffe002027810 */ /* 0x000fe40007ffe0ff */
[----:B------:R-:W-:Y:S02]  /*b740*/  LOP3.LUT R3, R26, 0x3f, RZ, 0xc0, !PT ;  /* 0x0000003f1a037812 */ /* 0x000fe400078ec0ff */
[----:B------:R0:W1:Y:S02]  /*b750*/  I2F.F16 R58, R2 ;  /* 0x00000002003a7306 */ /* 0x0000640000200c00 */
[----:B------:R-:W-:-:S02]  /*b760*/  IADD3 R60, R3, -0x20, RZ ;  /* 0xffffffe0033c7810 */ /* 0x000fc40007ffe0ff */
[--C-:B------:R-:W-:Y:S02]  /*b770*/  SHF.R.U32.HI R3, RZ, 0x6, R24.reuse ;  /* 0x00000006ff037819 */ /* 0x100fe40000011618 */
[----:B0-----:R-:W-:Y:S02]  /*b780*/  SHF.R.U32.HI R2, RZ, 0xc, R24 ;  /* 0x0000000cff027819 */ /* 0x001fe40000011618 */
[----:B------:R-:W-:Y:S02]  /*b790*/  LOP3.LUT R3, R3, 0x3f, RZ, 0xc0, !PT ;  /* 0x0000003f03037812 */ /* 0x000fe400078ec0ff */
[----:B------:R-:W-:Y:S02]  /*b7a0*/  LOP3.LUT R2, R2, 0x3f, RZ, 0xc0, !PT ;  /* 0x0000003f02027812 */ /* 0x000fe400078ec0ff */
[----:B------:R-:W-:Y:S02]  /*b7b0*/  LOP3.LUT R4, R27, 0x3f, RZ, 0xc0, !PT ;  /* 0x0000003f1b047812 */ /* 0x000fe400078ec0ff */
[----:B------:R-:W-:-:S02]  /*b7c0*/  IADD3 R3, R3, -0x20, RZ ;  /* 0xffffffe003037810 */ /* 0x000fc40007ffe0ff */
[----:B------:R-:W-:Y:S02]  /*b7d0*/  IADD3 R2, R2, -0x20, RZ ;  /* 0xffffffe002027810 */ /* 0x000fe40007ffe0ff */
[----:B------:R-:W-:Y:S01]  /*b7e0*/  IADD3 R82, R4, -0x20, RZ ;  /* 0xffffffe004527810 */ /* 0x000fe20007ffe0ff */
[----:B------:R0:W2:Y:S01]  /*b7f0*/  I2F.F16 R121, R3 ;  /* 0x0000000300797306 */ /* 0x0000a20000200c00 */
[----:B------:R-:W-:Y:S02]  /*b800*/  SHF.R.U32.HI R4, RZ, 0x12, R24 ;  /* 0x00000012ff047819 */ /* 0x000fe40000011618 */
[----:B------:R-:W-:Y:S02]  /*b810*/  SHF.R.U32.HI R6, RZ, 0x6, R25 ;  /* 0x00000006ff067819 */ /* 0x000fe40000011619 */
[----:B------:R-:W-:-:S03]  /*b820*/  LOP3.LUT R4, R4, 0x3f, RZ, 0xc0, !PT ;  /* 0x0000003f04047812 */ /* 0x000fc600078ec0ff */
[----:B------:R1:W2:Y:S01]  /*b830*/  I2F.F16 R59, R2 ;  /* 0x00000002003b7306 */ /* 0x0002a20000200c00 */
[--C-:B0-----:R-:W-:Y:S02]  /*b840*/  SHF.R.U32.HI R3, RZ, 0xc, R25.reuse ;  /* 0x0000000cff037819 */ /* 0x101fe40000011619 */
[----:B------:R-:W-:Y:S02]  /*b850*/  IADD3 R4, R4, -0x20, RZ ;  /* 0xffffffe004047810 */ /* 0x000fe40007ffe0ff */
[----:B------:R-:W-:Y:S02]  /*b860*/  LOP3.LUT R3, R3, 0x3f, RZ, 0xc0, !PT ;  /* 0x0000003f03037812 */ /* 0x000fe400078ec0ff */
[----:B-1----:R-:W-:-:S04]  /*b870*/  SHF.R.U32.HI R2, RZ, 0x12, R25 ;  /* 0x00000012ff027819 */ /* 0x002fc80000011619 */
[----:B------:R-:W-:Y:S02]  /*b880*/  LOP3.LUT R2, R2, 0x3f, RZ, 0xc0, !PT ;  /* 0x0000003f02027812 */ /* 0x000fe400078ec0ff */
[----:B------:R-:W-:Y:S02]  /*b890*/  SHF.R.U32.HI R5, RZ, 0x18, R24 ;  /* 0x00000018ff057819 */ /* 0x000fe40000011618 */
[----:B------:R-:W-:Y:S02]  /*b8a0*/  LOP3.LUT R6, R6, 0x3f, RZ, 0xc0, !PT ;  /* 0x0000003f06067812 */ /* 0x000fe400078ec0ff */
[----:B------:R-:W-:Y:S02]  /*b8b0*/  IADD3 R3, R3, -0x20, RZ ;  /* 0xffffffe003037810 */ /* 0x000fe40007ffe0ff */
[----:B------:R-:W-:Y:S01]  /*b8c0*/  IADD3 R2, R2, -0x20, RZ ;  /* 0xffffffe002027810 */ /* 0x000fe20007ffe0ff */
[----:B------:R0:W1:Y:S01]  /*b8d0*/  I2F.F16 R78, R4 ;  /* 0x00000004004e7306 */ /* 0x0000620000200c00 */
[----:B------:R-:W-:-:S02]  /*b8e0*/  LOP3.LUT R5, R5, 0x3f, RZ, 0xc0, !PT ;  /* 0x0000003f05057812 */ /* 0x000fc400078ec0ff */
[----:B------:R-:W-:Y:S02]  /*b8f0*/  IADD3 R6, R6, -0x20, RZ ;  /* 0xffffffe006067810 */ /* 0x000fe40007ffe0ff */
[----:B------:R-:W-:Y:S02]  /*b900*/  IADD3 R5, R5, -0x20, RZ ;  /* 0xffffffe005057810 */ /* 0x000fe40007ffe0ff */
[----:B0-----:R-:W-:Y:S01]  /*b910*/  SHF.R.U32.HI R4, RZ, 0x18, R25 ;  /* 0x00000018ff047819 */ /* 0x001fe20000011619 */
[----:B------:R-:W0:Y:S03]  /*b920*/  I2F.F16 R83, R3 ;  /* 0x0000000300537306 */ /* 0x000e260000200c00 */
[----:B------:R-:W-:-:S05]  /*b930*/  LOP3.LUT R4, R4, 0x3f, RZ, 0xc0, !PT ;  /* 0x0000003f04047812 */ /* 0x000fca00078ec0ff */
[----:B------:R3:W0:Y:S01]  /*b940*/  I2F.F16 R72, R2 ;  /* 0x0000000200487306 */ /* 0x0006220000200c00 */
[----:B------:R-:W-:-:S07]  /*b950*/  IADD3 R4, R4, -0x20, RZ ;  /* 0xffffffe004047810 */ /* 0x000fce0007ffe0ff */
[----:B------:R2:W0:Y:S01]  /*b960*/  I2F.F16 R85, R6 ;  /* 0x0000000600557306 */ /* 0x0004220000200c00 */
[----:B---3--:R-:W3:Y:S01]  /*b970*/  @!P0 LDC.64 R2, c[0x0][0x248] ;  /* 0x00009200ff028b82 */ /* 0x008ee20000000a00 */
[----:B--2---:R-:W-:-:S06]  /*b980*/  SHF.R.U32.HI R6, RZ, 0xc, R26 ;  /* 0x0000000cff067819 */ /* 0x004fcc000001161a */
[----:B------:R2:W0:Y:S01]  /*b990*/  I2F.F16 R103, R5 ;  /* 0x0000000500677306 */ /* 0x0004220000200c00 */
[----:B------:R-:W-:Y:S02]  /*b9a0*/  LOP3.LUT R6, R6, 0x3f, RZ, 0xc0, !PT ;  /* 0x0000003f06067812 */ /* 0x000fe400078ec0ff */
[----:B--2---:R-:W-:-:S05]  /*b9b0*/  SHF.R.U32.HI R5, RZ, 0x6, R26 ;  /* 0x00000006ff057819 */ /* 0x004fca000001161a */
[----:B------:R2:W0:Y:S01]  /*b9c0*/  I2F.F16 R89, R4 ;  /* 0x0000000400597306 */ /* 0x0004220000200c00 */
[----:B------:R-:W-:Y:S02]  /*b9d0*/  IADD3 R6, R6, -0x20, RZ ;  /* 0xffffffe006067810 */ /* 0x000fe40007ffe0ff */
[----:B------:R-:W-:Y:S02]  /*b9e0*/  LOP3.LUT R5, R5, 0x3f, RZ, 0xc0, !PT ;  /* 0x0000003f05057812 */ /* 0x000fe400078ec0ff */
[--C-:B------:R-:W-:Y:S02]  /*b9f0*/  SHF.R.U32.HI R7, RZ, 0x12, R26.reuse ;  /* 0x00000012ff077819 */ /* 0x100fe4000001161a */
[----:B------:R-:W-:Y:S02]  /*ba00*/  SHF.R.U32.HI R8, RZ, 0x18, R26 ;  /* 0x00000018ff087819 */ /* 0x000fe4000001161a */
[----:B--2---:R-:W-:Y:S01]  /*ba10*/  SHF.R.U32.HI R4, RZ, 0x6, R27 ;  /* 0x00000006ff047819 */ /* 0x004fe2000001161b */
[----:B------:R2:W0:Y:S01]  /*ba20*/  I2F.F16 R81, R6 ;  /* 0x0000000600517306 */ /* 0x0004220000200c00 */
[----:B------:R-:W-:-:S02]  /*ba30*/  IADD3 R5, R5, -0x20, RZ ;  /* 0xffffffe005057810 */ /* 0x000fc40007ffe0ff */
[----:B------:R-:W-:Y:S02]  /*ba40*/  LOP3.LUT R4, R4, 0x3f, RZ, 0xc0, !PT ;  /* 0x0000003f04047812 */ /* 0x000fe400078ec0ff */
[----:B------:R-:W-:Y:S02]  /*ba50*/  LOP3.LUT R7, R7, 0x3f, RZ, 0xc0, !PT ;  /* 0x0000003f07077812 */ /* 0x000fe400078ec0ff */
[----:B------:R-:W-:Y:S02]  /*ba60*/  LOP3.LUT R8, R8, 0x3f, RZ, 0xc0, !PT ;  /* 0x0000003f08087812 */ /* 0x000fe400078ec0ff */
[----:B--2---:R-:W-:Y:S01]  /*ba70*/  SHF.R.U32.HI R6, RZ, 0xc, R27 ;  /* 0x0000000cff067819 */ /* 0x004fe2000001161b */
[----:B------:R2:W0:Y:S01]  /*ba80*/  I2F.F16 R79, R5 ;  /* 0x00000005004f7306 */ /* 0x0004220000200c00 */
[----:B------:R-:W-:Y:S02]  /*ba90*/  IADD3 R75, R4, -0x20, RZ ;  /* 0xffffffe0044b7810 */ /* 0x000fe40007ffe0ff */
[----:B------:R-:W-:-:S02]  /*baa0*/  IADD3 R7, R7, -0x20, RZ ;  /* 0xffffffe007077810 */ /* 0x000fc40007ffe0ff */
[----:B------:R-:W-:Y:S02]  /*bab0*/  IADD3 R8, R8, -0x20, RZ ;  /* 0xffffffe008087810 */ /* 0x000fe40007ffe0ff */
[----:B------:R-:W-:Y:S02]  /*bac0*/  LOP3.LUT R6, R6, 0x3f, RZ, 0xc0, !PT ;  /* 0x0000003f06067812 */ /* 0x000fe400078ec0ff */
[----:B--2---:R-:W-:Y:S02]  /*bad0*/  @!P0 LEA R5, R96, 0x1, 0x1 ;  /* 0x0000000160058811 */ /* 0x004fe400078e08ff */
[----:B------:R-:W-:Y:S01]  /*bae0*/  SHF.R.U32.HI R4, RZ, 0x12, R27 ;  /* 0x00000012ff047819 */ /* 0x000fe2000001161b */
[----:B------:R2:W0:Y:S01]  /*baf0*/  I2F.F16 R87, R8 ;  /* 0x0000000800577306 */ /* 0x0004220000200c00 */
[----:B------:R-:W-:Y:S01]  /*bb00*/  IADD3 R73, R6, -0x20, RZ ;  /* 0xffffffe006497810 */ /* 0x000fe20007ffe0ff */
[----:B---3--:R-:W-:Y:S01]  /*bb10*/  @!P0 IMAD.WIDE R2, R5, 0x2, R2 ;  /* 0x0000000205028825 */ /* 0x008fe200078e0202 */
[----:B------:R-:W-:-:S04]  /*bb20*/  SHF.R.U32.HI R23, RZ, 0x18, R27 ;  /* 0x00000018ff177819 */ /* 0x000fc8000001161b */
[----:B------:R3:W5:Y:S01]  /*bb30*/  @!P0 LDG.E.U16.CONSTANT R57, desc[UR8][R2.64] ;  /* 0x0000000802398981 */ /* 0x000762000c1e9500 */
[----:B------:R4:W0:Y:S01]  /*bb40*/  I2F.F16 R74, R7 ;  /* 0x00000007004a7306 */ /* 0x0008220000200c00 */
[----:B--2---:R-:W-:Y:S02]  /*bb50*/  LOP3.LUT R8, R4, 0x3f, RZ, 0xc0, !PT ;  /* 0x0000003f04087812 */ /* 0x004fe400078ec0ff */
[----:B----4-:R2:W5:Y:S01]  /*bb60*/  LDG.E.128.CONSTANT R4, desc[UR8][R52.64] ;  /* 0x0000000834047981 */ /* 0x010562000c1e9d00 */
[----:B---3--:R-:W-:Y:S02]  /*bb70*/  SHF.R.U32.HI R2, RZ, 0x4, R32 ;  /* 0x00000004ff027819 */ /* 0x008fe40000011620 */
[----:B------:R-:W-:Y:S02]  /*bb80*/  LOP3.LUT R23, R23, 0x3f, RZ, 0xc0, !PT ;  /* 0x0000003f17177812 */ /* 0x000fe400078ec0ff */
[----:B------:R-:W-:Y:S02]  /*bb90*/  LOP3.LUT R2, R2, 0x3f, RZ, 0xc0, !PT ;  /* 0x0000003f02027812 */ /* 0x000fe400078ec0ff */
[----:B------:R-:W-:-:S02]  /*bba0*/  IADD3 R23, R23, -0x20, RZ ;  /* 0xffffffe017177810 */ /* 0x000fc40007ffe0ff */
[----:B------:R-:W-:Y:S02]  /*bbb0*/  IADD3 R2, R2, -0x20, RZ ;  /* 0xffffffe002027810 */ /* 0x000fe40007ffe0ff */
[----:B------:R3:W4:Y:S08]  /*bbc0*/  I2F.F16 R77, R23 ;  /* 0x00000017004d7306 */ /* 0x0007300000200c00 */
[----:B------:R1:W0:Y:S01]  /*bbd0*/  I2F.F16 R49, R2 ;  /* 0x0000000200317306 */ /* 0x0002220000200c00 */
[----:B---3--:R-:W-:-:S02]  /*bbe0*/  SHF.R.U32.HI R23, RZ, 0x16, R32 ;  /* 0x00000016ff177819 */ /* 0x008fc40000011620 */
[----:B-1----:R-:W-:Y:S02]  /*bbf0*/  SHF.R.U32.HI R2, RZ, 0x4, R33 ;  /* 0x00000004ff027819 */ /* 0x002fe40000011621 */
[----:B------:R-:W-:Y:S02]  /*bc00*/  LOP3.LUT R23, R23, 0x3f, RZ, 0xc0, !PT ;  /* 0x0000003f17177812 */ /* 0x000fe400078ec0ff */
[----:B------:R-:W-:Y:S02]  /*bc10*/  LOP3.LUT R2, R2, 0x3f, RZ, 0xc0, !PT ;  /* 0x0000003f02027812 */ /* 0x000fe400078ec0ff */
[----:B------:R-:W-:Y:S02]  /*bc20*/  IADD3 R23, R23, -0x20, RZ ;  /* 0xffffffe017177810 */ /* 0x000fe40007ffe0ff */
[----:B------:R-:W-:Y:S02]  /*bc30*/  IADD3 R2, R2, -0x20, RZ ;  /* 0xffffffe002027810 */ /* 0x000fe40007ffe0ff */
[----:B------:R1:W3:Y:S01]  /*bc40*/  I2F.F16 R76, R23 ;  /* 0x00000017004c7306 */ /* 0x0002e20000200c00 */
[----:B------:R-:W-:-:S07]  /*bc50*/  IADD3 R8, R8, -0x20, RZ ;  /* 0xffffffe008087810 */ /* 0x000fce0007ffe0ff */
[----:B------:R2:W0:Y:S01]  /*bc60*/  I2F.F16 R43, R2 ;  /* 0x00000002002b7306 */ /* 0x0004220000200c00 */
[----:B-1----:R-:W-:Y:S02]  /*bc70*/  SHF.R.U32.HI R23, RZ, 0x16, R33 ;  /* 0x00000016ff177819 */ /* 0x002fe40000011621 */
[----:B--2---:R-:W-:Y:S02]  /*bc80*/  SHF.R.U32.HI R2, RZ, 0x4, R34 ;  /* 0x00000004ff027819 */ /* 0x004fe40000011622 */
[----:B------:R-:W-:Y:S02]  /*bc90*/  LOP3.LUT R23, R23, 0x3f, RZ, 0xc0, !PT ;  /* 0x0000003f17177812 */ /* 0x000fe400078ec0ff */
[----:B------:R-:W-:Y:S01]  /*bca0*/  LOP3.LUT R2, R2, 0x3f, RZ, 0xc0, !PT ;  /* 0x0000003f02027812 */ /* 0x000fe200078ec0ff */
[----:B------:R1:W2:Y:S01]  /*bcb0*/  I2F.F16 R46, R8 ;  /* 0x00000008002e7306 */ /* 0x0002a20000200c00 */
[----:B------:R-:W-:Y:S02]  /*bcc0*/  SHF.R.U32 R24, R24, 0x1e, R32 ;  /* 0x0000001e18187819 */ /* 0x000fe40000001620 */
[----:B------:R-:W-:-:S02]  /*bcd0*/  IADD3 R2, R2, -0x20, RZ ;  /* 0xffffffe002027810 */ /* 0x000fc40007ffe0ff */
[--C-:B------:R-:W-:Y:S02]  /*bce0*/  SHF.R.U32.HI R3, RZ, 0xa, R32.reuse ;  /* 0x0000000aff037819 */ /* 0x100fe40000011620 */
[----:B------:R-:W-:Y:S02]  /*bcf0*/  IADD3 R23, R23, -0x20, RZ ;  /* 0xffffffe017177810 */ /* 0x000fe40007ffe0ff */
[----:B-1----:R-:W-:Y:S01]  /*bd00*/  SHF.R.U32.HI R8, RZ, 0x10, R32 ;  /* 0x00000010ff087819 */ /* 0x002fe20000011620 */
[----:B------:R1:W0:Y:S01]  /*bd10*/  I2F.F16 R39, R2 ;  /* 0x0000000200277306 */ /* 0x0002220000200c00 */
[----:B------:R-:W-:Y:S02]  /*bd20*/  LOP3.LUT R24, R24, 0x3f, RZ, 0xc0, !PT ;  /* 0x0000003f18187812 */ /* 0x000fe400078ec0ff */
[----:B------:R-:W-:Y:S02]  /*bd30*/  LOP3.LUT R8, R8, 0x3f, RZ, 0xc0, !PT ;  /* 0x0000003f08087812 */ /* 0x000fe400078ec0ff */
[----:B------:R-:W-:-:S03]  /*bd40*/  LOP3.LUT R3, R3, 0x3f, RZ, 0xc0, !PT ;  /* 0x0000003f03037812 */ /* 0x000fc600078ec0ff */
[----:B------:R4:W0:Y:S01]  /*bd50*/  I2F.F16 R68, R23 ;  /* 0x0000001700447306 */ /* 0x0008220000200c00 */
[----:B-1----:R-:W-:Y:S02]  /*bd60*/  SHF.R.U32.HI R2, RZ, 0x4, R35 ;  /* 0x00000004ff027819 */ /* 0x002fe40000011623 */
[----:B------:R-:W-:Y:S02]  /*bd70*/  IADD3 R8, R8, -0x20, RZ ;  /* 0xffffffe008087810 */ /* 0x000fe40007ffe0ff */
[----:B------:R-:W-:Y:S02]  /*bd80*/  LOP3.LUT R2, R2, 0x3f, RZ, 0xc0, !PT ;  /* 0x0000003f02027812 */ /* 0x000fe400078ec0ff */
[----:B----4-:R-:W-:Y:S02]  /*bd90*/  SHF.R.U32.HI R23, RZ, 0x16, R34 ;  /* 0x00000016ff177819 */ /* 0x010fe40000011622 */
[----:B------:R-:W-:Y:S02]  /*bda0*/  IADD3 R24, R24, -0x20, RZ ;  /* 0xffffffe018187810 */ /* 0x000fe40007ffe0ff */
[----:B------:R-:W-:-:S02]  /*bdb0*/  IADD3 R3, R3, -0x20, RZ ;  /* 0xffffffe003037810 */ /* 0x000fc40007ffe0ff */
[----:B------:R-:W-:Y:S01]  /*bdc0*/  LOP3.LUT R23, R23, 0x3f, RZ, 0xc0, !PT ;  /* 0x0000003f17177812 */ /* 0x000fe200078ec0ff */
[----:B------:R1:W4:Y:S01]  /*bdd0*/  I2F.F16 R117, R8 ;  /* 0x0000000800757306 */ /* 0x0003220000200c00 */
[----:B------:R-:W-:Y:S02]  /*bde0*/  IADD3 R2, R2, -0x20, RZ ;  /* 0xffffffe002027810 */ /* 0x000fe40007ffe0ff */
[----:B------:R-:W-:-:S05]  /*bdf0*/  IADD3 R38, R23, -0x20, RZ ;  /* 0xffffffe017267810 */ /* 0x000fca0007ffe0ff */
[----:B------:R3:W0:Y:S01]  /*be00*/  I2F.F16 R50, R24 ;  /* 0x0000001800327306 */ /* 0x0006220000200c00 */
[----:B-1----:R-:W-:-:S07]  /*be10*/  SHF.R.U32.HI R8, RZ, 0x10, R33 ;  /* 0x00000010ff087819 */ /* 0x002fce0000011621 */
[----:B------:R1:W0:Y:S01]  /*be20*/  I2F.F16 R120, R3 ;  /* 0x0000000300787306 */ /* 0x0002220000200c00 */
[----:B---3--:R-:W-:Y:S02]  /*be30*/  SHF.R.U32.HI R24, RZ, 0x16, R35 ;  /* 0x00000016ff187819 */ /* 0x008fe40000011623 */
[----:B------:R-:W-:Y:S02]  /*be40*/  LOP3.LUT R8, R8, 0x3f, RZ, 0xc0, !PT ;  /* 0x0000003f08087812 */ /* 0x000fe400078ec0ff */
[----:B------:R-:W-:Y:S02]  /*be50*/  LOP3.LUT R24, R24, 0x3f, RZ, 0xc0, !PT ;  /* 0x0000003f18187812 */ /* 0x000fe400078ec0ff */
[----:B-1----:R-:W-:Y:S01]  /*be60*/  SHF.R.U32.HI R3, RZ, 0xa, R33 ;  /* 0x0000000aff037819 */ /* 0x002fe20000011621 */
[----:B------:R1:W3:Y:S03]  /*be70*/  I2F.F16 R23, R2 ;  /* 0x0000000200177306 */ /* 0x0002e60000200c00 */
[----:B------:R-:W-:-:S02]  /*be80*/  LOP3.LUT R3, R3, 0x3f, RZ, 0xc0, !PT ;  /* 0x0000003f03037812 */ /* 0x000fc400078ec0ff */
[----:B------:R-:W-:Y:S02]  /*be90*/  IADD3 R8, R8, -0x20, RZ ;  /* 0xffffffe008087810 */ /* 0x000fe40007ffe0ff */
[----:B-1----:R-:W-:Y:S02]  /*bea0*/  SHF.R.U32.HI R2, RZ, 0x2, R28 ;  /* 0x00000002ff027819 */ /* 0x002fe4000001161c */
[----:B------:R-:W-:Y:S02]  /*beb0*/  IADD3 R3, R3, -0x20, RZ ;  /* 0xffffffe003037810 */ /* 0x000fe40007ffe0ff */
[----:B------:R-:W-:Y:S02]  /*bec0*/  LOP3.LUT R2, R2, 0x3f, RZ, 0xc0, !PT ;  /* 0x0000003f02027812 */ /* 0x000fe400078ec0ff */
[----:B------:R-:W-:Y:S01]  /*bed0*/  IADD3 R24, R24, -0x20, RZ ;  /* 0xffffffe018187810 */ /* 0x000fe20007ffe0ff */
[----:B------:R1:W0:Y:S01]  /*bee0*/  I2F.F16 R113, R8 ;  /* 0x0000000800717306 */ /* 0x0002220000200c00 */
[----:B------:R-:W-:-:S02]  /*bef0*/  IADD3 R2, R2, -0x20, RZ ;  /* 0xffffffe002027810 */ /* 0x000fc40007ffe0ff */
[----:B------:R-:W-:-:S05]  /*bf00*/  SHF.R.U32 R25, R25, 0x1e, R33 ;  /* 0x0000001e19197819 */ /* 0x000fca0000001621 */
[----:B------:R2:W0:Y:S01]  /*bf10*/  I2F.F16 R80, R3 ;  /* 0x0000000300507306 */ /* 0x0004220000200c00 */
[----:B-1----:R-:W-:Y:S02]  /*bf20*/  SHF.R.U32.HI R8, RZ, 0x10, R34 ;  /* 0x00000010ff087819 */ /* 0x002fe40000011622 */
[----:B------:R-:W-:-:S05]  /*bf30*/  LOP3.LUT R25, R25, 0x3f, RZ, 0xc0, !PT ;  /* 0x0000003f19197812 */ /* 0x000fca00078ec0ff */
[----:B------:R1:W0:Y:S01]  /*bf40*/  I2F.F16 R40, R24 ;  /* 0x0000001800287306 */ /* 0x0002220000200c00 */
[----:B--2---:R-:W-:Y:S02]  /*bf50*/  SHF.R.U32.HI R3, RZ, 0xa, R34 ;  /* 0x0000000aff037819 */ /* 0x004fe40000011622 */
[----:B------:R-:W-:Y:S02]  /*bf60*/  LOP3.LUT R8, R8, 0x3f, RZ, 0xc0, !PT ;  /* 0x0000003f08087812 */ /* 0x000fe400078ec0ff */
[----:B------:R-:W-:Y:S02]  /*bf70*/  LOP3.LUT R3, R3, 0x3f, RZ, 0xc0, !PT ;  /* 0x0000003f03037812 */ /* 0x000fe400078ec0ff */
[----:B-1----:R-:W-:Y:S01]  /*bf80*/  SHF.R.U32.HI R24, RZ, 0x8, R29 ;  /* 0x00000008ff187819 */ /* 0x002fe2000001161d */
[----:B------:R1:W2:Y:S03]  /*bf90*/  I2F.F16 R112, R2 ;  /* 0x0000000200707306 */ /* 0x0002a60000200c00 */
[----:B------:R-:W-:-:S02]  /*bfa0*/  LOP3.LUT R24, R24, 0x3f, RZ, 0xc0, !PT ;  /* 0x0000003f18187812 */ /* 0x000fc400078ec0ff */
[----:B------:R-:W-:Y:S02]  /*bfb0*/  IADD3 R8, R8, -0x20, RZ ;  /* 0xffffffe008087810 */ /* 0x000fe40007ffe0ff */
[----:B-1----:R-:W-:Y:S02]  /*bfc0*/  SHF.R.U32.HI R2, RZ, 0x2, R29 ;  /* 0x00000002ff027819 */ /* 0x002fe4000001161d */
[----:B------:R-:W-:Y:S02]  /*bfd0*/  IADD3 R25, R25, -0x20, RZ ;  /* 0xffffffe019197810 */ /* 0x000fe40007ffe0ff */
[----:B------:R-:W-:Y:S02]  /*bfe0*/  LOP3.LUT R2, R2, 0x3f, RZ, 0xc0, !PT ;  /* 0x0000003f02027812 */ /* 0x000fe400078ec0ff */
[----:B------:R-:W-:Y:S02]  /*bff0*/  IADD3 R3, R3, -0x20, RZ ;  /* 0xffffffe003037810 */ /* 0x000fe40007ffe0ff */
        /* <DEDUP_REMOVED lines=8> */
[----:B----4-:R-:W-:Y:S02]  /*c080*/  SHF.R.U32.HI R25, RZ, 0xe, R29 ;  /* 0x0000000eff197819 */ /* 0x010fe4000001161d */
[----:B------:R-:W-:-:S05]  /*c090*/  LOP3.LUT R8, R8, 0x3f, RZ, 0xc0, !PT ;  /* 0x0000003f08087812 */ /* 0x000fca00078ec0ff */
[----:B------:R4:W0:Y:S01]  /*c0a0*/  I2F.F16 R111, R24 ;  /* 0x00000018006f7306 */ /* 0x0008220000200c00 */
[----:B-1----:R-:W-:Y:S02]  /*c0b0*/  SHF.R.U32.HI R3, RZ, 0xa, R35 ;  /* 0x0000000aff037819 */ /* 0x002fe40000011623 */
[----:B------:R-:W-:Y:S02]  /*c0c0*/  LOP3.LUT R25, R25, 0x3f, RZ, 0xc0, !PT ;  /* 0x0000003f19197812 */ /* 0x000fe400078ec0ff */
[----:B------:R-:W-:Y:S02]  /*c0d0*/  LOP3.LUT R3, R3, 0x3f, RZ, 0xc0, !PT ;  /* 0x0000003f03037812 */ /* 0x000fe400078ec0ff */
[----:B----4-:R-:W-:Y:S01]  /*c0e0*/  SHF.R.U32.HI R24, RZ, 0x8, R30 ;  /* 0x00000008ff187819 */ /* 0x010fe2000001161e */
[----:B------:R1:W4:Y:S03]  /*c0f0*/  I2F.F16 R108, R2 ;  /* 0x00000002006c7306 */ /* 0x0003260000200c00 */
[----:B------:R-:W-:-:S02]  /*c100*/  LOP3.LUT R24, R24, 0x3f, RZ, 0xc0, !PT ;  /* 0x0000003f18187812 */ /* 0x000fc400078ec0ff */
[----:B------:R-:W-:Y:S02]  /*c110*/  IADD3 R8, R8, -0x20, RZ ;  /* 0xffffffe008087810 */ /* 0x000fe40007ffe0ff */
[----:B-1----:R-:W-:Y:S02]  /*c120*/  SHF.R.U32.HI R2, RZ, 0x2, R30 ;  /* 0x00000002ff027819 */ /* 0x002fe4000001161e */
[----:B------:R-:W-:Y:S02]  /*c130*/  IADD3 R26, R26, -0x20, RZ ;  /* 0xffffffe01a1a7810 */ /* 0x000fe40007ffe0ff */
[----:B------:R-:W-:Y:S02]  /*c140*/  LOP3.LUT R2, R2, 0x3f, RZ, 0xc0, !PT ;  /* 0x0000003f02027812 */ /* 0x000fe400078ec0ff */
[----:B------:R-:W-:Y:S02]  /*c150*/  IADD3 R3, R3, -0x20, RZ ;  /* 0xffffffe003037810 */ /* 0x000fe40007ffe0ff */
[----:B------:R-:W-:-:S02]  /*c160*/  IADD3 R25, R25, -0x20, RZ ;  /* 0xffffffe019197810 */ /* 0x000fc40007ffe0ff */
[----:B------:R-:W-:Y:S01]  /*c170*/  IADD3 R24, R24, -0x20, RZ ;  /* 0xffffffe018187810 */ /* 0x000fe20007ffe0ff */
[----:B------:R1:W0:Y:S01]  /*c180*/  I2F.F16 R105, R8 ;  /* 0x0000000800697306 */ /* 0x0002220000200c00 */
[----:B------:R-:W-:Y:S02]  /*c190*/  IADD3 R90, R2, -0x20, RZ ;  /* 0xffffffe0025a7810 */ /* 0x000fe40007ffe0ff */
[----:B------:R-:W-:Y:S02]  /*c1a0*/  SHF.R.U32 R27, R27, 0x1e, R35 ;  /* 0x0000001e1b1b7819 */ /* 0x000fe40000001623 */
[----:B------:R-:W-:Y:S02]  /*c1b0*/  SHF.R.U32.HI R2, RZ, 0xe, R30 ;  /* 0x0000000eff027819 */ /* 0x000fe4000001161e */
[----:B------:R-:W-:Y:S01]  /*c1c0*/  LEA.HI R110, R28, 0xffffffe0, RZ, 0x6 ;  /* 0xffffffe01c6e7811 */ /* 0x000fe200078f30ff */
[----:B------:R-:W0:Y:S01]  /*c1d0*/  I2F.F16 R48, R26 ;  /* 0x0000001a00307306 */ /* 0x000e220000200c00 */
[----:B-1----:R-:W-:-:S02]  /*c1e0*/  SHF.R.U32.HI R8, RZ, 0xe, R28 ;  /* 0x0000000eff087819 */ /* 0x002fc4000001161c */
[----:B------:R-:W-:Y:S02]  /*c1f0*/  LEA.HI R106, R29, 0xffffffe0, RZ, 0x6 ;  /* 0xffffffe01d6a7811 */ /* 0x000fe400078f30ff */
[----:B------:R-:W-:Y:S02]  /*c200*/  LEA.HI R88, R30, 0xffffffe0, RZ, 0x6 ;  /* 0xffffffe01e587811 */ /* 0x000fe400078f30ff */
[----:B------:R-:W-:Y:S01]  /*c210*/  LEA.HI R114, R31, 0xffffffe0, RZ, 0x6 ;  /* 0xffffffe01f727811 */ /* 0x000fe200078f30ff */
[----:B------:R1:W0:Y:S01]  /*c220*/  I2F.F16 R84, R3 ;  /* 0x0000000300547306 */ /* 0x0002220000200c00 */
[----:B------:R-:W-:Y:S02]  /*c230*/  SHF.R.U32 R32, R32, 0x1c, R28 ;  /* 0x0000001c20207819 */ /* 0x000fe4000000161c */
[----:B------:R-:W-:Y:S02]  /*c240*/  SHF.R.U32 R33, R33, 0x1c, R29 ;  /* 0x0000001c21217819 */ /* 0x000fe4000000161d */
[----:B------:R-:W-:-:S02]  /*c250*/  SHF.R.U32 R34, R34, 0x1c, R30 ;  /* 0x0000001c22227819 */ /* 0x000fc4000000161e */
[--C-:B------:R-:W-:Y:S01]  /*c260*/  SHF.R.U32 R35, R35, 0x1c, R31.reuse ;  /* 0x0000001c23237819 */ /* 0x100fe2000000161f */
[----:B------:R3:W0:Y:S01]  /*c270*/  I2F.F16 R44, R25 ;  /* 0x00000019002c7306 */ /* 0x0006220000200c00 */
[--C-:B-1----:R-:W-:Y:S02]  /*c280*/  SHF.R.U32.HI R3, RZ, 0x8, R28.reuse ;  /* 0x00000008ff037819 */ /* 0x102fe4000001161c */
[----:B------:R-:W-:Y:S02]  /*c290*/  SHF.R.U32.HI R26, RZ, 0xe, R31 ;  /* 0x0000000eff1a7819 */ /* 0x000fe4000001161f */
[----:B------:R-:W-:-:S03]  /*c2a0*/  SHF.R.U32.HI R28, RZ, 0x14, R28 ;  /* 0x00000014ff1c7819 */ /* 0x000fc6000001161c */
[----:B------:R1:W0:Y:S01]  /*c2b0*/  I2F.F16 R107, R24 ;  /* 0x00000018006b7306 */ /* 0x0002220000200c00 */
[----:B---3--:R-:W-:Y:S02]  /*c2c0*/  SHF.R.U32.HI R25, RZ, 0x2, R31 ;  /* 0x00000002ff197819 */ /* 0x008fe4000001161f */
[----:B------:R-:W-:Y:S02]  /*c2d0*/  SHF.R.U32.HI R29, RZ, 0x14, R29 ;  /* 0x00000014ff1d7819 */ /* 0x000fe4000001161d */
[----:B------:R-:W-:Y:S02]  /*c2e0*/  SHF.R.U32.HI R30, RZ, 0x14, R30 ;  /* 0x00000014ff1e7819 */ /* 0x000fe4000001161e */
[--C-:B-1----:R-:W-:Y:S02]  /*c2f0*/  SHF.R.U32.HI R24, RZ, 0x8, R31.reuse ;  /* 0x00000008ff187819 */ /* 0x102fe4000001161f */
        /* <DEDUP_REMOVED lines=11> */
[----:B------:R-:W-:Y:S02]  /*c3b0*/  IADD3 R8, R8, -0x20, RZ ;  /* 0xffffffe008087810 */ /* 0x000fe40007ffe0ff */
[----:B------:R-:W-:Y:S02]  /*c3c0*/  IADD3 R2, R2, -0x20, RZ ;  /* 0xffffffe002027810 */ /* 0x000fe40007ffe0ff */
[----:B------:R-:W-:-:S02]  /*c3d0*/  LOP3.LUT R3, R3, 0x3f, RZ, 0xc0, !PT ;  /* 0x0000003f03037812 */ /* 0x000fc400078ec0ff */
        /* <DEDUP_REMOVED lines=8> */
[----:B------:R-:W-:Y:S02]  /*c460*/  LOP3.LUT R32, R32, 0x3f, RZ, 0xc0, !PT ;  /* 0x0000003f20207812 */ /* 0x000fe400078ec0ff */
[----:B------:R-:W-:Y:S02]  /*c470*/  LOP3.LUT R33, R33, 0x3f, RZ, 0xc0, !PT ;  /* 0x0000003f21217812 */ /* 0x000fe400078ec0ff */
[----:B------:R-:W-:Y:S01]  /*c480*/  ISETP.NE.AND P1, PT, R98, RZ, PT ;  /* 0x000000ff6200720c */ /* 0x000fe20003f25270 */
[----:B------:R-:W1:Y:S01]  /*c490*/  I2F.F16 R86, R86 ;  /* 0x0000005600567306 */ /* 0x000e620000200c00 */
[----:B------:R-:W-:-:S02]  /*c4a0*/  IADD3 R3, R3, -0x20, RZ ;  /* 0xffffffe003037810 */ /* 0x000fc40007ffe0ff */
[----:B------:R-:W-:Y:S02]  /*c4b0*/  IADD3 R32, R32, -0x20, RZ ;  /* 0xffffffe020207810 */ /* 0x000fe40007ffe0ff */
[----:B------:R-:W-:-:S03]  /*c4c0*/  IADD3 R33, R33, -0x20, RZ ;  /* 0xffffffe021217810 */ /* 0x000fc60007ffe0ff */
[----:B------:R-:W3:Y:S01]  /*c4d0*/  I2F.F16 R60, R60 ;  /* 0x0000003c003c7306 */ /* 0x000ee20000200c00 */
[----:B------:R-:W-:Y:S02]  /*c4e0*/  LOP3.LUT R34, R34, 0x3f, RZ, 0xc0, !PT ;  /* 0x0000003f22227812 */ /* 0x000fe400078ec0ff */
[----:B------:R-:W-:-:S05]  /*c4f0*/  LOP3.LUT R35, R35, 0x3f, RZ, 0xc0, !PT ;  /* 0x0000003f23237812 */ /* 0x000fca00078ec0ff */
        /* <DEDUP_REMOVED lines=22> */
[----:B------:R-:W-:-:S05]  /*c660*/  @!P0 PRMT R91, R37, 0x7610, R91 ;  /* 0x00007610255b8816 */ /* 0x000fca000000005b */
[----:B------:R-:W0:Y:S01]  /*c670*/  I2F.F16 R115, R3 ;  /* 0x0000000300737306 */ /* 0x000e220000200c00 */
[----:B------:R-:W-:-:S07]  /*c680*/  ISETP.NE.AND P2, PT, R99, RZ, PT ;  /* 0x000000ff6300720c */ /* 0x000fce0003f45270 */
[----:B------:R-:W0:Y:S01]  /*c690*/  I2F.F16 R41, R32 ;  /* 0x0000002000297306 */ /* 0x000e220000200c00 */
[----:B------:R-:W-:-:S07]  /*c6a0*/  ISETP.NE.AND P3, PT, R97, RZ, PT ;  /* 0x000000ff6100720c */ /* 0x000fce0003f65270 */
[----:B------:R2:W0:Y:S01]  /*c6b0*/  I2F.F16 R3, R33 ;  /* 0x0000002100037306 */ /* 0x0004220000200c00 */
[----:B------:R-:W-:Y:S02]  /*c6c0*/  ISETP.NE.AND P4, PT, R95, RZ, PT ;  /* 0x000000ff5f00720c */ /* 0x000fe40003f85270 */
[----:B------:R-:W-:Y:S01]  /*c6d0*/  @!P0 PRMT R92, R92, 0x7610, R36 ;  /* 0x000076105c5c8816 */ /* 0x000fe20000000024 */
[----:B--2---:R-:W-:-:S04]  /*c6e0*/  IMAD.WIDE R32, R100, 0x4, R52 ;  /* 0x0000000464207825 */ /* 0x004fc800078e0234 */
[----:B------:R-:W2:Y:S01]  /*c6f0*/  I2F.F16 R47, R34 ;  /* 0x00000022002f7306 */ /* 0x000ea20000200c00 */
[----:B------:R-:W-:-:S07]  /*c700*/  @!P0 PRMT R91, R91, 0x7610, R37 ;  /* 0x000076105b5b8816 */ /* 0x000fce0000000025 */
[----:B------:R4:W0:Y:S02]  /*c710*/  I2F.F16 R69, R35 ;  /* 0x0000002300457306 */ /* 0x0008240000200c00 */
[----:B----4-:R-:W-:Y:S01]  /*c720*/  IMAD.WIDE R34, R100, 0x4, R32 ;  /* 0x0000000464227825 */ /* 0x010fe200078e0220 */
[----:B-123--:R-:W-:Y:S06]  /*c730*/  @!P1 BRA `(.L_x_1710) ;  /* 0x0000000400289947 */ /* 0x00efec0003800000 */
[----:B------:R-:W1:Y:S01]  /*c740*/  LDS.128 R24, [UR4] ;  /* 0x00000004ff187984 */ /* 0x000e620008000c00 */
[----:B------:R-:W-:Y:S02]  /*c750*/  PRMT R37, R58, 0x5410, R121 ;  /* 0x000054103a257816 */ /* 0x000fe40000000079 */
[----:B0-----:R-:W-:Y:S01]  /*c760*/  PRMT R51, R86, 0x5410, R85 ;  /* 0x0000541056337816 */ /* 0x001fe20000000055 */
[----:B------:R-:W0:Y:S01]  /*c770*/  LDS.128 R28, [UR4+0x10] ;  /* 0x00001004ff1c7984 */ /* 0x000e220008000c00 */
[----:B------:R-:W-:Y:S02]  /*c780*/  PRMT R53, R60, 0x5410, R79 ;  /* 0x000054103c357816 */ /* 0x000fe4000000004f */
[----:B------:R-:W-:Y:S01]  /*c790*/  PRMT R52, R83, 0x5410, R72 ;  /* 0x0000541053347816 */ /* 0x000fe20000000048 */
[-C--:B-1----:R-:W-:Y:S01]  /*c7a0*/  HFMA2.MMA R36, R37, R24.reuse, RZ ;  /* 0x0000001825247235 */ /* 0x082fe200000000ff */
[----:B------:R-:W-:Y:S02]  /*c7b0*/  HFMA2 R37, R51, R24, RZ.H0_H0 ;  /* 0x0000001833257231 */ /* 0x000fe400000400ff */
[----:B------:R-:W-:Y:S01]  /*c7c0*/  HFMA2.MMA R51, R53, R24, RZ ;  /* 0x0000001835337235 */ /* 0x000fe200000000ff */
[----:B------:R-:W-:Y:S01]  /*c7d0*/  PRMT R53, R82, 0x5410, R75 ;  /* 0x0000541052357816 */ /* 0x000fe2000000004b */
[----:B------:R-:W-:Y:S01]  /*c7e0*/  HFMA2 R37, R52, R25, R37 ;  /* 0x0000001934257231 */ /* 0x000fe20000000025 */
[----:B------:R-:W-:-:S03]  /*c7f0*/  PRMT R52, R81, 0x5410, R74 ;  /* 0x0000541051347816 */ /* 0x000fc6000000004a */
[----:B------:R-:W-:Y:S01]  /*c800*/  HFMA2 R24, R53, R24, RZ.H0_H0 ;  /* 0x0000001835187231 */ /* 0x000fe200000400ff */
[----:B------:R-:W-:Y:S02]  /*c810*/  PRMT R53, R59, 0x5410, R78 ;  /* 0x000054103b357816 */ /* 0x000fe4000000004e */
[----:B------:R-:W-:Y:S01]  /*c820*/  HFMA2.MMA R51, R52, R25, R51 ;  /* 0x0000001934337235 */ /* 0x000fe20000000033 */
[----:B------:R-:W-:-:S03]  /*c830*/  PRMT R52, R89, 0x5410, R70 ;  /* 0x0000541059347816 */ /* 0x000fc60000000046 */
[----:B------:R-:W-:Y:S01]  /*c840*/  HFMA2.MMA R36, R53, R25, R36 ;  /* 0x0000001935247235 */ /* 0x000fe20000000024 */
[----:B------:R-:W-:Y:S01]  /*c850*/  PRMT R53, R73, 0x5410, R46 ;  /* 0x0000541049357816 */ /* 0x000fe2000000002e */
[----:B------:R-:W-:Y:S01]  /*c860*/  HFMA2 R37, R52, R26, R37 ;  /* 0x0000001a34257231 */ /* 0x000fe20000000025 */
[----:B------:R-:W-:-:S03]  /*c870*/  PRMT R52, R87, 0x5410, R48 ;  /* 0x0000541057347816 */ /* 0x000fc60000000030 */
[----:B------:R-:W-:Y:S01]  /*c880*/  HFMA2 R24, R53, R25, R24 ;  /* 0x0000001935187231 */ /* 0x000fe20000000018 */
[----:B------:R-:W-:Y:S02]  /*c890*/  PRMT R25, R103, 0x5410, R50 ;  /* 0x0000541067197816 */ /* 0x000fe40000000032 */
[----:B------:R-:W-:-:S04]  /*c8a0*/  HFMA2.MMA R51, R52, R26, R51 ;  /* 0x0000001a34337235 */ /* 0x000fc80000000033 */
[----:B------:R-:W-:Y:S01]  /*c8b0*/  HFMA2.MMA R36, R25, R26, R36 ;  /* 0x0000001a19247235 */ /* 0x000fe20000000024 */
[----:B------:R-:W-:-:S05]  /*c8c0*/  PRMT R25, R77, 0x5410, R42 ;  /* 0x000054104d197816 */ /* 0x000fca000000002a */
[----:B------:R-:W-:Y:S01]  /*c8d0*/  HFMA2 R24, R25, R26, R24 ;  /* 0x0000001a19187231 */ /* 0x000fe20000000018 */
[----:B------:R-:W-:Y:S02]  /*c8e0*/  PRMT R26, R43, 0x5410, R80 ;  /* 0x000054102b1a7816 */ /* 0x000fe40000000050 */
[----:B------:R-:W-:-:S03]  /*c8f0*/  PRMT R25, R49, 0x5410, R120 ;  /* 0x0000541031197816 */ /* 0x000fc60000000078 */
[----:B------:R-:W-:Y:S01]  /*c900*/  HFMA2 R37, R26, R27, R37 ;  /* 0x0000001b1a257231 */ /* 0x000fe20000000025 */
[----:B------:R-:W-:Y:S02]  /*c910*/  PRMT R26, R39, 0x5410, R118 ;  /* 0x00005410271a7816 */ /* 0x000fe40000000076 */
[----:B------:R-:W-:Y:S01]  /*c920*/  HFMA2.MMA R36, R25, R27, R36 ;  /* 0x0000001b19247235 */ /* 0x000fe20000000024 */
[----:B------:R-:W-:-:S03]  /*c930*/  PRMT R25, R23, 0x5410, R84 ;  /* 0x0000541017197816 */ /* 0x000fc60000000054 */
[----:B------:R-:W-:Y:S01]  /*c940*/  HFMA2.MMA R51, R26, R27, R51 ;  /* 0x0000001b1a337235 */ /* 0x000fe20000000033 */
[----:B------:R-:W-:Y:S01]  /*c950*/  PRMT R26, R113, 0x5410, R68 ;  /* 0x00005410711a7816 */ /* 0x000fe20000000044 */
[----:B------:R-:W-:Y:S01]  /*c960*/  HFMA2 R24, R25, R27, R24 ;  /* 0x0000001b19187231 */ /* 0x000fe20000000018 */
[----:B------:R-:W-:-:S03]  /*c970*/  PRMT R25, R117, 0x5410, R76 ;  /* 0x0000541075197816 */ /* 0x000fc6000000004c */
[----:B0-----:R-:W-:Y:S01]  /*c980*/  HFMA2 R37, R26, R28, R37 ;  /* 0x0000001c1a257231 */ /* 0x001fe20000000025 */
        /* <DEDUP_REMOVED lines=23> */
[-C--:B------:R-:W-:Y:S01]  /*cb00*/  HFMA2 R37, R26, R31.reuse, R37 ;  /* 0x0000001f1a257231 */ /* 0x080fe20000000025 */
[----:B------:R-:W-:Y:S02]  /*cb10*/  PRMT R26, R45, 0x5410, R88 ;  /* 0x000054102d1a7816 */ /* 0x000fe40000000058 */
[-C--:B------:R-:W-:Y:S01]  /*cb20*/  HFMA2.MMA R36, R25, R31.reuse, R36 ;  /* 0x0000001f19247235 */ /* 0x080fe20000000024 */
[----:B------:R-:W-:Y:S01]  /*cb30*/  PRMT R25, R67, 0x5410, R114 ;  /* 0x0000541043197816 */ /* 0x000fe20000000072 */
[----:B------:R-:W-:Y:S02]  /*cb40*/  HADD2 R37, R37.H0_H0, R37.H1_H1 ;  /* 0x3000002525257230 */ /* 0x000fe40000000800 */
[----:B------:R-:W-:Y:S02]  /*cb50*/  HFMA2.MMA R51, R26, R31, R51 ;  /* 0x0000001f1a337235 */ /* 0x000fe40000000033 */
[----:B------:R-:W-:-:S04]  /*cb60*/  HFMA2 R24, R25, R31, R24 ;  /* 0x0000001f19187231 */ /* 0x000fc80000000018 */
[----:B------:R-:W-:Y:S02]  /*cb70*/  HADD2 R36, R36.H0_H0, R36.H1_H1 ;  /* 0x3000002424247230 */ /* 0x000fe40000000800 */
[----:B------:R-:W-:Y:S02]  /*cb80*/  HADD2 R24, R24.H0_H0, R24.H1_H1 ;  /* 0x3000001818187230 */ /* 0x000fe40000000800 */
[----:B------:R-:W-:Y:S01]  /*cb90*/  HADD2 R51, R51.H0_H0, R51.H1_H1 ;  /* 0x3000003333337230 */ /* 0x000fe20000000800 */
[----:B------:R-:W-:-:S04]  /*cba0*/  PRMT R36, R36, 0x5410, R37 ;  /* 0x0000541024247816 */ /* 0x000fc80000000025 */
[----:B------:R-:W-:Y:S02]  /*cbb0*/  PRMT R51, R51, 0x5410, R24 ;  /* 0x0000541033337816 */ /* 0x000fe40000000018 */
[----:B------:R-:W-:-:S03]  /*cbc0*/  HFMA2.MMA R22, R36, R92, R22 ;  /* 0x0000005c24167235 */ /* 0x000fc60000000016 */
[----:B------:R-:W-:-:S08]  /*cbd0*/  HFMA2 R21, R51, R91, R21 ;  /* 0x0000005b33157231 */ /* 0x000fd00000000015 */
.L_x_1710:
        /* <DEDUP_REMOVED lines=75> */
.L_x_1711:
        /* <DEDUP_REMOVED lines=75> */
.L_x_1712:
        /* <DEDUP_REMOVED lines=75> */
.L_x_1713:
[----:B------:R1:W2:Y:S04]  /*d9f0*/  LDG.E.128.CONSTANT R28, desc[UR8][R32.64] ;  /* 0x00000008201c7981 */ /* 0x0002a8000c1e9d00 */
[----:B------:R3:W4:Y:S01]  /*da00*/  LDG.E.128.CONSTANT R24, desc[UR8][R34.64] ;  /* 0x0000000822187981 */ /* 0x000722000c1e9d00 */
[--C-:B-1---5:R-:W-:Y:S02]  /*da10*/  SHF.R.U32.HI R33, RZ, 0xc, R4.reuse ;  /* 0x0000000cff217819 */ /* 0x122fe40000011604 */
[----:B------:R-:W-:Y:S02]  /*da20*/  SHF.R.U32.HI R32, RZ, 0x6, R4 ;  /* 0x00000006ff207819 */ /* 0x000fe40000011604 */
[----:B------:R-:W-:Y:S02]  /*da30*/  LOP3.LUT R33, R33, 0x3f, RZ, 0xc0, !PT ;  /* 0x0000003f21217812 */ /* 0x000fe400078ec0ff */
[----:B------:R-:W-:-:S02]  /*da40*/  LOP3.LUT R36, R4, 0x3f, RZ, 0xc0, !PT ;  /* 0x0000003f04247812 */ /* 0x000fc400078ec0ff */
[----:B------:R-:W-:Y:S02]  /*da50*/  LOP3.LUT R32, R32, 0x3f, RZ, 0xc0, !PT ;  /* 0x0000003f20207812 */ /* 0x000fe400078ec0ff */
[----:B---3--:R-:W-:Y:S02]  /*da60*/  SHF.R.U32.HI R35, RZ, 0x18, R4 ;  /* 0x00000018ff237819 */ /* 0x008fe40000011604 */
[----:B------:R-:W-:Y:S02]  /*da70*/  IADD3 R33, R33, -0x20, RZ ;  /* 0xffffffe021217810 */ /* 0x000fe40007ffe0ff */
[----:B------:R-:W-:Y:S02]  /*da80*/  IADD3 R36, R36, -0x20, RZ ;  /* 0xffffffe024247810 */ /* 0x000fe40007ffe0ff */
[----:B------:R-:W-:Y:S01]  /*da90*/  IADD3 R32, R32, -0x20, RZ ;  /* 0xffffffe020207810 */ /* 0x000fe20007ffe0ff */
[----:B------:R1:W3:Y:S01]  /*daa0*/  I2F.F16 R54, R33 ;  /* 0x0000002100367306 */ /* 0x0002e20000200c00 */
[----:B------:R-:W-:-:S02]  /*dab0*/  LOP3.LUT R35, R35, 0x3f, RZ, 0xc0, !PT ;  /* 0x0000003f23237812 */ /* 0x000fc400078ec0ff */
[----:B------:R-:W-:Y:S02]  /*dac0*/  SHF.R.U32.HI R34, RZ, 0x12, R4 ;  /* 0x00000012ff227819 */ /* 0x000fe40000011604 */
[----:B------:R-:W-:-:S03]  /*dad0*/  IADD3 R35, R35, -0x20, RZ ;  /* 0xffffffe023237810 */ /* 0x000fc60007ffe0ff */
[----:B------:R0:W2:Y:S01]  /*dae0*/  I2F.F16 R62, R36 ;  /* 0x00000024003e7306 */ /* 0x0000a20000200c00 */
[----:B-1----:R-:W-:Y:S02]  /*daf0*/  SHF.R.U32.HI R33, RZ, 0x12, R5 ;  /* 0x00000012ff217819 */ /* 0x002fe40000011605 */
[----:B------:R-:W-:Y:S02]  /*db00*/  LOP3.LUT R34, R34, 0x3f, RZ, 0xc0, !PT ;  /* 0x0000003f22227812 */ /* 0x000fe400078ec0ff */
[----:B------:R-:W-:-:S03]  /*db10*/  LOP3.LUT R33, R33, 0x3f, RZ, 0xc0, !PT ;  /* 0x0000003f21217812 */ /* 0x000fc600078ec0ff */
[----:B------:R1:W2:Y:S01]  /*db20*/  I2F.F16 R61, R32 ;  /* 0x00000020003d7306 */ /* 0x0002a20000200c00 */
[--C-:B0-----:R-:W-:Y:S02]  /*db30*/  SHF.R.U32.HI R36, RZ, 0x6, R5.reuse ;  /* 0x00000006ff247819 */ /* 0x101fe40000011605 */
[----:B------:R-:W-:Y:S02]  /*db40*/  IADD3 R34, R34, -0x20, RZ ;  /* 0xffffffe022227810 */ /* 0x000fe40007ffe0ff */
[----:B------:R-:W-:Y:S02]  /*db50*/  LOP3.LUT R36, R36, 0x3f, RZ, 0xc0, !PT ;  /* 0x0000003f24247812 */ /* 0x000fe400078ec0ff */
[----:B-1----:R-:W-:Y:S01]  /*db60*/  SHF.R.U32.HI R32, RZ, 0xc, R5 ;  /* 0x0000000cff207819 */ /* 0x002fe20000011605 */
[----:B------:R0:W1:Y:S01]  /*db70*/  I2F.F16 R56, R35 ;  /* 0x0000002300387306 */ /* 0x0000620000200c00 */
[----:B------:R-:W-:Y:S02]  /*db80*/  LOP3.LUT R37, R5, 0x3f, RZ, 0xc0, !PT ;  /* 0x0000003f05257812 */ /* 0x000fe400078ec0ff */
[----:B------:R-:W-:-:S02]  /*db90*/  LOP3.LUT R32, R32, 0x3f, RZ, 0xc0, !PT ;  /* 0x0000003f20207812 */ /* 0x000fc400078ec0ff */
[----:B------:R-:W-:Y:S02]  /*dba0*/  IADD3 R33, R33, -0x20, RZ ;  /* 0xffffffe021217810 */ /* 0x000fe40007ffe0ff */
[----:B0-----:R-:W-:Y:S01]  /*dbb0*/  SHF.R.U32.HI R35, RZ, 0x6, R6 ;  /* 0x00000006ff237819 */ /* 0x001fe20000011606 */
[----:B------:R0:W1:Y:S01]  /*dbc0*/  I2F.F16 R55, R34 ;  /* 0x0000002200377306 */ /* 0x0000620000200c00 */
[----:B------:R-:W-:Y:S02]  /*dbd0*/  IADD3 R36, R36, -0x20, RZ ;  /* 0xffffffe024247810 */ /* 0x000fe40007ffe0ff */
[----:B------:R-:W-:Y:S02]  /*dbe0*/  PRMT R78, R59, 0x5410, R78 ;  /* 0x000054103b4e7816 */ /* 0x000fe4000000004e */
[----:B------:R-:W-:Y:S02]  /*dbf0*/  IADD3 R32, R32, -0x20, RZ ;  /* 0xffffffe020207810 */ /* 0x000fe40007ffe0ff */
[----:B------:R-:W-:Y:S01]  /*dc00*/  LOP3.LUT R35, R35, 0x3f, RZ, 0xc0, !PT ;  /* 0x0000003f23237812 */ /* 0x000fe200078ec0ff */
[----:B------:R3:W1:Y:S01]  /*dc10*/  I2F.F16 R59, R33 ;  /* 0x00000021003b7306 */ /* 0x0006620000200c00 */
[----:B------:R-:W-:-:S02]  /*dc20*/  IADD3 R37, R37, -0x20, RZ ;  /* 0xffffffe025257810 */ /* 0x000fc40007ffe0ff */
[----:B0-----:R-:W-:Y:S02]  /*dc30*/  SHF.R.U32.HI R34, RZ, 0x18, R5 ;  /* 0x00000018ff227819 */ /* 0x001fe40000011605 */
[----:B------:R-:W-:Y:S02]  /*dc40*/  @!P0 IADD3 R93, R57, R96, RZ ;  /* 0x00000060395d8210 */ /* 0x000fe40007ffe0ff */
[----:B------:R-:W-:Y:S01]  /*dc50*/  PRMT R121, R58, 0x5410, R121 ;  /* 0x000054103a797816 */ /* 0x000fe20000000079 */
[----:B------:R0:W1:Y:S01]  /*dc60*/  I2F.F16 R57, R36 ;  /* 0x0000002400397306 */ /* 0x0000620000200c00 */
[----:B---3--:R-:W-:Y:S02]  /*dc70*/  SHF.R.U32.HI R33, RZ, 0x12, R6 ;  /* 0x00000012ff217819 */ /* 0x008fe40000011606 */
[----:B------:R-:W-:Y:S02]  /*dc80*/  LOP3.LUT R34, R34, 0x3f, RZ, 0xc0, !PT ;  /* 0x0000003f22227812 */ /* 0x000fe400078ec0ff */
[----:B------:R-:W-:-:S03]  /*dc90*/  PRMT R103, R103, 0x5410, R50 ;  /* 0x0000541067677816 */ /* 0x000fc60000000032 */
[----:B------:R3:W1:Y:S01]  /*dca0*/  I2F.F16 R58, R32 ;  /* 0x00000020003a7306 */ /* 0x0006620000200c00 */
[----:B0-----:R-:W-:Y:S02]  /*dcb0*/  IADD3 R36, R35, -0x20, RZ ;  /* 0xffffffe023247810 */ /* 0x001fe40007ffe0ff */
[----:B------:R-:W-:-:S05]  /*dcc0*/  IADD3 R34, R34, -0x20, RZ ;  /* 0xffffffe022227810 */ /* 0x000fca0007ffe0ff */
[----:B------:R0:W1:Y:S01]  /*dcd0*/  I2F.F16 R52, R37 ;  /* 0x0000002500347306 */ /* 0x0000620000200c00 */
[----:B---3--:R-:W-:Y:S02]  /*dce0*/  SHF.R.U32.HI R32, RZ, 0xc, R6 ;  /* 0x0000000cff207819 */ /* 0x008fe40000011606 */
[----:B------:R-:W-:Y:S02]  /*dcf0*/  PRMT R80, R43, 0x5410, R80 ;  /* 0x000054102b507816 */ /* 0x000fe40000000050 */
[----:B------:R-:W-:Y:S02]  /*dd00*/  LOP3.LUT R32, R32, 0x3f, RZ, 0xc0, !PT ;  /* 0x0000003f20207812 */ /* 0x000fe400078ec0ff */
[----:B0-----:R-:W-:Y:S01]  /*dd10*/  LOP3.LUT R37, R33, 0x3f, RZ, 0xc0, !PT ;  /* 0x0000003f21257812 */ /* 0x001fe200078ec0ff */
[----:B------:R0:W3:Y:S03]  /*dd20*/  I2F.F16 R50, R36 ;  /* 0x0000002400327306 */ /* 0x0000e60000200c00 */
[----:B------:R-:W-:-:S02]  /*dd30*/  IADD3 R43, R37, -0x20, RZ ;  /* 0xffffffe0252b7810 */ /* 0x000fc40007ffe0ff */
[----:B------:R-:W-:Y:S02]  /*dd40*/  PRMT R79, R60, 0x5410, R79 ;  /* 0x000054103c4f7816 */ /* 0x000fe4000000004f */
[----:B0-----:R-:W-:Y:S01]  /*dd50*/  SHF.R.U32.HI R36, RZ, 0x18, R6 ;  /* 0x00000018ff247819 */ /* 0x001fe20000011606 */
[----:B------:R0:W1:Y:S01]  /*dd60*/  I2F.F16 R60, R34 ;  /* 0x00000022003c7306 */ /* 0x0000620000200c00 */
[----:B------:R-:W-:Y:S02]  /*dd70*/  PRMT R120, R49, 0x5410, R120 ;  /* 0x0000541031787816 */ /* 0x000fe40000000078 */
[----:B------:R-:W-:Y:S02]  /*dd80*/  PRMT R113, R113, 0x5410, R68 ;  /* 0x0000541071717816 */ /* 0x000fe40000000044 */
[----:B------:R-:W-:Y:S02]  /*dd90*/  IADD3 R49, R32, -0x20, RZ ;  /* 0xffffffe020317810 */ /* 0x000fe40007ffe0ff */
[----:B------:R-:W-:-:S02]  /*dda0*/  PRMT R87, R87, 0x5410, R48 ;  /* 0x0000541057577816 */ /* 0x000fc40000000030 */
[----:B------:R-:W-:Y:S01]  /*ddb0*/  PRMT R118, R39, 0x5410, R118 ;  /* 0x0000541027767816 */ /* 0x000fe20000000076 */
[----:B0-----:R-:W-:Y:S01]  /*ddc0*/  LDS.128 R32, [UR4+0x200] ;  /* 0x00020004ff207984 */ /* 0x001fe20008000c00 */
[----:B------:R-:W-:Y:S01]  /*ddd0*/  LOP3.LUT R68, R36, 0x3f, RZ, 0xc0, !PT ;  /* 0x0000003f24447812 */ /* 0x000fe200078ec0ff */
[----:B------:R0:W1:Y:S01]  /*dde0*/  I2F.F16 R48, R43 ;  /* 0x0000002b00307306 */ /* 0x0000620000200c00 */
[----:B------:R-:W-:Y:S02]  /*ddf0*/  PRMT R109, R109, 0x5410, R38 ;  /* 0x000054106d6d7816 */ /* 0x000fe40000000026 */
[----:B------:R-:W3:Y:S01]  /*de00*/  LDS.128 R36, [UR4+0x280] ;  /* 0x00028004ff247984 */ /* 0x000ee20008000c00 */
[----:B------:R-:W-:Y:S02]  /*de10*/  PRMT R77, R77, 0x5410, R42 ;  /* 0x000054104d4d7816 */ /* 0x000fe4000000002a */
[----:B------:R-:W-:Y:S02]  /*de20*/  PRMT R105, R105, 0x5410, R40 ;  /* 0x0000541069697816 */ /* 0x000fe40000000028 */
[----:B------:R-:W-:-:S02]  /*de30*/  PRMT R112, R41, 0x5410, R112 ;  /* 0x0000541029707816 */ /* 0x000fc40000000070 */
[----:B0-----:R-:W0:Y:S01]  /*de40*/  LDS.128 R40, [UR4+0x300] ;  /* 0x00030004ff287984 */ /* 0x001e220008000c00 */
[----:B------:R-:W-:Y:S02]  /*de50*/  IADD3 R68, R68, -0x20, RZ ;  /* 0xffffffe044447810 */ /* 0x000fe40007ffe0ff */
[----:B------:R-:W-:Y:S02]  /*de60*/  PRMT R89, R89, 0x5410, R70 ;  /* 0x0000541059597816 */ /* 0x000fe40000000046 */
[----:B------:R-:W-:Y:S02]  /*de70*/  SHF.R.U32.HI R70, RZ, 0x6, R7 ;  /* 0x00000006ff467819 */ /* 0x000fe40000011607 */
[----:B------:R-:W-:Y:S02]  /*de80*/  PRMT R84, R23, 0x5410, R84 ;  /* 0x0000541017547816 */ /* 0x000fe40000000054 */
[----:B------:R1:W0:Y:S01]  /*de90*/  I2F.F16 R23, R68 ;  /* 0x0000004400177306 */ /* 0x0002220000200c00 */
[----:B------:R-:W-:-:S02]  /*dea0*/  LOP3.LUT R70, R70, 0x3f, RZ, 0xc0, !PT ;  /* 0x0000003f46467812 */ /* 0x000fc400078ec0ff */
[----:B------:R-:W-:Y:S02]  /*deb0*/  PRMT R46, R73, 0x5410, R46 ;  /* 0x00005410492e7816 */ /* 0x000fe4000000002e */
[----:B------:R-:W-:Y:S02]  /*dec0*/  PRMT R111, R111, 0x5410, R44 ;  /* 0x000054106f6f7816 */ /* 0x000fe4000000002c */
[--C-:B-1----:R-:W-:Y:S02]  /*ded0*/  SHF.R.U32.HI R68, RZ, 0x12, R7.reuse ;  /* 0x00000012ff447819 */ /* 0x102fe40000011607 */
[--C-:B------:R-:W-:Y:S02]  /*dee0*/  SHF.R.U32.HI R73, RZ, 0xc, R7.reuse ;  /* 0x0000000cff497819 */ /* 0x100fe40000011607 */
[----:B------:R-:W-:Y:S02]  /*def0*/  SHF.R.U32.HI R44, RZ, 0x18, R7 ;  /* 0x00000018ff2c7819 */ /* 0x000fe40000011607 */
[----:B------:R-:W-:-:S02]  /*df00*/  PRMT R85, R86, 0x5410, R85 ;  /* 0x0000541056557816 */ /* 0x000fc40000000055 */
[----:B------:R-:W-:Y:S02]  /*df10*/  PRMT R75, R82, 0x5410, R75 ;  /* 0x00005410524b7816 */ /* 0x000fe4000000004b */
[----:B------:R-:W-:Y:S02]  /*df20*/  LOP3.LUT R68, R68, 0x3f, RZ, 0xc0, !PT ;  /* 0x0000003f44447812 */ /* 0x000fe400078ec0ff */
[----:B------:R-:W-:Y:S02]  /*df30*/  IADD3 R70, R70, -0x20, RZ ;  /* 0xffffffe046467810 */ /* 0x000fe40007ffe0ff */
[----:B------:R-:W-:Y:S02]  /*df40*/  PRMT R90, R47, 0x5410, R90 ;  /* 0x000054102f5a7816 */ /* 0x000fe4000000005a */
[----:B------:R-:W-:Y:S02]  /*df50*/  LOP3.LUT R73, R73, 0x3f, RZ, 0xc0, !PT ;  /* 0x0000003f49497812 */ /* 0x000fe400078ec0ff */
[----:B------:R-:W-:Y:S01]  /*df60*/  LOP3.LUT R47, R44, 0x3f, RZ, 0xc0, !PT ;  /* 0x0000003f2c2f7812 */ /* 0x000fe200078ec0ff */
[-C--:B---3--:R-:W-:Y:S01]  /*df70*/  HFMA2.MMA R82, R79, R36.reuse, RZ ;  /* 0x000000244f527235 */ /* 0x088fe200000000ff */
[----:B------:R-:W-:Y:S01]  /*df80*/  PRMT R72, R83, 0x5410, R72 ;  /* 0x0000541053487816 */ /* 0x000fe20000000048 */
[-C--:B------:R-:W-:Y:S01]  /*df90*/  HFMA2 R83, R75, R36.reuse, RZ.H0_H0 ;  /* 0x000000244b537231 */ /* 0x080fe200000400ff */
[----:B------:R-:W-:Y:S01]  /*dfa0*/  PRMT R74, R81, 0x5410, R74 ;  /* 0x00005410514a7816 */ /* 0x000fe2000000004a */
[----:B------:R-:W-:Y:S01]  /*dfb0*/  HFMA2 R81, R85, R36, RZ.H0_H0 ;  /* 0x0000002455517231 */ /* 0x000fe200000400ff */
[----:B------:R-:W-:Y:S01]  /*dfc0*/  PRMT R117, R117, 0x5410, R76 ;  /* 0x0000541075757816 */ /* 0x000fe2000000004c */
[----:B------:R-:W-:Y:S01]  /*dfd0*/  HFMA2.MMA R76, R121, R36, RZ ;  /* 0x00000024794c7235 */ /* 0x000fe200000000ff */
[----:B------:R-:W-:-:S02]  /*dfe0*/  PRMT R115, R115, 0x5410, R8 ;  /* 0x0000541073737816 */ /* 0x000fc40000000008 */
[----:B------:R-:W-:Y:S01]  /*dff0*/  IADD3 R44, R68, -0x20, RZ ;  /* 0xffffffe0442c7810 */ /* 0x000fe20007ffe0ff */
[----:B------:R1:W3:Y:S01]  /*e000*/  I2F.F16 R8, R70 ;  /* 0x0000004600087306 */ /* 0x0002e20000200c00 */
[----:B------:R-:W-:Y:S01]  /*e010*/  PRMT R110, R71, 0x5410, R110 ;  /* 0x00005410476e7816 */ /* 0x000fe2000000006e */
[C---:B------:R-:W-:Y:S01]  /*e020*/  HFMA2 R68, R85.reuse, R32, RZ.H0_H0 ;  /* 0x0000002055447231 */ /* 0x040fe200000400ff */
[----:B------:R-:W-:Y:S01]  /*e030*/  PRMT R108, R3, 0x5410, R108 ;  /* 0x00005410036c7816 */ /* 0x000fe2000000006c */
[C---:B------:R-:W-:Y:S01]  /*e040*/  HFMA2.MMA R71, R79.reuse, R32, RZ ;  /* 0x000000204f477235 */ /* 0x040fe200000000ff */
[----:B0-----:R-:W-:Y:S01]  /*e050*/  HFMA2 R36, R85, R40, RZ.H0_H0 ;  /* 0x0000002855247231 */ /* 0x001fe200000400ff */
[----:B------:R-:W-:Y:S01]  /*e060*/  IADD3 R3, R73, -0x20, RZ ;  /* 0xffffffe049037810 */ /* 0x000fe20007ffe0ff */
[----:B------:R-:W-:Y:S01]  /*e070*/  HFMA2.MMA R79, R79, R40, RZ ;  /* 0x000000284f4f7235 */ /* 0x000fe200000000ff */
[----:B------:R-:W-:Y:S01]  /*e080*/  IADD3 R47, R47, -0x20, RZ ;  /* 0xffffffe02f2f7810 */ /* 0x000fe20007ffe0ff */
[C---:B-1----:R-:W-:Y:S01]  /*e090*/  HFMA2.MMA R70, R121.reuse, R32, RZ ;  /* 0x0000002079467235 */ /* 0x042fe200000000ff */
[C---:B------:R-:W-:Y:S01]  /*e0a0*/  HFMA2 R73, R75.reuse, R32, RZ.H0_H0 ;  /* 0x000000204b497231 */ /* 0x040fe200000400ff */
[----:B------:R-:W-:Y:S01]  /*e0b0*/  HFMA2.MMA R121, R121, R40, RZ ;  /* 0x0000002879797235 */ /* 0x000fe200000000ff */
[----:B------:R-:W-:-:S02]  /*e0c0*/  HFMA2 R40, R75, R40, RZ.H0_H0 ;  /* 0x000000284b287231 */ /* 0x000fc400000400ff */
[C---:B------:R-:W-:Y:S02]  /*e0d0*/  HFMA2 R68, R72.reuse, R33, R68 ;  /* 0x0000002148447231 */ /* 0x040fe40000000044 */
[C---:B------:R-:W-:Y:S01]  /*e0e0*/  HFMA2 R81, R72.reuse, R37, R81 ;  /* 0x0000002548517231 */ /* 0x040fe20000000051 */
[----:B------:R-:W-:Y:S01]  /*e0f0*/  PRMT R107, R107, 0x5410, R2 ;  /* 0x000054106b6b7816 */ /* 0x000fe20000000002 */
[----:B------:R-:W-:Y:S01]  /*e100*/  HFMA2 R72, R72, R41, R36 ;  /* 0x0000002948487231 */ /* 0x000fe20000000024 */
[----:B------:R-:W-:Y:S01]  /*e110*/  PRMT R88, R45, 0x5410, R88 ;  /* 0x000054102d587816 */ /* 0x000fe20000000058 */
[----:B------:R-:W0:Y:S01]  /*e120*/  I2F.F16 R2, R44 ;  /* 0x0000002c00027306 */ /* 0x000e220000200c00 */
[C---:B------:R-:W-:Y:S02]  /*e130*/  HFMA2 R73, R46.reuse, R33, R73 ;  /* 0x000000212e497231 */ /* 0x040fe40000000049 */
[----:B------:R-:W-:-:S05]  /*e140*/  HFMA2 R83, R46, R37, R83 ;  /* 0x000000252e537231 */ /* 0x000fca0000000053 */
[----:B------:R1:W0:Y:S01]  /*e150*/  I2F.F16 R32, R47 ;  /* 0x0000002f00207306 */ /* 0x0002220000200c00 */
[-C--:B------:R-:W-:Y:S02]  /*e160*/  HFMA2.MMA R70, R78, R33.reuse, R70 ;  /* 0x000000214e467235 */ /* 0x080fe40000000046 */
[----:B------:R-:W-:-:S06]  /*e170*/  HFMA2.MMA R71, R74, R33, R71 ;  /* 0x000000214a477235 */ /* 0x000fcc0000000047 */
[-C--:B------:R-:W-:Y:S02]  /*e180*/  HFMA2.MMA R70, R103, R34.reuse, R70 ;  /* 0x0000002267467235 */ /* 0x080fe40000000046 */
[----:B------:R-:W-:-:S06]  /*e190*/  HFMA2.MMA R71, R87, R34, R71 ;  /* 0x0000002257477235 */ /* 0x000fcc0000000047 */
[----:B------:R-:W-:Y:S01]  /*e1a0*/  HFMA2.MMA R70, R120, R35, R70 ;  /* 0x0000002378467235 */ /* 0x000fe20000000046 */
[-C--:B------:R-:W-:Y:S01]  /*e1b0*/  HFMA2 R68, R89, R34.reuse, R68 ;  /* 0x0000002259447231 */ /* 0x080fe20000000044 */
[----:B------:R-:W-:Y:S01]  /*e1c0*/  PRMT R116, R69, 0x5410, R116 ;  /* 0x0000541045747816 */ /* 0x000fe20000000074 */
[----:B------:R-:W-:Y:S02]  /*e1d0*/  HFMA2 R73, R77, R34, R73 ;  /* 0x000000224d497231 */ /* 0x000fe40000000049 */
[-C--:B------:R-:W-:Y:S02]  /*e1e0*/  HFMA2 R68, R80, R35.reuse, R68 ;  /* 0x0000002350447231 */ /* 0x080fe40000000044 */
[----:B------:R-:W-:Y:S01]  /*e1f0*/  HFMA2 R73, R84, R35, R73 ;  /* 0x0000002354497231 */ /* 0x000fe20000000049 */
[-C--:B------:R-:W-:Y:S02]  /*e200*/  HFMA2.MMA R76, R78, R37.reuse, R76 ;  /* 0x000000254e4c7235 */ /* 0x080fe4000000004c */
[----:B------:R-:W-:-:S02]  /*e210*/  HFMA2.MMA R82, R74, R37, R82 ;  /* 0x000000254a527235 */ /* 0x000fc40000000052 */
[-C--:B------:R-:W-:Y:S02]  /*e220*/  HFMA2.MMA R78, R78, R41.reuse, R121 ;  /* 0x000000294e4e7235 */ /* 0x080fe40000000079 */
[----:B------:R-:W-:Y:S01]  /*e230*/  HFMA2.MMA R74, R74, R41, R79 ;  /* 0x000000294a4a7235 */ /* 0x000fe2000000004f */
[--C-:B--2---:R-:W-:Y:S01]  /*e240*/  SHF.R.U32 R36, R4, 0x1e, R28.reuse ;  /* 0x0000001e04247819 */ /* 0x104fe2000000161c */
[----:B------:R-:W-:Y:S02]  /*e250*/  HFMA2 R4, R46, R41, R40 ;  /* 0x000000292e047231 */ /* 0x000fe40000000028 */
[----:B-1----:R-:W1:Y:S01]  /*e260*/  LDS.128 R44, [UR4+0x210] ;  /* 0x00021004ff2c7984 */ /* 0x002e620008000c00 */
[----:B----4-:R-:W-:Y:S02]  /*e270*/  LEA.HI R75, R27, 0xffffffe0, RZ, 0x6 ;  /* 0xffffffe01b4b7811 */ /* 0x010fe400078f30ff */
[----:B------:R-:W-:Y:S02]  /*e280*/  LOP3.LUT R40, R36, 0x3f, RZ, 0xc0, !PT ;  /* 0x0000003f24287812 */ /* 0x000fe400078ec0ff */
[----:B------:R2:W4:Y:S01]  /*e290*/  I2F.F16 R36, R75 ;  /* 0x0000004b00247306 */ /* 0x0005220000200c00 */
[----:B------:R-:W-:-:S02]  /*e2a0*/  SHF.R.U32.HI R69, RZ, 0x4, R28 ;  /* 0x00000004ff457819 */ /* 0x000fc4000001161c */
[----:B------:R-:W-:Y:S02]  /*e2b0*/  SHF.R.U32.HI R34, RZ, 0x16, R28 ;  /* 0x00000016ff227819 */ /* 0x000fe4000001161c */
[----:B------:R-:W-:Y:S02]  /*e2c0*/  LOP3.LUT R69, R69, 0x3f, RZ, 0xc0, !PT ;  /* 0x0000003f45457812 */ /* 0x000fe400078ec0ff */
[--C-:B--2---:R-:W-:Y:S01]  /*e2d0*/  SHF.R.U32 R75, R5, 0x1e, R29.reuse ;  /* 0x0000001e054b7819 */ /* 0x104fe2000000161d */
[----:B------:R-:W-:Y:S01]  /*e2e0*/  HFMA2.MMA R5, R118, R35, R71 ;  /* 0x0000002376057235 */ /* 0x000fe20000000047 */
[----:B------:R-:W-:Y:S02]  /*e2f0*/  SHF.R.U32.HI R35, RZ, 0xa, R29 ;  /* 0x0000000aff237819 */ /* 0x000fe4000001161d */
[----:B------:R-:W-:Y:S02]  /*e300*/  LOP3.LUT R34, R34, 0x3f, RZ, 0xc0, !PT ;  /* 0x0000003f22227812 */ /* 0x000fe400078ec0ff */
[----:B------:R-:W-:-:S02]  /*e310*/  IADD3 R41, R40, -0x20, RZ ;  /* 0xffffffe028297810 */ /* 0x000fc40007ffe0ff */
[----:B------:R-:W-:Y:S02]  /*e320*/  LOP3.LUT R85, R35, 0x3f, RZ, 0xc0, !PT ;  /* 0x0000003f23557812 */ /* 0x000fe400078ec0ff */
[----:B------:R-:W-:Y:S02]  /*e330*/  IADD3 R40, R69, -0x20, RZ ;  /* 0xffffffe045287810 */ /* 0x000fe40007ffe0ff */
[----:B------:R-:W-:Y:S01]  /*e340*/  IADD3 R69, R34, -0x20, RZ ;  /* 0xffffffe022457810 */ /* 0x000fe20007ffe0ff */
[-C--:B-1----:R-:W-:Y:S02]  /*e350*/  HFMA2.MMA R70, R117, R44.reuse, R70 ;  /* 0x0000002c75467235 */ /* 0x082fe40000000046 */
[----:B------:R-:W-:-:S06]  /*e360*/  HFMA2.MMA R34, R109, R44, R5 ;  /* 0x0000002c6d227235 */ /* 0x000fcc0000000005 */
[-C--:B------:R-:W-:Y:S01]  /*e370*/  HFMA2.MMA R35, R112, R45.reuse, R70 ;  /* 0x0000002d70237235 */ /* 0x080fe20000000046 */
[----:B------:R-:W-:Y:S01]  /*e380*/  SHF.R.U32.HI R5, RZ, 0x4, R29 ;  /* 0x00000004ff057819 */ /* 0x000fe2000001161d */
[----:B------:R-:W-:Y:S01]  /*e390*/  HFMA2.MMA R34, R90, R45, R34 ;  /* 0x0000002d5a227235 */ /* 0x000fe20000000022 */
[----:B------:R-:W-:Y:S01]  /*e3a0*/  LOP3.LUT R75, R75, 0x3f, RZ, 0xc0, !PT ;  /* 0x0000003f4b4b7812 */ /* 0x000fe200078ec0ff */
[----:B------:R-:W-:Y:S01]  /*e3b0*/  HFMA2 R68, R113, R44, R68 ;  /* 0x0000002c71447231 */ /* 0x000fe20000000044 */
[----:B------:R-:W-:-:S03]  /*e3c0*/  LOP3.LUT R5, R5, 0x3f, RZ, 0xc0, !PT ;  /* 0x0000003f05057812 */ /* 0x000fc600078ec0ff */
[----:B------:R-:W-:Y:S01]  /*e3d0*/  HFMA2.MMA R35, R115, R46, R35 ;  /* 0x0000002e73237235 */ /* 0x000fe20000000023 */
[----:B------:R-:W-:Y:S01]  /*e3e0*/  HFMA2 R44, R105, R44, R73 ;  /* 0x0000002c692c7231 */ /* 0x000fe20000000049 */
[----:B------:R-:W-:Y:S02]  /*e3f0*/  IADD3 R73, R75, -0x20, RZ ;  /* 0xffffffe04b497810 */ /* 0x000fe40007ffe0ff */
[----:B------:R-:W-:Y:S01]  /*e400*/  IADD3 R75, R5, -0x20, RZ ;  /* 0xffffffe0054b7810 */ /* 0x000fe20007ffe0ff */
[-C--:B------:R-:W-:Y:S01]  /*e410*/  HFMA2 R5, R108, R45.reuse, R68 ;  /* 0x0000002d6c057231 */ /* 0x080fe20000000044 */
[----:B------:R-:W-:Y:S02]  /*e420*/  PRMT R119, R119, 0x5410, R66 ;  /* 0x0000541077777816 */ /* 0x000fe40000000042 */
[----:B------:R-:W-:Y:S01]  /*e430*/  HFMA2.MMA R35, R110, R47, R35 ;  /* 0x0000002f6e237235 */ /* 0x000fe20000000023 */
[C---:B------:R-:W-:Y:S01]  /*e440*/  LOP3.LUT R51, R6.reuse, 0x3f, RZ, 0xc0, !PT ;  /* 0x0000003f06337812 */ /* 0x040fe200078ec0ff */
[----:B------:R-:W-:Y:S01]  /*e450*/  HFMA2 R79, R116, R45, R44 ;  /* 0x0000002d744f7231 */ /* 0x000fe2000000002c */
[----:B------:R-:W-:Y:S01]  /*e460*/  PRMT R106, R63, 0x5410, R106 ;  /* 0x000054103f6a7816 */ /* 0x000fe2000000006a */
[----:B------:R-:W-:Y:S01]  /*e470*/  HFMA2.MMA R34, R107, R46, R34 ;  /* 0x0000002e6b227235 */ /* 0x000fe20000000022 */
[-C--:B------:R-:W-:Y:S01]  /*e480*/  HFMA2 R5, R111, R46.reuse, R5 ;  /* 0x0000002e6f057231 */ /* 0x080fe20000000005 */
[----:B------:R-:W-:Y:S01]  /*e490*/  SHF.R.U32 R6, R6, 0x1e, R30 ;  /* 0x0000001e06067819 */ /* 0x000fe2000000161e */
[----:B------:R-:W-:Y:S01]  /*e4a0*/  HFMA2 R79, R119, R46, R79 ;  /* 0x0000002e774f7231 */ /* 0x000fe2000000004f */
[----:B------:R-:W-:Y:S01]  /*e4b0*/  PRMT R114, R67, 0x5410, R114 ;  /* 0x0000541043727816 */ /* 0x000fe20000000072 */
[-C--:B------:R-:W-:Y:S01]  /*e4c0*/  HFMA2 R5, R106, R47.reuse, R5 ;  /* 0x0000002f6a057231 */ /* 0x080fe20000000005 */
[----:B------:R-:W-:Y:S01]  /*e4d0*/  LOP3.LUT R6, R6, 0x3f, RZ, 0xc0, !PT ;  /* 0x0000003f06067812 */ /* 0x000fe200078ec0ff */
[----:B------:R1:W2:Y:S01]  /*e4e0*/  I2F.F16 R71, R69 ;  /* 0x0000004500477306 */ /* 0x0002a20000200c00 */
[----:B------:R-:W-:Y:S01]  /*e4f0*/  HFMA2.MMA R34, R88, R47, R34 ;  /* 0x0000002f58227235 */ /* 0x000fe20000000022 */
[----:B------:R-:W-:Y:S01]  /*e500*/  HFMA2 R79, R114, R47, R79 ;  /* 0x0000002f724f7231 */ /* 0x000fe2000000004f */
[----:B------:R-:W-:-:S02]  /*e510*/  SHF.R.U32.HI R47, RZ, 0x4, R30 ;  /* 0x00000004ff2f7819 */ /* 0x000fc4000001161e */
[----:B------:R-:W-:Y:S02]  /*e520*/  IADD3 R6, R6, -0x20, RZ ;  /* 0xffffffe006067810 */ /* 0x000fe40007ffe0ff */
[----:B-1----:R-:W-:Y:S01]  /*e530*/  IADD3 R69, R85, -0x20, RZ ;  /* 0xffffffe055457810 */ /* 0x002fe20007ffe0ff */
[----:B------:R-:W-:Y:S02]  /*e540*/  HADD2 R85, R35.H0_H0, R35.H1_H1 ;  /* 0x3000002323557230 */ /* 0x000fe40000000800 */
[----:B------:R-:W-:Y:S01]  /*e550*/  HADD2 R35, R5.H0_H0, R5.H1_H1 ;  /* 0x3000000505237230 */ /* 0x000fe20000000800 */
[--C-:B------:R-:W-:Y:S01]  /*e560*/  SHF.R.U32.HI R5, RZ, 0xa, R30.reuse ;  /* 0x0000000aff057819 */ /* 0x100fe2000001161e */
[-C--:B------:R-:W-:Y:S01]  /*e570*/  HFMA2.MMA R76, R103, R38.reuse, R76 ;  /* 0x00000026674c7235 */ /* 0x080fe2000000004c */
[-C--:B------:R-:W-:Y:S01]  /*e580*/  HFMA2 R81, R89, R38.reuse, R81 ;  /* 0x0000002659517231 */ /* 0x080fe20000000051 */
[----:B------:R-:W-:Y:S01]  /*e590*/  HFMA2.MMA R82, R87, R38, R82 ;  /* 0x0000002657527235 */ /* 0x000fe20000000052 */
[----:B------:R-:W-:Y:S01]  /*e5a0*/  HFMA2 R83, R77, R38, R83 ;  /* 0x000000264d537231 */ /* 0x000fe20000000053 */
[----:B------:R-:W-:Y:S01]  /*e5b0*/  LOP3.LUT R47, R47, 0x3f, RZ, 0xc0, !PT ;  /* 0x0000003f2f2f7812 */ /* 0x000fe200078ec0ff */
[----:B------:R1:W0:Y:S01]  /*e5c0*/  I2F.F16 R70, R6 ;  /* 0x0000000600467306 */ /* 0x0002220000200c00 */
[----:B------:R-:W-:-:S02]  /*e5d0*/  SHF.R.U32.HI R38, RZ, 0x10, R30 ;  /* 0x00000010ff267819 */ /* 0x000fc4000001161e */
[----:B------:R-:W-:Y:S02]  /*e5e0*/  LOP3.LUT R5, R5, 0x3f, RZ, 0xc0, !PT ;  /* 0x0000003f05057812 */ /* 0x000fe400078ec0ff */
[----:B------:R-:W-:Y:S02]  /*e5f0*/  IADD3 R47, R47, -0x20, RZ ;  /* 0xffffffe02f2f7810 */ /* 0x000fe40007ffe0ff */
[----:B-1----:R-:W-:Y:S02]  /*e600*/  SHF.R.U32.HI R6, RZ, 0x16, R30 ;  /* 0x00000016ff067819 */ /* 0x002fe4000001161e */
[----:B------:R-:W-:Y:S02]  /*e610*/  LOP3.LUT R38, R38, 0x3f, RZ, 0xc0, !PT ;  /* 0x0000003f26267812 */ /* 0x000fe400078ec0ff */
[----:B------:R-:W-:Y:S02]  /*e620*/  IADD3 R5, R5, -0x20, RZ ;  /* 0xffffffe005057810 */ /* 0x000fe40007ffe0ff */
[----:B------:R-:W-:Y:S01]  /*e630*/  LOP3.LUT R6, R6, 0x3f, RZ, 0xc0, !PT ;  /* 0x0000003f06067812 */ /* 0x000fe200078ec0ff */
[----:B------:R1:W0:Y:S01]  /*e640*/  I2F.F16 R68, R47 ;  /* 0x0000002f00447306 */ /* 0x0002220000200c00 */
[----:B------:R-:W-:Y:S01]  /*e650*/  IADD3 R102, R38, -0x20, RZ ;  /* 0xffffffe026667810 */ /* 0x000fe20007ffe0ff */
[----:B------:R-:W-:Y:S01]  /*e660*/  HFMA2.MMA R78, R103, R42, R78 ;  /* 0x0000002a674e7235 */ /* 0x000fe2000000004e */
[----:B------:R-:W-:Y:S01]  /*e670*/  IADD3 R53, R51, -0x20, RZ ;  /* 0xffffffe033357810 */ /* 0x000fe20007ffe0ff */
[----:B------:R-:W-:Y:S01]  /*e680*/  HFMA2 R38, R89, R42, R72 ;  /* 0x0000002a59267231 */ /* 0x000fe20000000048 */
[----:B------:R-:W-:-:S03]  /*e690*/  LOP3.LUT R51, R7, 0x3f, RZ, 0xc0, !PT ;  /* 0x0000003f07337812 */ /* 0x000fc600078ec0ff */
[----:B------:R-:W0:Y:S01]  /*e6a0*/  I2F.F16 R44, R75 ;  /* 0x0000004b002c7306 */ /* 0x000e220000200c00 */
[----:B-1----:R-:W-:Y:S01]  /*e6b0*/  HFMA2.MMA R47, R87, R42, R74 ;  /* 0x0000002a572f7235 */ /* 0x002fe2000000004a */
[----:B------:R-:W-:Y:S01]  /*e6c0*/  SHF.R.U32 R74, R7, 0x1e, R31 ;  /* 0x0000001e074a7819 */ /* 0x000fe2000000161f */
[----:B------:R-:W-:Y:S01]  /*e6d0*/  HFMA2 R42, R77, R42, R4 ;  /* 0x0000002a4d2a7231 */ /* 0x000fe20000000004 */
[----:B------:R-:W-:-:S04]  /*e6e0*/  IADD3 R87, R6, -0x20, RZ ;  /* 0xffffffe006577810 */ /* 0x000fc80007ffe0ff */
[----:B------:R1:W0:Y:S02]  /*e6f0*/  I2F.F16 R75, R5 ;  /* 0x00000005004b7306 */ /* 0x0002240000200c00 */
[----:B-1----:R-:W1:Y:S01]  /*e700*/  LDS.128 R4, [UR4+0x290] ;  /* 0x00029004ff047984 */ /* 0x002e620008000c00 */
[----:B------:R-:W-:Y:S02]  /*e710*/  HADD2 R86, R34.H0_H0, R34.H1_H1 ;  /* 0x3000002222567230 */ /* 0x000fe40000000800 */
[-CC-:B------:R-:W-:Y:S02]  /*e720*/  HFMA2 R34, R85.H0_H0, R92.reuse.H0_H0, R14.reuse.H0_H0 ;  /* 0x2000005c55227231 */ /* 0x180fe4000004080e */
[----:B------:R-:W-:Y:S01]  /*e730*/  HFMA2 R35, R35.H0_H0, R92.H1_H1, R14.H1_H1 ;  /* 0x3000005c23237231 */ /* 0x000fe2000006080e */
[----:B------:R-:W-:Y:S01]  /*e740*/  SHF.R.U32.HI R14, RZ, 0xa, R31 ;  /* 0x0000000aff0e7819 */ /* 0x000fe2000001161f */
[----:B------:R3:W0:Y:S03]  /*e750*/  I2F.F16 R77, R87 ;  /* 0x00000057004d7306 */ /* 0x0006260000200c00 */
[----:B------:R-:W-:Y:S01]  /*e760*/  LOP3.LUT R85, R14, 0x3f, RZ, 0xc0, !PT ;  /* 0x0000003f0e557812 */ /* 0x000fe200078ec0ff */
[----:B------:R-:W-:-:S03]  /*e770*/  HFMA2.MMA R82, R118, R39, R82 ;  /* 0x0000002776527235 */ /* 0x000fc60000000052 */
[----:B---3--:R-:W-:Y:S01]  /*e780*/  IADD3 R87, R85, -0x20, RZ ;  /* 0xffffffe055577810 */ /* 0x008fe20007ffe0ff */
[----:B------:R-:W-:Y:S01]  /*e790*/  HFMA2.MMA R85, R120, R39, R76 ;  /* 0x0000002778557235 */ /* 0x000fe2000000004c */
[----:B------:R-:W-:Y:S02]  /*e7a0*/  HFMA2 R14, R86.H0_H0, R91.H0_H0, R13.H0_H0 ;  /* 0x2000005b560e7231 */ /* 0x000fe4000004080d */
[-C--:B------:R-:W-:Y:S02]  /*e7b0*/  HFMA2 R86, R80, R39.reuse, R81 ;  /* 0x0000002750567231 */ /* 0x080fe40000000051 */
[----:B------:R-:W-:Y:S01]  /*e7c0*/  HFMA2 R39, R84, R39, R83 ;  /* 0x0000002754277231 */ /* 0x000fe20000000053 */
[----:B------:R3:W0:Y:S01]  /*e7d0*/  I2F.F16 R81, R87 ;  /* 0x0000005700517306 */ /* 0x0006220000200c00 */
[----:B------:R-:W-:Y:S01]  /*e7e0*/  SHF.R.U32.HI R66, RZ, 0xa, R28 ;  /* 0x0000000aff427819 */ /* 0x000fe2000001161c */
[-C--:B-1----:R-:W-:Y:S02]  /*e7f0*/  HFMA2.MMA R85, R117, R4.reuse, R85 ;  /* 0x0000000475557235 */ /* 0x082fe40000000055 */
[----:B------:R-:W-:Y:S01]  /*e800*/  HFMA2.MMA R82, R109, R4, R82 ;  /* 0x000000046d527235 */ /* 0x000fe20000000052 */
[----:B------:R-:W-:-:S02]  /*e810*/  HFMA2 R86, R113, R4, R86 ;  /* 0x0000000471567231 */ /* 0x000fc40000000056 */
[----:B------:R-:W-:Y:S01]  /*e820*/  HFMA2 R39, R105, R4, R39 ;  /* 0x0000000469277231 */ /* 0x000fe20000000027 */
[--C-:B------:R-:W-:Y:S02]  /*e830*/  SHF.R.U32.HI R4, RZ, 0x2, R24.reuse ;  /* 0x00000002ff047819 */ /* 0x100fe40000011618 */
[-C--:B------:R-:W-:Y:S01]  /*e840*/  HFMA2.MMA R85, R112, R5.reuse, R85 ;  /* 0x0000000570557235 */ /* 0x080fe20000000055 */
[-C--:B------:R-:W-:Y:S01]  /*e850*/  HFMA2 R39, R116, R5.reuse, R39 ;  /* 0x0000000574277231 */ /* 0x080fe20000000027 */
[----:B---3--:R-:W-:Y:S01]  /*e860*/  LOP3.LUT R87, R4, 0x3f, RZ, 0xc0, !PT ;  /* 0x0000003f04577812 */ /* 0x008fe200078ec0ff */
[----:B------:R-:W-:Y:S01]  /*e870*/  HFMA2 R4, R108, R5, R86 ;  /* 0x000000056c047231 */ /* 0x000fe20000000056 */
[----:B------:R-:W-:Y:S01]  /*e880*/  HFMA2.MMA R82, R90, R5, R82 ;  /* 0x000000055a527235 */ /* 0x000fe20000000052 */
[----:B------:R-:W-:Y:S02]  /*e890*/  SHF.R.U32.HI R5, RZ, 0x8, R24 ;  /* 0x00000008ff057819 */ /* 0x000fe40000011618 */
[----:B------:R-:W-:-:S02]  /*e8a0*/  LOP3.LUT R66, R66, 0x3f, RZ, 0xc0, !PT ;  /* 0x0000003f42427812 */ /* 0x000fc400078ec0ff */
[----:B------:R-:W-:Y:S01]  /*e8b0*/  LOP3.LUT R86, R5, 0x3f, RZ, 0xc0, !PT ;  /* 0x0000003f05567812 */ /* 0x000fe200078ec0ff */
[-C--:B------:R-:W-:Y:S01]  /*e8c0*/  HFMA2.MMA R5, R115, R6.reuse, R85 ;  /* 0x0000000673057235 */ /* 0x080fe20000000055 */
[----:B------:R-:W-:Y:S01]  /*e8d0*/  IADD3 R67, R66, -0x20, RZ ;  /* 0xffffffe042437810 */ /* 0x000fe20007ffe0ff */
[----:B------:R1:W3:Y:S01]  /*e8e0*/  I2F.F16 R72, R102 ;  /* 0x0000006600487306 */ /* 0x0002e20000200c00 */
[-C--:B------:R-:W-:Y:S01]  /*e8f0*/  HFMA2 R4, R111, R6.reuse, R4 ;  /* 0x000000066f047231 */ /* 0x080fe20000000004 */
[----:B------:R-:W-:Y:S01]  /*e900*/  SHF.R.U32.HI R66, RZ, 0x10, R28 ;  /* 0x00000010ff427819 */ /* 0x000fe2000001161c */
[----:B------:R-:W-:Y:S01]  /*e910*/  HFMA2 R104, R119, R6, R39 ;  /* 0x0000000677687231 */ /* 0x000fe20000000027 */
[----:B------:R-:W-:Y:S02]  /*e920*/  LEA.HI R63, R24, 0xffffffe0, RZ, 0x6 ;  /* 0xffffffe0183f7811 */ /* 0x000fe400078f30ff */
[--C-:B------:R-:W-:Y:S01]  /*e930*/  SHF.R.U32 R28, R28, 0x1c, R24.reuse ;  /* 0x0000001c1c1c7819 */ /* 0x100fe20000001618 */
[----:B-1----:R-:W-:Y:S01]  /*e940*/  HFMA2.MMA R102, R107, R6, R82 ;  /* 0x000000066b667235 */ /* 0x002fe20000000052 */
[--C-:B------:R-:W-:Y:S01]  /*e950*/  SHF.R.U32.HI R6, RZ, 0xe, R24.reuse ;  /* 0x0000000eff067819 */ /* 0x100fe20000011618 */
[----:B------:R-:W-:Y:S01]  /*e960*/  HFMA2 R4, R106, R7, R4 ;  /* 0x000000076a047231 */ /* 0x000fe20000000004 */
[----:B------:R-:W-:-:S02]  /*e970*/  SHF.R.U32.HI R24, RZ, 0x14, R24 ;  /* 0x00000014ff187819 */ /* 0x000fc40000011618 */
[----:B------:R-:W-:Y:S01]  /*e980*/  SHF.R.U32.HI R103, RZ, 0x4, R31 ;  /* 0x00000004ff677819 */ /* 0x000fe2000001161f */
[-C--:B------:R-:W-:Y:S01]  /*e990*/  HFMA2.MMA R5, R110, R7.reuse, R5 ;  /* 0x000000076e057235 */ /* 0x080fe20000000005 */
[----:B------:R-:W-:Y:S01]  /*e9a0*/  LOP3.LUT R24, R24, 0x3f, RZ, 0xc0, !PT ;  /* 0x0000003f18187812 */ /* 0x000fe200078ec0ff */
[----:B------:R-:W-:Y:S01]  /*e9b0*/  HADD2 R39, R4.H0_H0, R4.H1_H1 ;  /* 0x3000000404277230 */ /* 0x000fe20000000800 */
[----:B------:R-:W-:Y:S02]  /*e9c0*/  LOP3.LUT R103, R103, 0x3f, RZ, 0xc0, !PT ;  /* 0x0000003f67677812 */ /* 0x000fe400078ec0ff */
[----:B------:R-:W-:Y:S01]  /*e9d0*/  LOP3.LUT R89, R74, 0x3f, RZ, 0xc0, !PT ;  /* 0x0000003f4a597812 */ /* 0x000fe200078ec0ff */
[----:B------:R-:W-:Y:S01]  /*e9e0*/  HADD2 R74, R79.H0_H0, R79.H1_H1 ;  /* 0x3000004f4f4a7230 */ /* 0x000fe20000000800 */
[----:B------:R-:W-:Y:S02]  /*e9f0*/  SHF.R.U32.HI R4, RZ, 0x8, R25 ;  /* 0x00000008ff047819 */ /* 0x000fe40000011619 */
[----:B------:R-:W-:Y:S01]  /*ea00*/  IADD3 R24, R24, -0x20, RZ ;  /* 0xffffffe018187810 */ /* 0x000fe20007ffe0ff */
[----:B------:R-:W-:Y:S01]  /*ea10*/  HFMA2.MMA R102, R88, R7, R102 ;  /* 0x0000000758667235 */ /* 0x000fe20000000066 */
[----:B------:R-:W-:Y:S01]  /*ea20*/  IADD3 R103, R103, -0x20, RZ ;  /* 0xffffffe067677810 */ /* 0x000fe20007ffe0ff */
[----:B------:R-:W-:Y:S01]  /*ea30*/  HFMA2 R104, R114, R7, R104 ;  /* 0x0000000772687231 */ /* 0x000fe20000000068 */
[----:B------:R-:W-:Y:S01]  /*ea40*/  LOP3.LUT R4, R4, 0x3f, RZ, 0xc0, !PT ;  /* 0x0000003f04047812 */ /* 0x000fe200078ec0ff */
[----:B------:R-:W-:Y:S01]  /*ea50*/  HFMA2 R13, R74.H0_H0, R91.H1_H1, R13.H1_H1 ;  /* 0x3000005b4a0d7231 */ /* 0x000fe2000006080d */
[----:B------:R-:W-:-:S02]  /*ea60*/  IADD3 R82, R86, -0x20, RZ ;  /* 0xffffffe056527810 */ /* 0x000fc40007ffe0ff */
[----:B------:R-:W-:Y:S01]  /*ea70*/  SHF.R.U32.HI R7, RZ, 0x2, R25 ;  /* 0x00000002ff077819 */ /* 0x000fe20000011619 */
[----:B------:R1:W0:Y:S01]  /*ea80*/  I2F.F16 R86, R24 ;  /* 0x0000001800567306 */ /* 0x0002220000200c00 */
[----:B------:R-:W-:Y:S02]  /*ea90*/  LOP3.LUT R6, R6, 0x3f, RZ, 0xc0, !PT ;  /* 0x0000003f06067812 */ /* 0x000fe400078ec0ff */
[----:B------:R-:W-:-:S05]  /*eaa0*/  LOP3.LUT R7, R7, 0x3f, RZ, 0xc0, !PT ;  /* 0x0000003f07077812 */ /* 0x000fca00078ec0ff */
[----:B------:R4:W0:Y:S01]  /*eab0*/  I2F.F16 R74, R103 ;  /* 0x00000067004a7306 */ /* 0x0008220000200c00 */
[----:B-1----:R-:W-:Y:S01]  /*eac0*/  HFMA2.MMA R24, R120, R43, R78 ;  /* 0x0000002b78187235 */ /* 0x002fe2000000004e */
[----:B------:R-:W-:Y:S02]  /*ead0*/  IADD3 R120, R4, -0x20, RZ ;  /* 0xffffffe004787810 */ /* 0x000fe40007ffe0ff */
[--C-:B------:R-:W-:Y:S01]  /*eae0*/  SHF.R.U32.HI R4, RZ, 0x14, R25.reuse ;  /* 0x00000014ff047819 */ /* 0x100fe20000011619 */
[----:B----4-:R-:W-:Y:S01]  /*eaf0*/  HADD2 R103, R5.H0_H0, R5.H1_H1 ;  /* 0x3000000505677230 */ /* 0x010fe20000000800 */
[----:B------:R-:W-:Y:S02]  /*eb00*/  SHF.R.U32.HI R5, RZ, 0xe, R25 ;  /* 0x0000000eff057819 */ /* 0x000fe40000011619 */
[----:B------:R-:W-:Y:S02]  /*eb10*/  IADD3 R6, R6, -0x20, RZ ;  /* 0xffffffe006067810 */ /* 0x000fe40007ffe0ff */
[----:B------:R-:W-:-:S02]  /*eb20*/  IADD3 R7, R7, -0x20, RZ ;  /* 0xffffffe007077810 */ /* 0x000fc40007ffe0ff */
[----:B------:R-:W-:Y:S02]  /*eb30*/  LOP3.LUT R5, R5, 0x3f, RZ, 0xc0, !PT ;  /* 0x0000003f05057812 */ /* 0x000fe400078ec0ff */
[----:B------:R-:W-:Y:S01]  /*eb40*/  LOP3.LUT R4, R4, 0x3f, RZ, 0xc0, !PT ;  /* 0x0000003f04047812 */ /* 0x000fe200078ec0ff */
[----:B------:R-:W-:Y:S01]  /*eb50*/  HFMA2.MMA R47, R118, R43, R47 ;  /* 0x0000002b762f7235 */ /* 0x000fe2000000002f */
[----:B------:R-:W-:Y:S01]  /*eb60*/  IADD3 R79, R89, -0x20, RZ ;  /* 0xffffffe0594f7810 */ /* 0x000fe20007ffe0ff */
[----:B------:R-:W1:Y:S01]  /*eb70*/  I2F.F16 R78, R7 ;  /* 0x00000007004e7306 */ /* 0x000e620000200c00 */
[----:B------:R-:W-:Y:S02]  /*eb80*/  IADD3 R121, R5, -0x20, RZ ;  /* 0xffffffe005797810 */ /* 0x000fe40007ffe0ff */
[----:B------:R-:W-:-:S05]  /*eb90*/  IADD3 R118, R4, -0x20, RZ ;  /* 0xffffffe004767810 */ /* 0x000fca0007ffe0ff */
[----:B------:R4:W0:Y:S02]  /*eba0*/  I2F.F16 R89, R6 ;  /* 0x0000000600597306 */ /* 0x0008240000200c00 */
[----:B----4-:R-:W4:Y:S01]  /*ebb0*/  LDS.128 R4, [UR4+0x310] ;  /* 0x00031004ff047984 */ /* 0x010f220008000c00 */
[--C-:B------:R-:W-:Y:S02]  /*ebc0*/  SHF.R.U32.HI R45, RZ, 0x10, R29.reuse ;  /* 0x00000010ff2d7819 */ /* 0x100fe4000001161d */
[----:B------:R-:W-:Y:S02]  /*ebd0*/  SHF.R.U32.HI R46, RZ, 0x16, R29 ;  /* 0x00000016ff2e7819 */ /* 0x000fe4000001161d */
[----:B------:R-:W-:Y:S02]  /*ebe0*/  LEA.HI R33, R25, 0xffffffe0, RZ, 0x6 ;  /* 0xffffffe019217811 */ /* 0x000fe400078f30ff */
[----:B------:R-:W-:Y:S01]  /*ebf0*/  SHF.R.U32 R29, R29, 0x1c, R25 ;  /* 0x0000001c1d1d7819 */ /* 0x000fe20000001619 */
[-C--:B------:R-:W-:Y:S01]  /*ec00*/  HFMA2 R25, R80, R43.reuse, R38 ;  /* 0x0000002b50197231 */ /* 0x080fe20000000026 */
[----:B------:R-:W-:Y:S01]  /*ec10*/  SHF.R.U32.HI R38, RZ, 0x2, R26 ;  /* 0x00000002ff267819 */ /* 0x000fe2000001161a */
[----:B------:R-:W-:-:S02]  /*ec20*/  HFMA2 R43, R84, R43, R42 ;  /* 0x0000002b542b7231 */ /* 0x000fc4000000002a */
[----:B------:R-:W-:Y:S01]  /*ec30*/  HADD2 R42, R104.H0_H0, R104.H1_H1 ;  /* 0x30000068682a7230 */ /* 0x000fe20000000800 */
[----:B------:R-:W-:Y:S01]  /*ec40*/  LOP3.LUT R104, R38, 0x3f, RZ, 0xc0, !PT ;  /* 0x0000003f26687812 */ /* 0x000fe200078ec0ff */
[-CC-:B------:R-:W-:Y:S02]  /*ec50*/  HFMA2 R38, R103.H0_H0, R92.reuse.H0_H0, R12.reuse.H0_H0 ;  /* 0x2000005c67267231 */ /* 0x180fe4000004080c */
[----:B------:R-:W-:Y:S01]  /*ec60*/  HFMA2 R39, R39.H0_H0, R92.H1_H1, R12.H1_H1 ;  /* 0x3000005c27277231 */ /* 0x000fe2000006080c */
[----:B------:R-:W-:Y:S01]  /*ec70*/  SHF.R.U32.HI R12, RZ, 0x8, R26 ;  /* 0x00000008ff0c7819 */ /* 0x000fe2000001161a */
[----:B------:R-:W-:Y:S01]  /*ec80*/  HADD2 R102, R102.H0_H0, R102.H1_H1 ;  /* 0x3000006666667230 */ /* 0x000fe20000000800 */
[----:B------:R-:W-:Y:S02]  /*ec90*/  IADD3 R103, R104, -0x20, RZ ;  /* 0xffffffe068677810 */ /* 0x000fe40007ffe0ff */
[----:B------:R-:W-:Y:S01]  /*eca0*/  LOP3.LUT R104, R12, 0x3f, RZ, 0xc0, !PT ;  /* 0x0000003f0c687812 */ /* 0x000fe200078ec0ff */
[----:B------:R-:W-:Y:S01]  /*ecb0*/  HFMA2 R12, R102.H0_H0, R91.H0_H0, R11.H0_H0 ;  /* 0x2000005b660c7231 */ /* 0x000fe2000004080b */
[----:B------:R-:W-:-:S02]  /*ecc0*/  SHF.R.U32.HI R76, RZ, 0x10, R31 ;  /* 0x00000010ff4c7819 */ /* 0x000fc4000001161f */
[----:B------:R-:W-:Y:S02]  /*ecd0*/  SHF.R.U32.HI R83, RZ, 0x16, R31 ;  /* 0x00000016ff537819 */ /* 0x000fe4000001161f */
[----:B------:R-:W-:Y:S01]  /*ece0*/  SHF.R.U32 R30, R30, 0x1c, R26 ;  /* 0x0000001c1e1e7819 */ /* 0x000fe2000000161a */
[-C--:B----4-:R-:W-:Y:S02]  /*ecf0*/  HFMA2.MMA R24, R117, R4.reuse, R24 ;  /* 0x0000000475187235 */ /* 0x090fe40000000018 */
[----:B------:R-:W-:Y:S01]  /*ed00*/  HFMA2.MMA R47, R109, R4, R47 ;  /* 0x000000046d2f7235 */ /* 0x000fe2000000002f */
[-C--:B------:R-:W-:Y:S02]  /*ed10*/  HFMA2 R25, R113, R4.reuse, R25 ;  /* 0x0000000471197231 */ /* 0x080fe40000000019 */
[----:B------:R-:W-:-:S03]  /*ed20*/  HFMA2 R43, R105, R4, R43 ;  /* 0x00000004692b7231 */ /* 0x000fc6000000002b */
[-C--:B------:R-:W-:Y:S01]  /*ed30*/  HFMA2.MMA R24, R112, R5.reuse, R24 ;  /* 0x0000000570187235 */ /* 0x080fe20000000018 */
[-C--:B------:R-:W-:Y:S01]  /*ed40*/  HFMA2 R25, R108, R5.reuse, R25 ;  /* 0x000000056c197231 */ /* 0x080fe20000000019 */
[----:B------:R-:W-:Y:S01]  /*ed50*/  HFMA2.MMA R47, R90, R5, R47 ;  /* 0x000000055a2f7235 */ /* 0x000fe2000000002f */
[----:B------:R-:W-:Y:S01]  /*ed60*/  HFMA2 R43, R116, R5, R43 ;  /* 0x00000005742b7231 */ /* 0x000fe2000000002b */
[----:B------:R-:W-:Y:S02]  /*ed70*/  SHF.R.U32.HI R102, RZ, 0xe, R26 ;  /* 0x0000000eff667819 */ /* 0x000fe4000001161a */
[--C-:B------:R-:W-:Y:S02]  /*ed80*/  SHF.R.U32 R31, R31, 0x1c, R27.reuse ;  /* 0x0000001c1f1f7819 */ /* 0x100fe4000000161b */
[--C-:B------:R-:W-:Y:S02]  /*ed90*/  SHF.R.U32.HI R113, RZ, 0x2, R27.reuse ;  /* 0x00000002ff717819 */ /* 0x100fe4000001161b */
[----:B------:R-:W-:-:S02]  /*eda0*/  SHF.R.U32.HI R5, RZ, 0xe, R27 ;  /* 0x0000000eff057819 */ /* 0x000fc4000001161b */
[----:B------:R-:W-:Y:S02]  /*edb0*/  LEA.HI R37, R26, 0xffffffe0, RZ, 0x6 ;  /* 0xffffffe01a257811 */ /* 0x000fe400078f30ff */
[--C-:B------:R-:W-:Y:S01]  /*edc0*/  SHF.R.U32.HI R4, RZ, 0x8, R27.reuse ;  /* 0x00000008ff047819 */ /* 0x100fe2000001161b */
[----:B------:R-:W-:Y:S01]  /*edd0*/  HFMA2 R25, R111, R6, R25 ;  /* 0x000000066f197231 */ /* 0x000fe20000000019 */
[----:B------:R-:W-:Y:S02]  /*ede0*/  SHF.R.U32.HI R26, RZ, 0x14, R26 ;  /* 0x00000014ff1a7819 */ /* 0x000fe4000001161a */
[----:B------:R-:W-:Y:S01]  /*edf0*/  SHF.R.U32.HI R27, RZ, 0x14, R27 ;  /* 0x00000014ff1b7819 */ /* 0x000fe2000001161b */
[----:B------:R-:W-:Y:S01]  /*ee00*/  HFMA2.MMA R24, R115, R6, R24 ;  /* 0x0000000673187235 */ /* 0x000fe20000000018 */
        /* <DEDUP_REMOVED lines=11> */
[----:B------:R-:W-:Y:S01]  /*eec0*/  LOP3.LUT R5, R5, 0x3f, RZ, 0xc0, !PT ;  /* 0x0000003f05057812 */ /* 0x000fe200078ec0ff */
[----:B------:R-:W-:Y:S01]  /*eed0*/  HFMA2 R42, R42.H0_H0, R91.H1_H1, R11.H1_H1 ;  /* 0x3000005b2a2a7231 */ /* 0x000fe2000006080b */
[----:B------:R-:W-:Y:S01]  /*eee0*/  LOP3.LUT R26, R26, 0x3f, RZ, 0xc0, !PT ;  /* 0x0000003f1a1a7812 */ /* 0x000fe200078ec0ff */
[----:B------:R-:W-:Y:S01]  /*eef0*/  HFMA2 R25, R106, R7, R25 ;  /* 0x000000076a197231 */ /* 0x000fe20000000019 */
[----:B------:R-:W-:-:S02]  /*ef00*/  LOP3.LUT R4, R4, 0x3f, RZ, 0xc0, !PT ;  /* 0x0000003f04047812 */ /* 0x000fc400078ec0ff */
[----:B------:R-:W-:Y:S01]  /*ef10*/  LOP3.LUT R27, R27, 0x3f, RZ, 0xc0, !PT ;  /* 0x0000003f1b1b7812 */ /* 0x000fe200078ec0ff */
[----:B------:R-:W-:Y:S01]  /*ef20*/  HFMA2.MMA R47, R107, R6, R47 ;  /* 0x000000066b2f7235 */ /* 0x000fe2000000002f */
        /* <DEDUP_REMOVED lines=18> */
[-C--:B------:R-:W-:Y:S01]  /*f050*/  HFMA2.MMA R24, R110, R7.reuse, R24 ;  /* 0x000000076e187235 */ /* 0x080fe20000000018 */
[----:B------:R4:W0:Y:S01]  /*f060*/  I2F.F16 R85, R29 ;  /* 0x0000001d00557306 */ /* 0x0008220000200c00 */
[----:B------:R-:W-:Y:S01]  /*f070*/  HFMA2.MMA R88, R88, R7, R47 ;  /* 0x0000000758587235 */ /* 0x000fe2000000002f */
[----:B------:R-:W-:-:S06]  /*f080*/  HFMA2 R43, R119, R6, R43 ;  /* 0x00000006772b7231 */ /* 0x000fcc000000002b */
[----:B------:R-:W0:Y:S01]  /*f090*/  I2F.F16 R53, R53 ;  /* 0x0000003500357306 */ /* 0x000e220000200c00 */
[----:B------:R-:W-:-:S07]  /*f0a0*/  HFMA2 R43, R114, R7, R43 ;  /* 0x00000007722b7231 */ /* 0x000fce000000002b */
        /* <DEDUP_REMOVED lines=24> */
[----:B------:R-:W0:Y:S08]  /*f230*/  I2F.F16 R103, R103 ;  /* 0x0000006700677306 */ /* 0x000e300000200c00 */
[----:B------:R-:W0:Y:S08]  /*f240*/  I2F.F16 R11, R11 ;  /* 0x0000000b000b7306 */ /* 0x000e300000200c00 */
[----:B------:R-:W0:Y:S08]  /*f250*/  I2F.F16 R102, R102 ;  /* 0x0000006600667306 */ /* 0x000e300000200c00 */
[----:B------:R4:W0:Y:S08]  /*f260*/  I2F.F16 R104, R26 ;  /* 0x0000001a00687306 */ /* 0x0008300000200c00 */
[----:B------:R-:W0:Y:S08]  /*f270*/  I2F.F16 R31, R31 ;  /* 0x0000001f001f7306 */ /* 0x000e300000200c00 */
[----:B------:R-:W0:Y:S08]  /*f280*/  I2F.F16 R108, R108 ;  /* 0x0000006c006c7306 */ /* 0x000e300000200c00 */
[----:B------:R4:W0:Y:S08]  /*f290*/  I2F.F16 R105, R4 ;  /* 0x0000000400697306 */ /* 0x0008300000200c00 */
[----:B------:R-:W0:Y:S08]  /*f2a0*/  I2F.F16 R106, R106 ;  /* 0x0000006a006a7306 */ /* 0x000e300000200c00 */
[----:B------:R4:W0:Y:S01]  /*f2b0*/  I2F.F16 R107, R27 ;  /* 0x0000001b006b7306 */ /* 0x0008220000200c00 */
[----:B------:R-:W-:-:S02]  /*f2c0*/  HADD2 R5, R24.H0_H0, R24.H1_H1 ;  /* 0x3000001818057230 */ /* 0x000fc40000000800 */
[----:B------:R-:W-:Y:S02]  /*f2d0*/  HADD2 R25, R25.H0_H0, R25.H1_H1 ;  /* 0x3000001919197230 */ /* 0x000fe40000000800 */
[----:B------:R-:W-:Y:S02]  /*f2e0*/  HADD2 R90, R43.H0_H0, R43.H1_H1 ;  /* 0x3000002b2b5a7230 */ /* 0x000fe40000000800 */
[----:B------:R-:W-:Y:S02]  /*f2f0*/  HADD2 R88, R88.H0_H0, R88.H1_H1 ;  /* 0x3000005858587230 */ /* 0x000fe40000000800 */
[-CC-:B------:R-:W-:Y:S02]  /*f300*/  HFMA2 R43, R5.H0_H0, R92.reuse.H0_H0, R10.reuse.H0_H0 ;  /* 0x2000005c052b7231 */ /* 0x180fe4000004080a */
[----:B------:R-:W-:Y:S01]  /*f310*/  HFMA2 R47, R25.H0_H0, R92.H1_H1, R10.H1_H1 ;  /* 0x3000005c192f7231 */ /* 0x000fe2000006080a */
[----:B-1234-:R-:W-:Y:S06]  /*f320*/  @!P1 BRA `(.L_x_1714) ;  /* 0x0000000400289947 */ /* 0x01efec0003800000 */
[----:B------:R-:W1:Y:S01]  /*f330*/  LDS.128 R4, [UR4+0x20] ;  /* 0x00002004ff047984 */ /* 0x000e620008000c00 */
[----:B------:R-:W-:Y:S02]  /*f340*/  PRMT R109, R62, 0x5410, R61 ;  /* 0x000054103e6d7816 */ /* 0x000fe4000000003d */
[----:B------:R-:W-:Y:S01]  /*f350*/  PRMT R111, R52, 0x5410, R57 ;  /* 0x00005410346f7816 */ /* 0x000fe20000000039 */
[----:B------:R-:W2:Y:S01]  /*f360*/  LDS.128 R24, [UR4+0x30] ;  /* 0x00003004ff187984 */ /* 0x000ea20008000c00 */
[----:B0-----:R-:W-:Y:S02]  /*f370*/  PRMT R113, R53, 0x5410, R50 ;  /* 0x0000541035717816 */ /* 0x001fe40000000032 */
[----:B------:R-:W-:Y:S02]  /*f380*/  PRMT R115, R51, 0x5410, R8 ;  /* 0x0000541033737816 */ /* 0x000fe40000000008 */
[----:B------:R-:W-:Y:S01]  /*f390*/  PRMT R112, R58, 0x5410, R59 ;  /* 0x000054103a707816 */ /* 0x000fe2000000003b */
[-C--:B-1----:R-:W-:Y:S01]  /*f3a0*/  HFMA2.MMA R10, R109, R4.reuse, RZ ;  /* 0x000000046d0a7235 */ /* 0x082fe200000000ff */
        /* <DEDUP_REMOVED lines=26> */
[----:B--2---:R-:W-:Y:S01]  /*f550*/  HFMA2 R109, R6, R24, R109 ;  /* 0x00000018066d7231 */ /* 0x004fe2000000006d */
        /* <DEDUP_REMOVED lines=32> */
[----:B------:R-:W-:Y:S02]  /*f760*/  HADD2 R5, R109.H0_H0, R109.H1_H1 ;  /* 0x3000006d6d057230 */ /* 0x000fe40000000800 */
[----:B------:R-:W-:Y:S02]  /*f770*/  HADD2 R110, R110.H0_H0, R110.H1_H1 ;  /* 0x3000006e6e6e7230 */ /* 0x000fe40000000800 */
[----:B------:R-:W-:Y:S01]  /*f780*/  HADD2 R4, R4.H0_H0, R4.H1_H1 ;  /* 0x3000000404047230 */ /* 0x000fe20000000800 */
[----:B------:R-:W-:-:S04]  /*f790*/  PRMT R10, R10, 0x5410, R5 ;  /* 0x000054100a0a7816 */ /* 0x000fc80000000005 */
[----:B------:R-:W-:Y:S02]  /*f7a0*/  PRMT R110, R110, 0x5410, R4 ;  /* 0x000054106e6e7816 */ /* 0x000fe40000000004 */
[----:B------:R-:W-:-:S03]  /*f7b0*/  HFMA2.MMA R22, R10, R92, R22 ;  /* 0x0000005c0a167235 */ /* 0x000fc60000000016 */
[----:B------:R-:W-:-:S08]  /*f7c0*/  HFMA2 R21, R110, R91, R21 ;  /* 0x0000005b6e157231 */ /* 0x000fd00000000015 */
.L_x_1714:
[----:B------:R-:W-:Y:S05]  /*f7d0*/  @!P2 BRA `(.L_x_1715) ;  /* 0x000000040028a947 */ /* 0x000fea0003800000 */
        /* <DEDUP_REMOVED lines=74> */
.L_x_1715:
        /* <DEDUP_REMOVED lines=75> */
.L_x_1716:
[-CC-:B------:R-:W-:Y:S02]  /*10130*/  HFMA2 R88, R88.H0_H0, R91.reuse.H0_H0, R9.reuse.H0_H0 ;  /* 0x2000005b58587231 */ /* 0x180fe40000040809 */
[----:B------:R-:W-:Y:S01]  /*10140*/  HFMA2 R90, R90.H0_H0, R91.H1_H1, R9.H1_H1 ;  /* 0x3000005b5a5a7231 */ /* 0x000fe20000060809 */
[----:B------:R-:W-:Y:S06]  /*10150*/  @!P4 BRA `(.L_x_1717) ;  /* 0x000000040028c947 */ /* 0x000fec0003800000 */
        /* <DEDUP_REMOVED lines=36> */
[----:B--2---:R-:W-:Y:S01]  /*103a0*/  HFMA2.MMA R9, R6, R24, R9 ;  /* 0x0000001806097235 */ /* 0x004fe20000000009 */
        /* <DEDUP_REMOVED lines=37> */
.L_x_1717:
[----:B------:R-:W1:Y:S01]  /*10600*/  LDS.128 R4, [UR4+0x220] ;  /* 0x00022004ff047984 */ /* 0x000e620008000c00 */
[----:B0-----:R-:W-:Y:S02]  /*10610*/  PRMT R53, R53, 0x5410, R50 ;  /* 0x0000541035357816 */ /* 0x001fe40000000032 */
[----:B------:R-:W-:Y:S01]  /*10620*/  PRMT R41, R56, 0x5410, R41 ;  /* 0x0000541038297816 */ /* 0x000fe20000000029 */
[----:B------:R-:W0:Y:S01]  /*10630*/  LDS.128 R24, [UR4+0x230] ;  /* 0x00023004ff187984 */ /* 0x000e220008000c00 */
        /* <DEDUP_REMOVED lines=18> */
[-C--:B-1----:R-:W-:Y:S01]  /*10760*/  HFMA2.MMA R28, R53, R4.reuse, RZ ;  /* 0x00000004351c7235 */ /* 0x082fe200000000ff */
[-C--:B------:R-:W-:Y:S01]  /*10770*/  HFMA2 R29, R57, R4.reuse, RZ.H0_H0 ;  /* 0x00000004391d7231 */ /* 0x080fe200000400ff */
[----:B------:R-:W-:Y:S01]  /*10780*/  HFMA2.MMA R3, R61, R4, RZ ;  /* 0x000000043d037235 */ /* 0x000fe200000000ff */
[----:B------:R-:W-:Y:S01]  /*10790*/  HFMA2 R4, R51, R4, RZ.H0_H0 ;  /* 0x0000000433047231 */ /* 0x000fe200000400ff */
[----:B------:R-:W-:Y:S01]  /*107a0*/  PRMT R40, R40, 0x5410, R67 ;  /* 0x0000541028287816 */ /* 0x000fe20000000043 */
[-C--:B------:R-:W-:Y:S01]  /*107b0*/  HFMA2 R29, R58, R5.reuse, R29 ;  /* 0x000000053a1d7231 */ /* 0x080fe2000000001d */
[----:B------:R-:W-:Y:S01]  /*107c0*/  PRMT R77, R72, 0x5410, R77 ;  /* 0x00005410484d7816 */ /* 0x000fe2000000004d */
[----:B------:R-:W-:Y:S01]  /*107d0*/  HFMA2 R30, R2, R5, R4 ;  /* 0x00000005021e7231 */ /* 0x000fe20000000004 */
[-C--:B------:R-:W-:Y:S01]  /*107e0*/  HFMA2.MMA R28, R48, R5.reuse, R28 ;  /* 0x00000005301c7235 */ /* 0x080fe2000000001c */
[----:B------:R-:W-:Y:S01]  /*107f0*/  HFMA2 R4, R73, R6, R29 ;  /* 0x0000000649047231 */ /* 0x000fe2000000001d */
[----:B------:R-:W-:Y:S01]  /*10800*/  HFMA2.MMA R3, R54, R5, R3 ;  /* 0x0000000536037235 */ /* 0x000fe20000000003 */
[----:B------:R-:W-:-:S02]  /*10810*/  PRMT R78, R85, 0x5410, R78 ;  /* 0x00005410554e7816 */ /* 0x000fc4000000004e */
[----:B------:R-:W-:Y:S01]  /*10820*/  HFMA2 R4, R44, R7, R4 ;  /* 0x000000072c047231 */ /* 0x000fe20000000004 */
[----:B------:R-:W-:Y:S02]  /*10830*/  PRMT R71, R66, 0x5410, R71 ;  /* 0x0000541042477816 */ /* 0x000fe40000000047 */
[-C--:B------:R-:W-:Y:S01]  /*10840*/  HFMA2.MMA R5, R23, R6.reuse, R28 ;  /* 0x0000000617057235 */ /* 0x080fe2000000001c */
[----:B0-----:R-:W-:Y:S01]  /*10850*/  HFMA2 R4, R45, R24, R4 ;  /* 0x000000182d047231 */ /* 0x001fe20000000004 */
[----:B------:R-:W-:Y:S01]  /*10860*/  HFMA2.MMA R3, R41, R6, R3 ;  /* 0x0000000629037235 */ /* 0x000fe20000000003 */
[----:B------:R-:W-:Y:S02]  /*10870*/  PRMT R79, R32, 0x5410, R79 ;  /* 0x00005410204f7816 */ /* 0x000fe4000000004f */
[----:B------:R-:W-:Y:S01]  /*10880*/  HFMA2 R4, R78, R25, R4 ;  /* 0x000000194e047231 */ /* 0x000fe20000000004 */
[----:B------:R-:W-:Y:S02]  /*10890*/  PRMT R104, R104, 0x5410, R37 ;  /* 0x0000541068687816 */ /* 0x000fe40000000025 */
[-C--:B------:R-:W-:Y:S01]  /*108a0*/  HFMA2.MMA R5, R68, R7.reuse, R5 ;  /* 0x0000000744057235 */ /* 0x080fe20000000005 */
[----:B------:R-:W-:Y:S01]  /*108b0*/  HFMA2 R4, R55, R26, R4 ;  /* 0x0000001a37047231 */ /* 0x000fe20000000004 */
[----:B------:R-:W-:Y:S01]  /*108c0*/  HFMA2.MMA R3, R40, R7, R3 ;  /* 0x0000000728037235 */ /* 0x000fe20000000003 */
[----:B------:R-:W-:Y:S01]  /*108d0*/  PRMT R74, R74, 0x5410, R81 ;  /* 0x000054104a4a7816 */ /* 0x000fe20000000051 */
[----:B------:R-:W-:Y:S01]  /*108e0*/  HFMA2 R37, R79, R6, R30 ;  /* 0x000000064f257231 */ /* 0x000fe2000000001e */
[----:B------:R-:W-:Y:S01]  /*108f0*/  PRMT R83, R76, 0x5410, R83 ;  /* 0x000054104c537816 */ /* 0x000fe20000000053 */
[----:B------:R-:W-:Y:S01]  /*10900*/  HFMA2 R4, R84, R27, R4 ;  /* 0x0000001b54047231 */ /* 0x000fe20000000004 */
[----:B------:R-:W-:Y:S01]  /*10910*/  PRMT R89, R82, 0x5410, R89 ;  /* 0x0000541052597816 */ /* 0x000fe20000000059 */
[-C--:B------:R-:W-:Y:S01]  /*10920*/  HFMA2.MMA R5, R77, R24.reuse, R5 ;  /* 0x000000184d057235 */ /* 0x080fe20000000005 */
[----:B------:R-:W-:Y:S01]  /*10930*/  HFMA2 R37, R74, R7, R37 ;  /* 0x000000074a257231 */ /* 0x000fe20000000025 */
[----:B------:R-:W-:Y:S01]  /*10940*/  HFMA2.MMA R3, R71, R24, R3 ;  /* 0x0000001847037235 */ /* 0x000fe20000000003 */
[----:B------:R-:W-:Y:S01]  /*10950*/  HADD2 R32, R4.H0_H0, R4.H1_H1 ;  /* 0x3000000404207230 */ /* 0x000fe20000000800 */
[----:B------:R-:W-:Y:S01]  /*10960*/  PRMT R108, R31, 0x5410, R108 ;  /* 0x000054101f6c7816 */ /* 0x000fe2000000006c */
[----:B------:R-:W-:Y:S01]  /*10970*/  HFMA2 R37, R83, R24, R37 ;  /* 0x0000001853257231 */ /* 0x000fe20000000025 */
[----:B------:R-:W-:Y:S01]  /*10980*/  PRMT R105, R105, 0x5410, R106 ;  /* 0x0000541069697816 */ /* 0x000fe2000000006a */
[----:B--2---:R-:W-:Y:S01]  /*10990*/  HFMA2 R24, R57, R8, RZ.H0_H0 ;  /* 0x0000000839187231 */ /* 0x004fe200000400ff */
[-C--:B------:R-:W-:Y:S01]  /*109a0*/  HFMA2.MMA R5, R46, R25.reuse, R5 ;  /* 0x000000192e057235 */ /* 0x080fe20000000005 */
[----:B------:R-:W-:Y:S01]  /*109b0*/  HFMA2 R37, R108, R25, R37 ;  /* 0x000000196c257231 */ /* 0x000fe20000000025 */
[----:B------:R-:W-:Y:S01]  /*109c0*/  HFMA2.MMA R3, R56, R25, R3 ;  /* 0x0000001938037235 */ /* 0x000fe20000000003 */
[----:B------:R-:W-:Y:S01]  /*109d0*/  PRMT R86, R86, 0x5410, R63 ;  /* 0x0000541056567816 */ /* 0x000fe2000000003f */
[----:B------:R-:W-:Y:S01]  /*109e0*/  HFMA2.MMA R25, R53, R8, RZ ;  /* 0x0000000835197235 */ /* 0x000fe200000000ff */
[----:B------:R-:W-:Y:S01]  /*109f0*/  PRMT R36, R107, 0x5410, R36 ;  /* 0x000054106b247816 */ /* 0x000fe20000000024 */
[----:B------:R-:W0:Y:S01]  /*10a00*/  LDS.128 R28, [UR4+0x2b0] ;  /* 0x0002b004ff1c7984 */ /* 0x000e220008000c00 */
[----:B------:R-:W-:Y:S01]  /*10a10*/  HFMA2 R24, R58, R9, R24 ;  /* 0x000000093a187231 */ /* 0x000fe20000000018 */
[-C--:B------:R-:W-:Y:S01]  /*10a20*/  HFMA2.MMA R52, R33, R26.reuse, R5 ;  /* 0x0000001a21347235 */ /* 0x080fe20000000005 */
[----:B------:R-:W-:Y:S01]  /*10a30*/  IADD3 R96, R96, 0x20, RZ ;  /* 0x0000002060607810 */ /* 0x000fe20007ffe0ff */
[----:B------:R-:W1:Y:S01]  /*10a40*/  LDS.128 R4, [UR4+0x320] ;  /* 0x00032004ff047984 */ /* 0x000e620008000c00 */
[----:B------:R-:W-:Y:S01]  /*10a50*/  HFMA2.MMA R3, R89, R26, R3 ;  /* 0x0000001a59037235 */ /* 0x000fe20000000003 */
[----:B------:R-:W-:Y:S01]  /*10a60*/  HFMA2 R26, R105, R26, R37 ;  /* 0x0000001a691a7231 */ /* 0x000fe20000000025 */
[----:B------:R-:W-:Y:S01]  /*10a70*/  HFMA2.MMA R25, R48, R9, R25 ;  /* 0x0000000930197235 */ /* 0x000fe20000000019 */
[----:B------:R-:W-:-:S02]  /*10a80*/  ISETP.GE.AND P0, PT, R96, UR5, PT ;  /* 0x0000000560007c0c */ /* 0x000fc4000bf06270 */
[-C--:B------:R-:W-:Y:S01]  /*10a90*/  HFMA2.MMA R37, R104, R27.reuse, R52 ;  /* 0x0000001b68257235 */ /* 0x080fe20000000034 */
[----:B------:R-:W-:Y:S01]  /*10aa0*/  HFMA2 R26, R36, R27, R26 ;  /* 0x0000001b241a7231 */ /* 0x000fe2000000001a */
[----:B------:R-:W-:Y:S01]  /*10ab0*/  ISETP.LT.AND P1, PT, R96, R101, PT ;  /* 0x000000656000720c */ /* 0x000fe20003f21270 */
[----:B------:R-:W-:Y:S01]  /*10ac0*/  HFMA2.MMA R3, R86, R27, R3 ;  /* 0x0000001b56037235 */ /* 0x000fe20000000003 */
[----:B------:R-:W-:Y:S01]  /*10ad0*/  PRMT R34, R34, 0x5410, R35 ;  /* 0x0000541022227816 */ /* 0x000fe20000000023 */
[----:B------:R-:W-:Y:S01]  /*10ae0*/  HFMA2.MMA R27, R61, R8, RZ ;  /* 0x000000083d1b7235 */ /* 0x000fe200000000ff */
[----:B------:R-:W-:Y:S01]  /*10af0*/  HFMA2 R8, R51, R8, RZ.H0_H0 ;  /* 0x0000000833087231 */ /* 0x000fe200000400ff */
[----:B------:R-:W-:Y:S01]  /*10b00*/  HFMA2.MMA R50, R23, R10, R25 ;  /* 0x0000000a17327235 */ /* 0x000fe20000000019 */
[----:B------:R-:W-:Y:S01]  /*10b10*/  HADD2 R49, R26.H0_H0, R26.H1_H1 ;  /* 0x3000001a1a317230 */ /* 0x000fe20000000800 */
[----:B------:R-:W-:Y:S01]  /*10b20*/  PRMT R38, R38, 0x5410, R39 ;  /* 0x0000541026267816 */ /* 0x000fe20000000027 */
[----:B------:R-:W-:Y:S01]  /*10b30*/  HFMA2 R26, R2, R9, R8 ;  /* 0x00000009021a7231 */ /* 0x000fe20000000008 */
[----:B------:R-:W-:Y:S01]  /*10b40*/  PRMT R43, R43, 0x5410, R47 ;  /* 0x000054102b2b7816 */ /* 0x000fe2000000002f */
[----:B------:R-:W-:Y:S01]  /*10b50*/  HADD2 R37, R37.H0_H0, R37.H1_H1 ;  /* 0x3000002525257230 */ /* 0x000fe20000000800 */
[----:B------:R-:W-:Y:S01]  /*10b60*/  HFMA2.MMA R27, R54, R9, R27 ;  /* 0x00000009361b7235 */ /* 0x000fe2000000001b */
[----:B------:R-:W-:Y:S01]  /*10b70*/  HFMA2 R9, R73, R10, R24 ;  /* 0x0000000a49097231 */ /* 0x000fe20000000018 */
[----:B------:R-:W-:Y:S01]  /*10b80*/  HFMA2.MMA R50, R68, R11, R50 ;  /* 0x0000000b44327235 */ /* 0x000fe20000000032 */
[----:B------:R-:W-:Y:S01]  /*10b90*/  HADD2 R3, R3.H0_H0, R3.H1_H1 ;  /* 0x3000000303037230 */ /* 0x000fe20000000800 */
[----:B------:R-:W-:Y:S01]  /*10ba0*/  PRMT R88, R88, 0x5410, R90 ;  /* 0x0000541058587816 */ /* 0x000fe2000000005a */
[----:B------:R-:W-:Y:S01]  /*10bb0*/  HFMA2 R9, R44, R11, R9 ;  /* 0x0000000b2c097231 */ /* 0x000fe20000000009 */
[----:B------:R-:W-:-:S02]  /*10bc0*/  PRMT R37, R37, 0x5410, R49 ;  /* 0x0000541025257816 */ /* 0x000fc40000000031 */
[----:B------:R-:W-:Y:S01]  /*10bd0*/  HFMA2.MMA R8, R41, R10, R27 ;  /* 0x0000000a29087235 */ /* 0x000fe2000000001b */
[----:B------:R-:W-:Y:S01]  /*10be0*/  HFMA2 R10, R79, R10, R26 ;  /* 0x0000000a4f0a7231 */ /* 0x000fe2000000001a */
[----:B------:R-:W-:Y:S01]  /*10bf0*/  PRMT R3, R3, 0x5410, R32 ;  /* 0x0000541003037816 */ /* 0x000fe20000000020 */
[----:B------:R-:W2:Y:S01]  /*10c00*/  LDS.128 R24, [UR4+0x330] ;  /* 0x00033004ff187984 */ /* 0x000ea20008000c00 */
[----:B------:R-:W-:Y:S01]  /*10c10*/  UIADD3 UR4, UR4, 0x40, URZ ;  /* 0x0000004004047890 */ /* 0x000fe2000fffe03f */
[----:B------:R-:W-:-:S03]  /*10c20*/  HFMA2 R10, R74, R11, R10 ;  /* 0x0000000b4a0a7231 */ /* 0x000fc6000000000a */
[----:B------:R-:W-:Y:S01]  /*10c30*/  HFMA2.MMA R8, R40, R11, R8 ;  /* 0x0000000b28087235 */ /* 0x000fe20000000008 */
[-C--:B0-----:R-:W-:Y:S01]  /*10c40*/  HFMA2 R9, R45, R28.reuse, R9 ;  /* 0x0000001c2d097231 */ /* 0x081fe20000000009 */
[----:B------:R-:W-:Y:S01]  /*10c50*/  HFMA2.MMA R50, R77, R28, R50 ;  /* 0x0000001c4d327235 */ /* 0x000fe20000000032 */
[----:B------:R-:W-:Y:S01]  /*10c60*/  HFMA2 R10, R83, R28, R10 ;  /* 0x0000001c530a7231 */ /* 0x000fe2000000000a */
[-C--:B-1----:R-:W-:Y:S01]  /*10c70*/  HFMA2.MMA R61, R61, R4.reuse, RZ ;  /* 0x000000043d3d7235 */ /* 0x082fe200000000ff */
[-C--:B------:R-:W-:Y:S01]  /*10c80*/  HFMA2 R9, R78, R29.reuse, R9 ;  /* 0x0000001d4e097231 */ /* 0x080fe20000000009 */
[----:B------:R-:W-:Y:S01]  /*10c90*/  HFMA2.MMA R53, R53, R4, RZ ;  /* 0x0000000435357235 */ /* 0x000fe200000000ff */
[----:B------:R-:W-:Y:S01]  /*10ca0*/  HFMA2 R10, R108, R29, R10 ;  /* 0x0000001d6c0a7231 */ /* 0x000fe2000000000a */
[----:B------:R-:W-:Y:S01]  /*10cb0*/  HFMA2.MMA R8, R71, R28, R8 ;  /* 0x0000001c47087235 */ /* 0x000fe20000000008 */
[----:B------:R-:W-:Y:S01]  /*10cc0*/  HFMA2 R9, R55, R30, R9 ;  /* 0x0000001e37097231 */ /* 0x000fe20000000009 */
[----:B------:R-:W-:-:S02]  /*10cd0*/  HFMA2.MMA R50, R46, R29, R50 ;  /* 0x0000001d2e327235 */ /* 0x000fc40000000032 */
[-C--:B------:R-:W-:Y:S01]  /*10ce0*/  HFMA2.MMA R61, R54, R5.reuse, R61 ;  /* 0x00000005363d7235 */ /* 0x080fe2000000003d */
[----:B------:R-:W-:Y:S01]  /*10cf0*/  HFMA2 R9, R84, R31, R9 ;  /* 0x0000001f54097231 */ /* 0x000fe20000000009 */
[----:B------:R-:W-:Y:S02]  /*10d00*/  HFMA2.MMA R53, R48, R5, R53 ;  /* 0x0000000530357235 */ /* 0x000fe40000000035 */
[----:B------:R-:W-:Y:S01]  /*10d10*/  HFMA2.MMA R8, R56, R29, R8 ;  /* 0x0000001d38087235 */ /* 0x000fe20000000008 */
[-C--:B------:R-:W-:Y:S01]  /*10d20*/  HFMA2 R29, R57, R4.reuse, RZ.H0_H0 ;  /* 0x00000004391d7231 */ /* 0x080fe200000400ff */
[----:B------:R-:W-:Y:S01]  /*10d30*/  HFMA2.MMA R52, R33, R30, R50 ;  /* 0x0000001e21347235 */ /* 0x000fe20000000032 */
[----:B------:R-:W-:Y:S01]  /*10d40*/  HFMA2 R4, R51, R4, RZ.H0_H0 ;  /* 0x0000000433047231 */ /* 0x000fe200000400ff */
[-C--:B------:R-:W-:Y:S01]  /*10d50*/  HFMA2.MMA R61, R41, R6.reuse, R61 ;  /* 0x00000006293d7235 */ /* 0x080fe2000000003d */
[-C--:B------:R-:W-:Y:S01]  /*10d60*/  HFMA2 R29, R58, R5.reuse, R29 ;  /* 0x000000053a1d7231 */ /* 0x080fe2000000001d */
[----:B------:R-:W-:Y:S01]  /*10d70*/  HFMA2.MMA R53, R23, R6, R53 ;  /* 0x0000000617357235 */ /* 0x000fe20000000035 */
[----:B------:R-:W-:Y:S01]  /*10d80*/  HFMA2 R4, R2, R5, R4 ;  /* 0x0000000502047231 */ /* 0x000fe20000000004 */
[----:B------:R-:W-:Y:S01]  /*10d90*/  HFMA2.MMA R8, R89, R30, R8 ;  /* 0x0000001e59087235 */ /* 0x000fe20000000008 */
[-C--:B------:R-:W-:Y:S01]  /*10da0*/  HFMA2 R29, R73, R6.reuse, R29 ;  /* 0x00000006491d7231 */ /* 0x080fe2000000001d */
[----:B------:R-:W-:Y:S01]  /*10db0*/  PRMT R5, R12, 0x5410, R42 ;  /* 0x000054100c057816 */ /* 0x000fe2000000002a */
        /* <DEDUP_REMOVED lines=8> */
[-C--:B--2---:R-:W-:Y:S01]  /*10e40*/  HFMA2 R29, R45, R24.reuse, R29 ;  /* 0x000000182d1d7231 */ /* 0x084fe2000000001d */
[-C--:B------:R-:W-:Y:S01]  /*10e50*/  HFMA2.MMA R28, R71, R24.reuse, R61 ;  /* 0x00000018471c7235 */ /* 0x080fe2000000003d */
[----:B------:R-:W-:Y:S01]  /*10e60*/  HFMA2 R54, R83, R24, R4 ;  /* 0x0000001853367231 */ /* 0x000fe20000000004 */
[----:B------:R-:W-:Y:S01]  /*10e70*/  HFMA2.MMA R23, R77, R24, R53 ;  /* 0x000000184d177235 */ /* 0x000fe20000000035 */
[-C--:B------:R-:W-:Y:S01]  /*10e80*/  HFMA2 R29, R78, R25.reuse, R29 ;  /* 0x000000194e1d7231 */ /* 0x080fe2000000001d */
[----:B------:R-:W-:Y:S01]  /*10e90*/  PRMT R2, R14, 0x5410, R13 ;  /* 0x000054100e027816 */ /* 0x000fe2000000000d */
[----:B------:R-:W-:Y:S01]  /*10ea0*/  HFMA2 R54, R108, R25, R54 ;  /* 0x000000196c367231 */ /* 0x000fe20000000036 */
[----:B------:R-:W-:Y:S01]  /*10eb0*/  HFMA2.MMA R14, R3, R92, R34 ;  /* 0x0000005c030e7235 */ /* 0x000fe20000000022 */
[-C--:B------:R-:W-:Y:S01]  /*10ec0*/  HFMA2 R29, R55, R26.reuse, R29 ;  /* 0x0000001a371d7231 */ /* 0x080fe2000000001d */
[-C--:B------:R-:W-:Y:S01]  /*10ed0*/  HFMA2.MMA R28, R56, R25.reuse, R28 ;  /* 0x00000019381c7235 */ /* 0x080fe2000000001c */
[----:B------:R-:W-:Y:S01]  /*10ee0*/  HFMA2 R54, R105, R26, R54 ;  /* 0x0000001a69367231 */ /* 0x000fe20000000036 */
[----:B------:R-:W-:Y:S01]  /*10ef0*/  HFMA2.MMA R23, R46, R25, R23 ;  /* 0x000000192e177235 */ /* 0x000fe20000000017 */
[----:B------:R-:W-:-:S02]  /*10f00*/  HFMA2 R11, R36, R31, R30 ;  /* 0x0000001f240b7231 */ /* 0x000fc4000000001e */
[----:B------:R-:W-:-:S04]  /*10f10*/  IMAD.WIDE.U32 R50, R100, 0x18, R64 ;  /* 0x0000001864327825 */ /* 0x000fc800078e0040 */
[-C--:B------:R-:W-:Y:S02]  /*10f20*/  HFMA2 R29, R84, R27.reuse, R29 ;  /* 0x0000001b541d7231 */ /* 0x080fe4000000001d */
[----:B------:R-:W-:Y:S01]  /*10f30*/  HFMA2 R54, R36, R27, R54 ;  /* 0x0000001b24367231 */ /* 0x000fe20000000036 */
[-C--:B------:R-:W-:Y:S01]  /*10f40*/  HFMA2.MMA R28, R89, R26.reuse, R28 ;  /* 0x0000001a591c7235 */ /* 0x080fe2000000001c */
[----:B------:R-:W-:Y:S01]  /*10f50*/  HADD2 R8, R8.H0_H0, R8.H1_H1 ;  /* 0x3000000808087230 */ /* 0x000fe20000000800 */
[----:B------:R-:W-:Y:S01]  /*10f60*/  HFMA2.MMA R52, R33, R26, R23 ;  /* 0x0000001a21347235 */ /* 0x000fe20000000017 */
[----:B------:R-:W-:Y:S02]  /*10f70*/  HADD2 R9, R9.H0_H0, R9.H1_H1 ;  /* 0x3000000909097230 */ /* 0x000fe40000000800 */
[----:B------:R-:W-:Y:S02]  /*10f80*/  IMAD R3, R0, 0x18, RZ ;  /* 0x0000001800037824 */ /* 0x000fe400078e02ff */
[----:B------:R-:W-:-:S02]  /*10f90*/  HADD2 R10, R10.H0_H0, R10.H1_H1 ;  /* 0x3000000a0a0a7230 */ /* 0x000fc40000000800 */
[----:B------:R-:W-:Y:S01]  /*10fa0*/  HADD2 R11, R11.H0_H0, R11.H1_H1 ;  /* 0x3000000b0b0b7230 */ /* 0x000fe20000000800 */
[-C--:B------:R-:W-:Y:S01]  /*10fb0*/  HFMA2.MMA R28, R86, R27.reuse, R28 ;  /* 0x0000001b561c7235 */ /* 0x080fe2000000001c */
[----:B------:R-:W-:Y:S01]  /*10fc0*/  HADD2 R29, R29.H0_H0, R29.H1_H1 ;  /* 0x3000001d1d1d7230 */ /* 0x000fe20000000800 */
[----:B------:R-:W-:Y:S01]  /*10fd0*/  HFMA2.MMA R52, R104, R27, R52 ;  /* 0x0000001b68347235 */ /* 0x000fe20000000034 */
[----:B------:R-:W-:Y:S01]  /*10fe0*/  HADD2 R26, R54.H0_H0, R54.H1_H1 ;  /* 0x30000036361a7230 */ /* 0x000fe20000000800 */
[----:B------:R-:W-:Y:S01]  /*10ff0*/  PRMT R8, R8, 0x5410, R9 ;  /* 0x0000541008087816 */ /* 0x000fe20000000009 */
[----:B------:R-:W-:Y:S01]  /*11000*/  HFMA2 R13, R37, R91, R2 ;  /* 0x0000005b250d7231 */ /* 0x000fe20000000002 */
[----:B------:R-:W-:Y:S02]  /*11010*/  PRMT R10, R10, 0x5410, R11 ;  /* 0x000054100a0a7816 */ /* 0x000fe4000000000b */
[----:B------:R-:W-:Y:S02]  /*11020*/  IADD3 R51, R51, R3, RZ ;  /* 0x0000000333337210 */ /* 0x000fe40007ffe0ff */
[----:B------:R-:W-:Y:S01]  /*11030*/  HADD2 R28, R28.H0_H0, R28.H1_H1 ;  /* 0x3000001c1c1c7230 */ /* 0x000fe20000000800 */
[----:B------:R-:W-:Y:S01]  /*11040*/  HFMA2.MMA R12, R8, R92, R38 ;  /* 0x0000005c080c7235 */ /* 0x000fe20000000026 */
[----:B------:R-:W-:-:S02]  /*11050*/  HADD2 R52, R52.H0_H0, R52.H1_H1 ;  /* 0x3000003434347230 */ /* 0x000fc40000000800 */
[----:B------:R-:W-:Y:S01]  /*11060*/  HFMA2 R11, R10, R91, R5 ;  /* 0x0000005b0a0b7231 */ /* 0x000fe20000000005 */
[----:B------:R-:W-:Y:S02]  /*11070*/  PRMT R28, R28, 0x5410, R29 ;  /* 0x000054101c1c7816 */ /* 0x000fe4000000001d */
[----:B------:R-:W-:-:S04]  /*11080*/  PRMT R52, R52, 0x5410, R26 ;  /* 0x0000541034347816 */ /* 0x000fc8000000001a */
[----:B------:R-:W-:Y:S01]  /*11090*/  HFMA2.MMA R10, R28, R92, R43 ;  /* 0x0000005c1c0a7235 */ /* 0x000fe2000000002b */
[----:B------:R-:W-:Y:S01]  /*110a0*/  HFMA2 R9, R52, R91, R88 ;  /* 0x0000005b34097231 */ /* 0x000fe20000000058 */
[----:B------:R-:W-:Y:S09]  /*110b0*/  @!P0 BRA P1, `(.L_x_1718) ;  /* 0xffffffa400548947 */ /* 0x000ff2000083ffff */
.L_x_1709:
[----:B------:R-:W-:Y:S01]  /*110c0*/  ISETP.GE.AND P0, PT, R96, R101, PT ;  /* 0x000000656000720c */ /* 0x000fe20003f06270 */
[----:B------:R-:W-:-:S03]  /*110d0*/  ULDC UR5, c[0x0][0x260] ;  /* 0x0000980000057ab9 */ /* 0x000fc60000000800 */
[----:B------:R-:W-:Y:S01]  /*110e0*/  ISETP.GE.OR P0, PT, R96, UR5, P0 ;  /* 0x0000000560007c0c */ /* 0x000fe20008706670 */
[----:B------:R-:W-:-:S12]  /*110f0*/  ULDC UR5, c[0x0][0x260] ;  /* 0x0000980000057ab9 */ /* 0x000fd80000000800 */
[----:B------:R-:W-:Y:S05]  /*11100*/  @P0 BRA `(.L_x_1719) ;  /* 0x0000003000f00947 */ /* 0x000fea0003800000 */
.L_x_1724:
[----:B------:R-:W-:Y:S01]  /*11110*/  ISETP.NE.AND P0, PT, R96, R93, PT ;  /* 0x0000005d6000720c */ /* 0x000fe20003f05270 */
[----:B------:R-:W0:-:S12]  /*11120*/  LDC R100, c[0x0][0x23c] ;  /* 0x00008f00ff647b82 */ /* 0x000e180000000800 */
[----:B------:R-:W1:Y:S01]  /*11130*/  @!P0 LDC.64 R2, c[0x0][0x248] ;  /* 0x00009200ff028b82 */ /* 0x000e620000000a00 */
[----:B------:R-:W-:Y:S02]  /*11140*/  @!P0 IADD3 R94, R94, 0x1, RZ ;  /* 0x000000015e5e8810 */ /* 0x000fe40007ffe0ff */
[----:B------:R-:W-:Y:S02]  /*11150*/  @!P0 LEA R5, R96, 0x1, 0x1 ;  /* 0x0000000160058811 */ /* 0x000fe400078e08ff */
[----:B------:R-:W-:-:S06]  /*11160*/  @!P0 LEA R46, R94, R1, 0x3 ;  /* 0x000000015e2e8211 */ /* 0x000fcc00078e18ff */
[----:B------:R-:W2:Y:S01]  /*11170*/  @!P0 LDL.64 R46, [R46] ;  /* 0x000000002e2e8983 */ /* 0x000ea20000100a00 */
[----:B0-----:R-:W-:-:S05]  /*11180*/  IMAD.WIDE R40, R100, 0x4, R50 ;  /* 0x0000000464287825 */ /* 0x001fca00078e0232 */
[----:B------:R-:W3:Y:S01]  /*11190*/  LDG.E.128.CONSTANT R24, desc[UR8][R40.64] ;  /* 0x0000000828187981 */ /* 0x000ee2000c1e9d00 */
[----:B------:R-:W-:-:S05]  /*111a0*/  IMAD.WIDE R42, R100, 0x4, R40 ;  /* 0x00000004642a7825 */ /* 0x000fca00078e0228 */
[----:B------:R-:W4:Y:S01]  /*111b0*/  LDG.E.128.CONSTANT R28, desc[UR8][R42.64] ;  /* 0x000000082a1c7981 */ /* 0x000f22000c1e9d00 */
[----:B-1----:R-:W-:-:S03]  /*111c0*/  @!P0 IMAD.WIDE R2, R5, 0x2, R2 ;  /* 0x0000000205028825 */ /* 0x002fc600078e0202 */
[----:B------:R-:W5:Y:S01]  /*111d0*/  LDG.E.128.CONSTANT R4, desc[UR8][R50.64] ;  /* 0x0000000832047981 */ /* 0x000f62000c1e9d00 */
[----:B------:R-:W-:-:S03]  /*111e0*/  IMAD.WIDE R44, R100, 0x4, R42 ;  /* 0x00000004642c7825 */ /* 0x000fc600078e022a */
[----:B------:R-:W4:Y:S04]  /*111f0*/  @!P0 LDG.E.U16.CONSTANT R3, desc[UR8][R2.64] ;  /* 0x0000000802038981 */ /* 0x000f28000c1e9500 */
[----:B------:R0:W4:Y:S01]  /*11200*/  LDG.E.128.CONSTANT R32, desc[UR8][R44.64] ;  /* 0x000000082c207981 */ /* 0x000122000c1e9d00 */
[----:B------:R-:W-:-:S05]  /*11210*/  IMAD.WIDE R102, R100, 0x4, R44 ;  /* 0x0000000464667825 */ /* 0x000fca00078e022c */
[----:B------:R-:W4:Y:S01]  /*11220*/  LDG.E.128.CONSTANT R36, desc[UR8][R102.64] ;  /* 0x0000000866247981 */ /* 0x000f22000c1e9d00 */
[----:B------:R-:W-:Y:S02]  /*11230*/  MOV R0, 0x2800 ;  /* 0x0000280000007802 */ /* 0x000fe40000000f00 */
[----:B------:R-:W-:Y:S02]  /*11240*/  ISETP.NE.AND P1, PT, R99, RZ, PT ;  /* 0x000000ff6300720c */ /* 0x000fe40003f25270 */
[----:B------:R-:W-:Y:S02]  /*11250*/  ISETP.NE.AND P2, PT, R97, RZ, PT ;  /* 0x000000ff6100720c */ /* 0x000fe40003f45270 */
[----:B------:R-:W-:Y:S02]  /*11260*/  ISETP.NE.AND P3, PT, R95, RZ, PT ;  /* 0x000000ff5f00720c */ /* 0x000fe40003f65270 */
[----:B--2---:R-:W-:Y:S02]  /*11270*/  @!P0 PRMT R92, R46, 0x7610, R92 ;  /* 0x000076102e5c8816 */ /* 0x004fe4000000005c */
[----:B------:R-:W-:-:S02]  /*11280*/  @!P0 PRMT R91, R47, 0x7610, R91 ;  /* 0x000076102f5b8816 */ /* 0x000fc4000000005b */
[----:B------:R-:W-:Y:S02]  /*11290*/  @!P0 PRMT R92, R92, 0x7610, R46 ;  /* 0x000076105c5c8816 */ /* 0x000fe4000000002e */
[----:B------:R-:W-:Y:S02]  /*112a0*/  @!P0 PRMT R91, R91, 0x7610, R47 ;  /* 0x000076105b5b8816 */ /* 0x000fe4000000002f */
[----:B---3--:R-:W-:Y:S02]  /*112b0*/  LOP3.LUT R60, R26, 0x1f001f, RZ, 0xc0, !PT ;  /* 0x001f001f1a3c7812 */ /* 0x008fe400078ec0ff */
[----:B------:R-:W-:Y:S02]  /*112c0*/  SHF.R.U32.HI R64, RZ, 0xa, R26 ;  /* 0x0000000aff407819 */ /* 0x000fe4000001161a */
[----:B-----5:R-:W-:Y:S02]  /*112d0*/  LOP3.LUT R56, R5, 0x1f001f, RZ, 0xc0, !PT ;  /* 0x001f001f05387812 */ /* 0x020fe400078ec0ff */
[----:B------:R-:W-:-:S02]  /*112e0*/  SHF.R.U32.HI R54, RZ, 0xa, R5 ;  /* 0x0000000aff367819 */ /* 0x000fc40000011605 */
[----:B0-----:R-:W-:Y:S02]  /*112f0*/  LOP3.LUT R45, R5, 0x3e003e0, RZ, 0xc0, !PT ;  /* 0x03e003e0052d7812 */ /* 0x001fe400078ec0ff */
[----:B------:R-:W-:Y:S02]  /*11300*/  SHF.R.U32.HI R5, RZ, 0xf, R5 ;  /* 0x0000000fff057819 */ /* 0x000fe40000011605 */
[----:B------:R-:W-:Y:S02]  /*11310*/  SHF.R.U32.HI R41, RZ, 0xf, R6 ;  /* 0x0000000fff297819 */ /* 0x000fe40000011606 */
[C---:B------:R-:W-:Y:S02]  /*11320*/  LOP3.LUT R78, R7.reuse, 0x1f001f, RZ, 0xc0, !PT ;  /* 0x001f001f074e7812 */ /* 0x040fe400078ec0ff */
[----:B------:R-:W-:Y:S02]  /*11330*/  SHF.R.U32.HI R76, RZ, 0xa, R7 ;  /* 0x0000000aff4c7819 */ /* 0x000fe40000011607 */
[----:B------:R-:W-:-:S02]  /*11340*/  LOP3.LUT R46, R7, 0x3e003e0, RZ, 0xc0, !PT ;  /* 0x03e003e0072e7812 */ /* 0x000fc400078ec0ff */
[----:B------:R-:W-:Y:S02]  /*11350*/  SHF.R.U32.HI R7, RZ, 0xf, R7 ;  /* 0x0000000fff077819 */ /* 0x000fe40000011607 */
[C---:B------:R-:W-:Y:S02]  /*11360*/  LOP3.LUT R48, R4.reuse, 0x1f001f, RZ, 0xc0, !PT ;  /* 0x001f001f04307812 */ /* 0x040fe400078ec0ff */
[--C-:B------:R-:W-:Y:S02]  /*11370*/  SHF.R.U32.HI R47, RZ, 0xa, R4.reuse ;  /* 0x0000000aff2f7819 */ /* 0x100fe40000011604 */
[----:B------:R-:W-:Y:S02]  /*11380*/  LOP3.LUT R44, R4, 0x3e003e0, RZ, 0xc0, !PT ;  /* 0x03e003e0042c7812 */ /* 0x000fe400078ec0ff */
[----:B------:R-:W-:Y:S02]  /*11390*/  SHF.R.U32.HI R23, RZ, 0xf, R4 ;  /* 0x0000000fff177819 */ /* 0x000fe40000011604 */
[----:B------:R-:W-:-:S02]  /*113a0*/  LOP3.LUT R58, R6, 0x1f001f, RZ, 0xc0, !PT ;  /* 0x001f001f063a7812 */ /* 0x000fc400078ec0ff */
[----:B------:R-:W-:Y:S02]  /*113b0*/  SHF.R.U32.HI R65, RZ, 0xa, R6 ;  /* 0x0000000aff417819 */ /* 0x000fe40000011606 */
[----:B------:R-:W-:Y:S02]  /*113c0*/  LOP3.LUT R8, R6, 0x3e003e0, RZ, 0xc0, !PT ;  /* 0x03e003e006087812 */ /* 0x000fe400078ec0ff */
[----:B------:R-:W-:Y:S02]  /*113d0*/  SHF.R.U32.HI R6, RZ, 0xe, R25 ;  /* 0x0000000eff067819 */ /* 0x000fe40000011619 */
[----:B------:R-:W-:Y:S02]  /*113e0*/  LOP3.LUT R4, R26, 0x3e003e0, RZ, 0xc0, !PT ;  /* 0x03e003e01a047812 */ /* 0x000fe400078ec0ff */
[----:B------:R-:W-:Y:S02]  /*113f0*/  LOP3.LUT R5, R5, 0x10001, RZ, 0xc0, !PT ;  /* 0x0001000105057812 */ /* 0x000fe400078ec0ff */
[----:B------:R-:W-:-:S02]  /*11400*/  SHF.R.U32.HI R26, RZ, 0xe, R26 ;  /* 0x0000000eff1a7819 */ /* 0x000fc4000001161a */
[----:B------:R-:W-:Y:S02]  /*11410*/  LOP3.LUT R41, R41, 0x10001, RZ, 0xc0, !PT ;  /* 0x0001000129297812 */ /* 0x000fe400078ec0ff */
[----:B------:R-:W-:Y:S02]  /*11420*/  SHF.R.U32.HI R42, RZ, 0xe, R27 ;  /* 0x0000000eff2a7819 */ /* 0x000fe4000001161b */
[----:B------:R-:W-:Y:S02]  /*11430*/  LOP3.LUT R7, R7, 0x10001, RZ, 0xc0, !PT ;  /* 0x0001000107077812 */ /* 0x000fe400078ec0ff */
[C---:B------:R-:W-:Y:S02]  /*11440*/  LOP3.LUT R40, R24.reuse, 0x1f001f, RZ, 0xc0, !PT ;  /* 0x001f001f18287812 */ /* 0x040fe400078ec0ff */
[----:B------:R-:W-:Y:S02]  /*11450*/  SHF.R.U32.HI R49, RZ, 0xa, R24 ;  /* 0x0000000aff317819 */ /* 0x000fe40000011618 */
[----:B------:R-:W-:-:S02]  /*11460*/  LOP3.LUT R2, R24, 0x3e003e0, RZ, 0xc0, !PT ;  /* 0x03e003e018027812 */ /* 0x000fc400078ec0ff */
[----:B------:R-:W-:Y:S02]  /*11470*/  SHF.R.U32.HI R24, RZ, 0xe, R24 ;  /* 0x0000000eff187819 */ /* 0x000fe40000011618 */
[----:B------:R-:W-:Y:S02]  /*11480*/  LOP3.LUT R23, R23, 0x10001, RZ, 0xc0, !PT ;  /* 0x0001000117177812 */ /* 0x000fe400078ec0ff */
[----:B------:R-:W-:Y:S02]  /*11490*/  LOP3.LUT R6, R5, 0x20002, R6, 0xf8, !PT ;  /* 0x0002000205067812 */ /* 0x000fe400078ef806 */
[----:B------:R-:W-:Y:S02]  /*114a0*/  LOP3.LUT R5, R41, 0x20002, R26, 0xf8, !PT ;  /* 0x0002000229057812 */ /* 0x000fe400078ef81a */
[----:B----4-:R-:W-:Y:S02]  /*114b0*/  LOP3.LUT R68, R30, 0x1f001f, RZ, 0xc0, !PT ;  /* 0x001f001f1e447812 */ /* 0x010fe400078ec0ff */
[----:B------:R-:W-:-:S02]  /*114c0*/  SHF.R.U32.HI R61, RZ, 0xa, R30 ;  /* 0x0000000aff3d7819 */ /* 0x000fc4000001161e */
[----:B------:R-:W-:Y:S02]  /*114d0*/  LOP3.LUT R62, R30, 0x3e003e0, RZ, 0xc0, !PT ;  /* 0x03e003e01e3e7812 */ /* 0x000fe400078ec0ff */
[C---:B------:R-:W-:Y:S02]  /*114e0*/  LOP3.LUT R79, R31.reuse, 0x1f001f, RZ, 0xc0, !PT ;  /* 0x001f001f1f4f7812 */ /* 0x040fe400078ec0ff */
[----:B------:R-:W-:Y:S02]  /*114f0*/  SHF.R.U32.HI R75, RZ, 0xa, R31 ;  /* 0x0000000aff4b7819 */ /* 0x000fe4000001161f */
[----:B------:R-:W-:Y:S02]  /*11500*/  LOP3.LUT R66, R31, 0x3e003e0, RZ, 0xc0, !PT ;  /* 0x03e003e01f427812 */ /* 0x000fe400078ec0ff */
[----:B------:R-:W-:Y:S02]  /*11510*/  LOP3.LUT R26, R7, 0x20002, R42, 0xf8, !PT ;  /* 0x00020002071a7812 */ /* 0x000fe400078ef82a */
[----:B------:R-:W-:-:S02]  /*11520*/  SHF.R.U32.HI R30, RZ, 0xd, R30 ;  /* 0x0000000dff1e7819 */ /* 0x000fc4000001161e */
[----:B------:R-:W-:Y:S02]  /*11530*/  SHF.R.U32.HI R31, RZ, 0xd, R31 ;  /* 0x0000000dff1f7819 */ /* 0x000fe4000001161f */
[C---:B------:R-:W-:Y:S02]  /*11540*/  LOP3.LUT R41, R28.reuse, 0x1f001f, RZ, 0xc0, !PT ;  /* 0x001f001f1c297812 */ /* 0x040fe400078ec0ff */
[----:B------:R-:W-:Y:S02]  /*11550*/  SHF.R.U32.HI R42, RZ, 0xa, R28 ;  /* 0x0000000aff2a7819 */ /* 0x000fe4000001161c */
[----:B------:R-:W-:Y:S02]  /*11560*/  LOP3.LUT R59, R28, 0x3e003e0, RZ, 0xc0, !PT ;  /* 0x03e003e01c3b7812 */ /* 0x000fe400078ec0ff */
[----:B------:R-:W-:Y:S02]  /*11570*/  LOP3.LUT R23, R23, 0x20002, R24, 0xf8, !PT ;  /* 0x0002000217177812 */ /* 0x000fe400078ef818 */
[----:B------:R-:W-:-:S02]  /*11580*/  SHF.R.U32.HI R28, RZ, 0xd, R28 ;  /* 0x0000000dff1c7819 */ /* 0x000fc4000001161c */
[C---:B------:R-:W-:Y:S02]  /*11590*/  LOP3.LUT R51, R29.reuse, 0x1f001f, RZ, 0xc0, !PT ;  /* 0x001f001f1d337812 */ /* 0x040fe400078ec0ff */
[----:B------:R-:W-:Y:S02]  /*115a0*/  SHF.R.U32.HI R52, RZ, 0xa, R29 ;  /* 0x0000000aff347819 */ /* 0x000fe4000001161d */
[----:B------:R-:W-:Y:S02]  /*115b0*/  LOP3.LUT R63, R29, 0x3e003e0, RZ, 0xc0, !PT ;  /* 0x03e003e01d3f7812 */ /* 0x000fe400078ec0ff */
[----:B------:R-:W-:Y:S02]  /*115c0*/  LOP3.LUT R30, R5, 0x40004, R30, 0xf8, !PT ;  /* 0x00040004051e7812 */ /* 0x000fe400078ef81e */
[----:B------:R-:W-:Y:S02]  /*115d0*/  LOP3.LUT R26, R26, 0x40004, R31, 0xf8, !PT ;  /* 0x000400041a1a7812 */ /* 0x000fe400078ef81f */
[----:B------:R-:W-:-:S02]  /*115e0*/  SHF.R.U32.HI R29, RZ, 0xd, R29 ;  /* 0x0000000dff1d7819 */ /* 0x000fc4000001161d */
[C---:B------:R-:W-:Y:S02]  /*115f0*/  LOP3.LUT R31, R32.reuse, 0x1f001f, RZ, 0xc0, !PT ;  /* 0x001f001f201f7812 */ /* 0x040fe400078ec0ff */
[--C-:B------:R-:W-:Y:S02]  /*11600*/  SHF.R.U32.HI R50, RZ, 0xa, R32.reuse ;  /* 0x0000000aff327819 */ /* 0x100fe40000011620 */
[----:B------:R-:W-:Y:S02]  /*11610*/  LOP3.LUT R67, R32, 0x3e003e0, RZ, 0xc0, !PT ;  /* 0x03e003e020437812 */ /* 0x000fe400078ec0ff */
[----:B------:R-:W-:Y:S02]  /*11620*/  SHF.R.U32.HI R5, RZ, 0xc, R32 ;  /* 0x0000000cff057819 */ /* 0x000fe40000011620 */
[----:B------:R-:W-:Y:S02]  /*11630*/  LOP3.LUT R28, R23, 0x40004, R28, 0xf8, !PT ;  /* 0x00040004171c7812 */ /* 0x000fe400078ef81c */
[----:B------:R-:W-:-:S02]  /*11640*/  LOP3.LUT R32, R33, 0x1f001f, RZ, 0xc0, !PT ;  /* 0x001f001f21207812 */ /* 0x000fc400078ec0ff */
[--C-:B------:R-:W-:Y:S02]  /*11650*/  SHF.R.U32.HI R57, RZ, 0xa, R33.reuse ;  /* 0x0000000aff397819 */ /* 0x100fe40000011621 */
[----:B------:R-:W-:Y:S02]  /*11660*/  LOP3.LUT R80, R33, 0x3e003e0, RZ, 0xc0, !PT ;  /* 0x03e003e021507812 */ /* 0x000fe400078ec0ff */
[----:B------:R-:W-:Y:S02]  /*11670*/  SHF.R.U32.HI R7, RZ, 0xc, R33 ;  /* 0x0000000cff077819 */ /* 0x000fe40000011621 */
[C---:B------:R-:W-:Y:S02]  /*11680*/  LOP3.LUT R33, R34.reuse, 0x1f001f, RZ, 0xc0, !PT ;  /* 0x001f001f22217812 */ /* 0x040fe400078ec0ff */
[----:B------:R-:W-:Y:S02]  /*11690*/  SHF.R.U32.HI R69, RZ, 0xa, R34 ;  /* 0x0000000aff457819 */ /* 0x000fe40000011622 */
[----:B------:R-:W-:-:S02]  /*116a0*/  LOP3.LUT R71, R34, 0x3e003e0, RZ, 0xc0, !PT ;  /* 0x03e003e022477812 */ /* 0x000fc400078ec0ff */
[----:B------:R-:W-:Y:S02]  /*116b0*/  SHF.R.U32.HI R23, RZ, 0xc, R34 ;  /* 0x0000000cff177819 */ /* 0x000fe40000011622 */
[C---:B------:R-:W-:Y:S02]  /*116c0*/  LOP3.LUT R34, R35.reuse, 0x1f001f, RZ, 0xc0, !PT ;  /* 0x001f001f23227812 */ /* 0x040fe400078ec0ff */
[----:B------:R-:W-:Y:S02]  /*116d0*/  SHF.R.U32.HI R104, RZ, 0xa, R35 ;  /* 0x0000000aff687819 */ /* 0x000fe40000011623 */
[----:B------:R-:W-:Y:S02]  /*116e0*/  LOP3.LUT R82, R35, 0x3e003e0, RZ, 0xc0, !PT ;  /* 0x03e003e023527812 */ /* 0x000fe400078ec0ff */
[----:B------:R-:W-:Y:S02]  /*116f0*/  LOP3.LUT R24, R6, 0x40004, R29, 0xf8, !PT ;  /* 0x0004000406187812 */ /* 0x000fe400078ef81d */
[----:B------:R-:W-:-:S02]  /*11700*/  SHF.R.U32.HI R35, RZ, 0xc, R35 ;  /* 0x0000000cff237819 */ /* 0x000fc40000011623 */
[----:B------:R-:W-:Y:S02]  /*11710*/  @!P0 IADD3 R93, R3, R96, RZ ;  /* 0x00000060035d8210 */ /* 0x000fe40007ffe0ff */
[----:B------:R-:W-:Y:S02]  /*11720*/  LOP3.LUT R6, R28, 0x80008, R5, 0xf8, !PT ;  /* 0x000800081c067812 */ /* 0x000fe400078ef805 */
[----:B------:R-:W-:Y:S02]  /*11730*/  LOP3.LUT R70, R24, 0x80008, R7, 0xf8, !PT ;  /* 0x0008000818467812 */ /* 0x000fe400078ef807 */
[----:B------:R-:W-:Y:S02]  /*11740*/  LOP3.LUT R77, R30, 0x80008, R23, 0xf8, !PT ;  /* 0x000800081e4d7812 */ /* 0x000fe400078ef817 */
[----:B------:R-:W-:Y:S02]  /*11750*/  LOP3.LUT R84, R26, 0x80008, R35, 0xf8, !PT ;  /* 0x000800081a547812 */ /* 0x000fe400078ef823 */
[----:B------:R-:W-:-:S02]  /*11760*/  LOP3.LUT R53, R25, 0x1f001f, RZ, 0xc0, !PT ;  /* 0x001f001f19357812 */ /* 0x000fc400078ec0ff */
[----:B------:R-:W-:Y:S02]  /*11770*/  SHF.R.U32.HI R55, RZ, 0xa, R25 ;  /* 0x0000000aff377819 */ /* 0x000fe40000011619 */
[----:B------:R-:W-:Y:S02]  /*11780*/  LOP3.LUT R3, R25, 0x3e003e0, RZ, 0xc0, !PT ;  /* 0x03e003e019037812 */ /* 0x000fe400078ec0ff */
[C---:B------:R-:W-:Y:S02]  /*11790*/  LOP3.LUT R23, R36.reuse, 0x1f001f, RZ, 0xc0, !PT ;  /* 0x001f001f24177812 */ /* 0x040fe400078ec0ff */
[--C-:B------:R-:W-:Y:S02]  /*117a0*/  SHF.R.U32.HI R24, RZ, 0xa, R36.reuse ;  /* 0x0000000aff187819 */ /* 0x100fe40000011624 */
[----:B------:R-:W-:Y:S02]  /*117b0*/  LOP3.LUT R35, R36, 0x3e003e0, RZ, 0xc0, !PT ;  /* 0x03e003e024237812 */ /* 0x000fe400078ec0ff */
[----:B------:R-:W-:-:S02]  /*117c0*/  SHF.R.U32.HI R5, RZ, 0xb, R36 ;  /* 0x0000000bff057819 */ /* 0x000fc40000011624 */
        /* <DEDUP_REMOVED lines=12> */
[C---:B------:R-:W-:Y:S02]  /*11890*/  LOP3.LUT R38, R39.reuse, 0x3e003e0, RZ, 0xc0, !PT ;  /* 0x03e003e027267812 */ /* 0x040fe400078ec0ff */
[----:B------:R-:W-:Y:S02]  /*118a0*/  LOP3.LUT R29, R39, 0x1f001f, RZ, 0xc0, !PT ;  /* 0x001f001f271d7812 */ /* 0x000fe400078ec0ff */
[--C-:B------:R-:W-:Y:S02]  /*118b0*/  SHF.R.U32.HI R30, RZ, 0xa, R39.reuse ;  /* 0x0000000aff1e7819 */ /* 0x100fe40000011627 */
[----:B------:R-:W-:Y:S02]  /*118c0*/  LOP3.LUT R45, R45, 0x64006400, RZ, 0xfc, !PT ;  /* 0x640064002d2d7812 */ /* 0x000fe400078efcff */
[----:B------:R-:W-:Y:S02]  /*118d0*/  SHF.R.U32.HI R39, RZ, 0xb, R39 ;  /* 0x0000000bff277819 */ /* 0x000fe40000011627 */
[----:B------:R-:W-:Y:S01]  /*118e0*/  LOP3.LUT R47, R47, 0x64006400, RZ, 0xfc, !PT ;  /* 0x640064002f2f7812 */ /* 0x000fe200078efcff */
[----:B------:R-:W-:Y:S01]  /*118f0*/  HFMA2 R85, R45, R0.H0_H0, -48, -48 ;  /* 0xd200d2002d557431 */ /* 0x000fe20000040000 */
[----:B------:R-:W-:-:S02]  /*11900*/  LOP3.LUT R81, R8, 0x64006400, RZ, 0xfc, !PT ;  /* 0x6400640008517812 */ /* 0x000fc400078efcff */
[----:B------:R-:W-:Y:S02]  /*11910*/  LOP3.LUT R83, R43, 0x64006400, RZ, 0xfc, !PT ;  /* 0x640064002b537812 */ /* 0x000fe400078efcff */
[----:B------:R-:W-:Y:S02]  /*11920*/  LOP3.LUT R8, R84, 0x100010, R39, 0xf8, !PT ;  /* 0x0010001054087812 */ /* 0x000fe400078ef827 */
[----:B------:R-:W-:Y:S02]  /*11930*/  LOP3.LUT R3, R3, 0x64006400, RZ, 0xfc, !PT ;  /* 0x6400640003037812 */ /* 0x000fe400078efcff */
[----:B------:R-:W-:Y:S02]  /*11940*/  LOP3.LUT R52, R52, 0x1f001f, RZ, 0xc0, !PT ;  /* 0x001f001f34347812 */ /* 0x000fe400078ec0ff */
[----:B------:R-:W-:Y:S02]  /*11950*/  LOP3.LUT R39, R2, 0x64006400, RZ, 0xfc, !PT ;  /* 0x6400640002277812 */ /* 0x000fe400078efcff */
[----:B------:R-:W-:-:S02]  /*11960*/  LOP3.LUT R45, R4, 0x64006400, RZ, 0xfc, !PT ;  /* 0x64006400042d7812 */ /* 0x000fc400078efcff */
[----:B------:R-:W-:Y:S01]  /*11970*/  LOP3.LUT R59, R59, 0x64006400, RZ, 0xfc, !PT ;  /* 0x640064003b3b7812 */ /* 0x000fe200078efcff */
[----:B------:R-:W-:Y:S01]  /*11980*/  HADD2 R88, R47, -1040, -1040 ;  /* 0xe410e4102f587430 */ /* 0x000fe20000000000 */
[----:B------:R-:W-:Y:S02]  /*11990*/  LOP3.LUT R87, R66, 0x64006400, RZ, 0xfc, !PT ;  /* 0x6400640042577812 */ /* 0x000fe400078efcff */
[----:B------:R-:W-:Y:S02]  /*119a0*/  LOP3.LUT R5, R6, 0x100010, R5, 0xf8, !PT ;  /* 0x0010001006057812 */ /* 0x000fe400078ef805 */
[----:B------:R-:W-:Y:S01]  /*119b0*/  LOP3.LUT R43, R62, 0x64006400, RZ, 0xfc, !PT ;  /* 0x640064003e2b7812 */ /* 0x000fe200078efcff */
[-C--:B------:R-:W-:Y:S01]  /*119c0*/  HFMA2 R62, R83, R0.reuse.H0_H0, -48, -48 ;  /* 0xd200d200533e7431 */ /* 0x080fe20000040000 */
[----:B------:R-:W-:Y:S01]  /*119d0*/  LOP3.LUT R6, R70, 0x100010, R7, 0xf8, !PT ;  /* 0x0010001046067812 */ /* 0x000fe200078ef807 */
[----:B------:R-:W-:Y:S01]  /*119e0*/  HFMA2 R70, R3, R0.H0_H0, -48, -48 ;  /* 0xd200d20003467431 */ /* 0x000fe20000040000 */
[----:B------:R-:W-:-:S02]  /*119f0*/  LOP3.LUT R56, R56, 0x64006400, RZ, 0xfc, !PT ;  /* 0x6400640038387812 */ /* 0x000fc400078efcff */
[----:B------:R-:W-:Y:S02]  /*11a00*/  LOP3.LUT R55, R55, 0x1f001f, RZ, 0xc0, !PT ;  /* 0x001f001f37377812 */ /* 0x000fe400078ec0ff */
[----:B------:R-:W-:Y:S01]  /*11a10*/  LOP3.LUT R47, R52, 0x64006400, RZ, 0xfc, !PT ;  /* 0x64006400342f7812 */ /* 0x000fe200078efcff */
[-C--:B------:R-:W-:Y:S01]  /*11a20*/  HFMA2 R66, R45, R0.reuse.H0_H0, -48, -48 ;  /* 0xd200d2002d427431 */ /* 0x080fe20000040000 */
[----:B------:R-:W-:Y:S01]  /*11a30*/  LOP3.LUT R7, R77, 0x100010, R74, 0xf8, !PT ;  /* 0x001000104d077812 */ /* 0x000fe200078ef84a */
[-C--:B------:R-:W-:Y:S01]  /*11a40*/  HFMA2 R74, R39, R0.reuse.H0_H0, -48, -48 ;  /* 0xd200d200274a7431 */ /* 0x080fe20000040000 */
[----:B------:R-:W-:Y:S02]  /*11a50*/  LOP3.LUT R63, R63, 0x64006400, RZ, 0xfc, !PT ;  /* 0x640064003f3f7812 */ /* 0x000fe400078efcff */
[----:B------:R-:W-:Y:S01]  /*11a60*/  LOP3.LUT R83, R71, 0x64006400, RZ, 0xfc, !PT ;  /* 0x6400640047537812 */ /* 0x000fe200078efcff */
[----:B------:R-:W-:Y:S01]  /*11a70*/  HFMA2 R71, R59, R0.H0_H0, -48, -48 ;  /* 0xd200d2003b477431 */ /* 0x000fe20000040000 */
[----:B------:R-:W-:-:S02]  /*11a80*/  ISETP.NE.AND P0, PT, R98, RZ, PT ;  /* 0x000000ff6200720c */ /* 0x000fc40003f05270 */
[----:B------:R-:W-:Y:S02]  /*11a90*/  LOP3.LUT R54, R54, 0x1f001f, RZ, 0xc0, !PT ;  /* 0x001f001f36367812 */ /* 0x000fe400078ec0ff */
[----:B------:R-:W-:Y:S02]  /*11aa0*/  LOP3.LUT R42, R42, 0x1f001f, RZ, 0xc0, !PT ;  /* 0x001f001f2a2a7812 */ /* 0x000fe400078ec0ff */
        /* <DEDUP_REMOVED lines=13> */
[----:B------:R-:W-:Y:S01]  /*11b80*/  HADD2 R86, R56, -1040, -1040 ;  /* 0xe410e41038567430 */ /* 0x000fe20000000000 */
[----:B------:R-:W-:Y:S02]  /*11b90*/  LOP3.LUT R87, R38, 0x64006400, RZ, 0xfc, !PT ;  /* 0x6400640026577812 */ /* 0x000fe400078efcff */
[----:B------:R-:W-:Y:S02]  /*11ba0*/  LOP3.LUT R58, R58, 0x64006400, RZ, 0xfc, !PT ;  /* 0x640064003a3a7812 */ /* 0x000fe400078efcff */
        /* <DEDUP_REMOVED lines=8> */
[----:B------:R-:W-:Y:S01]  /*11c30*/  LOP3.LUT R26, R26, 0x1f001f, RZ, 0xc0, !PT ;  /* 0x001f001f1a1a7812 */ /* 0x000fe200078ec0ff */
[-C--:B------:R-:W-:Y:S01]  /*11c40*/  HFMA2 R63, R43, R0.reuse.H0_H0, -48, -48 ;  /* 0xd200d2002b3f7431 */ /* 0x080fe20000040000 */
[----:B------:R-:W-:Y:S01]  /*11c50*/  LOP3.LUT R49, R49, 0x1f001f, RZ, 0xc0, !PT ;  /* 0x001f001f31317812 */ /* 0x000fe200078ec0ff */
[----:B------:R-:W-:Y:S01]  /*11c60*/  HFMA2 R46, R3, R0.H0_H0, -48, -48 ;  /* 0xd200d200032e7431 */ /* 0x000fe20000040000 */
[----:B------:R-:W-:Y:S01]  /*11c70*/  LOP3.LUT R64, R64, 0x1f001f, RZ, 0xc0, !PT ;  /* 0x001f001f40407812 */ /* 0x000fe200078ec0ff */
[----:B------:R-:W-:Y:S01]  /*11c80*/  HADD2 R83, R53, -1040, -1040 ;  /* 0xe410e41035537430 */ /* 0x000fe20000000000 */
        /* <DEDUP_REMOVED lines=169> */
.L_x_1720:
        /* <DEDUP_REMOVED lines=77> */
.L_x_1721:
        /* <DEDUP_REMOVED lines=77> */
.L_x_1722:
        /* <DEDUP_REMOVED lines=77> */
.L_x_1723:
        /* <DEDUP_REMOVED lines=8> */
[----:B------:R-:W-:-:S04]  /*13610*/  IADD3 R96, R96, 0x20, RZ ;  /* 0x0000002060607810 */ /* 0x000fc80007ffe0ff */
[C---:B------:R-:W-:Y:S02]  /*13620*/  ISETP.GE.AND P0, PT, R96.reuse, UR5, PT ;  /* 0x0000000560007c0c */ /* 0x040fe4000bf06270 */
[----:B------:R-:W-:Y:S01]  /*13630*/  ISETP.LT.AND P1, PT, R96, R101, PT ;  /* 0x000000656000720c */ /* 0x000fe20003f21270 */
        /* <DEDUP_REMOVED lines=8> */
[----:B------:R-:W-:Y:S02]  /*136c0*/  HFMA2 R37, R77, R37, R36 ;  /* 0x000000254d257231 */ /* 0x000fe40000000024 */
[----:B------:R-:W-:-:S03]  /*136d0*/  HFMA2 R104, R83, R39, R104 ;  /* 0x0000002753687231 */ /* 0x000fc60000000068 */
[-C--:B------:R-:W-:Y:S01]  /*136e0*/  HFMA2.MMA R36, R88, R38.reuse, R28 ;  /* 0x0000002658247235 */ /* 0x080fe2000000001c */
[----:B-1----:R-:W-:Y:S01]  /*136f0*/  HFMA2 R104, R70, R32, R104 ;  /* 0x0000002046687231 */ /* 0x002fe20000000068 */
[----:B------:R-:W-:Y:S01]  /*13700*/  HFMA2.MMA R105, R80, R38, R30 ;  /* 0x0000002650697235 */ /* 0x000fe2000000001e */
[----:B------:R-:W-:Y:S01]  /*13710*/  HFMA2 R38, R76, R38, R37 ;  /* 0x000000264c267231 */ /* 0x000fe20000000025 */
[----:B------:R-:W0:Y:S01]  /*13720*/  LDS.128 R28, [UR4+0x220] ;  /* 0x00022004ff1c7984 */ /* 0x000e220008000c00 */
        /* <DEDUP_REMOVED lines=9> */
[----:B------:R-:W-:-:S06]  /*137c0*/  HFMA2.MMA R105, R66, R32, R105 ;  /* 0x0000002042697235 */ /* 0x000fcc0000000069 */
[-C--:B------:R-:W-:Y:S02]  /*137d0*/  HFMA2.MMA R36, R73, R33.reuse, R37 ;  /* 0x0000002149247235 */ /* 0x080fe40000000025 */
[----:B------:R-:W-:-:S06]  /*137e0*/  HFMA2.MMA R105, R65, R33, R105 ;  /* 0x0000002141697235 */ /* 0x000fcc0000000069 */
[-C--:B------:R-:W-:Y:S02]  /*137f0*/  HFMA2.MMA R32, R72, R34.reuse, R36 ;  /* 0x0000002248207235 */ /* 0x080fe40000000024 */
[----:B------:R-:W-:Y:S01]  /*13800*/  HFMA2.MMA R105, R64, R34, R105 ;  /* 0x0000002240697235 */ /* 0x000fe20000000069 */
[----:B------:R-:W-:Y:S02]  /*13810*/  HFMA2 R34, R61, R34, R38 ;  /* 0x000000223d227231 */ /* 0x000fe40000000026 */
[----:B------:R-:W1:Y:S02]  /*13820*/  LDS.128 R36, [UR4+0x230] ;  /* 0x00023004ff247984 */ /* 0x000e640008000c00 */
[----:B------:R-:W-:Y:S01]  /*13830*/  HFMA2 R34, R59, R35, R34 ;  /* 0x000000233b227231 */ /* 0x000fe20000000022 */
[-C--:B------:R-:W-:Y:S02]  /*13840*/  HFMA2.MMA R32, R71, R35.reuse, R32 ;  /* 0x0000002347207235 */ /* 0x080fe40000000020 */
[----:B------:R-:W-:Y:S01]  /*13850*/  HFMA2.MMA R105, R63, R35, R105 ;  /* 0x000000233f697235 */ /* 0x000fe20000000069 */
[----:B0-----:R-:W-:-:S02]  /*13860*/  HFMA2 R104, R47, R28, R104 ;  /* 0x0000001c2f687231 */ /* 0x001fc40000000068 */
[----:B------:R-:W-:-:S03]  /*13870*/  HFMA2 R34, R49, R28, R34 ;  /* 0x0000001c31227231 */ /* 0x000fc60000000022 */
        /* <DEDUP_REMOVED lines=10> */
[----:B------:R-:W-:Y:S02]  /*13920*/  HFMA2 R30, R43, R30, R34 ;  /* 0x0000001e2b1e7231 */ /* 0x000fe40000000022 */
[----:B------:R-:W0:Y:S02]  /*13930*/  LDS.128 R32, [UR4+0x280] ;  /* 0x00028004ff207984 */ /* 0x000e240008000c00 */
[----:B------:R-:W-:Y:S01]  /*13940*/  HFMA2 R30, R57, R31, R30 ;  /* 0x0000001f391e7231 */ /* 0x000fe2000000001e */
[-C--:B------:R-:W-:Y:S02]  /*13950*/  HFMA2.MMA R28, R54, R31.reuse, R28 ;  /* 0x0000001f361c7235 */ /* 0x080fe4000000001c */
[----:B------:R-:W-:Y:S01]  /*13960*/  HFMA2.MMA R29, R56, R31, R105 ;  /* 0x0000001f381d7235 */ /* 0x000fe20000000069 */
[----:B------:R-:W-:Y:S01]  /*13970*/  MOV R105, R5 ;  /* 0x0000000500697202 */ /* 0x000fe20000000f00 */
[----:B-1----:R-:W-:-:S02]  /*13980*/  HFMA2 R104, R107, R36, R104 ;  /* 0x000000246b687231 */ /* 0x002fc40000000068 */
[----:B------:R-:W-:-:S03]  /*13990*/  HFMA2 R31, R8, R36, R30 ;  /* 0x00000024081f7231 */ /* 0x000fc6000000001e */
[-C--:B------:R-:W-:Y:S01]  /*139a0*/  HFMA2.MMA R28, R105, R36.reuse, R28 ;  /* 0x00000024691c7235 */ /* 0x080fe2000000001c */
[-C--:B------:R-:W-:Y:S01]  /*139b0*/  HFMA2 R104, R3, R37.reuse, R104 ;  /* 0x0000002503687231 */ /* 0x080fe20000000068 */
[----:B------:R-:W-:Y:S01]  /*139c0*/  HFMA2.MMA R29, R109, R36, R29 ;  /* 0x000000246d1d7235 */ /* 0x000fe2000000001d */
[----:B------:R-:W-:Y:S01]  /*139d0*/  MOV R36, R4 ;  /* 0x0000000400247202 */ /* 0x000fe20000000f00 */
[----:B------:R-:W-:Y:S01]  /*139e0*/  HFMA2 R31, R0, R37, R31 ;  /* 0x00000025001f7231 */ /* 0x000fe2000000001f */
[----:B------:R-:W1:Y:S03]  /*139f0*/  LDS.128 R4, [UR4+0x290] ;  /* 0x00029004ff047984 */ /* 0x000e660008000c00 */
[----:B------:R-:W-:Y:S01]  /*13a00*/  HFMA2 R31, R113, R38, R31 ;  /* 0x00000026711f7231 */ /* 0x000fe2000000001f */
[-C--:B------:R-:W-:Y:S02]  /*13a10*/  HFMA2.MMA R28, R36, R37.reuse, R28 ;  /* 0x00000025241c7235 */ /* 0x080fe4000000001c */
[----:B------:R-:W-:Y:S01]  /*13a20*/  HFMA2.MMA R30, R2, R37, R29 ;  /* 0x00000025021e7235 */ /* 0x000fe2000000001d */
[----:B------:R-:W-:Y:S01]  /*13a30*/  MOV R37, R25 ;  /* 0x0000001900257202 */ /* 0x000fe20000000f00 */
[----:B------:R-:W-:-:S04]  /*13a40*/  HFMA2 R31, R42, R39, R31 ;  /* 0x000000272a1f7231 */ /* 0x000fc8000000001f */
[-C--:B------:R-:W-:Y:S01]  /*13a50*/  HFMA2.MMA R28, R23, R38.reuse, R28 ;  /* 0x00000026171c7235 */ /* 0x080fe2000000001c */
[----:B------:R-:W-:Y:S01]  /*13a60*/  HFMA2 R29, R37, R38, R104 ;  /* 0x00000026251d7231 */ /* 0x000fe20000000068 */
[----:B------:R-:W-:Y:S01]  /*13a70*/  HFMA2.MMA R30, R111, R38, R30 ;  /* 0x000000266f1e7235 */ /* 0x000fe2000000001e */
[----:B------:R-:W-:Y:S01]  /*13a80*/  MOV R104, R24 ;  /* 0x0000001800687202 */ /* 0x000fe20000000f00 */
[----:B------:R-:W-:Y:S01]  /*13a90*/  HADD2 R41, R31.H0_H0, R31.H1_H1 ;  /* 0x3000001f1f297230 */ /* 0x000fe20000000800 */
[----:B------:R-:W2:Y:S01]  /*13aa0*/  LDS.128 R24, [UR4+0x2a0] ;  /* 0x0002a004ff187984 */ /* 0x000ea20008000c00 */
[----:B------:R-:W-:-:S03]  /*13ab0*/  HFMA2 R29, R106, R39, R29 ;  /* 0x000000276a1d7231 */ /* 0x000fc6000000001d */
[-C--:B------:R-:W-:Y:S02]  /*13ac0*/  HFMA2.MMA R28, R104, R39.reuse, R28 ;  /* 0x00000027681c7235 */ /* 0x080fe4000000001c */
[----:B------:R-:W-:Y:S01]  /*13ad0*/  HFMA2.MMA R30, R108, R39, R30 ;  /* 0x000000276c1e7235 */ /* 0x000fe2000000001e */
[----:B------:R-:W-:Y:S02]  /*13ae0*/  HADD2 R39, R29.H0_H0, R29.H1_H1 ;  /* 0x3000001d1d277230 */ /* 0x000fe40000000800 */
[-C--:B0-----:R-:W-:Y:S02]  /*13af0*/  HFMA2 R29, R86, R32.reuse, RZ.H0_H0 ;  /* 0x00000020561d7231 */ /* 0x081fe400000400ff */
[----:B------:R-:W-:Y:S02]  /*13b00*/  HFMA2 R31, R78, R32, RZ.H0_H0 ;  /* 0x000000204e1f7231 */ /* 0x000fe400000400ff */
[----:B------:R-:W-:Y:S02]  /*13b10*/  HFMA2 R110, R85, R33, R29 ;  /* 0x00000021556e7231 */ /* 0x000fe4000000001d */
[----:B------:R-:W-:Y:S01]  /*13b20*/  HADD2 R38, R28.H0_H0, R28.H1_H1 ;  /* 0x3000001c1c267230 */ /* 0x000fe20000000800 */
[-C--:B------:R-:W-:Y:S01]  /*13b30*/  HFMA2.MMA R28, R90, R32.reuse, RZ ;  /* 0x000000205a1c7235 */ /* 0x080fe200000000ff */
[----:B------:R-:W-:Y:S01]  /*13b40*/  HADD2 R40, R30.H0_H0, R30.H1_H1 ;  /* 0x3000001e1e287230 */ /* 0x000fe20000000800 */
[----:B------:R-:W-:Y:S01]  /*13b50*/  HFMA2.MMA R30, R82, R32, RZ ;  /* 0x00000020521e7235 */ /* 0x000fe200000000ff */
[----:B------:R-:W-:Y:S01]  /*13b60*/  HFMA2 R110, R84, R34, R110 ;  /* 0x00000022546e7231 */ /* 0x000fe2000000006e */
[----:B------:R-:W-:-:S02]  /*13b70*/  PRMT R38, R38, 0x5410, R39 ;  /* 0x0000541026267816 */ /* 0x000fc40000000027 */
[----:B------:R-:W-:Y:S01]  /*13b80*/  PRMT R40, R40, 0x5410, R41 ;  /* 0x0000541028287816 */ /* 0x000fe20000000029 */
[----:B------:R-:W-:Y:S01]  /*13b90*/  HFMA2 R110, R83, R35, R110 ;  /* 0x00000023536e7231 */ /* 0x000fe2000000006e */
[-C--:B------:R-:W-:Y:S02]  /*13ba0*/  HFMA2.MMA R32, R89, R33.reuse, R28 ;  /* 0x0000002159207235 */ /* 0x080fe4000000001c */
[----:B------:R-:W-:Y:S01]  /*13bb0*/  HFMA2.MMA R112, R81, R33, R30 ;  /* 0x0000002151707235 */ /* 0x000fe2000000001e */
[----:B------:R-:W-:Y:S01]  /*13bc0*/  HFMA2 R33, R77, R33, R31 ;  /* 0x000000214d217231 */ /* 0x000fe2000000001f */
[----:B------:R-:W-:Y:S01]  /*13bd0*/  HFMA2.MMA R14, R38, R92, R14 ;  /* 0x0000005c260e7235 */ /* 0x000fe2000000000e */
[----:B-1----:R-:W-:Y:S01]  /*13be0*/  HFMA2 R110, R70, R4, R110 ;  /* 0x00000004466e7231 */ /* 0x002fe2000000006e */
[----:B------:R-:W0:Y:S01]  /*13bf0*/  LDS.128 R28, [UR4+0x2b0] ;  /* 0x0002b004ff1c7984 */ /* 0x000e220008000c00 */
[----:B------:R-:W-:Y:S01]  /*13c00*/  HFMA2 R13, R40, R91, R13 ;  /* 0x0000005b280d7231 */ /* 0x000fe2000000000d */
[----:B------:R-:W-:-:S02]  /*13c10*/  HFMA2.MMA R32, R88, R34, R32 ;  /* 0x0000002258207235 */ /* 0x000fc40000000020 */
[----:B------:R-:W-:Y:S01]  /*13c20*/  HFMA2.MMA R112, R80, R34, R112 ;  /* 0x0000002250707235 */ /* 0x000fe20000000070 */
[----:B------:R-:W-:-:S04]  /*13c30*/  HFMA2 R34, R76, R34, R33 ;  /* 0x000000224c227231 */ /* 0x000fc80000000021 */
[----:B------:R-:W-:Y:S01]  /*13c40*/  HFMA2 R34, R75, R35, R34 ;  /* 0x000000234b227231 */ /* 0x000fe20000000022 */
[-C--:B------:R-:W-:Y:S02]  /*13c50*/  HFMA2.MMA R32, R87, R35.reuse, R32 ;  /* 0x0000002357207235 */ /* 0x080fe40000000020 */
[----:B------:R-:W-:-:S06]  /*13c60*/  HFMA2.MMA R33, R79, R35, R112 ;  /* 0x000000234f217235 */ /* 0x000fcc0000000070 */
[-C--:B------:R-:W-:Y:S02]  /*13c70*/  HFMA2.MMA R32, R74, R4.reuse, R32 ;  /* 0x000000044a207235 */ /* 0x080fe40000000020 */
[----:B------:R-:W-:Y:S01]  /*13c80*/  HFMA2.MMA R33, R66, R4, R33 ;  /* 0x0000000442217235 */ /* 0x000fe20000000021 */
[----:B------:R-:W-:Y:S02]  /*13c90*/  HFMA2 R4, R62, R4, R34 ;  /* 0x000000043e047231 */ /* 0x000fe40000000022 */
[-C--:B------:R-:W-:Y:S02]  /*13ca0*/  HFMA2 R34, R69, R5.reuse, R110 ;  /* 0x0000000545227231 */ /* 0x080fe4000000006e */
        /* <DEDUP_REMOVED lines=8> */
[----:B------:R-:W1:Y:S01]  /*13d30*/  LDS.128 R32, [UR4+0x300] ;  /* 0x00030004ff207984 */ /* 0x000e620008000c00 */
[----:B--2---:R-:W-:Y:S02]  /*13d40*/  HFMA2 R5, R47, R24, R5 ;  /* 0x000000182f057231 */ /* 0x004fe40000000005 */
        /* <DEDUP_REMOVED lines=11> */
[-C--:B------:R-:W-:Y:S01]  /*13e00*/  HFMA2 R25, R55, R27.reuse, R25 ;  /* 0x0000001b37197231 */ /* 0x080fe20000000019 */
[-C--:B------:R-:W-:Y:S02]  /*13e10*/  HFMA2.MMA R24, R46, R26.reuse, R4 ;  /* 0x0000001a2e187235 */ /* 0x080fe40000000004 */
[----:B------:R-:W-:Y:S01]  /*13e20*/  HFMA2.MMA R110, R44, R26, R110 ;  /* 0x0000001a2c6e7235 */ /* 0x000fe2000000006e */
[----:B------:R-:W-:Y:S02]  /*13e30*/  HFMA2 R26, R43, R26, R6 ;  /* 0x0000001a2b1a7231 */ /* 0x000fe40000000006 */
[----:B------:R-:W2:Y:S01]  /*13e40*/  LDS.128 R4, [UR4+0x310] ;  /* 0x00031004ff047984 */ /* 0x000ea20008000c00 */
[-C--:B0-----:R-:W-:Y:S02]  /*13e50*/  HFMA2 R25, R107, R28.reuse, R25 ;  /* 0x0000001c6b197231 */ /* 0x081fe40000000019 */
[-C--:B------:R-:W-:Y:S01]  /*13e60*/  HFMA2.MMA R24, R54, R27.reuse, R24 ;  /* 0x0000001b36187235 */ /* 0x080fe20000000018 */
[----:B------:R-:W-:Y:S01]  /*13e70*/  HFMA2 R26, R57, R27, R26 ;  /* 0x0000001b391a7231 */ /* 0x000fe2000000001a */
[----:B------:R-:W-:Y:S01]  /*13e80*/  HFMA2.MMA R110, R56, R27, R110 ;  /* 0x0000001b386e7235 */ /* 0x000fe2000000006e */
[-C--:B------:R-:W-:Y:S01]  /*13e90*/  HFMA2 R25, R3, R29.reuse, R25 ;  /* 0x0000001d03197231 */ /* 0x080fe20000000019 */
[-C--:B-1----:R-:W-:Y:S01]  /*13ea0*/  HFMA2.MMA R90, R90, R32.reuse, RZ ;  /* 0x000000205a5a7235 */ /* 0x082fe200000000ff */
[----:B------:R-:W-:Y:S01]  /*13eb0*/  HFMA2 R26, R8, R28, R26 ;  /* 0x0000001c081a7231 */ /* 0x000fe2000000001a */
[----:B------:R-:W-:Y:S01]  /*13ec0*/  HFMA2.MMA R82, R82, R32, RZ ;  /* 0x0000002052527235 */ /* 0x000fe200000000ff */
[-C--:B------:R-:W-:Y:S01]  /*13ed0*/  HFMA2 R86, R86, R32.reuse, RZ.H0_H0 ;  /* 0x0000002056567231 */ /* 0x080fe200000400ff */
[-C--:B------:R-:W-:Y:S01]  /*13ee0*/  HFMA2.MMA R24, R105, R28.reuse, R24 ;  /* 0x0000001c69187235 */ /* 0x080fe20000000018 */
[----:B------:R-:W-:Y:S01]  /*13ef0*/  HFMA2 R26, R0, R29, R26 ;  /* 0x0000001d001a7231 */ /* 0x000fe2000000001a */
[----:B------:R-:W-:Y:S01]  /*13f00*/  HFMA2.MMA R110, R109, R28, R110 ;  /* 0x0000001c6d6e7235 */ /* 0x000fe2000000006e */
[----:B------:R-:W-:Y:S01]  /*13f10*/  HFMA2 R32, R78, R32, RZ.H0_H0 ;  /* 0x000000204e207231 */ /* 0x000fe200000400ff */
[-C--:B------:R-:W-:Y:S01]  /*13f20*/  HFMA2.MMA R90, R89, R33.reuse, R90 ;  /* 0x00000021595a7235 */ /* 0x080fe2000000005a */
[-C--:B------:R-:W-:Y:S01]  /*13f30*/  HFMA2 R86, R85, R33.reuse, R86 ;  /* 0x0000002155567231 */ /* 0x080fe20000000056 */
[----:B------:R-:W-:Y:S01]  /*13f40*/  HFMA2.MMA R82, R81, R33, R82 ;  /* 0x0000002151527235 */ /* 0x000fe20000000052 */
[----:B------:R-:W-:Y:S01]  /*13f50*/  HFMA2 R32, R77, R33, R32 ;  /* 0x000000214d207231 */ /* 0x000fe20000000020 */
[-C--:B------:R-:W-:Y:S01]  /*13f60*/  HFMA2.MMA R24, R36, R29.reuse, R24 ;  /* 0x0000001d24187235 */ /* 0x080fe20000000018 */
[----:B------:R-:W-:Y:S01]  /*13f70*/  HFMA2 R86, R84, R34, R86 ;  /* 0x0000002254567231 */ /* 0x000fe20000000056 */
        /* <DEDUP_REMOVED lines=10> */
[-C--:B------:R-:W-:Y:S01]  /*14020*/  HFMA2.MMA R90, R87, R35.reuse, R90 ;  /* 0x00000023575a7235 */ /* 0x080fe2000000005a */
[----:B------:R-:W0:Y:S01]  /*14030*/  LDS.128 R24, [UR4+0x320] ;  /* 0x00032004ff187984 */ /* 0x000e220008000c00 */
[----:B------:R-:W-:Y:S01]  /*14040*/  HFMA2.MMA R33, R79, R35, R82 ;  /* 0x000000234f217235 */ /* 0x000fe20000000052 */
[-C--:B------:R-:W-:Y:S01]  /*14050*/  HFMA2 R29, R106, R31.reuse, R29 ;  /* 0x0000001f6a1d7231 */ /* 0x080fe2000000001d */
[-C--:B------:R-:W-:Y:S01]  /*14060*/  HFMA2.MMA R28, R104, R31.reuse, R28 ;  /* 0x0000001f681c7235 */ /* 0x080fe2000000001c */
[----:B------:R-:W-:Y:S01]  /*14070*/  HFMA2 R30, R42, R31, R30 ;  /* 0x0000001f2a1e7231 */ /* 0x000fe2000000001e */
[----:B------:R-:W-:Y:S01]  /*14080*/  HFMA2.MMA R114, R108, R31, R110 ;  /* 0x0000001f6c727235 */ /* 0x000fe2000000006e */
[----:B------:R-:W-:Y:S01]  /*14090*/  HADD2 R112, R29.H0_H0, R29.H1_H1 ;  /* 0x3000001d1d707230 */ /* 0x000fe20000000800 */
[-C--:B--2---:R-:W-:Y:S01]  /*140a0*/  HFMA2.MMA R90, R74, R4.reuse, R90 ;  /* 0x000000044a5a7235 */ /* 0x084fe2000000005a */
[-C--:B------:R-:W-:Y:S01]  /*140b0*/  HFMA2 R86, R70, R4.reuse, R86 ;  /* 0x0000000446567231 */ /* 0x080fe20000000056 */
[----:B------:R-:W-:Y:S01]  /*140c0*/  HFMA2.MMA R33, R66, R4, R33 ;  /* 0x0000000442217235 */ /* 0x000fe20000000021 */
[----:B------:R-:W-:-:S02]  /*140d0*/  HFMA2 R4, R62, R4, R32 ;  /* 0x000000043e047231 */ /* 0x000fc40000000020 */
[----:B------:R-:W-:Y:S02]  /*140e0*/  HADD2 R115, R30.H0_H0, R30.H1_H1 ;  /* 0x3000001e1e737230 */ /* 0x000fe40000000800 */
[----:B------:R-:W-:Y:S01]  /*140f0*/  HADD2 R110, R28.H0_H0, R28.H1_H1 ;  /* 0x3000001c1c6e7230 */ /* 0x000fe20000000800 */
[-C--:B------:R-:W-:Y:S01]  /*14100*/  HFMA2.MMA R90, R73, R5.reuse, R90 ;  /* 0x00000005495a7235 */ /* 0x080fe2000000005a */
[----:B------:R-:W1:Y:S01]  /*14110*/  LDS.128 R28, [UR4+0x330] ;  /* 0x00033004ff1c7984 */ /* 0x000e620008000c00 */
[----:B------:R-:W-:Y:S01]  /*14120*/  HFMA2.MMA R32, R65, R5, R33 ;  /* 0x0000000541207235 */ /* 0x000fe20000000021 */
[-C--:B------:R-:W-:Y:S01]  /*14130*/  HFMA2 R34, R69, R5.reuse, R86 ;  /* 0x0000000545227231 */ /* 0x080fe20000000056 */
[----:B------:R-:W-:Y:S01]  /*14140*/  PRMT R110, R110, 0x5410, R112 ;  /* 0x000054106e6e7816 */ /* 0x000fe20000000070 */
[----:B------:R-:W-:Y:S01]  /*14150*/  HFMA2 R4, R60, R5, R4 ;  /* 0x000000053c047231 */ /* 0x000fe20000000004 */
[----:B------:R-:W-:Y:S01]  /*14160*/  UIADD3 UR4, UR4, 0x40, URZ ;  /* 0x0000004004047890 */ /* 0x000fe2000fffe03f */
[-C--:B------:R-:W-:Y:S01]  /*14170*/  HFMA2 R34, R68, R6.reuse, R34 ;  /* 0x0000000644227231 */ /* 0x080fe20000000022 */
[-C--:B------:R-:W-:Y:S01]  /*14180*/  HFMA2.MMA R90, R72, R6.reuse, R90 ;  /* 0x00000006485a7235 */ /* 0x080fe2000000005a */
[----:B------:R-:W-:Y:S01]  /*14190*/  HFMA2 R4, R61, R6, R4 ;  /* 0x000000063d047231 */ /* 0x000fe20000000004 */
[----:B------:R-:W-:Y:S01]  /*141a0*/  HFMA2.MMA R32, R64, R6, R32 ;  /* 0x0000000640207235 */ /* 0x000fe20000000020 */
[-C--:B------:R-:W-:Y:S01]  /*141b0*/  HFMA2 R34, R67, R7.reuse, R34 ;  /* 0x0000000743227231 */ /* 0x080fe20000000022 */
[----:B------:R-:W-:Y:S01]  /*141c0*/  HFMA2.MMA R12, R110, R92, R12 ;  /* 0x0000005c6e0c7235 */ /* 0x000fe2000000000c */
[----:B------:R-:W-:-:S02]  /*141d0*/  HFMA2 R4, R59, R7, R4 ;  /* 0x000000073b047231 */ /* 0x000fc40000000004 */
[----:B------:R-:W-:Y:S01]  /*141e0*/  HADD2 R114, R114.H0_H0, R114.H1_H1 ;  /* 0x3000007272727230 */ /* 0x000fe20000000800 */
[-C--:B------:R-:W-:Y:S02]  /*141f0*/  HFMA2.MMA R90, R71, R7.reuse, R90 ;  /* 0x00000007475a7235 */ /* 0x080fe4000000005a */
[----:B------:R-:W-:Y:S02]  /*14200*/  HFMA2.MMA R32, R63, R7, R32 ;  /* 0x000000073f207235 */ /* 0x000fe40000000020 */
[----:B------:R-:W-:-:S04]  /*14210*/  PRMT R114, R114, 0x5410, R115 ;  /* 0x0000541072727816 */ /* 0x000fc80000000073 */
[-C--:B0-----:R-:W-:Y:S01]  /*14220*/  HFMA2.MMA R90, R58, R24.reuse, R90 ;  /* 0x000000183a5a7235 */ /* 0x081fe2000000005a */
        /* <DEDUP_REMOVED lines=13> */
[-C--:B-1----:R-:W-:Y:S01]  /*14300*/  HFMA2 R34, R107, R28.reuse, R34 ;  /* 0x0000001c6b227231 */ /* 0x082fe20000000022 */
        /* <DEDUP_REMOVED lines=14> */
[----:B------:R-:W-:-:S03]  /*143f0*/  HFMA2 R11, R114, R91, R11 ;  /* 0x0000005b720b7231 */ /* 0x000fc6000000000b */
        /* <DEDUP_REMOVED lines=13> */
.L_x_1719:
[----:B------:R-:W-:Y:S01]  /*144d0*/  ISETP.GE.AND P0, PT, R96, R101, PT ;  /* 0x000000656000720c */ /* 0x000fe20003f06270 */
[----:B------:R-:W-:-:S03]  /*144e0*/  ULDC UR5, c[0x0][0x264] ;  /* 0x0000990000057ab9 */ /* 0x000fc60000000800 */
[----:B------:R-:W-:-:S13]  /*144f0*/  ISETP.GE.OR P0, PT, R96, UR5, P0 ;  /* 0x0000000560007c0c */ /* 0x000fda0008706670 */
[----:B------:R-:W-:Y:S05]  /*14500*/  @P0 BRA `(.L_x_1725) ;  /* 0x0000009800140947 */ /* 0x000fea0003800000 */
[----:B------:R-:W-:Y:S01]  /*14510*/  UMOV UR5, UR4 ;  /* 0x0000000400057c82 */ /* 0x000fe20008000000 */
[----:B------:R-:W-:-:S05]  /*14520*/  ULDC UR6, c[0x0][0x264] ;  /* 0x0000990000067ab9 */ /* 0x000fca0000000800 */
.L_x_1742:
[----:B------:R-:W-:Y:S01]  /*14530*/  ISETP.NE.AND P0, PT, R96, R93, PT ;  /* 0x0000005d6000720c */ /* 0x000fe20003f05270 */
[----:B------:R-:W2:Y:S01]  /*14540*/  LDG.E.128.CONSTANT R24, desc[UR8][R50.64] ;  /* 0x0000000832187981 */ /* 0x000ea2000c1e9d00 */
[----:B------:R-:W0:Y:S03]  /*14550*/  LDC R100, c[0x0][0x23c] ;  /* 0x00008f00ff647b82 */ /* 0x000e260000000800 */
[----:B------:R-:W1:Y:S08]  /*14560*/  LDS.64 R38, [UR5+0x200] ;  /* 0x00020005ff267984 */ /* 0x000e700008000a00 */
[----:B------:R-:W-:Y:S01]  /*14570*/  @!P0 IADD3 R94, R94, 0x1, RZ ;  /* 0x000000015e5e8810 */ /* 0x000fe20007ffe0ff */
[----:B------:R-:W3:Y:S03]  /*14580*/  @!P0 LDC.64 R2, c[0x0][0x248] ;  /* 0x00009200ff028b82 */ /* 0x000ee60000000a00 */
[----:B------:R-:W-:-:S06]  /*14590*/  @!P0 LEA R28, R94, R1, 0x3 ;  /* 0x000000015e1c8211 */ /* 0x000fcc00078e18ff */
[----:B------:R-:W4:Y:S01]  /*145a0*/  @!P0 LDL.64 R28, [R28] ;  /* 0x000000001c1c8983 */ /* 0x000f220000100a00 */
[----:B------:R-:W-:Y:S01]  /*145b0*/  @!P0 LEA R5, R96, 0x1, 0x1 ;  /* 0x0000000160058811 */ /* 0x000fe200078e08ff */
[----:B0-----:R-:W-:-:S04]  /*145c0*/  IMAD.WIDE R36, R100, 0x4, R50 ;  /* 0x0000000464247825 */ /* 0x001fc800078e0232 */
[----:B---3--:R-:W-:Y:S02]  /*145d0*/  @!P0 IMAD.WIDE R2, R5, 0x2, R2 ;  /* 0x0000000205028825 */ /* 0x008fe400078e0202 */
[----:B------:R-:W5:Y:S04]  /*145e0*/  LDG.E.128.CONSTANT R4, desc[UR8][R36.64] ;  /* 0x0000000824047981 */ /* 0x000f68000c1e9d00 */
[----:B------:R0:W3:Y:S01]  /*145f0*/  @!P0 LDG.E.U16.CONSTANT R31, desc[UR8][R2.64] ;  /* 0x00000008021f8981 */ /* 0x0000e2000c1e9500 */
        /* <DEDUP_REMOVED lines=8> */
[----:B------:R-:W-:Y:S02]  /*14680*/  ISETP.NE.AND P4, PT, R95, RZ, PT ;  /* 0x000000ff5f00720c */ /* 0x000fe40003f85270 */
[----:B--2---:R-:W-:-:S02]  /*14690*/  LOP3.LUT R0, R24, 0xf000f, RZ, 0xc0, !PT ;  /* 0x000f000f18007812 */ /* 0x004fc400078ec0ff */
[----:B0-----:R-:W-:Y:S02]  /*146a0*/  LOP3.LUT R2, R24, 0xf000f0, RZ, 0xc0, !PT ;  /* 0x00f000f018027812 */ /* 0x001fe400078ec0ff */
[----:B------:R-:W-:Y:S02]  /*146b0*/  SHF.R.U32.HI R30, RZ, 0x8, R24 ;  /* 0x00000008ff1e7819 */ /* 0x000fe40000011618 */
[----:B------:R-:W-:Y:S02]  /*146c0*/  SHF.R.U32.HI R23, RZ, 0x8, R25 ;  /* 0x00000008ff177819 */ /* 0x000fe40000011619 */
[----:B------:R-:W-:Y:S02]  /*146d0*/  LOP3.LUT R34, R27, 0xf000f, RZ, 0xc0, !PT ;  /* 0x000f000f1b227812 */ /* 0x000fe400078ec0ff */
[----:B----4-:R-:W-:Y:S02]  /*146e0*/  @!P0 PRMT R92, R28, 0x7610, R92 ;  /* 0x000076101c5c8816 */ /* 0x010fe4000000005c */
[----:B------:R-:W-:-:S02]  /*146f0*/  @!P0 PRMT R91, R29, 0x7610, R91 ;  /* 0x000076101d5b8816 */ /* 0x000fc4000000005b */
[----:B------:R-:W-:Y:S02]  /*14700*/  @!P0 PRMT R92, R92, 0x7610, R28 ;  /* 0x000076105c5c8816 */ /* 0x000fe4000000001c */
[----:B------:R-:W-:Y:S02]  /*14710*/  @!P0 PRMT R91, R91, 0x7610, R29 ;  /* 0x000076105b5b8816 */ /* 0x000fe4000000001d */
[C---:B------:R-:W-:Y:S02]  /*14720*/  LOP3.LUT R28, R25.reuse, 0xf000f, RZ, 0xc0, !PT ;  /* 0x000f000f191c7812 */ /* 0x040fe400078ec0ff */
[----:B------:R-:W-:Y:S02]  /*14730*/  LOP3.LUT R29, R25, 0xf000f0, RZ, 0xc0, !PT ;  /* 0x00f000f0191d7812 */ /* 0x000fe400078ec0ff */
[----:B------:R-:W0:Y:S01]  /*14740*/  LDS.64 R24, [UR5+0x208] ;  /* 0x00020805ff187984 */ /* 0x000e220008000a00 */
[----:B------:R-:W-:Y:S02]  /*14750*/  LOP3.LUT R32, R26, 0xf000f, RZ, 0xc0, !PT ;  /* 0x000f000f1a207812 */ /* 0x000fe400078ec0ff */
[----:B------:R-:W-:-:S02]  /*14760*/  LOP3.LUT R34, R34, 0x64006400, RZ, 0xfc, !PT ;  /* 0x6400640022227812 */ /* 0x000fc400078efcff */
[----:B------:R-:W-:Y:S02]  /*14770*/  LOP3.LUT R0, R0, 0x64006400, RZ, 0xfc, !PT ;  /* 0x6400640000007812 */ /* 0x000fe400078efcff */
[----:B------:R-:W-:Y:S02]  /*14780*/  LOP3.LUT R28, R28, 0x64006400, RZ, 0xfc, !PT ;  /* 0x640064001c1c7812 */ /* 0x000fe400078efcff */
        /* <DEDUP_REMOVED lines=11> */
[-C--:B------:R-:W-:Y:S01]  /*14840*/  HFMA2 R86, R3, R8.reuse.H0_H0, -72, -72 ;  /* 0xd480d48003567431 */ /* 0x080fe20000040008 */
[----:B------:R-:W-:Y:S01]  /*14850*/  LOP3.LUT R33, R33, 0x64006400, RZ, 0xfc, !PT ;  /* 0x6400640021217812 */ /* 0x000fe200078efcff */
[----:B------:R-:W-:-:S02]  /*14860*/  HFMA2 R83, R35, R8.H0_H0, -72, -72 ;  /* 0xd480d48023537431 */ /* 0x000fc40000040008 */
[----:B------:R-:W-:Y:S02]  /*14870*/  HADD2.F32 R28, -RZ, R89.H0_H0 ;  /* 0x20000059ff1c7230 */ /* 0x000fe40000004100 */
[----:B------:R-:W-:Y:S02]  /*14880*/  HADD2.F32 R3, -RZ, R88.H0_H0 ;  /* 0x20000058ff037230 */ /* 0x000fe40000004100 */
[----:B------:R-:W-:Y:S02]  /*14890*/  HADD2.F32 R2, -RZ, R76.H0_H0 ;  /* 0x2000004cff027230 */ /* 0x000fe40000004100 */
[----:B------:R-:W-:Y:S01]  /*148a0*/  FFMA.FTZ R34, R0, R41, RZ ;  /* 0x0000002900227223 */ /* 0x000fe200000100ff */
[----:B------:R-:W-:Y:S02]  /*148b0*/  HADD2.F32 R59, -RZ, R87.H1_H1 ;  /* 0x30000057ff3b7230 */ /* 0x000fe40000004100 */
[----:B------:R-:W-:Y:S02]  /*148c0*/  HFMA2 R85, R29, R8.H0_H0, -72, -72 ;  /* 0xd480d4801d557431 */ /* 0x000fe40000040008 */
[----:B------:R-:W-:-:S02]  /*148d0*/  HADD2.F32 R62, -RZ, R89.H1_H1 ;  /* 0x30000059ff3e7230 */ /* 0x000fc40000004100 */
[----:B------:R-:W-:Y:S02]  /*148e0*/  HFMA2 R84, R33, R8.H0_H0, -72, -72 ;  /* 0xd480d48021547431 */ /* 0x000fe40000040008 */
[----:B------:R-:W-:Y:S02]  /*148f0*/  HADD2.F32 R61, -RZ, R88.H1_H1 ;  /* 0x30000058ff3d7230 */ /* 0x000fe40000004100 */
[-C--:B------:R-:W-:Y:S01]  /*14900*/  FFMA.FTZ R29, R28, R41.reuse, RZ ;  /* 0x000000291c1d7223 */ /* 0x080fe200000100ff */
[----:B------:R-:W-:Y:S02]  /*14910*/  HADD2.F32 R60, -RZ, R76.H1_H1 ;  /* 0x3000004cff3c7230 */ /* 0x000fe40000004100 */
[-C--:B------:R-:W-:Y:S01]  /*14920*/  FFMA.FTZ R32, R3, R41.reuse, RZ ;  /* 0x0000002903207223 */ /* 0x080fe200000100ff */
[----:B------:R-:W-:Y:S01]  /*14930*/  FFMA.FTZ R33, R2, R41, RZ ;  /* 0x0000002902217223 */ /* 0x000fe200000100ff */
        /* <DEDUP_REMOVED lines=8> */
[----:B------:R-:W-:Y:S02]  /*149c0*/  HADD2.F32 R51, -RZ, R83.H1_H1 ;  /* 0x30000053ff337230 */ /* 0x000fe40000004100 */
[----:B------:R-:W-:Y:S01]  /*149d0*/  FFMA.FTZ R34, R55, R40, R34 ;  /* 0x0000002837227223 */ /* 0x000fe20000010022 */
[----:B------:R-:W-:-:S02]  /*149e0*/  HADD2.F32 R54, -RZ, R86.H1_H1 ;  /* 0x30000056ff367230 */ /* 0x000fc40000004100 */
[-C--:B------:R-:W-:Y:S01]  /*149f0*/  FFMA.FTZ R29, R58, R40.reuse, R29 ;  /* 0x000000283a1d7223 */ /* 0x080fe2000001001d */
[----:B------:R-:W-:Y:S02]  /*14a00*/  HADD2.F32 R53, -RZ, R85.H1_H1 ;  /* 0x30000055ff357230 */ /* 0x000fe40000004100 */
[-C--:B------:R-:W-:Y:S01]  /*14a10*/  FFMA.FTZ R32, R57, R40.reuse, R32 ;  /* 0x0000002839207223 */ /* 0x080fe20000010020 */
[----:B------:R-:W-:Y:S02]  /*14a20*/  HADD2.F32 R52, -RZ, R84.H1_H1 ;  /* 0x30000054ff347230 */ /* 0x000fe40000004100 */
[----:B------:R-:W-:Y:S01]  /*14a30*/  FFMA.FTZ R33, R56, R40, R33 ;  /* 0x0000002838217223 */ /* 0x000fe20000010021 */
[----:B------:R-:W-:Y:S01]  /*14a40*/  SHF.R.U32.HI R26, RZ, 0x8, R26 ;  /* 0x00000008ff1a7819 */ /* 0x000fe2000001161a */
[----:B------:R-:W-:Y:S01]  /*14a50*/  FFMA.FTZ R42, R51, R39, R34 ;  /* 0x00000027332a7223 */ /* 0x000fe20000010022 */
[----:B------:R-:W-:Y:S01]  /*14a60*/  SHF.R.U32.HI R27, RZ, 0x8, R27 ;  /* 0x00000008ff1b7819 */ /* 0x000fe2000001161b */
[----:B0-----:R-:W-:-:S02]  /*14a70*/  HADD2.F32 R34, -RZ, R24.H0_H0 ;  /* 0x20000018ff227230 */ /* 0x001fc40000004100 */
[----:B------:R-:W-:Y:S01]  /*14a80*/  HADD2.F32 R38, -RZ, R24.H1_H1 ;  /* 0x30000018ff267230 */ /* 0x000fe20000004100 */
[----:B------:R-:W-:Y:S01]  /*14a90*/  LOP3.LUT R24, R30, 0xf000f, RZ, 0xc0, !PT ;  /* 0x000f000f1e187812 */ /* 0x000fe200078ec0ff */
[-C--:B------:R-:W-:Y:S01]  /*14aa0*/  FFMA.FTZ R35, R54, R39.reuse, R29 ;  /* 0x0000002736237223 */ /* 0x080fe2000001001d */
[-C--:B------:R-:W-:Y:S01]  /*14ab0*/  FFMA.FTZ R40, R53, R39.reuse, R32 ;  /* 0x0000002735287223 */ /* 0x080fe20000010020 */
[----:B------:R-:W-:Y:S01]  /*14ac0*/  FFMA.FTZ R41, R52, R39, R33 ;  /* 0x0000002734297223 */ /* 0x000fe20000010021 */
[----:B------:R-:W-:Y:S02]  /*14ad0*/  LOP3.LUT R29, R23, 0xf000f, RZ, 0xc0, !PT ;  /* 0x000f000f171d7812 */ /* 0x000fe400078ec0ff */
[----:B------:R-:W-:Y:S02]  /*14ae0*/  LOP3.LUT R32, R26, 0xf000f, RZ, 0xc0, !PT ;  /* 0x000f000f1a207812 */ /* 0x000fe400078ec0ff */
        /* <DEDUP_REMOVED lines=13> */
[--C-:B------:R-:W-:Y:S01]  /*14bc0*/  HADD2.F32 R43, -RZ, R25.reuse.H0_H0 ;  /* 0x20000019ff2b7230 */ /* 0x100fe20000004100 */
[----:B------:R-:W-:Y:S01]  /*14bd0*/  LOP3.LUT R23, R30, 0x64006400, RZ, 0xfc, !PT ;  /* 0x640064001e177812 */ /* 0x000fe200078efcff */
[----:B------:R-:W-:Y:S01]  /*14be0*/  HADD2.F32 R33, -RZ, R25.H1_H1 ;  /* 0x30000019ff217230 */ /* 0x000fe20000004100 */
[----:B------:R-:W-:Y:S01]  /*14bf0*/  LOP3.LUT R77, R24, 0x64006400, RZ, 0xfc, !PT ;  /* 0x64006400184d7812 */ /* 0x000fe200078efcff */
[----:B------:R-:W-:Y:S01]  /*14c00*/  HADD2.F32 R50, -RZ, R79.H0_H0 ;  /* 0x2000004fff327230 */ /* 0x000fe20000004100 */
[----:B------:R-:W-:-:S02]  /*14c10*/  LOP3.LUT R25, R26, 0x64006400, RZ, 0xfc, !PT ;  /* 0x640064001a197812 */ /* 0x000fc400078efcff */
[----:B------:R-:W-:Y:S01]  /*14c20*/  LOP3.LUT R27, R27, 0x64006400, RZ, 0xfc, !PT ;  /* 0x640064001b1b7812 */ /* 0x000fe200078efcff */
[----:B------:R-:W-:Y:S02]  /*14c30*/  HADD2.F32 R49, -RZ, R82.H0_H0 ;  /* 0x20000052ff317230 */ /* 0x000fe40000004100 */
[----:B------:R-:W-:Y:S02]  /*14c40*/  HADD2.F32 R48, -RZ, R81.H0_H0 ;  /* 0x20000051ff307230 */ /* 0x000fe40000004100 */
[----:B------:R-:W-:Y:S02]  /*14c50*/  HADD2.F32 R47, -RZ, R80.H0_H0 ;  /* 0x20000050ff2f7230 */ /* 0x000fe40000004100 */
[-C--:B------:R-:W-:Y:S02]  /*14c60*/  HFMA2 R78, R23, R8.reuse.H0_H0, -72, -72 ;  /* 0xd480d480174e7431 */ /* 0x080fe40000040008 */
[----:B------:R-:W-:Y:S02]  /*14c70*/  HADD2.F32 R46, -RZ, R79.H1_H1 ;  /* 0x3000004fff2e7230 */ /* 0x000fe40000004100 */
[----:B------:R-:W-:-:S02]  /*14c80*/  HFMA2 R77, R77, R8.H0_H0, -72, -72 ;  /* 0xd480d4804d4d7431 */ /* 0x000fc40000040008 */
[----:B------:R-:W-:Y:S02]  /*14c90*/  HADD2.F32 R45, -RZ, R82.H1_H1 ;  /* 0x30000052ff2d7230 */ /* 0x000fe40000004100 */
[-C--:B------:R-:W-:Y:S02]  /*14ca0*/  HFMA2 R74, R25, R8.reuse.H0_H0, -72, -72 ;  /* 0xd480d480194a7431 */ /* 0x080fe40000040008 */
[----:B------:R-:W-:Y:S02]  /*14cb0*/  HADD2.F32 R44, -RZ, R81.H1_H1 ;  /* 0x30000051ff2c7230 */ /* 0x000fe40000004100 */
[----:B------:R-:W-:Y:S02]  /*14cc0*/  HFMA2 R75, R27, R8.H0_H0, -72, -72 ;  /* 0xd480d4801b4b7431 */ /* 0x000fe40000040008 */
[----:B------:R-:W-:Y:S02]  /*14cd0*/  HADD2.F32 R29, -RZ, R80.H1_H1 ;  /* 0x30000050ff1d7230 */ /* 0x000fe40000004100 */
[-C--:B------:R-:W-:Y:S01]  /*14ce0*/  FFMA.FTZ R35, R50, R34.reuse, R35 ;  /* 0x0000002232237223 */ /* 0x080fe20000010023 */
[-C--:B------:R-:W-:Y:S01]  /*14cf0*/  FFMA.FTZ R40, R49, R34.reuse, R40 ;  /* 0x0000002231287223 */ /* 0x080fe20000010028 */
[-C--:B------:R-:W-:Y:S01]  /*14d00*/  FFMA.FTZ R41, R48, R34.reuse, R41 ;  /* 0x0000002230297223 */ /* 0x080fe20000010029 */
[----:B------:R-:W-:Y:S01]  /*14d10*/  FFMA.FTZ R42, R47, R34, R42 ;  /* 0x000000222f2a7223 */ /* 0x000fe2000001002a */
        /* <DEDUP_REMOVED lines=9> */
[----:B------:R-:W-:-:S02]  /*14db0*/  HADD2.F32 R67, -RZ, R78.H1_H1 ;  /* 0x3000004eff437230 */ /* 0x000fc40000004100 */
[-C--:B------:R-:W-:Y:S01]  /*14dc0*/  FFMA.FTZ R35, R64, R43.reuse, R35 ;  /* 0x0000002b40237223 */ /* 0x080fe20000010023 */
[----:B------:R-:W-:Y:S02]  /*14dd0*/  HADD2.F32 R68, -RZ, R77.H1_H1 ;  /* 0x3000004dff447230 */ /* 0x000fe40000004100 */
[-C--:B------:R-:W-:Y:S01]  /*14de0*/  FFMA.FTZ R34, R65, R43.reuse, R34 ;  /* 0x0000002b41227223 */ /* 0x080fe20000010022 */
[----:B------:R-:W-:Y:S02]  /*14df0*/  HADD2.F32 R69, -RZ, R74.H1_H1 ;  /* 0x3000004aff457230 */ /* 0x000fe40000004100 */
[----:B------:R-:W-:Y:S01]  /*14e00*/  FFMA.FTZ R71, R66, R43, R71 ;  /* 0x0000002b42477223 */ /* 0x000fe20000010047 */
[----:B------:R-:W-:Y:S02]  /*14e10*/  HADD2.F32 R70, -RZ, R75.H1_H1 ;  /* 0x3000004bff467230 */ /* 0x000fe40000004100 */
[-C--:B------:R-:W-:Y:S01]  /*14e20*/  FFMA.FTZ R25, R67, R33.reuse, R32 ;  /* 0x0000002143197223 */ /* 0x080fe20000010020 */
[-C--:B------:R-:W-:Y:S01]  /*14e30*/  FFMA.FTZ R24, R68, R33.reuse, R35 ;  /* 0x0000002144187223 */ /* 0x080fe20000010023 */
[----:B------:R-:W-:Y:S01]  /*14e40*/  FFMA.FTZ R27, R69, R33, R34 ;  /* 0x00000021451b7223 */ /* 0x000fe20000010022 */
[----:B------:R-:W-:-:S02]  /*14e50*/  HADD2.F32 R34, -RZ, R92.H0_H0 ;  /* 0x2000005cff227230 */ /* 0x000fc40000004100 */
[----:B------:R-:W-:Y:S01]  /*14e60*/  FFMA.FTZ R26, R70, R33, R71 ;  /* 0x00000021461a7223 */ /* 0x000fe20000010047 */
[----:B------:R-:W-:Y:S01]  /*14e70*/  HADD2.F32 R33, -RZ, R92.H1_H1 ;  /* 0x3000005cff217230 */ /* 0x000fe20000004100 */
[----:B------:R-:W0:Y:S01]  /*14e80*/  LDS.64 R40, [UR5+0x280] ;  /* 0x00028005ff287984 */ /* 0x000e220008000a00 */
[--C-:B------:R-:W-:Y:S02]  /*14e90*/  HADD2.F32 R32, -RZ, R91.reuse.H0_H0 ;  /* 0x2000005bff207230 */ /* 0x100fe40000004100 */
[----:B------:R-:W-:Y:S02]  /*14ea0*/  HADD2.F32 R23, -RZ, R91.H1_H1 ;  /* 0x3000005bff177230 */ /* 0x000fe40000004100 */
[----:B------:R-:W-:Y:S01]  /*14eb0*/  FMUL.FTZ R35, R25, R34 ;  /* 0x0000002219237220 */ /* 0x000fe20000410000 */
[----:B------:R-:W-:Y:S01]  /*14ec0*/  FMUL.FTZ R73, R24, R33 ;  /* 0x0000002118497220 */ /* 0x000fe20000410000 */
[----:B------:R-:W-:Y:S01]  /*14ed0*/  FMUL.FTZ R72, R27, R32 ;  /* 0x000000201b487220 */ /* 0x000fe20000410000 */
[----:B------:R-:W1:Y:S01]  /*14ee0*/  LDS.64 R38, [UR5+0x288] ;  /* 0x00028805ff267984 */ /* 0x000e620008000a00 */
[----:B------:R-:W-:Y:S01]  /*14ef0*/  FMUL.FTZ R71, R26, R23 ;  /* 0x000000171a477220 */ /* 0x000fe20000410000 */
[----:B---3--:R-:W-:-:S02]  /*14f00*/  @!P0 IADD3 R93, R31, R96, RZ ;  /* 0x000000601f5d8210 */ /* 0x008fc40007ffe0ff */
[----:B------:R-:W-:Y:S02]  /*14f10*/  F2FP.F16.F32.PACK_AB R35, RZ, R35 ;  /* 0x00000023ff23723e */ /* 0x000fe400000000ff */
[----:B------:R-:W-:Y:S02]  /*14f20*/  F2FP.F16.F32.PACK_AB R73, RZ, R73 ;  /* 0x00000049ff49723e */ /* 0x000fe400000000ff */
[----:B------:R-:W-:Y:S02]  /*14f30*/  F2FP.F16.F32.PACK_AB R72, RZ, R72 ;  /* 0x00000048ff48723e */ /* 0x000fe400000000ff */
[----:B------:R-:W-:Y:S01]  /*14f40*/  F2FP.F16.F32.PACK_AB R71, RZ, R71 ;  /* 0x00000047ff47723e */ /* 0x000fe200000000ff */
[----:B------:R-:W-:Y:S06]  /*14f50*/  @!P1 BRA `(.L_x_1726) ;  /* 0x0000000400689947 */ /* 0x000fec0003800000 */
[----:B------:R-:W2:Y:S01]  /*14f60*/  LDS.64 R26, [UR5] ;  /* 0x00000005ff1a7984 */ /* 0x000ea20008000a00 */
[----:B------:R-:W-:Y:S02]  /*14f70*/  HADD2.F32 R24, -RZ, R89.H0_H0 ;  /* 0x20000059ff187230 */ /* 0x000fe40000004100 */
[--C-:B------:R-:W-:Y:S01]  /*14f80*/  HADD2.F32 R102, -RZ, R88.reuse.H0_H0 ;  /* 0x20000058ff667230 */ /* 0x100fe20000004100 */
[----:B------:R-:W3:Y:S01]  /*14f90*/  LDS.64 R42, [UR5+0x8] ;  /* 0x00000805ff2a7984 */ /* 0x000ee20008000a00 */
[----:B------:R-:W-:Y:S02]  /*14fa0*/  HADD2.F32 R30, -RZ, R87.H0_H0 ;  /* 0x20000057ff1e7230 */ /* 0x000fe40000004100 */
[----:B------:R-:W-:Y:S02]  /*14fb0*/  HADD2.F32 R90, -RZ, R89.H1_H1 ;  /* 0x30000059ff5a7230 */ /* 0x000fe40000004100 */
[----:B------:R-:W-:Y:S02]  /*14fc0*/  HADD2.F32 R104, -RZ, R88.H1_H1 ;  /* 0x30000058ff687230 */ /* 0x000fe40000004100 */
[----:B--2---:R-:W-:-:S02]  /*14fd0*/  HADD2.F32 R25, -RZ, R26.H0_H0 ;  /* 0x2000001aff197230 */ /* 0x004fc40000004100 */
[----:B------:R-:W-:Y:S02]  /*14fe0*/  HADD2.F32 R103, -RZ, R26.H1_H1 ;  /* 0x3000001aff677230 */ /* 0x000fe40000004100 */
[--C-:B------:R-:W-:Y:S02]  /*14ff0*/  HADD2.F32 R26, -RZ, R76.reuse.H0_H0 ;  /* 0x2000004cff1a7230 */ /* 0x100fe40000004100 */
[----:B------:R-:W-:Y:S01]  /*15000*/  FFMA.FTZ R105, R24, R25, RZ ;  /* 0x0000001918697223 */ /* 0x000fe200000100ff */
[C---:B------:R-:W-:Y:S01]  /*15010*/  FFMA.FTZ R102, R25.reuse, R102, RZ ;  /* 0x0000006619667223 */ /* 0x040fe200000100ff */
[C---:B------:R-:W-:Y:S01]  /*15020*/  FFMA.FTZ R107, R25.reuse, R30, RZ ;  /* 0x0000001e196b7223 */ /* 0x040fe200000100ff */
[----:B------:R-:W-:Y:S02]  /*15030*/  HADD2.F32 R31, -RZ, R27.H0_H0 ;  /* 0x2000001bff1f7230 */ /* 0x000fe40000004100 */
[----:B------:R-:W-:Y:S01]  /*15040*/  FFMA.FTZ R106, R25, R26, RZ ;  /* 0x0000001a196a7223 */ /* 0x000fe200000100ff */
[----:B------:R-:W-:-:S02]  /*15050*/  HADD2.F32 R26, -RZ, R76.H1_H1 ;  /* 0x3000004cff1a7230 */ /* 0x000fc40000004100 */
[----:B------:R-:W-:Y:S01]  /*15060*/  FFMA.FTZ R90, R90, R103, R105 ;  /* 0x000000675a5a7223 */ /* 0x000fe20000010069 */
[----:B------:R-:W-:Y:S02]  /*15070*/  HADD2.F32 R25, -RZ, R86.H0_H0 ;  /* 0x20000056ff197230 */ /* 0x000fe40000004100 */
[C---:B------:R-:W-:Y:S01]  /*15080*/  FFMA.FTZ R102, R103.reuse, R104, R102 ;  /* 0x0000006867667223 */ /* 0x040fe20000010066 */
[----:B------:R-:W-:Y:S02]  /*15090*/  HADD2.F32 R30, -RZ, R87.H1_H1 ;  /* 0x30000057ff1e7230 */ /* 0x000fe40000004100 */
[----:B------:R-:W-:Y:S01]  /*150a0*/  FFMA.FTZ R26, R103, R26, R106 ;  /* 0x0000001a671a7223 */ /* 0x000fe2000001006a */
[----:B------:R-:W-:Y:S02]  /*150b0*/  HADD2.F32 R105, -RZ, R84.H0_H0 ;  /* 0x20000054ff697230 */ /* 0x000fe40000004100 */
[----:B------:R-:W-:Y:S01]  /*150c0*/  FFMA.FTZ R25, R25, R31, R90 ;  /* 0x0000001f19197223 */ /* 0x000fe2000001005a */
[----:B------:R-:W-:-:S02]  /*150d0*/  HADD2.F32 R24, -RZ, R85.H0_H0 ;  /* 0x20000055ff187230 */ /* 0x000fc40000004100 */
[----:B------:R-:W-:Y:S01]  /*150e0*/  FFMA.FTZ R104, R103, R30, R107 ;  /* 0x0000001e67687223 */ /* 0x000fe2000001006b */
[----:B------:R-:W-:Y:S02]  /*150f0*/  HADD2.F32 R90, -RZ, R83.H0_H0 ;  /* 0x20000053ff5a7230 */ /* 0x000fe40000004100 */
[C---:B------:R-:W-:Y:S01]  /*15100*/  FFMA.FTZ R105, R31.reuse, R105, R26 ;  /* 0x000000691f697223 */ /* 0x040fe2000001001a */
[----:B------:R-:W-:Y:S02]  /*15110*/  HADD2.F32 R27, -RZ, R27.H1_H1 ;  /* 0x3000001bff1b7230 */ /* 0x000fe40000004100 */
[C---:B------:R-:W-:Y:S01]  /*15120*/  FFMA.FTZ R102, R31.reuse, R24, R102 ;  /* 0x000000181f667223 */ /* 0x040fe20000010066 */
[----:B------:R-:W-:Y:S02]  /*15130*/  HADD2.F32 R26, -RZ, R85.H1_H1 ;  /* 0x30000055ff1a7230 */ /* 0x000fe40000004100 */
[----:B------:R-:W-:Y:S01]  /*15140*/  FFMA.FTZ R103, R31, R90, R104 ;  /* 0x0000005a1f677223 */ /* 0x000fe20000010068 */
[----:B------:R-:W-:-:S02]  /*15150*/  HADD2.F32 R30, -RZ, R84.H1_H1 ;  /* 0x30000054ff1e7230 */ /* 0x000fc40000004100 */
[----:B------:R-:W-:Y:S02]  /*15160*/  HADD2.F32 R24, -RZ, R86.H1_H1 ;  /* 0x30000056ff187230 */ /* 0x000fe40000004100 */
[C---:B------:R-:W-:Y:S01]  /*15170*/  FFMA.FTZ R31, R27.reuse, R26, R102 ;  /* 0x0000001a1b1f7223 */ /* 0x040fe20000010066 */
[----:B------:R-:W-:Y:S02]  /*15180*/  HADD2.F32 R106, -RZ, R83.H1_H1 ;  /* 0x30000053ff6a7230 */ /* 0x000fe40000004100 */
[C---:B------:R-:W-:Y:S01]  /*15190*/  FFMA.FTZ R105, R27.reuse, R30, R105 ;  /* 0x0000001e1b697223 */ /* 0x040fe20000010069 */
[----:B---3--:R-:W-:Y:S02]  /*151a0*/  HADD2.F32 R30, -RZ, R42.H0_H0 ;  /* 0x2000002aff1e7230 */ /* 0x008fe40000004100 */
        /* <DEDUP_REMOVED lines=14> */
[----:B------:R-:W-:Y:S01]  /*15290*/  FFMA.FTZ R27, R27, R42, R26 ;  /* 0x0000002a1b1b7223 */ /* 0x000fe2000001001a */
[----:B------:R-:W-:Y:S02]  /*152a0*/  HADD2.F32 R105, -RZ, R80.H1_H1 ;  /* 0x30000050ff697230 */ /* 0x000fe40000004100 */
[C---:B------:R-:W-:Y:S01]  /*152b0*/  FFMA.FTZ R25, R42.reuse, R25, R31 ;  /* 0x000000192a197223 */ /* 0x040fe2000001001f */
        /* <DEDUP_REMOVED lines=18> */
[--C-:B------:R-:W-:Y:S02]  /*153e0*/  HADD2.F32 R27, -RZ, R92.reuse.H0_H0 ;  /* 0x2000005cff1b7230 */ /* 0x100fe40000004100 */
[C---:B------:R-:W-:Y:S01]  /*153f0*/  FFMA.FTZ R25, R43.reuse, R90, R25 ;  /* 0x0000005a2b197223 */ /* 0x040fe20000010019 */
        /* <DEDUP_REMOVED lines=16> */
.L_x_1726:
[----:B------:R-:W-:Y:S05]  /*15500*/  @!P2 BRA `(.L_x_1727) ;  /* 0x000000040068a947 */ /* 0x000fea0003800000 */
[----:B------:R-:W2:Y:S01]  /*15510*/  LDS.64 R24, [UR5+0x80] ;  /* 0x00008005ff187984 */ /* 0x000ea20008000a00 */
[----:B------:R-:W-:Y:S02]  /*15520*/  HADD2.F32 R26, -RZ, R76.H0_H0 ;  /* 0x2000004cff1a7230 */ /* 0x000fe40000004100 */
[----:B------:R-:W-:Y:S01]  /*15530*/  HADD2.F32 R27, -RZ, R87.H0_H0 ;  /* 0x20000057ff1b7230 */ /* 0x000fe20000004100 */
[----:B------:R-:W3:Y:S01]  /*15540*/  LDS.64 R30, [UR5+0x88] ;  /* 0x00008805ff1e7984 */ /* 0x000ee20008000a00 */
[----:B------:R-:W-:Y:S02]  /*15550*/  HADD2.F32 R104, -RZ, R89.H1_H1 ;  /* 0x30000059ff687230 */ /* 0x000fe40000004100 */
[----:B------:R-:W-:Y:S02]  /*15560*/  HADD2.F32 R106, -RZ, R88.H1_H1 ;  /* 0x30000058ff6a7230 */ /* 0x000fe40000004100 */
[----:B------:R-:W-:Y:S02]  /*15570*/  HADD2.F32 R107, -RZ, R84.H0_H0 ;  /* 0x20000054ff6b7230 */ /* 0x000fe40000004100 */
[----:B--2---:R-:W-:-:S02]  /*15580*/  HADD2.F32 R90, -RZ, R24.H0_H0 ;  /* 0x20000018ff5a7230 */ /* 0x004fc40000004100 */
[----:B------:R-:W-:Y:S02]  /*15590*/  HADD2.F32 R102, -RZ, R24.H1_H1 ;  /* 0x30000018ff667230 */ /* 0x000fe40000004100 */
[----:B------:R-:W-:Y:S02]  /*155a0*/  HADD2.F32 R24, -RZ, R89.H0_H0 ;  /* 0x20000059ff187230 */ /* 0x000fe40000004100 */
[-C--:B------:R-:W-:Y:S01]  /*155b0*/  FFMA.FTZ R105, R26, R90.reuse, RZ ;  /* 0x0000005a1a697223 */ /* 0x080fe200000100ff */
[--C-:B------:R-:W-:Y:S02]  /*155c0*/  HADD2.F32 R43, -RZ, R25.reuse.H0_H0 ;  /* 0x20000019ff2b7230 */ /* 0x100fe40000004100 */
[-C--:B------:R-:W-:Y:S01]  /*155d0*/  FFMA.FTZ R27, R27, R90.reuse, RZ ;  /* 0x0000005a1b1b7223 */ /* 0x080fe200000100ff */
[----:B------:R-:W-:Y:S02]  /*155e0*/  HADD2.F32 R42, -RZ, R25.H1_H1 ;  /* 0x30000019ff2a7230 */ /* 0x000fe40000004100 */
[----:B------:R-:W-:Y:S01]  /*155f0*/  FFMA.FTZ R103, R24, R90, RZ ;  /* 0x0000005a18677223 */ /* 0x000fe200000100ff */
[----:B------:R-:W-:-:S03]  /*15600*/  HADD2.F32 R25, -RZ, R88.H0_H0 ;  /* 0x20000058ff197230 */ /* 0x000fc60000004100 */
[----:B------:R-:W-:Y:S01]  /*15610*/  FFMA.FTZ R24, R104, R102, R103 ;  /* 0x0000006668187223 */ /* 0x000fe20000010067 */
[----:B------:R-:W-:Y:S02]  /*15620*/  HADD2.F32 R104, -RZ, R87.H1_H1 ;  /* 0x30000057ff687230 */ /* 0x000fe40000004100 */
[----:B------:R-:W-:Y:S01]  /*15630*/  FFMA.FTZ R25, R25, R90, RZ ;  /* 0x0000005a19197223 */ /* 0x000fe200000100ff */
[----:B------:R-:W-:Y:S02]  /*15640*/  HADD2.F32 R90, -RZ, R76.H1_H1 ;  /* 0x3000004cff5a7230 */ /* 0x000fe40000004100 */
[----:B------:R-:W-:Y:S02]  /*15650*/  HADD2.F32 R103, -RZ, R85.H0_H0 ;  /* 0x20000055ff677230 */ /* 0x000fe40000004100 */
[-C--:B------:R-:W-:Y:S01]  /*15660*/  FFMA.FTZ R26, R106, R102.reuse, R25 ;  /* 0x000000666a1a7223 */ /* 0x080fe20000010019 */
[----:B------:R-:W-:Y:S02]  /*15670*/  HADD2.F32 R25, -RZ, R86.H0_H0 ;  /* 0x20000056ff197230 */ /* 0x000fe40000004100 */
[----:B------:R-:W-:Y:S01]  /*15680*/  FFMA.FTZ R90, R90, R102, R105 ;  /* 0x000000665a5a7223 */ /* 0x000fe20000010069 */
[----:B------:R-:W-:-:S02]  /*15690*/  HADD2.F32 R105, -RZ, R83.H0_H0 ;  /* 0x20000053ff697230 */ /* 0x000fc40000004100 */
[----:B------:R-:W-:Y:S01]  /*156a0*/  FFMA.FTZ R102, R104, R102, R27 ;  /* 0x0000006668667223 */ /* 0x000fe2000001001b */
[-C--:B------:R-:W-:Y:S01]  /*156b0*/  FFMA.FTZ R27, R103, R43.reuse, R26 ;  /* 0x0000002b671b7223 */ /* 0x080fe2000001001a */
[-C--:B------:R-:W-:Y:S01]  /*156c0*/  FFMA.FTZ R25, R25, R43.reuse, R24 ;  /* 0x0000002b19197223 */ /* 0x080fe20000010018 */
[-C--:B------:R-:W-:Y:S01]  /*156d0*/  FFMA.FTZ R103, R107, R43.reuse, R90 ;  /* 0x0000002b6b677223 */ /* 0x080fe2000001005a */
[----:B------:R-:W-:Y:S02]  /*156e0*/  HADD2.F32 R24, -RZ, R86.H1_H1 ;  /* 0x30000056ff187230 */ /* 0x000fe40000004100 */
[----:B------:R-:W-:Y:S01]  /*156f0*/  FFMA.FTZ R43, R105, R43, R102 ;  /* 0x0000002b692b7223 */ /* 0x000fe20000010066 */
        /* <DEDUP_REMOVED lines=16> */
[----:B------:R-:W-:Y:S02]  /*15800*/  HADD2.F32 R90, -RZ, R79.H1_H1 ;  /* 0x3000004fff5a7230 */ /* 0x000fe40000004100 */
        /* <DEDUP_REMOVED lines=15> */
[----:B------:R-:W-:Y:S02]  /*15900*/  HADD2.F32 R25, -RZ, R78.H1_H1 ;  /* 0x3000004eff197230 */ /* 0x000fe40000004100 */
[----:B------:R-:W-:Y:S01]  /*15910*/  FFMA.FTZ R42, R42, R24, R103 ;  /* 0x000000182a2a7223 */ /* 0x000fe20000010067 */
[----:B------:R-:W-:Y:S02]  /*15920*/  HADD2.F32 R27, -RZ, R77.H1_H1 ;  /* 0x3000004dff1b7230 */ /* 0x000fe40000004100 */
[--C-:B------:R-:W-:Y:S02]  /*15930*/  HADD2.F32 R90, -RZ, R75.reuse.H0_H0 ;  /* 0x2000004bff5a7230 */ /* 0x100fe40000004100 */
[-C--:B------:R-:W-:Y:S01]  /*15940*/  FFMA.FTZ R26, R25, R31.reuse, R26 ;  /* 0x0000001f191a7223 */ /* 0x080fe2000001001a */
[----:B------:R-:W-:Y:S02]  /*15950*/  HADD2.F32 R105, -RZ, R74.H1_H1 ;  /* 0x3000004aff697230 */ /* 0x000fe40000004100 */
[----:B------:R-:W-:Y:S01]  /*15960*/  FFMA.FTZ R30, R27, R31, R30 ;  /* 0x0000001f1b1e7223 */ /* 0x000fe2000001001e */
[----:B------:R-:W-:-:S02]  /*15970*/  HADD2.F32 R103, -RZ, R75.H1_H1 ;  /* 0x3000004bff677230 */ /* 0x000fc40000004100 */
[----:B------:R-:W-:Y:S01]  /*15980*/  FFMA.FTZ R24, R90, R24, R43 ;  /* 0x000000185a187223 */ /* 0x000fe2000001002b */
[--C-:B------:R-:W-:Y:S02]  /*15990*/  HADD2.F32 R25, -RZ, R92.reuse.H0_H0 ;  /* 0x2000005cff197230 */ /* 0x100fe40000004100 */
[-C--:B------:R-:W-:Y:S01]  /*159a0*/  FFMA.FTZ R42, R105, R31.reuse, R42 ;  /* 0x0000001f692a7223 */ /* 0x080fe2000001002a */
[----:B------:R-:W-:Y:S02]  /*159b0*/  HADD2.F32 R27, -RZ, R92.H1_H1 ;  /* 0x3000005cff1b7230 */ /* 0x000fe40000004100 */
[----:B------:R-:W-:Y:S01]  /*159c0*/  FFMA.FTZ R24, R103, R31, R24 ;  /* 0x0000001f67187223 */ /* 0x000fe20000010018 */
[--C-:B------:R-:W-:Y:S02]  /*159d0*/  HADD2.F32 R43, -RZ, R91.reuse.H0_H0 ;  /* 0x2000005bff2b7230 */ /* 0x100fe40000004100 */
[----:B------:R-:W-:Y:S01]  /*159e0*/  FMUL.FTZ R26, R25, R26 ;  /* 0x0000001a191a7220 */ /* 0x000fe20000410000 */
[----:B------:R-:W-:-:S02]  /*159f0*/  HADD2.F32 R105, -RZ, R91.H1_H1 ;  /* 0x3000005bff697230 */ /* 0x000fc40000004100 */
[----:B------:R-:W-:Y:S01]  /*15a00*/  FMUL.FTZ R30, R27, R30 ;  /* 0x0000001e1b1e7220 */ /* 0x000fe20000410000 */
[----:B------:R-:W-:Y:S01]  /*15a10*/  FMUL.FTZ R42, R43, R42 ;  /* 0x0000002a2b2a7220 */ /* 0x000fe20000410000 */
[----:B------:R-:W-:Y:S01]  /*15a20*/  F2FP.F16.F32.PACK_AB R26, RZ, R26 ;  /* 0x0000001aff1a723e */ /* 0x000fe200000000ff */
[----:B------:R-:W-:Y:S02]  /*15a30*/  FMUL.FTZ R24, R105, R24 ;  /* 0x0000001869187220 */ /* 0x000fe40000410000 */
[----:B------:R-:W-:Y:S02]  /*15a40*/  F2FP.F16.F32.PACK_AB R30, RZ, R30 ;  /* 0x0000001eff1e723e */ /* 0x000fe400000000ff */
[----:B------:R-:W-:Y:S02]  /*15a50*/  F2FP.F16.F32.PACK_AB R42, RZ, R42 ;  /* 0x0000002aff2a723e */ /* 0x000fe400000000ff */
[----:B------:R-:W-:Y:S02]  /*15a60*/  F2FP.F16.F32.PACK_AB R24, RZ, R24 ;  /* 0x00000018ff18723e */ /* 0x000fe400000000ff */
[----:B------:R-:W-:-:S02]  /*15a70*/  PRMT R26, R26, 0x5410, R30 ;  /* 0x000054101a1a7816 */ /* 0x000fc4000000001e */
[----:B------:R-:W-:-:S04]  /*15a80*/  PRMT R42, R42, 0x5410, R24 ;  /* 0x000054102a2a7816 */ /* 0x000fc80000000018 */
[----:B------:R-:W-:Y:S01]  /*15a90*/  HFMA2.MMA R20, R26, 1, 1, R20 ;  /* 0x3c003c001a147835 */ /* 0x000fe20000000014 */
[----:B------:R-:W-:-:S10]  /*15aa0*/  HADD2 R19, R42, R19 ;  /* 0x000000132a137230 */ /* 0x000fd40000000000 */
.L_x_1727:
        /* <DEDUP_REMOVED lines=91> */
.L_x_1728:
[----:B------:R-:W-:Y:S05]  /*16060*/  @!P4 BRA `(.L_x_1729) ;  /* 0x000000040068c947 */ /* 0x000fea0003800000 */
[----:B------:R-:W2:Y:S01]  /*16070*/  LDS.64 R24, [UR5+0x180] ;  /* 0x00018005ff187984 */ /* 0x000ea20008000a00 */
[--C-:B------:R-:W-:Y:S02]  /*16080*/  HADD2.F32 R26, -RZ, R76.reuse.H0_H0 ;  /* 0x2000004cff1a7230 */ /* 0x100fe40000004100 */
[----:B------:R-:W-:Y:S01]  /*16090*/  HADD2.F32 R104, -RZ, R89.H1_H1 ;  /* 0x30000059ff687230 */ /* 0x000fe20000004100 */
[----:B------:R-:W3:Y:S01]  /*160a0*/  LDS.64 R30, [UR5+0x188] ;  /* 0x00018805ff1e7984 */ /* 0x000ee20008000a00 */
[----:B------:R-:W-:Y:S02]  /*160b0*/  HADD2.F32 R27, -RZ, R87.H0_H0 ;  /* 0x20000057ff1b7230 */ /* 0x000fe40000004100 */
[----:B------:R-:W-:Y:S02]  /*160c0*/  HADD2.F32 R76, -RZ, R76.H1_H1 ;  /* 0x3000004cff4c7230 */ /* 0x000fe40000004100 */
[--C-:B--2---:R-:W-:Y:S02]  /*160d0*/  HADD2.F32 R43, -RZ, R25.reuse.H0_H0 ;  /* 0x20000019ff2b7230 */ /* 0x104fe40000004100 */
[----:B------:R-:W-:-:S02]  /*160e0*/  HADD2.F32 R42, -RZ, R25.H1_H1 ;  /* 0x30000019ff2a7230 */ /* 0x000fc40000004100 */
[----:B------:R-:W-:Y:S02]  /*160f0*/  HADD2.F32 R90, -RZ, R24.H0_H0 ;  /* 0x20000018ff5a7230 */ /* 0x000fe40000004100 */
[----:B------:R-:W-:Y:S02]  /*16100*/  HADD2.F32 R25, -RZ, R88.H0_H0 ;  /* 0x20000058ff197230 */ /* 0x000fe40000004100 */
[----:B------:R-:W-:Y:S02]  /*16110*/  HADD2.F32 R102, -RZ, R24.H1_H1 ;  /* 0x30000018ff667230 */ /* 0x000fe40000004100 */
[-C--:B------:R-:W-:Y:S01]  /*16120*/  FFMA.FTZ R103, R26, R90.reuse, RZ ;  /* 0x0000005a1a677223 */ /* 0x080fe200000100ff */
[----:B------:R-:W-:Y:S02]  /*16130*/  HADD2.F32 R24, -RZ, R89.H0_H0 ;  /* 0x20000059ff187230 */ /* 0x000fe40000004100 */
[----:B------:R-:W-:Y:S01]  /*16140*/  FFMA.FTZ R25, R25, R90, RZ ;  /* 0x0000005a19197223 */ /* 0x000fe200000100ff */
[----:B------:R-:W-:-:S02]  /*16150*/  HADD2.F32 R88, -RZ, R88.H1_H1 ;  /* 0x30000058ff587230 */ /* 0x000fc40000004100 */
[----:B------:R-:W-:Y:S01]  /*16160*/  FFMA.FTZ R27, R27, R90, RZ ;  /* 0x0000005a1b1b7223 */ /* 0x000fe200000100ff */
[----:B------:R-:W-:Y:S01]  /*16170*/  FFMA.FTZ R76, R76, R102, R103 ;  /* 0x000000664c4c7223 */ /* 0x000fe20000010067 */
[----:B------:R-:W-:Y:S01]  /*16180*/  FFMA.FTZ R89, R24, R90, RZ ;  /* 0x0000005a18597223 */ /* 0x000fe200000100ff */
        /* <DEDUP_REMOVED lines=23> */
[----:B------:R-:W-:-:S02]  /*16300*/  HADD2.F32 R30, -RZ, R30.H1_H1 ;  /* 0x3000001eff1e7230 */ /* 0x000fc40000004100 */
[-C--:B------:R-:W-:Y:S01]  /*16310*/  FFMA.FTZ R25, R42, R24.reuse, R25 ;  /* 0x000000182a197223 */ /* 0x080fe20000010019 */
[----:B------:R-:W-:Y:S02]  /*16320*/  HADD2.F32 R76, -RZ, R79.H1_H1 ;  /* 0x3000004fff4c7230 */ /* 0x000fe40000004100 */
[----:B------:R-:W-:Y:S01]  /*16330*/  FFMA.FTZ R27, R84, R24, R27 ;  /* 0x00000018541b7223 */ /* 0x000fe2000001001b */
[--C-:B------:R-:W-:Y:S02]  /*16340*/  HADD2.F32 R86, -RZ, R81.reuse.H0_H0 ;  /* 0x20000051ff567230 */ /* 0x100fe40000004100 */
[----:B------:R-:W-:Y:S02]  /*16350*/  HADD2.F32 R88, -RZ, R80.H0_H0 ;  /* 0x20000050ff587230 */ /* 0x000fe40000004100 */
[----:B------:R-:W-:Y:S01]  /*16360*/  FFMA.FTZ R25, R76, R30, R25 ;  /* 0x0000001e4c197223 */ /* 0x000fe20000010019 */
[----:B------:R-:W-:Y:S02]  /*16370*/  HADD2.F32 R82, -RZ, R82.H1_H1 ;  /* 0x30000052ff527230 */ /* 0x000fe40000004100 */
[----:B------:R-:W-:Y:S01]  /*16380*/  FFMA.FTZ R87, R86, R24, R87 ;  /* 0x0000001856577223 */ /* 0x000fe20000010057 */
[----:B------:R-:W-:-:S02]  /*16390*/  HADD2.F32 R76, -RZ, R81.H1_H1 ;  /* 0x30000051ff4c7230 */ /* 0x000fc40000004100 */
[----:B------:R-:W-:Y:S01]  /*163a0*/  FFMA.FTZ R43, R88, R24, R43 ;  /* 0x00000018582b7223 */ /* 0x000fe2000001002b */
[----:B------:R-:W-:Y:S02]  /*163b0*/  HADD2.F32 R80, -RZ, R80.H1_H1 ;  /* 0x30000050ff507230 */ /* 0x000fe40000004100 */
[-C--:B------:R-:W-:Y:S01]  /*163c0*/  FFMA.FTZ R27, R82, R30.reuse, R27 ;  /* 0x0000001e521b7223 */ /* 0x080fe2000001001b */
[----:B------:R-:W-:Y:S02]  /*163d0*/  HADD2.F32 R26, -RZ, R31.H0_H0 ;  /* 0x2000001fff1a7230 */ /* 0x000fe40000004100 */
[-C--:B------:R-:W-:Y:S01]  /*163e0*/  FFMA.FTZ R87, R76, R30.reuse, R87 ;  /* 0x0000001e4c577223 */ /* 0x080fe20000010057 */
[----:B------:R-:W-:Y:S02]  /*163f0*/  HADD2.F32 R42, -RZ, R77.H0_H0 ;  /* 0x2000004dff2a7230 */ /* 0x000fe40000004100 */
[----:B------:R-:W-:Y:S01]  /*16400*/  FFMA.FTZ R43, R80, R30, R43 ;  /* 0x0000001e502b7223 */ /* 0x000fe2000001002b */
[----:B------:R-:W-:-:S02]  /*16410*/  HADD2.F32 R24, -RZ, R78.H0_H0 ;  /* 0x2000004eff187230 */ /* 0x000fc40000004100 */
[----:B------:R-:W-:Y:S02]  /*16420*/  HADD2.F32 R31, -RZ, R31.H1_H1 ;  /* 0x3000001fff1f7230 */ /* 0x000fe40000004100 */
[-C--:B------:R-:W-:Y:S01]  /*16430*/  FFMA.FTZ R30, R42, R26.reuse, R27 ;  /* 0x0000001a2a1e7223 */ /* 0x080fe2000001001b */
[----:B------:R-:W-:Y:S02]  /*16440*/  HADD2.F32 R42, -RZ, R74.H0_H0 ;  /* 0x2000004aff2a7230 */ /* 0x000fe40000004100 */
[-C--:B------:R-:W-:Y:S01]  /*16450*/  FFMA.FTZ R24, R24, R26.reuse, R25 ;  /* 0x0000001a18187223 */ /* 0x080fe20000010019 */
[----:B------:R-:W-:Y:S02]  /*16460*/  HADD2.F32 R25, -RZ, R78.H1_H1 ;  /* 0x3000004eff197230 */ /* 0x000fe40000004100 */
[----:B------:R-:W-:Y:S02]  /*16470*/  HADD2.F32 R27, -RZ, R74.H1_H1 ;  /* 0x3000004aff1b7230 */ /* 0x000fe40000004100 */
[----:B------:R-:W-:Y:S01]  /*16480*/  FFMA.FTZ R42, R42, R26, R87 ;  /* 0x0000001a2a2a7223 */ /* 0x000fe20000010057 */
[----:B------:R-:W-:-:S02]  /*16490*/  HADD2.F32 R76, -RZ, R75.H0_H0 ;  /* 0x2000004bff4c7230 */ /* 0x000fc40000004100 */
[-C--:B------:R-:W-:Y:S01]  /*164a0*/  FFMA.FTZ R24, R25, R31.reuse, R24 ;  /* 0x0000001f19187223 */ /* 0x080fe20000010018 */
[----:B------:R-:W-:Y:S02]  /*164b0*/  HADD2.F32 R77, -RZ, R77.H1_H1 ;  /* 0x3000004dff4d7230 */ /* 0x000fe40000004100 */
[-C--:B------:R-:W-:Y:S01]  /*164c0*/  FFMA.FTZ R42, R27, R31.reuse, R42 ;  /* 0x0000001f1b2a7223 */ /* 0x080fe2000001002a */
        /* <DEDUP_REMOVED lines=20> */
.L_x_1729:
[----:B0-----:R-:W-:Y:S01]  /*16610*/  HADD2.F32 R25, -RZ, R40.H0_H0 ;  /* 0x20000028ff197230 */ /* 0x001fe20000004100 */
[----:B------:R-:W0:Y:S01]  /*16620*/  LDS.64 R30, [UR5+0x300] ;  /* 0x00030005ff1e7984 */ /* 0x000e220008000a00 */
[----:B------:R-:W-:Y:S02]  /*16630*/  HADD2 R35, R35.H0_H0, R14.H0_H0 ;  /* 0x2000000e23237230 */ /* 0x000fe40000000800 */
[----:B------:R-:W-:Y:S02]  /*16640*/  HADD2.F32 R40, -RZ, R40.H1_H1 ;  /* 0x30000028ff287230 */ /* 0x000fe40000004100 */
[----:B------:R-:W-:Y:S02]  /*16650*/  HADD2 R42, R73.H0_H0, R14.H1_H1 ;  /* 0x3000000e492a7230 */ /* 0x000fe40000000800 */
[-C--:B------:R-:W-:Y:S01]  /*16660*/  FFMA.FTZ R27, R28, R25.reuse, RZ ;  /* 0x000000191c1b7223 */ /* 0x080fe200000100ff */
[----:B------:R-:W-:Y:S02]  /*16670*/  HADD2 R14, R72.H0_H0, R13.H0_H0 ;  /* 0x2000000d480e7230 */ /* 0x000fe40000000800 */
[-C--:B------:R-:W-:Y:S01]  /*16680*/  FFMA.FTZ R26, R3, R25.reuse, RZ ;  /* 0x00000019031a7223 */ /* 0x080fe200000100ff */
[-C--:B------:R-:W-:Y:S01]  /*16690*/  FFMA.FTZ R43, R2, R25.reuse, RZ ;  /* 0x00000019022b7223 */ /* 0x080fe200000100ff */
[----:B------:R-:W-:Y:S01]  /*166a0*/  FFMA.FTZ R72, R0, R25, RZ ;  /* 0x0000001900487223 */ /* 0x000fe200000100ff */
        /* <DEDUP_REMOVED lines=16> */
[----:B------:R-:W-:-:S02]  /*167b0*/  HADD2.F32 R38, -RZ, R38.H1_H1 ;  /* 0x30000026ff267230 */ /* 0x000fc40000004100 */
[----:B------:R-:W-:Y:S02]  /*167c0*/  HADD2 R13, R71.H0_H0, R13.H1_H1 ;  /* 0x3000000d470d7230 */ /* 0x000fe40000000800 */
[--C-:B------:R-:W-:Y:S02]  /*167d0*/  HADD2.F32 R25, -RZ, R39.reuse.H0_H0 ;  /* 0x20000027ff197230 */ /* 0x100fe40000004100 */
[-C--:B------:R-:W-:Y:S01]  /*167e0*/  FFMA.FTZ R27, R50, R24.reuse, R27 ;  /* 0x00000018321b7223 */ /* 0x080fe2000001001b */
[-C--:B------:R-:W-:Y:S01]  /*167f0*/  FFMA.FTZ R72, R49, R24.reuse, R72 ;  /* 0x0000001831487223 */ /* 0x080fe20000010048 */
[-C--:B------:R-:W-:Y:S01]  /*16800*/  FFMA.FTZ R43, R48, R24.reuse, R43 ;  /* 0x00000018302b7223 */ /* 0x080fe2000001002b */
[----:B------:R-:W-:Y:S01]  /*16810*/  FFMA.FTZ R74, R47, R24, R74 ;  /* 0x000000182f4a7223 */ /* 0x000fe2000001004a */
[-C--:B------:R-:W-:Y:S01]  /*16820*/  FFMA.FTZ R24, R46, R38.reuse, R27 ;  /* 0x000000262e187223 */ /* 0x080fe2000001001b */
[----:B------:R-:W-:Y:S01]  /*16830*/  FFMA.FTZ R27, R45, R38, R72 ;  /* 0x000000262d1b7223 */ /* 0x000fe20000010048 */
[----:B------:R-:W-:-:S02]  /*16840*/  HADD2.F32 R26, -RZ, R39.H1_H1 ;  /* 0x30000027ff1a7230 */ /* 0x000fc40000004100 */
[-C--:B------:R-:W-:Y:S01]  /*16850*/  FFMA.FTZ R72, R44, R38.reuse, R43 ;  /* 0x000000262c487223 */ /* 0x080fe2000001002b */
[----:B------:R-:W-:Y:S01]  /*16860*/  FFMA.FTZ R39, R29, R38, R74 ;  /* 0x000000261d277223 */ /* 0x000fe2000001004a */
[-C--:B------:R-:W-:Y:S01]  /*16870*/  FFMA.FTZ R24, R63, R25.reuse, R24 ;  /* 0x000000193f187223 */ /* 0x080fe20000010018 */
[-C--:B------:R-:W-:Y:S01]  /*16880*/  FFMA.FTZ R27, R64, R25.reuse, R27 ;  /* 0x00000019401b7223 */ /* 0x080fe2000001001b */
[-C--:B------:R-:W-:Y:S01]  /*16890*/  FFMA.FTZ R38, R65, R25.reuse, R72 ;  /* 0x0000001941267223 */ /* 0x080fe20000010048 */
[----:B------:R-:W-:Y:S01]  /*168a0*/  FFMA.FTZ R25, R66, R25, R39 ;  /* 0x0000001942197223 */ /* 0x000fe20000010027 */
[----:B------:R-:W-:-:S04]  /*168b0*/  IMAD.WIDE R36, R100, 0x4, R36 ;  /* 0x0000000464247825 */ /* 0x000fc800078e0224 */
[-C--:B------:R-:W-:Y:S01]  /*168c0*/  FFMA.FTZ R43, R67, R26.reuse, R24 ;  /* 0x0000001a432b7223 */ /* 0x080fe20000010018 */
[-C--:B------:R-:W-:Y:S01]  /*168d0*/  FFMA.FTZ R39, R69, R26.reuse, R38 ;  /* 0x0000001a45277223 */ /* 0x080fe20000010026 */
[-C--:B------:R-:W-:Y:S01]  /*168e0*/  FFMA.FTZ R72, R68, R26.reuse, R27 ;  /* 0x0000001a44487223 */ /* 0x080fe2000001001b */
[----:B------:R-:W-:Y:S01]  /*168f0*/  FFMA.FTZ R38, R70, R26, R25 ;  /* 0x0000001a46267223 */ /* 0x000fe20000010019 */
[--C-:B0-----:R-:W-:Y:S01]  /*16900*/  HADD2.F32 R71, -RZ, R30.reuse.H0_H0 ;  /* 0x2000001eff477230 */ /* 0x101fe20000004100 */
[----:B------:R0:W2:Y:S01]  /*16910*/  LDG.E.128.CONSTANT R24, desc[UR8][R36.64] ;  /* 0x0000000824187981 */ /* 0x0000a2000c1e9d00 */
[--C-:B------:R-:W-:Y:S02]  /*16920*/  HADD2.F32 R74, -RZ, R31.reuse.H0_H0 ;  /* 0x2000001fff4a7230 */ /* 0x100fe40000004100 */
[----:B------:R-:W-:Y:S02]  /*16930*/  HADD2.F32 R73, -RZ, R31.H1_H1 ;  /* 0x3000001fff497230 */ /* 0x000fe40000004100 */
        /* <DEDUP_REMOVED lines=16> */
[----:B------:R-:W-:Y:S01]  /*16a40*/  FFMA.FTZ R74, R51, R73, R74 ;  /* 0x00000049334a7223 */ /* 0x000fe2000001004a */
[----:B------:R-:W-:Y:S02]  /*16a50*/  HADD2.F32 R40, -RZ, R40.H1_H1 ;  /* 0x30000028ff287230 */ /* 0x000fe40000004100 */
[-C--:B------:R-:W-:Y:S01]  /*16a60*/  FFMA.FTZ R53, R48, R0.reuse, R53 ;  /* 0x0000000030357223 */ /* 0x080fe20000010035 */
[----:B------:R-:W-:Y:S01]  /*16a70*/  FFMA.FTZ R74, R47, R0, R74 ;  /* 0x000000002f4a7223 */ /* 0x000fe2000001004a */
[--C-:B------:R-:W-:Y:S02]  /*16a80*/  HADD2.F32 R3, -RZ, R41.reuse.H0_H0 ;  /* 0x20000029ff037230 */ /* 0x100fe40000004100 */
[-C--:B------:R-:W-:Y:S01]  /*16a90*/  FFMA.FTZ R44, R44, R40.reuse, R53 ;  /* 0x000000282c2c7223 */ /* 0x080fe20000010035 */
[----:B------:R-:W-:Y:S01]  /*16aa0*/  FFMA.FTZ R29, R29, R40, R74 ;  /* 0x000000281d1d7223 */ /* 0x000fe2000001004a */
[----:B------:R-:W-:-:S02]  /*16ab0*/  HADD2.F32 R41, -RZ, R41.H1_H1 ;  /* 0x30000029ff297230 */ /* 0x000fc40000004100 */
[----:B------:R-:W-:Y:S01]  /*16ac0*/  FFMA.FTZ R31, R54, R73, R31 ;  /* 0x00000049361f7223 */ /* 0x000fe2000001001f */
[-C--:B------:R-:W-:Y:S01]  /*16ad0*/  FFMA.FTZ R44, R65, R3.reuse, R44 ;  /* 0x00000003412c7223 */ /* 0x080fe2000001002c */
[----:B------:R-:W-:Y:S01]  /*16ae0*/  FFMA.FTZ R29, R66, R3, R29 ;  /* 0x00000003421d7223 */ /* 0x000fe2000001001d */
[-C--:B------:R-:W-:Y:S01]  /*16af0*/  FFMA.FTZ R28, R49, R0.reuse, R28 ;  /* 0x00000000311c7223 */ /* 0x080fe2000001001c */
[----:B------:R-:W-:Y:S01]  /*16b00*/  FFMA.FTZ R31, R50, R0, R31 ;  /* 0x00000000321f7223 */ /* 0x000fe2000001001f */
[-C--:B------:R-:W-:Y:S01]  /*16b10*/  FFMA.FTZ R69, R69, R41.reuse, R44 ;  /* 0x0000002945457223 */ /* 0x080fe2000001002c */
[----:B------:R-:W-:Y:S01]  /*16b20*/  FFMA.FTZ R70, R70, R41, R29 ;  /* 0x0000002946467223 */ /* 0x000fe2000001001d */
[----:B------:R-:W-:Y:S01]  /*16b30*/  FMUL.FTZ R43, R43, R34 ;  /* 0x000000222b2b7220 */ /* 0x000fe20000410000 */
[----:B------:R-:W-:Y:S01]  /*16b40*/  FMUL.FTZ R72, R72, R33 ;  /* 0x0000002148487220 */ /* 0x000fe20000410000 */
[-C--:B------:R-:W-:Y:S01]  /*16b50*/  FMUL.FTZ R39, R39, R32.reuse ;  /* 0x0000002027277220 */ /* 0x080fe20000410000 */
[-C--:B------:R-:W-:Y:S01]  /*16b60*/  FMUL.FTZ R38, R38, R23.reuse ;  /* 0x0000001726267220 */ /* 0x080fe20000410000 */
[----:B------:R-:W-:Y:S01]  /*16b70*/  FMUL.FTZ R69, R69, R32 ;  /* 0x0000002045457220 */ /* 0x000fe20000410000 */
[----:B------:R-:W-:Y:S01]  /*16b80*/  FMUL.FTZ R70, R70, R23 ;  /* 0x0000001746467220 */ /* 0x000fe20000410000 */
[-C--:B------:R-:W-:Y:S01]  /*16b90*/  FFMA.FTZ R46, R46, R40.reuse, R31 ;  /* 0x000000282e2e7223 */ /* 0x080fe2000001001f */
[----:B------:R-:W-:Y:S01]  /*16ba0*/  FFMA.FTZ R45, R45, R40, R28 ;  /* 0x000000282d2d7223 */ /* 0x000fe2000001001c */
[----:B------:R-:W-:-:S02]  /*16bb0*/  F2FP.F16.F32.PACK_AB R43, RZ, R43 ;  /* 0x0000002bff2b723e */ /* 0x000fc400000000ff */
[----:B------:R-:W-:Y:S01]  /*16bc0*/  F2FP.F16.F32.PACK_AB R72, RZ, R72 ;  /* 0x00000048ff48723e */ /* 0x000fe200000000ff */
[-C--:B------:R-:W-:Y:S01]  /*16bd0*/  FFMA.FTZ R46, R63, R3.reuse, R46 ;  /* 0x000000033f2e7223 */ /* 0x080fe2000001002e */
[----:B------:R-:W-:Y:S01]  /*16be0*/  FFMA.FTZ R45, R64, R3, R45 ;  /* 0x00000003402d7223 */ /* 0x000fe2000001002d */
[----:B------:R-:W-:Y:S02]  /*16bf0*/  F2FP.F16.F32.PACK_AB R39, RZ, R39 ;  /* 0x00000027ff27723e */ /* 0x000fe400000000ff */
[----:B------:R-:W-:Y:S02]  /*16c00*/  F2FP.F16.F32.PACK_AB R38, RZ, R38 ;  /* 0x00000026ff26723e */ /* 0x000fe400000000ff */
[----:B------:R-:W-:Y:S02]  /*16c10*/  F2FP.F16.F32.PACK_AB R55, RZ, R69 ;  /* 0x00000045ff37723e */ /* 0x000fe400000000ff */
[----:B------:R-:W-:Y:S01]  /*16c20*/  F2FP.F16.F32.PACK_AB R70, RZ, R70 ;  /* 0x00000046ff46723e */ /* 0x000fe200000000ff */
[----:B------:R-:W-:-:S02]  /*16c30*/  HADD2 R44, R43.H0_H0, R12.H0_H0 ;  /* 0x2000000c2b2c7230 */ /* 0x000fc40000000800 */
[-C--:B------:R-:W-:Y:S01]  /*16c40*/  FFMA.FTZ R67, R67, R41.reuse, R46 ;  /* 0x0000002943437223 */ /* 0x080fe2000001002e */
[----:B------:R-:W-:Y:S01]  /*16c50*/  FFMA.FTZ R68, R68, R41, R45 ;  /* 0x0000002944447223 */ /* 0x000fe2000001002d */
[----:B------:R-:W-:Y:S01]  /*16c60*/  HADD2 R43, R72.H0_H0, R12.H1_H1 ;  /* 0x3000000c482b7230 */ /* 0x000fe20000000800 */
[C---:B-----5:R-:W-:Y:S01]  /*16c70*/  LOP3.LUT R0, R4.reuse, 0xf000f, RZ, 0xc0, !PT ;  /* 0x000f000f04007812 */ /* 0x060fe200078ec0ff */
[--C-:B------:R-:W-:Y:S01]  /*16c80*/  HADD2 R40, R39.H0_H0, R11.reuse.H0_H0 ;  /* 0x2000000b27287230 */ /* 0x100fe20000000800 */
[----:B------:R-:W-:Y:S01]  /*16c90*/  LOP3.LUT R28, R4, 0xf000f0, RZ, 0xc0, !PT ;  /* 0x00f000f0041c7812 */ /* 0x000fe200078ec0ff */
[----:B------:R-:W-:Y:S01]  /*16ca0*/  HADD2 R41, R38.H0_H0, R11.H1_H1 ;  /* 0x3000000b26297230 */ /* 0x000fe20000000800 */
[----:B------:R-:W-:Y:S01]  /*16cb0*/  SHF.R.U32.HI R63, RZ, 0x8, R4 ;  /* 0x00000008ff3f7819 */ /* 0x000fe20000011604 */
[--C-:B------:R-:W-:Y:S01]  /*16cc0*/  HADD2 R55, R55.H0_H0, R9.reuse.H0_H0 ;  /* 0x2000000937377230 */ /* 0x100fe20000000800 */
[C---:B------:R-:W-:Y:S01]  /*16cd0*/  LOP3.LUT R4, R5.reuse, 0xf000f, RZ, 0xc0, !PT ;  /* 0x000f000f05047812 */ /* 0x040fe200078ec0ff */
[----:B------:R-:W-:Y:S01]  /*16ce0*/  HADD2 R85, R70.H0_H0, R9.H1_H1 ;  /* 0x3000000946557230 */ /* 0x000fe20000000800 */
[----:B------:R-:W-:Y:S01]  /*16cf0*/  LOP3.LUT R29, R5, 0xf000f0, RZ, 0xc0, !PT ;  /* 0x00f000f0051d7812 */ /* 0x000fe200078ec0ff */
[----:B------:R-:W1:Y:S01]  /*16d00*/  LDS.64 R2, [UR5+0x210] ;  /* 0x00021005ff027984 */ /* 0x000e620008000a00 */
[----:B------:R-:W-:-:S02]  /*16d10*/  SHF.R.U32.HI R12, RZ, 0x8, R5 ;  /* 0x00000008ff0c7819 */ /* 0x000fc40000011605 */
[C---:B------:R-:W-:Y:S02]  /*16d20*/  LOP3.LUT R30, R6.reuse, 0xf000f, RZ, 0xc0, !PT ;  /* 0x000f000f061e7812 */ /* 0x040fe400078ec0ff */
[----:B------:R-:W-:Y:S02]  /*16d30*/  LOP3.LUT R31, R6, 0xf000f0, RZ, 0xc0, !PT ;  /* 0x00f000f0061f7812 */ /* 0x000fe400078ec0ff */
[----:B------:R-:W-:Y:S02]  /*16d40*/  SHF.R.U32.HI R5, RZ, 0x8, R6 ;  /* 0x00000008ff057819 */ /* 0x000fe40000011606 */
[C---:B------:R-:W-:Y:S02]  /*16d50*/  LOP3.LUT R38, R7.reuse, 0xf000f, RZ, 0xc0, !PT ;  /* 0x000f000f07267812 */ /* 0x040fe400078ec0ff */
[----:B------:R-:W-:Y:S02]  /*16d60*/  LOP3.LUT R39, R7, 0xf000f0, RZ, 0xc0, !PT ;  /* 0x00f000f007277812 */ /* 0x000fe400078ec0ff */
[----:B------:R-:W-:Y:S01]  /*16d70*/  SHF.R.U32.HI R9, RZ, 0x8, R7 ;  /* 0x00000008ff097819 */ /* 0x000fe20000011607 */
[----:B------:R-:W-:Y:S01]  /*16d80*/  IMAD.WIDE R6, R100, 0x4, R36 ;  /* 0x0000000464067825 */ /* 0x000fe200078e0224 */
[----:B------:R-:W-:-:S02]  /*16d90*/  LOP3.LUT R83, R28, 0x64006400, RZ, 0xfc, !PT ;  /* 0x640064001c537812 */ /* 0x000fc400078efcff */
[----:B------:R-:W-:Y:S02]  /*16da0*/  LOP3.LUT R81, R29, 0x64006400, RZ, 0xfc, !PT ;  /* 0x640064001d517812 */ /* 0x000fe400078efcff */
[----:B------:R-:W-:Y:S02]  /*16db0*/  LOP3.LUT R80, R30, 0x64006400, RZ, 0xfc, !PT ;  /* 0x640064001e507812 */ /* 0x000fe400078efcff */
[----:B------:R-:W-:Y:S02]  /*16dc0*/  LOP3.LUT R79, R31, 0x64006400, RZ, 0xfc, !PT ;  /* 0x640064001f4f7812 */ /* 0x000fe400078efcff */
[----:B------:R3:W5:Y:S01]  /*16dd0*/  LDG.E.128.CONSTANT R28, desc[UR8][R6.64] ;  /* 0x00000008061c7981 */ /* 0x000762000c1e9d00 */
[----:B------:R-:W-:Y:S01]  /*16de0*/  FMUL.FTZ R67, R67, R34 ;  /* 0x0000002243437220 */ /* 0x000fe20000410000 */
[----:B------:R-:W-:Y:S01]  /*16df0*/  FMUL.FTZ R68, R68, R33 ;  /* 0x0000002144447220 */ /* 0x000fe20000410000 */
[----:B------:R-:W-:Y:S02]  /*16e00*/  LOP3.LUT R0, R0, 0x64006400, RZ, 0xfc, !PT ;  /* 0x6400640000007812 */ /* 0x000fe400078efcff */
[----:B------:R-:W-:-:S02]  /*16e10*/  LOP3.LUT R4, R4, 0x64006400, RZ, 0xfc, !PT ;  /* 0x6400640004047812 */ /* 0x000fc400078efcff */
[----:B------:R-:W-:Y:S01]  /*16e20*/  LOP3.LUT R38, R38, 0x64006400, RZ, 0xfc, !PT ;  /* 0x6400640026267812 */ /* 0x000fe200078efcff */
[----:B------:R-:W-:Y:S01]  /*16e30*/  HADD2 R84, R0, -1032, -1032 ;  /* 0xe408e40800547430 */ /* 0x000fe20000000000 */
[----:B------:R-:W-:Y:S01]  /*16e40*/  F2FP.F16.F32.PACK_AB R54, RZ, R67 ;  /* 0x00000043ff36723e */ /* 0x000fe200000000ff */
[----:B------:R-:W-:Y:S01]  /*16e50*/  HADD2 R82, R4, -1032, -1032 ;  /* 0xe408e40804527430 */ /* 0x000fe20000000000 */
[----:B------:R-:W-:Y:S01]  /*16e60*/  F2FP.F16.F32.PACK_AB R68, RZ, R68 ;  /* 0x00000044ff44723e */ /* 0x000fe200000000ff */
[----:B------:R-:W-:Y:S01]  /*16e70*/  HADD2 R80, R80, -1032, -1032 ;  /* 0xe408e40850507430 */ /* 0x000fe20000000000 */
[----:B------:R-:W-:Y:S01]  /*16e80*/  LOP3.LUT R39, R39, 0x64006400, RZ, 0xfc, !PT ;  /* 0x6400640027277812 */ /* 0x000fe200078efcff */
[----:B------:R-:W-:Y:S02]  /*16e90*/  HADD2 R78, R38, -1032, -1032 ;  /* 0xe408e408264e7430 */ /* 0x000fe40000000000 */
[----:B------:R-:W-:Y:S02]  /*16ea0*/  HADD2.F32 R38, -RZ, R84.H0_H0 ;  /* 0x20000054ff267230 */ /* 0x000fe40000004100 */
[----:B------:R-:W-:-:S02]  /*16eb0*/  HADD2 R54, R54.H0_H0, R10.H0_H0 ;  /* 0x2000000a36367230 */ /* 0x000fc40000000800 */
[----:B-1----:R-:W-:Y:S02]  /*16ec0*/  HADD2.F32 R45, -RZ, R2.H0_H0 ;  /* 0x20000002ff2d7230 */ /* 0x002fe40000004100 */
[----:B------:R-:W-:Y:S02]  /*16ed0*/  HADD2 R68, R68.H0_H0, R10.H1_H1 ;  /* 0x3000000a44447230 */ /* 0x000fe40000000800 */
[----:B------:R-:W-:Y:S01]  /*16ee0*/  HADD2.F32 R4, -RZ, R82.H0_H0 ;  /* 0x20000052ff047230 */ /* 0x000fe20000004100 */
[----:B------:R-:W1:Y:S01]  /*16ef0*/  LDS.64 R10, [UR5+0x218] ;  /* 0x00021805ff0a7984 */ /* 0x000e620008000a00 */
[-C--:B------:R-:W-:Y:S02]  /*16f00*/  HFMA2 R77, R39, R8.reuse.H0_H0, -72, -72 ;  /* 0xd480d480274d7431 */ /* 0x080fe40000040008 */
[----:B------:R-:W-:Y:S02]  /*16f10*/  HADD2.F32 R0, -RZ, R80.H0_H0 ;  /* 0x20000050ff007230 */ /* 0x000fe40000004100 */
[----:B------:R-:W-:-:S02]  /*16f20*/  HFMA2 R83, R83, R8.H0_H0, -72, -72 ;  /* 0xd480d48053537431 */ /* 0x000fc40000040008 */
[----:B------:R-:W-:Y:S02]  /*16f30*/  HADD2.F32 R39, -RZ, R78.H0_H0 ;  /* 0x2000004eff277230 */ /* 0x000fe40000004100 */
[----:B------:R-:W-:Y:S02]  /*16f40*/  HFMA2 R81, R81, R8.H0_H0, -72, -72 ;  /* 0xd480d48051517431 */ /* 0x000fe40000040008 */
[----:B------:R-:W-:Y:S02]  /*16f50*/  HADD2.F32 R2, -RZ, R2.H1_H1 ;  /* 0x30000002ff027230 */ /* 0x000fe40000004100 */
[--C-:B------:R-:W-:Y:S02]  /*16f60*/  HADD2.F32 R52, -RZ, R3.reuse.H0_H0 ;  /* 0x20000003ff347230 */ /* 0x100fe40000004100 */
[----:B------:R-:W-:Y:S02]  /*16f70*/  HADD2.F32 R53, -RZ, R3.H1_H1 ;  /* 0x30000003ff357230 */ /* 0x000fe40000004100 */
[----:B------:R-:W-:Y:S01]  /*16f80*/  FFMA.FTZ R3, R38, R45, RZ ;  /* 0x0000002d26037223 */ /* 0x000fe200000100ff */
[----:B------:R-:W-:-:S02]  /*16f90*/  HADD2.F32 R62, -RZ, R84.H1_H1 ;  /* 0x30000054ff3e7230 */ /* 0x000fc40000004100 */
[-C--:B0-----:R-:W-:Y:S01]  /*16fa0*/  FFMA.FTZ R36, R4, R45.reuse, RZ ;  /* 0x0000002d04247223 */ /* 0x081fe200000100ff */
[----:B------:R-:W-:Y:S02]  /*16fb0*/  HADD2.F32 R61, -RZ, R82.H1_H1 ;  /* 0x30000052ff3d7230 */ /* 0x000fe40000004100 */
[-C--:B------:R-:W-:Y:S01]  /*16fc0*/  FFMA.FTZ R37, R0, R45.reuse, RZ ;  /* 0x0000002d00257223 */ /* 0x080fe200000100ff */
[----:B------:R-:W-:Y:S02]  /*16fd0*/  HADD2.F32 R60, -RZ, R80.H1_H1 ;  /* 0x30000050ff3c7230 */ /* 0x000fe40000004100 */
[----:B------:R-:W-:Y:S01]  /*16fe0*/  FFMA.FTZ R46, R39, R45, RZ ;  /* 0x0000002d272e7223 */ /* 0x000fe200000100ff */
[----:B------:R-:W-:Y:S02]  /*16ff0*/  HADD2.F32 R59, -RZ, R78.H1_H1 ;  /* 0x3000004eff3b7230 */ /* 0x000fe40000004100 */
[----:B------:R-:W-:Y:S01]  /*17000*/  FFMA.FTZ R3, R62, R2, R3 ;  /* 0x000000023e037223 */ /* 0x000fe20000010003 */
[----:B------:R-:W-:-:S02]  /*17010*/  HADD2.F32 R58, -RZ, R83.H0_H0 ;  /* 0x20000053ff3a7230 */ /* 0x000fc40000004100 */
[-C--:B------:R-:W-:Y:S01]  /*17020*/  FFMA.FTZ R36, R61, R2.reuse, R36 ;  /* 0x000000023d247223 */ /* 0x080fe20000010024 */
[----:B------:R-:W-:Y:S02]  /*17030*/  HADD2.F32 R45, -RZ, R81.H0_H0 ;  /* 0x20000051ff2d7230 */ /* 0x000fe40000004100 */
[----:B------:R-:W-:Y:S02]  /*17040*/  HFMA2 R79, R79, R8.H0_H0, -72, -72 ;  /* 0xd480d4804f4f7431 */ /* 0x000fe40000040008 */
[-C--:B------:R-:W-:Y:S01]  /*17050*/  FFMA.FTZ R37, R60, R2.reuse, R37 ;  /* 0x000000023c257223 */ /* 0x080fe20000010025 */
[----:B------:R-:W-:Y:S01]  /*17060*/  FFMA.FTZ R56, R59, R2, R46 ;  /* 0x000000023b387223 */ /* 0x000fe2000001002e */
[-C--:B------:R-:W-:Y:S01]  /*17070*/  FFMA.FTZ R2, R58, R52.reuse, R3 ;  /* 0x000000343a027223 */ /* 0x080fe20000010003 */
[----:B------:R-:W-:Y:S02]  /*17080*/  HADD2.F32 R51, -RZ, R83.H1_H1 ;  /* 0x30000053ff337230 */ /* 0x000fe40000004100 */
[----:B------:R-:W-:Y:S01]  /*17090*/  FFMA.FTZ R3, R45, R52, R36 ;  /* 0x000000342d037223 */ /* 0x000fe20000010024 */
[----:B------:R-:W-:-:S02]  /*170a0*/  HADD2.F32 R50, -RZ, R81.H1_H1 ;  /* 0x30000051ff327230 */ /* 0x000fc40000004100 */
[----:B------:R-:W-:Y:S02]  /*170b0*/  HADD2.F32 R46, -RZ, R79.H0_H0 ;  /* 0x2000004fff2e7230 */ /* 0x000fe40000004100 */
[----:B------:R-:W-:Y:S02]  /*170c0*/  HADD2.F32 R47, -RZ, R77.H0_H0 ;  /* 0x2000004dff2f7230 */ /* 0x000fe40000004100 */
[-C--:B------:R-:W-:Y:S01]  /*170d0*/  FFMA.FTZ R64, R51, R53.reuse, R2 ;  /* 0x0000003533407223 */ /* 0x080fe20000010002 */
[----:B------:R-:W-:Y:S01]  /*170e0*/  FFMA.FTZ R67, R50, R53, R3 ;  /* 0x0000003532437223 */ /* 0x000fe20000010003 */
[----:B------:R-:W-:Y:S01]  /*170f0*/  HADD2.F32 R49, -RZ, R79.H1_H1 ;  /* 0x3000004fff317230 */ /* 0x000fe20000004100 */
[----:B------:R-:W0:Y:S01]  /*17100*/  LDS.64 R2, [UR5+0x290] ;  /* 0x00029005ff027984 */ /* 0x000e220008000a00 */
[----:B------:R-:W-:Y:S02]  /*17110*/  HADD2.F32 R48, -RZ, R77.H1_H1 ;  /* 0x3000004dff307230 */ /* 0x000fe40000004100 */
[-C--:B------:R-:W-:Y:S01]  /*17120*/  FFMA.FTZ R36, R46, R52.reuse, R37 ;  /* 0x000000342e247223 */ /* 0x080fe20000010025 */
[----:B------:R-:W-:-:S03]  /*17130*/  FFMA.FTZ R37, R47, R52, R56 ;  /* 0x000000342f257223 */ /* 0x000fc60000010038 */
[-C--:B------:R-:W-:Y:S01]  /*17140*/  FFMA.FTZ R66, R49, R53.reuse, R36 ;  /* 0x0000003531427223 */ /* 0x080fe20000010024 */
[----:B------:R-:W-:Y:S01]  /*17150*/  FFMA.FTZ R69, R48, R53, R37 ;  /* 0x0000003530457223 */ /* 0x000fe20000010025 */
        /* <DEDUP_REMOVED lines=16> */
[----:B-1----:R-:W-:Y:S01]  /*17260*/  HADD2.F32 R65, -RZ, R10.H0_H0 ;  /* 0x2000000aff417230 */ /* 0x002fe20000004100 */
[----:B------:R-:W-:Y:S01]  /*17270*/  LOP3.LUT R63, R63, 0x64006400, RZ, 0xfc, !PT ;  /* 0x640064003f3f7812 */ /* 0x000fe200078efcff */
[----:B------:R-:W-:Y:S01]  /*17280*/  HADD2.F32 R52, -RZ, R73.H0_H0 ;  /* 0x20000049ff347230 */ /* 0x000fe20000004100 */
[----:B------:R-:W-:Y:S01]  /*17290*/  LOP3.LUT R71, R12, 0x64006400, RZ, 0xfc, !PT ;  /* 0x640064000c477812 */ /* 0x000fe200078efcff */
[----:B------:R-:W-:Y:S01]  /*172a0*/  HADD2.F32 R56, -RZ, R75.H0_H0 ;  /* 0x2000004bff387230 */ /* 0x000fe20000004100 */
[----:B------:R-:W-:-:S02]  /*172b0*/  LOP3.LUT R5, R5, 0x64006400, RZ, 0xfc, !PT ;  /* 0x6400640005057812 */ /* 0x000fc400078efcff */
[----:B------:R-:W-:Y:S01]  /*172c0*/  LOP3.LUT R9, R9, 0x64006400, RZ, 0xfc, !PT ;  /* 0x6400640009097812 */ /* 0x000fe200078efcff */
[----:B------:R-:W-:Y:S02]  /*172d0*/  HADD2.F32 R57, -RZ, R76.H0_H0 ;  /* 0x2000004cff397230 */ /* 0x000fe40000004100 */
[----:B------:R-:W-:Y:S02]  /*172e0*/  HADD2.F32 R53, -RZ, R74.H0_H0 ;  /* 0x2000004aff357230 */ /* 0x000fe40000004100 */
[-C--:B------:R-:W-:Y:S01]  /*172f0*/  FFMA.FTZ R102, R52, R65.reuse, R69 ;  /* 0x0000004134667223 */ /* 0x080fe20000010045 */
[----:B------:R-:W-:Y:S02]  /*17300*/  HADD2.F32 R37, -RZ, R10.H1_H1 ;  /* 0x3000000aff257230 */ /* 0x000fe40000004100 */
[----:B------:R-:W-:Y:S01]  /*17310*/  FFMA.FTZ R90, R56, R65, R67 ;  /* 0x00000041385a7223 */ /* 0x000fe20000010043 */
[----:B------:R-:W-:Y:S02]  /*17320*/  HADD2.F32 R89, -RZ, R11.H0_H0 ;  /* 0x2000000bff597230 */ /* 0x000fe40000004100 */
[----:B------:R-:W-:-:S02]  /*17330*/  HFMA2 R72, R63, R8.H0_H0, -72, -72 ;  /* 0xd480d4803f487431 */ /* 0x000fc40000040008 */
[----:B------:R-:W-:Y:S02]  /*17340*/  HADD2.F32 R36, -RZ, R11.H1_H1 ;  /* 0x3000000bff247230 */ /* 0x000fe40000004100 */
[-C--:B------:R-:W-:Y:S01]  /*17350*/  HFMA2 R71, R71, R8.reuse.H0_H0, -72, -72 ;  /* 0xd480d48047477431 */ /* 0x080fe20000040008 */
[----:B------:R-:W1:Y:S01]  /*17360*/  LDS.64 R10, [UR5+0x298] ;  /* 0x00029805ff0a7984 */ /* 0x000e620008000a00 */
[-C--:B------:R-:W-:Y:S02]  /*17370*/  HFMA2 R70, R5, R8.reuse.H0_H0, -72, -72 ;  /* 0xd480d48005467431 */ /* 0x080fe40000040008 */
[----:B------:R-:W-:Y:S02]  /*17380*/  HADD2.F32 R88, -RZ, R76.H1_H1 ;  /* 0x3000004cff587230 */ /* 0x000fe40000004100 */
[----:B------:R-:W-:Y:S02]  /*17390*/  HFMA2 R69, R9, R8.H0_H0, -72, -72 ;  /* 0xd480d48009457431 */ /* 0x000fe40000040008 */
[----:B------:R-:W-:-:S02]  /*173a0*/  HADD2.F32 R87, -RZ, R75.H1_H1 ;  /* 0x3000004bff577230 */ /* 0x000fc40000004100 */
[-C--:B------:R-:W-:Y:S01]  /*173b0*/  FFMA.FTZ R103, R57, R65.reuse, R64 ;  /* 0x0000004139677223 */ /* 0x080fe20000010040 */
[----:B------:R-:W-:Y:S02]  /*173c0*/  HADD2.F32 R86, -RZ, R74.H1_H1 ;  /* 0x3000004aff567230 */ /* 0x000fe40000004100 */
[----:B------:R-:W-:Y:S01]  /*173d0*/  FFMA.FTZ R105, R53, R65, R66 ;  /* 0x0000004135697223 */ /* 0x000fe20000010042 */
[----:B------:R-:W-:Y:S02]  /*173e0*/  HADD2.F32 R67, -RZ, R73.H1_H1 ;  /* 0x30000049ff437230 */ /* 0x000fe40000004100 */
        /* <DEDUP_REMOVED lines=10> */
[-C--:B------:R-:W-:Y:S01]  /*17490*/  FFMA.FTZ R104, R64, R89.reuse, R105 ;  /* 0x0000005940687223 */ /* 0x080fe20000010069 */
[----:B------:R-:W-:Y:S02]  /*174a0*/  HADD2.F32 R115, -RZ, R72.H1_H1 ;  /* 0x30000048ff737230 */ /* 0x000fe40000004100 */
[----:B------:R-:W-:Y:S01]  /*174b0*/  FFMA.FTZ R37, R63, R89, R106 ;  /* 0x000000593f257223 */ /* 0x000fe2000001006a */
[----:B------:R-:W-:-:S02]  /*174c0*/  HADD2.F32 R89, -RZ, R71.H1_H1 ;  /* 0x30000047ff597230 */ /* 0x000fc40000004100 */
[----:B------:R-:W-:Y:S02]  /*174d0*/  HADD2.F32 R109, -RZ, R70.H1_H1 ;  /* 0x30000046ff6d7230 */ /* 0x000fe40000004100 */
[----:B------:R-:W-:Y:S02]  /*174e0*/  HADD2.F32 R90, -RZ, R69.H1_H1 ;  /* 0x30000045ff5a7230 */ /* 0x000fe40000004100 */
[--C-:B0-----:R-:W-:Y:S02]  /*174f0*/  HADD2.F32 R103, -RZ, R2.reuse.H0_H0 ;  /* 0x20000002ff677230 */ /* 0x101fe40000004100 */
[-C--:B------:R-:W-:Y:S01]  /*17500*/  FFMA.FTZ R9, R115, R36.reuse, R12 ;  /* 0x0000002473097223 */ /* 0x080fe2000001000c */
[-C--:B------:R-:W-:Y:S01]  /*17510*/  FFMA.FTZ R102, R89, R36.reuse, R102 ;  /* 0x0000002459667223 */ /* 0x080fe20000010066 */
[-C--:B------:R-:W-:Y:S01]  /*17520*/  FFMA.FTZ R5, R109, R36.reuse, R104 ;  /* 0x000000246d057223 */ /* 0x080fe20000010068 */
[----:B------:R-:W-:Y:S01]  /*17530*/  FFMA.FTZ R12, R90, R36, R37 ;  /* 0x000000245a0c7223 */ /* 0x000fe20000010025 */
[----:B------:R-:W-:-:S02]  /*17540*/  HADD2.F32 R2, -RZ, R2.H1_H1 ;  /* 0x30000002ff027230 */ /* 0x000fc40000004100 */
[--C-:B------:R-:W-:Y:S02]  /*17550*/  HADD2.F32 R36, -RZ, R3.reuse.H0_H0 ;  /* 0x20000003ff247230 */ /* 0x100fe40000004100 */
[----:B------:R-:W-:Y:S02]  /*17560*/  HADD2.F32 R37, -RZ, R3.H1_H1 ;  /* 0x30000003ff257230 */ /* 0x000fe40000004100 */
        /* <DEDUP_REMOVED lines=16> */
[----:B------:R-:W0:Y:S01]  /*17670*/  LDS.64 R36, [UR5+0x310] ;  /* 0x00031005ff247984 */ /* 0x000e220008000a00 */
[--C-:B-1----:R-:W-:Y:S02]  /*17680*/  HADD2.F32 R3, -RZ, R10.reuse.H0_H0 ;  /* 0x2000000aff037230 */ /* 0x102fe40000004100 */
[----:B------:R-:W-:Y:S02]  /*17690*/  HADD2.F32 R103, -RZ, R10.H1_H1 ;  /* 0x3000000aff677230 */ /* 0x000fe40000004100 */
[--C-:B------:R-:W-:Y:S02]  /*176a0*/  HADD2.F32 R104, -RZ, R11.reuse.H0_H0 ;  /* 0x2000000bff687230 */ /* 0x100fe40000004100 */
[----:B------:R-:W-:Y:S02]  /*176b0*/  HADD2.F32 R10, -RZ, R11.H1_H1 ;  /* 0x3000000bff0a7230 */ /* 0x000fe40000004100 */
[-C--:B------:R-:W-:Y:S01]  /*176c0*/  FFMA.FTZ R11, R57, R3.reuse, R2 ;  /* 0x00000003390b7223 */ /* 0x080fe20000010002 */
[-C--:B------:R-:W-:Y:S01]  /*176d0*/  FFMA.FTZ R2, R56, R3.reuse, R105 ;  /* 0x0000000338027223 */ /* 0x080fe20000010069 */
[-C--:B------:R-:W-:Y:S01]  /*176e0*/  FFMA.FTZ R105, R53, R3.reuse, R106 ;  /* 0x0000000335697223 */ /* 0x080fe2000001006a */
[----:B------:R-:W-:-:S02]  /*176f0*/  FFMA.FTZ R106, R52, R3, R107 ;  /* 0x00000003346a7223 */ /* 0x000fc4000001006b */
        /* <DEDUP_REMOVED lines=9> */
[----:B------:R-:W-:Y:S01]  /*17790*/  FMUL.FTZ R9, R9, R34 ;  /* 0x0000002209097220 */ /* 0x000fe20000410000 */
[----:B------:R-:W-:Y:S01]  /*177a0*/  FMUL.FTZ R5, R5, R32 ;  /* 0x0000002005057220 */ /* 0x000fe20000410000 */
[----:B------:R-:W-:Y:S01]  /*177b0*/  FMUL.FTZ R12, R12, R23 ;  /* 0x000000170c0c7220 */ /* 0x000fe20000410000 */
[-C--:B------:R-:W-:Y:S01]  /*177c0*/  FFMA.FTZ R105, R109, R10.reuse, R110 ;  /* 0x0000000a6d697223 */ /* 0x080fe2000001006e */
[-C--:B------:R-:W-:Y:S01]  /*177d0*/  FFMA.FTZ R104, R90, R10.reuse, R11 ;  /* 0x0000000a5a687223 */ /* 0x080fe2000001000b */
[----:B------:R-:W-:Y:S01]  /*177e0*/  FMUL.FTZ R108, R108, R33 ;  /* 0x000000216c6c7220 */ /* 0x000fe20000410000 */
[----:B------:R-:W-:Y:S01]  /*177f0*/  FFMA.FTZ R103, R115, R10, R106 ;  /* 0x0000000a73677223 */ /* 0x000fe2000001006a */
[----:B------:R-:W-:Y:S01]  /*17800*/  F2FP.F16.F32.PACK_AB R9, RZ, R9 ;  /* 0x00000009ff09723e */ /* 0x000fe200000000ff */
[----:B------:R-:W-:Y:S01]  /*17810*/  FMUL.FTZ R105, R105, R32 ;  /* 0x0000002069697220 */ /* 0x000fe20000410000 */
[----:B------:R-:W-:Y:S01]  /*17820*/  F2FP.F16.F32.PACK_AB R10, RZ, R5 ;  /* 0x00000005ff0a723e */ /* 0x000fe200000000ff */
[----:B------:R-:W-:Y:S01]  /*17830*/  FMUL.FTZ R104, R104, R23 ;  /* 0x0000001768687220 */ /* 0x000fe20000410000 */
[----:B------:R-:W-:Y:S01]  /*17840*/  F2FP.F16.F32.PACK_AB R11, RZ, R12 ;  /* 0x0000000cff0b723e */ /* 0x000fe200000000ff */
[----:B------:R-:W1:Y:S01]  /*17850*/  LDS.64 R2, [UR5+0x318] ;  /* 0x00031805ff027984 */ /* 0x000e620008000a00 */
[----:B------:R-:W-:Y:S01]  /*17860*/  F2FP.F16.F32.PACK_AB R108, RZ, R108 ;  /* 0x0000006cff6c723e */ /* 0x000fe200000000ff */
[----:B------:R-:W-:Y:S01]  /*17870*/  HADD2 R5, R9.H0_H0, R35.H0_H0 ;  /* 0x2000002309057230 */ /* 0x000fe20000000800 */
[----:B------:R-:W-:Y:S01]  /*17880*/  F2FP.F16.F32.PACK_AB R35, RZ, R104 ;  /* 0x00000068ff23723e */ /* 0x000fe200000000ff */
[----:B------:R-:W-:Y:S01]  /*17890*/  HADD2 R10, R10.H0_H0, R14.H0_H0 ;  /* 0x2000000e0a0a7230 */ /* 0x000fe20000000800 */
[----:B------:R-:W-:Y:S01]  /*178a0*/  F2FP.F16.F32.PACK_AB R14, RZ, R105 ;  /* 0x00000069ff0e723e */ /* 0x000fe200000000ff */
[----:B------:R-:W-:-:S02]  /*178b0*/  HADD2 R11, R11.H0_H0, R13.H0_H0 ;  /* 0x2000000d0b0b7230 */ /* 0x000fc40000000800 */
[----:B------:R-:W-:Y:S02]  /*178c0*/  HADD2 R13, R108.H0_H0, R43.H0_H0 ;  /* 0x2000002b6c0d7230 */ /* 0x000fe40000000800 */
[----:B0-----:R-:W-:Y:S02]  /*178d0*/  HADD2.F32 R43, -RZ, R36.H0_H0 ;  /* 0x20000024ff2b7230 */ /* 0x001fe40000004100 */
[----:B------:R-:W-:Y:S01]  /*178e0*/  FMUL.FTZ R103, R103, R34 ;  /* 0x0000002267677220 */ /* 0x000fe20000410000 */
[----:B------:R-:W-:Y:S02]  /*178f0*/  HADD2 R14, R14.H0_H0, R40.H0_H0 ;  /* 0x200000280e0e7230 */ /* 0x000fe40000000800 */
[----:B------:R-:W-:Y:S02]  /*17900*/  HADD2.F32 R36, -RZ, R36.H1_H1 ;  /* 0x30000024ff247230 */ /* 0x000fe40000004100 */
[----:B------:R-:W-:Y:S02]  /*17910*/  HADD2 R35, R35.H0_H0, R41.H0_H0 ;  /* 0x2000002923237230 */ /* 0x000fe40000000800 */
[----:B------:R-:W-:-:S02]  /*17920*/  HADD2.F32 R40, -RZ, R37.H0_H0 ;  /* 0x20000025ff287230 */ /* 0x000fc40000004100 */
[----:B------:R-:W-:Y:S02]  /*17930*/  HADD2.F32 R41, -RZ, R37.H1_H1 ;  /* 0x30000025ff297230 */ /* 0x000fe40000004100 */
[----:B------:R-:W-:Y:S01]  /*17940*/  FFMA.FTZ R37, R38, R43, RZ ;  /* 0x0000002b26257223 */ /* 0x000fe200000100ff */
[----:B------:R-:W-:Y:S01]  /*17950*/  F2FP.F16.F32.PACK_AB R12, RZ, R103 ;  /* 0x00000067ff0c723e */ /* 0x000fe200000000ff */
[-C--:B------:R-:W-:Y:S01]  /*17960*/  FFMA.FTZ R103, R0, R43.reuse, RZ ;  /* 0x0000002b00677223 */ /* 0x080fe200000100ff */
[-C--:B------:R-:W-:Y:S01]  /*17970*/  FFMA.FTZ R4, R4, R43.reuse, RZ ;  /* 0x0000002b04047223 */ /* 0x080fe200000100ff */
[-C--:B------:R-:W-:Y:S01]  /*17980*/  FFMA.FTZ R37, R62, R36.reuse, R37 ;  /* 0x000000243e257223 */ /* 0x080fe20000010025 */
[----:B------:R-:W-:Y:S01]  /*17990*/  FFMA.FTZ R0, R39, R43, RZ ;  /* 0x0000002b27007223 */ /* 0x000fe200000100ff */
[-C--:B------:R-:W-:Y:S01]  /*179a0*/  FFMA.FTZ R103, R60, R36.reuse, R103 ;  /* 0x000000243c677223 */ /* 0x080fe20000010067 */
[----:B------:R-:W-:Y:S01]  /*179b0*/  FFMA.FTZ R4, R61, R36, R4 ;  /* 0x000000243d047223 */ /* 0x000fe20000010004 */
[----:B------:R-:W-:Y:S01]  /*179c0*/  FFMA.FTZ R58, R58, R40, R37 ;  /* 0x000000283a3a7223 */ /* 0x000fe20000010025 */
[----:B------:R-:W-:-:S02]  /*179d0*/  FFMA.FTZ R0, R59, R36, R0 ;  /* 0x000000243b007223 */ /* 0x000fc40000010000 */
        /* <DEDUP_REMOVED lines=8> */
[----:B------:R-:W-:Y:S01]  /*17a60*/  FMUL.FTZ R102, R102, R33 ;  /* 0x0000002166667220 */ /* 0x000fe20000410000 */
[----:B--2---:R-:W-:Y:S01]  /*17a70*/  LOP3.LUT R38, R26, 0xf000f0, RZ, 0xc0, !PT ;  /* 0x00f000f01a267812 */ /* 0x004fe200078ec0ff */
[----:B------:R-:W2:Y:S01]  /*17a80*/  LDS.64 R50, [UR5+0x228] ;  /* 0x00022805ff327984 */ /* 0x000ea20008000a00 */
[----:B-1----:R-:W-:-:S02]  /*17a90*/  HADD2.F32 R39, -RZ, R2.H0_H0 ;  /* 0x20000002ff277230 */ /* 0x002fc40000004100 */
[----:B------:R-:W-:-:S03]  /*17aa0*/  HADD2.F32 R2, -RZ, R2.H1_H1 ;  /* 0x30000002ff027230 */ /* 0x000fc60000004100 */
        /* <DEDUP_REMOVED lines=9> */
[----:B------:R-:W-:Y:S01]  /*17b40*/  F2FP.F16.F32.PACK_AB R102, RZ, R102 ;  /* 0x00000066ff66723e */ /* 0x000fe200000000ff */
[----:B------:R-:W-:-:S02]  /*17b50*/  HADD2.F32 R4, -RZ, R3.H1_H1 ;  /* 0x30000003ff047230 */ /* 0x000fc40000004100 */
[-C--:B------:R-:W-:Y:S01]  /*17b60*/  FFMA.FTZ R66, R66, R0.reuse, R57 ;  /* 0x0000000042427223 */ /* 0x080fe20000010039 */
[-C--:B------:R-:W-:Y:S01]  /*17b70*/  FFMA.FTZ R56, R65, R0.reuse, R56 ;  /* 0x0000000041387223 */ /* 0x080fe20000010038 */
[-C--:B------:R-:W-:Y:S01]  /*17b80*/  FFMA.FTZ R64, R64, R0.reuse, R53 ;  /* 0x0000000040407223 */ /* 0x080fe20000010035 */
[----:B------:R-:W-:Y:S01]  /*17b90*/  FFMA.FTZ R63, R63, R0, R52 ;  /* 0x000000003f3f7223 */ /* 0x000fe20000010034 */
[C---:B------:R-:W-:Y:S02]  /*17ba0*/  LOP3.LUT R0, R24.reuse, 0xf000f, RZ, 0xc0, !PT ;  /* 0x000f000f18007812 */ /* 0x040fe400078ec0ff */
[----:B------:R-:W-:Y:S02]  /*17bb0*/  LOP3.LUT R2, R24, 0xf000f0, RZ, 0xc0, !PT ;  /* 0x00f000f018027812 */ /* 0x000fe400078ec0ff */
[----:B------:R-:W-:Y:S01]  /*17bc0*/  SHF.R.U32.HI R52, RZ, 0x8, R24 ;  /* 0x00000008ff347819 */ /* 0x000fe20000011618 */
[----:B------:R-:W-:Y:S01]  /*17bd0*/  HADD2 R9, R102.H0_H0, R42.H0_H0 ;  /* 0x2000002a66097230 */ /* 0x000fe20000000800 */
[----:B------:R-:W-:-:S02]  /*17be0*/  LOP3.LUT R3, R25, 0xf000f, RZ, 0xc0, !PT ;  /* 0x000f000f19037812 */ /* 0x000fc400078ec0ff */
[----:B------:R-:W-:Y:S02]  /*17bf0*/  LOP3.LUT R24, R26, 0xf000f, RZ, 0xc0, !PT ;  /* 0x000f000f1a187812 */ /* 0x000fe400078ec0ff */
[----:B------:R-:W-:Y:S01]  /*17c00*/  SHF.R.U32.HI R86, RZ, 0x8, R26 ;  /* 0x00000008ff567819 */ /* 0x000fe2000001161a */
[----:B------:R-:W-:Y:S01]  /*17c10*/  FFMA.FTZ R102, R89, R4, R56 ;  /* 0x0000000459667223 */ /* 0x000fe20000010038 */
[----:B------:R-:W-:Y:S01]  /*17c20*/  LOP3.LUT R26, R27, 0xf000f, RZ, 0xc0, !PT ;  /* 0x000f000f1b1a7812 */ /* 0x000fe200078ec0ff */
[--C-:B0-----:R-:W-:Y:S01]  /*17c30*/  HADD2.F32 R49, -RZ, R36.reuse.H0_H0 ;  /* 0x20000024ff317230 */ /* 0x101fe20000004100 */
[----:B------:R-:W-:Y:S01]  /*17c40*/  LOP3.LUT R0, R0, 0x64006400, RZ, 0xfc, !PT ;  /* 0x6400640000007812 */ /* 0x000fe200078efcff */
[----:B------:R-:W-:Y:S01]  /*17c50*/  HADD2.F32 R48, -RZ, R36.H1_H1 ;  /* 0x30000024ff307230 */ /* 0x000fe20000004100 */
[----:B------:R-:W-:Y:S01]  /*17c60*/  LOP3.LUT R3, R3, 0x64006400, RZ, 0xfc, !PT ;  /* 0x6400640003037812 */ /* 0x000fe200078efcff */
[--C-:B------:R-:W-:Y:S01]  /*17c70*/  HADD2.F32 R56, -RZ, R37.reuse.H0_H0 ;  /* 0x20000025ff387230 */ /* 0x100fe20000004100 */
[----:B------:R-:W-:Y:S01]  /*17c80*/  LOP3.LUT R36, R24, 0x64006400, RZ, 0xfc, !PT ;  /* 0x6400640018247812 */ /* 0x000fe200078efcff */
[----:B------:R-:W-:Y:S01]  /*17c90*/  HADD2.F32 R60, -RZ, R37.H1_H1 ;  /* 0x30000025ff3c7230 */ /* 0x000fe20000004100 */
[----:B------:R-:W-:-:S02]  /*17ca0*/  LOP3.LUT R37, R38, 0x64006400, RZ, 0xfc, !PT ;  /* 0x6400640026257812 */ /* 0x000fc400078efcff */
[----:B------:R-:W-:Y:S01]  /*17cb0*/  LOP3.LUT R38, R26, 0x64006400, RZ, 0xfc, !PT ;  /* 0x640064001a267812 */ /* 0x000fe200078efcff */
[-C--:B------:R-:W-:Y:S01]  /*17cc0*/  FFMA.FTZ R115, R115, R4.reuse, R66 ;  /* 0x0000000473737223 */ /* 0x080fe20000010042 */
[-C--:B------:R-:W-:Y:S01]  /*17cd0*/  FFMA.FTZ R109, R109, R4.reuse, R64 ;  /* 0x000000046d6d7223 */ /* 0x080fe20000010040 */
[----:B------:R-:W-:Y:S01]  /*17ce0*/  FFMA.FTZ R90, R90, R4, R63 ;  /* 0x000000045a5a7223 */ /* 0x000fe2000001003f */
[----:B------:R-:W-:Y:S01]  /*17cf0*/  LOP3.LUT R4, R25, 0xf000f0, RZ, 0xc0, !PT ;  /* 0x00f000f019047812 */ /* 0x000fe200078ec0ff */
[----:B------:R-:W-:Y:S01]  /*17d00*/  HADD2 R24, R0, -1032, -1032 ;  /* 0xe408e40800187430 */ /* 0x000fe20000000000 */
[----:B------:R-:W-:Y:S01]  /*17d10*/  LOP3.LUT R39, R27, 0xf000f0, RZ, 0xc0, !PT ;  /* 0x00f000f01b277812 */ /* 0x000fe200078ec0ff */
[----:B------:R-:W-:Y:S02]  /*17d20*/  HADD2 R26, R3, -1032, -1032 ;  /* 0xe408e408031a7430 */ /* 0x000fe40000000000 */
[----:B------:R-:W-:Y:S02]  /*17d30*/  HADD2 R36, R36, -1032, -1032 ;  /* 0xe408e40824247430 */ /* 0x000fe40000000000 */
[----:B------:R-:W-:Y:S01]  /*17d40*/  HADD2 R38, R38, -1032, -1032 ;  /* 0xe408e40826267430 */ /* 0x000fe20000000000 */
[----:B------:R-:W-:-:S02]  /*17d50*/  SHF.R.U32.HI R53, RZ, 0x8, R25 ;  /* 0x00000008ff357819 */ /* 0x000fc40000011619 */
[----:B------:R-:W-:Y:S01]  /*17d60*/  SHF.R.U32.HI R87, RZ, 0x8, R27 ;  /* 0x00000008ff577819 */ /* 0x000fe2000001161b */
[----:B------:R-:W-:Y:S01]  /*17d70*/  HADD2.F32 R0, -RZ, R24.H0_H0 ;  /* 0x20000018ff007230 */ /* 0x000fe20000004100 */
[----:B------:R-:W-:Y:S01]  /*17d80*/  LOP3.LUT R25, R2, 0x64006400, RZ, 0xfc, !PT ;  /* 0x6400640002197812 */ /* 0x000fe200078efcff */
[----:B------:R-:W-:Y:S01]  /*17d90*/  HADD2.F32 R2, -RZ, R26.H0_H0 ;  /* 0x2000001aff027230 */ /* 0x000fe20000004100 */
[----:B------:R-:W-:Y:S01]  /*17da0*/  LOP3.LUT R27, R4, 0x64006400, RZ, 0xfc, !PT ;  /* 0x64006400041b7812 */ /* 0x000fe200078efcff */
[----:B------:R-:W-:Y:S01]  /*17db0*/  HADD2.F32 R3, -RZ, R36.H0_H0 ;  /* 0x20000024ff037230 */ /* 0x000fe20000004100 */
[----:B------:R-:W-:Y:S01]  /*17dc0*/  LOP3.LUT R39, R39, 0x64006400, RZ, 0xfc, !PT ;  /* 0x6400640027277812 */ /* 0x000fe200078efcff */
[----:B------:R-:W-:Y:S02]  /*17dd0*/  HADD2.F32 R4, -RZ, R38.H0_H0 ;  /* 0x20000026ff047230 */ /* 0x000fe40000004100 */
[----:B------:R-:W-:Y:S02]  /*17de0*/  HFMA2 R25, R25, R8.H0_H0, -72, -72 ;  /* 0xd480d48019197431 */ /* 0x000fe40000040008 */
[----:B------:R-:W-:-:S02]  /*17df0*/  HADD2.F32 R40, -RZ, R24.H1_H1 ;  /* 0x30000018ff287230 */ /* 0x000fc40000004100 */
[-C--:B------:R-:W-:Y:S02]  /*17e00*/  HFMA2 R27, R27, R8.reuse.H0_H0, -72, -72 ;  /* 0xd480d4801b1b7431 */ /* 0x080fe40000040008 */
[----:B------:R-:W-:Y:S02]  /*17e10*/  HADD2.F32 R41, -RZ, R26.H1_H1 ;  /* 0x3000001aff297230 */ /* 0x000fe40000004100 */
[-C--:B------:R-:W-:Y:S02]  /*17e20*/  HFMA2 R37, R37, R8.reuse.H0_H0, -72, -72 ;  /* 0xd480d48025257431 */ /* 0x080fe40000040008 */
[----:B------:R-:W-:Y:S02]  /*17e30*/  HADD2.F32 R42, -RZ, R36.H1_H1 ;  /* 0x30000024ff2a7230 */ /* 0x000fe40000004100 */
[----:B------:R-:W-:Y:S02]  /*17e40*/  HFMA2 R39, R39, R8.H0_H0, -72, -72 ;  /* 0xd480d48027277431 */ /* 0x000fe40000040008 */
[----:B------:R-:W-:-:S02]  /*17e50*/  HADD2.F32 R43, -RZ, R38.H1_H1 ;  /* 0x30000026ff2b7230 */ /* 0x000fc40000004100 */
[-C--:B------:R-:W-:Y:S01]  /*17e60*/  FFMA.FTZ R57, R0, R49.reuse, RZ ;  /* 0x0000003100397223 */ /* 0x080fe200000100ff */
[-C--:B------:R-:W-:Y:S01]  /*17e70*/  FFMA.FTZ R58, R2, R49.reuse, RZ ;  /* 0x00000031023a7223 */ /* 0x080fe200000100ff */
[-C--:B------:R-:W-:Y:S01]  /*17e80*/  FFMA.FTZ R59, R3, R49.reuse, RZ ;  /* 0x00000031033b7223 */ /* 0x080fe200000100ff */
[----:B------:R-:W-:Y:S01]  /*17e90*/  FFMA.FTZ R62, R4, R49, RZ ;  /* 0x00000031043e7223 */ /* 0x000fe200000100ff */
[----:B------:R-:W-:Y:S02]  /*17ea0*/  HADD2 R12, R12.H0_H0, R44.H0_H0 ;  /* 0x2000002c0c0c7230 */ /* 0x000fe40000000800 */
        /* <DEDUP_REMOVED lines=9> */
[-C--:B------:R-:W-:Y:S01]  /*17f40*/  FFMA.FTZ R62, R45, R56.reuse, R58 ;  /* 0x000000382d3e7223 */ /* 0x080fe2000001003a */
[-C--:B------:R-:W-:Y:S01]  /*17f50*/  FFMA.FTZ R63, R46, R56.reuse, R59 ;  /* 0x000000382e3f7223 */ /* 0x080fe2000001003b */
[----:B------:R-:W-:Y:S01]  /*17f60*/  FFMA.FTZ R64, R47, R56, R48 ;  /* 0x000000382f407223 */ /* 0x000fe20000010030 */
[----:B------:R-:W-:Y:S01]  /*17f70*/  HADD2.F32 R56, -RZ, R25.H1_H1 ;  /* 0x30000019ff387230 */ /* 0x000fe20000004100 */
[----:B------:R-:W-:Y:S01]  /*17f80*/  LOP3.LUT R89, R52, 0xf000f0, RZ, 0xc0, !PT ;  /* 0x00f000f034597812 */ /* 0x000fe200078ec0ff */
[----:B------:R-:W-:Y:S01]  /*17f90*/  HADD2.F32 R57, -RZ, R27.H1_H1 ;  /* 0x3000001bff397230 */ /* 0x000fe20000004100 */
[----:B------:R-:W-:Y:S01]  /*17fa0*/  LOP3.LUT R111, R53, 0xf000f0, RZ, 0xc0, !PT ;  /* 0x00f000f0356f7812 */ /* 0x000fe200078ec0ff */
[----:B------:R-:W-:-:S02]  /*17fb0*/  HADD2.F32 R58, -RZ, R37.H1_H1 ;  /* 0x30000025ff3a7230 */ /* 0x000fc40000004100 */
[----:B------:R-:W-:Y:S02]  /*17fc0*/  HADD2.F32 R59, -RZ, R39.H1_H1 ;  /* 0x30000027ff3b7230 */ /* 0x000fe40000004100 */
[-C--:B------:R-:W-:Y:S01]  /*17fd0*/  FFMA.FTZ R121, R56, R60.reuse, R61 ;  /* 0x0000003c38797223 */ /* 0x080fe2000001003d */
[-C--:B------:R-:W-:Y:S01]  /*17fe0*/  FFMA.FTZ R112, R57, R60.reuse, R62 ;  /* 0x0000003c39707223 */ /* 0x080fe2000001003e */
[-C--:B------:R-:W-:Y:S01]  /*17ff0*/  FFMA.FTZ R119, R58, R60.reuse, R63 ;  /* 0x0000003c3a777223 */ /* 0x080fe2000001003f */
[----:B------:R-:W-:Y:S01]  /*18000*/  LOP3.LUT R61, R53, 0xf000f, RZ, 0xc0, !PT ;  /* 0x000f000f353d7812 */ /* 0x000fe200078ec0ff */
[----:B------:R-:W-:Y:S01]  /*18010*/  FFMA.FTZ R104, R59, R60, R64 ;  /* 0x0000003c3b687223 */ /* 0x000fe20000010040 */
[----:B------:R-:W-:Y:S01]  /*18020*/  LOP3.LUT R60, R52, 0xf000f, RZ, 0xc0, !PT ;  /* 0x000f000f343c7812 */ /* 0x000fe200078ec0ff */
[----:B--2---:R-:W-:Y:S01]  /*18030*/  HADD2.F32 R88, -RZ, R50.H0_H0 ;  /* 0x20000032ff587230 */ /* 0x004fe20000004100 */
[----:B------:R-:W-:Y:S01]  /*18040*/  LOP3.LUT R62, R86, 0xf000f, RZ, 0xc0, !PT ;  /* 0x000f000f563e7812 */ /* 0x000fe200078ec0ff */
[----:B------:R-:W0:Y:S01]  /*18050*/  LDS.64 R48, [UR5+0x2a0] ;  /* 0x0002a005ff307984 */ /* 0x000e220008000a00 */
[----:B------:R-:W-:-:S02]  /*18060*/  LOP3.LUT R63, R87, 0xf000f, RZ, 0xc0, !PT ;  /* 0x000f000f573f7812 */ /* 0x000fc400078ec0ff */
[----:B------:R-:W-:Y:S02]  /*18070*/  LOP3.LUT R60, R60, 0x64006400, RZ, 0xfc, !PT ;  /* 0x640064003c3c7812 */ /* 0x000fe400078efcff */
[----:B------:R-:W-:Y:S02]  /*18080*/  LOP3.LUT R61, R61, 0x64006400, RZ, 0xfc, !PT ;  /* 0x640064003d3d7812 */ /* 0x000fe400078efcff */
[----:B------:R-:W-:Y:S02]  /*18090*/  LOP3.LUT R62, R62, 0x64006400, RZ, 0xfc, !PT ;  /* 0x640064003e3e7812 */ /* 0x000fe400078efcff */
[----:B------:R-:W-:Y:S01]  /*180a0*/  LOP3.LUT R63, R63, 0x64006400, RZ, 0xfc, !PT ;  /* 0x640064003f3f7812 */ /* 0x000fe200078efcff */
[----:B------:R-:W-:Y:S02]  /*180b0*/  HADD2 R60, R60, -1032, -1032 ;  /* 0xe408e4083c3c7430 */ /* 0x000fe40000000000 */
[----:B------:R-:W-:Y:S02]  /*180c0*/  HADD2 R61, R61, -1032, -1032 ;  /* 0xe408e4083d3d7430 */ /* 0x000fe40000000000 */
[----:B------:R-:W-:-:S02]  /*180d0*/  HADD2 R62, R62, -1032, -1032 ;  /* 0xe408e4083e3e7430 */ /* 0x000fc40000000000 */
[----:B------:R-:W-:Y:S02]  /*180e0*/  HADD2 R63, R63, -1032, -1032 ;  /* 0xe408e4083f3f7430 */ /* 0x000fe40000000000 */
[----:B------:R-:W-:Y:S01]  /*180f0*/  HADD2.F32 R64, -RZ, R60.H0_H0 ;  /* 0x2000003cff407230 */ /* 0x000fe20000004100 */
[----:B------:R-:W-:Y:S01]  /*18100*/  LOP3.LUT R86, R86, 0xf000f0, RZ, 0xc0, !PT ;  /* 0x00f000f056567812 */ /* 0x000fe200078ec0ff */
[----:B------:R-:W-:Y:S01]  /*18110*/  HADD2.F32 R65, -RZ, R61.H0_H0 ;  /* 0x2000003dff417230 */ /* 0x000fe20000004100 */
[----:B------:R-:W-:Y:S01]  /*18120*/  LOP3.LUT R107, R87, 0xf000f0, RZ, 0xc0, !PT ;  /* 0x00f000f0576b7812 */ /* 0x000fe200078ec0ff */
[----:B------:R-:W-:Y:S02]  /*18130*/  HADD2.F32 R66, -RZ, R62.H0_H0 ;  /* 0x2000003eff427230 */ /* 0x000fe40000004100 */
[----:B------:R-:W-:Y:S02]  /*18140*/  HADD2.F32 R67, -RZ, R63.H0_H0 ;  /* 0x2000003fff437230 */ /* 0x000fe40000004100 */
[----:B------:R-:W-:Y:S01]  /*18150*/  FFMA.FTZ R121, R64, R88, R121 ;  /* 0x0000005840797223 */ /* 0x000fe20000010079 */
[----:B------:R-:W-:-:S02]  /*18160*/  HADD2.F32 R103, -RZ, R50.H1_H1 ;  /* 0x30000032ff677230 */ /* 0x000fc40000004100 */
[-C--:B------:R-:W-:Y:S01]  /*18170*/  FFMA.FTZ R112, R65, R88.reuse, R112 ;  /* 0x0000005841707223 */ /* 0x080fe20000010070 */
[--C-:B------:R-:W-:Y:S02]  /*18180*/  HADD2.F32 R106, -RZ, R51.reuse.H0_H0 ;  /* 0x20000033ff6a7230 */ /* 0x100fe40000004100 */
[-C--:B------:R-:W-:Y:S01]  /*18190*/  FFMA.FTZ R119, R66, R88.reuse, R119 ;  /* 0x0000005842777223 */ /* 0x080fe20000010077 */
[----:B------:R-:W-:Y:S02]  /*181a0*/  HADD2.F32 R105, -RZ, R51.H1_H1 ;  /* 0x30000033ff697230 */ /* 0x000fe40000004100 */
[----:B------:R-:W-:Y:S01]  /*181b0*/  FFMA.FTZ R117, R67, R88, R104 ;  /* 0x0000005843757223 */ /* 0x000fe20000010068 */
[----:B------:R-:W-:Y:S02]  /*181c0*/  LOP3.LUT R89, R89, 0x64006400, RZ, 0xfc, !PT ;  /* 0x6400640059597812 */ /* 0x000fe400078efcff */
[----:B------:R-:W-:Y:S02]  /*181d0*/  LOP3.LUT R111, R111, 0x64006400, RZ, 0xfc, !PT ;  /* 0x640064006f6f7812 */ /* 0x000fe400078efcff */
[----:B------:R-:W-:-:S02]  /*181e0*/  LOP3.LUT R87, R86, 0x64006400, RZ, 0xfc, !PT ;  /* 0x6400640056577812 */ /* 0x000fc400078efcff */
[----:B------:R-:W-:Y:S01]  /*181f0*/  LOP3.LUT R107, R107, 0x64006400, RZ, 0xfc, !PT ;  /* 0x640064006b6b7812 */ /* 0x000fe200078efcff */
[----:B0--3--:R-:W-:Y:S06]  /*18200*/  @!P1 BRA `(.L_x_1730) ;  /* 0x0000000400589947 */ /* 0x009fec0003800000 */
[----:B------:R-:W0:Y:S01]  /*18210*/  LDS.64 R50, [UR5+0x10] ;  /* 0x00001005ff327984 */ /* 0x000e220008000a00 */
[----:B------:R-:W-:Y:S02]  /*18220*/  HADD2.F32 R86, -RZ, R84.H0_H0 ;  /* 0x20000054ff567230 */ /* 0x000fe40000004100 */
[----:B------:R-:W-:Y:S01]  /*18230*/  HADD2.F32 R88, -RZ, R80.H0_H0 ;  /* 0x20000050ff587230 */ /* 0x000fe20000004100 */
[----:B------:R-:W1:Y:S01]  /*18240*/  LDS.64 R52, [UR5+0x18] ;  /* 0x00001805ff347984 */ /* 0x000e620008000a00 */
[----:B------:R-:W-:Y:S02]  /*18250*/  HADD2.F32 R108, -RZ, R84.H1_H1 ;  /* 0x30000054ff6c7230 */ /* 0x000fe40000004100 */
[----:B------:R-:W-:Y:S02]  /*18260*/  HADD2.F32 R110, -RZ, R82.H0_H0 ;  /* 0x20000052ff6e7230 */ /* 0x000fe40000004100 */
[----:B------:R-:W-:Y:S02]  /*18270*/  HADD2.F32 R104, -RZ, R78.H0_H0 ;  /* 0x2000004eff687230 */ /* 0x000fe40000004100 */
[----:B------:R-:W-:-:S02]  /*18280*/  HADD2.F32 R114, -RZ, R80.H1_H1 ;  /* 0x30000050ff727230 */ /* 0x000fc40000004100 */
[--C-:B0-----:R-:W-:Y:S02]  /*18290*/  HADD2.F32 R113, -RZ, R50.reuse.H0_H0 ;  /* 0x20000032ff717230 */ /* 0x101fe40000004100 */
[----:B------:R-:W-:-:S03]  /*182a0*/  HADD2.F32 R50, -RZ, R50.H1_H1 ;  /* 0x30000032ff327230 */ /* 0x000fc60000004100 */
[----:B------:R-:W-:Y:S01]  /*182b0*/  FFMA.FTZ R86, R86, R113, RZ ;  /* 0x0000007156567223 */ /* 0x000fe200000100ff */
[C---:B------:R-:W-:Y:S01]  /*182c0*/  FFMA.FTZ R125, R113.reuse, R88, RZ ;  /* 0x00000058717d7223 */ /* 0x040fe200000100ff */
[C---:B------:R-:W-:Y:S01]  /*182d0*/  FFMA.FTZ R123, R113.reuse, R110, RZ ;  /* 0x0000006e717b7223 */ /* 0x040fe200000100ff */
[----:B------:R-:W-:Y:S01]  /*182e0*/  FFMA.FTZ R113, R113, R104, RZ ;  /* 0x0000006871717223 */ /* 0x000fe200000100ff */
[----:B------:R-:W-:Y:S01]  /*182f0*/  FFMA.FTZ R88, R108, R50, R86 ;  /* 0x000000326c587223 */ /* 0x000fe20000010056 */
[----:B------:R-:W-:Y:S02]  /*18300*/  HADD2.F32 R108, -RZ, R78.H1_H1 ;  /* 0x3000004eff6c7230 */ /* 0x000fe40000004100 */
[----:B------:R-:W-:Y:S01]  /*18310*/  FFMA.FTZ R125, R50, R114, R125 ;  /* 0x00000072327d7223 */ /* 0x000fe2000001007d */
[----:B------:R-:W-:Y:S02]  /*18320*/  HADD2.F32 R86, -RZ, R51.H0_H0 ;  /* 0x20000033ff567230 */ /* 0x000fe40000004100 */
[----:B------:R-:W-:-:S02]  /*18330*/  HADD2.F32 R104, -RZ, R83.H0_H0 ;  /* 0x20000053ff687230 */ /* 0x000fc40000004100 */
[----:B------:R-:W-:Y:S01]  /*18340*/  FFMA.FTZ R113, R50, R108, R113 ;  /* 0x0000006c32717223 */ /* 0x000fe20000010071 */
[----:B------:R-:W-:Y:S02]  /*18350*/  HADD2.F32 R110, -RZ, R82.H1_H1 ;  /* 0x30000052ff6e7230 */ /* 0x000fe40000004100 */
[----:B------:R-:W-:Y:S02]  /*18360*/  HADD2.F32 R51, -RZ, R51.H1_H1 ;  /* 0x30000033ff337230 */ /* 0x000fe40000004100 */
[----:B------:R-:W-:Y:S01]  /*18370*/  FFMA.FTZ R108, R104, R86, R88 ;  /* 0x00000056686c7223 */ /* 0x000fe20000010058 */
[----:B------:R-:W-:Y:S02]  /*18380*/  HADD2.F32 R88, -RZ, R81.H0_H0 ;  /* 0x20000051ff587230 */ /* 0x000fe40000004100 */
[----:B------:R-:W-:Y:S01]  /*18390*/  FFMA.FTZ R123, R50, R110, R123 ;  /* 0x0000006e327b7223 */ /* 0x000fe2000001007b */
[----:B------:R-:W-:Y:S02]  /*183a0*/  HADD2.F32 R104, -RZ, R79.H0_H0 ;  /* 0x2000004fff687230 */ /* 0x000fe40000004100 */
[----:B------:R-:W-:-:S02]  /*183b0*/  HADD2.F32 R110, -RZ, R77.H0_H0 ;  /* 0x2000004dff6e7230 */ /* 0x000fc40000004100 */
[C---:B------:R-:W-:Y:S01]  /*183c0*/  FFMA.FTZ R88, R86.reuse, R88, R123 ;  /* 0x0000005856587223 */ /* 0x040fe2000001007b */
[----:B------:R-:W-:Y:S02]  /*183d0*/  HADD2.F32 R50, -RZ, R83.H1_H1 ;  /* 0x30000053ff327230 */ /* 0x000fe40000004100 */
[C---:B------:R-:W-:Y:S01]  /*183e0*/  FFMA.FTZ R104, R86.reuse, R104, R125 ;  /* 0x0000006856687223 */ /* 0x040fe2000001007d */
[----:B------:R-:W-:Y:S02]  /*183f0*/  HADD2.F32 R123, -RZ, R75.H0_H0 ;  /* 0x2000004bff7b7230 */ /* 0x000fe40000004100 */
[----:B------:R-:W-:Y:S01]  /*18400*/  FFMA.FTZ R86, R86, R110, R113 ;  /* 0x0000006e56567223 */ /* 0x000fe20000010071 */
[----:B------:R-:W-:Y:S02]  /*18410*/  HADD2.F32 R110, -RZ, R81.H1_H1 ;  /* 0x30000051ff6e7230 */ /* 0x000fe40000004100 */
[----:B------:R-:W-:Y:S01]  /*18420*/  FFMA.FTZ R125, R50, R51, R108 ;  /* 0x00000033327d7223 */ /* 0x000fe2000001006c */
[----:B------:R-:W-:-:S02]  /*18430*/  HADD2.F32 R108, -RZ, R76.H0_H0 ;  /* 0x2000004cff6c7230 */ /* 0x000fc40000004100 */
[----:B-1----:R-:W-:Y:S02]  /*18440*/  HADD2.F32 R50, -RZ, R52.H0_H0 ;  /* 0x20000034ff327230 */ /* 0x002fe40000004100 */
[C---:B------:R-:W-:Y:S01]  /*18450*/  FFMA.FTZ R88, R51.reuse, R110, R88 ;  /* 0x0000006e33587223 */ /* 0x040fe20000010058 */
[----:B------:R-:W-:Y:S02]  /*18460*/  HADD2.F32 R113, -RZ, R79.H1_H1 ;  /* 0x3000004fff717230 */ /* 0x000fe40000004100 */
[----:B------:R-:W-:Y:S02]  /*18470*/  HADD2.F32 R114, -RZ, R77.H1_H1 ;  /* 0x3000004dff727230 */ /* 0x000fe40000004100 */
[----:B------:R-:W-:Y:S01]  /*18480*/  FFMA.FTZ R125, R108, R50, R125 ;  /* 0x000000326c7d7223 */ /* 0x000fe2000001007d */
[----:B------:R-:W-:Y:S02]  /*18490*/  HADD2.F32 R108, -RZ, R74.H0_H0 ;  /* 0x2000004aff6c7230 */ /* 0x000fe40000004100 */
[C---:B------:R-:W-:Y:S01]  /*184a0*/  FFMA.FTZ R113, R51.reuse, R113, R104 ;  /* 0x0000007133717223 */ /* 0x040fe20000010068 */
[----:B------:R-:W-:Y:S01]  /*184b0*/  FFMA.FTZ R123, R50, R123, R88 ;  /* 0x0000007b327b7223 */ /* 0x000fe20000010058 */
[----:B------:R-:W-:Y:S01]  /*184c0*/  FFMA.FTZ R51, R51, R114, R86 ;  /* 0x0000007233337223 */ /* 0x000fe20000010056 */
[----:B------:R-:W-:-:S02]  /*184d0*/  HADD2.F32 R88, -RZ, R76.H1_H1 ;  /* 0x3000004cff587230 */ /* 0x000fc40000004100 */
[C---:B------:R-:W-:Y:S01]  /*184e0*/  FFMA.FTZ R113, R50.reuse, R108, R113 ;  /* 0x0000006c32717223 */ /* 0x040fe20000010071 */
[----:B------:R-:W-:Y:S02]  /*184f0*/  HADD2.F32 R110, -RZ, R73.H0_H0 ;  /* 0x20000049ff6e7230 */ /* 0x000fe40000004100 */
[----:B------:R-:W-:Y:S02]  /*18500*/  HADD2.F32 R52, -RZ, R52.H1_H1 ;  /* 0x30000034ff347230 */ /* 0x000fe40000004100 */
[----:B------:R-:W-:Y:S02]  /*18510*/  HADD2.F32 R104, -RZ, R75.H1_H1 ;  /* 0x3000004bff687230 */ /* 0x000fe40000004100 */
[----:B------:R-:W-:Y:S01]  /*18520*/  FFMA.FTZ R51, R50, R110, R51 ;  /* 0x0000006e32337223 */ /* 0x000fe20000010033 */
[----:B------:R-:W-:Y:S02]  /*18530*/  HADD2.F32 R86, -RZ, R74.H1_H1 ;  /* 0x3000004aff567230 */ /* 0x000fe40000004100 */
[----:B------:R-:W-:Y:S01]  /*18540*/  FFMA.FTZ R125, R88, R52, R125 ;  /* 0x00000034587d7223 */ /* 0x000fe2000001007d */
[----:B------:R-:W-:-:S02]  /*18550*/  HADD2.F32 R108, -RZ, R73.H1_H1 ;  /* 0x30000049ff6c7230 */ /* 0x000fc40000004100 */
[C---:B------:R-:W-:Y:S01]  /*18560*/  FFMA.FTZ R123, R52.reuse, R104, R123 ;  /* 0x00000068347b7223 */ /* 0x040fe2000001007b */
        /* <DEDUP_REMOVED lines=9> */
[----:B------:R-:W-:Y:S02]  /*18600*/  HADD2.F32 R53, -RZ, R53.H1_H1 ;  /* 0x30000035ff357230 */ /* 0x000fe40000004100 */
[C---:B------:R-:W-:Y:S01]  /*18610*/  FFMA.FTZ R123, R50.reuse, R104, R113 ;  /* 0x00000068327b7223 */ /* 0x040fe20000010071 */
[----:B------:R-:W-:Y:S02]  /*18620*/  HADD2.F32 R113, -RZ, R72.H1_H1 ;  /* 0x30000048ff717230 */ /* 0x000fe40000004100 */
[----:B------:R-:W-:Y:S01]  /*18630*/  FFMA.FTZ R51, R50, R108, R51 ;  /* 0x0000006c32337223 */ /* 0x000fe20000010033 */
[----:B------:R-:W-:Y:S02]  /*18640*/  HADD2.F32 R86, -RZ, R71.H1_H1 ;  /* 0x30000047ff567230 */ /* 0x000fe40000004100 */
[----:B------:R-:W-:Y:S02]  /*18650*/  HADD2.F32 R104, -RZ, R70.H1_H1 ;  /* 0x30000046ff687230 */ /* 0x000fe40000004100 */
[----:B------:R-:W-:Y:S01]  /*18660*/  FFMA.FTZ R113, R113, R53, R52 ;  /* 0x0000003571717223 */ /* 0x000fe20000010034 */
[----:B------:R-:W-:-:S02]  /*18670*/  HADD2.F32 R110, -RZ, R69.H1_H1 ;  /* 0x30000045ff6e7230 */ /* 0x000fc40000004100 */
[C---:B------:R-:W-:Y:S01]  /*18680*/  FFMA.FTZ R86, R53.reuse, R86, R88 ;  /* 0x0000005635567223 */ /* 0x040fe20000010058 */
        /* <DEDUP_REMOVED lines=14> */
.L_x_1730:
[----:B------:R-:W-:Y:S05]  /*18770*/  @!P2 BRA `(.L_x_1731) ;  /* 0x000000040058a947 */ /* 0x000fea0003800000 */
[----:B------:R-:W0:Y:S01]  /*18780*/  LDS.64 R50, [UR5+0x90] ;  /* 0x00009005ff327984 */ /* 0x000e220008000a00 */
[----:B------:R-:W-:Y:S02]  /*18790*/  HADD2.F32 R86, -RZ, R84.H0_H0 ;  /* 0x20000054ff567230 */ /* 0x000fe40000004100 */
[----:B------:R-:W-:Y:S01]  /*187a0*/  HADD2.F32 R88, -RZ, R82.H0_H0 ;  /* 0x20000052ff587230 */ /* 0x000fe20000004100 */
[----:B------:R-:W1:Y:S01]  /*187b0*/  LDS.64 R52, [UR5+0x98] ;  /* 0x00009805ff347984 */ /* 0x000e620008000a00 */
[----:B------:R-:W-:Y:S02]  /*187c0*/  HADD2.F32 R104, -RZ, R80.H0_H0 ;  /* 0x20000050ff687230 */ /* 0x000fe40000004100 */
[----:B------:R-:W-:Y:S02]  /*187d0*/  HADD2.F32 R110, -RZ, R84.H1_H1 ;  /* 0x30000054ff6e7230 */ /* 0x000fe40000004100 */
[----:B------:R-:W-:Y:S02]  /*187e0*/  HADD2.F32 R108, -RZ, R78.H0_H0 ;  /* 0x2000004eff6c7230 */ /* 0x000fe40000004100 */
[----:B------:R-:W-:-:S02]  /*187f0*/  HADD2.F32 R114, -RZ, R80.H1_H1 ;  /* 0x30000050ff727230 */ /* 0x000fc40000004100 */
[--C-:B0-----:R-:W-:Y:S02]  /*18800*/  HADD2.F32 R125, -RZ, R50.reuse.H0_H0 ;  /* 0x20000032ff7d7230 */ /* 0x101fe40000004100 */
[----:B------:R-:W-:-:S03]  /*18810*/  HADD2.F32 R50, -RZ, R50.H1_H1 ;  /* 0x30000032ff327230 */ /* 0x000fc60000004100 */
[-C--:B------:R-:W-:Y:S01]  /*18820*/  FFMA.FTZ R86, R86, R125.reuse, RZ ;  /* 0x0000007d56567223 */ /* 0x080fe200000100ff */
[-C--:B------:R-:W-:Y:S01]  /*18830*/  FFMA.FTZ R113, R88, R125.reuse, RZ ;  /* 0x0000007d58717223 */ /* 0x080fe200000100ff */
[-C--:B------:R-:W-:Y:S01]  /*18840*/  FFMA.FTZ R123, R104, R125.reuse, RZ ;  /* 0x0000007d687b7223 */ /* 0x080fe200000100ff */
[----:B------:R-:W-:Y:S01]  /*18850*/  FFMA.FTZ R125, R108, R125, RZ ;  /* 0x0000007d6c7d7223 */ /* 0x000fe200000100ff */
[-C--:B------:R-:W-:Y:S01]  /*18860*/  FFMA.FTZ R88, R110, R50.reuse, R86 ;  /* 0x000000326e587223 */ /* 0x080fe20000010056 */
[----:B------:R-:W-:Y:S02]  /*18870*/  HADD2.F32 R110, -RZ, R82.H1_H1 ;  /* 0x30000052ff6e7230 */ /* 0x000fe40000004100 */
[----:B------:R-:W-:Y:S01]  /*18880*/  FFMA.FTZ R123, R114, R50, R123 ;  /* 0x00000032727b7223 */ /* 0x000fe2000001007b */
[----:B------:R-:W-:Y:S02]  /*18890*/  HADD2.F32 R108, -RZ, R78.H1_H1 ;  /* 0x3000004eff6c7230 */ /* 0x000fe40000004100 */
[----:B------:R-:W-:-:S02]  /*188a0*/  HADD2.F32 R86, -RZ, R51.H0_H0 ;  /* 0x20000033ff567230 */ /* 0x000fc40000004100 */
[-C--:B------:R-:W-:Y:S01]  /*188b0*/  FFMA.FTZ R113, R110, R50.reuse, R113 ;  /* 0x000000326e717223 */ /* 0x080fe20000010071 */
[----:B------:R-:W-:Y:S02]  /*188c0*/  HADD2.F32 R104, -RZ, R83.H0_H0 ;  /* 0x20000053ff687230 */ /* 0x000fe40000004100 */
[----:B------:R-:W-:Y:S01]  /*188d0*/  FFMA.FTZ R125, R108, R50, R125 ;  /* 0x000000326c7d7223 */ /* 0x000fe2000001007d */
[----:B------:R-:W-:Y:S02]  /*188e0*/  HADD2.F32 R110, -RZ, R77.H0_H0 ;  /* 0x2000004dff6e7230 */ /* 0x000fe40000004100 */
[----:B------:R-:W-:Y:S02]  /*188f0*/  HADD2.F32 R51, -RZ, R51.H1_H1 ;  /* 0x30000033ff337230 */ /* 0x000fe40000004100 */
[----:B------:R-:W-:Y:S01]  /*18900*/  FFMA.FTZ R50, R104, R86, R88 ;  /* 0x0000005668327223 */ /* 0x000fe20000010058 */
[----:B------:R-:W-:Y:S02]  /*18910*/  HADD2.F32 R104, -RZ, R81.H0_H0 ;  /* 0x20000051ff687230 */ /* 0x000fe40000004100 */
[----:B------:R-:W-:-:S02]  /*18920*/  HADD2.F32 R88, -RZ, R79.H0_H0 ;  /* 0x2000004fff587230 */ /* 0x000fc40000004100 */
[----:B------:R-:W-:Y:S02]  /*18930*/  HADD2.F32 R108, -RZ, R83.H1_H1 ;  /* 0x30000053ff6c7230 */ /* 0x000fe40000004100 */
[-C--:B------:R-:W-:Y:S01]  /*18940*/  FFMA.FTZ R104, R104, R86.reuse, R113 ;  /* 0x0000005668687223 */ /* 0x080fe20000010071 */
[----:B------:R-:W-:Y:S02]  /*18950*/  HADD2.F32 R113, -RZ, R81.H1_H1 ;  /* 0x30000051ff717230 */ /* 0x000fe40000004100 */
[-C--:B------:R-:W-:Y:S01]  /*18960*/  FFMA.FTZ R88, R88, R86.reuse, R123 ;  /* 0x0000005658587223 */ /* 0x080fe2000001007b */
[----:B------:R-:W-:Y:S01]  /*18970*/  FFMA.FTZ R86, R110, R86, R125 ;  /* 0x000000566e567223 */ /* 0x000fe2000001007d */
[-C--:B------:R-:W-:Y:S01]  /*18980*/  FFMA.FTZ R125, R108, R51.reuse, R50 ;  /* 0x000000336c7d7223 */ /* 0x080fe20000010032 */
[----:B------:R-:W-:Y:S02]  /*18990*/  HADD2.F32 R108, -RZ, R76.H0_H0 ;  /* 0x2000004cff6c7230 */ /* 0x000fe40000004100 */
[----:B------:R-:W-:Y:S01]  /*189a0*/  FFMA.FTZ R104, R113, R51, R104 ;  /* 0x0000003371687223 */ /* 0x000fe20000010068 */
[----:B-1----:R-:W-:-:S02]  /*189b0*/  HADD2.F32 R50, -RZ, R52.H0_H0 ;  /* 0x20000034ff327230 */ /* 0x002fc40000004100 */
[----:B------:R-:W-:Y:S02]  /*189c0*/  HADD2.F32 R110, -RZ, R79.H1_H1 ;  /* 0x3000004fff6e7230 */ /* 0x000fe40000004100 */
[----:B------:R-:W-:Y:S02]  /*189d0*/  HADD2.F32 R114, -RZ, R77.H1_H1 ;  /* 0x3000004dff727230 */ /* 0x000fe40000004100 */
[----:B------:R-:W-:Y:S01]  /*189e0*/  FFMA.FTZ R125, R108, R50, R125 ;  /* 0x000000326c7d7223 */ /* 0x000fe2000001007d */
        /* <DEDUP_REMOVED lines=25> */
[-C--:B------:R-:W-:Y:S01]  /*18b80*/  FFMA.FTZ R88, R104, R50.reuse, R113 ;  /* 0x0000003268587223 */ /* 0x080fe20000010071 */
[--C-:B------:R-:W-:Y:S02]  /*18b90*/  HADD2.F32 R104, -RZ, R69.reuse.H0_H0 ;  /* 0x20000045ff687230 */ /* 0x100fe40000004100 */
[----:B------:R-:W-:Y:S02]  /*18ba0*/  HADD2.F32 R113, -RZ, R72.H1_H1 ;  /* 0x30000048ff717230 */ /* 0x000fe40000004100 */
[----:B------:R-:W-:Y:S01]  /*18bb0*/  FFMA.FTZ R86, R123, R53, R86 ;  /* 0x000000357b567223 */ /* 0x000fe20000010056 */
[----:B------:R-:W-:Y:S02]  /*18bc0*/  HADD2.F32 R125, -RZ, R70.H1_H1 ;  /* 0x30000046ff7d7230 */ /* 0x000fe40000004100 */
[----:B------:R-:W-:Y:S01]  /*18bd0*/  FFMA.FTZ R50, R104, R50, R51 ;  /* 0x0000003268327223 */ /* 0x000fe20000010033 */
[----:B------:R-:W-:-:S02]  /*18be0*/  HADD2.F32 R108, -RZ, R69.H1_H1 ;  /* 0x30000045ff6c7230 */ /* 0x000fc40000004100 */
[----:B------:R-:W-:Y:S01]  /*18bf0*/  FFMA.FTZ R51, R113, R53, R52 ;  /* 0x0000003571337223 */ /* 0x000fe20000010034 */
[----:B------:R-:W-:Y:S01]  /*18c00*/  FMUL.FTZ R86, R86, R33 ;  /* 0x0000002156567220 */ /* 0x000fe20000410000 */
[-C--:B------:R-:W-:Y:S01]  /*18c10*/  FFMA.FTZ R113, R125, R53.reuse, R88 ;  /* 0x000000357d717223 */ /* 0x080fe20000010058 */
[----:B------:R-:W-:Y:S01]  /*18c20*/  FFMA.FTZ R50, R108, R53, R50 ;  /* 0x000000356c327223 */ /* 0x000fe20000010032 */
[----:B------:R-:W-:Y:S02]  /*18c30*/  FMUL.FTZ R51, R51, R34 ;  /* 0x0000002233337220 */ /* 0x000fe40000410000 */
[----:B------:R-:W-:Y:S01]  /*18c40*/  FMUL.FTZ R113, R113, R32 ;  /* 0x0000002071717220 */ /* 0x000fe20000410000 */
[----:B------:R-:W-:Y:S01]  /*18c50*/  F2FP.F16.F32.PACK_AB R86, RZ, R86 ;  /* 0x00000056ff56723e */ /* 0x000fe200000000ff */
[----:B------:R-:W-:Y:S01]  /*18c60*/  FMUL.FTZ R50, R50, R23 ;  /* 0x0000001732327220 */ /* 0x000fe20000410000 */
[----:B------:R-:W-:Y:S02]  /*18c70*/  F2FP.F16.F32.PACK_AB R51, RZ, R51 ;  /* 0x00000033ff33723e */ /* 0x000fe400000000ff */
[----:B------:R-:W-:-:S02]  /*18c80*/  F2FP.F16.F32.PACK_AB R113, RZ, R113 ;  /* 0x00000071ff71723e */ /* 0x000fc400000000ff */
[----:B------:R-:W-:Y:S02]  /*18c90*/  F2FP.F16.F32.PACK_AB R50, RZ, R50 ;  /* 0x00000032ff32723e */ /* 0x000fe400000000ff */
[----:B------:R-:W-:Y:S02]  /*18ca0*/  PRMT R51, R51, 0x5410, R86 ;  /* 0x0000541033337816 */ /* 0x000fe40000000056 */
[----:B------:R-:W-:-:S04]  /*18cb0*/  PRMT R113, R113, 0x5410, R50 ;  /* 0x0000541071717816 */ /* 0x000fc80000000032 */
[----:B------:R-:W-:Y:S01]  /*18cc0*/  HFMA2.MMA R20, R51, 1, 1, R20 ;  /* 0x3c003c0033147835 */ /* 0x000fe20000000014 */
[----:B------:R-:W-:-:S10]  /*18cd0*/  HADD2 R19, R113, R19 ;  /* 0x0000001371137230 */ /* 0x000fd40000000000 */
.L_x_1731:
        /* <DEDUP_REMOVED lines=87> */
.L_x_1732:
[-C--:B------:R-:W-:Y:S02]  /*19250*/  HFMA2 R89, R89, R8.reuse.H0_H0, -72, -72 ;  /* 0xd480d48059597431 */ /* 0x080fe40000040008 */
[----:B------:R-:W-:Y:S02]  /*19260*/  HADD2.F32 R114, -RZ, R60.H1_H1 ;  /* 0x3000003cff727230 */ /* 0x000fe40000004100 */
[-C--:B------:R-:W-:Y:S02]  /*19270*/  HFMA2 R88, R111, R8.reuse.H0_H0, -72, -72 ;  /* 0xd480d4806f587431 */ /* 0x080fe40000040008 */
[----:B------:R-:W-:Y:S02]  /*19280*/  HADD2.F32 R111, -RZ, R61.H1_H1 ;  /* 0x3000003dff6f7230 */ /* 0x000fe40000004100 */
[----:B------:R-:W-:Y:S02]  /*19290*/  HFMA2 R87, R87, R8.H0_H0, -72, -72 ;  /* 0xd480d48057577431 */ /* 0x000fe40000040008 */
[----:B------:R-:W-:-:S02]  /*192a0*/  HADD2.F32 R108, -RZ, R62.H1_H1 ;  /* 0x3000003eff6c7230 */ /* 0x000fc40000004100 */
[----:B------:R-:W-:Y:S02]  /*192b0*/  HFMA2 R86, R107, R8.H0_H0, -72, -72 ;  /* 0xd480d4806b567431 */ /* 0x000fe40000040008 */
[----:B------:R-:W-:Y:S02]  /*192c0*/  HADD2.F32 R104, -RZ, R63.H1_H1 ;  /* 0x3000003fff687230 */ /* 0x000fe40000004100 */
        /* <DEDUP_REMOVED lines=8> */
[----:B------:R-:W-:Y:S01]  /*19350*/  FMUL.FTZ R115, R115, R34 ;  /* 0x0000002273737220 */ /* 0x000fe20000410000 */
[----:B------:R-:W-:Y:S01]  /*19360*/  FMUL.FTZ R102, R102, R33 ;  /* 0x0000002166667220 */ /* 0x000fe20000410000 */
[----:B------:R-:W-:Y:S01]  /*19370*/  FMUL.FTZ R109, R109, R32 ;  /* 0x000000206d6d7220 */ /* 0x000fe20000410000 */
[-C--:B------:R-:W-:Y:S01]  /*19380*/  FFMA.FTZ R117, R113, R106.reuse, R52 ;  /* 0x0000006a71757223 */ /* 0x080fe20000010034 */
[-C--:B------:R-:W-:Y:S01]  /*19390*/  FFMA.FTZ R52, R110, R106.reuse, R53 ;  /* 0x0000006a6e347223 */ /* 0x080fe20000010035 */
[-C--:B------:R-:W-:Y:S01]  /*193a0*/  FFMA.FTZ R53, R107, R106.reuse, R116 ;  /* 0x0000006a6b357223 */ /* 0x080fe20000010074 */
[----:B------:R-:W-:Y:S01]  /*193b0*/  FMUL.FTZ R118, R90, R23 ;  /* 0x000000175a767220 */ /* 0x000fe20000410000 */
[----:B------:R-:W-:Y:S01]  /*193c0*/  FFMA.FTZ R106, R103, R106, R112 ;  /* 0x0000006a676a7223 */ /* 0x000fe20000010070 */
[----:B------:R-:W-:Y:S01]  /*193d0*/  F2FP.F16.F32.PACK_AB R90, RZ, R115 ;  /* 0x00000073ff5a723e */ /* 0x000fe200000000ff */
[----:B------:R-:W-:Y:S01]  /*193e0*/  HADD2.F32 R112, -RZ, R89.H1_H1 ;  /* 0x30000059ff707230 */ /* 0x000fe20000004100 */
[----:B------:R-:W-:Y:S01]  /*193f0*/  F2FP.F16.F32.PACK_AB R102, RZ, R102 ;  /* 0x00000066ff66723e */ /* 0x000fe200000000ff */
[----:B------:R-:W-:Y:S01]  /*19400*/  HADD2.F32 R116, -RZ, R87.H1_H1 ;  /* 0x30000057ff747230 */ /* 0x000fe20000004100 */
[----:B------:R-:W-:Y:S01]  /*19410*/  F2FP.F16.F32.PACK_AB R115, RZ, R109 ;  /* 0x0000006dff73723e */ /* 0x000fe200000000ff */
[----:B------:R-:W-:-:S02]  /*19420*/  HADD2.F32 R109, -RZ, R88.H1_H1 ;  /* 0x30000058ff6d7230 */ /* 0x000fc40000004100 */
[-C--:B------:R-:W-:Y:S01]  /*19430*/  FFMA.FTZ R117, R112, R105.reuse, R117 ;  /* 0x0000006970757223 */ /* 0x080fe20000010075 */
[----:B------:R-:W-:Y:S01]  /*19440*/  HADD2 R68, R102.H0_H0, R68.H0_H0 ;  /* 0x2000004466447230 */ /* 0x000fe20000000800 */
[----:B------:R-:W-:Y:S01]  /*19450*/  F2FP.F16.F32.PACK_AB R118, RZ, R118 ;  /* 0x00000076ff76723e */ /* 0x000fe200000000ff */
[----:B------:R-:W-:Y:S02]  /*19460*/  HADD2 R102, R115.H0_H0, R55.H0_H0 ;  /* 0x2000003773667230 */ /* 0x000fe40000000800 */
[----:B------:R-:W-:Y:S01]  /*19470*/  FFMA.FTZ R52, R109, R105, R52 ;  /* 0x000000696d347223 */ /* 0x000fe20000010034 */
[----:B------:R-:W-:Y:S02]  /*19480*/  HADD2.F32 R115, -RZ, R86.H1_H1 ;  /* 0x30000056ff737230 */ /* 0x000fe40000004100 */
[----:B------:R-:W-:Y:S01]  /*19490*/  FMUL.FTZ R117, R117, R34 ;  /* 0x0000002275757220 */ /* 0x000fe20000410000 */
[----:B------:R-:W-:Y:S02]  /*194a0*/  HADD2 R90, R90.H0_H0, R54.H0_H0 ;  /* 0x200000365a5a7230 */ /* 0x000fe40000000800 */
[----:B------:R-:W-:Y:S01]  /*194b0*/  FMUL.FTZ R52, R52, R33 ;  /* 0x0000002134347220 */ /* 0x000fe20000410000 */
[-C--:B------:R-:W-:Y:S01]  /*194c0*/  FFMA.FTZ R53, R116, R105.reuse, R53 ;  /* 0x0000006974357223 */ /* 0x080fe20000010035 */
[----:B------:R-:W-:Y:S01]  /*194d0*/  FFMA.FTZ R54, R115, R105, R106 ;  /* 0x0000006973367223 */ /* 0x000fe2000001006a */
[----:B------:R-:W0:Y:S01]  /*194e0*/  LDS.64 R50, [UR5+0x2a8] ;  /* 0x0002a805ff327984 */ /* 0x000e220008000a00 */
[----:B------:R-:W-:Y:S01]  /*194f0*/  HADD2 R85, R118.H0_H0, R85.H0_H0 ;  /* 0x2000005576557230 */ /* 0x000fe20000000800 */
[----:B------:R-:W-:Y:S01]  /*19500*/  F2FP.F16.F32.PACK_AB R105, RZ, R117 ;  /* 0x00000075ff69723e */ /* 0x000fe200000000ff */
[----:B------:R-:W-:Y:S01]  /*19510*/  FMUL.FTZ R118, R53, R32 ;  /* 0x0000002035767220 */ /* 0x000fe20000410000 */
[----:B------:R-:W-:Y:S01]  /*19520*/  F2FP.F16.F32.PACK_AB R106, RZ, R52 ;  /* 0x00000034ff6a723e */ /* 0x000fe200000000ff */
[----:B------:R-:W-:Y:S01]  /*19530*/  FMUL.FTZ R117, R54, R23 ;  /* 0x0000001736757220 */ /* 0x000fe20000410000 */
[----:B------:R-:W-:Y:S06]  /*19540*/  @!P4 BRA `(.L_x_1733) ;  /* 0x000000040058c947 */ /* 0x000fec0003800000 */
[----:B------:R-:W1:Y:S01]  /*19550*/  LDS.64 R52, [UR5+0x190] ;  /* 0x00019005ff347984 */ /* 0x000e620008000a00 */
[----:B------:R-:W-:Y:S02]  /*19560*/  HADD2.F32 R119, -RZ, R82.H0_H0 ;  /* 0x20000052ff777230 */ /* 0x000fe40000004100 */
[----:B------:R-:W-:Y:S01]  /*19570*/  HADD2.F32 R120, -RZ, R84.H0_H0 ;  /* 0x20000054ff787230 */ /* 0x000fe20000004100 */
[----:B------:R-:W2:Y:S01]  /*19580*/  LDS.64 R54, [UR5+0x198] ;  /* 0x00019805ff367984 */ /* 0x000ea20008000a00 */
[----:B------:R-:W-:Y:S02]  /*19590*/  HADD2.F32 R121, -RZ, R80.H0_H0 ;  /* 0x20000050ff797230 */ /* 0x000fe40000004100 */
[----:B------:R-:W-:Y:S02]  /*195a0*/  HADD2.F32 R122, -RZ, R78.H0_H0 ;  /* 0x2000004eff7a7230 */ /* 0x000fe40000004100 */
[----:B------:R-:W-:Y:S02]  /*195b0*/  HADD2.F32 R82, -RZ, R82.H1_H1 ;  /* 0x30000052ff527230 */ /* 0x000fe40000004100 */
[----:B------:R-:W-:-:S02]  /*195c0*/  HADD2.F32 R80, -RZ, R80.H1_H1 ;  /* 0x30000050ff507230 */ /* 0x000fc40000004100 */
[--C-:B------:R-:W-:Y:S02]  /*195d0*/  HADD2.F32 R125, -RZ, R83.reuse.H0_H0 ;  /* 0x20000053ff7d7230 */ /* 0x100fe40000004100 */
[----:B------:R-:W-:Y:S02]  /*195e0*/  HADD2.F32 R83, -RZ, R83.H1_H1 ;  /* 0x30000053ff537230 */ /* 0x000fe40000004100 */
[--C-:B-1----:R-:W-:Y:S02]  /*195f0*/  HADD2.F32 R123, -RZ, R52.reuse.H0_H0 ;  /* 0x20000034ff7b7230 */ /* 0x102fe40000004100 */
        /* <DEDUP_REMOVED lines=14> */
[----:B------:R-:W-:Y:S02]  /*196e0*/  HADD2.F32 R52, -RZ, R79.H0_H0 ;  /* 0x2000004fff347230 */ /* 0x000fe40000004100 */
[----:B------:R-:W-:Y:S02]  /*196f0*/  HADD2.F32 R53, -RZ, R53.H1_H1 ;  /* 0x30000035ff357230 */ /* 0x000fe40000004100 */
[----:B------:R-:W-:Y:S01]  /*19700*/  FFMA.FTZ R82, R123, R119, R82 ;  /* 0x000000777b527223 */ /* 0x000fe20000010052 */
[----:B------:R-:W-:-:S02]  /*19710*/  HADD2.F32 R123, -RZ, R77.H0_H0 ;  /* 0x2000004dff7b7230 */ /* 0x000fc40000004100 */
[-C--:B------:R-:W-:Y:S01]  /*19720*/  FFMA.FTZ R120, R125, R119.reuse, R120 ;  /* 0x000000777d787223 */ /* 0x080fe20000010078 */
[-C--:B------:R-:W-:Y:S01]  /*19730*/  FFMA.FTZ R52, R52, R119.reuse, R121 ;  /* 0x0000007734347223 */ /* 0x080fe20000010079 */
[----:B------:R-:W-:Y:S02]  /*19740*/  HADD2.F32 R81, -RZ, R81.H1_H1 ;  /* 0x30000051ff517230 */ /* 0x000fe40000004100 */
[----:B------:R-:W-:Y:S01]  /*19750*/  FFMA.FTZ R80, R123, R119, R122 ;  /* 0x000000777b507223 */ /* 0x000fe2000001007a */
[----:B------:R-:W-:Y:S02]  /*19760*/  HADD2.F32 R79, -RZ, R79.H1_H1 ;  /* 0x3000004fff4f7230 */ /* 0x000fe40000004100 */
[-C--:B------:R-:W-:Y:S01]  /*19770*/  FFMA.FTZ R83, R83, R53.reuse, R120 ;  /* 0x0000003553537223 */ /* 0x080fe20000010078 */
[----:B------:R-:W-:Y:S02]  /*19780*/  HADD2.F32 R119, -RZ, R77.H1_H1 ;  /* 0x3000004dff777230 */ /* 0x000fe40000004100 */
[----:B------:R-:W-:Y:S01]  /*19790*/  FFMA.FTZ R82, R81, R53, R82 ;  /* 0x0000003551527223 */ /* 0x000fe20000010052 */
[----:B--2---:R-:W-:-:S02]  /*197a0*/  HADD2.F32 R77, -RZ, R54.H0_H0 ;  /* 0x20000036ff4d7230 */ /* 0x004fc40000004100 */
[-C--:B------:R-:W-:Y:S01]  /*197b0*/  FFMA.FTZ R78, R79, R53.reuse, R52 ;  /* 0x000000354f4e7223 */ /* 0x080fe20000010034 */
[----:B------:R-:W-:Y:S02]  /*197c0*/  HADD2.F32 R79, -RZ, R74.H0_H0 ;  /* 0x2000004aff4f7230 */ /* 0x000fe40000004100 */
[----:B------:R-:W-:Y:S01]  /*197d0*/  FFMA.FTZ R80, R119, R53, R80 ;  /* 0x0000003577507223 */ /* 0x000fe20000010050 */
[----:B------:R-:W-:Y:S02]  /*197e0*/  HADD2.F32 R53, -RZ, R75.H0_H0 ;  /* 0x2000004bff357230 */ /* 0x000fe40000004100 */
[----:B------:R-:W-:Y:S01]  /*197f0*/  FFMA.FTZ R83, R84, R77, R83 ;  /* 0x0000004d54537223 */ /* 0x000fe20000010053 */
[----:B------:R-:W-:Y:S02]  /*19800*/  HADD2.F32 R54, -RZ, R54.H1_H1 ;  /* 0x30000036ff367230 */ /* 0x000fe40000004100 */
[----:B------:R-:W-:Y:S02]  /*19810*/  HADD2.F32 R81, -RZ, R73.H0_H0 ;  /* 0x20000049ff517230 */ /* 0x000fe40000004100 */
[----:B------:R-:W-:-:S02]  /*19820*/  HADD2.F32 R76, -RZ, R76.H1_H1 ;  /* 0x3000004cff4c7230 */ /* 0x000fc40000004100 */
[----:B------:R-:W-:Y:S02]  /*19830*/  HADD2.F32 R84, -RZ, R75.H1_H1 ;  /* 0x3000004bff547230 */ /* 0x000fe40000004100 */
[-C--:B------:R-:W-:Y:S01]  /*19840*/  FFMA.FTZ R75, R53, R77.reuse, R82 ;  /* 0x0000004d354b7223 */ /* 0x080fe20000010052 */
[-C--:B------:R-:W-:Y:S01]  /*19850*/  FFMA.FTZ R53, R79, R77.reuse, R78 ;  /* 0x0000004d4f357223 */ /* 0x080fe2000001004e */
[----:B------:R-:W-:Y:S02]  /*19860*/  HADD2.F32 R78, -RZ, R74.H1_H1 ;  /* 0x3000004aff4e7230 */ /* 0x000fe40000004100 */
[----:B------:R-:W-:Y:S01]  /*19870*/  FFMA.FTZ R77, R81, R77, R80 ;  /* 0x0000004d514d7223 */ /* 0x000fe20000010050 */
[----:B------:R-:W-:Y:S02]  /*19880*/  HADD2.F32 R82, -RZ, R73.H1_H1 ;  /* 0x30000049ff527230 */ /* 0x000fe40000004100 */
        /* <DEDUP_REMOVED lines=20> */
[-C--:B------:R-:W-:Y:S01]  /*199d0*/  FFMA.FTZ R69, R73, R55.reuse, R76 ;  /* 0x0000003749457223 */ /* 0x080fe2000001004c */
        /* <DEDUP_REMOVED lines=13> */
.L_x_1733:
[----:B------:R-:W-:Y:S05]  /*19ab0*/  @!P1 BRA `(.L_x_1734) ;  /* 0x0000000400589947 */ /* 0x000fea0003800000 */
[----:B------:R-:W1:Y:S01]  /*19ac0*/  LDS.64 R52, [UR5+0x20] ;  /* 0x00002005ff347984 */ /* 0x000e620008000a00 */
[----:B------:R-:W-:Y:S02]  /*19ad0*/  HADD2.F32 R76, -RZ, R26.H0_H0 ;  /* 0x2000001aff4c7230 */ /* 0x000fe40000004100 */
[----:B------:R-:W-:Y:S01]  /*19ae0*/  HADD2.F32 R73, -RZ, R24.H1_H1 ;  /* 0x30000018ff497230 */ /* 0x000fe20000004100 */
[----:B------:R-:W2:Y:S01]  /*19af0*/  LDS.64 R54, [UR5+0x28] ;  /* 0x00002805ff367984 */ /* 0x000ea20008000a00 */
[----:B------:R-:W-:Y:S02]  /*19b00*/  HADD2.F32 R72, -RZ, R38.H0_H0 ;  /* 0x20000026ff487230 */ /* 0x000fe40000004100 */
[----:B------:R-:W-:Y:S02]  /*19b10*/  HADD2.F32 R70, -RZ, R36.H0_H0 ;  /* 0x20000024ff467230 */ /* 0x000fe40000004100 */
[----:B------:R-:W-:Y:S02]  /*19b20*/  HADD2.F32 R75, -RZ, R26.H1_H1 ;  /* 0x3000001aff4b7230 */ /* 0x000fe40000004100 */
[----:B------:R-:W-:-:S02]  /*19b30*/  HADD2.F32 R79, -RZ, R38.H1_H1 ;  /* 0x30000026ff4f7230 */ /* 0x000fc40000004100 */
[--C-:B-1----:R-:W-:Y:S02]  /*19b40*/  HADD2.F32 R69, -RZ, R52.reuse.H0_H0 ;  /* 0x20000034ff457230 */ /* 0x102fe40000004100 */
        /* <DEDUP_REMOVED lines=11> */
[----:B------:R-:W-:Y:S02]  /*19c00*/  HADD2.F32 R73, -RZ, R36.H1_H1 ;  /* 0x30000024ff497230 */ /* 0x000fe40000004100 */
[----:B------:R-:W-:Y:S01]  /*19c10*/  FFMA.FTZ R72, R71, R72, R70 ;  /* 0x0000004847487223 */ /* 0x000fe20000010046 */
[----:B------:R-:W-:Y:S02]  /*19c20*/  HADD2.F32 R53, -RZ, R53.H1_H1 ;  /* 0x30000035ff357230 */ /* 0x000fe40000004100 */
[----:B------:R-:W-:Y:S01]  /*19c30*/  FFMA.FTZ R78, R74, R79, R78 ;  /* 0x0000004f4a4e7223 */ /* 0x000fe2000001004e */
[----:B------:R-:W-:-:S02]  /*19c40*/  HADD2.F32 R75, -RZ, R39.H0_H0 ;  /* 0x20000027ff4b7230 */ /* 0x000fc40000004100 */
[----:B------:R-:W-:Y:S01]  /*19c50*/  FFMA.FTZ R76, R74, R73, R76 ;  /* 0x000000494a4c7223 */ /* 0x000fe2000001004c */
[----:B------:R-:W-:Y:S02]  /*19c60*/  HADD2.F32 R73, -RZ, R37.H0_H0 ;  /* 0x20000025ff497230 */ /* 0x000fe40000004100 */
[----:B------:R-:W-:Y:S01]  /*19c70*/  FFMA.FTZ R69, R69, R71, R52 ;  /* 0x0000004745457223 */ /* 0x000fe20000010034 */
[----:B------:R-:W-:Y:S02]  /*19c80*/  HADD2.F32 R70, -RZ, R27.H1_H1 ;  /* 0x3000001bff467230 */ /* 0x000fe40000004100 */
[C---:B------:R-:W-:Y:S01]  /*19c90*/  FFMA.FTZ R75, R71.reuse, R75, R78 ;  /* 0x0000004b474b7223 */ /* 0x040fe2000001004e */
[----:B------:R-:W-:Y:S02]  /*19ca0*/  HADD2.F32 R52, -RZ, R25.H1_H1 ;  /* 0x30000019ff347230 */ /* 0x000fe40000004100 */
[----:B------:R-:W-:Y:S01]  /*19cb0*/  FFMA.FTZ R73, R71, R73, R76 ;  /* 0x0000004947497223 */ /* 0x000fe2000001004c */
[----:B--2---:R-:W-:-:S02]  /*19cc0*/  HADD2.F32 R71, -RZ, R54.H0_H0 ;  /* 0x20000036ff477230 */ /* 0x004fc40000004100 */
[C---:B------:R-:W-:Y:S01]  /*19cd0*/  FFMA.FTZ R72, R53.reuse, R70, R72 ;  /* 0x0000004635487223 */ /* 0x040fe20000010048 */
[----:B------:R-:W-:Y:S02]  /*19ce0*/  HADD2.F32 R70, -RZ, R60.H0_H0 ;  /* 0x2000003cff467230 */ /* 0x000fe40000004100 */
[----:B------:R-:W-:Y:S01]  /*19cf0*/  FFMA.FTZ R69, R52, R53, R69 ;  /* 0x0000003534457223 */ /* 0x000fe20000010045 */
[----:B------:R-:W-:Y:S02]  /*19d00*/  HADD2.F32 R74, -RZ, R37.H1_H1 ;  /* 0x30000025ff4a7230 */ /* 0x000fe40000004100 */
[----:B------:R-:W-:Y:S02]  /*19d10*/  HADD2.F32 R52, -RZ, R39.H1_H1 ;  /* 0x30000027ff347230 */ /* 0x000fe40000004100 */
        /* <DEDUP_REMOVED lines=8> */
[----:B------:R-:W-:Y:S02]  /*19da0*/  HADD2.F32 R73, -RZ, R61.H1_H1 ;  /* 0x3000003dff497230 */ /* 0x000fe40000004100 */
[C---:B------:R-:W-:Y:S01]  /*19db0*/  FFMA.FTZ R75, R71.reuse, R75, R74 ;  /* 0x0000004b474b7223 */ /* 0x040fe2000001004a */
[----:B------:R-:W-:Y:S02]  /*19dc0*/  HADD2.F32 R53, -RZ, R60.H1_H1 ;  /* 0x3000003cff357230 */ /* 0x000fe40000004100 */
[----:B------:R-:W-:Y:S01]  /*19dd0*/  FFMA.FTZ R76, R71, R77, R76 ;  /* 0x0000004d474c7223 */ /* 0x000fe2000001004c */
[----:B------:R-:W-:-:S02]  /*19de0*/  HADD2.F32 R52, -RZ, R55.H0_H0 ;  /* 0x20000037ff347230 */ /* 0x000fc40000004100 */
[C---:B------:R-:W-:Y:S01]  /*19df0*/  FFMA.FTZ R69, R54.reuse, R73, R69 ;  /* 0x0000004936457223 */ /* 0x040fe20000010045 */
[----:B------:R-:W-:Y:S02]  /*19e00*/  HADD2.F32 R73, -RZ, R62.H1_H1 ;  /* 0x3000003eff497230 */ /* 0x000fe40000004100 */
[----:B------:R-:W-:Y:S01]  /*19e10*/  FFMA.FTZ R53, R53, R54, R70 ;  /* 0x0000003635357223 */ /* 0x000fe20000010046 */
[----:B------:R-:W-:Y:S02]  /*19e20*/  HADD2.F32 R71, -RZ, R88.H0_H0 ;  /* 0x20000058ff477230 */ /* 0x000fe40000004100 */
[----:B------:R-:W-:Y:S02]  /*19e30*/  HADD2.F32 R77, -RZ, R63.H1_H1 ;  /* 0x3000003fff4d7230 */ /* 0x000fe40000004100 */
[----:B------:R-:W-:Y:S01]  /*19e40*/  FFMA.FTZ R73, R54, R73, R75 ;  /* 0x0000004936497223 */ /* 0x000fe2000001004b */
        /* <DEDUP_REMOVED lines=29> */
.L_x_1734:
[----:B------:R-:W-:Y:S05]  /*1a020*/  @!P2 BRA `(.L_x_1735) ;  /* 0x000000040058a947 */ /* 0x000fea0003800000 */
[----:B------:R-:W1:Y:S01]  /*1a030*/  LDS.64 R52, [UR5+0xa0] ;  /* 0x0000a005ff347984 */ /* 0x000e620008000a00 */
[----:B------:R-:W-:Y:S02]  /*1a040*/  HADD2.F32 R76, -RZ, R24.H1_H1 ;  /* 0x30000018ff4c7230 */ /* 0x000fe40000004100 */
[----:B------:R-:W-:Y:S01]  /*1a050*/  HADD2.F32 R69, -RZ, R36.H0_H0 ;  /* 0x20000024ff457230 */ /* 0x000fe20000004100 */
[----:B------:R-:W2:Y:S01]  /*1a060*/  LDS.64 R54, [UR5+0xa8] ;  /* 0x0000a805ff367984 */ /* 0x000ea20008000a00 */
[----:B------:R-:W-:Y:S02]  /*1a070*/  HADD2.F32 R70, -RZ, R38.H0_H0 ;  /* 0x20000026ff467230 */ /* 0x000fe40000004100 */
[----:B------:R-:W-:Y:S02]  /*1a080*/  HADD2.F32 R78, -RZ, R26.H1_H1 ;  /* 0x3000001aff4e7230 */ /* 0x000fe40000004100 */
[----:B------:R-:W-:Y:S02]  /*1a090*/  HADD2.F32 R80, -RZ, R38.H1_H1 ;  /* 0x30000026ff507230 */ /* 0x000fe40000004100 */
[----:B------:R-:W-:-:S02]  /*1a0a0*/  HADD2.F32 R77, -RZ, R39.H1_H1 ;  /* 0x30000027ff4d7230 */ /* 0x000fc40000004100 */
        /* <DEDUP_REMOVED lines=10> */
[----:B------:R-:W-:Y:S02]  /*1a150*/  HADD2.F32 R76, -RZ, R36.H1_H1 ;  /* 0x30000024ff4c7230 */ /* 0x000fe40000004100 */
[-C--:B------:R-:W-:Y:S01]  /*1a160*/  FFMA.FTZ R53, R53, R73.reuse, RZ ;  /* 0x0000004935357223 */ /* 0x080fe200000100ff */
[----:B------:R-:W-:Y:S01]  /*1a170*/  FFMA.FTZ R73, R70, R73, RZ ;  /* 0x0000004946497223 */ /* 0x000fe200000100ff */
[----:B------:R-:W-:Y:S02]  /*1a180*/  HADD2.F32 R70, -RZ, R27.H0_H0 ;  /* 0x2000001bff467230 */ /* 0x000fe40000004100 */
[----:B------:R-:W-:Y:S01]  /*1a190*/  FFMA.FTZ R52, R52, R72, R75 ;  /* 0x0000004834347223 */ /* 0x000fe2000001004b */
[-C--:B------:R-:W-:Y:S01]  /*1a1a0*/  FFMA.FTZ R53, R78, R74.reuse, R53 ;  /* 0x0000004a4e357223 */ /* 0x080fe20000010035 */
[-C--:B------:R-:W-:Y:S01]  /*1a1b0*/  FFMA.FTZ R69, R76, R74.reuse, R69 ;  /* 0x0000004a4c457223 */ /* 0x080fe20000010045 */
[----:B------:R-:W-:Y:S01]  /*1a1c0*/  FFMA.FTZ R73, R80, R74, R73 ;  /* 0x0000004a50497223 */ /* 0x000fe20000010049 */
[----:B------:R-:W-:-:S02]  /*1a1d0*/  HADD2.F32 R74, -RZ, R37.H0_H0 ;  /* 0x20000025ff4a7230 */ /* 0x000fc40000004100 */
[-C--:B------:R-:W-:Y:S01]  /*1a1e0*/  FFMA.FTZ R70, R70, R72.reuse, R53 ;  /* 0x0000004846467223 */ /* 0x080fe20000010035 */
[----:B------:R-:W-:Y:S02]  /*1a1f0*/  HADD2.F32 R76, -RZ, R39.H0_H0 ;  /* 0x20000027ff4c7230 */ /* 0x000fe40000004100 */
[----:B------:R-:W-:Y:S02]  /*1a200*/  HADD2.F32 R75, -RZ, R37.H1_H1 ;  /* 0x30000025ff4b7230 */ /* 0x000fe40000004100 */
[-C--:B------:R-:W-:Y:S01]  /*1a210*/  FFMA.FTZ R74, R74, R72.reuse, R69 ;  /* 0x000000484a4a7223 */ /* 0x080fe20000010045 */
[----:B------:R-:W-:Y:S02]  /*1a220*/  HADD2.F32 R69, -RZ, R27.H1_H1 ;  /* 0x3000001bff457230 */ /* 0x000fe40000004100 */
[----:B------:R-:W-:Y:S01]  /*1a230*/  FFMA.FTZ R72, R76, R72, R73 ;  /* 0x000000484c487223 */ /* 0x000fe20000010049 */
[----:B------:R-:W-:Y:S02]  /*1a240*/  HADD2.F32 R53, -RZ, R25.H1_H1 ;  /* 0x30000019ff357230 */ /* 0x000fe40000004100 */
[----:B------:R-:W-:Y:S01]  /*1a250*/  FFMA.FTZ R73, R75, R71, R74 ;  /* 0x000000474b497223 */ /* 0x000fe2000001004a */
[----:B------:R-:W-:-:S02]  /*1a260*/  HADD2.F32 R74, -RZ, R60.H0_H0 ;  /* 0x2000003cff4a7230 */ /* 0x000fc40000004100 */
[-C--:B------:R-:W-:Y:S01]  /*1a270*/  FFMA.FTZ R69, R69, R71.reuse, R70 ;  /* 0x0000004745457223 */ /* 0x080fe20000010046 */
[----:B--2---:R-:W-:Y:S02]  /*1a280*/  HADD2.F32 R70, -RZ, R54.H0_H0 ;  /* 0x20000036ff467230 */ /* 0x004fe40000004100 */
        /* <DEDUP_REMOVED lines=48> */
.L_x_1735:
        /* <DEDUP_REMOVED lines=87> */
.L_x_1736:
[----:B------:R-:W-:Y:S05]  /*1ab00*/  @!P4 BRA `(.L_x_1737) ;  /* 0x000000040058c947 */ /* 0x000fea0003800000 */
[----:B------:R-:W1:Y:S01]  /*1ab10*/  LDS.64 R52, [UR5+0x1a0] ;  /* 0x0001a005ff347984 */ /* 0x000e620008000a00 */
[----:B------:R-:W-:Y:S02]  /*1ab20*/  HADD2.F32 R75, -RZ, R24.H1_H1 ;  /* 0x30000018ff4b7230 */ /* 0x000fe40000004100 */
[----:B------:R-:W-:Y:S01]  /*1ab30*/  HADD2.F32 R69, -RZ, R38.H0_H0 ;  /* 0x20000026ff457230 */ /* 0x000fe20000004100 */
[----:B------:R-:W2:Y:S01]  /*1ab40*/  LDS.64 R54, [UR5+0x1a8] ;  /* 0x0001a805ff367984 */ /* 0x000ea20008000a00 */
[----:B------:R-:W-:Y:S02]  /*1ab50*/  HADD2.F32 R77, -RZ, R26.H1_H1 ;  /* 0x3000001aff4d7230 */ /* 0x000fe40000004100 */
[----:B------:R-:W-:Y:S02]  /*1ab60*/  HADD2.F32 R79, -RZ, R38.H1_H1 ;  /* 0x30000026ff4f7230 */ /* 0x000fe40000004100 */
[----:B------:R-:W-:Y:S02]  /*1ab70*/  HADD2.F32 R38, -RZ, R61.H1_H1 ;  /* 0x3000003dff267230 */ /* 0x000fe40000004100 */
[----:B-1----:R-:W-:-:S02]  /*1ab80*/  HADD2.F32 R72, -RZ, R52.H0_H0 ;  /* 0x20000034ff487230 */ /* 0x002fc40000004100 */
[----:B------:R-:W-:Y:S02]  /*1ab90*/  HADD2.F32 R73, -RZ, R52.H1_H1 ;  /* 0x30000034ff497230 */ /* 0x000fe40000004100 */
[----:B------:R-:W-:Y:S02]  /*1aba0*/  HADD2.F32 R52, -RZ, R24.H0_H0 ;  /* 0x20000018ff347230 */ /* 0x000fe40000004100 */
[--C-:B------:R-:W-:Y:S02]  /*1abb0*/  HADD2.F32 R71, -RZ, R53.reuse.H0_H0 ;  /* 0x20000035ff477230 */ /* 0x100fe40000004100 */
[----:B------:R-:W-:Y:S02]  /*1abc0*/  HADD2.F32 R70, -RZ, R53.H1_H1 ;  /* 0x30000035ff467230 */ /* 0x000fe40000004100 */
[----:B------:R-:W-:Y:S01]  /*1abd0*/  FFMA.FTZ R52, R52, R72, RZ ;  /* 0x0000004834347223 */ /* 0x000fe200000100ff */
[----:B------:R-:W-:Y:S02]  /*1abe0*/  HADD2.F32 R24, -RZ, R26.H0_H0 ;  /* 0x2000001aff187230 */ /* 0x000fe40000004100 */
[----:B------:R-:W-:-:S02]  /*1abf0*/  HADD2.F32 R53, -RZ, R36.H0_H0 ;  /* 0x20000024ff357230 */ /* 0x000fc40000004100 */
[-C--:B------:R-:W-:Y:S01]  /*1ac00*/  FFMA.FTZ R52, R75, R73.reuse, R52 ;  /* 0x000000494b347223 */ /* 0x080fe20000010034 */
[----:B------:R-:W-:Y:S02]  /*1ac10*/  HADD2.F32 R75, -RZ, R36.H1_H1 ;  /* 0x30000024ff4b7230 */ /* 0x000fe40000004100 */
[-C--:B------:R-:W-:Y:S01]  /*1ac20*/  FFMA.FTZ R24, R24, R72.reuse, RZ ;  /* 0x0000004818187223 */ /* 0x080fe200000100ff */
[----:B------:R-:W-:Y:S02]  /*1ac30*/  HADD2.F32 R36, -RZ, R37.H1_H1 ;  /* 0x30000025ff247230 */ /* 0x000fe40000004100 */
        /* <DEDUP_REMOVED lines=8> */
[--C-:B------:R-:W-:Y:S02]  /*1acc0*/  HADD2.F32 R53, -RZ, R25.reuse.H0_H0 ;  /* 0x20000019ff357230 */ /* 0x100fe40000004100 */
[----:B------:R-:W-:Y:S02]  /*1acd0*/  HADD2.F32 R24, -RZ, R25.H1_H1 ;  /* 0x30000019ff187230 */ /* 0x000fe40000004100 */
[-C--:B------:R-:W-:Y:S01]  /*1ace0*/  FFMA.FTZ R25, R73, R71.reuse, R26 ;  /* 0x0000004749197223 */ /* 0x080fe2000001001a */
[----:B------:R-:W-:Y:S02]  /*1acf0*/  HADD2.F32 R26, -RZ, R27.H1_H1 ;  /* 0x3000001bff1a7230 */ /* 0x000fe40000004100 */
[----:B------:R-:W-:Y:S01]  /*1ad00*/  FFMA.FTZ R53, R53, R71, R52 ;  /* 0x0000004735357223 */ /* 0x000fe20000010034 */
[----:B------:R-:W-:Y:S02]  /*1ad10*/  HADD2.F32 R75, -RZ, R39.H0_H0 ;  /* 0x20000027ff4b7230 */ /* 0x000fe40000004100 */
[----:B------:R-:W-:Y:S01]  /*1ad20*/  FFMA.FTZ R25, R36, R70, R25 ;  /* 0x0000004624197223 */ /* 0x000fe20000010019 */
[----:B------:R-:W-:-:S02]  /*1ad30*/  HADD2.F32 R36, -RZ, R60.H0_H0 ;  /* 0x2000003cff247230 */ /* 0x000fc40000004100 */
[-C--:B------:R-:W-:Y:S01]  /*1ad40*/  FFMA.FTZ R69, R26, R70.reuse, R69 ;  /* 0x000000461a457223 */ /* 0x080fe20000010045 */
[----:B--2---:R-:W-:Y:S02]  /*1ad50*/  HADD2.F32 R26, -RZ, R54.H0_H0 ;  /* 0x20000036ff1a7230 */ /* 0x004fe40000004100 */
[----:B------:R-:W-:Y:S01]  /*1ad60*/  FFMA.FTZ R53, R24, R70, R53 ;  /* 0x0000004618357223 */ /* 0x000fe20000010035 */
[----:B------:R-:W-:Y:S02]  /*1ad70*/  HADD2.F32 R24, -RZ, R39.H1_H1 ;  /* 0x30000027ff187230 */ /* 0x000fe40000004100 */
[----:B------:R-:W-:Y:S01]  /*1ad80*/  FFMA.FTZ R71, R75, R71, R72 ;  /* 0x000000474b477223 */ /* 0x000fe20000010048 */
[----:B------:R-:W-:Y:S02]  /*1ad90*/  HADD2.F32 R52, -RZ, R62.H0_H0 ;  /* 0x2000003eff347230 */ /* 0x000fe40000004100 */
[----:B------:R-:W-:Y:S01]  /*1ada0*/  FFMA.FTZ R53, R36, R26, R53 ;  /* 0x0000001a24357223 */ /* 0x000fe20000010035 */
[----:B------:R-:W-:-:S02]  /*1adb0*/  HADD2.F32 R36, -RZ, R61.H0_H0 ;  /* 0x2000003dff247230 */ /* 0x000fc40000004100 */
[----:B------:R-:W-:Y:S01]  /*1adc0*/  FFMA.FTZ R71, R24, R70, R71 ;  /* 0x0000004618477223 */ /* 0x000fe20000010047 */
[----:B------:R-:W-:Y:S02]  /*1add0*/  HADD2.F32 R54, -RZ, R54.H1_H1 ;  /* 0x30000036ff367230 */ /* 0x000fe40000004100 */
[-C--:B------:R-:W-:Y:S01]  /*1ade0*/  FFMA.FTZ R25, R52, R26.reuse, R25 ;  /* 0x0000001a34197223 */ /* 0x080fe20000010019 */
[--C-:B------:R-:W-:Y:S02]  /*1adf0*/  HADD2.F32 R70, -RZ, R63.reuse.H0_H0 ;  /* 0x2000003fff467230 */ /* 0x100fe40000004100 */
[----:B------:R-:W-:Y:S01]  /*1ae00*/  FFMA.FTZ R69, R36, R26, R69 ;  /* 0x0000001a24457223 */ /* 0x000fe20000010045 */
[----:B------:R-:W-:Y:S02]  /*1ae10*/  HADD2.F32 R62, -RZ, R62.H1_H1 ;  /* 0x3000003eff3e7230 */ /* 0x000fe40000004100 */
[----:B------:R-:W-:Y:S02]  /*1ae20*/  HADD2.F32 R60, -RZ, R60.H1_H1 ;  /* 0x3000003cff3c7230 */ /* 0x000fe40000004100 */
[----:B------:R-:W-:Y:S01]  /*1ae30*/  FFMA.FTZ R69, R38, R54, R69 ;  /* 0x0000003626457223 */ /* 0x000fe20000010045 */
[----:B------:R-:W-:-:S02]  /*1ae40*/  HADD2.F32 R52, -RZ, R63.H1_H1 ;  /* 0x3000003fff347230 */ /* 0x000fc40000004100 */
        /* <DEDUP_REMOVED lines=34> */
.L_x_1737:
[----:B------:R-:W-:Y:S01]  /*1b070*/  F2FP.F16.F32.PACK_AB R117, RZ, R117 ;  /* 0x00000075ff75723e */ /* 0x000fe200000000ff */
[----:B------:R-:W1:Y:S01]  /*1b080*/  LDS.64 R24, [UR5+0x320] ;  /* 0x00032005ff187984 */ /* 0x000e620008000a00 */
[--C-:B------:R-:W-:Y:S01]  /*1b090*/  HADD2.F32 R27, -RZ, R48.reuse.H0_H0 ;  /* 0x20000030ff1b7230 */ /* 0x100fe20000004100 */
[----:B------:R-:W-:Y:S01]  /*1b0a0*/  F2FP.F16.F32.PACK_AB R118, RZ, R118 ;  /* 0x00000076ff76723e */ /* 0x000fe200000000ff */
[----:B------:R-:W-:Y:S02]  /*1b0b0*/  HADD2 R106, R106.H0_H0, R9.H0_H0 ;  /* 0x200000096a6a7230 */ /* 0x000fe40000000800 */
[----:B------:R-:W-:Y:S02]  /*1b0c0*/  HADD2.F32 R48, -RZ, R48.H1_H1 ;  /* 0x30000030ff307230 */ /* 0x000fe40000004100 */
[----:B------:R-:W-:Y:S02]  /*1b0d0*/  HADD2 R9, R117.H0_H0, R11.H0_H0 ;  /* 0x2000000b75097230 */ /* 0x000fe40000000800 */
[-C--:B------:R-:W-:Y:S01]  /*1b0e0*/  FFMA.FTZ R11, R0, R27.reuse, RZ ;  /* 0x0000001b000b7223 */ /* 0x080fe200000100ff */
[-C--:B------:R-:W-:Y:S01]  /*1b0f0*/  FFMA.FTZ R26, R2, R27.reuse, RZ ;  /* 0x0000001b021a7223 */ /* 0x080fe200000100ff */
[-C--:B------:R-:W-:Y:S01]  /*1b100*/  FFMA.FTZ R37, R3, R27.reuse, RZ ;  /* 0x0000001b03257223 */ /* 0x080fe200000100ff */
[----:B------:R-:W-:Y:S01]  /*1b110*/  FFMA.FTZ R36, R4, R27, RZ ;  /* 0x0000001b04247223 */ /* 0x000fe200000100ff */
[----:B------:R-:W-:-:S02]  /*1b120*/  HADD2 R105, R105.H0_H0, R5.H0_H0 ;  /* 0x2000000569697230 */ /* 0x000fc40000000800 */
[-C--:B------:R-:W-:Y:S01]  /*1b130*/  FFMA.FTZ R11, R40, R48.reuse, R11 ;  /* 0x00000030280b7223 */ /* 0x080fe2000001000b */
[----:B------:R-:W-:Y:S02]  /*1b140*/  HADD2 R5, R118.H0_H0, R10.H0_H0 ;  /* 0x2000000a76057230 */ /* 0x000fe40000000800 */
[--C-:B------:R-:W-:Y:S02]  /*1b150*/  HADD2.F32 R10, -RZ, R49.reuse.H0_H0 ;  /* 0x20000031ff0a7230 */ /* 0x100fe40000004100 */
        /* <DEDUP_REMOVED lines=8> */
[--C-:B0-----:R-:W-:Y:S01]  /*1b1e0*/  HADD2.F32 R26, -RZ, R50.reuse.H0_H0 ;  /* 0x20000032ff1a7230 */ /* 0x101fe20000004100 */
[----:B------:R-:W0:Y:S01]  /*1b1f0*/  LDS.64 R10, [UR5+0x328] ;  /* 0x00032805ff0a7984 */ /* 0x000e220008000a00 */
[-C--:B------:R-:W-:Y:S01]  /*1b200*/  FFMA.FTZ R27, R56, R49.reuse, R27 ;  /* 0x00000031381b7223 */ /* 0x080fe2000001001b */
[-C--:B------:R-:W-:Y:S01]  /*1b210*/  FFMA.FTZ R38, R57, R49.reuse, R36 ;  /* 0x0000003139267223 */ /* 0x080fe20000010024 */
[-C--:B------:R-:W-:Y:S01]  /*1b220*/  FFMA.FTZ R39, R58, R49.reuse, R37 ;  /* 0x000000313a277223 */ /* 0x080fe20000010025 */
[----:B------:R-:W-:Y:S01]  /*1b230*/  FFMA.FTZ R48, R59, R49, R48 ;  /* 0x000000313b307223 */ /* 0x000fe20000010030 */
[----:B------:R-:W-:-:S02]  /*1b240*/  HADD2.F32 R37, -RZ, R50.H1_H1 ;  /* 0x30000032ff257230 */ /* 0x000fc40000004100 */
[-C--:B------:R-:W-:Y:S01]  /*1b250*/  FFMA.FTZ R27, R64, R26.reuse, R27 ;  /* 0x0000001a401b7223 */ /* 0x080fe2000001001b */
[-C--:B------:R-:W-:Y:S01]  /*1b260*/  FFMA.FTZ R38, R65, R26.reuse, R38 ;  /* 0x0000001a41267223 */ /* 0x080fe20000010026 */
[----:B------:R-:W-:Y:S02]  /*1b270*/  HADD2.F32 R36, -RZ, R51.H0_H0 ;  /* 0x20000033ff247230 */ /* 0x000fe40000004100 */
[-C--:B------:R-:W-:Y:S01]  /*1b280*/  FFMA.FTZ R49, R66, R26.reuse, R39 ;  /* 0x0000001a42317223 */ /* 0x080fe20000010027 */
[----:B------:R-:W-:Y:S01]  /*1b290*/  FFMA.FTZ R53, R67, R26, R48 ;  /* 0x0000001a43357223 */ /* 0x000fe20000010030 */
[-C--:B------:R-:W-:Y:S01]  /*1b2a0*/  FFMA.FTZ R26, R114, R37.reuse, R27 ;  /* 0x00000025721a7223 */ /* 0x080fe2000001001b */
[-C--:B------:R-:W-:Y:S01]  /*1b2b0*/  FFMA.FTZ R39, R111, R37.reuse, R38 ;  /* 0x000000256f277223 */ /* 0x080fe20000010026 */
[-C--:B------:R-:W-:Y:S01]  /*1b2c0*/  FFMA.FTZ R38, R108, R37.reuse, R49 ;  /* 0x000000256c267223 */ /* 0x080fe20000010031 */
[----:B------:R-:W-:Y:S01]  /*1b2d0*/  FFMA.FTZ R48, R104, R37, R53 ;  /* 0x0000002568307223 */ /* 0x000fe20000010035 */
[-C--:B------:R-:W-:Y:S01]  /*1b2e0*/  FFMA.FTZ R27, R113, R36.reuse, R26 ;  /* 0x00000024711b7223 */ /* 0x080fe2000001001a */
[----:B------:R-:W-:Y:S01]  /*1b2f0*/  FFMA.FTZ R26, R110, R36, R39 ;  /* 0x000000246e1a7223 */ /* 0x000fe20000010027 */
[----:B-1----:R-:W-:-:S02]  /*1b300*/  HADD2.F32 R39, -RZ, R24.H0_H0 ;  /* 0x20000018ff277230 */ /* 0x002fc40000004100 */
[-C--:B------:R-:W-:Y:S01]  /*1b310*/  FFMA.FTZ R37, R107, R36.reuse, R38 ;  /* 0x000000246b257223 */ /* 0x080fe20000010026 */
[----:B------:R-:W-:Y:S01]  /*1b320*/  FFMA.FTZ R48, R103, R36, R48 ;  /* 0x0000002467307223 */ /* 0x000fe20000010030 */
[----:B------:R-:W-:Y:S01]  /*1b330*/  HADD2.F32 R24, -RZ, R24.H1_H1 ;  /* 0x30000018ff187230 */ /* 0x000fe20000004100 */
[----:B------:R-:W-:Y:S01]  /*1b340*/  UIADD3 UR4, UR5, 0x40, URZ ;  /* 0x0000004005047890 */ /* 0x000fe2000fffe03f */
        /* <DEDUP_REMOVED lines=18> */
[--C-:B0-----:R-:W-:Y:S02]  /*1b470*/  HADD2.F32 R0, -RZ, R10.reuse.H0_H0 ;  /* 0x2000000aff007230 */ /* 0x101fe40000004100 */
[-C--:B------:R-:W-:Y:S01]  /*1b480*/  FFMA.FTZ R4, R57, R38.reuse, R2 ;  /* 0x0000002639047223 */ /* 0x080fe20000010002 */
[-C--:B------:R-:W-:Y:S01]  /*1b490*/  FFMA.FTZ R39, R58, R38.reuse, R3 ;  /* 0x000000263a277223 */ /* 0x080fe20000010003 */
[----:B------:R-:W-:Y:S01]  /*1b4a0*/  FFMA.FTZ R36, R59, R38, R36 ;  /* 0x000000263b247223 */ /* 0x000fe20000010024 */
[----:B------:R-:W-:Y:S01]  /*1b4b0*/  FFMA.FTZ R27, R112, R51, R27 ;  /* 0x00000033701b7223 */ /* 0x000fe2000001001b */
[----:B------:R-:W-:-:S02]  /*1b4c0*/  HADD2.F32 R3, -RZ, R10.H1_H1 ;  /* 0x3000000aff037230 */ /* 0x000fc40000004100 */
[----:B------:R-:W-:Y:S01]  /*1b4d0*/  FMUL.FTZ R26, R26, R33 ;  /* 0x000000211a1a7220 */ /* 0x000fe20000410000 */
[----:B------:R-:W-:Y:S01]  /*1b4e0*/  FFMA.FTZ R25, R64, R0, R25 ;  /* 0x0000000040197223 */ /* 0x000fe20000010019 */
[----:B------:R-:W-:Y:S01]  /*1b4f0*/  FMUL.FTZ R37, R37, R32 ;  /* 0x0000002025257220 */ /* 0x000fe20000410000 */
[-C--:B------:R-:W-:Y:S01]  /*1b500*/  FFMA.FTZ R4, R65, R0.reuse, R4 ;  /* 0x0000000041047223 */ /* 0x080fe20000010004 */
[-C--:B------:R-:W-:Y:S01]  /*1b510*/  FFMA.FTZ R39, R66, R0.reuse, R39 ;  /* 0x0000000042277223 */ /* 0x080fe20000010027 */
[----:B------:R-:W-:Y:S01]  /*1b520*/  FFMA.FTZ R67, R67, R0, R36 ;  /* 0x0000000043437223 */ /* 0x000fe20000010024 */
[--C-:B------:R-:W-:Y:S02]  /*1b530*/  HADD2.F32 R2, -RZ, R11.reuse.H0_H0 ;  /* 0x2000000bff027230 */ /* 0x100fe40000004100 */
[----:B------:R-:W-:Y:S01]  /*1b540*/  FMUL.FTZ R27, R27, R34 ;  /* 0x000000221b1b7220 */ /* 0x000fe20000410000 */
[-C--:B------:R-:W-:Y:S01]  /*1b550*/  FFMA.FTZ R114, R114, R3.reuse, R25 ;  /* 0x0000000372727223 */ /* 0x080fe20000010019 */
[----:B------:R-:W-:Y:S01]  /*1b560*/  F2FP.F16.F32.PACK_AB R24, RZ, R26 ;  /* 0x0000001aff18723e */ /* 0x000fe200000000ff */
[----:B------:R-:W-:Y:S01]  /*1b570*/  FFMA.FTZ R111, R111, R3, R4 ;  /* 0x000000036f6f7223 */ /* 0x000fe20000010004 */
[----:B------:R-:W-:Y:S01]  /*1b580*/  F2FP.F16.F32.PACK_AB R25, RZ, R37 ;  /* 0x00000025ff19723e */ /* 0x000fe200000000ff */
[-C--:B------:R-:W-:Y:S01]  /*1b590*/  FFMA.FTZ R108, R108, R3.reuse, R39 ;  /* 0x000000036c6c7223 */ /* 0x080fe20000010027 */
[----:B------:R-:W-:Y:S01]  /*1b5a0*/  FFMA.FTZ R104, R104, R3, R67 ;  /* 0x0000000368687223 */ /* 0x000fe20000010043 */
[----:B------:R-:W-:-:S02]  /*1b5b0*/  HADD2.F32 R11, -RZ, R11.H1_H1 ;  /* 0x3000000bff0b7230 */ /* 0x000fc40000004100 */
[-C--:B------:R-:W-:Y:S01]  /*1b5c0*/  FFMA.FTZ R113, R113, R2.reuse, R114 ;  /* 0x0000000271717223 */ /* 0x080fe20000010072 */
[----:B------:R-:W-:Y:S01]  /*1b5d0*/  F2FP.F16.F32.PACK_AB R27, RZ, R27 ;  /* 0x0000001bff1b723e */ /* 0x000fe200000000ff */
[-C--:B------:R-:W-:Y:S01]  /*1b5e0*/  FFMA.FTZ R110, R110, R2.reuse, R111 ;  /* 0x000000026e6e7223 */ /* 0x080fe2000001006f */
[----:B------:R-:W-:Y:S02]  /*1b5f0*/  HADD2 R24, R24.H0_H0, R13.H0_H0 ;  /* 0x2000000d18187230 */ /* 0x000fe40000000800 */
[-C--:B------:R-:W-:Y:S01]  /*1b600*/  FFMA.FTZ R107, R107, R2.reuse, R108 ;  /* 0x000000026b6b7223 */ /* 0x080fe2000001006c */
[----:B------:R-:W-:Y:S02]  /*1b610*/  HADD2 R25, R25.H0_H0, R14.H0_H0 ;  /* 0x2000000e19197230 */ /* 0x000fe40000000800 */
[----:B------:R-:W-:Y:S01]  /*1b620*/  FFMA.FTZ R104, R103, R2, R104 ;  /* 0x0000000267687223 */ /* 0x000fe20000010068 */
[----:B-----5:R-:W-:Y:S01]  /*1b630*/  LOP3.LUT R13, R30, 0xf000f0, RZ, 0xc0, !PT ;  /* 0x00f000f01e0d7812 */ /* 0x020fe200078ec0ff */
[----:B------:R-:W-:Y:S01]  /*1b640*/  FFMA.FTZ R113, R112, R11, R113 ;  /* 0x0000000b70717223 */ /* 0x000fe20000010071 */
[----:B------:R-:W-:Y:S01]  /*1b650*/  LOP3.LUT R2, R28, 0xf000f0, RZ, 0xc0, !PT ;  /* 0x00f000f01c027812 */ /* 0x000fe200078ec0ff */
[----:B------:R-:W-:Y:S01]  /*1b660*/  FFMA.FTZ R48, R115, R51, R48 ;  /* 0x0000003373307223 */ /* 0x000fe20000010030 */
[----:B------:R-:W-:Y:S01]  /*1b670*/  SHF.R.U32.HI R36, RZ, 0x8, R29 ;  /* 0x00000008ff247819 */ /* 0x000fe2000001161d */
[-C--:B------:R-:W-:Y:S01]  /*1b680*/  FFMA.FTZ R110, R109, R11.reuse, R110 ;  /* 0x0000000b6d6e7223 */ /* 0x080fe2000001006e */
[----:B------:R-:W-:Y:S01]  /*1b690*/  LOP3.LUT R14, R31, 0xf000f0, RZ, 0xc0, !PT ;  /* 0x00f000f01f0e7812 */ /* 0x000fe200078ec0ff */
[----:B------:R-:W-:Y:S01]  /*1b6a0*/  HADD2 R12, R27.H0_H0, R12.H0_H0 ;  /* 0x2000000c1b0c7230 */ /* 0x000fe20000000800 */
[----:B------:R-:W-:Y:S01]  /*1b6b0*/  SHF.R.U32.HI R4, RZ, 0x8, R28 ;  /* 0x00000008ff047819 */ /* 0x000fe2000001161c */
[-C--:B------:R-:W-:Y:S01]  /*1b6c0*/  FFMA.FTZ R107, R116, R11.reuse, R107 ;  /* 0x0000000b746b7223 */ /* 0x080fe2000001006b */
[----:B------:R-:W-:Y:S01]  /*1b6d0*/  SHF.R.U32.HI R38, RZ, 0x8, R30 ;  /* 0x00000008ff267819 */ /* 0x000fe2000001161e */
[----:B------:R-:W-:Y:S01]  /*1b6e0*/  FFMA.FTZ R104, R115, R11, R104 ;  /* 0x0000000b73687223 */ /* 0x000fe20000010068 */
[----:B------:R-:W-:Y:S01]  /*1b6f0*/  SHF.R.U32.HI R42, RZ, 0x8, R31 ;  /* 0x00000008ff2a7819 */ /* 0x000fe2000001161f */
[----:B------:R-:W-:Y:S01]  /*1b700*/  FMUL.FTZ R113, R113, R34 ;  /* 0x0000002271717220 */ /* 0x000fe20000410000 */
[----:B------:R-:W-:Y:S01]  /*1b710*/  LOP3.LUT R27, R13, 0x64006400, RZ, 0xfc, !PT ;  /* 0x640064000d1b7812 */ /* 0x000fe200078efcff */
[----:B------:R-:W-:Y:S01]  /*1b720*/  FMUL.FTZ R48, R48, R23 ;  /* 0x0000001730307220 */ /* 0x000fe20000410000 */
[----:B------:R-:W-:Y:S01]  /*1b730*/  LOP3.LUT R11, R29, 0xf000f0, RZ, 0xc0, !PT ;  /* 0x00f000f01d0b7812 */ /* 0x000fe200078ec0ff */
[----:B------:R-:W-:Y:S01]  /*1b740*/  FMUL.FTZ R110, R110, R33 ;  /* 0x000000216e6e7220 */ /* 0x000fe20000410000 */
[----:B------:R-:W-:Y:S01]  /*1b750*/  LOP3.LUT R3, R2, 0x64006400, RZ, 0xfc, !PT ;  /* 0x6400640002037812 */ /* 0x000fe200078efcff */
[----:B------:R-:W-:Y:S01]  /*1b760*/  FMUL.FTZ R51, R107, R32 ;  /* 0x000000206b337220 */ /* 0x000fe20000410000 */
[----:B------:R-:W-:Y:S01]  /*1b770*/  LOP3.LUT R41, R14, 0x64006400, RZ, 0xfc, !PT ;  /* 0x640064000e297812 */ /* 0x000fe200078efcff */
[----:B------:R-:W-:Y:S01]  /*1b780*/  FMUL.FTZ R104, R104, R23 ;  /* 0x0000001768687220 */ /* 0x000fe20000410000 */
        /* <DEDUP_REMOVED lines=17> */
[----:B------:R-:W-:Y:S01]  /*1b8a0*/  LOP3.LUT R11, R2, 0x64006400, RZ, 0xfc, !PT ;  /* 0x64006400020b7812 */ /* 0x000fe200078efcff */
[-C--:B------:R-:W-:Y:S01]  /*1b8b0*/  HFMA2 R29, R29, R8.reuse.H0_H0, -72, -72 ;  /* 0xd480d4801d1d7431 */ /* 0x080fe20000040008 */
[----:B------:R-:W-:Y:S01]  /*1b8c0*/  LOP3.LUT R39, R14, 0x64006400, RZ, 0xfc, !PT ;  /* 0x640064000e277812 */ /* 0x000fe200078efcff */
[----:B------:R-:W-:Y:S01]  /*1b8d0*/  HFMA2 R14, R13, R8.H0_H0, -72, -72 ;  /* 0xd480d4800d0e7431 */ /* 0x000fe20000040008 */
[----:B------:R-:W-:-:S02]  /*1b8e0*/  F2FP.F16.F32.PACK_AB R45, RZ, R113 ;  /* 0x00000071ff2d723e */ /* 0x000fc400000000ff */
[----:B------:R-:W-:Y:S01]  /*1b8f0*/  LOP3.LUT R43, R26, 0x64006400, RZ, 0xfc, !PT ;  /* 0x640064001a2b7812 */ /* 0x000fe200078efcff */
[-C--:B------:R-:W-:Y:S01]  /*1b900*/  HFMA2 R26, R11, R8.reuse.H0_H0, -72, -72 ;  /* 0xd480d4800b1a7431 */ /* 0x080fe20000040008 */
[----:B------:R-:W-:Y:S01]  /*1b910*/  LOP3.LUT R40, R40, 0x64006400, RZ, 0xfc, !PT ;  /* 0x6400640028287812 */ /* 0x000fe200078efcff */
[-C--:B------:R-:W-:Y:S01]  /*1b920*/  HFMA2 R13, R39, R8.reuse.H0_H0, -72, -72 ;  /* 0xd480d480270d7431 */ /* 0x080fe20000040008 */
[----:B------:R-:W-:Y:S01]  /*1b930*/  LOP3.LUT R38, R38, 0x64006400, RZ, 0xfc, !PT ;  /* 0x6400640026267812 */ /* 0x000fe200078efcff */
[----:B------:R-:W-:Y:S01]  /*1b940*/  HADD2 R90, R45.H0_H0, R90.H0_H0 ;  /* 0x2000005a2d5a7230 */ /* 0x000fe20000000800 */
[----:B------:R-:W-:Y:S01]  /*1b950*/  F2FP.F16.F32.PACK_AB R48, RZ, R48 ;  /* 0x00000030ff30723e */ /* 0x000fe200000000ff */
[----:B------:R-:W-:Y:S01]  /*1b960*/  HFMA2 R8, R43, R8.H0_H0, -72, -72 ;  /* 0xd480d4802b087431 */ /* 0x000fe20000040008 */
[----:B------:R-:W-:Y:S01]  /*1b970*/  F2FP.F16.F32.PACK_AB R110, RZ, R110 ;  /* 0x0000006eff6e723e */ /* 0x000fe200000000ff */
[----:B------:R-:W-:Y:S01]  /*1b980*/  HADD2 R41, R38, -1032, -1032 ;  /* 0xe408e40826297430 */ /* 0x000fe20000000000 */
[----:B------:R-:W-:Y:S01]  /*1b990*/  LOP3.LUT R0, R0, 0x64006400, RZ, 0xfc, !PT ;  /* 0x6400640000007812 */ /* 0x000fe200078efcff */
[----:B------:R-:W-:Y:S01]  /*1b9a0*/  HADD2 R35, R48.H0_H0, R35.H0_H0 ;  /* 0x2000002330237230 */ /* 0x000fe20000000800 */
        /* <DEDUP_REMOVED lines=50> */
[----:B------:R-:W-:Y:S02]  /*1bcd0*/  HADD2.F32 R48, -RZ, R27.H1_H1 ;  /* 0x3000001bff307230 */ /* 0x000fe40000004100 */
[C---:B------:R-:W-:Y:S01]  /*1bce0*/  FFMA.FTZ R47, R49.reuse, R2, R4 ;  /* 0x00000002312f7223 */ /* 0x040fe20000010004 */
[----:B------:R-:W-:Y:S02]  /*1bcf0*/  HADD2.F32 R3, -RZ, R39.H0_H0 ;  /* 0x20000027ff037230 */ /* 0x000fe40000004100 */
[C---:B------:R-:W-:Y:S01]  /*1bd00*/  FFMA.FTZ R53, R49.reuse, R36, R53 ;  /* 0x0000002431357223 */ /* 0x040fe20000010035 */
[--C-:B-1----:R-:W-:Y:S02]  /*1bd10*/  HADD2.F32 R2, -RZ, R10.reuse.H0_H0 ;  /* 0x2000000aff027230 */ /* 0x102fe40000004100 */
[----:B------:R-:W-:Y:S01]  /*1bd20*/  FFMA.FTZ R55, R49, R48, R55 ;  /* 0x0000003031377223 */ /* 0x000fe20000010037 */
[----:B------:R-:W-:-:S02]  /*1bd30*/  HADD2.F32 R37, -RZ, R10.H1_H1 ;  /* 0x3000000aff257230 */ /* 0x000fc40000004100 */
[----:B------:R-:W-:Y:S02]  /*1bd40*/  HADD2.F32 R10, -RZ, R40.H0_H0 ;  /* 0x20000028ff0a7230 */ /* 0x000fe40000004100 */
[----:B------:R-:W-:Y:S01]  /*1bd50*/  FFMA.FTZ R3, R3, R2, R0 ;  /* 0x0000000203037223 */ /* 0x000fe20000010000 */
[----:B------:R-:W-:Y:S02]  /*1bd60*/  HADD2.F32 R50, -RZ, R38.H0_H0 ;  /* 0x20000026ff327230 */ /* 0x000fe40000004100 */
[----:B------:R-:W-:Y:S02]  /*1bd70*/  HADD2.F32 R36, -RZ, R40.H1_H1 ;  /* 0x30000028ff247230 */ /* 0x000fe40000004100 */
[C---:B------:R-:W-:Y:S01]  /*1bd80*/  FFMA.FTZ R10, R2.reuse, R10, R47 ;  /* 0x0000000a020a7223 */ /* 0x040fe2000001002f */
[----:B------:R-:W-:Y:S02]  /*1bd90*/  HADD2.F32 R48, -RZ, R41.H0_H0 ;  /* 0x20000029ff307230 */ /* 0x000fe40000004100 */
[----:B------:R-:W-:Y:S01]  /*1bda0*/  FFMA.FTZ R55, R2, R50, R55 ;  /* 0x0000003202377223 */ /* 0x000fe20000010037 */
[----:B------:R-:W-:-:S02]  /*1bdb0*/  HADD2.F32 R0, -RZ, R39.H1_H1 ;  /* 0x30000027ff007230 */ /* 0x000fc40000004100 */
[C---:B------:R-:W-:Y:S01]  /*1bdc0*/  FFMA.FTZ R47, R37.reuse, R36, R10 ;  /* 0x00000024252f7223 */ /* 0x040fe2000001000a */
[----:B------:R-:W-:Y:S02]  /*1bdd0*/  HADD2.F32 R10, -RZ, R41.H1_H1 ;  /* 0x30000029ff0a7230 */ /* 0x000fe40000004100 */
[----:B------:R-:W-:Y:S01]  /*1bde0*/  FFMA.FTZ R48, R2, R48, R53 ;  /* 0x0000003002307223 */ /* 0x000fe20000010035 */
[----:B------:R-:W-:Y:S02]  /*1bdf0*/  HADD2.F32 R50, -RZ, R38.H1_H1 ;  /* 0x30000026ff327230 */ /* 0x000fe40000004100 */
[----:B------:R-:W-:Y:S01]  /*1be00*/  FFMA.FTZ R0, R0, R37, R3 ;  /* 0x0000002500007223 */ /* 0x000fe20000010003 */
[----:B------:R-:W-:Y:S02]  /*1be10*/  HADD2.F32 R4, -RZ, R11.H0_H0 ;  /* 0x2000000bff047230 */ /* 0x000fe40000004100 */
        /* <DEDUP_REMOVED lines=31> */
.L_x_1738:
[----:B------:R-:W-:Y:S05]  /*1c010*/  @!P2 BRA `(.L_x_1739) ;  /* 0x000000040058a947 */ /* 0x000fea0003800000 */
        /* <DEDUP_REMOVED lines=44> */
[----:B------:R-:W-:Y:S02]  /*1c2e0*/  HADD2.F32 R10, -RZ, R10.H1_H1 ;  /* 0x3000000aff0a7230 */ /* 0x000fe40000004100 */
[----:B------:R-:W-:Y:S02]  /*1c2f0*/  HADD2.F32 R47, -RZ, R41.H0_H0 ;  /* 0x20000029ff2f7230 */ /* 0x000fe40000004100 */
[----:B------:R-:W-:Y:S01]  /*1c300*/  FFMA.FTZ R37, R37, R3, R36 ;  /* 0x0000000325257223 */ /* 0x000fe20000010024 */
[----:B------:R-:W-:Y:S02]  /*1c310*/  HADD2.F32 R0, -RZ, R39.H1_H1 ;  /* 0x30000027ff007230 */ /* 0x000fe40000004100 */
[----:B------:R-:W-:-:S02]  /*1c320*/  HADD2.F32 R52, -RZ, R40.H1_H1 ;  /* 0x30000028ff347230 */ /* 0x000fc40000004100 */
[-C--:B------:R-:W-:Y:S01]  /*1c330*/  FFMA.FTZ R47, R47, R3.reuse, R48 ;  /* 0x000000032f2f7223 */ /* 0x080fe20000010030 */
[----:B------:R-:W-:Y:S02]  /*1c340*/  HADD2.F32 R49, -RZ, R38.H0_H0 ;  /* 0x20000026ff317230 */ /* 0x000fe40000004100 */
[-C--:B------:R-:W-:Y:S01]  /*1c350*/  FFMA.FTZ R11, R0, R10.reuse, R11 ;  /* 0x0000000a000b7223 */ /* 0x080fe2000001000b */
[----:B------:R-:W-:Y:S02]  /*1c360*/  HADD2.F32 R48, -RZ, R41.H1_H1 ;  /* 0x30000029ff307230 */ /* 0x000fe40000004100 */
        /* <DEDUP_REMOVED lines=13> */
[----:B------:R-:W-:Y:S02]  /*1c440*/  HADD2.F32 R10, -RZ, R14.H1_H1 ;  /* 0x3000000eff0a7230 */ /* 0x000fe40000004100 */
[----:B------:R-:W-:Y:S01]  /*1c450*/  FFMA.FTZ R3, R48, R2, R3 ;  /* 0x0000000230037223 */ /* 0x000fe20000010003 */
[----:B------:R-:W-:Y:S02]  /*1c460*/  HADD2.F32 R36, -RZ, R13.H1_H1 ;  /* 0x3000000dff247230 */ /* 0x000fe40000004100 */
[-C--:B------:R-:W-:Y:S01]  /*1c470*/  FFMA.FTZ R11, R0, R4.reuse, R11 ;  /* 0x00000004000b7223 */ /* 0x080fe2000001000b */
[----:B------:R-:W-:Y:S02]  /*1c480*/  HADD2.F32 R50, -RZ, R8.H1_H1 ;  /* 0x30000008ff327230 */ /* 0x000fe40000004100 */
        /* <DEDUP_REMOVED lines=15> */
.L_x_1739:
        /* <DEDUP_REMOVED lines=87> */
.L_x_1740:
        /* <DEDUP_REMOVED lines=89> */
.L_x_1741:
        /* <DEDUP_REMOVED lines=8> */
[----:B------:R-:W-:Y:S01]  /*1d100*/  IADD3 R96, R96, 0x20, RZ ;  /* 0x0000002060607810 */ /* 0x000fe20007ffe0ff */
[----:B------:R-:W-:Y:S01]  /*1d110*/  HADD2.F32 R48, -RZ, R28.H0_H0 ;  /* 0x2000001cff307230 */ /* 0x000fe20000004100 */
[----:B------:R-:W-:Y:S01]  /*1d120*/  PRMT R12, R12, 0x5410, R24 ;  /* 0x000054100c0c7816 */ /* 0x000fe20000000018 */
[--C-:B------:R-:W-:Y:S01]  /*1d130*/  HADD2.F32 R50, -RZ, R27.reuse.H0_H0 ;  /* 0x2000001bff327230 */ /* 0x100fe20000004100 */
[C---:B------:R-:W-:Y:S01]  /*1d140*/  ISETP.GE.AND P0, PT, R96.reuse, UR6, PT ;  /* 0x0000000660007c0c */ /* 0x040fe2000bf06270 */
[----:B------:R-:W-:Y:S01]  /*1d150*/  HADD2.F32 R52, -RZ, R27.H1_H1 ;  /* 0x3000001bff347230 */ /* 0x000fe20000004100 */
[----:B------:R-:W-:-:S02]  /*1d160*/  ISETP.LT.AND P1, PT, R96, R101, PT ;  /* 0x000000656000720c */ /* 0x000fc40003f21270 */
[----:B------:R-:W-:Y:S02]  /*1d170*/  PRMT R90, R90, 0x5410, R45 ;  /* 0x000054105a5a7816 */ /* 0x000fe4000000002d */
[----:B------:R-:W-:Y:S02]  /*1d180*/  PRMT R51, R51, 0x5410, R31 ;  /* 0x0000541033337816 */ /* 0x000fe4000000001f */
[----:B------:R-:W-:Y:S01]  /*1d190*/  PRMT R25, R25, 0x5410, R35 ;  /* 0x0000541019197816 */ /* 0x000fe20000000023 */
[--C-:B0-----:R-:W-:Y:S02]  /*1d1a0*/  HADD2.F32 R37, -RZ, R2.reuse.H0_H0 ;  /* 0x20000002ff257230 */ /* 0x101fe40000004100 */
[----:B------:R-:W-:Y:S02]  /*1d1b0*/  HADD2.F32 R47, -RZ, R2.H1_H1 ;  /* 0x30000002ff2f7230 */ /* 0x000fe40000004100 */
[--C-:B------:R-:W-:Y:S02]  /*1d1c0*/  HADD2.F32 R55, -RZ, R3.reuse.H0_H0 ;  /* 0x20000003ff377230 */ /* 0x100fe40000004100 */
[----:B------:R-:W-:Y:S01]  /*1d1d0*/  FFMA.FTZ R49, R0, R37, RZ ;  /* 0x0000002500317223 */ /* 0x000fe200000100ff */
[----:B------:R-:W-:-:S02]  /*1d1e0*/  HADD2.F32 R54, -RZ, R3.H1_H1 ;  /* 0x30000003ff367230 */ /* 0x000fc40000004100 */
[--C-:B------:R-:W-:Y:S02]  /*1d1f0*/  HADD2.F32 R2, -RZ, R44.reuse.H0_H0 ;  /* 0x2000002cff027230 */ /* 0x100fe40000004100 */
[----:B------:R-:W-:Y:S01]  /*1d200*/  FFMA.FTZ R53, R46, R47, R49 ;  /* 0x0000002f2e357223 */ /* 0x000fe20000010031 */
[--C-:B------:R-:W-:Y:S02]  /*1d210*/  HADD2.F32 R3, -RZ, R43.reuse.H0_H0 ;  /* 0x2000002bff037230 */ /* 0x100fe40000004100 */
[----:B------:R-:W-:Y:S02]  /*1d220*/  HADD2.F32 R44, -RZ, R44.H1_H1 ;  /* 0x3000002cff2c7230 */ /* 0x000fe40000004100 */
[-C--:B------:R-:W-:Y:S01]  /*1d230*/  FFMA.FTZ R57, R2, R37.reuse, RZ ;  /* 0x0000002502397223 */ /* 0x080fe200000100ff */
[----:B------:R-:W-:Y:S02]  /*1d240*/  HADD2.F32 R43, -RZ, R43.H1_H1 ;  /* 0x3000002bff2b7230 */ /* 0x000fe40000004100 */
[-C--:B------:R-:W-:Y:S01]  /*1d250*/  FFMA.FTZ R36, R3, R37.reuse, RZ ;  /* 0x0000002503247223 */ /* 0x080fe200000100ff */
[----:B------:R-:W-:Y:S01]  /*1d260*/  FFMA.FTZ R37, R4, R37, RZ ;  /* 0x0000002504257223 */ /* 0x000fe200000100ff */
[----:B------:R-:W-:Y:S01]  /*1d270*/  FFMA.FTZ R56, R44, R47, R57 ;  /* 0x0000002f2c387223 */ /* 0x000fe20000010039 */
[----:B------:R-:W-:-:S02]  /*1d280*/  HADD2.F32 R49, -RZ, R28.H1_H1 ;  /* 0x3000001cff317230 */ /* 0x000fc40000004100 */
[-C--:B------:R-:W-:Y:S01]  /*1d290*/  FFMA.FTZ R57, R43, R47.reuse, R36 ;  /* 0x0000002f2b397223 */ /* 0x080fe20000010024 */
[----:B------:R-:W-:Y:S01]  /*1d2a0*/  FFMA.FTZ R59, R42, R47, R37 ;  /* 0x0000002f2a3b7223 */ /* 0x000fe20000010025 */
[--C-:B------:R-:W-:Y:S02]  /*1d2b0*/  HADD2.F32 R36, -RZ, R30.reuse.H0_H0 ;  /* 0x2000001eff247230 */ /* 0x100fe40000004100 */
[--C-:B------:R-:W-:Y:S02]  /*1d2c0*/  HADD2.F32 R37, -RZ, R29.reuse.H0_H0 ;  /* 0x2000001dff257230 */ /* 0x100fe40000004100 */
[-C--:B------:R-:W-:Y:S01]  /*1d2d0*/  FFMA.FTZ R28, R48, R55.reuse, R57 ;  /* 0x00000037301c7223 */ /* 0x080fe20000010039 */
[----:B------:R-:W-:Y:S02]  /*1d2e0*/  HADD2.F32 R30, -RZ, R30.H1_H1 ;  /* 0x3000001eff1e7230 */ /* 0x000fe40000004100 */
[----:B------:R-:W-:Y:S01]  /*1d2f0*/  FFMA.FTZ R53, R36, R55, R53 ;  /* 0x0000003724357223 */ /* 0x000fe20000010035 */
[----:B------:R-:W-:-:S02]  /*1d300*/  HADD2.F32 R47, -RZ, R29.H1_H1 ;  /* 0x3000001dff2f7230 */ /* 0x000fc40000004100 */
[-C--:B------:R-:W-:Y:S01]  /*1d310*/  FFMA.FTZ R56, R37, R55.reuse, R56 ;  /* 0x0000003725387223 */ /* 0x080fe20000010038 */
[-C--:B------:R-:W-:Y:S01]  /*1d320*/  FFMA.FTZ R57, R49, R54.reuse, R28 ;  /* 0x0000003631397223 */ /* 0x080fe2000001001c */
[----:B------:R-:W-:Y:S01]  /*1d330*/  FFMA.FTZ R59, R50, R55, R59 ;  /* 0x00000037323b7223 */ /* 0x000fe2000001003b */
[--C-:B-1----:R-:W-:Y:S02]  /*1d340*/  HADD2.F32 R28, -RZ, R10.reuse.H0_H0 ;  /* 0x2000000aff1c7230 */ /* 0x102fe40000004100 */
[-C--:B------:R-:W-:Y:S01]  /*1d350*/  FFMA.FTZ R27, R30, R54.reuse, R53 ;  /* 0x000000361e1b7223 */ /* 0x080fe20000010035 */
[----:B------:R-:W-:Y:S02]  /*1d360*/  HADD2.F32 R29, -RZ, R10.H1_H1 ;  /* 0x3000000aff1d7230 */ /* 0x000fe40000004100 */
[-C--:B------:R-:W-:Y:S01]  /*1d370*/  FFMA.FTZ R58, R47, R54.reuse, R56 ;  /* 0x000000362f3a7223 */ /* 0x080fe20000010038 */
[--C-:B------:R-:W-:Y:S02]  /*1d380*/  HADD2.F32 R61, -RZ, R11.reuse.H0_H0 ;  /* 0x2000000bff3d7230 */ /* 0x100fe40000004100 */
[----:B------:R-:W-:Y:S01]  /*1d390*/  FFMA.FTZ R60, R52, R54, R59 ;  /* 0x00000036343c7223 */ /* 0x000fe2000001003b */
[----:B------:R-:W-:-:S02]  /*1d3a0*/  HADD2.F32 R65, -RZ, R11.H1_H1 ;  /* 0x3000000bff417230 */ /* 0x000fc40000004100 */
[----:B------:R-:W0:Y:S01]  /*1d3b0*/  LDS.64 R10, [UR5+0x2b0] ;  /* 0x0002b005ff0a7984 */ /* 0x000e220008000a00 */
[----:B------:R-:W-:Y:S02]  /*1d3c0*/  HADD2.F32 R53, -RZ, R38.H0_H0 ;  /* 0x20000026ff357230 */ /* 0x000fe40000004100 */
[----:B------:R-:W-:Y:S02]  /*1d3d0*/  HADD2.F32 R56, -RZ, R39.H0_H0 ;  /* 0x20000027ff387230 */ /* 0x000fe40000004100 */
[----:B------:R-:W-:Y:S02]  /*1d3e0*/  HADD2.F32 R55, -RZ, R40.H0_H0 ;  /* 0x20000028ff377230 */ /* 0x000fe40000004100 */
[-C--:B------:R-:W-:Y:S01]  /*1d3f0*/  FFMA.FTZ R63, R53, R28.reuse, R60 ;  /* 0x0000001c353f7223 */ /* 0x080fe2000001003c */
        /* <DEDUP_REMOVED lines=24> */
[----:B------:R-:W-:Y:S01]  /*1d580*/  HADD2.F32 R63, -RZ, R13.H1_H1 ;  /* 0x3000000dff3f7230 */ /* 0x000fe20000004100 */
[----:B------:R-:W1:Y:S01]  /*1d590*/  LDS.64 R26, [UR5+0x2b8] ;  /* 0x0002b805ff1a7984 */ /* 0x000e620008000a00 */
[-C--:B------:R-:W-:Y:S01]  /*1d5a0*/  FFMA.FTZ R14, R64, R65.reuse, R67 ;  /* 0x00000041400e7223 */ /* 0x080fe20000010043 */
[----:B------:R-:W-:Y:S01]  /*1d5b0*/  FFMA.FTZ R13, R61, R65, R28 ;  /* 0x000000413d0d7223 */ /* 0x000fe2000001001c */
[----:B------:R-:W-:Y:S01]  /*1d5c0*/  FMUL.FTZ R8, R8, R33 ;  /* 0x0000002108087220 */ /* 0x000fe20000410000 */
[----:B------:R-:W-:Y:S01]  /*1d5d0*/  FFMA.FTZ R29, R63, R65, R66 ;  /* 0x000000413f1d7223 */ /* 0x000fe20000010042 */
[----:B------:R-:W-:Y:S01]  /*1d5e0*/  FMUL.FTZ R14, R14, R23 ;  /* 0x000000170e0e7220 */ /* 0x000fe20000410000 */
[----:B------:R-:W-:-:S02]  /*1d5f0*/  FMUL.FTZ R13, R13, R34 ;  /* 0x000000220d0d7220 */ /* 0x000fc40000410000 */
[----:B------:R-:W-:Y:S01]  /*1d600*/  FMUL.FTZ R29, R29, R32 ;  /* 0x000000201d1d7220 */ /* 0x000fe20000410000 */
[----:B------:R-:W-:Y:S01]  /*1d610*/  F2FP.F16.F32.PACK_AB R8, RZ, R8 ;  /* 0x00000008ff08723e */ /* 0x000fe200000000ff */
[----:B0-----:R-:W-:Y:S01]  /*1d620*/  HADD2.F32 R5, -RZ, R10.H0_H0 ;  /* 0x2000000aff057230 */ /* 0x001fe20000004100 */
[----:B------:R-:W-:Y:S01]  /*1d630*/  F2FP.F16.F32.PACK_AB R13, RZ, R13 ;  /* 0x0000000dff0d723e */ /* 0x000fe200000000ff */
[----:B------:R-:W-:Y:S01]  /*1d640*/  HADD2.F32 R65, -RZ, R11.H0_H0 ;  /* 0x2000000bff417230 */ /* 0x000fe20000004100 */
[----:B------:R-:W-:Y:S02]  /*1d650*/  F2FP.F16.F32.PACK_AB R29, RZ, R29 ;  /* 0x0000001dff1d723e */ /* 0x000fe400000000ff */
[----:B------:R-:W-:Y:S01]  /*1d660*/  F2FP.F16.F32.PACK_AB R14, RZ, R14 ;  /* 0x0000000eff0e723e */ /* 0x000fe200000000ff */
[-C--:B------:R-:W-:Y:S01]  /*1d670*/  FFMA.FTZ R67, R2, R5.reuse, RZ ;  /* 0x0000000502437223 */ /* 0x080fe200000100ff */
[----:B------:R-:W-:Y:S01]  /*1d680*/  PRMT R13, R13, 0x5410, R8 ;  /* 0x000054100d0d7816 */ /* 0x000fe20000000008 */
[-C--:B------:R-:W-:Y:S01]  /*1d690*/  FFMA.FTZ R66, R3, R5.reuse, RZ ;  /* 0x0000000503427223 */ /* 0x080fe200000100ff */
[----:B------:R-:W-:Y:S01]  /*1d6a0*/  PRMT R8, R29, 0x5410, R14 ;  /* 0x000054101d087816 */ /* 0x000fe2000000000e */
[----:B------:R-:W-:Y:S01]  /*1d6b0*/  FFMA.FTZ R69, R4, R5, RZ ;  /* 0x0000000504457223 */ /* 0x000fe200000100ff */
[----:B------:R-:W0:Y:S02]  /*1d6c0*/  LDS.64 R28, [UR5+0x330] ;  /* 0x00033005ff1c7984 */ /* 0x000e240008000a00 */
[----:B------:R-:W-:-:S02]  /*1d6d0*/  HFMA2.MMA R14, R13, 1, 1, R105 ;  /* 0x3c003c000d0e7835 */ /* 0x000fc40000000069 */
[----:B------:R-:W-:Y:S01]  /*1d6e0*/  HFMA2.MMA R13, R8, 1, 1, R9 ;  /* 0x3c003c00080d7835 */ /* 0x000fe20000000009 */
[----:B------:R-:W-:Y:S02]  /*1d6f0*/  HADD2.F32 R9, -RZ, R10.H1_H1 ;  /* 0x3000000aff097230 */ /* 0x000fe40000004100 */
[----:B------:R-:W-:Y:S02]  /*1d700*/  HADD2.F32 R10, -RZ, R11.H1_H1 ;  /* 0x3000000bff0a7230 */ /* 0x000fe40000004100 */
[----:B------:R-:W-:Y:S01]  /*1d710*/  FFMA.FTZ R11, R0, R5, RZ ;  /* 0x00000005000b7223 */ /* 0x000fe200000100ff */
[-C--:B------:R-:W-:Y:S01]  /*1d720*/  FFMA.FTZ R8, R44, R9.reuse, R67 ;  /* 0x000000092c087223 */ /* 0x080fe20000010043 */
[-C--:B------:R-:W-:Y:S02]  /*1d730*/  FFMA.FTZ R5, R43, R9.reuse, R66 ;  /* 0x000000092b057223 */ /* 0x080fe40000010042 */
[-C--:B------:R-:W-:Y:S01]  /*1d740*/  FFMA.FTZ R11, R46, R9.reuse, R11 ;  /* 0x000000092e0b7223 */ /* 0x080fe2000001000b */
[----:B------:R-:W-:Y:S01]  /*1d750*/  FFMA.FTZ R69, R42, R9, R69 ;  /* 0x000000092a457223 */ /* 0x000fe20000010045 */
[-C--:B------:R-:W-:Y:S01]  /*1d760*/  FFMA.FTZ R68, R37, R65.reuse, R8 ;  /* 0x0000004125447223 */ /* 0x080fe20000010008 */
[-C--:B------:R-:W-:Y:S01]  /*1d770*/  FFMA.FTZ R70, R48, R65.reuse, R5 ;  /* 0x0000004130467223 */ /* 0x080fe20000010005 */
[----:B------:R-:W2:Y:S01]  /*1d780*/  LDS.64 R8, [UR5+0x338] ;  /* 0x00033805ff087984 */ /* 0x000ea20008000a00 */
        /* <DEDUP_REMOVED lines=28> */
[-C--:B------:R-:W-:Y:S01]  /*1d950*/  FFMA.FTZ R69, R2, R67.reuse, RZ ;  /* 0x0000004302457223 */ /* 0x080fe200000100ff */
[--C-:B------:R-:W-:Y:S02]  /*1d960*/  HADD2.F32 R65, -RZ, R29.reuse.H0_H0 ;  /* 0x2000001dff417230 */ /* 0x100fe40000004100 */
[----:B------:R-:W-:Y:S01]  /*1d970*/  FMUL.FTZ R5, R5, R34 ;  /* 0x0000002205057220 */ /* 0x000fe20000410000 */
        /* <DEDUP_REMOVED lines=44> */
[----:B------:R-:W-:Y:S01]  /*1dc40*/  UMOV UR5, UR4 ;  /* 0x0000000400057c82 */ /* 0x000fe20008000000 */
        /* <DEDUP_REMOVED lines=14> */
[----:B------:R-:W-:-:S04]  /*1dd30*/  IMAD.WIDE R50, R100, 0x4, R6 ;  /* 0x0000000464327825 */ /* 0x000fc800078e0206 */
[----:B------:R-:W-:Y:S01]  /*1dd40*/  HADD2 R11, R11, R25 ;  /* 0x000000190b0b7230 */ /* 0x000fe20000000000 */
[----:B------:R-:W-:Y:S06]  /*1dd50*/  @!P0 BRA P1, `(.L_x_1742) ;  /* 0xffffff6400f48947 */ /* 0x000fec000083ffff */
.L_x_1725:
[----:B------:R-:W-:Y:S01]  /*1dd60*/  ISETP.GE.AND P0, PT, R96, R101, PT ;  /* 0x000000656000720c */ /* 0x000fe20003f06270 */
[----:B------:R-:W-:-:S03]  /*1dd70*/  ULDC UR5, c[0x0][0x268] ;  /* 0x00009a0000057ab9 */ /* 0x000fc60000000800 */
[----:B------:R-:W-:Y:S01]  /*1dd80*/  ISETP.GE.OR P0, PT, R96, UR5, P0 ;  /* 0x0000000560007c0c */ /* 0x000fe20008706670 */
[----:B------:R-:W-:-:S12]  /*1dd90*/  ULDC UR5, c[0x0][0x268] ;  /* 0x00009a0000057ab9 */ /* 0x000fd80000000800 */
[----:B------:R-:W-:Y:S05]  /*1dda0*/  @P0 BRA `(.L_x_1743) ;  /* 0x0000003000880947 */ /* 0x000fea0003800000 */
.L_x_1748:
        /* <DEDUP_REMOVED lines=9> */
[----:B-1----:R-:W-:-:S03]  /*1de40*/  @!P0 IMAD.WIDE R2, R5, 0x2, R2 ;  /* 0x0000000205028825 */ /* 0x002fc600078e0202 */
[----:B------:R-:W4:Y:S01]  /*1de50*/  LDG.E.128.CONSTANT R4, desc[UR8][R50.64] ;  /* 0x0000000832047981 */ /* 0x000f22000c1e9d00 */
[----:B------:R-:W-:-:S03]  /*1de60*/  IMAD.WIDE R102, R100, 0x4, R32 ;  /* 0x0000000464667825 */ /* 0x000fc600078e0220 */
[----:B------:R0:W5:Y:S04]  /*1de70*/  @!P0 LDG.E.U16.CONSTANT R3, desc[UR8][R2.64] ;  /* 0x0000000802038981 */ /* 0x000168000c1e9500 */
[----:B------:R-:W5:Y:S01]  /*1de80*/  LDG.E.128.CONSTANT R28, desc[UR8][R102.64] ;  /* 0x00000008661c7981 */ /* 0x000f62000c1e9d00 */
[----:B------:R-:W-:Y:S01]  /*1de90*/  HFMA2.MMA R8, -RZ, RZ, 0, 0.015625 ;  /* 0x00002400ff087435 */ /* 0x000fe200000001ff */
[----:B------:R-:W-:-:S09]  /*1dea0*/  MOV R0, 0x3000 ;  /* 0x0000300000007802 */ /* 0x000fd20000000f00 */
[----:B------:R-:W-:Y:S02]  /*1deb0*/  PRMT R0, R8, 0x5410, R0 ;  /* 0x0000541008007816 */ /* 0x000fe40000000000 */
[----:B------:R-:W-:Y:S02]  /*1dec0*/  ISETP.NE.AND P1, PT, R99, RZ, PT ;  /* 0x000000ff6300720c */ /* 0x000fe40003f25270 */
[----:B------:R-:W-:Y:S02]  /*1ded0*/  ISETP.NE.AND P2, PT, R97, RZ, PT ;  /* 0x000000ff6100720c */ /* 0x000fe40003f45270 */
[----:B------:R-:W-:Y:S02]  /*1dee0*/  ISETP.NE.AND P3, PT, R95, RZ, PT ;  /* 0x000000ff5f00720c */ /* 0x000fe40003f65270 */
[----:B--2---:R-:W-:-:S04]  /*1def0*/  @!P0 PRMT R91, R35, 0x7610, R91 ;  /* 0x00007610235b8816 */ /* 0x004fc8000000005b */
[----:B------:R-:W-:Y:S02]  /*1df00*/  @!P0 PRMT R91, R91, 0x7610, R35 ;  /* 0x000076105b5b8816 */ /* 0x000fe40000000023 */
[----:B---3--:R-:W-:Y:S02]  /*1df10*/  LOP3.LUT R40, R24, 0x70007, RZ, 0xc0, !PT ;  /* 0x0007000718287812 */ /* 0x008fe400078ec0ff */
[----:B------:R-:W-:Y:S02]  /*1df20*/  SHF.R.U32.HI R35, RZ, 0x6, R24 ;  /* 0x00000006ff237819 */ /* 0x000fe40000011618 */
[C---:B----4-:R-:W-:Y:S02]  /*1df30*/  LOP3.LUT R57, R4.reuse, 0x70007, RZ, 0xc0, !PT ;  /* 0x0007000704397812 */ /* 0x050fe400078ec0ff */
[----:B0-----:R-:W-:Y:S02]  /*1df40*/  LOP3.LUT R2, R4, 0x380038, RZ, 0xc0, !PT ;  /* 0x0038003804027812 */ /* 0x001fe400078ec0ff */
[----:B------:R-:W-:-:S02]  /*1df50*/  SHF.R.U32.HI R55, RZ, 0x6, R4 ;  /* 0x00000006ff377819 */ /* 0x000fc40000011604 */
[----:B------:R-:W-:Y:S02]  /*1df60*/  SHF.R.U32.HI R4, RZ, 0xf, R4 ;  /* 0x0000000fff047819 */ /* 0x000fe40000011604 */
[----:B------:R-:W-:Y:S02]  /*1df70*/  SHF.R.U32.HI R23, RZ, 0xf, R5 ;  /* 0x0000000fff177819 */ /* 0x000fe40000011605 */
[----:B-----5:R-:W-:Y:S02]  /*1df80*/  @!P0 IADD3 R93, R3, R96, RZ ;  /* 0x00000060035d8210 */ /* 0x020fe40007ffe0ff */
[C---:B------:R-:W-:Y:S02]  /*1df90*/  LOP3.LUT R67, R7.reuse, 0x70007, RZ, 0xc0, !PT ;  /* 0x0007000707437812 */ /* 0x040fe400078ec0ff */
[----:B------:R-:W-:Y:S02]  /*1dfa0*/  LOP3.LUT R45, R7, 0x380038, RZ, 0xc0, !PT ;  /* 0x00380038072d7812 */ /* 0x000fe400078ec0ff */
[----:B------:R-:W-:-:S02]  /*1dfb0*/  SHF.R.U32.HI R65, RZ, 0x6, R7 ;  /* 0x00000006ff417819 */ /* 0x000fc40000011607 */
[----:B------:R-:W-:Y:S02]  /*1dfc0*/  SHF.R.U32.HI R33, RZ, 0xf, R7 ;  /* 0x0000000fff217819 */ /* 0x000fe40000011607 */
[C---:B------:R-:W-:Y:S02]  /*1dfd0*/  LOP3.LUT R61, R5.reuse, 0x70007, RZ, 0xc0, !PT ;  /* 0x00070007053d7812 */ /* 0x040fe400078ec0ff */
        /* <DEDUP_REMOVED lines=8> */
[----:B------:R-:W-:Y:S02]  /*1e060*/  SHF.R.U32.HI R32, RZ, 0xf, R6 ;  /* 0x0000000fff207819 */ /* 0x000fe40000011606 */
[----:B------:R-:W-:-:S02]  /*1e070*/  LOP3.LUT R50, R4, 0x20002, R7, 0xf8, !PT ;  /* 0x0002000204327812 */ /* 0x000fc400078ef807 */
[----:B------:R-:W-:Y:S02]  /*1e080*/  LOP3.LUT R7, R23, 0x20002, R24, 0xf8, !PT ;  /* 0x0002000217077812 */ /* 0x000fe400078ef818 */
[----:B------:R-:W-:Y:S02]  /*1e090*/  LOP3.LUT R81, R5, 0x64006400, RZ, 0xfc, !PT ;  /* 0x6400640005517812 */ /* 0x000fe400078efcff */
[----:B------:R-:W-:Y:S02]  /*1e0a0*/  LOP3.LUT R63, R6, 0x70007, RZ, 0xc0, !PT ;  /* 0x00070007063f7812 */ /* 0x000fe400078ec0ff */
[----:B------:R-:W-:Y:S02]  /*1e0b0*/  SHF.R.U32.HI R60, RZ, 0x6, R6 ;  /* 0x00000006ff3c7819 */ /* 0x000fe40000011606 */
[----:B------:R-:W-:Y:S02]  /*1e0c0*/  SHF.R.U32.HI R24, RZ, 0xd, R29 ;  /* 0x0000000dff187819 */ /* 0x000fe4000001161d */
[----:B------:R-:W-:-:S02]  /*1e0d0*/  LOP3.LUT R89, R2, 0x64006400, RZ, 0xfc, !PT ;  /* 0x6400640002597812 */ /* 0x000fc400078efcff */
[----:B------:R-:W-:Y:S02]  /*1e0e0*/  LOP3.LUT R5, R56, 0x380038, RZ, 0xc0, !PT ;  /* 0x0038003838057812 */ /* 0x000fe400078ec0ff */
[C---:B------:R-:W-:Y:S02]  /*1e0f0*/  LOP3.LUT R39, R25.reuse, 0x70007, RZ, 0xc0, !PT ;  /* 0x0007000719277812 */ /* 0x040fe400078ec0ff */
[----:B------:R-:W-:Y:S02]  /*1e100*/  LOP3.LUT R6, R25, 0x380038, RZ, 0xc0, !PT ;  /* 0x0038003819067812 */ /* 0x000fe400078ec0ff */
[----:B------:R-:W-:Y:S02]  /*1e110*/  SHF.R.U32.HI R36, RZ, 0x6, R25 ;  /* 0x00000006ff247819 */ /* 0x000fe40000011619 */
[----:B------:R-:W-:Y:S02]  /*1e120*/  LOP3.LUT R2, R55, 0x380038, RZ, 0xc0, !PT ;  /* 0x0038003837027812 */ /* 0x000fe400078ec0ff */
[----:B------:R-:W-:-:S02]  /*1e130*/  LOP3.LUT R42, R26, 0x70007, RZ, 0xc0, !PT ;  /* 0x000700071a2a7812 */ /* 0x000fc400078ec0ff */
[----:B------:R-:W-:Y:S02]  /*1e140*/  LOP3.LUT R43, R26, 0x380038, RZ, 0xc0, !PT ;  /* 0x003800381a2b7812 */ /* 0x000fe400078ec0ff */
[--C-:B------:R-:W-:Y:S02]  /*1e150*/  SHF.R.U32.HI R38, RZ, 0x6, R26.reuse ;  /* 0x00000006ff267819 */ /* 0x100fe4000001161a */
[----:B------:R-:W-:Y:S02]  /*1e160*/  SHF.R.U32.HI R25, RZ, 0xe, R26 ;  /* 0x0000000eff197819 */ /* 0x000fe4000001161a */
[----:B------:R-:W-:Y:S02]  /*1e170*/  LOP3.LUT R32, R32, 0x10001, RZ, 0xc0, !PT ;  /* 0x0001000120207812 */ /* 0x000fe400078ec0ff */
[----:B------:R-:W-:Y:S02]  /*1e180*/  SHF.R.U32.HI R26, RZ, 0xe, R27 ;  /* 0x0000000eff1a7819 */ /* 0x000fe4000001161b */
[----:B------:R-:W-:-:S02]  /*1e190*/  LOP3.LUT R33, R33, 0x10001, RZ, 0xc0, !PT ;  /* 0x0001000121217812 */ /* 0x000fc400078ec0ff */
[----:B------:R-:W-:Y:S02]  /*1e1a0*/  @!P0 PRMT R92, R34, 0x7610, R92 ;  /* 0x00007610225c8816 */ /* 0x000fe4000000005c */
[----:B------:R-:W-:Y:S02]  /*1e1b0*/  LOP3.LUT R24, R7, 0x40004, R24, 0xf8, !PT ;  /* 0x0004000407187812 */ /* 0x000fe400078ef818 */
[----:B------:R-:W-:Y:S02]  /*1e1c0*/  LOP3.LUT R85, R8, 0x64006400, RZ, 0xfc, !PT ;  /* 0x6400640008557812 */ /* 0x000fe400078efcff */
[----:B------:R-:W-:Y:S02]  /*1e1d0*/  LOP3.LUT R5, R5, 0x64006400, RZ, 0xfc, !PT ;  /* 0x6400640005057812 */ /* 0x000fe400078efcff */
[----:B------:R-:W-:Y:S02]  /*1e1e0*/  LOP3.LUT R7, R60, 0x380038, RZ, 0xc0, !PT ;  /* 0x003800383c077812 */ /* 0x000fe400078ec0ff */
[----:B------:R-:W-:-:S02]  /*1e1f0*/  LOP3.LUT R8, R65, 0x380038, RZ, 0xc0, !PT ;  /* 0x0038003841087812 */ /* 0x000fc400078ec0ff */
[----:B------:R-:W-:Y:S02]  /*1e200*/  LOP3.LUT R87, R2, 0x64006400, RZ, 0xfc, !PT ;  /* 0x6400640002577812 */ /* 0x000fe400078efcff */
[----:B------:R-:W-:Y:S02]  /*1e210*/  LOP3.LUT R49, R32, 0x20002, R25, 0xf8, !PT ;  /* 0x0002000220317812 */ /* 0x000fe400078ef819 */
[----:B------:R-:W-:Y:S02]  /*1e220*/  LOP3.LUT R2, R35, 0x380038, RZ, 0xc0, !PT ;  /* 0x0038003823027812 */ /* 0x000fe400078ec0ff */
[----:B------:R-:W-:Y:S02]  /*1e230*/  LOP3.LUT R51, R33, 0x20002, R26, 0xf8, !PT ;  /* 0x0002000221337812 */ /* 0x000fe400078ef81a */
[----:B------:R-:W-:Y:S01]  /*1e240*/  SHF.R.U32.HI R25, RZ, 0x6, R28 ;  /* 0x00000006ff197819 */ /* 0x000fe2000001161c */
[----:B------:R-:W-:Y:S01]  /*1e250*/  HFMA2 R83, R5, R0.H1_H1, -132, -132 ;  /* 0xd820d82005537431 */ /* 0x000fe20000060000 */
[----:B------:R-:W-:-:S02]  /*1e260*/  @!P0 PRMT R92, R92, 0x7610, R34 ;  /* 0x000076105c5c8816 */ /* 0x000fc40000000022 */
[C---:B------:R-:W-:Y:S02]  /*1e270*/  LOP3.LUT R54, R27.reuse, 0x70007, RZ, 0xc0, !PT ;  /* 0x000700071b367812 */ /* 0x040fe400078ec0ff */
        /* <DEDUP_REMOVED lines=18> */
[--C-:B------:R-:W-:Y:S02]  /*1e3a0*/  SHF.R.U32.HI R30, RZ, 0x6, R31.reuse ;  /* 0x00000006ff1e7819 */ /* 0x100fe4000001161f */
[----:B------:R-:W-:Y:S02]  /*1e3b0*/  SHF.R.U32.HI R28, RZ, 0xd, R31 ;  /* 0x0000000dff1c7819 */ /* 0x000fe4000001161f */
[----:B------:R-:W-:Y:S02]  /*1e3c0*/  LOP3.LUT R8, R38, 0x380038, RZ, 0xc0, !PT ;  /* 0x0038003826087812 */ /* 0x000fe400078ec0ff */
[----:B------:R-:W-:Y:S02]  /*1e3d0*/  LOP3.LUT R5, R2, 0x64006400, RZ, 0xfc, !PT ;  /* 0x6400640002057812 */ /* 0x000fe400078efcff */
        /* <DEDUP_REMOVED lines=16> */
[----:B------:R-:W-:Y:S01]  /*1e4e0*/  HFMA2 R68, R31, R0.H1_H1, -132, -132 ;  /* 0xd820d8201f447431 */ /* 0x000fe20000060000 */
[----:B------:R-:W-:-:S02]  /*1e4f0*/  LOP3.LUT R28, R51, 0x40004, R28, 0xf8, !PT ;  /* 0x00040004331c7812 */ /* 0x000fc400078ef81c */
[----:B------:R-:W-:Y:S02]  /*1e500*/  LOP3.LUT R51, R46, 0x64006400, RZ, 0xfc, !PT ;  /* 0x640064002e337812 */ /* 0x000fe400078efcff */
[----:B------:R-:W-:Y:S01]  /*1e510*/  LOP3.LUT R73, R8, 0x64006400, RZ, 0xfc, !PT ;  /* 0x6400640008497812 */ /* 0x000fe200078efcff */
[----:B------:R-:W-:Y:S01]  /*1e520*/  HFMA2 R8, R3, R0.H1_H1, -132, -132 ;  /* 0xd820d82003087431 */ /* 0x000fe20000060000 */
[----:B------:R-:W-:Y:S02]  /*1e530*/  LOP3.LUT R23, R50, 0x40004, R23, 0xf8, !PT ;  /* 0x0004000432177812 */ /* 0x000fe400078ef817 */
[----:B------:R-:W-:Y:S02]  /*1e540*/  LOP3.LUT R31, R4, 0x64006400, RZ, 0xfc, !PT ;  /* 0x64006400041f7812 */ /* 0x000fe400078efcff */
[----:B------:R-:W-:Y:S02]  /*1e550*/  LOP3.LUT R53, R6, 0x64006400, RZ, 0xfc, !PT ;  /* 0x6400640006357812 */ /* 0x000fe400078efcff */
[----:B------:R-:W-:-:S02]  /*1e560*/  LOP3.LUT R50, R60, 0x1c001c0, RZ, 0xc0, !PT ;  /* 0x01c001c03c327812 */ /* 0x000fc400078ec0ff */
[----:B------:R-:W-:Y:S02]  /*1e570*/  LOP3.LUT R3, R2, 0x64006400, RZ, 0xfc, !PT ;  /* 0x6400640002037812 */ /* 0x000fe400078efcff */
[----:B------:R-:W-:Y:S01]  /*1e580*/  LOP3.LUT R4, R56, 0x1c001c0, RZ, 0xc0, !PT ;  /* 0x01c001c038047812 */ /* 0x000fe200078ec0ff */
[-C--:B------:R-:W-:Y:S01]  /*1e590*/  HFMA2 R46, R7, R0.reuse.H1_H1, -132, -132 ;  /* 0xd820d820072e7431 */ /* 0x080fe20000060000 */
[----:B------:R-:W-:Y:S01]  /*1e5a0*/  LOP3.LUT R71, R48, 0x64006400, RZ, 0xfc, !PT ;  /* 0x6400640030477812 */ /* 0x000fe200078efcff */
[-C--:B------:R-:W-:Y:S01]  /*1e5b0*/  HFMA2 R48, R51, R0.reuse.H1_H1, -132, -132 ;  /* 0xd820d82033307431 */ /* 0x080fe20000060000 */
[----:B------:R-:W-:Y:S02]  /*1e5c0*/  LOP3.LUT R52, R65, 0x1c001c0, RZ, 0xc0, !PT ;  /* 0x01c001c041347812 */ /* 0x000fe400078ec0ff */
[----:B------:R-:W-:Y:S01]  /*1e5d0*/  LOP3.LUT R2, R35, 0x1c001c0, RZ, 0xc0, !PT ;  /* 0x01c001c023027812 */ /* 0x000fe200078ec0ff */
[-C--:B------:R-:W-:Y:S01]  /*1e5e0*/  HFMA2 R7, R31, R0.reuse.H1_H1, -132, -132 ;  /* 0xd820d8201f077431 */ /* 0x080fe20000060000 */
[----:B------:R-:W-:Y:S01]  /*1e5f0*/  LOP3.LUT R59, R47, 0x64006400, RZ, 0xfc, !PT ;  /* 0x640064002f3b7812 */ /* 0x000fe200078efcff */
[-C--:B------:R-:W-:Y:S01]  /*1e600*/  HFMA2 R6, R53, R0.reuse.H1_H1, -132, -132 ;  /* 0xd820d82035067431 */ /* 0x080fe20000060000 */
        /* <DEDUP_REMOVED lines=8> */
[----:B------:R-:W-:Y:S01]  /*1e690*/  HFMA2 R66, R51, R0.H0_H0, -20, -20 ;  /* 0xcd00cd0033427431 */ /* 0x000fe20000040000 */
[----:B------:R-:W-:-:S02]  /*1e6a0*/  LOP3.LUT R50, R38, 0x1c001c0, RZ, 0xc0, !PT ;  /* 0x01c001c026327812 */ /* 0x000fc400078ec0ff */
[----:B------:R-:W-:Y:S02]  /*1e6b0*/  LOP3.LUT R52, R41, 0x1c001c0, RZ, 0xc0, !PT ;  /* 0x01c001c029347812 */ /* 0x000fe400078ec0ff */
[----:B------:R-:W-:Y:S01]  /*1e6c0*/  ISETP.NE.AND P0, PT, R98, RZ, PT ;  /* 0x000000ff6200720c */ /* 0x000fe20003f05270 */
[-C--:B------:R-:W-:Y:S01]  /*1e6d0*/  HFMA2 R58, R5, R0.reuse.H1_H1, -132, -132 ;  /* 0xd820d820053a7431 */ /* 0x080fe20000060000 */
[----:B------:R-:W-:Y:S01]  /*1e6e0*/  LOP3.LUT R69, R47, 0x64006400, RZ, 0xfc, !PT ;  /* 0x640064002f457812 */ /* 0x000fe200078efcff */
[-C--:B------:R-:W-:Y:S01]  /*1e6f0*/  HFMA2 R70, R31, R0.reuse.H0_H0, -20, -20 ;  /* 0xcd00cd001f467431 */ /* 0x080fe20000040000 */
[----:B------:R-:W-:Y:S01]  /*1e700*/  LOP3.LUT R51, R4, 0x64006400, RZ, 0xfc, !PT ;  /* 0x6400640004337812 */ /* 0x000fe200078efcff */
[-C--:B------:R-:W-:Y:S01]  /*1e710*/  HFMA2 R5, R73, R0.reuse.H1_H1, -132, -132 ;  /* 0xd820d82049057431 */ /* 0x080fe20000060000 */
[----:B------:R-:W-:Y:S01]  /*1e720*/  LOP3.LUT R4, R32, 0x1c001c0, RZ, 0xc0, !PT ;  /* 0x01c001c020047812 */ /* 0x000fe200078ec0ff */
[----:B------:R-:W-:Y:S01]  /*1e730*/  HFMA2 R62, R53, R0.H0_H0, -20, -20 ;  /* 0xcd00cd00353e7431 */ /* 0x000fe20000040000 */
[----:B------:R-:W-:-:S02]  /*1e740*/  LOP3.LUT R31, R2, 0x64006400, RZ, 0xfc, !PT ;  /* 0x64006400021f7812 */ /* 0x000fc400078efcff */
[----:B------:R-:W-:Y:S01]  /*1e750*/  LOP3.LUT R60, R60, 0x70007, RZ, 0xc0, !PT ;  /* 0x000700073c3c7812 */ /* 0x000fe200078ec0ff */
[-C--:B------:R-:W-:Y:S01]  /*1e760*/  HFMA2 R64, R45, R0.reuse.H1_H1, -132, -132 ;  /* 0xd820d8202d407431 */ /* 0x080fe20000060000 */
[----:B------:R-:W-:Y:S02]  /*1e770*/  LOP3.LUT R53, R50, 0x64006400, RZ, 0xfc, !PT ;  /* 0x6400640032357812 */ /* 0x000fe400078efcff */
[----:B------:R-:W-:Y:S02]  /*1e780*/  LOP3.LUT R73, R52, 0x64006400, RZ, 0xfc, !PT ;  /* 0x6400640034497812 */ /* 0x000fe400078efcff */
[----:B------:R-:W-:Y:S01]  /*1e790*/  LOP3.LUT R65, R65, 0x70007, RZ, 0xc0, !PT ;  /* 0x0007000741417812 */ /* 0x000fe200078ec0ff */
[----:B------:R-:W-:Y:S01]  /*1e7a0*/  HFMA2 R45, R69, R0.H1_H1, -132, -132 ;  /* 0xd820d820452d7431 */ /* 0x000fe20000060000 */
[----:B------:R-:W-:Y:S02]  /*1e7b0*/  LOP3.LUT R50, R34, 0x1c001c0, RZ, 0xc0, !PT ;  /* 0x01c001c022327812 */ /* 0x000fe400078ec0ff */
[----:B------:R-:W-:-:S02]  /*1e7c0*/  LOP3.LUT R52, R30, 0x1c001c0, RZ, 0xc0, !PT ;  /* 0x01c001c01e347812 */ /* 0x000fc400078ec0ff */
[----:B------:R-:W-:Y:S02]  /*1e7d0*/  LOP3.LUT R55, R55, 0x70007, RZ, 0xc0, !PT ;  /* 0x0007000737377812 */ /* 0x000fe400078ec0ff */
        /* <DEDUP_REMOVED lines=44> */
[----:B------:R-:W-:Y:S02]  /*1eaa0*/  HFMA2 R52, R53, R0.H0_H0, -20, -20 ;  /* 0xcd00cd0035347431 */ /* 0x000fe40000040000 */
[----:B------:R-:W-:-:S02]  /*1eab0*/  HADD2 R80, R60, -1028, -1028 ;  /* 0xe404e4043c507430 */ /* 0x000fc40000000000 */
[-C--:B------:R-:W-:Y:S02]  /*1eac0*/  HFMA2 R50, R3, R0.reuse.H0_H0, -20, -20 ;  /* 0xcd00cd0003327431 */ /* 0x080fe40000040000 */
[-C--:B------:R-:W-:Y:S02]  /*1ead0*/  HFMA2 R53, R73, R0.reuse.H0_H0, -20, -20 ;  /* 0xcd00cd0049357431 */ /* 0x080fe40000040000 */
[----:B------:R-:W-:Y:S02]  /*1eae0*/  HADD2 R86, R61, -1028, -1028 ;  /* 0xe404e4043d567430 */ /* 0x000fe40000000000 */
[----:B------:R-:W-:Y:S02]  /*1eaf0*/  HADD2 R76, R65, -1028, -1028 ;  /* 0xe404e404414c7430 */ /* 0x000fe40000000000 */
[----:B------:R-:W-:Y:S02]  /*1eb00*/  HADD2 R60, R54, -1028, -1028 ;  /* 0xe404e404363c7430 */ /* 0x000fe40000000000 */
[----:B------:R-:W-:-:S02]  /*1eb10*/  HFMA2 R89, R89, R0.H1_H1, -132, -132 ;  /* 0xd820d82059597431 */ /* 0x000fc40000060000 */
        /* <DEDUP_REMOVED lines=20> */
[----:B------:R-:W-:Y:S02]  /*1ec60*/  HFMA2 R0, R105, R0.H0_H0, -20, -20 ;  /* 0xcd00cd0069007431 */ /* 0x000fe40000040000 */
        /* <DEDUP_REMOVED lines=91> */
.L_x_1744:
        /* <DEDUP_REMOVED lines=77> */
.L_x_1745:
        /* <DEDUP_REMOVED lines=77> */
.L_x_1746:
        /* <DEDUP_REMOVED lines=77> */
.L_x_1747:
[----:B------:R-:W0:Y:S01]  /*20090*/  LDS.128 R36, [UR4+0x200] ;  /* 0x00020004ff247984 */ /* 0x000e220008000c00 */
[----:B------:R-:W-:Y:S02]  /*200a0*/  MOV R106, R5 ;  /* 0x00000005006a7202 */ /* 0x000fe40000000f00 */
[----:B------:R-:W-:Y:S01]  /*200b0*/  MOV R110, R24 ;  /* 0x00000018006e7202 */ /* 0x000fe20000000f00 */
[----:B------:R-:W1:Y:S01]  /*200c0*/  LDS.128 R32, [UR4+0x210] ;  /* 0x00021004ff207984 */ /* 0x000e620008000c00 */
        /* <DEDUP_REMOVED lines=57> */
[-C--:B-1----:R-:W-:Y:S01]  /*20460*/  HFMA2 R107, R40, R36.reuse, R104 ;  /* 0x00000024286b7231 */ /* 0x082fe20000000068 */
[----:B------:R-:W-:Y:S01]  /*20470*/  MOV R104, R6 ;  /* 0x0000000600687202 */ /* 0x000fe20000000f00 */
[----:B------:R-:W-:-:S03]  /*20480*/  HFMA2 R109, R42, R36, R30 ;  /* 0x000000242a6d7231 */ /* 0x000fc6000000001e */
[-C--:B------:R-:W-:Y:S02]  /*20490*/  HFMA2.MMA R27, R105, R36.reuse, R28 ;  /* 0x00000024691b7235 */ /* 0x080fe4000000001c */
[----:B------:R-:W-:Y:S01]  /*204a0*/  HFMA2.MMA R108, R41, R36, R29 ;  /* 0x00000024296c7235 */ /* 0x000fe2000000001d */
[----:B------:R-:W-:Y:S01]  /*204b0*/  MOV R36, R7 ;  /* 0x0000000700247202 */ /* 0x000fe20000000f00 */
[-C--:B------:R-:W-:Y:S01]  /*204c0*/  HFMA2 R6, R106, R37.reuse, R109 ;  /* 0x000000256a067231 */ /* 0x080fe2000000006d */
[----:B------:R-:W1:Y:S03]  /*204d0*/  LDS.128 R28, [UR4+0x290] ;  /* 0x00029004ff1c7984 */ /* 0x000e660008000c00 */
[-C--:B------:R-:W-:Y:S01]  /*204e0*/  HFMA2.MMA R27, R8, R37.reuse, R27 ;  /* 0x00000025081b7235 */ /* 0x080fe2000000001b */
[----:B------:R-:W-:Y:S01]  /*204f0*/  HFMA2 R5, R36, R37, R107 ;  /* 0x0000002524057231 */ /* 0x000fe2000000006b */
[----:B------:R-:W-:Y:S01]  /*20500*/  HFMA2.MMA R108, R104, R37, R108 ;  /* 0x00000025686c7235 */ /* 0x000fe2000000006c */
[----:B------:R-:W-:-:S02]  /*20510*/  MOV R37, R4 ;  /* 0x0000000400257202 */ /* 0x000fc40000000f00 */
[----:B------:R-:W-:Y:S01]  /*20520*/  MOV R107, R0 ;  /* 0x00000000006b7202 */ /* 0x000fe20000000f00 */
[----:B------:R-:W-:-:S03]  /*20530*/  HFMA2 R109, R3, R38, R5 ;  /* 0x00000026036d7231 */ /* 0x000fc60000000005 */
[-C--:B------:R-:W-:Y:S01]  /*20540*/  HFMA2.MMA R27, R37, R38.reuse, R27 ;  /* 0x00000026251b7235 */ /* 0x080fe2000000001b */
[----:B------:R-:W-:Y:S01]  /*20550*/  HFMA2 R113, R107, R38, R6 ;  /* 0x000000266b717231 */ /* 0x000fe20000000006 */
[----:B------:R-:W-:Y:S01]  /*20560*/  HFMA2.MMA R111, R2, R38, R108 ;  /* 0x00000026026f7235 */ /* 0x000fe2000000006c */
[----:B------:R-:W-:Y:S01]  /*20570*/  MOV R108, R23 ;  /* 0x00000017006c7202 */ /* 0x000fe20000000f00 */
[----:B------:R-:W-:Y:S01]  /*20580*/  HFMA2 R23, R110, R39, R109 ;  /* 0x000000276e177231 */ /* 0x000fe2000000006d */
[----:B------:R-:W2:Y:S03]  /*20590*/  LDS.128 R4, [UR4+0x2a0] ;  /* 0x0002a004ff047984 */ /* 0x000ea60008000c00 */
[----:B------:R-:W-:Y:S01]  /*205a0*/  HADD2 R23, R23.H0_H0, R23.H1_H1 ;  /* 0x3000001717177230 */ /* 0x000fe20000000800 */
        /* <DEDUP_REMOVED lines=9> */
[----:B------:R-:W-:Y:S01]  /*20640*/  HFMA2 R109, R84, R34, R109 ;  /* 0x00000022546d7231 */ /* 0x000fe2000000006d */
[----:B------:R-:W-:Y:S01]  /*20650*/  HFMA2.MMA R111, R81, R33, R26 ;  /* 0x00000021516f7235 */ /* 0x000fe2000000001a */
[----:B------:R-:W-:Y:S02]  /*20660*/  HFMA2 R33, R77, R33, R27 ;  /* 0x000000214d217231 */ /* 0x000fe4000000001b */
[----:B------:R-:W-:Y:S01]  /*20670*/  HFMA2 R109, R83, R35, R109 ;  /* 0x00000023536d7231 */ /* 0x000fe2000000006d */
[----:B------:R-:W0:Y:S01]  /*20680*/  LDS.128 R24, [UR4+0x2b0] ;  /* 0x0002b004ff187984 */ /* 0x000e220008000c00 */
[----:B------:R-:W-:Y:S01]  /*20690*/  HADD2 R0, R0.H0_H0, R0.H1_H1 ;  /* 0x3000000000007230 */ /* 0x000fe20000000800 */
[-C--:B------:R-:W-:Y:S01]  /*206a0*/  HFMA2.MMA R32, R88, R34.reuse, R32 ;  /* 0x0000002258207235 */ /* 0x080fe20000000020 */
[----:B-1----:R-:W-:Y:S01]  /*206b0*/  HFMA2 R109, R70, R28, R109 ;  /* 0x0000001c466d7231 */ /* 0x002fe2000000006d */
[----:B------:R-:W-:Y:S01]  /*206c0*/  HFMA2.MMA R111, R80, R34, R111 ;  /* 0x00000022506f7235 */ /* 0x000fe2000000006f */
[----:B------:R-:W-:Y:S01]  /*206d0*/  HFMA2 R34, R76, R34, R33 ;  /* 0x000000224c227231 */ /* 0x000fe20000000021 */
[----:B------:R-:W-:Y:S01]  /*206e0*/  PRMT R0, R0, 0x5410, R23 ;  /* 0x0000541000007816 */ /* 0x000fe20000000017 */
[----:B------:R-:W-:-:S02]  /*206f0*/  HADD2 R38, R38.H0_H0, R38.H1_H1 ;  /* 0x3000002626267230 */ /* 0x000fc40000000800 */
[----:B------:R-:W-:Y:S01]  /*20700*/  HFMA2 R34, R75, R35, R34 ;  /* 0x000000234b227231 */ /* 0x000fe20000000022 */
[-C--:B------:R-:W-:Y:S01]  /*20710*/  HFMA2.MMA R32, R87, R35.reuse, R32 ;  /* 0x0000002357207235 */ /* 0x080fe20000000020 */
[----:B------:R-:W-:Y:S01]  /*20720*/  HADD2 R39, R39.H0_H0, R39.H1_H1 ;  /* 0x3000002727277230 */ /* 0x000fe20000000800 */
[----:B------:R-:W-:Y:S02]  /*20730*/  HFMA2.MMA R33, R79, R35, R111 ;  /* 0x000000234f217235 */ /* 0x000fe4000000006f */
[----:B------:R-:W-:Y:S02]  /*20740*/  HFMA2.MMA R14, R0, R92, R14 ;  /* 0x0000005c000e7235 */ /* 0x000fe4000000000e */
[----:B------:R-:W-:Y:S02]  /*20750*/  PRMT R38, R38, 0x5410, R39 ;  /* 0x0000541026267816 */ /* 0x000fe40000000027 */
[-C--:B------:R-:W-:Y:S02]  /*20760*/  HFMA2.MMA R32, R74, R28.reuse, R32 ;  /* 0x0000001c4a207235 */ /* 0x080fe40000000020 */
[----:B------:R-:W-:Y:S01]  /*20770*/  HFMA2.MMA R33, R66, R28, R33 ;  /* 0x0000001c42217235 */ /* 0x000fe20000000021 */
[----:B------:R-:W-:-:S02]  /*20780*/  HFMA2 R28, R62, R28, R34 ;  /* 0x0000001c3e1c7231 */ /* 0x000fc40000000022 */
[----:B------:R-:W-:Y:S02]  /*20790*/  HFMA2 R34, R69, R29, R109 ;  /* 0x0000001d45227231 */ /* 0x000fe4000000006d */
[----:B------:R-:W-:Y:S01]  /*207a0*/  HFMA2 R13, R38, R91, R13 ;  /* 0x0000005b260d7231 */ /* 0x000fe2000000000d */
[-C--:B------:R-:W-:Y:S01]  /*207b0*/  HFMA2.MMA R32, R73, R29.reuse, R32 ;  /* 0x0000001d49207235 */ /* 0x080fe20000000020 */
[----:B------:R-:W-:Y:S01]  /*207c0*/  HFMA2 R109, R68, R30, R34 ;  /* 0x0000001e446d7231 */ /* 0x000fe20000000022 */
[----:B------:R-:W-:Y:S01]  /*207d0*/  HFMA2.MMA R33, R65, R29, R33 ;  /* 0x0000001d41217235 */ /* 0x000fe20000000021 */
[----:B------:R-:W-:Y:S02]  /*207e0*/  HFMA2 R29, R60, R29, R28 ;  /* 0x0000001d3c1d7231 */ /* 0x000fe4000000001c */
[----:B------:R-:W-:-:S03]  /*207f0*/  HFMA2 R109, R67, R31, R109 ;  /* 0x0000001f436d7231 */ /* 0x000fc6000000006d */
[-C--:B------:R-:W-:Y:S01]  /*20800*/  HFMA2.MMA R28, R72, R30.reuse, R32 ;  /* 0x0000001e481c7235 */ /* 0x080fe20000000020 */
[----:B--2---:R-:W-:Y:S01]  /*20810*/  HFMA2 R109, R43, R4, R109 ;  /* 0x000000042b6d7231 */ /* 0x004fe2000000006d */
[----:B------:R-:W-:Y:S01]  /*20820*/  HFMA2.MMA R111, R64, R30, R33 ;  /* 0x0000001e406f7235 */ /* 0x000fe20000000021 */
[----:B------:R-:W-:Y:S01]  /*20830*/  HFMA2 R30, R59, R30, R29 ;  /* 0x0000001e3b1e7231 */ /* 0x000fe2000000001d */
[----:B------:R-:W1:Y:S01]  /*20840*/  LDS.128 R32, [UR4+0x300] ;  /* 0x00030004ff207984 */ /* 0x000e620008000c00 */
        /* <DEDUP_REMOVED lines=9> */
[----:B0-----:R-:W-:Y:S01]  /*208e0*/  HFMA2 R109, R40, R24, R109 ;  /* 0x00000018286d7231 */ /* 0x001fe2000000006d */
[----:B------:R-:W-:-:S03]  /*208f0*/  HFMA2.MMA R111, R44, R4, R111 ;  /* 0x000000042c6f7235 */ /* 0x000fc6000000006f */
[----:B------:R-:W-:-:S03]  /*20900*/  HFMA2 R109, R36, R25, R109 ;  /* 0x00000019246d7231 */ /* 0x000fc6000000006d */
[-C--:B------:R-:W-:Y:S01]  /*20910*/  HFMA2.MMA R29, R50, R5.reuse, R29 ;  /* 0x00000005321d7235 */ /* 0x080fe2000000001d */
[----:B------:R-:W-:Y:S01]  /*20920*/  HFMA2 R109, R3, R26, R109 ;  /* 0x0000001a036d7231 */ /* 0x000fe2000000006d */
[----:B------:R-:W-:-:S03]  /*20930*/  HFMA2.MMA R28, R52, R5, R111 ;  /* 0x00000005341c7235 */ /* 0x000fc6000000006f */
[----:B------:R-:W-:-:S03]  /*20940*/  HFMA2 R111, R110, R27, R109 ;  /* 0x0000001b6e6f7231 */ /* 0x000fc6000000006d */
[-C--:B------:R-:W-:Y:S01]  /*20950*/  HFMA2.MMA R4, R54, R6.reuse, R29 ;  /* 0x0000000636047235 */ /* 0x080fe2000000001d */
[----:B------:R-:W-:Y:S01]  /*20960*/  HADD2 R111, R111.H0_H0, R111.H1_H1 ;  /* 0x3000006f6f6f7230 */ /* 0x000fe20000000800 */
[----:B------:R-:W-:Y:S01]  /*20970*/  HFMA2.MMA R5, R56, R6, R28 ;  /* 0x0000000638057235 */ /* 0x000fe2000000001c */
[----:B------:R-:W-:Y:S02]  /*20980*/  HFMA2 R6, R57, R6, R30 ;  /* 0x0000000639067231 */ /* 0x000fe4000000001e */
[----:B------:R-:W0:Y:S02]  /*20990*/  LDS.128 R28, [UR4+0x310] ;  /* 0x00031004ff1c7984 */ /* 0x000e240008000c00 */
[----:B------:R-:W-:Y:S01]  /*209a0*/  HFMA2 R6, R49, R7, R6 ;  /* 0x0000000731067231 */ /* 0x000fe20000000006 */
[-C--:B------:R-:W-:Y:S02]  /*209b0*/  HFMA2.MMA R4, R46, R7.reuse, R4 ;  /* 0x000000072e047235 */ /* 0x080fe40000000004 */
[----:B------:R-:W-:Y:S01]  /*209c0*/  HFMA2.MMA R5, R48, R7, R5 ;  /* 0x0000000730057235 */ /* 0x000fe20000000005 */
[----:B------:R-:W-:Y:S01]  /*209d0*/  HFMA2 R6, R42, R24, R6 ;  /* 0x000000182a067231 */ /* 0x000fe20000000006 */
[-C--:B-1----:R-:W-:Y:S01]  /*209e0*/  HFMA2.MMA R90, R90, R32.reuse, RZ ;  /* 0x000000205a5a7235 */ /* 0x082fe200000000ff */
[-C--:B------:R-:W-:Y:S01]  /*209f0*/  HFMA2 R86, R86, R32.reuse, RZ.H0_H0 ;  /* 0x0000002056567231 */ /* 0x080fe200000400ff */
[----:B------:R-:W-:Y:S01]  /*20a00*/  HFMA2.MMA R82, R82, R32, RZ ;  /* 0x0000002052527235 */ /* 0x000fe200000000ff */
[----:B------:R-:W-:Y:S01]  /*20a10*/  HFMA2 R6, R106, R25, R6 ;  /* 0x000000196a067231 */ /* 0x000fe20000000006 */
[-C--:B------:R-:W-:Y:S01]  /*20a20*/  HFMA2.MMA R4, R105, R24.reuse, R4 ;  /* 0x0000001869047235 */ /* 0x080fe20000000004 */
[----:B------:R-:W-:Y:S01]  /*20a30*/  HFMA2 R32, R78, R32, RZ.H0_H0 ;  /* 0x000000204e207231 */ /* 0x000fe200000400ff */
[----:B------:R-:W-:Y:S01]  /*20a40*/  HFMA2.MMA R5, R41, R24, R5 ;  /* 0x0000001829057235 */ /* 0x000fe20000000005 */
[-C--:B------:R-:W-:Y:S01]  /*20a50*/  HFMA2 R86, R85, R33.reuse, R86 ;  /* 0x0000002155567231 */ /* 0x080fe20000000056 */
        /* <DEDUP_REMOVED lines=10> */
[----:B------:R-:W-:-:S02]  /*20b00*/  HFMA2.MMA R82, R80, R34, R82 ;  /* 0x0000002250527235 */ /* 0x000fc40000000052 */
[-C--:B------:R-:W-:Y:S02]  /*20b10*/  HFMA2.MMA R24, R37, R26.reuse, R4 ;  /* 0x0000001a25187235 */ /* 0x080fe40000000004 */
[----:B------:R-:W-:Y:S01]  /*20b20*/  HFMA2.MMA R25, R2, R26, R5 ;  /* 0x0000001a02197235 */ /* 0x000fe20000000005 */
[----:B------:R-:W-:Y:S01]  /*20b30*/  HFMA2 R26, R107, R26, R6 ;  /* 0x0000001a6b1a7231 */ /* 0x000fe20000000006 */
[-C--:B------:R-:W-:Y:S01]  /*20b40*/  HFMA2.MMA R90, R87, R35.reuse, R90 ;  /* 0x00000023575a7235 */ /* 0x080fe2000000005a */
[----:B------:R-:W1:Y:S01]  /*20b50*/  LDS.128 R4, [UR4+0x320] ;  /* 0x00032004ff047984 */ /* 0x000e620008000c00 */
[----:B------:R-:W-:Y:S01]  /*20b60*/  HFMA2.MMA R33, R79, R35, R82 ;  /* 0x000000234f217235 */ /* 0x000fe20000000052 */
[----:B------:R-:W-:Y:S01]  /*20b70*/  HFMA2 R26, R114, R27, R26 ;  /* 0x0000001b721a7231 */ /* 0x000fe2000000001a */
[-C--:B------:R-:W-:Y:S02]  /*20b80*/  HFMA2.MMA R24, R108, R27.reuse, R24 ;  /* 0x0000001b6c187235 */ /* 0x080fe40000000018 */
[----:B------:R-:W-:Y:S01]  /*20b90*/  HFMA2.MMA R25, R112, R27, R25 ;  /* 0x0000001b70197235 */ /* 0x000fe20000000019 */
[----:B------:R-:W-:Y:S01]  /*20ba0*/  HADD2 R115, R26.H0_H0, R26.H1_H1 ;  /* 0x3000001a1a737230 */ /* 0x000fe20000000800 */
[-C--:B0-----:R-:W-:Y:S01]  /*20bb0*/  HFMA2.MMA R90, R74, R28.reuse, R90 ;  /* 0x0000001c4a5a7235 */ /* 0x081fe2000000005a */
[-C--:B------:R-:W-:Y:S01]  /*20bc0*/  HFMA2 R86, R70, R28.reuse, R86 ;  /* 0x0000001c46567231 */ /* 0x080fe20000000056 */
[----:B------:R-:W-:Y:S01]  /*20bd0*/  HFMA2.MMA R33, R66, R28, R33 ;  /* 0x0000001c42217235 */ /* 0x000fe20000000021 */
[----:B------:R-:W-:-:S03]  /*20be0*/  HFMA2 R28, R62, R28, R32 ;  /* 0x0000001c3e1c7231 */ /* 0x000fc60000000020 */
[----:B------:R-:W-:Y:S02]  /*20bf0*/  HADD2 R109, R24.H0_H0, R24.H1_H1 ;  /* 0x30000018186d7230 */ /* 0x000fe40000000800 */
        /* <DEDUP_REMOVED lines=10> */
[-C--:B------:R-:W-:Y:S01]  /*20ca0*/  HFMA2 R34, R67, R31.reuse, R34 ;  /* 0x0000001f43227231 */ /* 0x080fe20000000022 */
[----:B------:R-:W-:Y:S01]  /*20cb0*/  HFMA2.MMA R32, R64, R30, R32 ;  /* 0x0000001e40207235 */ /* 0x000fe20000000020 */
[----:B------:R-:W-:Y:S01]  /*20cc0*/  HFMA2 R28, R61, R31, R28 ;  /* 0x0000001f3d1c7231 */ /* 0x000fe2000000001c */
[----:B------:R-:W-:Y:S01]  /*20cd0*/  PRMT R113, R113, 0x5410, R115 ;  /* 0x0000541071717816 */ /* 0x000fe20000000073 */
[----:B------:R-:W-:Y:S01]  /*20ce0*/  UIADD3 UR4, UR4, 0x40, URZ ;  /* 0x0000004004047890 */ /* 0x000fe2000fffe03f */
[----:B------:R-:W-:-:S02]  /*20cf0*/  HFMA2.MMA R12, R109, R92, R12 ;  /* 0x0000005c6d0c7235 */ /* 0x000fc4000000000c */
[-C--:B------:R-:W-:Y:S01]  /*20d00*/  HFMA2.MMA R29, R71, R31.reuse, R90 ;  /* 0x0000001f471d7235 */ /* 0x080fe2000000005a */
[----:B------:R-:W-:Y:S01]  /*20d10*/  HFMA2 R11, R113, R91, R11 ;  /* 0x0000005b710b7231 */ /* 0x000fe2000000000b */
        /* <DEDUP_REMOVED lines=12> */
[----:B------:R-:W-:Y:S01]  /*20de0*/  HFMA2 R34, R47, R7, R34 ;  /* 0x000000072f227231 */ /* 0x000fe20000000022 */
[-C--:B------:R-:W-:Y:S02]  /*20df0*/  HFMA2.MMA R29, R54, R6.reuse, R29 ;  /* 0x00000006361d7235 */ /* 0x080fe4000000001d */
[----:B------:R-:W-:Y:S01]  /*20e00*/  HFMA2.MMA R28, R56, R6, R28 ;  /* 0x00000006381c7235 */ /* 0x000fe2000000001c */
[----:B0-----:R-:W-:-:S05]  /*20e10*/  HFMA2 R34, R40, R24, R34 ;  /* 0x0000001828227231 */ /* 0x001fca0000000022 */
        /* <DEDUP_REMOVED lines=16> */
[----:B------:R-:W-:-:S06]  /*20f20*/  HFMA2.MMA R56, R2, R26, R52 ;  /* 0x0000001a02387235 */ /* 0x000fcc0000000034 */
[-C--:B------:R-:W-:Y:S02]  /*20f30*/  HFMA2.MMA R54, R108, R27.reuse, R54 ;  /* 0x0000001b6c367235 */ /* 0x080fe40000000036 */
[----:B------:R-:W-:Y:S01]  /*20f40*/  HFMA2.MMA R56, R112, R27, R56 ;  /* 0x0000001b70387235 */ /* 0x000fe20000000038 */
[----:B------:R-:W-:-:S07]  /*20f50*/  HADD2 R27, R55.H0_H0, R55.H1_H1 ;  /* 0x30000037371b7230 */ /* 0x000fce0000000800 */
[----:B------:R-:W-:Y:S02]  /*20f60*/  HADD2 R54, R54.H0_H0, R54.H1_H1 ;  /* 0x3000003636367230 */ /* 0x000fe40000000800 */
[----:B------:R-:W-:-:S03]  /*20f70*/  HADD2 R56, R56.H0_H0, R56.H1_H1 ;  /* 0x3000003838387230 */ /* 0x000fc60000000800 */
[----:B------:R-:W-:Y:S02]  /*20f80*/  PRMT R54, R54, 0x5410, R27 ;  /* 0x0000541036367816 */ /* 0x000fe4000000001b */
[----:B------:R-:W-:-:S04]  /*20f90*/  PRMT R56, R56, 0x5410, R28 ;  /* 0x0000541038387816 */ /* 0x000fc8000000001c */
[----:B------:R-:W-:Y:S01]  /*20fa0*/  HFMA2.MMA R10, R54, R92, R10 ;  /* 0x0000005c360a7235 */ /* 0x000fe2000000000a */
[----:B------:R-:W-:Y:S01]  /*20fb0*/  HFMA2 R9, R56, R91, R9 ;  /* 0x0000005b38097231 */ /* 0x000fe20000000009 */
[----:B------:R-:W-:Y:S09]  /*20fc0*/  @!P0 BRA P1, `(.L_x_1748) ;  /* 0xffffffcc00788947 */ /* 0x000ff2000083ffff */
.L_x_1743:
        /* <DEDUP_REMOVED lines=8> */
.L_x_1754:
        /* <DEDUP_REMOVED lines=8> */
[----:B------:R-:W-:Y:S01]  /*210d0*/  HFMA2.MMA R35, -RZ, RZ, 0, 0.25 ;  /* 0x00003400ff237435 */ /* 0x000fe200000001ff */
[----:B------:R-:W-:Y:S02]  /*210e0*/  @!P0 LEA R27, R96, 0x1, 0x1 ;  /* 0x00000001601b8811 */ /* 0x000fe400078e08ff */
[----:B------:R-:W-:-:S07]  /*210f0*/  MOV R0, 0x2c00 ;  /* 0x00002c0000007802 */ /* 0x000fce0000000f00 */
[----:B------:R-:W-:Y:S01]  /*21100*/  PRMT R35, R0, 0x5410, R35 ;  /* 0x0000541000237816 */ /* 0x000fe20000000023 */
[----:B0-----:R-:W-:-:S05]  /*21110*/  @!P0 IMAD.WIDE R24, R27, 0x2, R24 ;  /* 0x000000021b188825 */ /* 0x001fca00078e0218 */
[----:B------:R0:W5:Y:S01]  /*21120*/  @!P0 LDG.E.U16.CONSTANT R29, desc[UR8][R24.64] ;  /* 0x00000008181d8981 */ /* 0x000162000c1e9500 */
[----:B------:R-:W-:Y:S01]  /*21130*/  HFMA2.MMA R36, -RZ, RZ, 0, 0.015625 ;  /* 0x00002400ff247435 */ /* 0x000fe200000001ff */
[----:B------:R-:W-:Y:S02]  /*21140*/  ISETP.NE.AND P1, PT, R98, RZ, PT ;  /* 0x000000ff6200720c */ /* 0x000fe40003f25270 */
[----:B------:R-:W-:Y:S02]  /*21150*/  ISETP.NE.AND P2, PT, R99, RZ, PT ;  /* 0x000000ff6300720c */ /* 0x000fe40003f45270 */
[----:B------:R-:W-:Y:S02]  /*21160*/  ISETP.NE.AND P3, PT, R97, RZ, PT ;  /* 0x000000ff6100720c */ /* 0x000fe40003f65270 */
[----:B------:R-:W-:Y:S02]  /*21170*/  ISETP.NE.AND P4, PT, R95, RZ, PT ;  /* 0x000000ff5f00720c */ /* 0x000fe40003f85270 */
[----:B--2---:R-:W-:-:S02]  /*21180*/  LOP3.LUT R0, R4, 0xc000c, RZ, 0xc0, !PT ;  /* 0x000c000c04007812 */ /* 0x004fc400078ec0ff */
[C---:B------:R-:W-:Y:S02]  /*21190*/  LOP3.LUT R26, R5.reuse, 0x30003, RZ, 0xc0, !PT ;  /* 0x00030003051a7812 */ /* 0x040fe400078ec0ff */
[C---:B------:R-:W-:Y:S02]  /*211a0*/  LOP3.LUT R8, R5.reuse, 0xc000c, RZ, 0xc0, !PT ;  /* 0x000c000c05087812 */ /* 0x040fe400078ec0ff */
[C---:B------:R-:W-:Y:S02]  /*211b0*/  LOP3.LUT R27, R5.reuse, 0x300030, RZ, 0xc0, !PT ;  /* 0x00300030051b7812 */ /* 0x040fe400078ec0ff */
[----:B------:R-:W-:Y:S02]  /*211c0*/  LOP3.LUT R28, R5, 0xc000c0, RZ, 0xc0, !PT ;  /* 0x00c000c0051c7812 */ /* 0x000fe400078ec0ff */
[----:B---3--:R-:W-:Y:S02]  /*211d0*/  @!P0 PRMT R92, R30, 0x7610, R92 ;  /* 0x000076101e5c8816 */ /* 0x008fe4000000005c */
[----:B------:R-:W-:-:S02]  /*211e0*/  @!P0 PRMT R91, R31, 0x7610, R91 ;  /* 0x000076101f5b8816 */ /* 0x000fc4000000005b */
[----:B------:R-:W-:Y:S02]  /*211f0*/  @!P0 PRMT R92, R92, 0x7610, R30 ;  /* 0x000076105c5c8816 */ /* 0x000fe4000000001e */
[----:B------:R-:W-:Y:S02]  /*21200*/  SHF.R.U32.HI R30, RZ, 0x8, R5 ;  /* 0x00000008ff1e7819 */ /* 0x000fe40000011605 */
[C---:B0-----:R-:W-:Y:S02]  /*21210*/  LOP3.LUT R24, R4.reuse, 0x30003, RZ, 0xc0, !PT ;  /* 0x0003000304187812 */ /* 0x041fe400078ec0ff */
[C---:B------:R-:W-:Y:S02]  /*21220*/  LOP3.LUT R2, R4.reuse, 0x300030, RZ, 0xc0, !PT ;  /* 0x0030003004027812 */ /* 0x040fe400078ec0ff */
[----:B------:R-:W-:Y:S02]  /*21230*/  LOP3.LUT R25, R4, 0xc000c0, RZ, 0xc0, !PT ;  /* 0x00c000c004197812 */ /* 0x000fe400078ec0ff */
[----:B------:R-:W-:-:S02]  /*21240*/  LOP3.LUT R5, R6, 0xc000c, RZ, 0xc0, !PT ;  /* 0x000c000c06057812 */ /* 0x000fc400078ec0ff */
[----:B------:R-:W-:Y:S02]  /*21250*/  SHF.R.U32.HI R4, RZ, 0x8, R4 ;  /* 0x00000008ff047819 */ /* 0x000fe40000011604 */
[----:B------:R-:W-:Y:S02]  /*21260*/  @!P0 PRMT R91, R91, 0x7610, R31 ;  /* 0x000076105b5b8816 */ /* 0x000fe4000000001f */
[----:B------:R-:W-:Y:S02]  /*21270*/  SHF.R.U32.HI R41, RZ, 0x8, R6 ;  /* 0x00000008ff297819 */ /* 0x000fe40000011606 */
[----:B------:R-:W-:Y:S02]  /*21280*/  LOP3.LUT R0, R0, 0x64006400, RZ, 0xfc, !PT ;  /* 0x6400640000007812 */ /* 0x000fe400078efcff */
[C---:B------:R-:W-:Y:S02]  /*21290*/  LOP3.LUT R31, R6.reuse, 0x30003, RZ, 0xc0, !PT ;  /* 0x00030003061f7812 */ /* 0x040fe400078ec0ff */
[----:B------:R-:W-:-:S02]  /*212a0*/  LOP3.LUT R32, R6, 0x300030, RZ, 0xc0, !PT ;  /* 0x0030003006207812 */ /* 0x000fc400078ec0ff */
[----:B------:R-:W-:Y:S02]  /*212b0*/  LOP3.LUT R33, R6, 0xc000c0, RZ, 0xc0, !PT ;  /* 0x00c000c006217812 */ /* 0x000fe400078ec0ff */
[----:B------:R-:W-:Y:S02]  /*212c0*/  LOP3.LUT R6, R7, 0xc000c, RZ, 0xc0, !PT ;  /* 0x000c000c07067812 */ /* 0x000fe400078ec0ff */
[----:B------:R-:W-:Y:S02]  /*212d0*/  LOP3.LUT R52, R5, 0x64006400, RZ, 0xfc, !PT ;  /* 0x6400640005347812 */ /* 0x000fe400078efcff */
[C---:B------:R-:W-:Y:S02]  /*212e0*/  LOP3.LUT R42, R7.reuse, 0x30003, RZ, 0xc0, !PT ;  /* 0x00030003072a7812 */ /* 0x040fe400078ec0ff */
[C---:B------:R-:W-:Y:S02]  /*212f0*/  LOP3.LUT R34, R7.reuse, 0x300030, RZ, 0xc0, !PT ;  /* 0x0030003007227812 */ /* 0x040fe400078ec0ff */
[----:B------:R-:W-:-:S02]  /*21300*/  LOP3.LUT R43, R7, 0xc000c0, RZ, 0xc0, !PT ;  /* 0x00c000c0072b7812 */ /* 0x000fc400078ec0ff */
[----:B------:R-:W-:Y:S02]  /*21310*/  SHF.R.U32.HI R44, RZ, 0x8, R7 ;  /* 0x00000008ff2c7819 */ /* 0x000fe40000011607 */
        /* <DEDUP_REMOVED lines=17> */
[----:B------:R-:W-:Y:S01]  /*21430*/  LOP3.LUT R7, R41, 0x300030, RZ, 0xc0, !PT ;  /* 0x0030003029077812 */ /* 0x000fe200078ec0ff */
[-C--:B------:R-:W-:Y:S01]  /*21440*/  HFMA2 R49, R32, R35.reuse.H0_H0, -66, -66 ;  /* 0xd420d42020317431 */ /* 0x080fe20000040023 */
[----:B------:R-:W-:Y:S01]  /*21450*/  LOP3.LUT R2, R2, 0x64006400, RZ, 0xfc, !PT ;  /* 0x6400640002027812 */ /* 0x000fe200078efcff */
[-C--:B------:R-:W-:Y:S01]  /*21460*/  HFMA2 R32, R0, R35.reuse.H0_H0, -66, -66 ;  /* 0xd420d42000207431 */ /* 0x080fe20000040023 */
[----:B------:R-:W-:Y:S01]  /*21470*/  LOP3.LUT R0, R4, 0xc000c0, RZ, 0xc0, !PT ;  /* 0x00c000c004007812 */ /* 0x000fe200078ec0ff */
[-C--:B------:R-:W-:Y:S01]  /*21480*/  HFMA2 R57, R8, R35.reuse.H1_H1, -258, -258 ;  /* 0xdc08dc0808397431 */ /* 0x080fe20000060023 */
[----:B------:R-:W-:Y:S01]  /*21490*/  LOP3.LUT R46, R34, 0x64006400, RZ, 0xfc, !PT ;  /* 0x64006400222e7812 */ /* 0x000fe200078efcff */
[----:B------:R-:W-:Y:S01]  /*214a0*/  HFMA2 R40, R6, R35.H1_H1, -258, -258 ;  /* 0xdc08dc0806287431 */ /* 0x000fe20000060023 */
        /* <DEDUP_REMOVED lines=11> */
[----:B------:R-:W-:Y:S01]  /*21560*/  LOP3.LUT R28, R41, 0xc000c0, RZ, 0xc0, !PT ;  /* 0x00c000c0291c7812 */ /* 0x000fe200078ec0ff */
[----:B------:R-:W-:Y:S01]  /*21570*/  HFMA2 R0, R5, R36.H0_H0, -18, -18 ;  /* 0xcc80cc8005007431 */ /* 0x000fe20000040024 */
        /* <DEDUP_REMOVED lines=14> */
[-C--:B------:R-:W-:Y:S01]  /*21660*/  HFMA2 R48, R48, R35.reuse.H1_H1, -258, -258 ;  /* 0xdc08dc0830307431 */ /* 0x080fe20000060023 */
[----:B------:R-:W-:Y:S01]  /*21670*/  LOP3.LUT R24, R24, 0x64006400, RZ, 0xfc, !PT ;  /* 0x6400640018187812 */ /* 0x000fe200078efcff */
[-C--:B------:R-:W-:Y:S01]  /*21680*/  HFMA2 R38, R38, R35.reuse.H1_H1, -258, -258 ;  /* 0xdc08dc0826267431 */ /* 0x080fe20000060023 */
[----:B------:R-:W-:Y:S01]  /*21690*/  LOP3.LUT R26, R26, 0x64006400, RZ, 0xfc, !PT ;  /* 0x640064001a1a7812 */ /* 0x000fe200078efcff */
[-C--:B------:R-:W-:Y:S01]  /*216a0*/  HFMA2 R46, R46, R35.reuse.H0_H0, -66, -66 ;  /* 0xd420d4202e2e7431 */ /* 0x080fe20000040023 */
[----:B------:R-:W-:Y:S01]  /*216b0*/  LOP3.LUT R31, R31, 0x64006400, RZ, 0xfc, !PT ;  /* 0x640064001f1f7812 */ /* 0x000fe200078efcff */
[----:B------:R-:W-:Y:S01]  /*216c0*/  HFMA2 R35, R54, R35.H0_H0, -66, -66 ;  /* 0xd420d42036237431 */ /* 0x000fe20000040023 */
[----:B------:R-:W-:Y:S01]  /*216d0*/  LOP3.LUT R4, R4, 0x64006400, RZ, 0xfc, !PT ;  /* 0x6400640004047812 */ /* 0x000fe200078efcff */
[----:B------:R-:W-:Y:S01]  /*216e0*/  HFMA2 R47, R33, R36.H0_H0, -18, -18 ;  /* 0xcc80cc80212f7431 */ /* 0x000fe20000040024 */
        /* <DEDUP_REMOVED lines=8> */
[----:B------:R-:W-:Y:S02]  /*21770*/  HFMA2 R36, R59, R36.H0_H0, -18, -18 ;  /* 0xcc80cc803b247431 */ /* 0x000fe40000040024 */
        /* <DEDUP_REMOVED lines=51> */
.L_x_1750:
        /* <DEDUP_REMOVED lines=43> */
.L_x_1751:
        /* <DEDUP_REMOVED lines=43> */
.L_x_1752:
        /* <DEDUP_REMOVED lines=44> */
.L_x_1753:
[----:B------:R-:W0:Y:S01]  /*222d0*/  LDS.128 R24, [UR4+0x200] ;  /* 0x00020004ff187984 */ /* 0x000e220008000c00 */
[----:B------:R-:W-:Y:S02]  /*222e0*/  IADD3 R50, P0, R50, R3, RZ ;  /* 0x0000000332327210 */ /* 0x000fe40007f1e0ff */
[----:B------:R-:W-:Y:S01]  /*222f0*/  IADD3 R96, R96, 0x10, RZ ;  /* 0x0000001060607810 */ /* 0x000fe20007ffe0ff */
[----:B------:R-:W1:Y:S01]  /*22300*/  LDS.128 R28, [UR4+0x210] ;  /* 0x00021004ff1c7984 */ /* 0x000e620008000c00 */
        /* <DEDUP_REMOVED lines=11> */
[-C--:B------:R-:W-:Y:S02]  /*223c0*/  HFMA2 R25, R53, R26.reuse, R5 ;  /* 0x0000001a35197231 */ /* 0x080fe40000000005 */
[----:B------:R-:W-:Y:S02]  /*223d0*/  HFMA2 R64, R46, R26, R7 ;  /* 0x0000001a2e407231 */ /* 0x000fe40000000007 */
[----:B------:R-:W-:Y:S01]  /*223e0*/  HFMA2 R25, R54, R27, R25 ;  /* 0x0000001b36197231 */ /* 0x000fe20000000019 */
[----:B------:R-:W-:-:S02]  /*223f0*/  HFMA2.MMA R24, R55, R26, R4 ;  /* 0x0000001a37187235 */ /* 0x000fc40000000004 */
[----:B------:R-:W-:Y:S02]  /*22400*/  HFMA2.MMA R63, R49, R26, R6 ;  /* 0x0000001a313f7235 */ /* 0x000fe40000000006 */
[----:B------:R-:W0:Y:S04]  /*22410*/  LDS.128 R4, [UR4+0x280] ;  /* 0x00028004ff047984 */ /* 0x000e280008000c00 */
[-C--:B------:R-:W-:Y:S02]  /*22420*/  HFMA2.MMA R24, R56, R27.reuse, R24 ;  /* 0x0000001b38187235 */ /* 0x080fe40000000018 */
[----:B------:R-:W-:Y:S01]  /*22430*/  HFMA2.MMA R26, R47, R27, R63 ;  /* 0x0000001b2f1a7235 */ /* 0x000fe2000000003f */
[----:B------:R-:W-:Y:S02]  /*22440*/  HFMA2 R27, R45, R27, R64 ;  /* 0x0000001b2d1b7231 */ /* 0x000fe40000000040 */
[----:B-1----:R-:W-:-:S02]  /*22450*/  HFMA2 R64, R41, R28, R25 ;  /* 0x0000001c29407231 */ /* 0x002fc40000000019 */
[----:B------:R-:W-:Y:S01]  /*22460*/  HFMA2 R67, R43, R28, R27 ;  /* 0x0000001c2b437231 */ /* 0x000fe2000000001b */
[-C--:B------:R-:W-:Y:S01]  /*22470*/  HFMA2.MMA R63, R42, R28.reuse, R24 ;  /* 0x0000001c2a3f7235 */ /* 0x080fe20000000018 */
[-C--:B------:R-:W-:Y:S01]  /*22480*/  HFMA2 R64, R40, R29.reuse, R64 ;  /* 0x0000001d28407231 */ /* 0x080fe20000000040 */
[----:B------:R-:W-:Y:S01]  /*22490*/  HFMA2.MMA R65, R44, R28, R26 ;  /* 0x0000001c2c417235 */ /* 0x000fe2000000001a */
[----:B------:R-:W-:Y:S01]  /*224a0*/  HFMA2 R67, R38, R29, R67 ;  /* 0x0000001d26437231 */ /* 0x000fe20000000043 */
[----:B------:R-:W1:Y:S04]  /*224b0*/  LDS.128 R24, [UR4+0x290] ;  /* 0x00029004ff187984 */ /* 0x000e680008000c00 */
[-C--:B------:R-:W-:Y:S01]  /*224c0*/  HFMA2.MMA R28, R37, R29.reuse, R63 ;  /* 0x0000001d251c7235 */ /* 0x080fe2000000003f */
[----:B------:R-:W-:Y:S01]  /*224d0*/  MOV R63, R32 ;  /* 0x00000020003f7202 */ /* 0x000fe20000000f00 */
[----:B------:R-:W-:Y:S01]  /*224e0*/  HFMA2.MMA R66, R39, R29, R65 ;  /* 0x0000001d27427235 */ /* 0x000fe20000000041 */
[----:B------:R-:W-:Y:S01]  /*224f0*/  HFMA2 R32, R2, R30, R64 ;  /* 0x0000001e02207231 */ /* 0x000fe20000000040 */
[----:B------:R-:W-:-:S02]  /*22500*/  MOV R64, R34 ;  /* 0x0000002200407202 */ /* 0x000fc40000000f00 */
[----:B------:R-:W-:Y:S02]  /*22510*/  MOV R65, R35 ;  /* 0x0000002300417202 */ /* 0x000fe40000000f00 */
[-C--:B------:R-:W-:Y:S01]  /*22520*/  HFMA2.MMA R28, R63, R30.reuse, R28 ;  /* 0x0000001e3f1c7235 */ /* 0x080fe2000000001c */
[-C--:B------:R-:W-:Y:S01]  /*22530*/  HFMA2 R32, R64, R31.reuse, R32 ;  /* 0x0000001f40207231 */ /* 0x080fe20000000020 */
[----:B------:R-:W-:Y:S01]  /*22540*/  HFMA2.MMA R29, R8, R30, R66 ;  /* 0x0000001e081d7235 */ /* 0x000fe20000000042 */
[----:B------:R-:W-:Y:S01]  /*22550*/  MOV R66, R33 ;  /* 0x0000002100427202 */ /* 0x000fe20000000f00 */
[----:B------:R-:W-:Y:S02]  /*22560*/  HFMA2 R67, R65, R30, R67 ;  /* 0x0000001e41437231 */ /* 0x000fe40000000043 */
[----:B------:R-:W-:Y:S02]  /*22570*/  HADD2 R68, R32.H0_H0, R32.H1_H1 ;  /* 0x3000002020447230 */ /* 0x000fe40000000800 */
[-C--:B------:R-:W-:Y:S01]  /*22580*/  HFMA2.MMA R28, R0, R31.reuse, R28 ;  /* 0x0000001f001c7235 */ /* 0x080fe2000000001c */
[----:B------:R-:W-:Y:S01]  /*22590*/  HFMA2 R70, R36, R31, R67 ;  /* 0x0000001f24467231 */ /* 0x000fe20000000043 */
[----:B------:R-:W-:-:S02]  /*225a0*/  HFMA2.MMA R69, R66, R31, R29 ;  /* 0x0000001f42457235 */ /* 0x000fc4000000001d */
[-C--:B0-----:R-:W-:Y:S01]  /*225b0*/  HFMA2.MMA R32, R62, R4.reuse, RZ ;  /* 0x000000043e207235 */ /* 0x081fe200000000ff */
[-C--:B------:R-:W-:Y:S01]  /*225c0*/  HFMA2 R33, R61, R4.reuse, RZ.H0_H0 ;  /* 0x000000043d217231 */ /* 0x080fe200000400ff */
[----:B------:R-:W-:Y:S01]  /*225d0*/  HFMA2.MMA R34, R60, R4, RZ ;  /* 0x000000043c227235 */ /* 0x000fe200000000ff */
[----:B------:R-:W-:Y:S02]  /*225e0*/  HFMA2 R4, R59, R4, RZ.H0_H0 ;  /* 0x000000043b047231 */ /* 0x000fe400000400ff */
[-C--:B------:R-:W-:Y:S02]  /*225f0*/  HFMA2 R33, R57, R5.reuse, R33 ;  /* 0x0000000539217231 */ /* 0x080fe40000000021 */
[----:B------:R-:W-:Y:S01]  /*22600*/  HADD2 R67, R28.H0_H0, R28.H1_H1 ;  /* 0x3000001c1c437230 */ /* 0x000fe20000000800 */
[-C--:B------:R-:W-:Y:S01]  /*22610*/  HFMA2.MMA R32, R58, R5.reuse, R32 ;  /* 0x000000053a207235 */ /* 0x080fe20000000020 */
[----:B------:R-:W0:Y:S01]  /*22620*/  LDS.128 R28, [UR4+0x300] ;  /* 0x00030004ff1c7984 */ /* 0x000e220008000c00 */
[----:B------:R-:W-:Y:S01]  /*22630*/  HFMA2.MMA R34, R52, R5, R34 ;  /* 0x0000000534227235 */ /* 0x000fe20000000022 */
[----:B------:R-:W-:Y:S01]  /*22640*/  HFMA2 R35, R48, R5, R4 ;  /* 0x0000000530237231 */ /* 0x000fe20000000004 */
[----:B------:R-:W-:Y:S01]  /*22650*/  PRMT R67, R67, 0x5410, R68 ;  /* 0x0000541043437816 */ /* 0x000fe20000000044 */
[----:B------:R-:W-:-:S02]  /*22660*/  HFMA2 R5, R53, R6, R33 ;  /* 0x0000000635057231 */ /* 0x000fc40000000021 */
[----:B------:R-:W-:Y:S01]  /*22670*/  HADD2 R69, R69.H0_H0, R69.H1_H1 ;  /* 0x3000004545457230 */ /* 0x000fe20000000800 */
[-C--:B------:R-:W-:Y:S01]  /*22680*/  HFMA2.MMA R4, R55, R6.reuse, R32 ;  /* 0x0000000637047235 */ /* 0x080fe20000000020 */
[-C--:B------:R-:W-:Y:S01]  /*22690*/  HFMA2 R5, R54, R7.reuse, R5 ;  /* 0x0000000736057231 */ /* 0x080fe20000000005 */
[----:B------:R-:W-:Y:S01]  /*226a0*/  HFMA2.MMA R71, R49, R6, R34 ;  /* 0x0000000631477235 */ /* 0x000fe20000000022 */
[----:B------:R-:W-:Y:S01]  /*226b0*/  HFMA2 R6, R46, R6, R35 ;  /* 0x000000062e067231 */ /* 0x000fe20000000023 */
[----:B------:R-:W-:Y:S01]  /*226c0*/  HFMA2.MMA R14, R67, R92, R14 ;  /* 0x0000005c430e7235 */ /* 0x000fe2000000000e */
[----:B------:R-:W2:Y:S01]  /*226d0*/  LDS.128 R32, [UR4+0x310] ;  /* 0x00031004ff207984 */ /* 0x000ea20008000c00 */
[----:B-1----:R-:W-:Y:S01]  /*226e0*/  HFMA2 R5, R41, R24, R5 ;  /* 0x0000001829057231 */ /* 0x002fe20000000005 */
[----:B------:R-:W-:Y:S01]  /*226f0*/  UIADD3 UR4, UR4, 0x20, URZ ;  /* 0x0000002004047890 */ /* 0x000fe2000fffe03f */
[-C--:B------:R-:W-:Y:S01]  /*22700*/  HFMA2.MMA R4, R56, R7.reuse, R4 ;  /* 0x0000000738047235 */ /* 0x080fe20000000004 */
[----:B------:R-:W-:Y:S01]  /*22710*/  HFMA2 R6, R45, R7, R6 ;  /* 0x000000072d067231 */ /* 0x000fe20000000006 */
        /* <DEDUP_REMOVED lines=9> */
[----:B------:R-:W-:Y:S01]  /*227b0*/  HADD2 R5, R5.H0_H0, R5.H1_H1 ;  /* 0x3000000505057230 */ /* 0x000fe20000000800 */
[-C--:B------:R-:W-:Y:S01]  /*227c0*/  HFMA2.MMA R4, R37, R25.reuse, R4 ;  /* 0x0000001925047235 */ /* 0x080fe20000000004 */
[----:B------:R-:W-:Y:S01]  /*227d0*/  HFMA2 R6, R36, R27, R6 ;  /* 0x0000001b24067231 */ /* 0x000fe20000000006 */
[----:B------:R-:W-:Y:S01]  /*227e0*/  HFMA2.MMA R71, R39, R25, R71 ;  /* 0x0000001927477235 */ /* 0x000fe20000000047 */
[----:B------:R-:W-:-:S02]  /*227f0*/  HADD2 R70, R70.H0_H0, R70.H1_H1 ;  /* 0x3000004646467230 */ /* 0x000fc40000000800 */
[----:B------:R-:W-:-:S03]  /*22800*/  HADD2 R6, R6.H0_H0, R6.H1_H1 ;  /* 0x3000000606067230 */ /* 0x000fc60000000800 */
[----:B------:R-:W-:Y:S01]  /*22810*/  HFMA2.MMA R4, R63, R26, R4 ;  /* 0x0000001a3f047235 */ /* 0x000fe20000000004 */
[-C--:B0-----:R-:W-:Y:S01]  /*22820*/  HFMA2 R61, R61, R28.reuse, RZ.H0_H0 ;  /* 0x0000001c3d3d7231 */ /* 0x081fe200000400ff */
[----:B------:R-:W-:Y:S01]  /*22830*/  HFMA2.MMA R62, R62, R28, RZ ;  /* 0x0000001c3e3e7235 */ /* 0x000fe200000000ff */
[----:B------:R-:W-:Y:S01]  /*22840*/  HFMA2 R24, R59, R28, RZ.H0_H0 ;  /* 0x0000001c3b187231 */ /* 0x000fe200000400ff */
[----:B------:R-:W-:Y:S01]  /*22850*/  HFMA2.MMA R71, R8, R26, R71 ;  /* 0x0000001a08477235 */ /* 0x000fe20000000047 */
[-C--:B------:R-:W-:Y:S01]  /*22860*/  HFMA2 R61, R57, R29.reuse, R61 ;  /* 0x0000001d393d7231 */ /* 0x080fe2000000003d */
[----:B------:R-:W-:Y:S01]  /*22870*/  HFMA2.MMA R26, R60, R28, RZ ;  /* 0x0000001c3c1a7235 */ /* 0x000fe200000000ff */
[----:B------:R-:W-:Y:S01]  /*22880*/  HFMA2 R24, R48, R29, R24 ;  /* 0x0000001d30187231 */ /* 0x000fe20000000018 */
[----:B------:R-:W-:Y:S01]  /*22890*/  HFMA2.MMA R4, R0, R27, R4 ;  /* 0x0000001b00047235 */ /* 0x000fe20000000004 */
[----:B------:R-:W-:Y:S01]  /*228a0*/  PRMT R69, R69, 0x5410, R70 ;  /* 0x0000541045457816 */ /* 0x000fe20000000046 */
[----:B------:R-:W-:Y:S01]  /*228b0*/  HFMA2.MMA R62, R58, R29, R62 ;  /* 0x0000001d3a3e7235 */ /* 0x000fe2000000003e */
[-C--:B------:R-:W-:Y:S01]  /*228c0*/  HFMA2 R24, R46, R30.reuse, R24 ;  /* 0x0000001e2e187231 */ /* 0x080fe20000000018 */
[----:B------:R-:W-:Y:S01]  /*228d0*/  HFMA2.MMA R71, R66, R27, R71 ;  /* 0x0000001b42477235 */ /* 0x000fe20000000047 */
[----:B------:R-:W-:Y:S01]  /*228e0*/  HFMA2 R27, R53, R30, R61 ;  /* 0x0000001e351b7231 */ /* 0x000fe2000000003d */
[----:B------:R-:W-:Y:S01]  /*228f0*/  HFMA2.MMA R26, R52, R29, R26 ;  /* 0x0000001d341a7235 */ /* 0x000fe2000000001a */
[----:B------:R-:W-:-:S02]  /*22900*/  HFMA2 R24, R45, R31, R24 ;  /* 0x0000001f2d187231 */ /* 0x000fc40000000018 */
[----:B------:R-:W-:Y:S01]  /*22910*/  HFMA2 R27, R54, R31, R27 ;  /* 0x0000001f361b7231 */ /* 0x000fe2000000001b */
[-C--:B------:R-:W-:Y:S01]  /*22920*/  HFMA2.MMA R28, R55, R30.reuse, R62 ;  /* 0x0000001e371c7235 */ /* 0x080fe2000000003e */
[-C--:B--2---:R-:W-:Y:S02]  /*22930*/  HFMA2 R24, R43, R32.reuse, R24 ;  /* 0x000000202b187231 */ /* 0x084fe40000000018 */
[----:B------:R-:W-:Y:S01]  /*22940*/  HFMA2 R27, R41, R32, R27 ;  /* 0x00000020291b7231 */ /* 0x000fe2000000001b */
[----:B------:R-:W-:Y:S01]  /*22950*/  HFMA2.MMA R26, R49, R30, R26 ;  /* 0x0000001e311a7235 */ /* 0x000fe2000000001a */
[-C--:B------:R-:W-:Y:S02]  /*22960*/  HFMA2 R24, R38, R33.reuse, R24 ;  /* 0x0000002126187231 */ /* 0x080fe40000000018 */
[----:B------:R-:W-:Y:S01]  /*22970*/  HFMA2 R27, R40, R33, R27 ;  /* 0x00000021281b7231 */ /* 0x000fe2000000001b */
[----:B------:R-:W-:Y:S01]  /*22980*/  HFMA2.MMA R28, R56, R31, R28 ;  /* 0x0000001f381c7235 */ /* 0x000fe2000000001c */
[----:B------:R-:W-:-:S02]  /*22990*/  HFMA2 R24, R65, R34, R24 ;  /* 0x0000002241187231 */ /* 0x000fc40000000018 */
[----:B------:R-:W-:Y:S01]  /*229a0*/  HADD2 R4, R4.H0_H0, R4.H1_H1 ;  /* 0x3000000404047230 */ /* 0x000fe20000000800 */
[----:B------:R-:W-:Y:S01]  /*229b0*/  HFMA2.MMA R26, R47, R31, R26 ;  /* 0x0000001f2f1a7235 */ /* 0x000fe2000000001a */
[----:B------:R-:W-:Y:S02]  /*229c0*/  HFMA2 R24, R36, R35, R24 ;  /* 0x0000002324187231 */ /* 0x000fe40000000018 */
[----:B------:R-:W-:Y:S01]  /*229d0*/  HADD2 R71, R71.H0_H0, R71.H1_H1 ;  /* 0x3000004747477230 */ /* 0x000fe20000000800 */
[-C--:B------:R-:W-:Y:S01]  /*229e0*/  HFMA2.MMA R28, R42, R32.reuse, R28 ;  /* 0x000000202a1c7235 */ /* 0x080fe2000000001c */
[----:B------:R-:W-:Y:S01]  /*229f0*/  HADD2 R24, R24.H0_H0, R24.H1_H1 ;  /* 0x3000001818187230 */ /* 0x000fe20000000800 */
[----:B------:R-:W-:Y:S01]  /*22a00*/  PRMT R4, R4, 0x5410, R5 ;  /* 0x0000541004047816 */ /* 0x000fe20000000005 */
[----:B------:R-:W-:Y:S01]  /*22a10*/  HFMA2 R13, R69, R91, R13 ;  /* 0x0000005b450d7231 */ /* 0x000fe2000000000d */
[----:B------:R-:W-:Y:S01]  /*22a20*/  HFMA2.MMA R26, R44, R32, R26 ;  /* 0x000000202c1a7235 */ /* 0x000fe2000000001a */
[----:B------:R-:W-:Y:S01]  /*22a30*/  HFMA2 R32, R2, R34, R27 ;  /* 0x0000002202207231 */ /* 0x000fe2000000001b */
[----:B------:R-:W-:-:S02]  /*22a40*/  PRMT R71, R71, 0x5410, R6 ;  /* 0x0000541047477816 */ /* 0x000fc40000000006 */
[----:B------:R-:W-:Y:S01]  /*22a50*/  HFMA2.MMA R28, R37, R33, R28 ;  /* 0x00000021251c7235 */ /* 0x000fe2000000001c */
[----:B------:R-:W-:Y:S01]  /*22a60*/  HFMA2 R32, R64, R35, R32 ;  /* 0x0000002340207231 */ /* 0x000fe20000000020 */
[----:B------:R-:W-:Y:S01]  /*22a70*/  HFMA2.MMA R12, R4, R92, R12 ;  /* 0x0000005c040c7235 */ /* 0x000fe2000000000c */
[----:B------:R-:W-:Y:S01]  /*22a80*/  HFMA2 R11, R71, R91, R11 ;  /* 0x0000005b470b7231 */ /* 0x000fe2000000000b */
[----:B------:R-:W-:Y:S01]  /*22a90*/  HFMA2.MMA R26, R39, R33, R26 ;  /* 0x00000021271a7235 */ /* 0x000fe2000000001a */
[----:B------:R-:W-:-:S03]  /*22aa0*/  HADD2 R32, R32.H0_H0, R32.H1_H1 ;  /* 0x3000002020207230 */ /* 0x000fc60000000800 */
[----:B------:R-:W-:-:S04]  /*22ab0*/  HFMA2.MMA R28, R63, R34, R28 ;  /* 0x000000223f1c7235 */ /* 0x000fc8000000001c */
[----:B------:R-:W-:-:S04]  /*22ac0*/  HFMA2.MMA R33, R8, R34, R26 ;  /* 0x0000002208217235 */ /* 0x000fc8000000001a */
[----:B------:R-:W-:-:S04]  /*22ad0*/  HFMA2.MMA R28, R0, R35, R28 ;  /* 0x00000023001c7235 */ /* 0x000fc8000000001c */
[----:B------:R-:W-:-:S06]  /*22ae0*/  HFMA2.MMA R33, R66, R35, R33 ;  /* 0x0000002342217235 */ /* 0x000fcc0000000021 */
[----:B------:R-:W-:-:S04]  /*22af0*/  HADD2 R28, R28.H0_H0, R28.H1_H1 ;  /* 0x3000001c1c1c7230 */ /* 0x000fc80000000800 */
[----:B------:R-:W-:Y:S01]  /*22b00*/  HADD2 R33, R33.H0_H0, R33.H1_H1 ;  /* 0x3000002121217230 */ /* 0x000fe20000000800 */
[----:B------:R-:W-:-:S04]  /*22b10*/  PRMT R28, R28, 0x5410, R32 ;  /* 0x000054101c1c7816 */ /* 0x000fc80000000020 */
[----:B------:R-:W-:Y:S02]  /*22b20*/  PRMT R33, R33, 0x5410, R24 ;  /* 0x0000541021217816 */ /* 0x000fe40000000018 */
[----:B------:R-:W-:-:S03]  /*22b30*/  HFMA2.MMA R10, R28, R92, R10 ;  /* 0x0000005c1c0a7235 */ /* 0x000fc6000000000a */
[----:B------:R-:W-:Y:S01]  /*22b40*/  HFMA2 R9, R33, R91, R9 ;  /* 0x0000005b21097231 */ /* 0x000fe20000000009 */
[----:B------:R-:W-:Y:S07]  /*22b50*/  @!P0 BRA P1, `(.L_x_1754) ;  /* 0xffffffe4003c8947 */ /* 0x000fee000083ffff */
.L_x_1749:
[----:B------:R-:W0:Y:S01]  /*22b60*/  S2R R2, SR_CTAID.X ;  /* 0x0000000000027919 */ /* 0x000e220000002500 */
[----:B------:R-:W1:Y:S01]  /*22b70*/  S2UR UR4, SR_CTAID.Y ;  /* 0x00000000000479c3 */ /* 0x000e620000002600 */
[----:B------:R-:W-:Y:S01]  /*22b80*/  HMUL2 R23, R22, R98.H0_H0 ;  /* 0x2000006216177232 */ /* 0x000fe20000000000 */
[----:B------:R-:W0:Y:S06]  /*22b90*/  S2R R3, SR_TID.X ;  /* 0x0000000000037919 */ /* 0x000e2c0000002100 */
[----:B------:R-:W2:Y:S08]  /*22ba0*/  LDC R0, c[0x0][0x23c] ;  /* 0x00008f00ff007b82 */ /* 0x000eb00000000800 */
[----:B------:R-:W3:Y:S01]  /*22bb0*/  LDC.64 R6, c[0x0][0x230] ;  /* 0x00008c00ff067b82 */ /* 0x000ee20000000a00 */
[----:B-1----:R-:W-:Y:S01]  /*22bc0*/  UIMAD UR4, UR4, 0x7, URZ ;  /* 0x00000007040478a4 */ /* 0x002fe2000f8e023f */
        /* <DEDUP_REMOVED lines=12> */
.L_x_1758:
[----:B------:R-:W0:Y:S02]  /*22c90*/  LDS R4, [R2] ;  /* 0x0000000002047984 */ /* 0x000e240000000800 */
[----:B0-----:R-:W-:-:S06]  /*22ca0*/  HADD2 R5, R4, R23 ;  /* 0x0000001704057230 */ /* 0x001fcc0000000000 */
[----:B------:R-:W0:Y:S02]  /*22cb0*/  ATOMS.CAST.SPIN R5, [R2], R4, R5 ;  /* 0x000000040205738d */ /* 0x000e240001800005 */
[----:B0-----:R-:W-:-:S13]  /*22cc0*/  ISETP.EQ.U32.AND P0, PT, R5, 0x1, PT ;  /* 0x000000010500780c */ /* 0x001fda0003f02070 */
[----:B------:R-:W-:Y:S05]  /*22cd0*/  @!P0 BRA `(.L_x_1758) ;  /* 0xfffffffc00ec8947 */ /* 0x000fea000383ffff */
[----:B------:R-:W-:Y:S05]  /*22ce0*/  BRA `(.L_x_1756) ;  /* 0x00000000000c7947 */ /* 0x000fea0003800000 */
.L_x_1757:
[----:B------:R-:W2:Y:S02]  /*22cf0*/  LD.E R2, desc[UR8][R6.64] ;  /* 0x0000000806027980 */ /* 0x000ea4000c101900 */
[----:B--2---:R-:W-:-:S05]  /*22d00*/  IADD3 R3, R23, R2, RZ ;  /* 0x0000000217037210 */ /* 0x004fca0007ffe0ff */
[----:B------:R0:W-:Y:S02]  /*22d10*/  ST.E desc[UR8][R6.64], R3 ;  /* 0x0000000306007985 */ /* 0x0001e4000c101908 */
.L_x_1756:
[----:B------:R-:W-:Y:S05]  /*22d20*/  BSYNC B0 ;  /* 0x0000000000007941 */ /* 0x000fea0003800000 */
.L_x_1755:
        /* <DEDUP_REMOVED lines=9> */
.L_x_1762:
[----:B------:R-:W1:Y:S02]  /*22dc0*/  LDS R22, [R2+0x4] ;  /* 0x0000040002167984 */ /* 0x000e640000000800 */
[----:B-1----:R-:W-:-:S10]  /*22dd0*/  HFMA2.MMA R23, R22, 1, 1, R21 ;  /* 0x3c003c0016177835 */ /* 0x002fd40000000015 */
[----:B------:R-:W1:Y:S02]  /*22de0*/  ATOMS.CAST.SPIN R23, [R2+0x4], R22, R23 ;  /* 0x000004160217738d */ /* 0x000e640001800017 */
[----:B-1----:R-:W-:-:S13]  /*22df0*/  ISETP.EQ.U32.AND P0, PT, R23, 0x1, PT ;  /* 0x000000011700780c */ /* 0x002fda0003f02070 */
[----:B------:R-:W-:Y:S05]  /*22e00*/  @!P0 BRA `(.L_x_1762) ;  /* 0xfffffffc00ec8947 */ /* 0x000fea000383ffff */
[----:B------:R-:W-:Y:S05]  /*22e10*/  BRA `(.L_x_1760) ;  /* 0x00000000000c7947 */ /* 0x000fea0003800000 */
.L_x_1761:
[----:B------:R-:W0:Y:S02]  /*22e20*/  LD.E R2, desc[UR8][R6.64+0x4] ;  /* 0x0000040806027980 */ /* 0x000e24000c101900 */
[----:B0-----:R-:W-:-:S05]  /*22e30*/  IADD3 R3, R21, R2, RZ ;  /* 0x0000000215037210 */ /* 0x001fca0007ffe0ff */
[----:B------:R1:W-:Y:S02]  /*22e40*/  ST.E desc[UR8][R6.64+0x4], R3 ;  /* 0x0000040306007985 */ /* 0x0003e4000c101908 */
.L_x_1760:
[----:B------:R-:W-:Y:S05]  /*22e50*/  BSYNC B0 ;  /* 0x0000000000007941 */ /* 0x000fea0003800000 */
.L_x_1759:
        /* <DEDUP_REMOVED lines=10> */
.L_x_1766:
[----:B------:R-:W0:Y:S02]  /*22f00*/  LDS R20, [R2] ;  /* 0x0000000002147984 */ /* 0x000e240000000800 */
[----:B0-----:R-:W-:-:S06]  /*22f10*/  HADD2 R21, R20, R23 ;  /* 0x0000001714157230 */ /* 0x001fcc0000000000 */
[----:B------:R-:W0:Y:S02]  /*22f20*/  ATOMS.CAST.SPIN R21, [R2], R20, R21 ;  /* 0x000000140215738d */ /* 0x000e240001800015 */
[----:B0-----:R-:W-:-:S13]  /*22f30*/  ISETP.EQ.U32.AND P0, PT, R21, 0x1, PT ;  /* 0x000000011500780c */ /* 0x001fda0003f02070 */
[----:B------:R-:W-:Y:S05]  /*22f40*/  @!P0 BRA `(.L_x_1766) ;  /* 0xfffffffc00ec8947 */ /* 0x000fea000383ffff */
[----:B------:R-:W-:Y:S05]  /*22f50*/  BRA `(.L_x_1764) ;  /* 0x00000000000c7947 */ /* 0x000fea0003800000 */
.L_x_1765:
[----:B------:R-:W2:Y:S02]  /*22f60*/  LD.E R2, desc[UR8][R6.64] ;  /* 0x0000000806027980 */ /* 0x000ea4000c101900 */
[----:B--2---:R-:W-:-:S05]  /*22f70*/  IADD3 R3, R23, R2, RZ ;  /* 0x0000000217037210 */ /* 0x004fca0007ffe0ff */
[----:B------:R0:W-:Y:S02]  /*22f80*/  ST.E desc[UR8][R6.64], R3 ;  /* 0x0000000306007985 */ /* 0x0001e4000c101908 */
.L_x_1764:
[----:B------:R-:W-:Y:S05]  /*22f90*/  BSYNC B0 ;  /* 0x0000000000007941 */ /* 0x000fea0003800000 */
.L_x_1763:
[----:B0-----:R-:W-:-:S05]  /*22fa0*/  IMAD.WIDE R2, R0, 0x2, R4 ;  /* 0x0000000200027825 */ /* 0x001fca00078e0204 */
[----:B------:R0:W-:Y:S01]  /*22fb0*/  ATOM.E.ADD.F16x2.RN.STRONG.GPU P0, RZ, desc[UR8][R2.64], R19 ;  /* 0x0000001302ff79a2 */ /* 0x0001e2000810e1c8 */
[----:B------:R-:W-:Y:S04]  /*22fc0*/  BSSY B0, `(.L_x_1767) ;  /* 0x000000e000007945 */ /* 0x000fe80003800000 */
[----:B0-----:R-:W-:Y:S05]  /*22fd0*/  @P0 BRA `(.L_x_1768) ;  /* 0x0000000000300947 */ /* 0x001fea0003800000 */
[----:B------:R-:W0:Y:S02]  /*22fe0*/  QSPC.E.S P0, RZ, [R2] ;  /* 0x0000000002ff73aa */ /* 0x000e240000000500 */
[----:B0-----:R-:W-:Y:S05]  /*22ff0*/  @!P0 BRA `(.L_x_1769) ;  /* 0x00000000001c8947 */ /* 0x001fea0003800000 */
[----:B------:R-:W-:-:S07]  /*23000*/  MOV R2, R2 ;  /* 0x0000000200027202 */ /* 0x000fce0000000f00 */
.L_x_1770:
[----:B------:R-:W0:Y:S02]  /*23010*/  LDS R4, [R2] ;  /* 0x0000000002047984 */ /* 0x000e240000000800 */
[----:B0-----:R-:W-:-:S10]  /*23020*/  HFMA2.MMA R5, R4, 1, 1, R19 ;  /* 0x3c003c0004057835 */ /* 0x001fd40000000013 */
[----:B------:R-:W0:Y:S02]  /*23030*/  ATOMS.CAST.SPIN R5, [R2], R4, R5 ;  /* 0x000000040205738d */ /* 0x000e240001800005 */
[----:B0-----:R-:W-:-:S13]  /*23040*/  ISETP.EQ.U32.AND P0, PT, R5, 0x1, PT ;  /* 0x000000010500780c */ /* 0x001fda0003f02070 */
[----:B------:R-:W-:Y:S05]  /*23050*/  @!P0 BRA `(.L_x_1770) ;  /* 0xfffffffc00ec8947 */ /* 0x000fea000383ffff */
[----:B------:R-:W-:Y:S05]  /*23060*/  BRA `(.L_x_1768) ;  /* 0x00000000000c7947 */ /* 0x000fea0003800000 */
.L_x_1769:
[----:B------:R-:W2:Y:S02]  /*23070*/  LD.E R4, desc[UR8][R2.64] ;  /* 0x0000000802047980 */ /* 0x000ea4000c101900 */
[----:B--2---:R-:W-:-:S05]  /*23080*/  IADD3 R5, R19, R4, RZ ;  /* 0x0000000413057210 */ /* 0x004fca0007ffe0ff */
[----:B------:R0:W-:Y:S02]  /*23090*/  ST.E desc[UR8][R2.64], R5 ;  /* 0x0000000502007985 */ /* 0x0001e4000c101908 */
.L_x_1768:
[----:B------:R-:W-:Y:S05]  /*230a0*/  BSYNC B0 ;  /* 0x0000000000007941 */ /* 0x000fea0003800000 */
.L_x_1767:
[----:B0-----:R-:W-:Y:S01]  /*230b0*/  MOV R2, R18 ;  /* 0x0000001200027202 */ /* 0x001fe20000000f00 */
[----:B------:R-:W-:-:S04]  /*230c0*/  IMAD.WIDE R18, R0, 0x2, R6 ;  /* 0x0000000200127825 */ /* 0x000fc800078e0206 */
        /* <DEDUP_REMOVED lines=9> */
.L_x_1774:
[----:B------:R-:W0:Y:S02]  /*23160*/  LDS R4, [R2] ;  /* 0x0000000002047984 */ /* 0x000e240000000800 */
[----:B0-----:R-:W-:-:S06]  /*23170*/  HADD2 R5, R4, R21 ;  /* 0x0000001504057230 */ /* 0x001fcc0000000000 */
[----:B------:R-:W0:Y:S02]  /*23180*/  ATOMS.CAST.SPIN R5, [R2], R4, R5 ;  /* 0x000000040205738d */ /* 0x000e240001800005 */
[----:B0-----:R-:W-:-:S13]  /*23190*/  ISETP.EQ.U32.AND P0, PT, R5, 0x1, PT ;  /* 0x000000010500780c */ /* 0x001fda0003f02070 */
[----:B------:R-:W-:Y:S05]  /*231a0*/  @!P0 BRA `(.L_x_1774) ;  /* 0xfffffffc00ec8947 */ /* 0x000fea000383ffff */
[----:B------:R-:W-:Y:S05]  /*231b0*/  BRA `(.L_x_1772) ;  /* 0x00000000000c7947 */ /* 0x000fea0003800000 */
.L_x_1773:
[----:B------:R-:W2:Y:S02]  /*231c0*/  LD.E R2, desc[UR8][R18.64] ;  /* 0x0000000812027980 */ /* 0x000ea4000c101900 */
[----:B--2---:R-:W-:-:S05]  /*231d0*/  IADD3 R3, R21, R2, RZ ;  /* 0x0000000215037210 */ /* 0x004fca0007ffe0ff */
[----:B------:R0:W-:Y:S02]  /*231e0*/  ST.E desc[UR8][R18.64], R3 ;  /* 0x0000000312007985 */ /* 0x0001e4000c101908 */
.L_x_1772:
[----:B------:R-:W-:Y:S05]  /*231f0*/  BSYNC B0 ;  /* 0x0000000000007941 */ /* 0x000fea0003800000 */
.L_x_1771:
        /* <DEDUP_REMOVED lines=11> */
.L_x_1778:
[----:B------:R-:W0:Y:S02]  /*232b0*/  LDS R6, [R4] ;  /* 0x0000000004067984 */ /* 0x000e240000000800 */
[----:B0-----:R-:W-:-:S06]  /*232c0*/  HADD2 R7, R6, R17 ;  /* 0x0000001106077230 */ /* 0x001fcc0000000000 */
[----:B------:R-:W0:Y:S02]  /*232d0*/  ATOMS.CAST.SPIN R7, [R4], R6, R7 ;  /* 0x000000060407738d */ /* 0x000e240001800007 */
[----:B0-----:R-:W-:-:S13]  /*232e0*/  ISETP.EQ.U32.AND P0, PT, R7, 0x1, PT ;  /* 0x000000010700780c */ /* 0x001fda0003f02070 */
[----:B------:R-:W-:Y:S05]  /*232f0*/  @!P0 BRA `(.L_x_1778) ;  /* 0xfffffffc00ec8947 */ /* 0x000fea000383ffff */
[----:B------:R-:W-:Y:S05]  /*23300*/  BRA `(.L_x_1776) ;  /* 0x00000000000c7947 */ /* 0x000fea0003800000 */
.L_x_1777:
[----:B------:R-:W2:Y:S02]  /*23310*/  LD.E R6, desc[UR8][R4.64] ;  /* 0x0000000804067980 */ /* 0x000ea4000c101900 */
[----:B--2---:R-:W-:-:S05]  /*23320*/  IADD3 R7, R17, R6, RZ ;  /* 0x0000000611077210 */ /* 0x004fca0007ffe0ff */
[----:B------:R0:W-:Y:S02]  /*23330*/  ST.E desc[UR8][R4.64], R7 ;  /* 0x0000000704007985 */ /* 0x0001e4000c101908 */
.L_x_1776:
[----:B------:R-:W-:Y:S05]  /*23340*/  BSYNC B0 ;  /* 0x0000000000007941 */ /* 0x000fea0003800000 */
.L_x_1775:
        /* <DEDUP_REMOVED lines=10> */
.L_x_1782:
[----:B------:R-:W0:Y:S02]  /*233f0*/  LDS R16, [R4] ;  /* 0x0000000004107984 */ /* 0x000e240000000800 */
[----:B0-----:R-:W-:-:S10]  /*23400*/  HFMA2.MMA R17, R16, 1, 1, R21 ;  /* 0x3c003c0010117835 */ /* 0x001fd40000000015 */
[----:B------:R-:W0:Y:S02]  /*23410*/  ATOMS.CAST.SPIN R17, [R4], R16, R17 ;  /* 0x000000100411738d */ /* 0x000e240001800011 */
[----:B0-----:R-:W-:-:S13]  /*23420*/  ISETP.EQ.U32.AND P0, PT, R17, 0x1, PT ;  /* 0x000000011100780c */ /* 0x001fda0003f02070 */
[----:B------:R-:W-:Y:S05]  /*23430*/  @!P0 BRA `(.L_x_1782) ;  /* 0xfffffffc00ec8947 */ /* 0x000fea000383ffff */
[----:B------:R-:W-:Y:S05]  /*23440*/  BRA `(.L_x_1780) ;  /* 0x00000000000c7947 */ /* 0x000fea0003800000 */
.L_x_1781:
[----:B------:R-:W2:Y:S02]  /*23450*/  LD.E R4, desc[UR8][R6.64] ;  /* 0x0000000806047980 */ /* 0x000ea4000c101900 */
[----:B--2---:R-:W-:-:S05]  /*23460*/  IADD3 R5, R21, R4, RZ ;  /* 0x0000000415057210 */ /* 0x004fca0007ffe0ff */
[----:B------:R0:W-:Y:S02]  /*23470*/  ST.E desc[UR8][R6.64], R5 ;  /* 0x0000000506007985 */ /* 0x0001e4000c101908 */
.L_x_1780:
[----:B------:R-:W-:Y:S05]  /*23480*/  BSYNC B0 ;  /* 0x0000000000007941 */ /* 0x000fea0003800000 */
.L_x_1779:
        /* <DEDUP_REMOVED lines=8> */
.L_x_1786:
[----:B------:R-:W0:Y:S02]  /*23510*/  LDS R16, [R4] ;  /* 0x0000000004107984 */ /* 0x000e240000000800 */
[----:B0-----:R-:W-:-:S06]  /*23520*/  HADD2 R17, R16, R15 ;  /* 0x0000000f10117230 */ /* 0x001fcc0000000000 */
[----:B------:R-:W0:Y:S02]  /*23530*/  ATOMS.CAST.SPIN R17, [R4], R16, R17 ;  /* 0x000000100411738d */ /* 0x000e240001800011 */
[----:B0-----:R-:W-:-:S13]  /*23540*/  ISETP.EQ.U32.AND P0, PT, R17, 0x1, PT ;  /* 0x000000011100780c */ /* 0x001fda0003f02070 */
[----:B------:R-:W-:Y:S05]  /*23550*/  @!P0 BRA `(.L_x_1786) ;  /* 0xfffffffc00ec8947 */ /* 0x000fea000383ffff */
[----:B------:R-:W-:Y:S05]  /*23560*/  BRA `(.L_x_1784) ;  /* 0x00000000000c7947 */ /* 0x000fea0003800000 */
.L_x_1785:
[----:B------:R-:W2:Y:S02]  /*23570*/  LD.E R8, desc[UR8][R4.64] ;  /* 0x0000000804087980 */ /* 0x000ea4000c101900 */
[----:B--2---:R-:W-:-:S05]  /*23580*/  IADD3 R15, R15, R8, RZ ;  /* 0x000000080f0f7210 */ /* 0x004fca0007ffe0ff */
[----:B------:R0:W-:Y:S02]  /*23590*/  ST.E desc[UR8][R4.64], R15 ;  /* 0x0000000f04007985 */ /* 0x0001e4000c101908 */
.L_x_1784:
[----:B------:R-:W-:Y:S05]  /*235a0*/  BSYNC B0 ;  /* 0x0000000000007941 */ /* 0x000fea0003800000 */
.L_x_1783:
[----:B0-----:R-:W-:Y:S01]  /*235b0*/  MOV R4, R14 ;  /* 0x0000000e00047202 */ /* 0x001fe20000000f00 */
[----:B------:R-:W-:Y:S01]  /*235c0*/  IMAD.WIDE R14, R0, 0x2, R6 ;  /* 0x00000002000e7825 */ /* 0x000fe200078e0206 */
        /* <DEDUP_REMOVED lines=10> */
.L_x_1790:
[----:B------:R-:W0:Y:S02]  /*23670*/  LDS R16, [R4] ;  /* 0x0000000004107984 */ /* 0x000e240000000800 */
[----:B0-----:R-:W-:-:S06]  /*23680*/  HADD2 R17, R16, R19 ;  /* 0x0000001310117230 */ /* 0x001fcc0000000000 */
[----:B------:R-:W0:Y:S02]  /*23690*/  ATOMS.CAST.SPIN R17, [R4], R16, R17 ;  /* 0x000000100411738d */ /* 0x000e240001800011 */
[----:B0-----:R-:W-:-:S13]  /*236a0*/  ISETP.EQ.U32.AND P0, PT, R17, 0x1, PT ;  /* 0x000000011100780c */ /* 0x001fda0003f02070 */
[----:B------:R-:W-:Y:S05]  /*236b0*/  @!P0 BRA `(.L_x_1790) ;  /* 0xfffffffc00ec8947 */ /* 0x000fea000383ffff */
[----:B------:R-:W-:Y:S05]  /*236c0*/  BRA `(.L_x_1788) ;  /* 0x00000000000c7947 */ /* 0x000fea0003800000 */
.L_x_1789:
[----:B------:R-:W2:Y:S02]  /*236d0*/  LD.E R4, desc[UR8][R14.64] ;  /* 0x000000080e047980 */ /* 0x000ea4000c101900 */
[----:B--2---:R-:W-:-:S05]  /*236e0*/  IADD3 R5, R19, R4, RZ ;  /* 0x0000000413057210 */ /* 0x004fca0007ffe0ff */
[----:B------:R0:W-:Y:S02]  /*236f0*/  ST.E desc[UR8][R14.64], R5 ;  /* 0x000000050e007985 */ /* 0x0001e4000c101908 */
.L_x_1788:
[----:B------:R-:W-:Y:S05]  /*23700*/  BSYNC B0 ;  /* 0x0000000000007941 */ /* 0x000fea0003800000 */
.L_x_1787:
        /* <DEDUP_REMOVED lines=8> */
.L_x_1794:
[----:B------:R-:W0:Y:S02]  /*23790*/  LDS R6, [R4] ;  /* 0x0000000004067984 */ /* 0x000e240000000800 */
[----:B0-----:R-:W-:-:S10]  /*237a0*/  HFMA2.MMA R7, R6, 1, 1, R13 ;  /* 0x3c003c0006077835 */ /* 0x001fd4000000000d */
[----:B------:R-:W0:Y:S02]  /*237b0*/  ATOMS.CAST.SPIN R7, [R4], R6, R7 ;  /* 0x000000060407738d */ /* 0x000e240001800007 */
[----:B0-----:R-:W-:-:S13]  /*237c0*/  ISETP.EQ.U32.AND P0, PT, R7, 0x1, PT ;  /* 0x000000010700780c */ /* 0x001fda0003f02070 */
[----:B------:R-:W-:Y:S05]  /*237d0*/  @!P0 BRA `(.L_x_1794) ;  /* 0xfffffffc00ec8947 */ /* 0x000fea000383ffff */
[----:B------:R-:W-:Y:S05]  /*237e0*/  BRA `(.L_x_1792) ;  /* 0x00000000000c7947 */ /* 0x000fea0003800000 */
.L_x_1793:
[----:B------:R-:W2:Y:S02]  /*237f0*/  LD.E R6, desc[UR8][R4.64] ;  /* 0x0000000804067980 */ /* 0x000ea4000c101900 */
[----:B--2---:R-:W-:-:S05]  /*23800*/  IADD3 R7, R13, R6, RZ ;  /* 0x000000060d077210 */ /* 0x004fca0007ffe0ff */
[----:B------:R0:W-:Y:S02]  /*23810*/  ST.E desc[UR8][R4.64], R7 ;  /* 0x0000000704007985 */ /* 0x0001e4000c101908 */
.L_x_1792:
[----:B------:R-:W-:Y:S05]  /*23820*/  BSYNC B0 ;  /* 0x0000000000007941 */ /* 0x000fea0003800000 */
.L_x_1791:
[----:B0-----:R-:W-:Y:S01]  /*23830*/  MOV R5, R0 ;  /* 0x0000000000057202 */ /* 0x001fe20000000f00 */
        /* <DEDUP_REMOVED lines=10> */
.L_x_1798:
[----:B------:R-:W0:Y:S02]  /*238e0*/  LDS R12, [R4] ;  /* 0x00000000040c7984 */ /* 0x000e240000000800 */
[----:B0-----:R-:W-:-:S06]  /*238f0*/  HADD2 R13, R12, R17 ;  /* 0x000000110c0d7230 */ /* 0x001fcc0000000000 */
[----:B------:R-:W0:Y:S02]  /*23900*/  ATOMS.CAST.SPIN R13, [R4], R12, R13 ;  /* 0x0000000c040d738d */ /* 0x000e24000180000d */
[----:B0-----:R-:W-:-:S13]  /*23910*/  ISETP.EQ.U32.AND P0, PT, R13, 0x1, PT ;  /* 0x000000010d00780c */ /* 0x001fda0003f02070 */
[----:B------:R-:W-:Y:S05]  /*23920*/  @!P0 BRA `(.L_x_1798) ;  /* 0xfffffffc00ec8947 */ /* 0x000fea000383ffff */
[----:B------:R-:W-:Y:S05]  /*23930*/  BRA `(.L_x_1796) ;  /* 0x00000000000c7947 */ /* 0x000fea0003800000 */
.L_x_1797:
[----:B------:R-:W2:Y:S02]  /*23940*/  LD.E R4, desc[UR8][R6.64] ;  /* 0x0000000806047980 */ /* 0x000ea4000c101900 */
[----:B--2---:R-:W-:-:S05]  /*23950*/  IADD3 R5, R17, R4, RZ ;  /* 0x0000000411057210 */ /* 0x004fca0007ffe0ff */
[----:B------:R0:W-:Y:S02]  /*23960*/  ST.E desc[UR8][R6.64], R5 ;  /* 0x0000000506007985 */ /* 0x0001e4000c101908 */
.L_x_1796:
[----:B------:R-:W-:Y:S05]  /*23970*/  BSYNC B0 ;  /* 0x0000000000007941 */ /* 0x000fea0003800000 */
.L_x_1795:
        /* <DEDUP_REMOVED lines=8> */
.L_x_1802:
[----:B------:R-:W0:Y:S02]  /*23a00*/  LDS R12, [R4] ;  /* 0x00000000040c7984 */ /* 0x000e240000000800 */
[----:B0-----:R-:W-:-:S10]  /*23a10*/  HFMA2.MMA R13, R12, 1, 1, R11 ;  /* 0x3c003c000c0d7835 */ /* 0x001fd4000000000b */
[----:B------:R-:W0:Y:S02]  /*23a20*/  ATOMS.CAST.SPIN R13, [R4], R12, R13 ;  /* 0x0000000c040d738d */ /* 0x000e24000180000d */
[----:B0-----:R-:W-:-:S13]  /*23a30*/  ISETP.EQ.U32.AND P0, PT, R13, 0x1, PT ;  /* 0x000000010d00780c */ /* 0x001fda0003f02070 */
[----:B------:R-:W-:Y:S05]  /*23a40*/  @!P0 BRA `(.L_x_1802) ;  /* 0xfffffffc00ec8947 */ /* 0x000fea000383ffff */
[----:B------:R-:W-:Y:S05]  /*23a50*/  BRA `(.L_x_1800) ;  /* 0x00000000000c7947 */ /* 0x000fea0003800000 */
.L_x_1801:
[----:B------:R-:W2:Y:S02]  /*23a60*/  LD.E R8, desc[UR8][R4.64] ;  /* 0x0000000804087980 */ /* 0x000ea4000c101900 */
[----:B--2---:R-:W-:-:S05]  /*23a70*/  IADD3 R11, R11, R8, RZ ;  /* 0x000000080b0b7210 */ /* 0x004fca0007ffe0ff */
[----:B------:R0:W-:Y:S02]  /*23a80*/  ST.E desc[UR8][R4.64], R11 ;  /* 0x0000000b04007985 */ /* 0x0001e4000c101908 */
.L_x_1800:
[----:B------:R-:W-:Y:S05]  /*23a90*/  BSYNC B0 ;  /* 0x0000000000007941 */ /* 0x000fea0003800000 */
.L_x_1799:
        /* <DEDUP_REMOVED lines=10> */
.L_x_1806:
[----:B------:R-:W0:Y:S02]  /*23b40*/  LDS R8, [R4] ;  /* 0x0000000004087984 */ /* 0x000e240000000800 */
[----:B0-----:R-:W-:-:S06]  /*23b50*/  HADD2 R9, R8, R13 ;  /* 0x0000000d08097230 */ /* 0x001fcc0000000000 */
[----:B------:R-:W0:Y:S02]  /*23b60*/  ATOMS.CAST.SPIN R9, [R4], R8, R9 ;  /* 0x000000080409738d */ /* 0x000e240001800009 */
[----:B0-----:R-:W-:-:S13]  /*23b70*/  ISETP.EQ.U32.AND P0, PT, R9, 0x1, PT ;  /* 0x000000010900780c */ /* 0x001fda0003f02070 */
[----:B------:R-:W-:Y:S05]  /*23b80*/  @!P0 BRA `(.L_x_1806) ;  /* 0xfffffffc00ec8947 */ /* 0x000fea000383ffff */
[----:B------:R-:W-:Y:S05]  /*23b90*/  BRA `(.L_x_1804) ;  /* 0x00000000000c7947 */ /* 0x000fea0003800000 */
.L_x_1805:
[----:B------:R-:W2:Y:S02]  /*23ba0*/  LD.E R0, desc[UR8][R4.64] ;  /* 0x0000000804007980 */ /* 0x000ea4000c101900 */
[----:B--2---:R-:W-:-:S05]  /*23bb0*/  IADD3 R9, R13, R0, RZ ;  /* 0x000000000d097210 */ /* 0x004fca0007ffe0ff */
[----:B------:R0:W-:Y:S02]  /*23bc0*/  ST.E desc[UR8][R4.64], R9 ;  /* 0x0000000904007985 */ /* 0x0001e4000c101908 */
.L_x_1804:
[----:B------:R-:W-:Y:S05]  /*23bd0*/  BSYNC B0 ;  /* 0x0000000000007941 */ /* 0x000fea0003800000 */
.L_x_1803:
[----:B------:R-:W-:-:S04]  /*23be0*/  IADD3 R2, P0, R2, R6, RZ ;  /* 0x0000000602027210 */ /* 0x000fc80007f1e0ff */
[----:B------:R-:W-:-:S08]  /*23bf0*/  IADD3.X R3, R3, R7, RZ, P0, !PT ;  /* 0x0000000703037210 */ /* 0x000fd000007fe4ff */
[----:B------:R1:W-:Y:S02]  /*23c00*/  ATOM.E.ADD.F16x2.RN.STRONG.GPU P0, RZ, desc[UR8][R2.64], R11 ;  /* 0x0000000b02ff79a2 */ /* 0x0003e4000810e1c8 */
[----:B-1----:R-:W-:Y:S05]  /*23c10*/  @P0 EXIT ;  /* 0x000000000000094d */ /* 0x002fea0003800000 */
[----:B------:R-:W1:Y:S02]  /*23c20*/  QSPC.E.S P0, RZ, [R2] ;  /* 0x0000000002ff73aa */ /* 0x000e640000000500 */
[----:B-1----:R-:W-:Y:S05]  /*23c30*/  @!P0 BRA `(.L_x_1807) ;  /* 0x00000000001c8947 */ /* 0x002fea0003800000 */
[----:B------:R-:W-:-:S07]  /*23c40*/  MOV R2, R2 ;  /* 0x0000000200027202 */ /* 0x000fce0000000f00 */
.L_x_1808:
[----:B0-----:R-:W0:Y:S02]  /*23c50*/  LDS R4, [R2] ;  /* 0x0000000002047984 */ /* 0x001e240000000800 */
[----:B0-----:R-:W-:-:S10]  /*23c60*/  HFMA2.MMA R5, R4, 1, 1, R11 ;  /* 0x3c003c0004057835 */ /* 0x001fd4000000000b */
[----:B------:R-:W0:Y:S02]  /*23c70*/  ATOMS.CAST.SPIN R5, [R2], R4, R5 ;  /* 0x000000040205738d */ /* 0x000e240001800005 */
[----:B0-----:R-:W-:-:S13]  /*23c80*/  ISETP.EQ.U32.AND P0, PT, R5, 0x1, PT ;  /* 0x000000010500780c */ /* 0x001fda0003f02070 */
[----:B------:R-:W-:Y:S05]  /*23c90*/  @!P0 BRA `(.L_x_1808) ;  /* 0xfffffffc00ec8947 */ /* 0x000fea000383ffff */
[----:B------:R-:W-:Y:S05]  /*23ca0*/  EXIT ;  /* 0x000000000000794d */ /* 0x000fea0003800000 */
.L_x_1807:
[----:B------:R-:W0:Y:S02]  /*23cb0*/  LD.E R0, desc[UR8][R2.64] ;  /* 0x0000000802007980 */ /* 0x000e24000c101900 */
[----:B0-----:R-:W-:-:S05]  /*23cc0*/  IADD3 R5, R11, R0, RZ ;  /* 0x000000000b057210 */ /* 0x001fca0007ffe0ff */
[----:B------:R-:W-:Y:S01]  /*23cd0*/  ST.E desc[UR8][R2.64], R5 ;  /* 0x0000000502007985 */ /* 0x000fe2000c101908 */
[----:B------:R-:W-:Y:S05]  /*23ce0*/  EXIT ;  /* 0x000000000000794d */ /* 0x000fea0003800000 */
.L_x_1809:
        /* <DEDUP_REMOVED lines=9> */
.L_x_4044:


//--------------------- .text._Z23gemm_half_q_half_kernelILi6ELb1ELb1EEvPK6__halfPKjS4_S2_PS0_iiiiPKtS7_iiiiiibS2_i --------------------------
	.section	.text._Z23gemm_half_q_half_kernelILi6ELb1ELb1EEvPK6__halfPKjS4_S2_PS0_iiiiPKtS7_iiiiiibS2_i,"ax",@progbits
	.align	128
        .global         _Z23gemm_half_q_half_kernelILi6ELb1ELb1EEvPK6__halfPKjS4_S2_PS0_iiiiPKtS7_iiiiiibS2_i
        .type           _Z23gemm_half_q_half_kernelILi6ELb1ELb1EEvPK6__halfPKjS4_S2_PS0_iiiiPKtS7_iiiiiibS2_i,@function
        .size           _Z23gemm_half_q_half_kernelILi6ELb1ELb1EEvPK6__halfPKjS4_S2_PS0_iiiiPKtS7_iiiiiibS2_i,(.L_x_4045 - _Z23gemm_half_q_half_kernelILi6ELb1ELb1EEvPK6__halfPKjS4_S2_PS0_iiiiPKtS7_iiiiiibS2_i)
        .other          _Z23gemm_half_q_half_kernelILi6ELb1ELb1EEvPK6__halfPKjS4_S2_PS0_iiiiPKtS7_iiiiiibS2_i,@"STO_CUDA_ENTRY STV_DEFAULT"
_Z23gemm_half_q_half_kernelILi6ELb1ELb1EEvPK6__halfPKjS4_S2_PS0_iiiiPKtS7_iiiiiibS2_i:
.text._Z23gemm_half_q_half_kernelILi6ELb1ELb1EEvPK6__halfPKjS4_S2_PS0_iiiiPKtS7_iiiiiibS2_i:
        /* <DEDUP_REMOVED lines=14> */
[----:B------:R-:W-:Y:S02]  /*00e0*/  IMAD.WIDE R12, R13, 0x2, R10 ;  /* 0x000000020d0c7825 */ /* 0x000fe400078e020a */
[----:B------:R-:W3:Y:S04]  /*00f0*/  LDG.E.U16 R10, desc[UR8][R10.64] ;  /* 0x000000080a0a7981 */ /* 0x000ee8000c1e1500 */
[----:B------:R-:W4:Y:S01]  /*0100*/  LDG.E.U16 R13, desc[UR8][R12.64] ;  /* 0x000000080c0d7981 */ /* 0x000f22000c1e1500 */
[----:B--2---:R-:W-:-:S04]  /*0110*/  LOP3.LUT R0, R97, R99, R98, 0xfe, !PT ;  /* 0x0000006361007212 */ /* 0x004fc800078efe62 */
[----:B---3--:R-:W-:-:S04]  /*0120*/  LOP3.LUT R0, R10, R95, R0, 0xfe, !PT ;  /* 0x0000005f0a007212 */ /* 0x008fc800078efe00 */
[----:B----4-:R-:W-:-:S04]  /*0130*/  LOP3.LUT R0, R13, R0, RZ, 0xfc, !PT ;  /* 0x000000000d007212 */ /* 0x010fc800078efcff */
        /* <DEDUP_REMOVED lines=26> */
[----:B------:R-:W2:Y:S02]  /*02e0*/  LDG.E.U16.CONSTANT R4, desc[UR8][R4.64] ;  /* 0x0000000804047981 */ /* 0x000ea4000c1e9500 */
[C---:B------:R-:W-:Y:S02]  /*02f0*/  IMAD.WIDE R8, R17.reuse, 0x2, R6 ;  /* 0x0000000211087825 */ /* 0x040fe400078e0206 */
[----:B------:R-:W3:Y:S02]  /*0300*/  LDG.E.U16.CONSTANT R6, desc[UR8][R6.64] ;  /* 0x0000000806067981 */ /* 0x000ee4000c1e9500 */
[C---:B------:R-:W-:Y:S02]  /*0310*/  IMAD.WIDE R10, R17.reuse, 0x2, R8 ;  /* 0x00000002110a7825 */ /* 0x040fe400078e0208 */
[----:B------:R-:W4:Y:S02]  /*0320*/  LDG.E.U16.CONSTANT R8, desc[UR8][R8.64] ;  /* 0x0000000808087981 */ /* 0x000f24000c1e9500 */
[----:B------:R-:W-:-:S02]  /*0330*/  IMAD.WIDE R12, R17, 0x2, R10 ;  /* 0x00000002110c7825 */ /* 0x000fc400078e020a */
[----:B------:R-:W5:Y:S02]  /*0340*/  LDG.E.U16.CONSTANT R10, desc[UR8][R10.64] ;  /* 0x000000080a0a7981 */ /* 0x000f64000c1e9500 */
[----:B------:R-:W-:Y:S02]  /*0350*/  IMAD.WIDE R2, R17, 0x2, R12 ;  /* 0x0000000211027825 */ /* 0x000fe400078e020c */
[----:B------:R-:W5:Y:S04]  /*0360*/  LDG.E.U16.CONSTANT R12, desc[UR8][R12.64] ;  /* 0x000000080c0c7981 */ /* 0x000f68000c1e9500 */
[----:B------:R-:W5:Y:S01]  /*0370*/  LDG.E.U16.CONSTANT R2, desc[UR8][R2.64] ;  /* 0x0000000802027981 */ /* 0x000f62000c1e9500 */
[----:B------:R-:W0:Y:S01]  /*0380*/  S2UR UR6, SR_CgaCtaId ;  /* 0x00000000000679c3 */ /* 0x000e220000008800 */
[----:B------:R-:W-:-:S02]  /*0390*/  UMOV UR5, 0x400 ;  /* 0x0000040000057882 */ /* 0x000fc40000000000 */
[----:B0-----:R-:W-:-:S06]  /*03a0*/  ULEA UR5, UR6, UR5, 0x18 ;  /* 0x0000000506057291 */ /* 0x001fcc000f8ec03f */
[----:B------:R-:W-:-:S05]  /*03b0*/  LEA R15, R15, UR5, 0x1 ;  /* 0x000000050f0f7c11 */ /* 0x000fca000f8e08ff */
[----:B--2---:R0:W-:Y:S04]  /*03c0*/  STS.U16 [R15], R4 ;  /* 0x000000040f007388 */ /* 0x0041e80000000400 */
[----:B---3--:R0:W-:Y:S04]  /*03d0*/  STS.U16 [R15+0x80], R6 ;  /* 0x000080060f007388 */ /* 0x0081e80000000400 */
[----:B----4-:R0:W-:Y:S04]  /*03e0*/  STS.U16 [R15+0x100], R8 ;  /* 0x000100080f007388 */ /* 0x0101e80000000400 */
[----:B-----5:R0:W-:Y:S04]  /*03f0*/  STS.U16 [R15+0x180], R10 ;  /* 0x0001800a0f007388 */ /* 0x0201e80000000400 */
[----:B------:R0:W-:Y:S04]  /*0400*/  STS.U16 [R15+0x200], R12 ;  /* 0x0002000c0f007388 */ /* 0x0001e80000000400 */
[----:B------:R0:W-:Y:S02]  /*0410*/  STS.U16 [R15+0x280], R2 ;  /* 0x000280020f007388 */ /* 0x0001e40000000400 */
.L_x_1811:
[----:B------:R-:W-:Y:S05]  /*0420*/  BSYNC B0 ;  /* 0x0000000000007941 */ /* 0x000fea0003800000 */
.L_x_1810:
        /* <DEDUP_REMOVED lines=29> */
.L_x_1812:
        /* <DEDUP_REMOVED lines=10> */
.L_x_1814:
        /* <DEDUP_REMOVED lines=44> */
.L_x_1813:
[----:B01----:R0:W5:Y:S01]  /*0960*/  LDL.64 R8, [R1] ;  /* 0x0000000001087983 */ /* 0x0031620000100a00 */
[----:B------:R-:W1:Y:S01]  /*0970*/  LDC R3, c[0x0][0x25c] ;  /* 0x00009700ff037b82 */ /* 0x000e620000000800 */
[----:B------:R-:W-:Y:S01]  /*0980*/  ULDC UR6, c[0x0][0x258] ;  /* 0x0000960000067ab9 */ /* 0x000fe20000000800 */
[----:B------:R-:W-:Y:S01]  /*0990*/  HFMA2.MMA R0, -RZ, RZ, 0, 0 ;  /* 0x00000000ff007435 */ /* 0x000fe200000001ff */
[----:B------:R-:W-:Y:S02]  /*09a0*/  ISETP.GT.AND P1, PT, R96, UR6, PT ;  /* 0x0000000660007c0c */ /* 0x000fe4000bf24270 */
[----:B------:R-:W-:-:S03]  /*09b0*/  MOV R2, RZ ;  /* 0x000000ff00027202 */ /* 0x000fc60000000f00 */
[----:B------:R-:W2:Y:S01]  /*09c0*/  LDC R5, c[0x0][0x264] ;  /* 0x00009900ff057b82 */ /* 0x000ea20000000800 */
[----:B-1----:R-:W-:-:S07]  /*09d0*/  ISETP.GT.AND P2, PT, R96, R3, PT ;  /* 0x000000036000720c */ /* 0x002fce0003f44270 */
[----:B0-----:R-:W-:Y:S06]  /*09e0*/  @!P1 BRA `(.L_x_1815) ;  /* 0x00000000001c9947 */ /* 0x001fec0003800000 */
[----:B------:R-:W0:Y:S02]  /*09f0*/  LDC R11, c[0x0][0x25c] ;  /* 0x00009700ff0b7b82 */ /* 0x000e240000000800 */
[----:B0-----:R-:W-:-:S04]  /*0a00*/  VIMNMX R2, R96, R11, PT ;  /* 0x0000000b60027248 */ /* 0x001fc80003fe0100 */
[----:B------:R-:W-:-:S04]  /*0a10*/  IADD3 R2, R2, -UR6, RZ ;  /* 0x8000000602027c10 */ /* 0x000fc8000fffe0ff */
[----:B------:R-:W-:-:S04]  /*0a20*/  SHF.R.S32.HI R11, RZ, 0x1f, R2 ;  /* 0x0000001fff0b7819 */ /* 0x000fc80000011402 */
[----:B------:R-:W-:-:S04]  /*0a30*/  LEA.HI R11, R11, R2, RZ, 0x5 ;  /* 0x000000020b0b7211 */ /* 0x000fc800078f28ff */
[----:B------:R-:W-:-:S05]  /*0a40*/  SHF.R.S32.HI R11, RZ, 0x5, R11 ;  /* 0x00000005ff0b7819 */ /* 0x000fca000001140b */
[----:B------:R-:W-:-:S07]  /*0a50*/  IMAD R2, R11, 0x6, RZ ;  /* 0x000000060b027824 */ /* 0x000fce00078e02ff */
.L_x_1815:
        /* <DEDUP_REMOVED lines=8> */
.L_x_1816:
[----:B------:R-:W-:Y:S01]  /*0ae0*/  ULDC UR4, c[0x0][0x260] ;  /* 0x0000980000047ab9 */ /* 0x000fe20000000800 */
[----:B------:R-:W-:Y:S01]  /*0af0*/  HFMA2.MMA R3, -RZ, RZ, 0, 0 ;  /* 0x00000000ff037435 */ /* 0x000fe200000001ff */
[C---:B------:R-:W-:Y:S02]  /*0b00*/  ISETP.GT.AND P1, PT, R96.reuse, UR4, PT ;  /* 0x0000000460007c0c */ /* 0x040fe4000bf24270 */
[----:B--2---:R-:W-:Y:S02]  /*0b10*/  ISETP.GT.AND P2, PT, R96, R5, PT ;  /* 0x000000056000720c */ /* 0x004fe40003f44270 */
        /* <DEDUP_REMOVED lines=9> */
.L_x_1817:
        /* <DEDUP_REMOVED lines=8> */
.L_x_1818:
        /* <DEDUP_REMOVED lines=11> */
.L_x_1819:
[C---:B------:R-:W-:Y:S01]  /*0ce0*/  VIMNMX R5, R96.reuse, UR6, PT ;  /* 0x0000000660057c48 */ /* 0x040fe2000bfe0100 */
[----:B------:R-:W0:Y:S01]  /*0cf0*/  S2UR UR5, SR_CgaCtaId ;  /* 0x00000000000579c3 */ /* 0x000e220000008800 */
[----:B------:R-:W-:Y:S01]  /*0d00*/  ISETP.GE.OR P0, PT, R96, UR6, P0 ;  /* 0x0000000660007c0c */ /* 0x000fe20008706670 */
[----:B------:R-:W-:Y:S01]  /*0d10*/  ULDC.64 UR10, c[0x0][0x218] ;  /* 0x00008600000a7ab9 */ /* 0x000fe20000000a00 */
[----:B------:R-:W-:Y:S01]  /*0d20*/  SHF.R.S32.HI R6, RZ, 0x1f, R5 ;  /* 0x0000001fff067819 */ /* 0x000fe20000011405 */
[----:B------:R-:W-:Y:S01]  /*0d30*/  UMOV UR4, 0x400 ;  /* 0x0000040000047882 */ /* 0x000fe20000000000 */
[C---:B-----5:R-:W-:Y:S02]  /*0d40*/  PRMT R89, R9.reuse, 0x7632, R8 ;  /* 0x0000763209597816 */ /* 0x060fe40000000008 */
[----:B------:R-:W-:Y:S02]  /*0d50*/  LEA.HI R6, R6, R5, RZ, 0x5 ;  /* 0x0000000506067211 */ /* 0x000fe400078f28ff */
[----:B------:R-:W-:-:S02]  /*0d60*/  PRMT R90, R9, 0x7610, R90 ;  /* 0x00007610095a7816 */ /* 0x000fc4000000005a */
[----:B------:R-:W-:Y:S02]  /*0d70*/  SHF.R.S32.HI R5, RZ, 0x5, R6 ;  /* 0x00000005ff057819 */ /* 0x000fe40000011406 */
[----:B------:R-:W-:Y:S02]  /*0d80*/  PRMT R91, R8, 0x7610, R91 ;  /* 0x00007610085b7816 */ /* 0x000fe4000000005b */
[----:B------:R-:W-:Y:S02]  /*0d90*/  LEA R2, R5, R2, 0x3 ;  /* 0x0000000205027211 */ /* 0x000fe400078e18ff */
[----:B------:R-:W-:Y:S02]  /*0da0*/  MOV R94, RZ ;  /* 0x000000ff005e7202 */ /* 0x000fe40000000f00 */
        /* <DEDUP_REMOVED lines=32> */
.L_x_1837:
[----:B------:R0:W2:Y:S01]  /*0fb0*/  LDG.E.128.CONSTANT R44, desc[UR8][R52.64] ;  /* 0x00000008342c7981 */ /* 0x0000a2000c1e9d00 */
[----:B------:R-:W1:Y:S03]  /*0fc0*/  LDC R92, c[0x0][0x23c] ;  /* 0x00008f00ff5c7b82 */ /* 0x000e660000000800 */
[----:B------:R-:W3:Y:S01]  /*0fd0*/  LDG.E.128.CONSTANT R48, desc[UR8][R58.64] ;  /* 0x000000083a307981 */ /* 0x000ee2000c1e9d00 */
[----:B------:R-:W-:-:S13]  /*0fe0*/  ISETP.NE.AND P0, PT, R96, R93, PT ;  /* 0x0000005d6000720c */ /* 0x000fda0003f05270 */
[----:B------:R-:W4:Y:S01]  /*0ff0*/  @!P0 LDC.64 R2, c[0x0][0x248] ;  /* 0x00009200ff028b82 */ /* 0x000f220000000a00 */
[----:B-1----:R-:W-:-:S05]  /*1000*/  IMAD.WIDE R22, R92, 0x8, R52 ;  /* 0x000000085c167825 */ /* 0x002fca00078e0234 */
[----:B------:R1:W3:Y:S01]  /*1010*/  LDG.E.128.CONSTANT R4, desc[UR8][R22.64] ;  /* 0x0000000816047981 */ /* 0x0002e2000c1e9d00 */
[----:B------:R-:W-:Y:S01]  /*1020*/  IMAD.WIDE R28, R92, 0x8, R58 ;  /* 0x000000085c1c7825 */ /* 0x000fe200078e023a */
[----:B------:R-:W-:-:S04]  /*1030*/  @!P0 IADD3 R94, R94, 0x1, RZ ;  /* 0x000000015e5e8810 */ /* 0x000fc80007ffe0ff */
[----:B------:R-:W3:Y:S01]  /*1040*/  LDG.E.128.CONSTANT R24, desc[UR8][R28.64] ;  /* 0x000000081c187981 */ /* 0x000ee2000c1e9d00 */
[----:B------:R-:W-:Y:S02]  /*1050*/  @!P0 SHF.L.U32 R21, R96, 0x1, RZ ;  /* 0x0000000160158819 */ /* 0x000fe400000006ff */
[----:B------:R-:W-:-:S03]  /*1060*/  @!P0 LEA R54, R94, R1, 0x3 ;  /* 0x000000015e368211 */ /* 0x000fc600078e18ff */
[----:B----4-:R-:W-:-:S03]  /*1070*/  @!P0 IMAD.WIDE R2, R21, 0x2, R2 ;  /* 0x0000000215028825 */ /* 0x010fc600078e0202 */
[----:B------:R-:W4:Y:S04]  /*1080*/  @!P0 LDL.64 R54, [R54] ;  /* 0x0000000036368983 */ /* 0x000f280000100a00 */
[----:B------:R2:W4:Y:S01]  /*1090*/  @!P0 LDG.E.U16.CONSTANT R105, desc[UR8][R2.64+0x2] ;  /* 0x0000020802698981 */ /* 0x000522000c1e9500 */
[----:B------:R-:W-:-:S04]  /*10a0*/  IMAD.WIDE R30, R92, 0x8, R22 ;  /* 0x000000085c1e7825 */ /* 0x000fc800078e0216 */
[----:B------:R-:W-:-:S04]  /*10b0*/  IMAD.WIDE R32, R92, 0x8, R28 ;  /* 0x000000085c207825 */ /* 0x000fc800078e021c */
[C---:B0-----:R-:W-:Y:S02]  /*10c0*/  IMAD.WIDE R52, R92.reuse, 0x8, R30 ;  /* 0x000000085c347825 */ /* 0x041fe400078e021e */
[----:B------:R-:W5:Y:S02]  /*10d0*/  LDG.E.128.CONSTANT R28, desc[UR8][R30.64] ;  /* 0x000000081e1c7981 */ /* 0x000f64000c1e9d00 */
[----:B-1----:R-:W-:Y:S02]  /*10e0*/  IMAD.WIDE R22, R92, 0x8, R32 ;  /* 0x000000085c167825 */ /* 0x002fe400078e0220 */
[----:B------:R-:W5:Y:S04]  /*10f0*/  LDG.E.128.CONSTANT R32, desc[UR8][R32.64] ;  /* 0x0000000820207981 */ /* 0x000f68000c1e9d00 */
[----:B------:R0:W5:Y:S04]  /*1100*/  LDG.E.128.CONSTANT R36, desc[UR8][R52.64] ;  /* 0x0000000834247981 */ /* 0x000168000c1e9d00 */
[----:B------:R0:W5:Y:S01]  /*1110*/  LDG.E.128.CONSTANT R40, desc[UR8][R22.64] ;  /* 0x0000000816287981 */ /* 0x000162000c1e9d00 */
[----:B------:R-:W-:-:S02]  /*1120*/  ISETP.NE.AND P1, PT, R99, RZ, PT ;  /* 0x000000ff6300720c */ /* 0x000fc40003f25270 */
[----:B------:R-:W-:Y:S02]  /*1130*/  ISETP.NE.AND P2, PT, R97, RZ, PT ;  /* 0x000000ff6100720c */ /* 0x000fe40003f45270 */
[----:B------:R-:W-:Y:S02]  /*1140*/  ISETP.NE.AND P3, PT, R95, RZ, PT ;  /* 0x000000ff5f00720c */ /* 0x000fe40003f65270 */
[----:B--2---:R-:W-:Y:S02]  /*1150*/  LOP3.LUT R0, R44, 0xff, RZ, 0xc0, !PT ;  /* 0x000000ff2c007812 */ /* 0x004fe400078ec0ff */
[----:B------:R-:W-:Y:S02]  /*1160*/  LOP3.LUT R2, R45, 0xff, RZ, 0xc0, !PT ;  /* 0x000000ff2d027812 */ /* 0x000fe400078ec0ff */
[----:B------:R-:W-:Y:S02]  /*1170*/  IADD3 R0, R0, -0x80, RZ ;  /* 0xffffff8000007810 */ /* 0x000fe40007ffe0ff */
[----:B------:R-:W-:-:S02]  /*1180*/  IADD3 R2, R2, -0x80, RZ ;  /* 0xffffff8002027810 */ /* 0x000fc40007ffe0ff */
[----:B------:R1:W2:Y:S01]  /*1190*/  I2F.F16 R72, R0 ;  /* 0x0000000000487306 */ /* 0x0002a20000200c00 */
[----:B------:R-:W-:Y:S02]  /*11a0*/  LOP3.LUT R3, R46, 0xff, RZ, 0xc0, !PT ;  /* 0x000000ff2e037812 */ /* 0x000fe400078ec0ff */
[----:B-1----:R-:W-:-:S05]  /*11b0*/  SHF.R.U32.HI R0, RZ, 0x8, R44 ;  /* 0x00000008ff007819 */ /* 0x002fca000001162c */
[----:B------:R1:W0:Y:S01]  /*11c0*/  I2F.F16 R71, R2 ;  /* 0x0000000200477306 */ /* 0x0002220000200c00 */
[----:B------:R-:W-:Y:S02]  /*11d0*/  IADD3 R3, R3, -0x80, RZ ;  /* 0xffffff8003037810 */ /* 0x000fe40007ffe0ff */
[----:B-1----:R-:W-:-:S04]  /*11e0*/  LOP3.LUT R2, R0, 0xff, RZ, 0xc0, !PT ;  /* 0x000000ff00027812 */ /* 0x002fc800078ec0ff */
[----:B------:R-:W-:Y:S01]  /*11f0*/  IADD3 R2, R2, -0x80, RZ ;  /* 0xffffff8002027810 */ /* 0x000fe20007ffe0ff */
[----:B------:R1:W0:Y:S01]  /*1200*/  I2F.F16 R70, R3 ;  /* 0x0000000300467306 */ /* 0x0002220000200c00 */
[----:B------:R-:W-:-:S07]  /*1210*/  LEA.HI R60, R44, 0xffffff80, RZ, 0x8 ;  /* 0xffffff802c3c7811 */ /* 0x000fce00078f40ff */
[----:B------:R2:W0:Y:S01]  /*1220*/  I2F.F16 R74, R2 ;  /* 0x00000002004a7306 */ /* 0x0004220000200c00 */
[----:B-1----:R-:W-:Y:S02]  /*1230*/  SHF.R.U32.HI R3, RZ, 0x8, R45 ;  /* 0x00000008ff037819 */ /* 0x002fe4000001162d */
[----:B--2---:R-:W-:Y:S02]  /*1240*/  SHF.R.U32.HI R2, RZ, 0x8, R47 ;  /* 0x00000008ff027819 */ /* 0x004fe4000001162f */
[----:B------:R-:W-:Y:S02]  /*1250*/  LOP3.LUT R3, R3, 0xff, RZ, 0xc0, !PT ;  /* 0x000000ff03037812 */ /* 0x000fe400078ec0ff */
[----:B------:R-:W-:Y:S02]  /*1260*/  LOP3.LUT R2, R2, 0xff, RZ, 0xc0, !PT ;  /* 0x000000ff02027812 */ /* 0x000fe400078ec0ff */
[----:B------:R-:W-:Y:S02]  /*1270*/  SHF.R.U32.HI R44, RZ, 0x10, R44 ;  /* 0x00000010ff2c7819 */ /* 0x000fe4000001162c */
[----:B------:R-:W-:-:S02]  /*1280*/  IADD3 R100, R2, -0x80, RZ ;  /* 0xffffff8002647810 */ /* 0x000fc40007ffe0ff */
[----:B------:R-:W-:Y:S02]  /*1290*/  IADD3 R3, R3, -0x80, RZ ;  /* 0xffffff8003037810 */ /* 0x000fe40007ffe0ff */
[----:B---3--:R-:W-:Y:S02]  /*12a0*/  LOP3.LUT R2, R48, 0xff, RZ, 0xc0, !PT ;  /* 0x000000ff30027812 */ /* 0x008fe400078ec0ff */
[----:B------:R-:W-:Y:S01]  /*12b0*/  LOP3.LUT R44, R44, 0xff, RZ, 0xc0, !PT ;  /* 0x000000ff2c2c7812 */ /* 0x000fe200078ec0ff */
[----:B------:R1:W2:Y:S01]  /*12c0*/  I2F.F16 R80, R3 ;  /* 0x0000000300507306 */ /* 0x0002a20000200c00 */
[----:B------:R-:W-:Y:S02]  /*12d0*/  IADD3 R2, R2, -0x80, RZ ;  /* 0xffffff8002027810 */ /* 0x000fe40007ffe0ff */
[----:B------:R-:W-:Y:S02]  /*12e0*/  IADD3 R44, R44, -0x80, RZ ;  /* 0xffffff802c2c7810 */ /* 0x000fe40007ffe0ff */
[----:B-1----:R-:W-:-:S03]  /*12f0*/  LOP3.LUT R3, R49, 0xff, RZ, 0xc0, !PT ;  /* 0x000000ff31037812 */ /* 0x002fc600078ec0ff */
[----:B------:R1:W3:Y:S01]  /*1300*/  I2F.F16 R78, R2 ;  /* 0x00000002004e7306 */ /* 0x0002e20000200c00 */
[----:B------:R-:W-:-:S07]  /*1310*/  IADD3 R3, R3, -0x80, RZ ;  /* 0xffffff8003037810 */ /* 0x000fce0007ffe0ff */
[----:B------:R0:W2:Y:S01]  /*1320*/  I2F.F16 R73, R44 ;  /* 0x0000002c00497306 */ /* 0x0000a20000200c00 */
[----:B-1----:R-:W-:-:S04]  /*1330*/  SHF.R.U32.HI R2, RZ, 0x8, R48 ;  /* 0x00000008ff027819 */ /* 0x002fc80000011630 */
[----:B------:R-:W-:Y:S02]  /*1340*/  LOP3.LUT R2, R2, 0xff, RZ, 0xc0, !PT ;  /* 0x000000ff02027812 */ /* 0x000fe400078ec0ff */
[----:B0-----:R-:W-:Y:S01]  /*1350*/  LOP3.LUT R44, R50, 0xff, RZ, 0xc0, !PT ;  /* 0x000000ff322c7812 */ /* 0x001fe200078ec0ff */
[----:B------:R0:W1:Y:S01]  /*1360*/  I2F.F16 R77, R3 ;  /* 0x00000003004d7306 */ /* 0x0000620000200c00 */
[----:B------:R-:W-:Y:S02]  /*1370*/  LEA.HI R59, R45, 0xffffff80, RZ, 0x8 ;  /* 0xffffff802d3b7811 */ /* 0x000fe400078f40ff */
[----:B------:R-:W-:Y:S02]  /*1380*/  IADD3 R44, R44, -0x80, RZ ;  /* 0xffffff802c2c7810 */ /* 0x000fe40007ffe0ff */
[----:B------:R-:W-:Y:S02]  /*1390*/  SHF.R.U32.HI R45, RZ, 0x10, R45 ;  /* 0x00000010ff2d7819 */ /* 0x000fe4000001162d */
[----:B0-----:R-:W-:-:S02]  /*13a0*/  SHF.R.U32.HI R3, RZ, 0x8, R49 ;  /* 0x00000008ff037819 */ /* 0x001fc40000011631 */
[----:B------:R-:W-:Y:S01]  /*13b0*/  IADD3 R2, R2, -0x80, RZ ;  /* 0xffffff8002027810 */ /* 0x000fe20007ffe0ff */
[----:B------:R0:W1:Y:S01]  /*13c0*/  I2F.F16 R76, R44 ;  /* 0x0000002c004c7306 */ /* 0x0000620000200c00 */
[----:B------:R-:W-:Y:S02]  /*13d0*/  LOP3.LUT R3, R3, 0xff, RZ, 0xc0, !PT ;  /* 0x000000ff03037812 */ /* 0x000fe400078ec0ff */
[----:B------:R-:W-:Y:S02]  /*13e0*/  LOP3.LUT R45, R45, 0xff, RZ, 0xc0, !PT ;  /* 0x000000ff2d2d7812 */ /* 0x000fe400078ec0ff */
[----:B------:R-:W-:-:S03]  /*13f0*/  IADD3 R3, R3, -0x80, RZ ;  /* 0xffffff8003037810 */ /* 0x000fc60007ffe0ff */
[----:B------:R4:W1:Y:S01]  /*1400*/  I2F.F16 R82, R2 ;  /* 0x0000000200527306 */ /* 0x0008620000200c00 */
[----:B0-----:R-:W-:Y:S02]  /*1410*/  SHF.R.U32.HI R44, RZ, 0x8, R50 ;  /* 0x00000008ff2c7819 */ /* 0x001fe40000011632 */
[----:B------:R-:W-:Y:S02]  /*1420*/  LEA.HI R21, R49, 0xffffff80, RZ, 0x8 ;  /* 0xffffff8031157811 */ /* 0x000fe400078f40ff */
[----:B------:R-:W-:Y:S02]  /*1430*/  LEA.HI R61, R51, 0xffffff80, RZ, 0x8 ;  /* 0xffffff80333d7811 */ /* 0x000fe400078f40ff */
[----:B------:R-:W-:Y:S02]  /*1440*/  SHF.R.U32.HI R49, RZ, 0x10, R49 ;  /* 0x00000010ff317819 */ /* 0x000fe40000011631 */
[----:B----4-:R-:W-:Y:S02]  /*1450*/  LOP3.LUT R2, R4, 0xff, RZ, 0xc0, !PT ;  /* 0x000000ff04027812 */ /* 0x010fe400078ec0ff */
[----:B------:R-:W-:-:S02]  /*1460*/  LOP3.LUT R44, R44, 0xff, RZ, 0xc0, !PT ;  /* 0x000000ff2c2c7812 */ /* 0x000fc400078ec0ff */
[----:B------:R-:W-:Y:S01]  /*1470*/  IADD3 R45, R45, -0x80, RZ ;  /* 0xffffff802d2d7810 */ /* 0x000fe20007ffe0ff */
[----:B------:R0:W4:Y:S01]  /*1480*/  I2F.F16 R87, R3 ;  /* 0x0000000300577306 */ /* 0x0001220000200c00 */
[----:B------:R-:W-:Y:S02]  /*1490*/  IADD3 R102, R2, -0x80, RZ ;  /* 0xffffff8002667810 */ /* 0x000fe40007ffe0ff */
[----:B------:R-:W-:Y:S02]  /*14a0*/  LEA.HI R56, R48, 0xffffff80, RZ, 0x8 ;  /* 0xffffff8030387811 */ /* 0x000fe400078f40ff */
[----:B------:R-:W-:Y:S02]  /*14b0*/  LOP3.LUT R49, R49, 0xff, RZ, 0xc0, !PT ;  /* 0x000000ff31317812 */ /* 0x000fe400078ec0ff */
[----:B------:R-:W-:Y:S01]  /*14c0*/  IADD3 R44, R44, -0x80, RZ ;  /* 0xffffff802c2c7810 */ /* 0x000fe20007ffe0ff */
[----:B------:R3:W1:Y:S01]  /*14d0*/  I2F.F16 R0, R61 ;  /* 0x0000003d00007306 */ /* 0x0006620000200c00 */
[----:B0-----:R-:W0:Y:S01]  /*14e0*/  LDS.64 R2, [UR4+0x200] ;  /* 0x00020004ff027984 */ /* 0x001e220008000a00 */
[----:B------:R-:W-:-:S02]  /*14f0*/  LEA.HI R58, R46, 0xffffff80, RZ, 0x8 ;  /* 0xffffff802e3a7811 */ /* 0x000fc400078f40ff */
[----:B------:R-:W-:-:S04]  /*1500*/  SHF.R.U32.HI R48, RZ, 0x10, R48 ;  /* 0x00000010ff307819 */ /* 0x000fc80000011630 */
[----:B------:R2:W0:Y:S01]  /*1510*/  I2F.F16 R79, R45 ;  /* 0x0000002d004f7306 */ /* 0x0004220000200c00 */
[--C-:B---3--:R-:W-:Y:S02]  /*1520*/  SHF.R.U32.HI R61, RZ, 0x8, R46.reuse ;  /* 0x00000008ff3d7819 */ /* 0x108fe4000001162e */
[----:B------:R-:W-:Y:S02]  /*1530*/  SHF.R.U32.HI R46, RZ, 0x10, R46 ;  /* 0x00000010ff2e7819 */ /* 0x000fe4000001162e */
[----:B------:R-:W-:Y:S02]  /*1540*/  LOP3.LUT R8, R47, 0xff, RZ, 0xc0, !PT ;  /* 0x000000ff2f087812 */ /* 0x000fe400078ec0ff */
[----:B------:R-:W-:Y:S02]  /*1550*/  IADD3 R49, R49, -0x80, RZ ;  /* 0xffffff8031317810 */ /* 0x000fe40007ffe0ff */
[----:B--2---:R-:W-:Y:S01]  /*1560*/  LOP3.LUT R45, R51, 0xff, RZ, 0xc0, !PT ;  /* 0x000000ff332d7812 */ /* 0x004fe200078ec0ff */
[----:B------:R2:W3:Y:S01]  /*1570*/  I2F.F16 R104, R44 ;  /* 0x0000002c00687306 */ /* 0x0004e20000200c00 */
[----:B------:R-:W-:-:S02]  /*1580*/  LOP3.LUT R48, R48, 0xff, RZ, 0xc0, !PT ;  /* 0x000000ff30307812 */ /* 0x000fc400078ec0ff */
[----:B------:R-:W-:Y:S02]  /*1590*/  LOP3.LUT R46, R46, 0xff, RZ, 0xc0, !PT ;  /* 0x000000ff2e2e7812 */ /* 0x000fe400078ec0ff */
[----:B------:R-:W-:Y:S02]  /*15a0*/  IADD3 R45, R45, -0x80, RZ ;  /* 0xffffff802d2d7810 */ /* 0x000fe40007ffe0ff */
[----:B--2---:R-:W-:Y:S01]  /*15b0*/  LOP3.LUT R44, R7, 0xff, RZ, 0xc0, !PT ;  /* 0x000000ff072c7812 */ /* 0x004fe200078ec0ff */
[----:B------:R2:W0:Y:S01]  /*15c0*/  I2F.F16 R86, R49 ;  /* 0x0000003100567306 */ /* 0x0004220000200c00 */
[----:B------:R-:W-:Y:S02]  /*15d0*/  IADD3 R69, R8, -0x80, RZ ;  /* 0xffffff8008457810 */ /* 0x000fe40007ffe0ff */
[----:B------:R-:W-:Y:S02]  /*15e0*/  LEA.HI R8, R50, 0xffffff80, RZ, 0x8 ;  /* 0xffffff8032087811 */ /* 0x000fe400078f40ff */
[----:B------:R-:W-:-:S02]  /*15f0*/  IADD3 R48, R48, -0x80, RZ ;  /* 0xffffff8030307810 */ /* 0x000fc40007ffe0ff */
[----:B------:R-:W-:Y:S01]  /*1600*/  IADD3 R46, R46, -0x80, RZ ;  /* 0xffffff802e2e7810 */ /* 0x000fe20007ffe0ff */
[----:B------:R4:W0:Y:S01]  /*1610*/  I2F.F16 R75, R45 ;  /* 0x0000002d004b7306 */ /* 0x0008220000200c00 */
[----:B--2---:R-:W-:Y:S02]  /*1620*/  IADD3 R49, R44, -0x80, RZ ;  /* 0xffffff802c317810 */ /* 0x004fe40007ffe0ff */
[----:B------:R-:W-:Y:S02]  /*1630*/  SHF.R.U32.HI R50, RZ, 0x10, R50 ;  /* 0x00000010ff327819 */ /* 0x000fe40000011632 */
[----:B------:R-:W-:Y:S02]  /*1640*/  LOP3.LUT R44, R24, 0xff, RZ, 0xc0, !PT ;  /* 0x000000ff182c7812 */ /* 0x000fe400078ec0ff */
[----:B------:R-:W-:Y:S02]  /*1650*/  LOP3.LUT R61, R61, 0xff, RZ, 0xc0, !PT ;  /* 0x000000ff3d3d7812 */ /* 0x000fe400078ec0ff */
[----:B----4-:R-:W-:Y:S01]  /*1660*/  LOP3.LUT R45, R5, 0xff, RZ, 0xc0, !PT ;  /* 0x000000ff052d7812 */ /* 0x010fe200078ec0ff */
[----:B------:R2:W4:Y:S01]  /*1670*/  I2F.F16 R81, R48 ;  /* 0x0000003000517306 */ /* 0x0005220000200c00 */
[----:B------:R-:W-:-:S02]  /*1680*/  LOP3.LUT R50, R50, 0xff, RZ, 0xc0, !PT ;  /* 0x000000ff32327812 */ /* 0x000fc400078ec0ff */
[----:B------:R-:W-:Y:S02]  /*1690*/  LEA.HI R57, R47, 0xffffff80, RZ, 0x8 ;  /* 0xffffff802f397811 */ /* 0x000fe400078f40ff */
[----:B------:R-:W-:-:S03]  /*16a0*/  IADD3 R45, R45, -0x80, RZ ;  /* 0xffffff802d2d7810 */ /* 0x000fc60007ffe0ff */
[----:B------:R1:W0:Y:S01]  /*16b0*/  I2F.F16 R83, R46 ;  /* 0x0000002e00537306 */ /* 0x0002220000200c00 */
[----:B--2---:R-:W-:Y:S02]  /*16c0*/  IADD3 R48, R44, -0x80, RZ ;  /* 0xffffff802c307810 */ /* 0x004fe40007ffe0ff */
[----:B------:R-:W-:Y:S02]  /*16d0*/  SHF.R.U32.HI R44, RZ, 0x8, R51 ;  /* 0x00000008ff2c7819 */ /* 0x000fe40000011633 */
[----:B------:R-:W-:Y:S02]  /*16e0*/  SHF.R.U32.HI R47, RZ, 0x10, R47 ;  /* 0x00000010ff2f7819 */ /* 0x000fe4000001162f */
[----:B------:R-:W-:Y:S02]  /*16f0*/  SHF.R.U32.HI R51, RZ, 0x10, R51 ;  /* 0x00000010ff337819 */ /* 0x000fe40000011633 */
[----:B-1----:R-:W-:Y:S02]  /*1700*/  LOP3.LUT R46, R6, 0xff, RZ, 0xc0, !PT ;  /* 0x000000ff062e7812 */ /* 0x002fe400078ec0ff */
[----:B------:R-:W-:Y:S01]  /*1710*/  IADD3 R61, R61, -0x80, RZ ;  /* 0xffffff803d3d7810 */ /* 0x000fe20007ffe0ff */
[----:B------:R1:W2:Y:S01]  /*1720*/  I2F.F16 R85, R45 ;  /* 0x0000002d00557306 */ /* 0x0002a20000200c00 */
[----:B------:R-:W-:-:S02]  /*1730*/  IADD3 R103, R50, -0x80, RZ ;  /* 0xffffff8032677810 */ /* 0x000fc40007ffe0ff */
[----:B------:R-:W-:Y:S02]  /*1740*/  IADD3 R50, R46, -0x80, RZ ;  /* 0xffffff802e327810 */ /* 0x000fe40007ffe0ff */
[----:B------:R-:W-:Y:S02]  /*1750*/  LOP3.LUT R47, R47, 0xff, RZ, 0xc0, !PT ;  /* 0x000000ff2f2f7812 */ /* 0x000fe400078ec0ff */
[----:B------:R-:W-:Y:S01]  /*1760*/  LOP3.LUT R46, R25, 0xff, RZ, 0xc0, !PT ;  /* 0x000000ff192e7812 */ /* 0x000fe200078ec0ff */
[----:B------:R3:W0:Y:S01]  /*1770*/  I2F.F16 R84, R61 ;  /* 0x0000003d00547306 */ /* 0x0006220000200c00 */
[----:B------:R-:W-:Y:S02]  /*1780*/  @!P0 PRMT R89, R89, 0x7610, R54 ;  /* 0x0000761059598816 */ /* 0x000fe40000000036 */
[----:B------:R-:W-:Y:S02]  /*1790*/  LOP3.LUT R44, R44, 0xff, RZ, 0xc0, !PT ;  /* 0x000000ff2c2c7812 */ /* 0x000fe400078ec0ff */
[----:B-1----:R-:W-:-:S02]  /*17a0*/  LOP3.LUT R45, R51, 0xff, RZ, 0xc0, !PT ;  /* 0x000000ff332d7812 */ /* 0x002fc400078ec0ff */
[----:B------:R-:W-:Y:S02]  /*17b0*/  LEA.HI R68, R4, 0xffffff80, RZ, 0x8 ;  /* 0xffffff8004447811 */ /* 0x000fe400078f40ff */
[----:B------:R-:W-:Y:S02]  /*17c0*/  LEA.HI R67, R5, 0xffffff80, RZ, 0x8 ;  /* 0xffffff8005437811 */ /* 0x000fe400078f40ff */
[----:B------:R-:W-:Y:S02]  /*17d0*/  LEA.HI R66, R6, 0xffffff80, RZ, 0x8 ;  /* 0xffffff8006427811 */ /* 0x000fe400078f40ff */
[----:B------:R-:W-:Y:S02]  /*17e0*/  LEA.HI R65, R7, 0xffffff80, RZ, 0x8 ;  /* 0xffffff8007417811 */ /* 0x000fe400078f40ff */
[----:B------:R-:W-:Y:S02]  /*17f0*/  LEA.HI R64, R24, 0xffffff80, RZ, 0x8 ;  /* 0xffffff8018407811 */ /* 0x000fe400078f40ff */
[----:B------:R-:W-:-:S02]  /*1800*/  LEA.HI R63, R25, 0xffffff80, RZ, 0x8 ;  /* 0xffffff80193f7811 */ /* 0x000fc400078f40ff */
[----:B------:R-:W-:Y:S02]  /*1810*/  LEA.HI R62, R26, 0xffffff80, RZ, 0x8 ;  /* 0xffffff801a3e7811 */ /* 0x000fe400078f40ff */
[----:B---3--:R-:W-:Y:S02]  /*1820*/  LEA.HI R61, R27, 0xffffff80, RZ, 0x8 ;  /* 0xffffff801b3d7811 */ /* 0x008fe400078f40ff */
[----:B------:R-:W-:Y:S02]  /*1830*/  IADD3 R47, R47, -0x80, RZ ;  /* 0xffffff802f2f7810 */ /* 0x000fe40007ffe0ff */
[----:B------:R-:W-:Y:S02]  /*1840*/  @!P0 IADD3 R93, R105, R96, RZ ;  /* 0x00000060695d8210 */ /* 0x000fe40007ffe0ff */
[----:B------:R-:W-:Y:S02]  /*1850*/  @!P0 PRMT R91, R54, 0x7610, R91 ;  /* 0x00007610365b8816 */ /* 0x000fe4000000005b */
[----:B------:R-:W-:-:S02]  /*1860*/  IADD3 R46, R46, -0x80, RZ ;  /* 0xffffff802e2e7810 */ /* 0x000fc40007ffe0ff */
[C---:B------:R-:W-:Y:S02]  /*1870*/  @!P0 PRMT R90, R55.reuse, 0x7610, R90 ;  /* 0x00007610375a8816 */ /* 0x040fe4000000005a */
[----:B------:R-:W-:Y:S02]  /*1880*/  @!P0 PRMT R89, R55, 0x7632, R89 ;  /* 0x0000763237598816 */ /* 0x000fe40000000059 */
[----:B------:R-:W-:Y:S02]  /*1890*/  IADD3 R44, R44, -0x80, RZ ;  /* 0xffffff802c2c7810 */ /* 0x000fe40007ffe0ff */
[----:B------:R-:W-:Y:S02]  /*18a0*/  IADD3 R45, R45, -0x80, RZ ;  /* 0xffffff802d2d7810 */ /* 0x000fe40007ffe0ff */
[----:B------:R-:W-:Y:S01]  /*18b0*/  ISETP.NE.AND P0, PT, R98, RZ, PT ;  /* 0x000000ff6200720c */ /* 0x000fe20003f05270 */
[----:B------:R-:W1:Y:S08]  /*18c0*/  I2F.F16 R60, R60 ;  /* 0x0000003c003c7306 */ /* 0x000e700000200c00 */
[----:B------:R-:W3:Y:S08]  /*18d0*/  I2F.F16 R59, R59 ;  /* 0x0000003b003b7306 */ /* 0x000ef00000200c00 */
        /* <DEDUP_REMOVED lines=22> */
[----:B------:R0:W1:Y:S08]  /*1a40*/  I2F.F16 R51, R44 ;  /* 0x0000002c00337306 */ /* 0x0000700000200c00 */
[----:B------:R1:W1:Y:S01]  /*1a50*/  I2F.F16 R55, R45 ;  /* 0x0000002d00377306 */ /* 0x0002620000200c00 */
[----:B------:R-:W-:Y:S01]  /*1a60*/  LOP3.LUT R111, R26, 0xff, RZ, 0xc0, !PT ;  /* 0x000000ff1a6f7812 */ /* 0x000fe200078ec0ff */
[----:B0-----:R-:W-:-:S02]  /*1a70*/  HADD2.F32 R107, -RZ, R2.H0_H0 ;  /* 0x20000002ff6b7230 */ /* 0x001fc40000004100 */
[----:B------:R-:W-:Y:S01]  /*1a80*/  HADD2.F32 R106, -RZ, R2.H1_H1 ;  /* 0x30000002ff6a7230 */ /* 0x000fe20000004100 */
[----:B------:R-:W-:Y:S01]  /*1a90*/  IADD3 R111, R111, -0x80, RZ ;  /* 0xffffff806f6f7810 */ /* 0x000fe20007ffe0ff */
[----:B------:R-:W-:Y:S01]  /*1aa0*/  HADD2.F32 R105, -RZ, R3.H0_H0 ;  /* 0x20000003ff697230 */ /* 0x000fe20000004100 */
[----:B--234-:R-:W-:Y:S06]  /*1ab0*/  @!P0 BRA `(.L_x_1821) ;  /* 0x0000000400688947 */ /* 0x01cfec0003800000 */
[----:B-1----:R-:W0:Y:S01]  /*1ac0*/  LDS.64 R44, [UR4] ;  /* 0x00000004ff2c7984 */ /* 0x002e220008000a00 */
        /* <DEDUP_REMOVED lines=8> */
[----:B------:R-:W-:Y:S02]  /*1b50*/  HADD2.F32 R114, -RZ, R57.H0_H0 ;  /* 0x20000039ff727230 */ /* 0x000fe40000004100 */
[--C-:B0-----:R-:W-:Y:S02]  /*1b60*/  HADD2.F32 R109, -RZ, R44.reuse.H0_H0 ;  /* 0x2000002cff6d7230 */ /* 0x101fe40000004100 */
[----:B------:R-:W-:-:S03]  /*1b70*/  HADD2.F32 R44, -RZ, R44.H1_H1 ;  /* 0x3000002cff2c7230 */ /* 0x000fc60000004100 */
[----:B------:R-:W-:Y:S01]  /*1b80*/  FFMA.FTZ R2, R2, R109, RZ ;  /* 0x0000006d02027223 */ /* 0x000fe200000100ff */
[C---:B------:R-:W-:Y:S01]  /*1b90*/  FFMA.FTZ R115, R109.reuse, R112, RZ ;  /* 0x000000706d737223 */ /* 0x040fe200000100ff */
[C---:B------:R-:W-:Y:S01]  /*1ba0*/  FFMA.FTZ R108, R109.reuse, R108, RZ ;  /* 0x0000006c6d6c7223 */ /* 0x040fe200000100ff */
[----:B------:R-:W-:Y:S01]  /*1bb0*/  FFMA.FTZ R110, R109, R110, RZ ;  /* 0x0000006e6d6e7223 */ /* 0x000fe200000100ff */
[----:B------:R-:W-:Y:S02]  /*1bc0*/  HADD2.F32 R109, -RZ, R80.H0_H0 ;  /* 0x20000050ff6d7230 */ /* 0x000fe40000004100 */
[----:B------:R-:W-:Y:S01]  /*1bd0*/  FFMA.FTZ R113, R113, R44, R2 ;  /* 0x0000002c71717223 */ /* 0x000fe20000010002 */
[C---:B------:R-:W-:Y:S01]  /*1be0*/  FFMA.FTZ R117, R44.reuse, R117, R108 ;  /* 0x000000752c757223 */ /* 0x040fe2000001006c */
[C---:B------:R-:W-:Y:S01]  /*1bf0*/  FFMA.FTZ R119, R44.reuse, R119, R110 ;  /* 0x000000772c777223 */ /* 0x040fe2000001006e */
[----:B------:R-:W-:Y:S02]  /*1c00*/  HADD2.F32 R2, -RZ, R45.H0_H0 ;  /* 0x2000002dff027230 */ /* 0x000fe40000004100 */
[----:B------:R-:W-:Y:S01]  /*1c10*/  FFMA.FTZ R109, R44, R109, R115 ;  /* 0x0000006d2c6d7223 */ /* 0x000fe20000010073 */
[----:B------:R-:W-:-:S02]  /*1c20*/  HADD2.F32 R44, -RZ, R79.H0_H0 ;  /* 0x2000004fff2c7230 */ /* 0x000fc40000004100 */
[----:B------:R-:W-:Y:S02]  /*1c30*/  HADD2.F32 R108, -RZ, R73.H0_H0 ;  /* 0x20000049ff6c7230 */ /* 0x000fe40000004100 */
        /* <DEDUP_REMOVED lines=9> */
[----:B-1----:R-:W-:Y:S02]  /*1cd0*/  HADD2.F32 R2, -RZ, R46.H0_H0 ;  /* 0x2000002eff027230 */ /* 0x002fe40000004100 */
[----:B------:R-:W-:Y:S01]  /*1ce0*/  FFMA.FTZ R113, R44, R45, R113 ;  /* 0x0000002d2c717223 */ /* 0x000fe20000010071 */
[----:B------:R-:W-:Y:S02]  /*1cf0*/  HADD2.F32 R44, -RZ, R78.H0_H0 ;  /* 0x2000004eff2c7230 */ /* 0x000fe40000004100 */
[C---:B------:R-:W-:Y:S01]  /*1d00*/  FFMA.FTZ R109, R45.reuse, R108, R110 ;  /* 0x0000006c2d6d7223 */ /* 0x040fe2000001006e */
[----:B------:R-:W-:Y:S02]  /*1d10*/  HADD2.F32 R110, -RZ, R58.H0_H0 ;  /* 0x2000003aff6e7230 */ /* 0x000fe40000004100 */
[----:B------:R-:W-:Y:S01]  /*1d20*/  FFMA.FTZ R119, R45, R114, R119 ;  /* 0x000000722d777223 */ /* 0x000fe20000010077 */
[----:B------:R-:W-:-:S02]  /*1d30*/  HADD2.F32 R108, -RZ, R77.H0_H0 ;  /* 0x2000004dff6c7230 */ /* 0x000fc40000004100 */
[----:B------:R-:W-:Y:S01]  /*1d40*/  FFMA.FTZ R44, R44, R2, R113 ;  /* 0x000000022c2c7223 */ /* 0x000fe20000010071 */
[----:B------:R-:W-:Y:S02]  /*1d50*/  HADD2.F32 R46, -RZ, R46.H1_H1 ;  /* 0x3000002eff2e7230 */ /* 0x000fe40000004100 */
        /* <DEDUP_REMOVED lines=30> */
[----:B------:R-:W-:Y:S02]  /*1f40*/  HADD2.F32 R45, -RZ, R91.H0_H0 ;  /* 0x2000005bff2d7230 */ /* 0x000fe40000004100 */
[----:B------:R-:W-:Y:S01]  /*1f50*/  FFMA.FTZ R46, R47, R46, R108 ;  /* 0x0000002e2f2e7223 */ /* 0x000fe2000001006c */
[----:B------:R-:W-:-:S02]  /*1f60*/  HADD2.F32 R109, -RZ, R89.H1_H1 ;  /* 0x30000059ff6d7230 */ /* 0x000fc40000004100 */
[----:B------:R-:W-:Y:S01]  /*1f70*/  FFMA.FTZ R2, R47, R2, R112 ;  /* 0x000000022f027223 */ /* 0x000fe20000010070 */
[----:B------:R-:W-:Y:S02]  /*1f80*/  HADD2.F32 R113, -RZ, R90.H0_H0 ;  /* 0x2000005aff717230 */ /* 0x000fe40000004100 */
[----:B------:R-:W-:Y:S01]  /*1f90*/  FMUL.FTZ R44, R44, R45 ;  /* 0x0000002d2c2c7220 */ /* 0x000fe20000410000 */
[----:B------:R-:W-:Y:S02]  /*1fa0*/  HADD2.F32 R115, -RZ, R89.H0_H0 ;  /* 0x20000059ff737230 */ /* 0x000fe40000004100 */
        /* <DEDUP_REMOVED lines=11> */
.L_x_1821:
[----:B------:R-:W-:Y:S05]  /*2060*/  @!P1 BRA `(.L_x_1822) ;  /* 0x0000000400689947 */ /* 0x000fea0003800000 */
[----:B-1----:R-:W0:Y:S01]  /*2070*/  LDS.64 R44, [UR4+0x80] ;  /* 0x00008004ff2c7984 */ /* 0x002e220008000a00 */
[----:B------:R-:W-:Y:S02]  /*2080*/  HADD2.F32 R2, -RZ, R72.H0_H0 ;  /* 0x20000048ff027230 */ /* 0x000fe40000004100 */
[----:B------:R-:W-:Y:S01]  /*2090*/  HADD2.F32 R108, -RZ, R71.H0_H0 ;  /* 0x20000047ff6c7230 */ /* 0x000fe20000004100 */
[----:B------:R-:W1:Y:S01]  /*20a0*/  LDS.64 R46, [UR4+0x88] ;  /* 0x00008804ff2e7984 */ /* 0x000e620008000a00 */
[----:B------:R-:W-:Y:S02]  /*20b0*/  HADD2.F32 R109, -RZ, R70.H0_H0 ;  /* 0x20000046ff6d7230 */ /* 0x000fe40000004100 */
[----:B------:R-:W-:Y:S02]  /*20c0*/  HADD2.F32 R110, -RZ, R69.H0_H0 ;  /* 0x20000045ff6e7230 */ /* 0x000fe40000004100 */
[----:B------:R-:W-:Y:S02]  /*20d0*/  HADD2.F32 R112, -RZ, R74.H0_H0 ;  /* 0x2000004aff707230 */ /* 0x000fe40000004100 */
[----:B0-----:R-:W-:-:S02]  /*20e0*/  HADD2.F32 R113, -RZ, R44.H0_H0 ;  /* 0x2000002cff717230 */ /* 0x001fc40000004100 */
[----:B------:R-:W-:-:S03]  /*20f0*/  HADD2.F32 R44, -RZ, R44.H1_H1 ;  /* 0x3000002cff2c7230 */ /* 0x000fc60000004100 */
[-C--:B------:R-:W-:Y:S01]  /*2100*/  FFMA.FTZ R115, R2, R113.reuse, RZ ;  /* 0x0000007102737223 */ /* 0x080fe200000100ff */
[-C--:B------:R-:W-:Y:S01]  /*2110*/  FFMA.FTZ R117, R108, R113.reuse, RZ ;  /* 0x000000716c757223 */ /* 0x080fe200000100ff */
[-C--:B------:R-:W-:Y:S01]  /*2120*/  FFMA.FTZ R109, R109, R113.reuse, RZ ;  /* 0x000000716d6d7223 */ /* 0x080fe200000100ff */
[----:B------:R-:W-:Y:S01]  /*2130*/  FFMA.FTZ R113, R110, R113, RZ ;  /* 0x000000716e717223 */ /* 0x000fe200000100ff */
        /* <DEDUP_REMOVED lines=10> */
[----:B------:R-:W-:Y:S02]  /*21e0*/  HADD2.F32 R112, -RZ, R83.H0_H0 ;  /* 0x20000053ff707230 */ /* 0x000fe40000004100 */
[-C--:B------:R-:W-:Y:S01]  /*21f0*/  FFMA.FTZ R44, R108, R2.reuse, R115 ;  /* 0x000000026c2c7223 */ /* 0x080fe20000010073 */
[----:B------:R-:W-:Y:S02]  /*2200*/  HADD2.F32 R45, -RZ, R45.H1_H1 ;  /* 0x3000002dff2d7230 */ /* 0x000fe40000004100 */
[----:B------:R-:W-:Y:S01]  /*2210*/  FFMA.FTZ R108, R110, R2, R117 ;  /* 0x000000026e6c7223 */ /* 0x000fe20000010075 */
[----:B------:R-:W-:-:S02]  /*2220*/  HADD2.F32 R115, -RZ, R59.H0_H0 ;  /* 0x2000003bff737230 */ /* 0x000fc40000004100 */
[-C--:B------:R-:W-:Y:S01]  /*2230*/  FFMA.FTZ R110, R112, R2.reuse, R109 ;  /* 0x00000002706e7223 */ /* 0x080fe2000001006d */
[----:B------:R-:W-:Y:S02]  /*2240*/  HADD2.F32 R112, -RZ, R88.H0_H0 ;  /* 0x20000058ff707230 */ /* 0x000fe40000004100 */
[----:B------:R-:W-:Y:S02]  /*2250*/  HADD2.F32 R109, -RZ, R60.H0_H0 ;  /* 0x2000003cff6d7230 */ /* 0x000fe40000004100 */
[----:B------:R-:W-:Y:S02]  /*2260*/  HADD2.F32 R117, -RZ, R57.H0_H0 ;  /* 0x20000039ff757230 */ /* 0x000fe40000004100 */
[----:B------:R-:W-:Y:S01]  /*2270*/  FFMA.FTZ R112, R112, R2, R113 ;  /* 0x0000000270707223 */ /* 0x000fe20000010071 */
[-C--:B------:R-:W-:Y:S01]  /*2280*/  FFMA.FTZ R113, R115, R45.reuse, R108 ;  /* 0x0000002d73717223 */ /* 0x080fe2000001006c */
[----:B------:R-:W-:Y:S02]  /*2290*/  HADD2.F32 R115, -RZ, R58.H0_H0 ;  /* 0x2000003aff737230 */ /* 0x000fe40000004100 */
[----:B------:R-:W-:Y:S01]  /*22a0*/  FFMA.FTZ R109, R109, R45, R44 ;  /* 0x0000002d6d6d7223 */ /* 0x000fe2000001002c */
[----:B-1----:R-:W-:-:S02]  /*22b0*/  HADD2.F32 R2, -RZ, R46.H0_H0 ;  /* 0x2000002eff027230 */ /* 0x002fc40000004100 */
[----:B------:R-:W-:Y:S02]  /*22c0*/  HADD2.F32 R108, -RZ, R77.H0_H0 ;  /* 0x2000004dff6c7230 */ /* 0x000fe40000004100 */
        /* <DEDUP_REMOVED lines=36> */
[--C-:B------:R-:W-:Y:S02]  /*2510*/  HADD2.F32 R109, -RZ, R89.reuse.H1_H1 ;  /* 0x30000059ff6d7230 */ /* 0x100fe40000004100 */
[----:B------:R-:W-:Y:S01]  /*2520*/  FFMA.FTZ R2, R115, R47, R2 ;  /* 0x0000002f73027223 */ /* 0x000fe20000010002 */
[----:B------:R-:W-:Y:S02]  /*2530*/  HADD2.F32 R113, -RZ, R90.H0_H0 ;  /* 0x2000005aff717230 */ /* 0x000fe40000004100 */
[----:B------:R-:W-:Y:S01]  /*2540*/  FMUL.FTZ R44, R45, R44 ;  /* 0x0000002c2d2c7220 */ /* 0x000fe20000410000 */
[----:B------:R-:W-:Y:S02]  /*2550*/  HADD2.F32 R117, -RZ, R89.H0_H0 ;  /* 0x20000059ff757230 */ /* 0x000fe40000004100 */
        /* <DEDUP_REMOVED lines=11> */
.L_x_1822:
        /* <DEDUP_REMOVED lines=91> */
.L_x_1823:
        /* <DEDUP_REMOVED lines=91> */
.L_x_1824:
[----:B------:R-:W-:Y:S01]  /*3170*/  HADD2.F32 R109, -RZ, R3.H1_H1 ;  /* 0x30000003ff6d7230 */ /* 0x000fe20000004100 */
[----:B------:R-:W-:Y:S01]  /*3180*/  LOP3.LUT R44, R27, 0xff, RZ, 0xc0, !PT ;  /* 0x000000ff1b2c7812 */ /* 0x000fe200078ec0ff */
[----:B------:R-:W0:Y:S01]  /*3190*/  LDS.64 R2, [UR4+0x280] ;  /* 0x00028004ff027984 */ /* 0x000e220008000a00 */
[----:B------:R-:W-:Y:S01]  /*31a0*/  HADD2.F32 R112, -RZ, R69.H0_H0 ;  /* 0x20000045ff707230 */ /* 0x000fe20000004100 */
[----:B------:R2:W3:Y:S01]  /*31b0*/  I2F.F16 R46, R111 ;  /* 0x0000006f002e7306 */ /* 0x0004e20000200c00 */
[----:B------:R-:W-:Y:S01]  /*31c0*/  HADD2.F32 R72, -RZ, R72.H0_H0 ;  /* 0x20000048ff487230 */ /* 0x000fe20000004100 */
[----:B------:R-:W-:Y:S01]  /*31d0*/  IADD3 R47, R44, -0x80, RZ ;  /* 0xffffff802c2f7810 */ /* 0x000fe20007ffe0ff */
[----:B------:R-:W-:Y:S01]  /*31e0*/  HADD2.F32 R108, -RZ, R71.H0_H0 ;  /* 0x20000047ff6c7230 */ /* 0x000fe20000004100 */
[----:B-----5:R-:W-:Y:S01]  /*31f0*/  LEA.HI R69, R28, 0xffffff80, RZ, 0x8 ;  /* 0xffffff801c457811 */ /* 0x020fe200078f40ff */
[----:B------:R-:W-:Y:S02]  /*3200*/  HADD2.F32 R113, -RZ, R80.H0_H0 ;  /* 0x20000050ff717230 */ /* 0x000fe40000004100 */
[----:B------:R-:W-:Y:S01]  /*3210*/  FFMA.FTZ R80, R112, R107, RZ ;  /* 0x0000006b70507223 */ /* 0x000fe200000100ff */
[----:B------:R-:W-:-:S02]  /*3220*/  HADD2.F32 R71, -RZ, R74.H0_H0 ;  /* 0x2000004aff477230 */ /* 0x000fc40000004100 */
[----:B------:R-:W-:Y:S01]  /*3230*/  FFMA.FTZ R44, R72, R107, RZ ;  /* 0x0000006b482c7223 */ /* 0x000fe200000100ff */
[----:B--2---:R-:W-:Y:S01]  /*3240*/  HADD2.F32 R111, -RZ, R100.H0_H0 ;  /* 0x20000064ff6f7230 */ /* 0x004fe20000004100 */
[----:B------:R-:W2:Y:S01]  /*3250*/  I2F.F16 R47, R47 ;  /* 0x0000002f002f7306 */ /* 0x000ea20000200c00 */
[----:B------:R-:W-:Y:S02]  /*3260*/  HADD2.F32 R115, -RZ, R84.H0_H0 ;  /* 0x20000054ff737230 */ /* 0x000fe40000004100 */
[-C--:B-1----:R-:W-:Y:S01]  /*3270*/  FFMA.FTZ R45, R71, R106.reuse, R44 ;  /* 0x0000006a472d7223 */ /* 0x082fe2000001002c */
[----:B------:R-:W-:Y:S02]  /*3280*/  HADD2.F32 R84, -RZ, R79.H0_H0 ;  /* 0x2000004fff547230 */ /* 0x000fe40000004100 */
[----:B------:R-:W-:Y:S01]  /*3290*/  FFMA.FTZ R119, R111, R106, R80 ;  /* 0x0000006a6f777223 */ /* 0x000fe20000010050 */
[----:B------:R-:W-:Y:S01]  /*32a0*/  HADD2.F32 R80, -RZ, R73.H0_H0 ;  /* 0x20000049ff507230 */ /* 0x000fe20000004100 */
[----:B------:R-:W-:Y:S01]  /*32b0*/  LEA.HI R73, R30, 0xffffff80, RZ, 0x8 ;  /* 0xffffff801e497811 */ /* 0x000fe200078f40ff */
[----:B------:R-:W-:Y:S01]  /*32c0*/  HADD2.F32 R120, -RZ, R60.H0_H0 ;  /* 0x2000003cff787230 */ /* 0x000fe20000004100 */
[----:B------:R-:W1:Y:S01]  /*32d0*/  I2F.F16 R69, R69 ;  /* 0x0000004500457306 */ /* 0x000e620000200c00 */
[----:B------:R-:W-:-:S02]  /*32e0*/  HADD2.F32 R60, -RZ, R59.H0_H0 ;  /* 0x2000003bff3c7230 */ /* 0x000fc40000004100 */
[----:B------:R-:W-:Y:S01]  /*32f0*/  FFMA.FTZ R79, R80, R105, R45 ;  /* 0x00000069504f7223 */ /* 0x000fe2000001002d */
[----:B------:R-:W-:Y:S01]  /*3300*/  HADD2.F32 R110, -RZ, R70.H0_H0 ;  /* 0x20000046ff6e7230 */ /* 0x000fe20000004100 */
[----:B------:R-:W4:Y:S01]  /*3310*/  LDS.64 R44, [UR4+0x208] ;  /* 0x00020804ff2c7984 */ /* 0x000f220008000a00 */
[----:B------:R-:W-:Y:S01]  /*3320*/  FFMA.FTZ R70, R108, R107, RZ ;  /* 0x0000006b6c467223 */ /* 0x000fe200000100ff */
[----:B------:R-:W-:Y:S02]  /*3330*/  HADD2.F32 R116, -RZ, R58.H0_H0 ;  /* 0x2000003aff747230 */ /* 0x000fe40000004100 */
[----:B------:R-:W-:Y:S01]  /*3340*/  FFMA.FTZ R79, R120, R109, R79 ;  /* 0x0000006d784f7223 */ /* 0x000fe2000001004f */
[----:B------:R-:W-:Y:S01]  /*3350*/  FFMA.FTZ R74, R110, R107, RZ ;  /* 0x0000006b6e4a7223 */ /* 0x000fe200000100ff */
[----:B------:R3:W1:Y:S01]  /*3360*/  I2F.F16 R58, R73 ;  /* 0x00000049003a7306 */ /* 0x0006620000200c00 */
[----:B------:R-:W-:Y:S01]  /*3370*/  FFMA.FTZ R107, R113, R106, R70 ;  /* 0x0000006a716b7223 */ /* 0x000fe20000010046 */
[----:B------:R-:W-:-:S02]  /*3380*/  HADD2.F32 R88, -RZ, R88.H0_H0 ;  /* 0x20000058ff587230 */ /* 0x000fc40000004100 */
[----:B------:R-:W-:Y:S01]  /*3390*/  FFMA.FTZ R117, R115, R106, R74 ;  /* 0x0000006a73757223 */ /* 0x000fe2000001004a */
[----:B------:R-:W-:Y:S02]  /*33a0*/  HADD2.F32 R100, -RZ, R83.H0_H0 ;  /* 0x20000053ff647230 */ /* 0x000fe40000004100 */
[-C--:B------:R-:W-:Y:S01]  /*33b0*/  FFMA.FTZ R107, R84, R105.reuse, R107 ;  /* 0x00000069546b7223 */ /* 0x080fe2000001006b */
[----:B------:R-:W-:Y:S01]  /*33c0*/  HADD2.F32 R118, -RZ, R57.H0_H0 ;  /* 0x20000039ff767230 */ /* 0x000fe20000004100 */
[----:B------:R-:W-:Y:S01]  /*33d0*/  LEA.HI R83, R32, 0xffffff80, RZ, 0x8 ;  /* 0xffffff8020537811 */ /* 0x000fe200078f40ff */
[----:B------:R-:W-:Y:S01]  /*33e0*/  FFMA.FTZ R119, R88, R105, R119 ;  /* 0x0000006958777223 */ /* 0x000fe20000010077 */
[----:B------:R-:W-:Y:S01]  /*33f0*/  FFMA.FTZ R74, R60, R109, R107 ;  /* 0x0000006d3c4a7223 */ /* 0x000fe2000001006b */
[----:B------:R-:W-:Y:S01]  /*3400*/  FFMA.FTZ R117, R100, R105, R117 ;  /* 0x0000006964757223 */ /* 0x000fe20000010075 */
[--C-:B0-----:R-:W-:Y:S01]  /*3410*/  HADD2.F32 R59, -RZ, R2.reuse.H0_H0 ;  /* 0x20000002ff3b7230 */ /* 0x101fe20000004100 */
[----:B------:R-:W-:Y:S01]  /*3420*/  LEA.HI R105, R35, 0xffffff80, RZ, 0x8 ;  /* 0xffffff8023697811 */ /* 0x000fe200078f40ff */
[----:B------:R-:W-:-:S02]  /*3430*/  HADD2.F32 R2, -RZ, R2.H1_H1 ;  /* 0x30000002ff027230 */ /* 0x000fc40000004100 */
[----:B------:R-:W-:Y:S01]  /*3440*/  FFMA.FTZ R106, R116, R109, R117 ;  /* 0x0000006d746a7223 */ /* 0x000fe20000010075 */
[--C-:B---3--:R-:W-:Y:S02]  /*3450*/  HADD2.F32 R73, -RZ, R3.reuse.H0_H0 ;  /* 0x20000003ff497230 */ /* 0x108fe40000004100 */
[-C--:B------:R-:W-:Y:S01]  /*3460*/  FFMA.FTZ R108, R108, R59.reuse, RZ ;  /* 0x0000003b6c6c7223 */ /* 0x080fe200000100ff */
[-C--:B------:R-:W-:Y:S01]  /*3470*/  FFMA.FTZ R112, R112, R59.reuse, RZ ;  /* 0x0000003b70707223 */ /* 0x080fe200000100ff */
[----:B------:R-:W-:Y:S02]  /*3480*/  HADD2.F32 R3, -RZ, R3.H1_H1 ;  /* 0x30000003ff037230 */ /* 0x000fe40000004100 */
[-C--:B------:R-:W-:Y:S01]  /*3490*/  FFMA.FTZ R72, R72, R59.reuse, RZ ;  /* 0x0000003b48487223 */ /* 0x080fe200000100ff */
[-C--:B------:R-:W-:Y:S01]  /*34a0*/  FFMA.FTZ R113, R113, R2.reuse, R108 ;  /* 0x0000000271717223 */ /* 0x080fe2000001006c */
[----:B------:R-:W-:Y:S01]  /*34b0*/  FFMA.FTZ R110, R110, R59, RZ ;  /* 0x0000003b6e6e7223 */ /* 0x000fe200000100ff */
[-C--:B------:R-:W-:Y:S01]  /*34c0*/  FFMA.FTZ R111, R111, R2.reuse, R112 ;  /* 0x000000026f6f7223 */ /* 0x080fe20000010070 */
[-C--:B------:R-:W-:Y:S01]  /*34d0*/  FFMA.FTZ R71, R71, R2.reuse, R72 ;  /* 0x0000000247477223 */ /* 0x080fe20000010048 */
[-C--:B------:R-:W-:Y:S01]  /*34e0*/  FFMA.FTZ R113, R84, R73.reuse, R113 ;  /* 0x0000004954717223 */ /* 0x080fe20000010071 */
[----:B------:R-:W-:Y:S01]  /*34f0*/  FFMA.FTZ R115, R115, R2, R110 ;  /* 0x0000000273737223 */ /* 0x000fe2000001006e */
[-C--:B------:R-:W-:Y:S01]  /*3500*/  FFMA.FTZ R111, R88, R73.reuse, R111 ;  /* 0x00000049586f7223 */ /* 0x080fe2000001006f */
[----:B------:R-:W-:Y:S01]  /*3510*/  FFMA.FTZ R71, R80, R73, R71 ;  /* 0x0000004950477223 */ /* 0x000fe20000010047 */
[----:B------:R-:W-:Y:S01]  /*3520*/  FFMA.FTZ R84, R60, R3, R113 ;  /* 0x000000033c547223 */ /* 0x000fe20000010071 */
[--C-:B------:R-:W-:Y:S01]  /*3530*/  SHF.R.U32.HI R60, RZ, 0x8, R4.reuse ;  /* 0x00000008ff3c7819 */ /* 0x100fe20000011604 */
[----:B------:R-:W-:Y:S01]  /*3540*/  FFMA.FTZ R115, R100, R73, R115 ;  /* 0x0000004964737223 */ /* 0x000fe20000010073 */
[----:B------:R-:W-:Y:S01]  /*3550*/  LEA.HI R80, R34, 0xffffff80, RZ, 0x8 ;  /* 0xffffff8022507811 */ /* 0x000fe200078f40ff */
[----:B------:R-:W-:Y:S01]  /*3560*/  FFMA.FTZ R100, R118, R3, R111 ;  /* 0x0000000376647223 */ /* 0x000fe2000001006f */
[----:B------:R-:W-:Y:S01]  /*3570*/  LOP3.LUT R73, R60, 0xff, RZ, 0xc0, !PT ;  /* 0x000000ff3c497812 */ /* 0x000fe200078ec0ff */
[----:B------:R0:W3:Y:S01]  /*3580*/  I2F.F16 R59, R83 ;  /* 0x00000053003b7306 */ /* 0x0000e20000200c00 */
[--C-:B----4-:R-:W-:Y:S01]  /*3590*/  HADD2.F32 R2, -RZ, R44.reuse.H0_H0 ;  /* 0x2000002cff027230 */ /* 0x110fe20000004100 */
[----:B------:R-:W-:Y:S01]  /*35a0*/  SHF.R.U32.HI R4, RZ, 0x10, R4 ;  /* 0x00000010ff047819 */ /* 0x000fe20000011604 */
[----:B------:R-:W-:Y:S01]  /*35b0*/  HADD2.F32 R111, -RZ, R44.H1_H1 ;  /* 0x3000002cff6f7230 */ /* 0x000fe20000004100 */
[----:B------:R-:W-:Y:S01]  /*35c0*/  IADD3 R44, R73, -0x80, RZ ;  /* 0xffffff80492c7810 */ /* 0x000fe20007ffe0ff */
[----:B------:R-:W-:Y:S01]  /*35d0*/  FFMA.FTZ R114, R118, R109, R119 ;  /* 0x0000006d76727223 */ /* 0x000fe20000010077 */
[-C--:B------:R-:W-:Y:S01]  /*35e0*/  FFMA.FTZ R88, R116, R3.reuse, R115 ;  /* 0x0000000374587223 */ /* 0x080fe20000010073 */
[----:B------:R-:W-:Y:S01]  /*35f0*/  SHF.R.U32.HI R73, RZ, 0x8, R5 ;  /* 0x00000008ff497819 */ /* 0x000fe20000011605 */
[----:B------:R4:W1:Y:S01]  /*3600*/  I2F.F16 R60, R105 ;  /* 0x00000069003c7306 */ /* 0x0008620000200c00 */
[----:B0-----:R-:W-:Y:S01]  /*3610*/  FFMA.FTZ R83, R120, R3, R71 ;  /* 0x0000000378537223 */ /* 0x001fe20000010047 */
[----:B------:R-:W-:Y:S01]  /*3620*/  HADD2.F32 R3, -RZ, R45.H0_H0 ;  /* 0x2000002dff037230 */ /* 0x000fe20000004100 */
[----:B------:R-:W-:Y:S01]  /*3630*/  SHF.R.U32.HI R109, RZ, 0x10, R5 ;  /* 0x00000010ff6d7819 */ /* 0x000fe20000011605 */
[----:B------:R-:W-:Y:S01]  /*3640*/  HADD2.F32 R5, -RZ, R77.H0_H0 ;  /* 0x2000004dff057230 */ /* 0x000fe20000004100 */
[----:B------:R-:W-:Y:S01]  /*3650*/  LOP3.LUT R108, R73, 0xff, RZ, 0xc0, !PT ;  /* 0x000000ff496c7812 */ /* 0x000fe200078ec0ff */
[----:B------:R-:W-:Y:S01]  /*3660*/  HADD2.F32 R107, -RZ, R75.H0_H0 ;  /* 0x2000004bff6b7230 */ /* 0x000fe20000004100 */
[----:B------:R-:W-:Y:S01]  /*3670*/  LOP3.LUT R109, R109, 0xff, RZ, 0xc0, !PT ;  /* 0x000000ff6d6d7812 */ /* 0x000fe200078ec0ff */
[----:B------:R0:W1:Y:S01]  /*3680*/  I2F.F16 R71, R80 ;  /* 0x0000005000477306 */ /* 0x0000620000200c00 */
[----:B----4-:R-:W-:-:S02]  /*3690*/  HADD2.F32 R105, -RZ, R76.H0_H0 ;  /* 0x2000004cff697230 */ /* 0x010fc40000004100 */
[-C--:B------:R-:W-:Y:S01]  /*36a0*/  FFMA.FTZ R75, R5, R2.reuse, R74 ;  /* 0x00000002054b7223 */ /* 0x080fe2000001004a */
[-C--:B------:R-:W-:Y:S01]  /*36b0*/  FFMA.FTZ R113, R107, R2.reuse, R114 ;  /* 0x000000026b717223 */ /* 0x080fe20000010072 */
[----:B------:R-:W-:Y:S01]  /*36c0*/  IADD3 R76, R109, -0x80, RZ ;  /* 0xffffff806d4c7810 */ /* 0x000fe20007ffe0ff */
[----:B------:R-:W-:Y:S02]  /*36d0*/  HADD2.F32 R82, -RZ, R82.H0_H0 ;  /* 0x20000052ff527230 */ /* 0x000fe40000004100 */
[----:B------:R-:W-:Y:S01]  /*36e0*/  FFMA.FTZ R74, R105, R2, R106 ;  /* 0x00000002694a7223 */ /* 0x000fe2000001006a */
[----:B------:R-:W-:Y:S01]  /*36f0*/  HADD2.F32 R106, -RZ, R87.H0_H0 ;  /* 0x20000057ff6a7230 */ /* 0x000fe20000004100 */
[----:B------:R-:W-:Y:S01]  /*3700*/  LEA.HI R70, R29, 0xffffff80, RZ, 0x8 ;  /* 0xffffff801d467811 */ /* 0x000fe200078f40ff */
[----:B0-----:R-:W-:Y:S01]  /*3710*/  HADD2.F32 R80, -RZ, R45.H1_H1 ;  /* 0x3000002dff507230 */ /* 0x001fe20000004100 */
[----:B------:R-:W-:Y:S01]  /*3720*/  LOP3.LUT R45, R4, 0xff, RZ, 0xc0, !PT ;  /* 0x000000ff042d7812 */ /* 0x000fe200078ec0ff */
[----:B------:R-:W-:-:S02]  /*3730*/  HADD2.F32 R4, -RZ, R78.H0_H0 ;  /* 0x2000004eff047230 */ /* 0x000fc40000004100 */
[-C--:B------:R-:W-:Y:S01]  /*3740*/  FFMA.FTZ R75, R106, R111.reuse, R75 ;  /* 0x0000006f6a4b7223 */ /* 0x080fe2000001004b */
[----:B------:R-:W-:Y:S01]  /*3750*/  HADD2.F32 R109, -RZ, R104.H0_H0 ;  /* 0x20000068ff6d7230 */ /* 0x000fe20000004100 */
[----:B------:R-:W-:Y:S01]  /*3760*/  IADD3 R73, R45, -0x80, RZ ;  /* 0xffffff802d497810 */ /* 0x000fe20007ffe0ff */
[----:B------:R-:W-:Y:S01]  /*3770*/  HADD2.F32 R104, -RZ, R81.H0_H0 ;  /* 0x20000051ff687230 */ /* 0x000fe20000004100 */
[----:B------:R-:W-:Y:S01]  /*3780*/  IADD3 R45, R108, -0x80, RZ ;  /* 0xffffff806c2d7810 */ /* 0x000fe20007ffe0ff */
[----:B------:R-:W-:Y:S01]  /*3790*/  FFMA.FTZ R79, R4, R2, R79 ;  /* 0x00000002044f7223 */ /* 0x000fe2000001004f */
[----:B------:R-:W-:Y:S01]  /*37a0*/  SHF.R.U32.HI R2, RZ, 0x8, R6 ;  /* 0x00000008ff027819 */ /* 0x000fe20000011606 */
[-C--:B------:R-:W-:Y:S01]  /*37b0*/  FFMA.FTZ R77, R109, R111.reuse, R74 ;  /* 0x0000006f6d4d7223 */ /* 0x080fe2000001004a */
[----:B------:R-:W-:Y:S01]  /*37c0*/  SHF.R.U32.HI R108, RZ, 0x10, R6 ;  /* 0x00000010ff6c7819 */ /* 0x000fe20000011606 */
[----:B------:R-:W-:Y:S01]  /*37d0*/  HADD2.F32 R6, -RZ, R51.H0_H0 ;  /* 0x20000033ff067230 */ /* 0x000fe20000004100 */
[----:B------:R-:W-:Y:S01]  /*37e0*/  LOP3.LUT R78, R2, 0xff, RZ, 0xc0, !PT ;  /* 0x000000ff024e7812 */ /* 0x000fe200078ec0ff */
[----:B------:R-:W-:Y:S01]  /*37f0*/  FFMA.FTZ R79, R82, R111, R79 ;  /* 0x0000006f524f7223 */ /* 0x000fe2000001004f */
[----:B------:R-:W-:Y:S01]  /*3800*/  LOP3.LUT R87, R108, 0xff, RZ, 0xc0, !PT ;  /* 0x000000ff6c577812 */ /* 0x000fe200078ec0ff */
[----:B------:R-:W-:-:S02]  /*3810*/  HADD2.F32 R108, -RZ, R86.H0_H0 ;  /* 0x20000056ff6c7230 */ /* 0x000fc40000004100 */
[----:B------:R-:W-:Y:S01]  /*3820*/  FFMA.FTZ R2, R6, R111, R113 ;  /* 0x0000006f06027223 */ /* 0x000fe20000010071 */
[----:B------:R-:W-:Y:S01]  /*3830*/  HADD2.F32 R110, -RZ, R103.H0_H0 ;  /* 0x20000067ff6e7230 */ /* 0x000fe20000004100 */
[----:B------:R0:W4:Y:S01]  /*3840*/  I2F.F16 R51, R76 ;  /* 0x0000004c00337306 */ /* 0x0001220000200c00 */
[----:B------:R-:W-:Y:S01]  /*3850*/  HADD2.F32 R111, -RZ, R55.H0_H0 ;  /* 0x20000037ff6f7230 */ /* 0x000fe20000004100 */
[----:B------:R-:W-:Y:S01]  /*3860*/  IADD3 R74, R78, -0x80, RZ ;  /* 0xffffff804e4a7810 */ /* 0x000fe20007ffe0ff */
[-C--:B------:R-:W-:Y:S01]  /*3870*/  FFMA.FTZ R112, R104, R3.reuse, R79 ;  /* 0x0000000368707223 */ /* 0x080fe2000001004f */
[-C--:B------:R-:W-:Y:S01]  /*3880*/  FFMA.FTZ R78, R110, R3.reuse, R77 ;  /* 0x000000036e4e7223 */ /* 0x080fe2000001004d */
[--C-:B------:R-:W-:Y:S01]  /*3890*/  SHF.R.U32.HI R113, RZ, 0x8, R7.reuse ;  /* 0x00000008ff717819 */ /* 0x100fe20000011607 */
[----:B------:R-:W-:Y:S01]  /*38a0*/  FFMA.FTZ R86, R111, R3, R2 ;  /* 0x000000036f567223 */ /* 0x000fe20000010002 */
[----:B------:R-:W-:Y:S01]  /*38b0*/  SHF.R.U32.HI R7, RZ, 0x10, R7 ;  /* 0x00000010ff077819 */ /* 0x000fe20000011607 */
[----:B------:R-:W-:-:S02]  /*38c0*/  HADD2.F32 R115, -RZ, R8.H0_H0 ;  /* 0x20000008ff737230 */ /* 0x000fc40000004100 */
[----:B0-----:R-:W-:Y:S01]  /*38d0*/  FFMA.FTZ R76, R108, R3, R75 ;  /* 0x000000036c4c7223 */ /* 0x001fe2000001004b */
[----:B------:R-:W-:Y:S01]  /*38e0*/  LOP3.LUT R113, R113, 0xff, RZ, 0xc0, !PT ;  /* 0x000000ff71717812 */ /* 0x000fe200078ec0ff */
[----:B------:R-:W0:Y:S01]  /*38f0*/  LDS.64 R2, [UR4+0x288] ;  /* 0x00028804ff027984 */ /* 0x000e220008000a00 */
[----:B------:R-:W-:Y:S01]  /*3900*/  HADD2.F32 R8, -RZ, R91.H0_H0 ;  /* 0x2000005bff087230 */ /* 0x000fe20000004100 */
[--C-:B------:R-:W-:Y:S01]  /*3910*/  SHF.R.U32.HI R77, RZ, 0x8, R24.reuse ;  /* 0x00000008ff4d7819 */ /* 0x100fe20000011618 */
[----:B------:R-:W-:Y:S01]  /*3920*/  HADD2.F32 R117, -RZ, R0.H0_H0 ;  /* 0x20000000ff757230 */ /* 0x000fe20000004100 */
[----:B------:R-:W-:Y:S01]  /*3930*/  IADD3 R81, R113, -0x80, RZ ;  /* 0xffffff8071517810 */ /* 0x000fe20007ffe0ff */
[----:B------:R-:W-:Y:S01]  /*3940*/  HADD2.F32 R113, -RZ, R56.H0_H0 ;  /* 0x20000038ff717230 */ /* 0x000fe20000004100 */
[----:B------:R-:W-:Y:S01]  /*3950*/  LOP3.LUT R56, R7, 0xff, RZ, 0xc0, !PT ;  /* 0x000000ff07387812 */ /* 0x000fe200078ec0ff */
[----:B------:R-:W-:Y:S01]  /*3960*/  HADD2.F32 R7, -RZ, R21.H0_H0 ;  /* 0x20000015ff077230 */ /* 0x000fe20000004100 */
[----:B------:R-:W-:Y:S01]  /*3970*/  SHF.R.U32.HI R75, RZ, 0x10, R24 ;  /* 0x00000010ff4b7819 */ /* 0x000fe20000011618 */
[----:B------:R-:W-:Y:S01]  /*3980*/  UIADD3 UR4, UR4, 0x40, URZ ;  /* 0x0000004004047890 */ /* 0x000fe2000fffe03f */
[-C--:B------:R-:W-:Y:S01]  /*3990*/  FFMA.FTZ R21, R113, R80.reuse, R112 ;  /* 0x0000005071157223 */ /* 0x080fe20000010070 */
[----:B------:R2:W0:Y:S01]  /*39a0*/  I2F.F16 R24, R81 ;  /* 0x0000005100187306 */ /* 0x0004220000200c00 */
[----:B------:R-:W-:Y:S01]  /*39b0*/  FFMA.FTZ R112, R115, R80, R78 ;  /* 0x0000005073707223 */ /* 0x000fe2000001004e */
[----:B------:R-:W-:Y:S01]  /*39c0*/  IADD3 R79, R56, -0x80, RZ ;  /* 0xffffff80384f7810 */ /* 0x000fe20007ffe0ff */
[----:B------:R-:W-:Y:S01]  /*39d0*/  FMUL.FTZ R0, R21, R8 ;  /* 0x0000000815007220 */ /* 0x000fe20000410000 */
[----:B------:R-:W-:Y:S01]  /*39e0*/  FFMA.FTZ R21, R7, R80, R76 ;  /* 0x0000005007157223 */ /* 0x000fe2000001004c */
[----:B------:R-:W-:Y:S01]  /*39f0*/  LOP3.LUT R56, R75, 0xff, RZ, 0xc0, !PT ;  /* 0x000000ff4b387812 */ /* 0x000fe200078ec0ff */
[----:B------:R-:W-:Y:S01]  /*3a00*/  HADD2.F32 R76, -RZ, R89.H1_H1 ;  /* 0x30000059ff4c7230 */ /* 0x000fe20000004100 */
[----:B------:R-:W-:Y:S01]  /*3a10*/  LOP3.LUT R77, R77, 0xff, RZ, 0xc0, !PT ;  /* 0x000000ff4d4d7812 */ /* 0x000fe200078ec0ff */
[----:B------:R-:W-:-:S02]  /*3a20*/  HADD2.F32 R75, -RZ, R90.H0_H0 ;  /* 0x2000005aff4b7230 */ /* 0x000fc40000004100 */
[----:B--2---:R-:W-:Y:S01]  /*3a30*/  FFMA.FTZ R81, R117, R80, R86 ;  /* 0x0000005075517223 */ /* 0x004fe20000010056 */
[--C-:B------:R-:W-:Y:S01]  /*3a40*/  SHF.R.U32.HI R80, RZ, 0x8, R25.reuse ;  /* 0x00000008ff507819 */ /* 0x100fe20000011619 */
[----:B------:R-:W2:Y:S01]  /*3a50*/  I2F.F16 R70, R70 ;  /* 0x0000004600467306 */ /* 0x000ea20000200c00 */
[----:B------:R-:W-:Y:S01]  /*3a60*/  F2FP.F16.F32.PACK_AB R0, RZ, R0 ;  /* 0x00000000ff00723e */ /* 0x000fe200000000ff */
[----:B------:R-:W-:Y:S01]  /*3a70*/  FMUL.FTZ R112, R112, R75 ;  /* 0x0000004b70707220 */ /* 0x000fe20000410000 */
[----:B------:R-:W-:Y:S02]  /*3a80*/  SHF.R.U32.HI R25, RZ, 0x10, R25 ;  /* 0x00000010ff197819 */ /* 0x000fe40000011619 */
[----:B------:R-:W-:Y:S01]  /*3a90*/  IADD3 R86, R56, -0x80, RZ ;  /* 0xffffff8038567810 */ /* 0x000fe20007ffe0ff */
[----:B------:R-:W-:Y:S01]  /*3aa0*/  HADD2.F32 R56, -RZ, R89.H0_H0 ;  /* 0x20000059ff387230 */ /* 0x000fe20000004100 */
[----:B------:R-:W-:Y:S01]  /*3ab0*/  LOP3.LUT R103, R25, 0xff, RZ, 0xc0, !PT ;  /* 0x000000ff19677812 */ /* 0x000fe200078ec0ff */
[----:B------:R-:W-:Y:S01]  /*3ac0*/  HADD2 R25, R0.H0_H0, R12.H0_H0 ;  /* 0x2000000c00197230 */ /* 0x000fe20000000800 */
[----:B------:R-:W-:Y:S01]  /*3ad0*/  IADD3 R55, R87, -0x80, RZ ;  /* 0xffffff8057377810 */ /* 0x000fe20007ffe0ff */
[----:B------:R-:W1:Y:S01]  /*3ae0*/  I2F.F16 R44, R44 ;  /* 0x0000002c002c7306 */ /* 0x000e620000200c00 */
[----:B------:R-:W-:Y:S01]  /*3af0*/  IADD3 R87, R77, -0x80, RZ ;  /* 0xffffff804d577810 */ /* 0x000fe20007ffe0ff */
[----:B------:R-:W-:Y:S01]  /*3b00*/  FMUL.FTZ R77, R21, R76 ;  /* 0x0000004c154d7220 */ /* 0x000fe20000410000 */
[----:B------:R-:W-:Y:S01]  /*3b10*/  SHF.R.U32.HI R0, RZ, 0x8, R26 ;  /* 0x00000008ff007819 */ /* 0x000fe2000001161a */
[----:B------:R-:W-:Y:S01]  /*3b20*/  FMUL.FTZ R81, R81, R56 ;  /* 0x0000003851517220 */ /* 0x000fe20000410000 */
[----:B------:R-:W-:-:S02]  /*3b30*/  IADD3 R114, R103, -0x80, RZ ;  /* 0xffffff8067727810 */ /* 0x000fc40007ffe0ff */
[----:B------:R-:W-:Y:S01]  /*3b40*/  LOP3.LUT R0, R0, 0xff, RZ, 0xc0, !PT ;  /* 0x000000ff00007812 */ /* 0x000fe200078ec0ff */
[----:B------:R3:W1:Y:S01]  /*3b50*/  I2F.F16 R21, R86 ;  /* 0x0000005600157306 */ /* 0x0006620000200c00 */
[--C-:B0-----:R-:W-:Y:S01]  /*3b60*/  HADD2.F32 R121, -RZ, R2.reuse.H1_H1 ;  /* 0x30000002ff797230 */ /* 0x101fe20000004100 */
[----:B------:R-:W-:Y:S01]  /*3b70*/  LOP3.LUT R80, R80, 0xff, RZ, 0xc0, !PT ;  /* 0x000000ff50507812 */ /* 0x000fe200078ec0ff */
[--C-:B------:R-:W-:Y:S01]  /*3b80*/  HADD2.F32 R119, -RZ, R3.reuse.H0_H0 ;  /* 0x20000003ff777230 */ /* 0x100fe20000004100 */
[----:B------:R-:W-:Y:S01]  /*3b90*/  IADD3 R103, R0, -0x80, RZ ;  /* 0xffffff8000677810 */ /* 0x000fe20007ffe0ff */
[----:B------:R-:W-:Y:S01]  /*3ba0*/  HADD2.F32 R0, -RZ, R3.H1_H1 ;  /* 0x30000003ff007230 */ /* 0x000fe20000004100 */
[----:B------:R-:W-:Y:S02]  /*3bb0*/  SHF.R.U32.HI R26, RZ, 0x10, R26 ;  /* 0x00000010ff1a7819 */ /* 0x000fe4000001161a */
[----:B------:R0:W0:Y:S01]  /*3bc0*/  I2F.F16 R78, R87 ;  /* 0x00000057004e7306 */ /* 0x0000220000200c00 */
[----:B---3--:R-:W-:Y:S01]  /*3bd0*/  HADD2.F32 R86, -RZ, R2.H0_H0 ;  /* 0x20000002ff567230 */ /* 0x008fe20000004100 */
[----:B------:R-:W-:-:S02]  /*3be0*/  LOP3.LUT R2, R28, 0xff, RZ, 0xc0, !PT ;  /* 0x000000ff1c027812 */ /* 0x000fc400078ec0ff */
[----:B------:R-:W-:Y:S02]  /*3bf0*/  F2FP.F16.F32.PACK_AB R77, RZ, R77 ;  /* 0x0000004dff4d723e */ /* 0x000fe400000000ff */
[-C--:B------:R-:W-:Y:S01]  /*3c00*/  FFMA.FTZ R83, R4, R86.reuse, R83 ;  /* 0x0000005604537223 */ /* 0x080fe20000010053 */
[-C--:B------:R-:W-:Y:S01]  /*3c10*/  FFMA.FTZ R5, R5, R86.reuse, R84 ;  /* 0x0000005605057223 */ /* 0x080fe20000010054 */
[-C--:B------:R-:W-:Y:S01]  /*3c20*/  FFMA.FTZ R88, R105, R86.reuse, R88 ;  /* 0x0000005669587223 */ /* 0x080fe20000010058 */
[----:B------:R-:W-:Y:S01]  /*3c30*/  FFMA.FTZ R107, R107, R86, R100 ;  /* 0x000000566b6b7223 */ /* 0x000fe20000010064 */
[----:B------:R-:W-:Y:S01]  /*3c40*/  IADD3 R86, R2, -0x80, RZ ;  /* 0xffffff8002567810 */ /* 0x000fe20007ffe0ff */
[-C--:B------:R-:W-:Y:S01]  /*3c50*/  FFMA.FTZ R83, R82, R121.reuse, R83 ;  /* 0x0000007952537223 */ /* 0x080fe20000010053 */
[----:B------:R-:W3:Y:S01]  /*3c60*/  LDS.64 R2, [UR4+0x1d0] ;  /* 0x0001d004ff027984 */ /* 0x000ee20008000a00 */
        /* <DEDUP_REMOVED lines=11> */
[----:B------:R-:W-:Y:S01]  /*3d20*/  LOP3.LUT R0, R31, 0xff, RZ, 0xc0, !PT ;  /* 0x000000ff1f007812 */ /* 0x000fe200078ec0ff */
[----:B------:R-:W-:Y:S01]  /*3d30*/  HADD2 R77, R77.H0_H0, R12.H1_H1 ;  /* 0x3000000c4d4d7230 */ /* 0x000fe20000000800 */
[----:B------:R-:W-:Y:S01]  /*3d40*/  LOP3.LUT R6, R32, 0xff, RZ, 0xc0, !PT ;  /* 0x000000ff20067812 */ /* 0x000fe200078ec0ff */
[----:B------:R-:W0:Y:S01]  /*3d50*/  I2F.F16 R73, R73 ;  /* 0x0000004900497306 */ /* 0x000e220000200c00 */
[----:B------:R-:W-:Y:S01]  /*3d60*/  LOP3.LUT R4, R29, 0xff, RZ, 0xc0, !PT ;  /* 0x000000ff1d047812 */ /* 0x000fe200078ec0ff */
[----:B------:R-:W-:Y:S01]  /*3d70*/  FMUL.FTZ R113, R113, R8 ;  /* 0x0000000871717220 */ /* 0x000fe20000410000 */
[----:B------:R-:W-:Y:S01]  /*3d80*/  IADD3 R82, R0, -0x80, RZ ;  /* 0xffffff8000527810 */ /* 0x000fe20007ffe0ff */
[----:B------:R-:W-:Y:S01]  /*3d90*/  FMUL.FTZ R7, R7, R76 ;  /* 0x0000004c07077220 */ /* 0x000fe20000410000 */
[----:B------:R-:W-:Y:S01]  /*3da0*/  IADD3 R88, R6, -0x80, RZ ;  /* 0xffffff8006587810 */ /* 0x000fe20007ffe0ff */
[----:B------:R-:W-:Y:S01]  /*3db0*/  FMUL.FTZ R110, R110, R75 ;  /* 0x0000004b6e6e7220 */ /* 0x000fe20000410000 */
[--C-:B------:R-:W-:Y:S01]  /*3dc0*/  SHF.R.U32.HI R0, RZ, 0x8, R27.reuse ;  /* 0x00000008ff007819 */ /* 0x100fe2000001161b */
[----:B------:R-:W1:Y:S01]  /*3dd0*/  I2F.F16 R45, R45 ;  /* 0x0000002d002d7306 */ /* 0x000e620000200c00 */
[----:B------:R-:W-:Y:S01]  /*3de0*/  SHF.R.U32.HI R6, RZ, 0x10, R27 ;  /* 0x00000010ff067819 */ /* 0x000fe2000001161b */
[----:B------:R-:W-:Y:S01]  /*3df0*/  FMUL.FTZ R117, R117, R56 ;  /* 0x0000003875757220 */ /* 0x000fe20000410000 */
[----:B------:R-:W-:-:S02]  /*3e00*/  IADD3 R84, R4, -0x80, RZ ;  /* 0xffffff8004547810 */ /* 0x000fc40007ffe0ff */
[----:B------:R-:W-:Y:S02]  /*3e10*/  LOP3.LUT R4, R30, 0xff, RZ, 0xc0, !PT ;  /* 0x000000ff1e047812 */ /* 0x000fe400078ec0ff */
[----:B------:R-:W-:Y:S01]  /*3e20*/  LOP3.LUT R0, R0, 0xff, RZ, 0xc0, !PT ;  /* 0x000000ff00007812 */ /* 0x000fe200078ec0ff */
[----:B------:R-:W1:Y:S01]  /*3e30*/  I2F.F16 R74, R74 ;  /* 0x0000004a004a7306 */ /* 0x000e620000200c00 */
[----:B------:R-:W-:Y:S02]  /*3e40*/  LOP3.LUT R6, R6, 0xff, RZ, 0xc0, !PT ;  /* 0x000000ff06067812 */ /* 0x000fe400078ec0ff */
[----:B0-----:R-:W-:Y:S02]  /*3e50*/  IADD3 R87, R80, -0x80, RZ ;  /* 0xffffff8050577810 */ /* 0x001fe40007ffe0ff */
[----:B------:R-:W-:Y:S02]  /*3e60*/  LEA.HI R57, R31, 0xffffff80, RZ, 0x8 ;  /* 0xffffff801f397811 */ /* 0x000fe400078f40ff */
[----:B------:R-:W-:Y:S01]  /*3e70*/  LEA.HI R72, R33, 0xffffff80, RZ, 0x8 ;  /* 0xffffff8021487811 */ /* 0x000fe200078f40ff */
[----:B------:R-:W0:Y:S01]  /*3e80*/  I2F.F16 R55, R55 ;  /* 0x0000003700377306 */ /* 0x000e220000200c00 */
[----:B------:R-:W-:Y:S01]  /*3e90*/  F2FP.F16.F32.PACK_AB R112, RZ, R112 ;  /* 0x00000070ff70723e */ /* 0x000fe200000000ff */
[--C-:B---3--:R-:W-:Y:S01]  /*3ea0*/  HADD2.F32 R27, -RZ, R2.reuse.H0_H0 ;  /* 0x20000002ff1b7230 */ /* 0x108fe20000004100 */
[----:B------:R-:W-:Y:S01]  /*3eb0*/  F2FP.F16.F32.PACK_AB R80, RZ, R81 ;  /* 0x00000051ff50723e */ /* 0x000fe200000000ff */
[----:B------:R-:W-:Y:S01]  /*3ec0*/  HADD2.F32 R107, -RZ, R2.H1_H1 ;  /* 0x30000002ff6b7230 */ /* 0x000fe20000004100 */
[----:B------:R-:W-:Y:S01]  /*3ed0*/  IADD3 R83, R4, -0x80, RZ ;  /* 0xffffff8004537810 */ /* 0x000fe20007ffe0ff */
[--C-:B------:R-:W-:Y:S01]  /*3ee0*/  HADD2 R12, R112.H0_H0, R11.reuse.H0_H0 ;  /* 0x2000000b700c7230 */ /* 0x100fe20000000800 */
[----:B------:R-:W-:Y:S01]  /*3ef0*/  LOP3.LUT R26, R26, 0xff, RZ, 0xc0, !PT ;  /* 0x000000ff1a1a7812 */ /* 0x000fe200078ec0ff */
[----:B------:R-:W-:Y:S01]  /*3f00*/  HADD2 R80, R80.H0_H0, R11.H1_H1 ;  /* 0x3000000b50507230 */ /* 0x000fe20000000800 */
[----:B------:R-:W-:Y:S01]  /*3f10*/  IADD3 R0, R0, -0x80, RZ ;  /* 0xffffff8000007810 */ /* 0x000fe20007ffe0ff */
[----:B------:R-:W3:Y:S01]  /*3f20*/  I2F.F16 R57, R57 ;  /* 0x0000003900397306 */ /* 0x000ee20000200c00 */
[----:B------:R-:W-:Y:S01]  /*3f30*/  IADD3 R6, R6, -0x80, RZ ;  /* 0xffffff8006067810 */ /* 0x000fe20007ffe0ff */
[----:B------:R-:W0:Y:S01]  /*3f40*/  LDS.64 R4, [UR4+0x1d8] ;  /* 0x0001d804ff047984 */ /* 0x000e220008000a00 */
[----:B------:R-:W-:Y:S01]  /*3f50*/  IADD3 R26, R26, -0x80, RZ ;  /* 0xffffff801a1a7810 */ /* 0x000fe20007ffe0ff */
[----:B------:R-:W-:Y:S01]  /*3f60*/  HADD2.F32 R105, -RZ, R3.H0_H0 ;  /* 0x20000003ff697230 */ /* 0x000fe20000004100 */
[----:B------:R-:W-:-:S02]  /*3f70*/  F2FP.F16.F32.PACK_AB R7, RZ, R7 ;  /* 0x00000007ff07723e */ /* 0x000fc400000000ff */
[----:B------:R-:W-:Y:S01]  /*3f80*/  F2FP.F16.F32.PACK_AB R110, RZ, R110 ;  /* 0x0000006eff6e723e */ /* 0x000fe200000000ff */
[----:B------:R-:W0:Y:S01]  /*3f90*/  I2F.F16 R72, R72 ;  /* 0x0000004800487306 */ /* 0x000e220000200c00 */
[----:B------:R-:W-:Y:S01]  /*3fa0*/  F2FP.F16.F32.PACK_AB R117, RZ, R117 ;  /* 0x00000075ff75723e */ /* 0x000fe200000000ff */
[----:B------:R-:W-:Y:S01]  /*3fb0*/  HADD2 R100, R7.H0_H0, R10.H1_H1 ;  /* 0x3000000a07647230 */ /* 0x000fe20000000800 */
[----:B------:R-:W-:Y:S02]  /*3fc0*/  LOP3.LUT R109, R33, 0xff, RZ, 0xc0, !PT ;  /* 0x000000ff216d7812 */ /* 0x000fe400078ec0ff */
[----:B------:R-:W-:Y:S02]  /*3fd0*/  LOP3.LUT R108, R34, 0xff, RZ, 0xc0, !PT ;  /* 0x000000ff226c7812 */ /* 0x000fe400078ec0ff */
[----:B------:R-:W-:Y:S01]  /*3fe0*/  IADD3 R109, R109, -0x80, RZ ;  /* 0xffffff806d6d7810 */ /* 0x000fe20007ffe0ff */
        /* <DEDUP_REMOVED lines=12> */
[----:B------:R4:W0:Y:S02]  /*40b0*/  I2F.F16 R87, R26 ;  /* 0x0000001a00577306 */ /* 0x0008240000200c00 */
[----:B----4-:R-:W-:-:S05]  /*40c0*/  F2FP.F16.F32.PACK_AB R26, RZ, R113 ;  /* 0x00000071ff1a723e */ /* 0x010fca00000000ff */
[----:B------:R-:W-:Y:S02]  /*40d0*/  HADD2 R26, R26.H0_H0, R10.H0_H0 ;  /* 0x2000000a1a1a7230 */ /* 0x000fe40000000800 */
[----:B------:R-:W-:Y:S02]  /*40e0*/  HADD2 R10, R110.H0_H0, R9.H0_H0 ;  /* 0x200000096e0a7230 */ /* 0x000fe40000000800 */
[----:B------:R-:W-:Y:S02]  /*40f0*/  HADD2.F32 R110, -RZ, R3.H1_H1 ;  /* 0x30000003ff6e7230 */ /* 0x000fe40000004100 */
[----:B------:R-:W-:Y:S01]  /*4100*/  HADD2 R9, R117.H0_H0, R9.H1_H1 ;  /* 0x3000000975097230 */ /* 0x000fe20000000800 */
[----:B0123--:R-:W-:Y:S06]  /*4110*/  @!P0 BRA `(.L_x_1825) ;  /* 0x0000000400588947 */ /* 0x00ffec0003800000 */
[----:B------:R-:W0:Y:S01]  /*4120*/  LDS.64 R2, [UR4+-0x30] ;  /* 0xffffd004ff027984 */ /* 0x000e220008000a00 */
[----:B------:R-:W-:Y:S02]  /*4130*/  HADD2.F32 R0, -RZ, R102.H0_H0 ;  /* 0x20000066ff007230 */ /* 0x000fe40000004100 */
[----:B------:R-:W-:Y:S01]  /*4140*/  HADD2.F32 R116, -RZ, R85.H0_H0 ;  /* 0x20000055ff747230 */ /* 0x000fe20000004100 */
[----:B------:R-:W1:Y:S01]  /*4150*/  LDS.64 R6, [UR4+-0x28] ;  /* 0xffffd804ff067984 */ /* 0x000e620008000a00 */
        /* <DEDUP_REMOVED lines=12> */
[----:B------:R-:W-:Y:S01]  /*4220*/  FFMA.FTZ R111, R113, R2, R0 ;  /* 0x00000002716f7223 */ /* 0x000fe20000010000 */
[----:B------:R-:W-:Y:S02]  /*4230*/  HADD2.F32 R113, -RZ, R45.H0_H0 ;  /* 0x2000002dff717230 */ /* 0x000fe40000004100 */
[C---:B------:R-:W-:Y:S01]  /*4240*/  FFMA.FTZ R117, R2.reuse, R117, R112 ;  /* 0x0000007502757223 */ /* 0x040fe20000010070 */
[C---:B------:R-:W-:Y:S01]  /*4250*/  FFMA.FTZ R119, R2.reuse, R119, R114 ;  /* 0x0000007702777223 */ /* 0x040fe20000010072 */
[----:B------:R-:W-:Y:S02]  /*4260*/  HADD2.F32 R0, -RZ, R3.H0_H0 ;  /* 0x20000003ff007230 */ /* 0x000fe40000004100 */
[----:B------:R-:W-:Y:S01]  /*4270*/  FFMA.FTZ R113, R2, R113, R115 ;  /* 0x0000007102717223 */ /* 0x000fe20000010073 */
[----:B------:R-:W-:-:S02]  /*4280*/  HADD2.F32 R2, -RZ, R73.H0_H0 ;  /* 0x20000049ff027230 */ /* 0x000fc40000004100 */
[----:B------:R-:W-:Y:S02]  /*4290*/  HADD2.F32 R112, -RZ, R51.H0_H0 ;  /* 0x20000033ff707230 */ /* 0x000fe40000004100 */
[----:B------:R-:W-:Y:S01]  /*42a0*/  FFMA.FTZ R119, R0, R118, R119 ;  /* 0x0000007600777223 */ /* 0x000fe20000010077 */
[----:B------:R-:W-:Y:S02]  /*42b0*/  HADD2.F32 R3, -RZ, R3.H1_H1 ;  /* 0x30000003ff037230 */ /* 0x000fe40000004100 */
[----:B------:R-:W-:Y:S01]  /*42c0*/  FFMA.FTZ R111, R2, R0, R111 ;  /* 0x00000000026f7223 */ /* 0x000fe2000001006f */
        /* <DEDUP_REMOVED lines=8> */
[----:B-1----:R-:W-:Y:S02]  /*4350*/  HADD2.F32 R0, -RZ, R6.H0_H0 ;  /* 0x20000006ff007230 */ /* 0x002fe40000004100 */
        /* <DEDUP_REMOVED lines=50> */
.L_x_1825:
[----:B------:R-:W-:Y:S05]  /*4680*/  @!P1 BRA `(.L_x_1826) ;  /* 0x0000000400589947 */ /* 0x000fea0003800000 */
[----:B------:R-:W0:Y:S01]  /*4690*/  LDS.64 R2, [UR4+0x50] ;  /* 0x00005004ff027984 */ /* 0x000e220008000a00 */
[----:B------:R-:W-:Y:S02]  /*46a0*/  HADD2.F32 R0, -RZ, R102.H0_H0 ;  /* 0x20000066ff007230 */ /* 0x000fe40000004100 */
[----:B------:R-:W-:Y:S01]  /*46b0*/  HADD2.F32 R111, -RZ, R85.H0_H0 ;  /* 0x20000055ff6f7230 */ /* 0x000fe20000004100 */
[----:B------:R-:W1:Y:S01]  /*46c0*/  LDS.64 R6, [UR4+0x58] ;  /* 0x00005804ff067984 */ /* 0x000e620008000a00 */
[----:B------:R-:W-:Y:S02]  /*46d0*/  HADD2.F32 R112, -RZ, R50.H0_H0 ;  /* 0x20000032ff707230 */ /* 0x000fe40000004100 */
[----:B------:R-:W-:Y:S02]  /*46e0*/  HADD2.F32 R113, -RZ, R49.H0_H0 ;  /* 0x20000031ff717230 */ /* 0x000fe40000004100 */
[----:B------:R-:W-:Y:S02]  /*46f0*/  HADD2.F32 R116, -RZ, R44.H0_H0 ;  /* 0x2000002cff747230 */ /* 0x000fe40000004100 */
[----:B------:R-:W-:-:S02]  /*4700*/  HADD2.F32 R118, -RZ, R54.H0_H0 ;  /* 0x20000036ff767230 */ /* 0x000fc40000004100 */
[--C-:B0-----:R-:W-:Y:S02]  /*4710*/  HADD2.F32 R114, -RZ, R2.reuse.H0_H0 ;  /* 0x20000002ff727230 */ /* 0x101fe40000004100 */
        /* <DEDUP_REMOVED lines=26> */
[----:B-1----:R-:W-:Y:S02]  /*48c0*/  HADD2.F32 R0, -RZ, R6.H0_H0 ;  /* 0x20000006ff007230 */ /* 0x002fe40000004100 */
[----:B------:R-:W-:Y:S01]  /*48d0*/  FFMA.FTZ R115, R115, R3, R2 ;  /* 0x0000000373737223 */ /* 0x000fe20000010002 */
[----:B------:R-:W-:-:S02]  /*48e0*/  HADD2.F32 R111, -RZ, R66.H0_H0 ;  /* 0x20000042ff6f7230 */ /* 0x000fc40000004100 */
[----:B------:R-:W-:Y:S02]  /*48f0*/  HADD2.F32 R117, -RZ, R65.H0_H0 ;  /* 0x20000041ff757230 */ /* 0x000fe40000004100 */
[-C--:B------:R-:W-:Y:S01]  /*4900*/  FFMA.FTZ R113, R114, R0.reuse, R113 ;  /* 0x0000000072717223 */ /* 0x080fe20000010071 */
[----:B------:R-:W-:Y:S02]  /*4910*/  HADD2.F32 R114, -RZ, R81.H0_H0 ;  /* 0x20000051ff727230 */ /* 0x000fe40000004100 */
[-C--:B------:R-:W-:Y:S01]  /*4920*/  FFMA.FTZ R111, R111, R3.reuse, R112 ;  /* 0x000000036f6f7223 */ /* 0x080fe20000010070 */
[----:B------:R-:W-:Y:S02]  /*4930*/  HADD2.F32 R6, -RZ, R6.H1_H1 ;  /* 0x30000006ff067230 */ /* 0x000fe40000004100 */
[----:B------:R-:W-:Y:S01]  /*4940*/  FFMA.FTZ R3, R117, R3, R116 ;  /* 0x0000000375037223 */ /* 0x000fe20000010074 */
[----:B------:R-:W-:Y:S01]  /*4950*/  FFMA.FTZ R115, R118, R0, R115 ;  /* 0x0000000076737223 */ /* 0x000fe20000010073 */
[----:B------:R-:W-:-:S02]  /*4960*/  HADD2.F32 R116, -RZ, R46.H0_H0 ;  /* 0x2000002eff747230 */ /* 0x000fc40000004100 */
[----:B------:R-:W-:Y:S02]  /*4970*/  HADD2.F32 R118, -RZ, R47.H0_H0 ;  /* 0x2000002fff767230 */ /* 0x000fe40000004100 */
        /* <DEDUP_REMOVED lines=39> */
.L_x_1826:
        /* <DEDUP_REMOVED lines=87> */
.L_x_1827:
        /* <DEDUP_REMOVED lines=87> */
.L_x_1828:
[----:B------:R-:W-:Y:S01]  /*56d0*/  HADD2.F32 R0, -RZ, R102.H0_H0 ;  /* 0x20000066ff007230 */ /* 0x000fe20000004100 */
[----:B------:R-:W-:Y:S01]  /*56e0*/  LEA.HI R113, R36, 0xffffff80, RZ, 0x8 ;  /* 0xffffff8024717811 */ /* 0x000fe200078f40ff */
[----:B------:R-:W-:Y:S01]  /*56f0*/  HADD2.F32 R2, -RZ, R85.H0_H0 ;  /* 0x20000055ff027230 */ /* 0x000fe20000004100 */
[----:B------:R-:W-:Y:S01]  /*5700*/  LEA.HI R115, R37, 0xffffff80, RZ, 0x8 ;  /* 0xffffff8025737811 */ /* 0x000fe200078f40ff */
        /* <DEDUP_REMOVED lines=33> */
[----:B------:R0:W1:Y:S01]  /*5920*/  I2F.F16 R27, R113 ;  /* 0x00000071001b7306 */ /* 0x0000620000200c00 */
[----:B------:R-:W-:Y:S01]  /*5930*/  HADD2.F32 R105, -RZ, R46.H0_H0 ;  /* 0x2000002eff697230 */ /* 0x000fe20000004100 */
[----:B------:R-:W-:Y:S01]  /*5940*/  LOP3.LUT R3, R35, 0xff, RZ, 0xc0, !PT ;  /* 0x000000ff23037812 */ /* 0x000fe200078ec0ff */
[----:B------:R-:W-:Y:S01]  /*5950*/  HADD2.F32 R107, -RZ, R47.H0_H0 ;  /* 0x2000002fff6b7230 */ /* 0x000fe20000004100 */
[----:B------:R-:W-:Y:S01]  /*5960*/  LEA.HI R46, R38, 0xffffff80, RZ, 0x8 ;  /* 0xffffff80262e7811 */ /* 0x000fe200078f40ff */
[----:B------:R-:W-:-:S02]  /*5970*/  HADD2.F32 R4, -RZ, R4.H1_H1 ;  /* 0x30000004ff047230 */ /* 0x000fc40000004100 */
[-C--:B------:R-:W-:Y:S01]  /*5980*/  FFMA.FTZ R114, R105, R110.reuse, R114 ;  /* 0x0000006e69727223 */ /* 0x080fe20000010072 */
[--C-:B------:R-:W-:Y:S02]  /*5990*/  HADD2.F32 R7, -RZ, R5.reuse.H0_H0 ;  /* 0x20000005ff077230 */ /* 0x100fe40000004100 */
[-C--:B------:R-:W-:Y:S01]  /*59a0*/  FFMA.FTZ R47, R107, R110.reuse, R116 ;  /* 0x0000006e6b2f7223 */ /* 0x080fe20000010074 */
[----:B------:R-:W-:Y:S02]  /*59b0*/  HADD2.F32 R6, -RZ, R5.H1_H1 ;  /* 0x30000005ff067230 */ /* 0x000fe40000004100 */
[-C--:B------:R-:W-:Y:S01]  /*59c0*/  FFMA.FTZ R5, R85, R110.reuse, R112 ;  /* 0x0000006e55057223 */ /* 0x080fe20000010070 */
[----:B------:R-:W-:Y:S02]  /*59d0*/  HADD2.F32 R78, -RZ, R78.H0_H0 ;  /* 0x2000004eff4e7230 */ /* 0x000fe40000004100 */
[----:B------:R-:W-:Y:S01]  /*59e0*/  FFMA.FTZ R112, R102, R110, R111 ;  /* 0x0000006e66707223 */ /* 0x000fe2000001006f */
[----:B------:R-:W-:Y:S01]  /*59f0*/  HADD2.F32 R81, -RZ, R81.H0_H0 ;  /* 0x20000051ff517230 */ /* 0x000fe20000004100 */
[----:B------:R-:W-:Y:S01]  /*5a00*/  LEA.HI R116, R39, 0xffffff80, RZ, 0x8 ;  /* 0xffffff8027747811 */ /* 0x000fe200078f40ff */
[----:B------:R-:W-:-:S02]  /*5a10*/  HADD2.F32 R103, -RZ, R103.H0_H0 ;  /* 0x20000067ff677230 */ /* 0x000fc40000004100 */
[-C--:B------:R-:W-:Y:S01]  /*5a20*/  FFMA.FTZ R54, R78, R4.reuse, R5 ;  /* 0x000000044e367223 */ /* 0x080fe20000010005 */
[----:B------:R-:W-:Y:S02]  /*5a30*/  HADD2.F32 R106, -RZ, R106.H0_H0 ;  /* 0x2000006aff6a7230 */ /* 0x000fe40000004100 */
[-C--:B0-----:R-:W-:Y:S01]  /*5a40*/  FFMA.FTZ R113, R81, R4.reuse, R112 ;  /* 0x0000000451717223 */ /* 0x081fe20000010070 */
[----:B------:R-:W-:Y:S02]  /*5a50*/  HADD2.F32 R111, -RZ, R21.H0_H0 ;  /* 0x20000015ff6f7230 */ /* 0x000fe40000004100 */
[-C--:B------:R-:W-:Y:S01]  /*5a60*/  FFMA.FTZ R112, R103, R4.reuse, R114 ;  /* 0x0000000467707223 */ /* 0x080fe20000010072 */
[----:B------:R-:W-:Y:S02]  /*5a70*/  HADD2.F32 R110, -RZ, R11.H0_H0 ;  /* 0x2000000bff6e7230 */ /* 0x000fe40000004100 */
[----:B------:R-:W-:Y:S01]  /*5a80*/  FFMA.FTZ R119, R106, R4, R47 ;  /* 0x000000046a777223 */ /* 0x000fe2000001002f */
[----:B------:R-:W-:Y:S01]  /*5a90*/  HADD2.F32 R87, -RZ, R87.H0_H0 ;  /* 0x20000057ff577230 */ /* 0x000fe20000004100 */
[----:B------:R-:W0:Y:S01]  /*5aa0*/  LDS.64 R4, [UR4+0x250] ;  /* 0x00025004ff047984 */ /* 0x000e220008000a00 */
[----:B------:R-:W-:-:S02]  /*5ab0*/  HADD2.F32 R104, -RZ, R104.H0_H0 ;  /* 0x20000068ff687230 */ /* 0x000fc40000004100 */
[-C--:B------:R-:W-:Y:S01]  /*5ac0*/  FFMA.FTZ R21, R111, R7.reuse, R54 ;  /* 0x000000076f157223 */ /* 0x080fe20000010036 */
[----:B------:R-:W-:Y:S01]  /*5ad0*/  HADD2.F32 R64, -RZ, R64.H0_H0 ;  /* 0x20000040ff407230 */ /* 0x000fe20000004100 */
[----:B------:R2:W3:Y:S01]  /*5ae0*/  I2F.F16 R48, R115 ;  /* 0x0000007300307306 */ /* 0x0004e20000200c00 */
[----:B------:R-:W-:Y:S01]  /*5af0*/  FFMA.FTZ R117, R87, R7, R112 ;  /* 0x0000000757757223 */ /* 0x000fe20000010070 */
[----:B------:R-:W-:Y:S01]  /*5b00*/  HADD2.F32 R112, -RZ, R63.H0_H0 ;  /* 0x2000003fff707230 */ /* 0x000fe20000004100 */
[----:B------:R-:W-:Y:S01]  /*5b10*/  IADD3 R3, R3, -0x80, RZ ;  /* 0xffffff8003037810 */ /* 0x000fe20007ffe0ff */
[----:B------:R-:W-:Y:S01]  /*5b20*/  HADD2.F32 R114, -RZ, R62.H0_H0 ;  /* 0x2000003eff727230 */ /* 0x000fe20000004100 */
[----:B------:R-:W-:-:S03]  /*5b30*/  LEA.HI R118, R40, 0xffffff80, RZ, 0x8 ;  /* 0xffffff8028767811 */ /* 0x000fc600078f40ff */
[----:B------:R4:W0:Y:S01]  /*5b40*/  I2F.F16 R47, R116 ;  /* 0x00000074002f7306 */ /* 0x0008220000200c00 */
[----:B--2---:R-:W-:Y:S01]  /*5b50*/  FFMA.FTZ R115, R110, R7, R113 ;  /* 0x000000076e737223 */ /* 0x004fe20000010071 */
[----:B------:R-:W-:Y:S02]  /*5b60*/  HADD2.F32 R113, -RZ, R61.H0_H0 ;  /* 0x2000003dff717230 */ /* 0x000fe40000004100 */
[-C--:B------:R-:W-:Y:S01]  /*5b70*/  FFMA.FTZ R54, R114, R6.reuse, R117 ;  /* 0x0000000672367223 */ /* 0x080fe20000010075 */
[----:B------:R-:W-:Y:S01]  /*5b80*/  LEA.HI R61, R42, 0xffffff80, RZ, 0x8 ;  /* 0xffffff802a3d7811 */ /* 0x000fe200078f40ff */
[-C--:B------:R-:W-:Y:S02]  /*5b90*/  FFMA.FTZ R115, R112, R6.reuse, R115 ;  /* 0x0000000670737223 */ /* 0x080fe40000010073 */
[----:B------:R-:W-:Y:S01]  /*5ba0*/  FMUL.FTZ R54, R54, R75 ;  /* 0x0000004b36367220 */ /* 0x000fe20000410000 */
[----:B------:R-:W2:Y:S01]  /*5bb0*/  I2F.F16 R109, R109 ;  /* 0x0000006d006d7306 */ /* 0x000ea20000200c00 */
[----:B----4-:R-:W-:Y:S01]  /*5bc0*/  FFMA.FTZ R116, R104, R7, R119 ;  /* 0x0000000768747223 */ /* 0x010fe20000010077 */
[----:B------:R-:W-:Y:S01]  /*5bd0*/  FFMA.FTZ R7, R64, R6, R21 ;  /* 0x0000000640077223 */ /* 0x000fe20000010015 */
[----:B------:R-:W-:Y:S01]  /*5be0*/  FMUL.FTZ R115, R115, R76 ;  /* 0x0000004c73737220 */ /* 0x000fe20000410000 */
[----:B------:R-:W-:Y:S01]  /*5bf0*/  F2FP.F16.F32.PACK_AB R62, RZ, R54 ;  /* 0x00000036ff3e723e */ /* 0x000fe200000000ff */
[----:B------:R-:W-:Y:S01]  /*5c00*/  FFMA.FTZ R63, R113, R6, R116 ;  /* 0x00000006713f7223 */ /* 0x000fe20000010074 */
[----:B------:R-:W-:Y:S01]  /*5c10*/  FMUL.FTZ R7, R7, R8 ;  /* 0x0000000807077220 */ /* 0x000fe20000410000 */
[----:B------:R-:W-:Y:S01]  /*5c20*/  LEA.HI R116, R43, 0xffffff80, RZ, 0x8 ;  /* 0xffffff802b747811 */ /* 0x000fe200078f40ff */
[----:B------:R-:W4:Y:S01]  /*5c30*/  I2F.F16 R108, R108 ;  /* 0x0000006c006c7306 */ /* 0x000f220000200c00 */
[----:B------:R-:W-:Y:S01]  /*5c40*/  F2FP.F16.F32.PACK_AB R115, RZ, R115 ;  /* 0x00000073ff73723e */ /* 0x000fe200000000ff */
[----:B------:R-:W-:Y:S01]  /*5c50*/  FMUL.FTZ R63, R63, R56 ;  /* 0x000000383f3f7220 */ /* 0x000fe20000410000 */
[----:B------:R-:W-:Y:S01]  /*5c60*/  F2FP.F16.F32.PACK_AB R6, RZ, R7 ;  /* 0x00000007ff06723e */ /* 0x000fe200000000ff */
[----:B------:R-:W-:Y:S01]  /*5c70*/  HADD2 R62, R62.H0_H0, R12.H0_H0 ;  /* 0x2000000c3e3e7230 */ /* 0x000fe20000000800 */
[--C-:B------:R-:W-:Y:S01]  /*5c80*/  SHF.R.U32.HI R7, RZ, 0x8, R28.reuse ;  /* 0x00000008ff077819 */ /* 0x100fe2000001161c */
[----:B------:R-:W-:Y:S01]  /*5c90*/  HADD2 R77, R115.H0_H0, R77.H0_H0 ;  /* 0x2000004d734d7230 */ /* 0x000fe20000000800 */
[----:B------:R-:W-:Y:S01]  /*5ca0*/  F2FP.F16.F32.PACK_AB R63, RZ, R63 ;  /* 0x0000003fff3f723e */ /* 0x000fe200000000ff */
[----:B------:R-:W-:Y:S01]  /*5cb0*/  HADD2 R25, R6.H0_H0, R25.H0_H0 ;  /* 0x2000001906197230 */ /* 0x000fe20000000800 */
[----:B------:R-:W-:Y:S01]  /*5cc0*/  LOP3.LUT R7, R7, 0xff, RZ, 0xc0, !PT ;  /* 0x000000ff07077812 */ /* 0x000fe200078ec0ff */
[----:B------:R5:W1:Y:S01]  /*5cd0*/  I2F.F16 R54, R116 ;  /* 0x0000007400367306 */ /* 0x000a620000200c00 */
[----:B------:R-:W-:Y:S01]  /*5ce0*/  SHF.R.U32.HI R6, RZ, 0x10, R28 ;  /* 0x00000010ff067819 */ /* 0x000fe2000001161c */
[----:B0-----:R-:W-:Y:S01]  /*5cf0*/  HADD2.F32 R117, -RZ, R4.H0_H0 ;  /* 0x20000004ff757230 */ /* 0x001fe20000004100 */
[----:B------:R-:W-:Y:S01]  /*5d00*/  IADD3 R28, R7, -0x80, RZ ;  /* 0xffffff80071c7810 */ /* 0x000fe20007ffe0ff */
[----:B------:R-:W-:Y:S01]  /*5d10*/  HADD2 R80, R63.H0_H0, R80.H0_H0 ;  /* 0x200000503f507230 */ /* 0x000fe20000000800 */
[----:B------:R-:W-:-:S02]  /*5d20*/  LOP3.LUT R115, R6, 0xff, RZ, 0xc0, !PT ;  /* 0x000000ff06737812 */ /* 0x000fc400078ec0ff */
[----:B------:R-:W0:Y:S01]  /*5d30*/  LDS.64 R6, [UR4+0x258] ;  /* 0x00025804ff067984 */ /* 0x000e220008000a00 */
[----:B------:R-:W-:Y:S01]  /*5d40*/  LEA.HI R119, R41, 0xffffff80, RZ, 0x8 ;  /* 0xffffff8029777811 */ /* 0x000fe200078f40ff */
[----:B------:R3:W0:Y:S01]  /*5d50*/  I2F.F16 R12, R28 ;  /* 0x0000001c000c7306 */ /* 0x0006220000200c00 */
[--C-:B-----5:R-:W-:Y:S01]  /*5d60*/  SHF.R.U32.HI R116, RZ, 0x8, R29.reuse ;  /* 0x00000008ff747819 */ /* 0x120fe2000001161d */
[-C--:B------:R-:W-:Y:S01]  /*5d70*/  FFMA.FTZ R2, R2, R117.reuse, RZ ;  /* 0x0000007502027223 */ /* 0x080fe200000100ff */
[----:B------:R-:W-:Y:S01]  /*5d80*/  SHF.R.U32.HI R29, RZ, 0x10, R29 ;  /* 0x00000010ff1d7819 */ /* 0x000fe2000001161d */
[-C--:B------:R-:W-:Y:S01]  /*5d90*/  FFMA.FTZ R49, R49, R117.reuse, RZ ;  /* 0x0000007531317223 */ /* 0x080fe200000100ff */
[----:B------:R-:W-:Y:S01]  /*5da0*/  IADD3 R63, R115, -0x80, RZ ;  /* 0xffffff80733f7810 */ /* 0x000fe20007ffe0ff */
[----:B------:R-:W-:Y:S01]  /*5db0*/  HADD2.F32 R115, -RZ, R4.H1_H1 ;  /* 0x30000004ff737230 */ /* 0x000fe20000004100 */
[----:B------:R-:W-:Y:S01]  /*5dc0*/  LOP3.LUT R116, R116, 0xff, RZ, 0xc0, !PT ;  /* 0x000000ff74747812 */ /* 0x000fe200078ec0ff */
[----:B------:R5:W0:Y:S01]  /*5dd0*/  I2F.F16 R21, R119 ;  /* 0x0000007700157306 */ /* 0x000a220000200c00 */
[----:B---3--:R-:W-:Y:S01]  /*5de0*/  LOP3.LUT R28, R29, 0xff, RZ, 0xc0, !PT ;  /* 0x000000ff1d1c7812 */ /* 0x008fe200078ec0ff */
[----:B------:R-:W-:Y:S01]  /*5df0*/  FFMA.FTZ R29, R0, R117, RZ ;  /* 0x00000075001d7223 */ /* 0x000fe200000100ff */
[--C-:B------:R-:W-:Y:S01]  /*5e00*/  HADD2.F32 R4, -RZ, R5.reuse.H0_H0 ;  /* 0x20000005ff047230 */ /* 0x100fe20000004100 */
[----:B------:R-:W-:Y:S01]  /*5e10*/  IADD3 R116, R116, -0x80, RZ ;  /* 0xffffff8074747810 */ /* 0x000fe20007ffe0ff */
[----:B------:R-:W-:-:S02]  /*5e20*/  HADD2.F32 R5, -RZ, R5.H1_H1 ;  /* 0x30000005ff057230 */ /* 0x000fc40000004100 */
[----:B------:R-:W-:Y:S01]  /*5e30*/  FFMA.FTZ R44, R44, R115, R29 ;  /* 0x000000732c2c7223 */ /* 0x000fe2000001001d */
[----:B------:R-:W3:Y:S01]  /*5e40*/  I2F.F16 R3, R3 ;  /* 0x0000000300037306 */ /* 0x000ee20000200c00 */
[----:B-----5:R-:W-:Y:S01]  /*5e50*/  FFMA.FTZ R119, R50, R117, RZ ;  /* 0x0000007532777223 */ /* 0x020fe200000100ff */
[----:B------:R-:W-:Y:S01]  /*5e60*/  SHF.R.U32.HI R50, RZ, 0x8, R30 ;  /* 0x00000008ff327819 */ /* 0x000fe2000001161e */
[-C--:B------:R-:W-:Y:S01]  /*5e70*/  FFMA.FTZ R73, R73, R4.reuse, R44 ;  /* 0x0000000449497223 */ /* 0x080fe2000001002c */
[----:B------:R-:W-:Y:S01]  /*5e80*/  IADD3 R117, R28, -0x80, RZ ;  /* 0xffffff801c757810 */ /* 0x000fe20007ffe0ff */
[-C--:B------:R-:W-:Y:S01]  /*5e90*/  FFMA.FTZ R28, R45, R115.reuse, R2 ;  /* 0x000000732d1c7223 */ /* 0x080fe20000010002 */
[----:B------:R-:W-:Y:S01]  /*5ea0*/  LOP3.LUT R29, R50, 0xff, RZ, 0xc0, !PT ;  /* 0x000000ff321d7812 */ /* 0x000fe200078ec0ff */
[-C--:B------:R-:W-:Y:S01]  /*5eb0*/  FFMA.FTZ R74, R74, R115.reuse, R119 ;  /* 0x000000734a4a7223 */ /* 0x080fe20000010077 */
[----:B------:R-:W-:Y:S01]  /*5ec0*/  FFMA.FTZ R50, R24, R115, R49 ;  /* 0x0000007318327223 */ /* 0x000fe20000010031 */
[-C--:B------:R-:W-:Y:S01]  /*5ed0*/  FFMA.FTZ R28, R51, R4.reuse, R28 ;  /* 0x00000004331c7223 */ /* 0x080fe2000001001c */
[-C--:B------:R-:W-:Y:S01]  /*5ee0*/  FFMA.FTZ R68, R68, R5.reuse, R73 ;  /* 0x0000000544447223 */ /* 0x080fe20000010049 */
[-C--:B------:R-:W-:Y:S01]  /*5ef0*/  FFMA.FTZ R55, R55, R4.reuse, R74 ;  /* 0x0000000437377223 */ /* 0x080fe2000001004a */
[----:B------:R-:W-:Y:S01]  /*5f00*/  FFMA.FTZ R50, R79, R4, R50 ;  /* 0x000000044f327223 */ /* 0x000fe20000010032 */
[--C-:B------:R-:W-:Y:S01]  /*5f10*/  SHF.R.U32.HI R4, RZ, 0x8, R31.reuse ;  /* 0x00000008ff047819 */ /* 0x100fe2000001161f */
[-C--:B------:R-:W-:Y:S01]  /*5f20*/  FFMA.FTZ R67, R67, R5.reuse, R28 ;  /* 0x0000000543437223 */ /* 0x080fe2000001001c */
[----:B------:R-:W-:Y:S01]  /*5f30*/  SHF.R.U32.HI R28, RZ, 0x10, R31 ;  /* 0x00000010ff1c7819 */ /* 0x000fe2000001161f */
[-C--:B------:R-:W-:Y:S01]  /*5f40*/  FFMA.FTZ R66, R66, R5.reuse, R55 ;  /* 0x0000000542427223 */ /* 0x080fe20000010037 */
[----:B------:R-:W-:Y:S01]  /*5f50*/  LOP3.LUT R4, R4, 0xff, RZ, 0xc0, !PT ;  /* 0x000000ff04047812 */ /* 0x000fe200078ec0ff */
[----:B------:R-:W-:Y:S01]  /*5f60*/  FFMA.FTZ R50, R65, R5, R50 ;  /* 0x0000000541327223 */ /* 0x000fe20000010032 */
[----:B------:R-:W-:Y:S01]  /*5f70*/  IADD3 R24, R29, -0x80, RZ ;  /* 0xffffff801d187810 */ /* 0x000fe20007ffe0ff */
[----:B------:R-:W1:Y:S01]  /*5f80*/  I2F.F16 R46, R46 ;  /* 0x0000002e002e7306 */ /* 0x000e620000200c00 */
[----:B------:R-:W-:Y:S01]  /*5f90*/  IADD3 R31, R4, -0x80, RZ ;  /* 0xffffff80041f7810 */ /* 0x000fe20007ffe0ff */
[--C-:B0-----:R-:W-:Y:S01]  /*5fa0*/  HADD2.F32 R4, -RZ, R6.reuse.H0_H0 ;  /* 0x20000006ff047230 */ /* 0x101fe20000004100 */
[----:B------:R-:W-:Y:S01]  /*5fb0*/  LOP3.LUT R28, R28, 0xff, RZ, 0xc0, !PT ;  /* 0x000000ff1c1c7812 */ /* 0x000fe200078ec0ff */
[----:B------:R-:W-:Y:S01]  /*5fc0*/  HADD2.F32 R5, -RZ, R6.H1_H1 ;  /* 0x30000006ff057230 */ /* 0x000fe20000004100 */
[----:B------:R-:W-:Y:S01]  /*5fd0*/  SHF.R.U32.HI R30, RZ, 0x10, R30 ;  /* 0x00000010ff1e7819 */ /* 0x000fe2000001161e */
[----:B------:R-:W-:-:S02]  /*5fe0*/  HADD2.F32 R6, -RZ, R7.H0_H0 ;  /* 0x20000007ff067230 */ /* 0x000fc40000004100 */
[-C--:B------:R-:W-:Y:S01]  /*5ff0*/  FFMA.FTZ R66, R105, R4.reuse, R66 ;  /* 0x0000000469427223 */ /* 0x080fe20000010042 */
[----:B------:R-:W-:Y:S01]  /*6000*/  HADD2.F32 R29, -RZ, R7.H1_H1 ;  /* 0x30000007ff1d7230 */ /* 0x000fe20000004100 */
[----:B------:R-:W-:Y:S01]  /*6010*/  SHF.R.U32.HI R7, RZ, 0x8, R32 ;  /* 0x00000008ff077819 */ /* 0x000fe20000011620 */
[-C--:B------:R-:W-:Y:S01]  /*6020*/  FFMA.FTZ R85, R85, R4.reuse, R68 ;  /* 0x0000000455557223 */ /* 0x080fe20000010044 */
[----:B------:R-:W-:Y:S01]  /*6030*/  SHF.R.U32.HI R32, RZ, 0x10, R32 ;  /* 0x00000010ff207819 */ /* 0x000fe20000011620 */
[-C--:B------:R-:W-:Y:S01]  /*6040*/  FFMA.FTZ R102, R102, R4.reuse, R67 ;  /* 0x0000000466667223 */ /* 0x080fe20000010043 */
[----:B------:R-:W-:Y:S01]  /*6050*/  IADD3 R28, R28, -0x80, RZ ;  /* 0xffffff801c1c7810 */ /* 0x000fe20007ffe0ff */
[----:B------:R-:W-:Y:S01]  /*6060*/  FFMA.FTZ R107, R107, R4, R50 ;  /* 0x000000046b6b7223 */ /* 0x000fe20000010032 */
[-C--:B------:R-:W-:Y:S01]  /*6070*/  FFMA.FTZ R66, R103, R5.reuse, R66 ;  /* 0x0000000567427223 */ /* 0x080fe20000010042 */
[----:B------:R-:W-:Y:S01]  /*6080*/  LOP3.LUT R4, R32, 0xff, RZ, 0xc0, !PT ;  /* 0x000000ff20047812 */ /* 0x000fe200078ec0ff */
[----:B------:R0:W1:Y:S01]  /*6090*/  I2F.F16 R44, R28 ;  /* 0x0000001c002c7306 */ /* 0x0000620000200c00 */
[-C--:B------:R-:W-:Y:S01]  /*60a0*/  FFMA.FTZ R78, R78, R5.reuse, R85 ;  /* 0x000000054e4e7223 */ /* 0x080fe20000010055 */
[-C--:B------:R-:W-:Y:S01]  /*60b0*/  FFMA.FTZ R87, R87, R6.reuse, R66 ;  /* 0x0000000657577223 */ /* 0x080fe20000010042 */
[-C--:B------:R-:W-:Y:S01]  /*60c0*/  FFMA.FTZ R81, R81, R5.reuse, R102 ;  /* 0x0000000551517223 */ /* 0x080fe20000010066 */
[----:B------:R-:W-:Y:S01]  /*60d0*/  FFMA.FTZ R107, R106, R5, R107 ;  /* 0x000000056a6b7223 */ /* 0x000fe2000001006b */
[----:B------:R-:W-:Y:S01]  /*60e0*/  IADD3 R45, R4, -0x80, RZ ;  /* 0xffffff80042d7810 */ /* 0x000fe20007ffe0ff */
[-C--:B------:R-:W-:Y:S01]  /*60f0*/  FFMA.FTZ R111, R111, R6.reuse, R78 ;  /* 0x000000066f6f7223 */ /* 0x080fe2000001004e */
[----:B------:R-:W5:Y:S01]  /*6100*/  LDS.64 R4, [UR4+0x1e0] ;  /* 0x0001e004ff047984 */ /* 0x000f620008000a00 */
[-C--:B------:R-:W-:Y:S01]  /*6110*/  FFMA.FTZ R114, R114, R29.reuse, R87 ;  /* 0x0000001d72727223 */ /* 0x080fe20000010057 */
[----:B0-----:R-:W-:Y:S01]  /*6120*/  SHF.R.U32.HI R28, RZ, 0x8, R33 ;  /* 0x00000008ff1c7819 */ /* 0x001fe20000011621 */
[----:B------:R-:W-:Y:S01]  /*6130*/  FFMA.FTZ R111, R64, R29, R111 ;  /* 0x0000001d406f7223 */ /* 0x000fe2000001006f */
[----:B------:R-:W-:Y:S01]  /*6140*/  SHF.R.U32.HI R33, RZ, 0x10, R33 ;  /* 0x00000010ff217819 */ /* 0x000fe20000011621 */
[----:B------:R-:W-:Y:S01]  /*6150*/  FMUL.FTZ R114, R114, R75 ;  /* 0x0000004b72727220 */ /* 0x000fe20000410000 */
[----:B------:R-:W-:Y:S01]  /*6160*/  LOP3.LUT R28, R28, 0xff, RZ, 0xc0, !PT ;  /* 0x000000ff1c1c7812 */ /* 0x000fe200078ec0ff */
[-C--:B------:R-:W-:Y:S01]  /*6170*/  FFMA.FTZ R81, R110, R6.reuse, R81 ;  /* 0x000000066e517223 */ /* 0x080fe20000010051 */
[--C-:B------:R-:W-:Y:S01]  /*6180*/  SHF.R.U32.HI R50, RZ, 0x8, R34.reuse ;  /* 0x00000008ff327819 */ /* 0x100fe20000011622 */
[----:B------:R-:W-:Y:S01]  /*6190*/  FFMA.FTZ R104, R104, R6, R107 ;  /* 0x0000000668687223 */ /* 0x000fe2000001006b */
[----:B------:R-:W-:Y:S01]  /*61a0*/  IADD3 R28, R28, -0x80, RZ ;  /* 0xffffff801c1c7810 */ /* 0x000fe20007ffe0ff */
[----:B------:R-:W-:Y:S01]  /*61b0*/  FMUL.FTZ R111, R111, R8 ;  /* 0x000000086f6f7220 */ /* 0x000fe20000410000 */
[----:B------:R-:W-:Y:S01]  /*61c0*/  SHF.R.U32.HI R34, RZ, 0x10, R34 ;  /* 0x00000010ff227819 */ /* 0x000fe20000011622 */
[-C--:B------:R-:W-:Y:S01]  /*61d0*/  FFMA.FTZ R81, R112, R29.reuse, R81 ;  /* 0x0000001d70517223 */ /* 0x080fe20000010051 */
[----:B------:R-:W-:Y:S01]  /*61e0*/  LOP3.LUT R6, R33, 0xff, RZ, 0xc0, !PT ;  /* 0x000000ff21067812 */ /* 0x000fe200078ec0ff */
[----:B------:R-:W-:Y:S01]  /*61f0*/  FFMA.FTZ R29, R113, R29, R104 ;  /* 0x0000001d711d7223 */ /* 0x000fe20000010068 */
[----:B------:R0:W1:Y:S01]  /*6200*/  I2F.F16 R33, R28 ;  /* 0x0000001c00217306 */ /* 0x0000620000200c00 */
[----:B------:R-:W-:Y:S01]  /*6210*/  F2FP.F16.F32.PACK_AB R55, RZ, R111 ;  /* 0x0000006fff37723e */ /* 0x000fe200000000ff */
[----:B------:R-:W-:Y:S01]  /*6220*/  FMUL.FTZ R81, R81, R76 ;  /* 0x0000004c51517220 */ /* 0x000fe20000410000 */
[----:B------:R-:W-:Y:S01]  /*6230*/  SHF.R.U32.HI R51, RZ, 0x8, R35 ;  /* 0x00000008ff337819 */ /* 0x000fe20000011623 */
[----:B------:R-:W-:Y:S01]  /*6240*/  FMUL.FTZ R29, R29, R56 ;  /* 0x000000381d1d7220 */ /* 0x000fe20000410000 */
[----:B------:R-:W-:Y:S01]  /*6250*/  LOP3.LUT R30, R30, 0xff, RZ, 0xc0, !PT ;  /* 0x000000ff1e1e7812 */ /* 0x000fe200078ec0ff */
[----:B------:R-:W-:Y:S01]  /*6260*/  HADD2 R55, R55.H0_H0, R26.H0_H0 ;  /* 0x2000001a37377230 */ /* 0x000fe20000000800 */
[----:B------:R-:W-:Y:S01]  /*6270*/  LOP3.LUT R50, R50, 0xff, RZ, 0xc0, !PT ;  /* 0x000000ff32327812 */ /* 0x000fe200078ec0ff */
[----:B------:R-:W1:Y:S01]  /*6280*/  I2F.F16 R11, R118 ;  /* 0x00000076000b7306 */ /* 0x000e620000200c00 */
[----:B0-----:R-:W-:-:S02]  /*6290*/  LOP3.LUT R28, R34, 0xff, RZ, 0xc0, !PT ;  /* 0x000000ff221c7812 */ /* 0x001fc400078ec0ff */
[----:B------:R-:W-:Y:S02]  /*62a0*/  F2FP.F16.F32.PACK_AB R34, RZ, R114 ;  /* 0x00000072ff22723e */ /* 0x000fe400000000ff */
[----:B------:R-:W-:Y:S02]  /*62b0*/  LOP3.LUT R26, R51, 0xff, RZ, 0xc0, !PT ;  /* 0x000000ff331a7812 */ /* 0x000fe400078ec0ff */
[----:B------:R-:W-:Y:S01]  /*62c0*/  IADD3 R30, R30, -0x80, RZ ;  /* 0xffffff801e1e7810 */ /* 0x000fe20007ffe0ff */
[----:B------:R-:W-:Y:S01]  /*62d0*/  HADD2 R34, R34.H0_H0, R10.H0_H0 ;  /* 0x2000000a22227230 */ /* 0x000fe20000000800 */
[----:B------:R-:W-:Y:S01]  /*62e0*/  SHF.R.U32.HI R10, RZ, 0x10, R35 ;  /* 0x00000010ff0a7819 */ /* 0x000fe20000011623 */
[----:B------:R-:W0:Y:S01]  /*62f0*/  I2F.F16 R61, R61 ;  /* 0x0000003d003d7306 */ /* 0x000e220000200c00 */
[----:B------:R-:W-:Y:S02]  /*6300*/  IADD3 R49, R6, -0x80, RZ ;  /* 0xffffff8006317810 */ /* 0x000fe40007ffe0ff */
[----:B------:R-:W-:-:S02]  /*6310*/  LOP3.LUT R10, R10, 0xff, RZ, 0xc0, !PT ;  /* 0x000000ff0a0a7812 */ /* 0x000fc400078ec0ff */
[----:B------:R-:W-:Y:S01]  /*6320*/  IADD3 R50, R50, -0x80, RZ ;  /* 0xffffff8032327810 */ /* 0x000fe20007ffe0ff */
[--C-:B-----5:R-:W-:Y:S01]  /*6330*/  HADD2.F32 R65, -RZ, R4.reuse.H0_H0 ;  /* 0x20000004ff417230 */ /* 0x120fe20000004100 */
[----:B------:R-:W-:Y:S01]  /*6340*/  IADD3 R28, R28, -0x80, RZ ;  /* 0xffffff801c1c7810 */ /* 0x000fe20007ffe0ff */
[----:B------:R-:W0:Y:S01]  /*6350*/  I2F.F16 R63, R63 ;  /* 0x0000003f003f7306 */ /* 0x000e220000200c00 */
[----:B------:R-:W-:Y:S01]  /*6360*/  IADD3 R26, R26, -0x80, RZ ;  /* 0xffffff801a1a7810 */ /* 0x000fe20007ffe0ff */
[----:B------:R-:W-:Y:S01]  /*6370*/  HADD2.F32 R67, -RZ, R4.H1_H1 ;  /* 0x30000004ff437230 */ /* 0x000fe20000004100 */
[----:B------:R-:W-:Y:S01]  /*6380*/  IADD3 R10, R10, -0x80, RZ ;  /* 0xffffff800a0a7810 */ /* 0x000fe20007ffe0ff */
[--C-:B------:R-:W-:Y:S01]  /*6390*/  HADD2.F32 R66, -RZ, R5.reuse.H0_H0 ;  /* 0x20000005ff427230 */ /* 0x100fe20000004100 */
[----:B------:R-:W-:Y:S01]  /*63a0*/  LOP3.LUT R7, R7, 0xff, RZ, 0xc0, !PT ;  /* 0x000000ff07077812 */ /* 0x000fe200078ec0ff */
[----:B------:R-:W-:Y:S01]  /*63b0*/  HADD2.F32 R74, -RZ, R5.H1_H1 ;  /* 0x30000005ff4a7230 */ /* 0x000fe20000004100 */
[----:B------:R-:W-:Y:S01]  /*63c0*/  F2FP.F16.F32.PACK_AB R81, RZ, R81 ;  /* 0x00000051ff51723e */ /* 0x000fe200000000ff */
[----:B------:R-:W0:Y:S01]  /*63d0*/  I2F.F16 R0, R116 ;  /* 0x0000007400007306 */ /* 0x000e220000200c00 */
[----:B------:R-:W-:-:S02]  /*63e0*/  IADD3 R7, R7, -0x80, RZ ;  /* 0xffffff8007077810 */ /* 0x000fc40007ffe0ff */
[----:B------:R-:W-:Y:S01]  /*63f0*/  F2FP.F16.F32.PACK_AB R29, RZ, R29 ;  /* 0x0000001dff1d723e */ /* 0x000fe200000000ff */
[----:B------:R-:W-:Y:S01]  /*6400*/  HADD2 R100, R81.H0_H0, R100.H0_H0 ;  /* 0x2000006451647230 */ /* 0x000fe20000000800 */
[----:B------:R-:W-:Y:S02]  /*6410*/  LOP3.LUT R73, R36, 0xff, RZ, 0xc0, !PT ;  /* 0x000000ff24497812 */ /* 0x000fe400078ec0ff */
[----:B------:R-:W-:Y:S01]  /*6420*/  LOP3.LUT R78, R37, 0xff, RZ, 0xc0, !PT ;  /* 0x000000ff254e7812 */ /* 0x000fe200078ec0ff */
[----:B------:R-:W0:Y:S01]  /*6430*/  I2F.F16 R2, R117 ;  /* 0x0000007500027306 */ /* 0x000e220000200c00 */
[----:B------:R-:W-:Y:S01]  /*6440*/  HADD2 R35, R29.H0_H0, R9.H0_H0 ;  /* 0x200000091d237230 */ /* 0x000fe20000000800 */
[----:B------:R-:W-:-:S06]  /*6450*/  IADD3 R73, R73, -0x80, RZ ;  /* 0xffffff8049497810 */ /* 0x000fcc0007ffe0ff */
        /* <DEDUP_REMOVED lines=10> */
[----:B-----5:R-:W0:Y:S01]  /*6500*/  LDS.64 R6, [UR4+0x1e8] ;  /* 0x0001e804ff067984 */ /* 0x020e220008000a00 */
[----:B-1234-:R-:W-:Y:S05]  /*6510*/  @!P0 BRA `(.L_x_1829) ;  /* 0x0000000400588947 */ /* 0x01efea0003800000 */
[----:B------:R-:W1:Y:S01]  /*6520*/  LDS.64 R4, [UR4+-0x20] ;  /* 0xffffe004ff047984 */ /* 0x000e620008000a00 */
[----:B------:R-:W-:Y:S02]  /*6530*/  HADD2.F32 R104, -RZ, R84.H0_H0 ;  /* 0x20000054ff687230 */ /* 0x000fe40000004100 */
[----:B------:R-:W-:Y:S01]  /*6540*/  HADD2.F32 R81, -RZ, R12.H0_H0 ;  /* 0x2000000cff517230 */ /* 0x000fe20000004100 */
[----:B------:R-:W2:Y:S01]  /*6550*/  LDS.64 R28, [UR4+-0x18] ;  /* 0xffffe804ff1c7984 */ /* 0x000ea20008000a00 */
[----:B------:R-:W-:Y:S02]  /*6560*/  HADD2.F32 R26, -RZ, R82.H0_H0 ;  /* 0x20000052ff1a7230 */ /* 0x000fe40000004100 */
[----:B------:R-:W-:Y:S02]  /*6570*/  HADD2.F32 R10, -RZ, R83.H0_H0 ;  /* 0x20000053ff0a7230 */ /* 0x000fe40000004100 */
[----:B0-----:R-:W-:Y:S02]  /*6580*/  HADD2.F32 R85, -RZ, R0.H0_H0 ;  /* 0x20000000ff557230 */ /* 0x001fe40000004100 */
[----:B------:R-:W-:-:S02]  /*6590*/  HADD2.F32 R103, -RZ, R31.H0_H0 ;  /* 0x2000001fff677230 */ /* 0x000fc40000004100 */
        /* <DEDUP_REMOVED lines=28> */
[--C-:B--2---:R-:W-:Y:S02]  /*6760*/  HADD2.F32 R26, -RZ, R28.reuse.H0_H0 ;  /* 0x2000001cff1a7230 */ /* 0x104fe40000004100 */
[----:B------:R-:W-:Y:S01]  /*6770*/  FFMA.FTZ R85, R5, R102, R81 ;  /* 0x0000006605557223 */ /* 0x000fe20000010051 */
[----:B------:R-:W-:Y:S02]  /*6780*/  HADD2.F32 R4, -RZ, R57.H0_H0 ;  /* 0x20000039ff047230 */ /* 0x000fe40000004100 */
        /* <DEDUP_REMOVED lines=8> */
[----:B------:R-:W-:Y:S02]  /*6810*/  HADD2.F32 R5, -RZ, R32.H0_H0 ;  /* 0x20000020ff057230 */ /* 0x000fe40000004100 */
[----:B------:R-:W-:Y:S01]  /*6820*/  FFMA.FTZ R9, R28, R81, R9 ;  /* 0x000000511c097223 */ /* 0x000fe20000010009 */
[C---:B------:R-:W-:Y:S01]  /*6830*/  FFMA.FTZ R85, R26.reuse, R102, R85 ;  /* 0x000000661a557223 */ /* 0x040fe20000010055 */
        /* <DEDUP_REMOVED lines=36> */
.L_x_1829:
[----:B------:R-:W-:Y:S05]  /*6a80*/  @!P1 BRA `(.L_x_1830) ;  /* 0x0000000400589947 */ /* 0x000fea0003800000 */
[----:B------:R-:W1:Y:S01]  /*6a90*/  LDS.64 R4, [UR4+0x60] ;  /* 0x00006004ff047984 */ /* 0x000e620008000a00 */
[----:B------:R-:W-:Y:S02]  /*6aa0*/  HADD2.F32 R9, -RZ, R83.H0_H0 ;  /* 0x20000053ff097230 */ /* 0x000fe40000004100 */
[----:B------:R-:W-:Y:S01]  /*6ab0*/  HADD2.F32 R10, -RZ, R82.H0_H0 ;  /* 0x20000052ff0a7230 */ /* 0x000fe20000004100 */
[----:B------:R-:W2:Y:S01]  /*6ac0*/  LDS.64 R28, [UR4+0x68] ;  /* 0x00006804ff1c7984 */ /* 0x000ea20008000a00 */
[----:B------:R-:W-:Y:S02]  /*6ad0*/  HADD2.F32 R87, -RZ, R12.H0_H0 ;  /* 0x2000000cff577230 */ /* 0x000fe40000004100 */
[----:B0-----:R-:W-:Y:S02]  /*6ae0*/  HADD2.F32 R103, -RZ, R0.H0_H0 ;  /* 0x20000000ff677230 */ /* 0x001fe40000004100 */
[----:B------:R-:W-:Y:S02]  /*6af0*/  HADD2.F32 R106, -RZ, R108.H0_H0 ;  /* 0x2000006cff6a7230 */ /* 0x000fe40000004100 */
[----:B------:R-:W-:-:S02]  /*6b00*/  HADD2.F32 R110, -RZ, R3.H0_H0 ;  /* 0x20000003ff6e7230 */ /* 0x000fc40000004100 */
[--C-:B-1----:R-:W-:Y:S02]  /*6b10*/  HADD2.F32 R81, -RZ, R4.reuse.H0_H0 ;  /* 0x20000004ff517230 */ /* 0x102fe40000004100 */
[----:B------:R-:W-:Y:S02]  /*6b20*/  HADD2.F32 R85, -RZ, R4.H1_H1 ;  /* 0x30000004ff557230 */ /* 0x000fe40000004100 */
[----:B------:R-:W-:Y:S02]  /*6b30*/  HADD2.F32 R4, -RZ, R86.H0_H0 ;  /* 0x20000056ff047230 */ /* 0x000fe40000004100 */
[-C--:B------:R-:W-:Y:S01]  /*6b40*/  FFMA.FTZ R104, R9, R81.reuse, RZ ;  /* 0x0000005109687223 */ /* 0x080fe200000100ff */
[--C-:B------:R-:W-:Y:S02]  /*6b50*/  HADD2.F32 R79, -RZ, R5.reuse.H0_H0 ;  /* 0x20000005ff4f7230 */ /* 0x100fe40000004100 */
[----:B------:R-:W-:Y:S01]  /*6b60*/  FFMA.FTZ R10, R10, R81, RZ ;  /* 0x000000510a0a7223 */ /* 0x000fe200000100ff */
[----:B------:R-:W-:-:S02]  /*6b70*/  HADD2.F32 R26, -RZ, R5.H1_H1 ;  /* 0x30000005ff1a7230 */ /* 0x000fc40000004100 */
[----:B------:R-:W-:Y:S01]  /*6b80*/  FFMA.FTZ R4, R4, R81, RZ ;  /* 0x0000005104047223 */ /* 0x000fe200000100ff */
[----:B------:R-:W-:Y:S02]  /*6b90*/  HADD2.F32 R5, -RZ, R84.H0_H0 ;  /* 0x20000054ff057230 */ /* 0x000fe40000004100 */
[----:B------:R-:W-:Y:S02]  /*6ba0*/  HADD2.F32 R9, -RZ, R2.H0_H0 ;  /* 0x20000002ff097230 */ /* 0x000fe40000004100 */
[----:B------:R-:W-:Y:S01]  /*6bb0*/  FFMA.FTZ R4, R87, R85, R4 ;  /* 0x0000005557047223 */ /* 0x000fe20000010004 */
[----:B------:R-:W-:Y:S02]  /*6bc0*/  HADD2.F32 R87, -RZ, R31.H0_H0 ;  /* 0x2000001fff577230 */ /* 0x000fe40000004100 */
[----:B------:R-:W-:Y:S01]  /*6bd0*/  FFMA.FTZ R102, R5, R81, RZ ;  /* 0x0000005105667223 */ /* 0x000fe200000100ff */
[----:B------:R-:W-:Y:S02]  /*6be0*/  HADD2.F32 R81, -RZ, R24.H0_H0 ;  /* 0x20000018ff517230 */ /* 0x000fe40000004100 */
[----:B------:R-:W-:-:S02]  /*6bf0*/  HADD2.F32 R5, -RZ, R63.H0_H0 ;  /* 0x2000003fff057230 */ /* 0x000fc40000004100 */
[-C--:B------:R-:W-:Y:S01]  /*6c00*/  FFMA.FTZ R102, R103, R85.reuse, R102 ;  /* 0x0000005567667223 */ /* 0x080fe20000010066 */
[-C--:B------:R-:W-:Y:S01]  /*6c10*/  FFMA.FTZ R10, R87, R85.reuse, R10 ;  /* 0x00000055570a7223 */ /* 0x080fe2000001000a */
        /* <DEDUP_REMOVED lines=9> */
[----:B--2---:R-:W-:Y:S02]  /*6cb0*/  HADD2.F32 R10, -RZ, R28.H0_H0 ;  /* 0x2000001cff0a7230 */ /* 0x004fe40000004100 */
        /* <DEDUP_REMOVED lines=9> */
[----:B------:R-:W-:Y:S01]  /*6d50*/  FFMA.FTZ R79, R4, R26, R79 ;  /* 0x0000001a044f7223 */ /* 0x000fe2000001004f */
[----:B------:R-:W-:Y:S02]  /*6d60*/  HADD2.F32 R26, -RZ, R32.H0_H0 ;  /* 0x20000020ff1a7230 */ /* 0x000fe40000004100 */
[-C--:B------:R-:W-:Y:S01]  /*6d70*/  FFMA.FTZ R9, R102, R10.reuse, R9 ;  /* 0x0000000a66097223 */ /* 0x080fe20000010009 */
[----:B------:R-:W-:Y:S02]  /*6d80*/  HADD2.F32 R104, -RZ, R33.H0_H0 ;  /* 0x20000021ff687230 */ /* 0x000fe40000004100 */
[----:B------:R-:W-:Y:S01]  /*6d90*/  FFMA.FTZ R81, R106, R10, R81 ;  /* 0x0000000a6a517223 */ /* 0x000fe20000010051 */
[----:B------:R-:W-:-:S02]  /*6da0*/  HADD2.F32 R102, -RZ, R50.H0_H0 ;  /* 0x20000032ff667230 */ /* 0x000fc40000004100 */
        /* <DEDUP_REMOVED lines=36> */
.L_x_1830:
        /* <DEDUP_REMOVED lines=87> */
.L_x_1831:
        /* <DEDUP_REMOVED lines=87> */
.L_x_1832:
[----:B------:R-:W-:Y:S01]  /*7ad0*/  HADD2.F32 R86, -RZ, R86.H0_H0 ;  /* 0x20000056ff567230 */ /* 0x000fe20000004100 */
[----:B------:R-:W1:Y:S01]  /*7ae0*/  I2F.F16 R73, R73 ;  /* 0x0000004900497306 */ /* 0x000e620000200c00 */
[----:B------:R-:W-:Y:S02]  /*7af0*/  HADD2.F32 R84, -RZ, R84.H0_H0 ;  /* 0x20000054ff547230 */ /* 0x000fe40000004100 */
[----:B------:R-:W-:Y:S02]  /*7b00*/  HADD2.F32 R83, -RZ, R83.H0_H0 ;  /* 0x20000053ff537230 */ /* 0x000fe40000004100 */
[-C--:B------:R-:W-:Y:S01]  /*7b10*/  FFMA.FTZ R5, R86, R65.reuse, RZ ;  /* 0x0000004156057223 */ /* 0x080fe200000100ff */
[----:B------:R-:W-:Y:S02]  /*7b20*/  HADD2.F32 R82, -RZ, R82.H0_H0 ;  /* 0x20000052ff527230 */ /* 0x000fe40000004100 */
[----:B------:R-:W-:Y:S01]  /*7b30*/  FFMA.FTZ R9, R84, R65, RZ ;  /* 0x0000004154097223 */ /* 0x000fe200000100ff */
[----:B------:R-:W-:-:S02]  /*7b40*/  HADD2.F32 R102, -RZ, R12.H0_H0 ;  /* 0x2000000cff667230 */ /* 0x000fc40000004100 */
[-C--:B------:R-:W-:Y:S01]  /*7b50*/  FFMA.FTZ R29, R83, R65.reuse, RZ ;  /* 0x00000041531d7223 */ /* 0x080fe200000100ff */
[----:B0-----:R-:W-:Y:S02]  /*7b60*/  HADD2.F32 R104, -RZ, R31.H0_H0 ;  /* 0x2000001fff687230 */ /* 0x001fe40000004100 */
        /* <DEDUP_REMOVED lines=9> */
[----:B------:R-:W-:Y:S01]  /*7c00*/  LOP3.LUT R5, R38, 0xff, RZ, 0xc0, !PT ;  /* 0x000000ff26057812 */ /* 0x000fe200078ec0ff */
[----:B------:R-:W-:Y:S02]  /*7c10*/  HADD2.F32 R67, -RZ, R44.H0_H0 ;  /* 0x2000002cff437230 */ /* 0x000fe40000004100 */
[-C--:B------:R-:W-:Y:S01]  /*7c20*/  FFMA.FTZ R4, R63, R66.reuse, R4 ;  /* 0x000000423f047223 */ /* 0x080fe20000010004 */
[----:B------:R-:W-:Y:S02]  /*7c30*/  HADD2.F32 R69, -RZ, R69.H0_H0 ;  /* 0x20000045ff457230 */ /* 0x000fe40000004100 */
[----:B------:R-:W-:Y:S01]  /*7c40*/  FFMA.FTZ R2, R65, R66, R10 ;  /* 0x0000004241027223 */ /* 0x000fe2000001000a */
[----:B------:R-:W-:Y:S01]  /*7c50*/  HADD2.F32 R79, -RZ, R30.H0_H0 ;  /* 0x2000001eff4f7230 */ /* 0x000fe20000004100 */
[----:B------:R-:W-:Y:S01]  /*7c60*/  IADD3 R10, R5, -0x80, RZ ;  /* 0xffffff80050a7810 */ /* 0x000fe20007ffe0ff */
[----:B------:R-:W-:-:S02]  /*7c70*/  HADD2.F32 R81, -RZ, R70.H0_H0 ;  /* 0x20000046ff517230 */ /* 0x000fc40000004100 */
[----:B------:R-:W-:Y:S01]  /*7c80*/  FFMA.FTZ R28, R67, R66, R28 ;  /* 0x00000042431c7223 */ /* 0x000fe2000001001c */
[----:B------:R-:W-:Y:S02]  /*7c90*/  HADD2.F32 R57, -RZ, R57.H0_H0 ;  /* 0x20000039ff397230 */ /* 0x000fe40000004100 */
[----:B------:R-:W-:Y:S01]  /*7ca0*/  FFMA.FTZ R5, R69, R74, R4 ;  /* 0x0000004a45057223 */ /* 0x000fe20000010004 */
        /* <DEDUP_REMOVED lines=9> */
[----:B------:R-:W-:Y:S01]  /*7d40*/  FFMA.FTZ R5, R88, R29, R5 ;  /* 0x0000001d58057223 */ /* 0x000fe20000010005 */
[----:B------:R-:W-:Y:S02]  /*7d50*/  HADD2.F32 R58, -RZ, R3.H0_H0 ;  /* 0x20000003ff3a7230 */ /* 0x000fe40000004100 */
[----:B------:R-:W-:Y:S01]  /*7d60*/  FFMA.FTZ R87, R85, R74, R26 ;  /* 0x0000004a55577223 */ /* 0x000fe2000001001a */
[----:B------:R-:W-:Y:S01]  /*7d70*/  HADD2.F32 R66, -RZ, R32.H0_H0 ;  /* 0x20000020ff427230 */ /* 0x000fe20000004100 */
[----:B------:R-:W-:Y:S01]  /*7d80*/  LOP3.LUT R28, R41, 0xff, RZ, 0xc0, !PT ;  /* 0x000000ff291c7812 */ /* 0x000fe200078ec0ff */
[----:B------:R-:W-:Y:S01]  /*7d90*/  HADD2.F32 R108, -RZ, R108.H0_H0 ;  /* 0x2000006cff6c7230 */ /* 0x000fe20000004100 */
[----:B------:R-:W-:Y:S01]  /*7da0*/  IADD3 R30, R30, -0x80, RZ ;  /* 0xffffff801e1e7810 */ /* 0x000fe20007ffe0ff */
[----:B------:R-:W-:-:S02]  /*7db0*/  HADD2.F32 R70, -RZ, R33.H0_H0 ;  /* 0x20000021ff467230 */ /* 0x000fc40000004100 */
[-C--:B------:R-:W-:Y:S01]  /*7dc0*/  FFMA.FTZ R3, R109, R29.reuse, R12 ;  /* 0x0000001d6d037223 */ /* 0x080fe2000001000c */
[----:B------:R-:W-:Y:S02]  /*7dd0*/  HADD2.F32 R2, -RZ, R7.H0_H0 ;  /* 0x20000007ff027230 */ /* 0x000fe40000004100 */
[----:B------:R-:W-:Y:S01]  /*7de0*/  FFMA.FTZ R103, R58, R29, R103 ;  /* 0x0000001d3a677223 */ /* 0x000fe20000010067 */
[----:B------:R-:W-:Y:S02]  /*7df0*/  HADD2.F32 R64, -RZ, R64.H0_H0 ;  /* 0x20000040ff407230 */ /* 0x000fe40000004100 */
[----:B------:R-:W-:Y:S01]  /*7e00*/  FFMA.FTZ R5, R66, R31, R5 ;  /* 0x0000001f42057223 */ /* 0x000fe20000010005 */
[----:B------:R-:W-:Y:S02]  /*7e10*/  HADD2.F32 R74, -RZ, R45.H0_H0 ;  /* 0x2000002dff4a7230 */ /* 0x000fe40000004100 */
[----:B------:R-:W-:Y:S01]  /*7e20*/  FFMA.FTZ R87, R108, R29, R87 ;  /* 0x0000001d6c577223 */ /* 0x000fe20000010057 */
[----:B------:R-:W-:Y:S01]  /*7e30*/  HADD2.F32 R50, -RZ, R50.H0_H0 ;  /* 0x20000032ff327230 */ /* 0x000fe20000004100 */
[----:B------:R-:W-:Y:S01]  /*7e40*/  IADD3 R12, R28, -0x80, RZ ;  /* 0xffffff801c0c7810 */ /* 0x000fe20007ffe0ff */
[----:B------:R-:W-:Y:S01]  /*7e50*/  HADD2.F32 R49, -RZ, R49.H0_H0 ;  /* 0x20000031ff317230 */ /* 0x000fe20000004100 */
[----:B------:R0:W2:Y:S01]  /*7e60*/  I2F.F16 R6, R30 ;  /* 0x0000001e00067306 */ /* 0x0000a20000200c00 */
[----:B------:R-:W-:Y:S01]  /*7e70*/  FFMA.FTZ R28, R70, R31, R3 ;  /* 0x0000001f461c7223 */ /* 0x000fe20000010003 */
[----:B------:R-:W-:-:S02]  /*7e80*/  HADD2.F32 R68, -RZ, R68.H0_H0 ;  /* 0x20000044ff447230 */ /* 0x000fc40000004100 */
[-C--:B------:R-:W-:Y:S01]  /*7e90*/  FFMA.FTZ R103, R64, R31.reuse, R103 ;  /* 0x0000001f40677223 */ /* 0x080fe20000010067 */
[----:B------:R-:W-:Y:S01]  /*7ea0*/  FFMA.FTZ R32, R50, R31, R87 ;  /* 0x0000001f32207223 */ /* 0x000fe20000010057 */
[----:B------:R-:W-:Y:S01]  /*7eb0*/  HADD2.F32 R51, -RZ, R51.H0_H0 ;  /* 0x20000033ff337230 */ /* 0x000fe20000004100 */
[----:B------:R-:W-:Y:S01]  /*7ec0*/  LOP3.LUT R3, R43, 0xff, RZ, 0xc0, !PT ;  /* 0x000000ff2b037812 */ /* 0x000fe200078ec0ff */
[----:B------:R-:W-:Y:S02]  /*7ed0*/  HADD2.F32 R4, -RZ, R7.H1_H1 ;  /* 0x30000007ff047230 */ /* 0x000fe40000004100 */
[-C--:B------:R-:W-:Y:S01]  /*7ee0*/  FFMA.FTZ R44, R49, R2.reuse, R28 ;  /* 0x00000002312c7223 */ /* 0x080fe2000001001c */
[-C--:B0-----:R-:W-:Y:S01]  /*7ef0*/  FFMA.FTZ R30, R74, R2.reuse, R5 ;  /* 0x000000024a1e7223 */ /* 0x081fe20000010005 */
[----:B------:R-:W-:Y:S01]  /*7f00*/  SHF.R.U32.HI R5, RZ, 0x8, R36 ;  /* 0x00000008ff057819 */ /* 0x000fe20000011624 */
[----:B------:R-:W-:Y:S02]  /*7f10*/  HADD2.F32 R87, -RZ, R72.H0_H0 ;  /* 0x20000048ff577230 */ /* 0x000fe40000004100 */
[----:B------:R-:W-:Y:S01]  /*7f20*/  FFMA.FTZ R106, R68, R2, R103 ;  /* 0x00000002446a7223 */ /* 0x000fe20000010067 */
[----:B------:R-:W-:Y:S01]  /*7f30*/  IADD3 R9, R78, -0x80, RZ ;  /* 0xffffff804e097810 */ /* 0x000fe20007ffe0ff */
[----:B------:R-:W-:Y:S01]  /*7f40*/  HADD2.F32 R59, -RZ, R59.H0_H0 ;  /* 0x2000003bff3b7230 */ /* 0x000fe20000004100 */
[----:B------:R-:W-:Y:S01]  /*7f50*/  LOP3.LUT R5, R5, 0xff, RZ, 0xc0, !PT ;  /* 0x000000ff05057812 */ /* 0x000fe200078ec0ff */
[----:B------:R-:W-:-:S02]  /*7f60*/  HADD2.F32 R71, -RZ, R71.H0_H0 ;  /* 0x20000047ff477230 */ /* 0x000fc40000004100 */
[----:B------:R-:W-:Y:S01]  /*7f70*/  FFMA.FTZ R78, R51, R2, R32 ;  /* 0x00000002334e7223 */ /* 0x000fe20000010020 */
[----:B------:R-:W-:Y:S02]  /*7f80*/  HADD2.F32 R103, -RZ, R60.H0_H0 ;  /* 0x2000003cff677230 */ /* 0x000fe40000004100 */
[-C--:B------:R-:W-:Y:S01]  /*7f90*/  FFMA.FTZ R29, R87, R4.reuse, R44 ;  /* 0x00000004571d7223 */ /* 0x080fe2000001002c */
[----:B------:R-:W-:Y:S01]  /*7fa0*/  IADD3 R28, R3, -0x80, RZ ;  /* 0xffffff80031c7810 */ /* 0x000fe20007ffe0ff */
[-C--:B------:R-:W-:Y:S01]  /*7fb0*/  FFMA.FTZ R78, R71, R4.reuse, R78 ;  /* 0x00000004474e7223 */ /* 0x080fe2000001004e */
[----:B------:R-:W0:Y:S01]  /*7fc0*/  LDS.64 R2, [UR4+0x260] ;  /* 0x00026004ff027984 */ /* 0x000e220008000a00 */
[----:B------:R-:W-:Y:S01]  /*7fd0*/  IADD3 R32, R5, -0x80, RZ ;  /* 0xffffff8005207810 */ /* 0x000fe20007ffe0ff */
[-C--:B------:R-:W-:Y:S01]  /*7fe0*/  FFMA.FTZ R5, R59, R4.reuse, R30 ;  /* 0x000000043b057223 */ /* 0x080fe2000001001e */
[----:B------:R-:W-:Y:S01]  /*7ff0*/  FFMA.FTZ R31, R103, R4, R106 ;  /* 0x00000004671f7223 */ /* 0x000fe2000001006a */
[----:B------:R-:W-:Y:S01]  /*8000*/  FMUL.FTZ R4, R29, R76 ;  /* 0x0000004c1d047220 */ /* 0x000fe20000410000 */
[----:B------:R-:W-:Y:S01]  /*8010*/  SHF.R.U32.HI R36, RZ, 0x10, R36 ;  /* 0x00000010ff247819 */ /* 0x000fe20000011624 */
[----:B------:R-:W-:Y:S01]  /*8020*/  FMUL.FTZ R5, R5, R8 ;  /* 0x0000000805057220 */ /* 0x000fe20000410000 */
[----:B------:R-:W-:Y:S01]  /*8030*/  SHF.R.U32.HI R30, RZ, 0x8, R37 ;  /* 0x00000008ff1e7819 */ /* 0x000fe20000011625 */
[----:B------:R-:W-:Y:S01]  /*8040*/  FMUL.FTZ R31, R31, R56 ;  /* 0x000000381f1f7220 */ /* 0x000fe20000410000 */
[----:B------:R-:W-:Y:S01]  /*8050*/  F2FP.F16.F32.PACK_AB R4, RZ, R4 ;  /* 0x00000004ff04723e */ /* 0x000fe200000000ff */
[----:B------:R-:W3:Y:S01]  /*8060*/  I2F.F16 R9, R9 ;  /* 0x0000000900097306 */ /* 0x000ee20000200c00 */
[----:B------:R-:W-:Y:S01]  /*8070*/  LOP3.LUT R36, R36, 0xff, RZ, 0xc0, !PT ;  /* 0x000000ff24247812 */ /* 0x000fe200078ec0ff */
[----:B------:R-:W-:Y:S01]  /*8080*/  FMUL.FTZ R78, R78, R75 ;  /* 0x0000004b4e4e7220 */ /* 0x000fe20000410000 */
[----:B------:R-:W-:Y:S01]  /*8090*/  F2FP.F16.F32.PACK_AB R5, RZ, R5 ;  /* 0x00000005ff05723e */ /* 0x000fe200000000ff */
[----:B------:R-:W-:Y:S01]  /*80a0*/  HADD2 R77, R4.H0_H0, R77.H0_H0 ;  /* 0x2000004d044d7230 */ /* 0x000fe20000000800 */
[----:B------:R-:W-:-:S02]  /*80b0*/  IADD3 R36, R36, -0x80, RZ ;  /* 0xffffff8024247810 */ /* 0x000fc40007ffe0ff */
[----:B------:R-:W-:Y:S01]  /*80c0*/  LOP3.LUT R30, R30, 0xff, RZ, 0xc0, !PT ;  /* 0x000000ff1e1e7812 */ /* 0x000fe200078ec0ff */
[----:B------:R-:W4:Y:S01]  /*80d0*/  I2F.F16 R10, R10 ;  /* 0x0000000a000a7306 */ /* 0x000f220000200c00 */
[----:B------:R-:W-:Y:S02]  /*80e0*/  SHF.R.U32.HI R4, RZ, 0x8, R38 ;  /* 0x00000008ff047819 */ /* 0x000fe40000011626 */
[----:B------:R-:W-:Y:S02]  /*80f0*/  SHF.R.U32.HI R44, RZ, 0x10, R37 ;  /* 0x00000010ff2c7819 */ /* 0x000fe40000011625 */
[----:B------:R-:W-:Y:S01]  /*8100*/  IADD3 R37, R30, -0x80, RZ ;  /* 0xffffff801e257810 */ /* 0x000fe20007ffe0ff */
[----:B------:R-:W-:Y:S01]  /*8110*/  HADD2 R30, R5.H0_H0, R25.H0_H0 ;  /* 0x20000019051e7230 */ /* 0x000fe20000000800 */
[----:B------:R-:W-:Y:S01]  /*8120*/  LOP3.LUT R44, R44, 0xff, RZ, 0xc0, !PT ;  /* 0x000000ff2c2c7812 */ /* 0x000fe200078ec0ff */
[----:B------:R5:W1:Y:S01]  /*8130*/  I2F.F16 R29, R36 ;  /* 0x00000024001d7306 */ /* 0x000a620000200c00 */
[----:B------:R-:W-:-:S02]  /*8140*/  F2FP.F16.F32.PACK_AB R33, RZ, R31 ;  /* 0x0000001fff21723e */ /* 0x000fc400000000ff */
[----:B------:R-:W-:Y:S02]  /*8150*/  IADD3 R60, R44, -0x80, RZ ;  /* 0xffffff802c3c7810 */ /* 0x000fe40007ffe0ff */
[----:B------:R-:W-:Y:S01]  /*8160*/  SHF.R.U32.HI R38, RZ, 0x10, R38 ;  /* 0x00000010ff267819 */ /* 0x000fe20000011626 */
[----:B------:R-:W-:Y:S01]  /*8170*/  HADD2 R80, R33.H0_H0, R80.H0_H0 ;  /* 0x2000005021507230 */ /* 0x000fe20000000800 */
[----:B------:R-:W-:Y:S01]  /*8180*/  LOP3.LUT R26, R40, 0xff, RZ, 0xc0, !PT ;  /* 0x000000ff281a7812 */ /* 0x000fe200078ec0ff */
[----:B------:R2:W1:Y:S01]  /*8190*/  I2F.F16 R31, R37 ;  /* 0x00000025001f7306 */ /* 0x0004620000200c00 */
[----:B-----5:R-:W-:Y:S02]  /*81a0*/  LOP3.LUT R36, R4, 0xff, RZ, 0xc0, !PT ;  /* 0x000000ff04247812 */ /* 0x020fe400078ec0ff */
[----:B------:R-:W5:Y:S01]  /*81b0*/  LDS.64 R4, [UR4+0x268] ;  /* 0x00026804ff047984 */ /* 0x000f620008000a00 */
[----:B------:R-:W-:Y:S01]  /*81c0*/  LOP3.LUT R38, R38, 0xff, RZ, 0xc0, !PT ;  /* 0x000000ff26267812 */ /* 0x000fe200078ec0ff */
[--C-:B0-----:R-:W-:Y:S01]  /*81d0*/  HADD2.F32 R25, -RZ, R2.reuse.H0_H0 ;  /* 0x20000002ff197230 */ /* 0x101fe20000004100 */
[----:B------:R-:W-:Y:S01]  /*81e0*/  IADD3 R7, R26, -0x80, RZ ;  /* 0xffffff801a077810 */ /* 0x000fe20007ffe0ff */
[----:B------:R-:W-:Y:S01]  /*81f0*/  HADD2.F32 R45, -RZ, R2.H1_H1 ;  /* 0x30000002ff2d7230 */ /* 0x000fe20000004100 */
[----:B--2---:R-:W-:Y:S01]  /*8200*/  SHF.R.U32.HI R37, RZ, 0x8, R39 ;  /* 0x00000008ff257819 */ /* 0x004fe20000011627 */
[----:B------:R-:W-:-:S02]  /*8210*/  HADD2.F32 R44, -RZ, R3.H0_H0 ;  /* 0x20000003ff2c7230 */ /* 0x000fc40000004100 */
[-C--:B------:R-:W-:Y:S01]  /*8220*/  FFMA.FTZ R105, R84, R25.reuse, RZ ;  /* 0x0000001954697223 */ /* 0x080fe200000100ff */
[----:B------:R-:W-:Y:S02]  /*8230*/  HADD2.F32 R2, -RZ, R3.H1_H1 ;  /* 0x30000003ff027230 */ /* 0x000fe40000004100 */
[-C--:B------:R-:W-:Y:S01]  /*8240*/  FFMA.FTZ R3, R86, R25.reuse, RZ ;  /* 0x0000001956037223 */ /* 0x080fe200000100ff */
[-C--:B------:R-:W-:Y:S01]  /*8250*/  FFMA.FTZ R83, R83, R25.reuse, RZ ;  /* 0x0000001953537223 */ /* 0x080fe200000100ff */
[----:B------:R-:W-:Y:S01]  /*8260*/  FFMA.FTZ R25, R82, R25, RZ ;  /* 0x0000001952197223 */ /* 0x000fe200000100ff */
[-C--:B------:R-:W-:Y:S01]  /*8270*/  FFMA.FTZ R0, R0, R45.reuse, R105 ;  /* 0x0000002d00007223 */ /* 0x080fe20000010069 */
[-C--:B------:R-:W-:Y:S01]  /*8280*/  FFMA.FTZ R102, R102, R45.reuse, R3 ;  /* 0x0000002d66667223 */ /* 0x080fe20000010003 */
[--C-:B------:R-:W-:Y:S01]  /*8290*/  SHF.R.U32.HI R3, RZ, 0x8, R40.reuse ;  /* 0x00000008ff037819 */ /* 0x100fe20000011628 */
[----:B------:R0:W2:Y:S01]  /*82a0*/  I2F.F16 R33, R60 ;  /* 0x0000003c00217306 */ /* 0x0000a20000200c00 */
[-C--:B------:R-:W-:Y:S01]  /*82b0*/  FFMA.FTZ R104, R104, R45.reuse, R25 ;  /* 0x0000002d68687223 */ /* 0x080fe20000010019 */
[----:B------:R-:W-:Y:S01]  /*82c0*/  SHF.R.U32.HI R25, RZ, 0x10, R40 ;  /* 0x00000010ff197819 */ /* 0x000fe20000011628 */
[----:B------:R-:W-:Y:S01]  /*82d0*/  FFMA.FTZ R24, R24, R45, R83 ;  /* 0x0000002d18187223 */ /* 0x000fe20000010053 */
[----:B------:R-:W-:Y:S01]  /*82e0*/  LOP3.LUT R3, R3, 0xff, RZ, 0xc0, !PT ;  /* 0x000000ff03037812 */ /* 0x000fe200078ec0ff */
[-C--:B------:R-:W-:Y:S01]  /*82f0*/  FFMA.FTZ R0, R65, R44.reuse, R0 ;  /* 0x0000002c41007223 */ /* 0x080fe20000010000 */
[----:B------:R-:W-:Y:S01]  /*8300*/  LOP3.LUT R25, R25, 0xff, RZ, 0xc0, !PT ;  /* 0x000000ff19197812 */ /* 0x000fe200078ec0ff */
[-C--:B------:R-:W-:Y:S01]  /*8310*/  FFMA.FTZ R102, R63, R44.reuse, R102 ;  /* 0x0000002c3f667223 */ /* 0x080fe20000010066 */
[----:B------:R-:W-:Y:S01]  /*8320*/  IADD3 R40, R3, -0x80, RZ ;  /* 0xffffff8003287810 */ /* 0x000fe20007ffe0ff */
[----:B------:R-:W-:Y:S01]  /*8330*/  FFMA.FTZ R104, R67, R44, R104 ;  /* 0x0000002c43687223 */ /* 0x000fe20000010068 */
[----:B0-----:R-:W-:Y:S01]  /*8340*/  LOP3.LUT R60, R37, 0xff, RZ, 0xc0, !PT ;  /* 0x000000ff253c7812 */ /* 0x001fe200078ec0ff */
[-C--:B------:R-:W-:Y:S01]  /*8350*/  FFMA.FTZ R69, R69, R2.reuse, R102 ;  /* 0x0000000245457223 */ /* 0x080fe20000010066 */
[----:B------:R-:W-:Y:S01]  /*8360*/  IADD3 R37, R38, -0x80, RZ ;  /* 0xffffff8026257810 */ /* 0x000fe20007ffe0ff */
[----:B------:R-:W-:Y:S01]  /*8370*/  FFMA.FTZ R57, R57, R2, R104 ;  /* 0x0000000239397223 */ /* 0x000fe20000010068 */
[----:B------:R-:W-:Y:S01]  /*8380*/  IADD3 R38, R60, -0x80, RZ ;  /* 0xffffff803c267810 */ /* 0x000fe20007ffe0ff */
[----:B------:R-:W-:Y:S01]  /*8390*/  FFMA.FTZ R60, R79, R44, R24 ;  /* 0x0000002c4f3c7223 */ /* 0x000fe20000010018 */
[-C--:B------:R-:W-:Y:S01]  /*83a0*/  FFMA.FTZ R24, R81, R2.reuse, R0 ;  /* 0x0000000251187223 */ /* 0x080fe20000010000 */
[----:B------:R-:W-:Y:S01]  /*83b0*/  IADD3 R44, R25, -0x80, RZ ;  /* 0xffffff80192c7810 */ /* 0x000fe20007ffe0ff */
[----:B------:R-:W0:Y:S01]  /*83c0*/  I2F.F16 R7, R7 ;  /* 0x0000000700077306 */ /* 0x000e220000200c00 */
[----:B------:R-:W-:Y:S01]  /*83d0*/  FFMA.FTZ R85, R85, R2, R60 ;  /* 0x0000000255557223 */ /* 0x000fe2000001003c */
[----:B------:R-:W-:-:S02]  /*83e0*/  SHF.R.U32.HI R2, RZ, 0x8, R41 ;  /* 0x00000008ff027819 */ /* 0x000fc40000011629 */
[----:B------:R-:W-:Y:S01]  /*83f0*/  SHF.R.U32.HI R41, RZ, 0x10, R41 ;  /* 0x00000010ff297819 */ /* 0x000fe20000011629 */
[--C-:B-----5:R-:W-:Y:S01]  /*8400*/  HADD2.F32 R3, -RZ, R4.reuse.H0_H0 ;  /* 0x20000004ff037230 */ /* 0x120fe20000004100 */
[----:B------:R-:W-:Y:S01]  /*8410*/  SHF.R.U32.HI R39, RZ, 0x10, R39 ;  /* 0x00000010ff277819 */ /* 0x000fe20000011627 */
[----:B------:R-:W-:Y:S01]  /*8420*/  HADD2.F32 R25, -RZ, R4.H1_H1 ;  /* 0x30000004ff197230 */ /* 0x000fe20000004100 */
[----:B------:R-:W-:Y:S01]  /*8430*/  LOP3.LUT R4, R2, 0xff, RZ, 0xc0, !PT ;  /* 0x000000ff02047812 */ /* 0x000fe200078ec0ff */
[--C-:B------:R-:W-:Y:S02]  /*8440*/  HADD2.F32 R0, -RZ, R5.reuse.H0_H0 ;  /* 0x20000005ff007230 */ /* 0x100fe40000004100 */
[-C--:B------:R-:W-:Y:S01]  /*8450*/  FFMA.FTZ R109, R109, R3.reuse, R24 ;  /* 0x000000036d6d7223 */ /* 0x080fe20000010018 */
[----:B------:R-:W-:Y:S01]  /*8460*/  FFMA.FTZ R85, R108, R3, R85 ;  /* 0x000000036c557223 */ /* 0x000fe20000010055 */
[----:B------:R-:W-:Y:S01]  /*8470*/  HADD2.F32 R2, -RZ, R5.H1_H1 ;  /* 0x30000005ff027230 */ /* 0x000fe20000004100 */
[----:B------:R-:W-:Y:S01]  /*8480*/  LOP3.LUT R5, R41, 0xff, RZ, 0xc0, !PT ;  /* 0x000000ff29057812 */ /* 0x000fe200078ec0ff */
[-C--:B------:R-:W-:Y:S01]  /*8490*/  FFMA.FTZ R70, R70, R25.reuse, R109 ;  /* 0x0000001946467223 */ /* 0x080fe2000001006d */
[----:B------:R-:W-:Y:S01]  /*84a0*/  FFMA.FTZ R50, R50, R25, R85 ;  /* 0x0000001932327223 */ /* 0x000fe20000010055 */
[-C--:B------:R-:W-:Y:S01]  /*84b0*/  FFMA.FTZ R69, R88, R3.reuse, R69 ;  /* 0x0000000358457223 */ /* 0x080fe20000010045 */
[----:B------:R-:W-:Y:S01]  /*84c0*/  IADD3 R5, R5, -0x80, RZ ;  /* 0xffffff8005057810 */ /* 0x000fe20007ffe0ff */
[-C--:B------:R-:W-:Y:S01]  /*84d0*/  FFMA.FTZ R70, R49, R0.reuse, R70 ;  /* 0x0000000031467223 */ /* 0x080fe20000010046 */
[----:B------:R-:W-:Y:S01]  /*84e0*/  FFMA.FTZ R50, R51, R0, R50 ;  /* 0x0000000033327223 */ /* 0x000fe20000010032 */
[----:B------:R-:W-:Y:S01]  /*84f0*/  FFMA.FTZ R57, R58, R3, R57 ;  /* 0x000000033a397223 */ /* 0x000fe20000010039 */
[----:B------:R-:W-:Y:S01]  /*8500*/  LOP3.LUT R26, R42, 0xff, RZ, 0xc0, !PT ;  /* 0x000000ff2a1a7812 */ /* 0x000fe200078ec0ff */
[-C--:B------:R-:W-:Y:S01]  /*8510*/  FFMA.FTZ R87, R87, R2.reuse, R70 ;  /* 0x0000000257577223 */ /* 0x080fe20000010046 */
[----:B------:R-:W-:Y:S01]  /*8520*/  IADD3 R4, R4, -0x80, RZ ;  /* 0xffffff8004047810 */ /* 0x000fe20007ffe0ff */
[----:B------:R5:W0:Y:S01]  /*8530*/  I2F.F16 R45, R5 ;  /* 0x00000005002d7306 */ /* 0x000a220000200c00 */
[----:B------:R-:W-:Y:S01]  /*8540*/  SHF.R.U32.HI R3, RZ, 0x8, R42 ;  /* 0x00000008ff037819 */ /* 0x000fe2000001162a */
[----:B------:R-:W-:Y:S01]  /*8550*/  FFMA.FTZ R50, R71, R2, R50 ;  /* 0x0000000247327223 */ /* 0x000fe20000010032 */
[----:B------:R-:W-:Y:S01]  /*8560*/  SHF.R.U32.HI R42, RZ, 0x10, R42 ;  /* 0x00000010ff2a7819 */ /* 0x000fe2000001162a */
[----:B------:R-:W-:Y:S01]  /*8570*/  FMUL.FTZ R87, R87, R76 ;  /* 0x0000004c57577220 */ /* 0x000fe20000410000 */
[----:B------:R-:W-:Y:S01]  /*8580*/  SHF.R.U32.HI R24, RZ, 0x10, R43 ;  /* 0x00000010ff187819 */ /* 0x000fe2000001162b */
[----:B------:R-:W-:Y:S01]  /*8590*/  FFMA.FTZ R69, R66, R25, R69 ;  /* 0x0000001942457223 */ /* 0x000fe20000010045 */
[----:B------:R-:W-:Y:S01]  /*85a0*/  LOP3.LUT R39, R39, 0xff, RZ, 0xc0, !PT ;  /* 0x000000ff27277812 */ /* 0x000fe200078ec0ff */
[----:B------:R3:W0:Y:S01]  /*85b0*/  I2F.F16 R41, R4 ;  /* 0x0000000400297306 */ /* 0x0006220000200c00 */
[----:B-----5:R-:W-:Y:S01]  /*85c0*/  SHF.R.U32.HI R5, RZ, 0x8, R43 ;  /* 0x00000008ff057819 */ /* 0x020fe2000001162b */
[----:B------:R-:W-:Y:S01]  /*85d0*/  FMUL.FTZ R51, R50, R75 ;  /* 0x0000004b32337220 */ /* 0x000fe20000410000 */
[----:B------:R-:W-:Y:S01]  /*85e0*/  LOP3.LUT R3, R3, 0xff, RZ, 0xc0, !PT ;  /* 0x000000ff03037812 */ /* 0x000fe200078ec0ff */
[----:B------:R-:W-:Y:S01]  /*85f0*/  FFMA.FTZ R74, R74, R0, R69 ;  /* 0x000000004a4a7223 */ /* 0x000fe20000010045 */
[----:B------:R-:W-:Y:S01]  /*8600*/  LOP3.LUT R5, R5, 0xff, RZ, 0xc0, !PT ;  /* 0x000000ff05057812 */ /* 0x000fe200078ec0ff */
[----:B------:R-:W-:Y:S01]  /*8610*/  FFMA.FTZ R57, R64, R25, R57 ;  /* 0x0000001940397223 */ /* 0x000fe20000010039 */
[----:B------:R-:W-:Y:S01]  /*8620*/  LOP3.LUT R24, R24, 0xff, RZ, 0xc0, !PT ;  /* 0x000000ff18187812 */ /* 0x000fe200078ec0ff */
[----:B------:R-:W-:Y:S01]  /*8630*/  FFMA.FTZ R59, R59, R2, R74 ;  /* 0x000000023b3b7223 */ /* 0x000fe2000001004a */
[----:B---3--:R-:W-:Y:S01]  /*8640*/  LOP3.LUT R4, R42, 0xff, RZ, 0xc0, !PT ;  /* 0x000000ff2a047812 */ /* 0x008fe200078ec0ff */
[----:B------:R-:W-:Y:S01]  /*8650*/  FFMA.FTZ R0, R68, R0, R57 ;  /* 0x0000000044007223 */ /* 0x000fe20000010039 */
[----:B------:R-:W-:Y:S01]  /*8660*/  IADD3 R26, R26, -0x80, RZ ;  /* 0xffffff801a1a7810 */ /* 0x000fe20007ffe0ff */
[----:B------:R-:W3:Y:S01]  /*8670*/  I2F.F16 R12, R12 ;  /* 0x0000000c000c7306 */ /* 0x000ee20000200c00 */
[----:B------:R-:W-:Y:S01]  /*8680*/  IADD3 R36, R36, -0x80, RZ ;  /* 0xffffff8024247810 */ /* 0x000fe20007ffe0ff */
[----:B------:R-:W-:Y:S01]  /*8690*/  FMUL.FTZ R59, R59, R8 ;  /* 0x000000083b3b7220 */ /* 0x000fe20000410000 */
[----:B------:R-:W-:Y:S01]  /*86a0*/  IADD3 R39, R39, -0x80, RZ ;  /* 0xffffff8027277810 */ /* 0x000fe20007ffe0ff */
[----:B------:R-:W-:Y:S01]  /*86b0*/  FFMA.FTZ R103, R103, R2, R0 ;  /* 0x0000000267677223 */ /* 0x000fe20000010000 */
[----:B------:R-:W-:-:S02]  /*86c0*/  F2FP.F16.F32.PACK_AB R50, RZ, R87 ;  /* 0x00000057ff32723e */ /* 0x000fc400000000ff */
[----:B------:R-:W-:Y:S01]  /*86d0*/  IADD3 R3, R3, -0x80, RZ ;  /* 0xffffff8003037810 */ /* 0x000fe20007ffe0ff */
[----:B------:R-:W0:Y:S01]  /*86e0*/  I2F.F16 R26, R26 ;  /* 0x0000001a001a7306 */ /* 0x000e220000200c00 */
[----:B------:R-:W-:Y:S01]  /*86f0*/  IADD3 R4, R4, -0x80, RZ ;  /* 0xffffff8004047810 */ /* 0x000fe20007ffe0ff */
[----:B------:R-:W-:Y:S01]  /*8700*/  HADD2 R100, R50.H0_H0, R100.H0_H0 ;  /* 0x2000006432647230 */ /* 0x000fe20000000800 */
[----:B------:R-:W-:Y:S01]  /*8710*/  IADD3 R5, R5, -0x80, RZ ;  /* 0xffffff8005057810 */ /* 0x000fe20007ffe0ff */
[----:B------:R-:W-:Y:S01]  /*8720*/  FMUL.FTZ R57, R103, R56 ;  /* 0x0000003867397220 */ /* 0x000fe20000410000 */
[----:B------:R-:W-:Y:S02]  /*8730*/  IADD3 R24, R24, -0x80, RZ ;  /* 0xffffff8018187810 */ /* 0x000fe40007ffe0ff */
[----:B------:R-:W-:Y:S01]  /*8740*/  F2FP.F16.F32.PACK_AB R78, RZ, R78 ;  /* 0x0000004eff4e723e */ /* 0x000fe200000000ff */
[----:B------:R-:W0:Y:S01]  /*8750*/  I2F.F16 R28, R28 ;  /* 0x0000001c001c7306 */ /* 0x000e220000200c00 */
[----:B------:R-:W-:-:S02]  /*8760*/  F2FP.F16.F32.PACK_AB R59, RZ, R59 ;  /* 0x0000003bff3b723e */ /* 0x000fc400000000ff */
[----:B------:R-:W-:Y:S01]  /*8770*/  F2FP.F16.F32.PACK_AB R51, RZ, R51 ;  /* 0x00000033ff33723e */ /* 0x000fe200000000ff */
[----:B------:R-:W-:Y:S01]  /*8780*/  HADD2 R62, R78.H0_H0, R62.H0_H0 ;  /* 0x2000003e4e3e7230 */ /* 0x000fe20000000800 */
[----:B------:R-:W-:Y:S01]  /*8790*/  F2FP.F16.F32.PACK_AB R57, RZ, R57 ;  /* 0x00000039ff39723e */ /* 0x000fe200000000ff */
[----:B------:R-:W-:Y:S02]  /*87a0*/  HADD2 R55, R59.H0_H0, R55.H0_H0 ;  /* 0x200000373b377230 */ /* 0x000fe40000000800 */
        /* <DEDUP_REMOVED lines=48> */
[----:B------:R-:W-:Y:S02]  /*8ab0*/  HADD2.F32 R3, -RZ, R7.H0_H0 ;  /* 0x20000007ff037230 */ /* 0x000fe40000004100 */
[C---:B------:R-:W-:Y:S01]  /*8ac0*/  FFMA.FTZ R65, R63.reuse, R58, R5 ;  /* 0x0000003a3f417223 */ /* 0x040fe20000010005 */
[--C-:B-1----:R-:W-:Y:S02]  /*8ad0*/  HADD2.F32 R2, -RZ, R24.reuse.H0_H0 ;  /* 0x20000018ff027230 */ /* 0x102fe40000004100 */
[----:B------:R-:W-:Y:S01]  /*8ae0*/  FFMA.FTZ R67, R63, R60, R67 ;  /* 0x0000003c3f437223 */ /* 0x000fe20000010043 */
[----:B------:R-:W-:Y:S02]  /*8af0*/  HADD2.F32 R5, -RZ, R24.H1_H1 ;  /* 0x30000018ff057230 */ /* 0x000fe40000004100 */
[----:B------:R-:W-:Y:S02]  /*8b00*/  HADD2.F32 R24, -RZ, R12.H0_H0 ;  /* 0x2000000cff187230 */ /* 0x000fe40000004100 */
[----:B------:R-:W-:Y:S01]  /*8b10*/  FFMA.FTZ R3, R3, R2, R0 ;  /* 0x0000000203037223 */ /* 0x000fe20000010000 */
        /* <DEDUP_REMOVED lines=43> */
.L_x_1833:
[----:B------:R-:W-:Y:S05]  /*8dd0*/  @!P1 BRA `(.L_x_1834) ;  /* 0x0000000400589947 */ /* 0x000fea0003800000 */
        /* <DEDUP_REMOVED lines=86> */
.L_x_1834:
        /* <DEDUP_REMOVED lines=87> */
.L_x_1835:
        /* <DEDUP_REMOVED lines=46> */
[----:B------:R-:W-:Y:S02]  /*9b90*/  HADD2.F32 R24, -RZ, R24.H1_H1 ;  /* 0x30000018ff187230 */ /* 0x000fe40000004100 */
        /* <DEDUP_REMOVED lines=42> */
.L_x_1836:
[----:B0-----:R-:W0:Y:S01]  /*9e40*/  LDS.64 R2, [UR4+0x1f0] ;  /* 0x0001f004ff027984 */ /* 0x001e220008000a00 */
[----:B------:R-:W-:Y:S01]  /*9e50*/  IMAD.WIDE R22, R92, 0x8, R22 ;  /* 0x000000085c167825 */ /* 0x000fe200078e0216 */
[----:B------:R-:W-:Y:S02]  /*9e60*/  IADD3 R96, R96, 0x20, RZ ;  /* 0x0000002060607810 */ /* 0x000fe40007ffe0ff */
[----:B------:R-:W-:Y:S01]  /*9e70*/  PRMT R55, R55, 0x5410, R100 ;  /* 0x0000541037377816 */ /* 0x000fe20000000064 */
[----:B------:R-:W-:Y:S01]  /*9e80*/  HADD2.F32 R0, -RZ, R73.H0_H0 ;  /* 0x20000049ff007230 */ /* 0x000fe20000004100 */
[----:B------:R-:W-:Y:S01]  /*9e90*/  MOV R58, R22 ;  /* 0x00000016003a7202 */ /* 0x000fe20000000f00 */
[----:B------:R-:W-:Y:S01]  /*9ea0*/  HADD2.F32 R4, -RZ, R6.H0_H0 ;  /* 0x20000006ff047230 */ /* 0x000fe20000004100 */
[----:B------:R-:W-:Y:S01]  /*9eb0*/  MOV R59, R23 ;  /* 0x00000017003b7202 */ /* 0x000fe20000000f00 */
[----:B------:R-:W-:Y:S01]  /*9ec0*/  HADD2.F32 R32, -RZ, R32.H0_H0 ;  /* 0x20000020ff207230 */ /* 0x000fe20000004100 */
[----:B------:R-:W1:Y:S01]  /*9ed0*/  LDS.64 R22, [UR4+0x1f8] ;  /* 0x0001f804ff167984 */ /* 0x000e620008000a00 */
        /* <DEDUP_REMOVED lines=28> */
[----:B------:R-:W-:Y:S01]  /*a0a0*/  FFMA.FTZ R10, R2, R5, RZ ;  /* 0x00000005020a7223 */ /* 0x000fe200000100ff */
[----:B------:R-:W-:Y:S01]  /*a0b0*/  FFMA.FTZ R6, R32, R25, R9 ;  /* 0x0000001920067223 */ /* 0x000fe20000010009 */
        /* <DEDUP_REMOVED lines=9> */
[----:B------:R-:W-:Y:S01]  /*a150*/  FFMA.FTZ R66, R39, R60, R66 ;  /* 0x0000003c27427223 */ /* 0x000fe20000010042 */
[----:B------:R-:W-:Y:S01]  /*a160*/  FFMA.FTZ R57, R48, R51, R5 ;  /* 0x0000003330397223 */ /* 0x000fe20000010005 */
[----:B------:R-:W-:-:S02]  /*a170*/  HADD2.F32 R5, -RZ, R7.H0_H0 ;  /* 0x20000007ff057230 */ /* 0x000fc40000004100 */
[-C--:B------:R-:W-:Y:S01]  /*a180*/  FFMA.FTZ R6, R27, R51.reuse, R6 ;  /* 0x000000331b067223 */ /* 0x080fe20000010006 */
[-C--:B------:R-:W-:Y:S01]  /*a190*/  FFMA.FTZ R63, R46, R51.reuse, R9 ;  /* 0x000000332e3f7223 */ /* 0x080fe20000010009 */
[--C-:B-1----:R-:W-:Y:S02]  /*a1a0*/  HADD2.F32 R7, -RZ, R22.reuse.H0_H0 ;  /* 0x20000016ff077230 */ /* 0x102fe40000004100 */
[----:B------:R-:W-:Y:S01]  /*a1b0*/  FFMA.FTZ R51, R47, R51, R66 ;  /* 0x000000332f337223 */ /* 0x000fe20000010042 */
[----:B------:R-:W-:Y:S02]  /*a1c0*/  HADD2.F32 R22, -RZ, R22.H1_H1 ;  /* 0x30000016ff167230 */ /* 0x000fe40000004100 */
[----:B------:R-:W-:Y:S02]  /*a1d0*/  HADD2.F32 R42, -RZ, R42.H0_H0 ;  /* 0x2000002aff2a7230 */ /* 0x000fe40000004100 */
[-C--:B------:R-:W-:Y:S01]  /*a1e0*/  FFMA.FTZ R9, R5, R7.reuse, R6 ;  /* 0x0000000705097223 */ /* 0x080fe20000010006 */
[-C--:B------:R-:W-:Y:S01]  /*a1f0*/  FFMA.FTZ R64, R12, R7.reuse, R57 ;  /* 0x000000070c407223 */ /* 0x080fe20000010039 */
[-C--:B------:R-:W-:Y:S01]  /*a200*/  FFMA.FTZ R63, R26, R7.reuse, R63 ;  /* 0x000000071a3f7223 */ /* 0x080fe2000001003f */
[----:B------:R-:W-:Y:S01]  /*a210*/  FFMA.FTZ R68, R28, R7, R51 ;  /* 0x000000071c447223 */ /* 0x000fe20000010033 */
[----:B------:R-:W-:Y:S01]  /*a220*/  HADD2.F32 R49, -RZ, R49.H0_H0 ;  /* 0x20000031ff317230 */ /* 0x000fe20000004100 */
[----:B------:R-:W1:Y:S01]  /*a230*/  LDS.64 R6, [UR4+0x278] ;  /* 0x00027804ff067984 */ /* 0x000e620008000a00 */
        /* <DEDUP_REMOVED lines=20> */
[----:B------:R-:W-:-:S04]  /*a380*/  IMAD.WIDE R52, R92, 0x8, R52 ;  /* 0x000000085c347825 */ /* 0x000fc800078e0234 */
[----:B------:R-:W-:Y:S01]  /*a390*/  FFMA.FTZ R66, R61, R60, R66 ;  /* 0x0000003c3d427223 */ /* 0x000fe20000010042 */
[----:B------:R-:W-:Y:S01]  /*a3a0*/  FMUL.FTZ R9, R9, R8 ;  /* 0x0000000809097220 */ /* 0x000fe20000410000 */
[----:B------:R-:W-:Y:S01]  /*a3b0*/  FFMA.FTZ R51, R54, R60, R51 ;  /* 0x0000003c36337223 */ /* 0x000fe20000010033 */
[--C-:B0-----:R-:W-:Y:S02]  /*a3c0*/  HADD2.F32 R57, -RZ, R24.reuse.H0_H0 ;  /* 0x20000018ff397230 */ /* 0x101fe40000004100 */
[----:B------:R-:W-:Y:S01]  /*a3d0*/  FMUL.FTZ R23, R23, R76 ;  /* 0x0000004c17177220 */ /* 0x000fe20000410000 */
[----:B------:R-:W-:Y:S02]  /*a3e0*/  HADD2.F32 R63, -RZ, R24.H1_H1 ;  /* 0x30000018ff3f7230 */ /* 0x000fe40000004100 */
[----:B------:R-:W-:Y:S01]  /*a3f0*/  FMUL.FTZ R66, R66, R75 ;  /* 0x0000004b42427220 */ /* 0x000fe20000410000 */
        /* <DEDUP_REMOVED lines=22> */
[--C-:B------:R-:W-:Y:S02]  /*a560*/  HADD2.F32 R0, -RZ, R7.reuse.H0_H0 ;  /* 0x20000007ff007230 */ /* 0x100fe40000004100 */
        /* <DEDUP_REMOVED lines=37> */
.L_x_1820:
[----:B------:R-:W-:Y:S01]  /*a7c0*/  ISETP.GE.AND P0, PT, R96, R101, PT ;  /* 0x000000656000720c */ /* 0x000fe20003f06270 */
[----:B------:R-:W-:-:S03]  /*a7d0*/  ULDC UR5, c[0x0][0x25c] ;  /* 0x0000970000057ab9 */ /* 0x000fc60000000800 */
[----:B------:R-:W-:-:S13]  /*a7e0*/  ISETP.GE.OR P0, PT, R96, UR5, P0 ;  /* 0x0000000560007c0c */ /* 0x000fda0008706670 */
[----:B------:R-:W-:Y:S05]  /*a7f0*/  @P0 BRA `(.L_x_1838) ;  /* 0x0000005400a40947 */ /* 0x000fea0003800000 */
[----:B------:R-:W-:Y:S01]  /*a800*/  SHF.R.S32.HI R0, RZ, 0x1f, R92 ;  /* 0x0000001fff007819 */ /* 0x000fe2000001145c */
[----:B------:R-:W-:-:S06]  /*a810*/  ULDC UR5, c[0x0][0x25c] ;  /* 0x0000970000057ab9 */ /* 0x000fcc0000000800 */
.L_x_1847:
        /* <DEDUP_REMOVED lines=15> */
[----:B------:R-:W-:-:S03]  /*a910*/  IMAD.WIDE R116, R92, 0x4, R24 ;  /* 0x000000045c747825 */ /* 0x000fc600078e0218 */
[----:B------:R-:W5:Y:S01]  /*a920*/  LDG.E.128.CONSTANT R24, desc[UR8][R24.64] ;  /* 0x0000000818187981 */ /* 0x000f62000c1e9d00 */
[----:B--2---:R-:W-:Y:S02]  /*a930*/  LOP3.LUT R2, R28, 0x3f, RZ, 0xc0, !PT ;  /* 0x0000003f1c027812 */ /* 0x004fe400078ec0ff */
[----:B------:R-:W-:Y:S02]  /*a940*/  LOP3.LUT R3, R29, 0x3f, RZ, 0xc0, !PT ;  /* 0x0000003f1d037812 */ /* 0x000fe400078ec0ff */
[----:B------:R-:W-:Y:S02]  /*a950*/  IADD3 R2, R2, -0x20, RZ ;  /* 0xffffffe002027810 */ /* 0x000fe40007ffe0ff */
[----:B------:R-:W-:Y:S02]  /*a960*/  IADD3 R59, R3, -0x20, RZ ;  /* 0xffffffe0033b7810 */ /* 0x000fe40007ffe0ff */
[----:B------:R0:W1:Y:S01]  /*a970*/  I2F.F16 R81, R2 ;  /* 0x0000000200517306 */ /* 0x0000620000200c00 */
[----:B------:R-:W-:-:S04]  /*a980*/  LOP3.LUT R3, R30, 0x3f, RZ, 0xc0, !PT ;  /* 0x0000003f1e037812 */ /* 0x000fc800078ec0ff */
[----:B------:R-:W-:Y:S02]  /*a990*/  IADD3 R57, R3, -0x20, RZ ;  /* 0xffffffe003397810 */ /* 0x000fe40007ffe0ff */
[--C-:B0-----:R-:W-:Y:S02]  /*a9a0*/  SHF.R.U32.HI R2, RZ, 0xc, R28.reuse ;  /* 0x0000000cff027819 */ /* 0x101fe4000001161c */
[----:B------:R-:W-:Y:S02]  /*a9b0*/  SHF.R.U32.HI R3, RZ, 0x6, R28 ;  /* 0x00000006ff037819 */ /* 0x000fe4000001161c */
[----:B------:R-:W-:Y:S02]  /*a9c0*/  LOP3.LUT R2, R2, 0x3f, RZ, 0xc0, !PT ;  /* 0x0000003f02027812 */ /* 0x000fe400078ec0ff */
[----:B------:R-:W-:Y:S02]  /*a9d0*/  LOP3.LUT R3, R3, 0x3f, RZ, 0xc0, !PT ;  /* 0x0000003f03037812 */ /* 0x000fe400078ec0ff */
[----:B------:R-:W-:-:S02]  /*a9e0*/  IADD3 R2, R2, -0x20, RZ ;  /* 0xffffffe002027810 */ /* 0x000fc40007ffe0ff */
[----:B------:R-:W-:Y:S02]  /*a9f0*/  IADD3 R3, R3, -0x20, RZ ;  /* 0xffffffe003037810 */ /* 0x000fe40007ffe0ff */
[----:B------:R0:W2:Y:S01]  /*aa00*/  I2F.F16 R53, R2 ;  /* 0x0000000200357306 */ /* 0x0000a20000200c00 */
[----:B------:R-:W-:Y:S02]  /*aa10*/  LOP3.LUT R4, R31, 0x3f, RZ, 0xc0, !PT ;  /* 0x0000003f1f047812 */ /* 0x000fe400078ec0ff */
[----:B0-----:R-:W-:-:S05]  /*aa20*/  SHF.R.U32.HI R2, RZ, 0x12, R29 ;  /* 0x00000012ff027819 */ /* 0x001fca000001161d */
[----:B------:R0:W1:Y:S01]  /*aa30*/  I2F.F16 R76, R3 ;  /* 0x00000003004c7306 */ /* 0x0000620000200c00 */
[----:B------:R-:W-:Y:S02]  /*aa40*/  LOP3.LUT R2, R2, 0x3f, RZ, 0xc0, !PT ;  /* 0x0000003f02027812 */ /* 0x000fe400078ec0ff */
[----:B0-----:R-:W-:Y:S02]  /*aa50*/  SHF.R.U32.HI R3, RZ, 0xc, R29 ;  /* 0x0000000cff037819 */ /* 0x001fe4000001161d */
[----:B------:R-:W-:Y:S02]  /*aa60*/  IADD3 R48, R2, -0x20, RZ ;  /* 0xffffffe002307810 */ /* 0x000fe40007ffe0ff */
[----:B------:R-:W-:Y:S02]  /*aa70*/  LOP3.LUT R3, R3, 0x3f, RZ, 0xc0, !PT ;  /* 0x0000003f03037812 */ /* 0x000fe400078ec0ff */
[----:B------:R-:W-:Y:S02]  /*aa80*/  SHF.R.U32.HI R2, RZ, 0x6, R30 ;  /* 0x00000006ff027819 */ /* 0x000fe4000001161e */
[----:B------:R-:W-:-:S02]  /*aa90*/  IADD3 R55, R4, -0x20, RZ ;  /* 0xffffffe004377810 */ /* 0x000fc40007ffe0ff */
[--C-:B------:R-:W-:Y:S02]  /*aaa0*/  SHF.R.U32.HI R4, RZ, 0x12, R28.reuse ;  /* 0x00000012ff047819 */ /* 0x100fe4000001161c */
[----:B------:R-:W-:Y:S02]  /*aab0*/  SHF.R.U32.HI R5, RZ, 0x18, R28 ;  /* 0x00000018ff057819 */ /* 0x000fe4000001161c */
[----:B------:R-:W-:Y:S02]  /*aac0*/  IADD3 R3, R3, -0x20, RZ ;  /* 0xffffffe003037810 */ /* 0x000fe40007ffe0ff */
[----:B------:R-:W-:Y:S02]  /*aad0*/  LOP3.LUT R2, R2, 0x3f, RZ, 0xc0, !PT ;  /* 0x0000003f02027812 */ /* 0x000fe400078ec0ff */
[----:B------:R-:W-:Y:S02]  /*aae0*/  LOP3.LUT R4, R4, 0x3f, RZ, 0xc0, !PT ;  /* 0x0000003f04047812 */ /* 0x000fe400078ec0ff */
[----:B------:R-:W-:Y:S01]  /*aaf0*/  LOP3.LUT R5, R5, 0x3f, RZ, 0xc0, !PT ;  /* 0x0000003f05057812 */ /* 0x000fe200078ec0ff */
[----:B------:R0:W1:Y:S01]  /*ab00*/  I2F.F16 R49, R3 ;  /* 0x0000000300317306 */ /* 0x0000620000200c00 */
[----:B------:R-:W-:-:S02]  /*ab10*/  IADD3 R46, R2, -0x20, RZ ;  /* 0xffffffe0022e7810 */ /* 0x000fc40007ffe0ff */
[----:B------:R-:W-:Y:S02]  /*ab20*/  IADD3 R4, R4, -0x20, RZ ;  /* 0xffffffe004047810 */ /* 0x000fe40007ffe0ff */
[----:B------:R-:W-:Y:S01]  /*ab30*/  IADD3 R5, R5, -0x20, RZ ;  /* 0xffffffe005057810 */ /* 0x000fe20007ffe0ff */
[----:B0-----:R-:W0:Y:S02]  /*ab40*/  @!P0 LDC.64 R2, c[0x0][0x248] ;  /* 0x00009200ff028b82 */ /* 0x001e240000000a00 */
[----:B------:R2:W0:Y:S01]  /*ab50*/  I2F.F16 R52, R4 ;  /* 0x0000000400347306 */ /* 0x0004220000200c00 */
[----:B------:R-:W-:-:S07]  /*ab60*/  SHF.R.U32.HI R6, RZ, 0x6, R29 ;  /* 0x00000006ff067819 */ /* 0x000fce000001161d */
[----:B------:R3:W0:Y:S01]  /*ab70*/  I2F.F16 R51, R5 ;  /* 0x0000000500337306 */ /* 0x0006220000200c00 */
[----:B--2---:R-:W-:-:S04]  /*ab80*/  SHF.R.U32.HI R4, RZ, 0x18, R29 ;  /* 0x00000018ff047819 */ /* 0x004fc8000001161d */
[----:B------:R-:W-:Y:S02]  /*ab90*/  LOP3.LUT R4, R4, 0x3f, RZ, 0xc0, !PT ;  /* 0x0000003f04047812 */ /* 0x000fe400078ec0ff */
[----:B---3--:R-:W-:-:S04]  /*aba0*/  SHF.R.U32.HI R5, RZ, 0xc, R30 ;  /* 0x0000000cff057819 */ /* 0x008fc8000001161e */
[----:B------:R-:W-:Y:S02]  /*abb0*/  LOP3.LUT R5, R5, 0x3f, RZ, 0xc0, !PT ;  /* 0x0000003f05057812 */ /* 0x000fe400078ec0ff */
[----:B------:R-:W-:Y:S02]  /*abc0*/  LOP3.LUT R6, R6, 0x3f, RZ, 0xc0, !PT ;  /* 0x0000003f06067812 */ /* 0x000fe400078ec0ff */
[----:B------:R-:W-:Y:S02]  /*abd0*/  IADD3 R4, R4, -0x20, RZ ;  /* 0xffffffe004047810 */ /* 0x000fe40007ffe0ff */
[----:B------:R-:W-:Y:S02]  /*abe0*/  IADD3 R45, R5, -0x20, RZ ;  /* 0xffffffe0052d7810 */ /* 0x000fe40007ffe0ff */
[----:B------:R-:W-:Y:S01]  /*abf0*/  SHF.R.U32.HI R5, RZ, 0x18, R30 ;  /* 0x00000018ff057819 */ /* 0x000fe2000001161e */
[----:B------:R2:W3:Y:S01]  /*ac00*/  I2F.F16 R47, R4 ;  /* 0x00000004002f7306 */ /* 0x0004e20000200c00 */
[----:B------:R-:W-:-:S02]  /*ac10*/  IADD3 R6, R6, -0x20, RZ ;  /* 0xffffffe006067810 */ /* 0x000fc40007ffe0ff */
[----:B--2---:R-:W-:-:S05]  /*ac20*/  LOP3.LUT R4, R5, 0x3f, RZ, 0xc0, !PT ;  /* 0x0000003f05047812 */ /* 0x004fca00078ec0ff */
[----:B------:R2:W1:Y:S01]  /*ac30*/  I2F.F16 R50, R6 ;  /* 0x0000000600327306 */ /* 0x0004620000200c00 */
[----:B------:R-:W-:-:S05]  /*ac40*/  @!P0 LEA R5, R96, 0x1, 0x1 ;  /* 0x0000000160058811 */ /* 0x000fca00078e08ff */
[----:B0-----:R-:W-:Y:S01]  /*ac50*/  @!P0 IMAD.WIDE R2, R5, 0x2, R2 ;  /* 0x0000000205028825 */ /* 0x001fe200078e0202 */
[----:B--2---:R-:W-:Y:S02]  /*ac60*/  SHF.R.U32.HI R6, RZ, 0x12, R30 ;  /* 0x00000012ff067819 */ /* 0x004fe4000001161e */
[----:B------:R-:W-:Y:S02]  /*ac70*/  SHF.R.U32.HI R5, RZ, 0xc, R31 ;  /* 0x0000000cff057819 */ /* 0x000fe4000001161f */
[----:B------:R0:W5:Y:S01]  /*ac80*/  @!P0 LDG.E.U16.CONSTANT R41, desc[UR8][R2.64] ;  /* 0x0000000802298981 */ /* 0x000162000c1e9500 */
[----:B------:R-:W-:Y:S02]  /*ac90*/  LOP3.LUT R6, R6, 0x3f, RZ, 0xc0, !PT ;  /* 0x0000003f06067812 */ /* 0x000fe400078ec0ff */
[----:B------:R-:W-:Y:S02]  /*aca0*/  IADD3 R4, R4, -0x20, RZ ;  /* 0xffffffe004047810 */ /* 0x000fe40007ffe0ff */
[----:B------:R-:W-:-:S02]  /*acb0*/  IADD3 R6, R6, -0x20, RZ ;  /* 0xffffffe006067810 */ /* 0x000fc40007ffe0ff */
[----:B------:R-:W-:Y:S02]  /*acc0*/  LOP3.LUT R5, R5, 0x3f, RZ, 0xc0, !PT ;  /* 0x0000003f05057812 */ /* 0x000fe400078ec0ff */
[----:B------:R-:W-:Y:S01]  /*acd0*/  SHF.R.U32.HI R7, RZ, 0x6, R31 ;  /* 0x00000006ff077819 */ /* 0x000fe2000001161f */
[----:B------:R2:W0:Y:S01]  /*ace0*/  I2F.F16 R44, R6 ;  /* 0x00000006002c7306 */ /* 0x0004220000200c00 */
[----:B------:R-:W-:Y:S02]  /*acf0*/  IADD3 R40, R5, -0x20, RZ ;  /* 0xffffffe005287810 */ /* 0x000fe40007ffe0ff */
[----:B------:R-:W-:-:S05]  /*ad00*/  LOP3.LUT R7, R7, 0x3f, RZ, 0xc0, !PT ;  /* 0x0000003f07077812 */ /* 0x000fca00078ec0ff */
[----:B------:R4:W0:Y:S01]  /*ad10*/  I2F.F16 R43, R4 ;  /* 0x00000004002b7306 */ /* 0x0008220000200c00 */
[----:B--2---:R-:W-:Y:S02]  /*ad20*/  SHF.R.U32.HI R6, RZ, 0x12, R31 ;  /* 0x00000012ff067819 */ /* 0x004fe4000001161f */
[----:B------:R-:W-:Y:S01]  /*ad30*/  IADD3 R42, R7, -0x20, RZ ;  /* 0xffffffe0072a7810 */ /* 0x000fe20007ffe0ff */
[----:B----4-:R-:W-:Y:S01]  /*ad40*/  IMAD.WIDE R4, R92, 0x4, R116 ;  /* 0x000000045c047825 */ /* 0x010fe200078e0274 */
[----:B------:R-:W-:-:S05]  /*ad50*/  LOP3.LUT R8, R6, 0x3f, RZ, 0xc0, !PT ;  /* 0x0000003f06087812 */ /* 0x000fca00078ec0ff */
[----:B------:R-:W5:Y:S01]  /*ad60*/  LDG.E.128.CONSTANT R4, desc[UR8][R4.64] ;  /* 0x0000000804047981 */ /* 0x000f62000c1e9d00 */
[----:B------:R-:W-:-:S04]  /*ad70*/  SHF.R.U32 R28, R28, 0x1e, R36 ;  /* 0x0000001e1c1c7819 */ /* 0x000fc80000001624 */
[----:B------:R-:W-:-:S04]  /*ad80*/  LOP3.LUT R28, R28, 0x3f, RZ, 0xc0, !PT ;  /* 0x0000003f1c1c7812 */ /* 0x000fc800078ec0ff */
[----:B------:R-:W-:Y:S02]  /*ad90*/  IADD3 R28, R28, -0x20, RZ ;  /* 0xffffffe01c1c7810 */ /* 0x000fe40007ffe0ff */
[--C-:B------:R-:W-:Y:S02]  /*ada0*/  SHF.R.U32 R29, R29, 0x1e, R37.reuse ;  /* 0x0000001e1d1d7819 */ /* 0x100fe40000001625 */
[----:B------:R2:W4:Y:S02]  /*adb0*/  I2F.F16 R58, R28 ;  /* 0x0000001c003a7306 */ /* 0x0005240000200c00 */
[----:B------:R-:W-:Y:S02]  /*adc0*/  LOP3.LUT R29, R29, 0x3f, RZ, 0xc0, !PT ;  /* 0x0000003f1d1d7812 */ /* 0x000fe400078ec0ff */
[----:B--2---:R-:W-:-:S04]  /*add0*/  SHF.R.U32.HI R28, RZ, 0x4, R37 ;  /* 0x00000004ff1c7819 */ /* 0x004fc80000011625 */
[----:B------:R-:W-:Y:S02]  /*ade0*/  LOP3.LUT R28, R28, 0x3f, RZ, 0xc0, !PT ;  /* 0x0000003f1c1c7812 */ /* 0x000fe400078ec0ff */
[----:B------:R-:W-:Y:S02]  /*adf0*/  IADD3 R29, R29, -0x20, RZ ;  /* 0xffffffe01d1d7810 */ /* 0x000fe40007ffe0ff */
[----:B------:R-:W-:Y:S02]  /*ae00*/  IADD3 R28, R28, -0x20, RZ ;  /* 0xffffffe01c1c7810 */ /* 0x000fe40007ffe0ff */
[----:B------:R-:W-:Y:S01]  /*ae10*/  SHF.R.U32.HI R62, RZ, 0x16, R36 ;  /* 0x00000016ff3e7819 */ /* 0x000fe20000011624 */
[----:B------:R2:W0:Y:S01]  /*ae20*/  I2F.F16 R66, R29 ;  /* 0x0000001d00427306 */ /* 0x0004220000200c00 */
[----:B------:R-:W-:Y:S02]  /*ae30*/  SHF.R.U32.HI R69, RZ, 0x16, R37 ;  /* 0x00000016ff457819 */ /* 0x000fe40000011625 */
[----:B------:R-:W-:-:S02]  /*ae40*/  SHF.R.U32 R30, R30, 0x1e, R38 ;  /* 0x0000001e1e1e7819 */ /* 0x000fc40000001626 */
[----:B------:R-:W-:-:S03]  /*ae50*/  LOP3.LUT R62, R62, 0x3f, RZ, 0xc0, !PT ;  /* 0x0000003f3e3e7812 */ /* 0x000fc600078ec0ff */
[----:B------:R3:W0:Y:S01]  /*ae60*/  I2F.F16 R65, R28 ;  /* 0x0000001c00417306 */ /* 0x0006220000200c00 */
[--C-:B--2---:R-:W-:Y:S02]  /*ae70*/  SHF.R.U32.HI R29, RZ, 0xa, R38.reuse ;  /* 0x0000000aff1d7819 */ /* 0x104fe40000011626 */
[----:B------:R-:W-:Y:S02]  /*ae80*/  SHF.R.U32.HI R68, RZ, 0x10, R37 ;  /* 0x00000010ff447819 */ /* 0x000fe40000011625 */
[----:B------:R-:W-:Y:S02]  /*ae90*/  LOP3.LUT R69, R69, 0x3f, RZ, 0xc0, !PT ;  /* 0x0000003f45457812 */ /* 0x000fe400078ec0ff */
[----:B---3--:R-:W-:Y:S02]  /*aea0*/  SHF.R.U32.HI R28, RZ, 0x4, R38 ;  /* 0x00000004ff1c7819 */ /* 0x008fe40000011626 */
[----:B------:R-:W-:Y:S02]  /*aeb0*/  LOP3.LUT R30, R30, 0x3f, RZ, 0xc0, !PT ;  /* 0x0000003f1e1e7812 */ /* 0x000fe400078ec0ff */
[----:B------:R-:W-:-:S02]  /*aec0*/  LOP3.LUT R28, R28, 0x3f, RZ, 0xc0, !PT ;  /* 0x0000003f1c1c7812 */ /* 0x000fc400078ec0ff */
[----:B------:R-:W-:Y:S02]  /*aed0*/  LOP3.LUT R29, R29, 0x3f, RZ, 0xc0, !PT ;  /* 0x0000003f1d1d7812 */ /* 0x000fe400078ec0ff */
[----:B------:R-:W-:Y:S02]  /*aee0*/  IADD3 R62, R62, -0x20, RZ ;  /* 0xffffffe03e3e7810 */ /* 0x000fe40007ffe0ff */
[----:B------:R-:W-:Y:S02]  /*aef0*/  LOP3.LUT R68, R68, 0x3f, RZ, 0xc0, !PT ;  /* 0x0000003f44447812 */ /* 0x000fe400078ec0ff */
[----:B------:R-:W-:Y:S02]  /*af00*/  IADD3 R69, R69, -0x20, RZ ;  /* 0xffffffe045457810 */ /* 0x000fe40007ffe0ff */
[----:B------:R-:W-:Y:S02]  /*af10*/  SHF.R.U32.HI R73, RZ, 0x16, R38 ;  /* 0x00000016ff497819 */ /* 0x000fe40000011626 */
[----:B------:R-:W-:-:S02]  /*af20*/  IADD3 R30, R30, -0x20, RZ ;  /* 0xffffffe01e1e7810 */ /* 0x000fc40007ffe0ff */
[----:B------:R-:W-:Y:S02]  /*af30*/  IADD3 R28, R28, -0x20, RZ ;  /* 0xffffffe01c1c7810 */ /* 0x000fe40007ffe0ff */
[----:B------:R-:W-:Y:S01]  /*af40*/  IADD3 R29, R29, -0x20, RZ ;  /* 0xffffffe01d1d7810 */ /* 0x000fe20007ffe0ff */
[----:B------:R2:W3:Y:S01]  /*af50*/  I2F.F16 R67, R62 ;  /* 0x0000003e00437306 */ /* 0x0004e20000200c00 */
[----:B------:R-:W-:Y:S02]  /*af60*/  SHF.R.U32.HI R21, RZ, 0x18, R31 ;  /* 0x00000018ff157819 */ /* 0x000fe4000001161f */
[----:B------:R-:W-:Y:S02]  /*af70*/  LOP3.LUT R73, R73, 0x3f, RZ, 0xc0, !PT ;  /* 0x0000003f49497812 */ /* 0x000fe400078ec0ff */
[----:B------:R-:W-:-:S03]  /*af80*/  SHF.R.U32 R31, R31, 0x1e, R39 ;  /* 0x0000001e1f1f7819 */ /* 0x000fc60000001627 */
[----:B------:R-:W0:Y:S01]  /*af90*/  I2F.F16 R71, R69 ;  /* 0x0000004500477306 */ /* 0x000e220000200c00 */
[----:B--2---:R-:W-:Y:S02]  /*afa0*/  IADD3 R62, R68, -0x20, RZ ;  /* 0xffffffe0443e7810 */ /* 0x004fe40007ffe0ff */
[----:B------:R-:W-:Y:S02]  /*afb0*/  IADD3 R73, R73, -0x20, RZ ;  /* 0xffffffe049497810 */ /* 0x000fe40007ffe0ff */
[----:B------:R-:W-:-:S03]  /*afc0*/  LOP3.LUT R31, R31, 0x3f, RZ, 0xc0, !PT ;  /* 0x0000003f1f1f7812 */ /* 0x000fc600078ec0ff */
[----:B------:R2:W0:Y:S01]  /*afd0*/  I2F.F16 R72, R30 ;  /* 0x0000001e00487306 */ /* 0x0004220000200c00 */
[----:B------:R-:W-:-:S07]  /*afe0*/  IADD3 R31, R31, -0x20, RZ ;  /* 0xffffffe01f1f7810 */ /* 0x000fce0007ffe0ff */
[----:B------:R1:W0:Y:S01]  /*aff0*/  I2F.F16 R68, R28 ;  /* 0x0000001c00447306 */ /* 0x0002220000200c00 */
[----:B--2---:R-:W-:-:S07]  /*b000*/  SHF.R.U32.HI R30, RZ, 0x10, R39 ;  /* 0x00000010ff1e7819 */ /* 0x004fce0000011627 */
[----:B------:R2:W0:Y:S01]  /*b010*/  I2F.F16 R69, R29 ;  /* 0x0000001d00457306 */ /* 0x0004220000200c00 */
[--C-:B-1----:R-:W-:Y:S02]  /*b020*/  SHF.R.U32.HI R28, RZ, 0x4, R39.reuse ;  /* 0x00000004ff1c7819 */ /* 0x102fe40000011627 */
[----:B------:R-:W-:Y:S02]  /*b030*/  LOP3.LUT R30, R30, 0x3f, RZ, 0xc0, !PT ;  /* 0x0000003f1e1e7812 */ /* 0x000fe400078ec0ff */
[----:B------:R-:W-:Y:S02]  /*b040*/  LOP3.LUT R28, R28, 0x3f, RZ, 0xc0, !PT ;  /* 0x0000003f1c1c7812 */ /* 0x000fe400078ec0ff */
[----:B--2---:R-:W-:Y:S01]  /*b050*/  SHF.R.U32.HI R29, RZ, 0xa, R39 ;  /* 0x0000000aff1d7819 */ /* 0x004fe20000011627 */
[----:B------:R1:W2:Y:S03]  /*b060*/  I2F.F16 R79, R73 ;  /* 0x00000049004f7306 */ /* 0x0002a60000200c00 */
[----:B------:R-:W-:-:S02]  /*b070*/  LOP3.LUT R29, R29, 0x3f, RZ, 0xc0, !PT ;  /* 0x0000003f1d1d7812 */ /* 0x000fc400078ec0ff */
[----:B------:R-:W-:Y:S02]  /*b080*/  IADD3 R28, R28, -0x20, RZ ;  /* 0xffffffe01c1c7810 */ /* 0x000fe40007ffe0ff */
[----:B------:R-:W-:Y:S02]  /*b090*/  IADD3 R29, R29, -0x20, RZ ;  /* 0xffffffe01d1d7810 */ /* 0x000fe40007ffe0ff */
[----:B-1----:R-:W-:Y:S02]  /*b0a0*/  SHF.R.U32.HI R73, RZ, 0x16, R39 ;  /* 0x00000016ff497819 */ /* 0x002fe40000011627 */
[----:B------:R-:W-:Y:S01]  /*b0b0*/  IADD3 R30, R30, -0x20, RZ ;  /* 0xffffffe01e1e7810 */ /* 0x000fe20007ffe0ff */
[----:B------:R1:W0:Y:S08]  /*b0c0*/  I2F.F16 R77, R31 ;  /* 0x0000001f004d7306 */ /* 0x0002300000200c00 */
[----:B------:R4:W0:Y:S01]  /*b0d0*/  I2F.F16 R75, R28 ;  /* 0x0000001c004b7306 */ /* 0x0008220000200c00 */
[----:B-1----:R-:W-:-:S07]  /*b0e0*/  LOP3.LUT R31, R73, 0x3f, RZ, 0xc0, !PT ;  /* 0x0000003f491f7812 */ /* 0x002fce00078ec0ff */
[----:B------:R1:W0:Y:S01]  /*b0f0*/  I2F.F16 R74, R29 ;  /* 0x0000001d004a7306 */ /* 0x0002220000200c00 */
[----:B----4-:R-:W-:-:S07]  /*b100*/  SHF.R.U32.HI R28, RZ, 0x2, R32 ;  /* 0x00000002ff1c7819 */ /* 0x010fce0000011620 */
[----:B------:R4:W0:Y:S01]  /*b110*/  I2F.F16 R73, R30 ;  /* 0x0000001e00497306 */ /* 0x0008220000200c00 */
[--C-:B-1----:R-:W-:Y:S02]  /*b120*/  SHF.R.U32.HI R29, RZ, 0x8, R32.reuse ;  /* 0x00000008ff1d7819 */ /* 0x102fe40000011620 */
[----:B------:R-:W-:Y:S02]  /*b130*/  LOP3.LUT R28, R28, 0x3f, RZ, 0xc0, !PT ;  /* 0x0000003f1c1c7812 */ /* 0x000fe400078ec0ff */
[----:B------:R-:W-:Y:S02]  /*b140*/  LOP3.LUT R29, R29, 0x3f, RZ, 0xc0, !PT ;  /* 0x0000003f1d1d7812 */ /* 0x000fe400078ec0ff */
[----:B----4-:R-:W-:-:S04]  /*b150*/  SHF.R.U32.HI R30, RZ, 0xe, R32 ;  /* 0x0000000eff1e7819 */ /* 0x010fc80000011620 */
[----:B------:R-:W-:Y:S02]  /*b160*/  LOP3.LUT R30, R30, 0x3f, RZ, 0xc0, !PT ;  /* 0x0000003f1e1e7812 */ /* 0x000fe400078ec0ff */
[----:B------:R-:W-:Y:S02]  /*b170*/  IADD3 R28, R28, -0x20, RZ ;  /* 0xffffffe01c1c7810 */ /* 0x000fe40007ffe0ff */
[----:B------:R-:W-:Y:S02]  /*b180*/  IADD3 R29, R29, -0x20, RZ ;  /* 0xffffffe01d1d7810 */ /* 0x000fe40007ffe0ff */
[----:B------:R-:W-:Y:S01]  /*b190*/  IADD3 R30, R30, -0x20, RZ ;  /* 0xffffffe01e1e7810 */ /* 0x000fe20007ffe0ff */
[----:B------:R1:W4:Y:S08]  /*b1a0*/  I2F.F16 R82, R28 ;  /* 0x0000001c00527306 */ /* 0x0003300000200c00 */
[----:B------:R3:W0:Y:S01]  /*b1b0*/  I2F.F16 R80, R29 ;  /* 0x0000001d00507306 */ /* 0x0006220000200c00 */
[----:B-1----:R-:W-:-:S07]  /*b1c0*/  SHF.R.U32.HI R28, RZ, 0x2, R33 ;  /* 0x00000002ff1c7819 */ /* 0x002fce0000011621 */
[----:B------:R1:W0:Y:S01]  /*b1d0*/  I2F.F16 R85, R30 ;  /* 0x0000001e00557306 */ /* 0x0002220000200c00 */
[--C-:B---3--:R-:W-:Y:S02]  /*b1e0*/  SHF.R.U32.HI R29, RZ, 0x8, R33.reuse ;  /* 0x00000008ff1d7819 */ /* 0x108fe40000011621 */
[----:B------:R-:W-:Y:S02]  /*b1f0*/  LOP3.LUT R28, R28, 0x3f, RZ, 0xc0, !PT ;  /* 0x0000003f1c1c7812 */ /* 0x000fe400078ec0ff */
[----:B------:R-:W-:Y:S02]  /*b200*/  LOP3.LUT R29, R29, 0x3f, RZ, 0xc0, !PT ;  /* 0x0000003f1d1d7812 */ /* 0x000fe400078ec0ff */
[----:B-1----:R-:W-:-:S04]  /*b210*/  SHF.R.U32.HI R30, RZ, 0xe, R33 ;  /* 0x0000000eff1e7819 */ /* 0x002fc80000011621 */
[----:B------:R-:W-:Y:S02]  /*b220*/  LOP3.LUT R30, R30, 0x3f, RZ, 0xc0, !PT ;  /* 0x0000003f1e1e7812 */ /* 0x000fe400078ec0ff */
[----:B------:R-:W-:Y:S02]  /*b230*/  IADD3 R28, R28, -0x20, RZ ;  /* 0xffffffe01c1c7810 */ /* 0x000fe40007ffe0ff */
[----:B------:R-:W-:Y:S02]  /*b240*/  IADD3 R29, R29, -0x20, RZ ;  /* 0xffffffe01d1d7810 */ /* 0x000fe40007ffe0ff */
[----:B------:R-:W-:Y:S01]  /*b250*/  IADD3 R30, R30, -0x20, RZ ;  /* 0xffffffe01e1e7810 */ /* 0x000fe20007ffe0ff */
[----:B------:R1:W3:Y:S01]  /*b260*/  I2F.F16 R100, R28 ;  /* 0x0000001c00647306 */ /* 0x0002e20000200c00 */
[----:B------:R-:W-:-:S07]  /*b270*/  SHF.R.U32.HI R54, RZ, 0x4, R36 ;  /* 0x00000004ff367819 */ /* 0x000fce0000011624 */
[----:B------:R2:W0:Y:S01]  /*b280*/  I2F.F16 R88, R29 ;  /* 0x0000001d00587306 */ /* 0x0004220000200c00 */
[----:B-1----:R-:W-:-:S07]  /*b290*/  SHF.R.U32.HI R28, RZ, 0x2, R34 ;  /* 0x00000002ff1c7819 */ /* 0x002fce0000011622 */
[----:B------:R1:W0:Y:S01]  /*b2a0*/  I2F.F16 R107, R30 ;  /* 0x0000001e006b7306 */ /* 0x0002220000200c00 */
[--C-:B--2---:R-:W-:Y:S02]  /*b2b0*/  SHF.R.U32.HI R29, RZ, 0x8, R34.reuse ;  /* 0x00000008ff1d7819 */ /* 0x104fe40000011622 */
[----:B------:R-:W-:Y:S02]  /*b2c0*/  LOP3.LUT R28, R28, 0x3f, RZ, 0xc0, !PT ;  /* 0x0000003f1c1c7812 */ /* 0x000fe400078ec0ff */
[----:B------:R-:W-:Y:S02]  /*b2d0*/  LOP3.LUT R29, R29, 0x3f, RZ, 0xc0, !PT ;  /* 0x0000003f1d1d7812 */ /* 0x000fe400078ec0ff */
[----:B-1----:R-:W-:-:S04]  /*b2e0*/  SHF.R.U32.HI R30, RZ, 0xe, R34 ;  /* 0x0000000eff1e7819 */ /* 0x002fc80000011622 */
[----:B------:R-:W-:Y:S02]  /*b2f0*/  LOP3.LUT R30, R30, 0x3f, RZ, 0xc0, !PT ;  /* 0x0000003f1e1e7812 */ /* 0x000fe400078ec0ff */
[----:B------:R-:W-:Y:S02]  /*b300*/  LOP3.LUT R54, R54, 0x3f, RZ, 0xc0, !PT ;  /* 0x0000003f36367812 */ /* 0x000fe400078ec0ff */
[----:B------:R-:W-:Y:S02]  /*b310*/  LOP3.LUT R21, R21, 0x3f, RZ, 0xc0, !PT ;  /* 0x0000003f15157812 */ /* 0x000fe400078ec0ff */
[----:B------:R-:W-:Y:S02]  /*b320*/  IADD3 R28, R28, -0x20, RZ ;  /* 0xffffffe01c1c7810 */ /* 0x000fe40007ffe0ff */
[----:B------:R-:W-:Y:S02]  /*b330*/  IADD3 R29, R29, -0x20, RZ ;  /* 0xffffffe01d1d7810 */ /* 0x000fe40007ffe0ff */
[----:B------:R-:W-:Y:S01]  /*b340*/  IADD3 R30, R30, -0x20, RZ ;  /* 0xffffffe01e1e7810 */ /* 0x000fe20007ffe0ff */
[----:B------:R1:W2:Y:S01]  /*b350*/  I2F.F16 R106, R28 ;  /* 0x0000001c006a7306 */ /* 0x0002a20000200c00 */
[----:B------:R-:W-:-:S02]  /*b360*/  IADD3 R63, R54, -0x20, RZ ;  /* 0xffffffe0363f7810 */ /* 0x000fc40007ffe0ff */
[----:B------:R-:W-:Y:S02]  /*b370*/  IADD3 R23, R8, -0x20, RZ ;  /* 0xffffffe008177810 */ /* 0x000fe40007ffe0ff */
[----:B------:R-:W-:Y:S02]  /*b380*/  IADD3 R22, R21, -0x20, RZ ;  /* 0xffffffe015167810 */ /* 0x000fe40007ffe0ff */
[--C-:B------:R-:W-:Y:S01]  /*b390*/  SHF.R.U32.HI R56, RZ, 0xa, R36.reuse ;  /* 0x0000000aff387819 */ /* 0x100fe20000011624 */
[----:B------:R4:W1:Y:S01]  /*b3a0*/  I2F.F16 R104, R29 ;  /* 0x0000001d00687306 */ /* 0x0008620000200c00 */
[----:B------:R-:W-:Y:S02]  /*b3b0*/  SHF.R.U32.HI R54, RZ, 0x10, R36 ;  /* 0x00000010ff367819 */ /* 0x000fe40000011624 */
[----:B------:R-:W-:Y:S02]  /*b3c0*/  SHF.R.U32.HI R64, RZ, 0xa, R37 ;  /* 0x0000000aff407819 */ /* 0x000fe40000011625 */
[----:B------:R-:W-:-:S02]  /*b3d0*/  SHF.R.U32.HI R70, RZ, 0x10, R38 ;  /* 0x00000010ff467819 */ /* 0x000fc40000011626 */
[----:B------:R-:W-:Y:S01]  /*b3e0*/  LEA.HI R21, R32, 0xffffffe0, RZ, 0x6 ;  /* 0xffffffe020157811 */ /* 0x000fe200078f30ff */
[----:B------:R3:W1:Y:S01]  /*b3f0*/  I2F.F16 R113, R30 ;  /* 0x0000001e00717306 */ /* 0x0006620000200c00 */
[----:B------:R-:W-:Y:S02]  /*b400*/  LEA.HI R8, R33, 0xffffffe0, RZ, 0x6 ;  /* 0xffffffe021087811 */ /* 0x000fe400078f30ff */
[----:B0-----:R-:W-:Y:S02]  /*b410*/  LEA.HI R3, R34, 0xffffffe0, RZ, 0x6 ;  /* 0xffffffe022037811 */ /* 0x001fe400078f30ff */
[----:B------:R-:W-:Y:S02]  /*b420*/  LEA.HI R2, R35, 0xffffffe0, RZ, 0x6 ;  /* 0xffffffe023027811 */ /* 0x000fe400078f30ff */
[----:B------:R-:W-:Y:S02]  /*b430*/  SHF.R.U32 R36, R36, 0x1c, R32 ;  /* 0x0000001c24247819 */ /* 0x000fe40000001620 */
[----:B------:R-:W-:-:S02]  /*b440*/  SHF.R.U32 R37, R37, 0x1c, R33 ;  /* 0x0000001c25257819 */ /* 0x000fc40000001621 */
[----:B------:R-:W-:Y:S02]  /*b450*/  SHF.R.U32 R38, R38, 0x1c, R34 ;  /* 0x0000001c26267819 */ /* 0x000fe40000001622 */
[--C-:B------:R-:W-:Y:S02]  /*b460*/  SHF.R.U32 R39, R39, 0x1c, R35.reuse ;  /* 0x0000001c27277819 */ /* 0x100fe40000001623 */
[--C-:B-1----:R-:W-:Y:S02]  /*b470*/  SHF.R.U32.HI R28, RZ, 0x2, R35.reuse ;  /* 0x00000002ff1c7819 */ /* 0x102fe40000011623 */
[--C-:B----4-:R-:W-:Y:S02]  /*b480*/  SHF.R.U32.HI R29, RZ, 0x8, R35.reuse ;  /* 0x00000008ff1d7819 */ /* 0x110fe40000011623 */
[----:B---3--:R-:W-:Y:S02]  /*b490*/  SHF.R.U32.HI R30, RZ, 0xe, R35 ;  /* 0x0000000eff1e7819 */ /* 0x008fe40000011623 */
        /* <DEDUP_REMOVED lines=19> */
[----:B------:R-:W-:Y:S02]  /*b5d0*/  IADD3 R56, R56, -0x20, RZ ;  /* 0xffffffe038387810 */ /* 0x000fe40007ffe0ff */
[----:B------:R-:W-:Y:S02]  /*b5e0*/  IADD3 R54, R54, -0x20, RZ ;  /* 0xffffffe036367810 */ /* 0x000fe40007ffe0ff */
[----:B------:R-:W-:Y:S02]  /*b5f0*/  IADD3 R64, R64, -0x20, RZ ;  /* 0xffffffe040407810 */ /* 0x000fe40007ffe0ff */
[----:B------:R-:W-:Y:S02]  /*b600*/  IADD3 R70, R70, -0x20, RZ ;  /* 0xffffffe046467810 */ /* 0x000fe40007ffe0ff */
[----:B------:R-:W-:Y:S02]  /*b610*/  @!P0 PRMT R89, R89, 0x7610, R60 ;  /* 0x0000761059598816 */ /* 0x000fe4000000003c */
        /* <DEDUP_REMOVED lines=12> */
[----:B------:R-:W-:Y:S01]  /*b6e0*/  ISETP.NE.AND P1, PT, R98, RZ, PT ;  /* 0x000000ff6200720c */ /* 0x000fe20003f25270 */
[----:B------:R-:W0:Y:S01]  /*b6f0*/  I2F.F16 R59, R59 ;  /* 0x0000003b003b7306 */ /* 0x000e220000200c00 */
[----:B------:R-:W-:-:S02]  /*b700*/  @!P0 PRMT R90, R61, 0x7610, R90 ;  /* 0x000076103d5a8816 */ /* 0x000fc4000000005a */
[----:B------:R-:W-:-:S05]  /*b710*/  @!P0 PRMT R89, R61, 0x7632, R89 ;  /* 0x000076323d598816 */ /* 0x000fca0000000059 */
        /* <DEDUP_REMOVED lines=30> */
[----:B------:R0:W0:Y:S01]  /*b900*/  I2F.F16 R61, R35 ;  /* 0x00000023003d7306 */ /* 0x0000220000200c00 */
[----:B------:R-:W-:-:S02]  /*b910*/  ISETP.NE.AND P2, PT, R99, RZ, PT ;  /* 0x000000ff6300720c */ /* 0x000fc40003f45270 */
[----:B------:R-:W-:Y:S02]  /*b920*/  ISETP.NE.AND P3, PT, R97, RZ, PT ;  /* 0x000000ff6100720c */ /* 0x000fe40003f65270 */
[----:B------:R-:W-:Y:S02]  /*b930*/  ISETP.NE.AND P4, PT, R95, RZ, PT ;  /* 0x000000ff5f00720c */ /* 0x000fe40003f85270 */
[----:B------:R-:W-:Y:S01]  /*b940*/  @!P0 PRMT R91, R60, 0x7610, R91 ;  /* 0x000076103c5b8816 */ /* 0x000fe2000000005b */
[----:B-1234-:R-:W-:Y:S10]  /*b950*/  @!P1 BRA `(.L_x_1839) ;  /* 0x0000000400309947 */ /* 0x01eff40003800000 */
[----:B0-----:R-:W0:Y:S01]  /*b960*/  LDS.128 R28, [UR4] ;  /* 0x00000004ff1c7984 */ /* 0x001e220008000c00 */
[----:B------:R-:W-:Y:S02]  /*b970*/  PRMT R37, R81, 0x5410, R76 ;  /* 0x0000541051257816 */ /* 0x000fe4000000004c */
[----:B------:R-:W-:Y:S01]  /*b980*/  PRMT R39, R59, 0x5410, R50 ;  /* 0x000054103b277816 */ /* 0x000fe20000000032 */
[----:B------:R-:W1:Y:S01]  /*b990*/  LDS.128 R32, [UR4+0x10] ;  /* 0x00001004ff207984 */ /* 0x000e620008000c00 */
[----:B------:R-:W-:Y:S02]  /*b9a0*/  PRMT R119, R57, 0x5410, R46 ;  /* 0x0000541039777816 */ /* 0x000fe4000000002e */
[----:B------:R-:W-:Y:S02]  /*b9b0*/  PRMT R60, R49, 0x5410, R48 ;  /* 0x00005410313c7816 */ /* 0x000fe40000000030 */
[--C-:B------:R-:W-:Y:S02]  /*b9c0*/  PRMT R91, R91, 0x7610, R89.reuse ;  /* 0x000076105b5b7816 */ /* 0x100fe40000000059 */
[----:B------:R-:W-:Y:S01]  /*b9d0*/  PRMT R90, R90, 0x5410, R89 ;  /* 0x000054105a5a7816 */ /* 0x000fe20000000059 */
[-C--:B0-----:R-:W-:Y:S01]  /*b9e0*/  HFMA2.MMA R36, R37, R28.reuse, RZ ;  /* 0x0000001c25247235 */ /* 0x081fe200000000ff */
        /* <DEDUP_REMOVED lines=67> */
.L_x_1839:
[----:B------:R-:W-:Y:S05]  /*be20*/  @!P2 BRA `(.L_x_1840) ;  /* 0x000000040030a947 */ /* 0x000fea0003800000 */
[----:B0-----:R-:W0:Y:S01]  /*be30*/  LDS.128 R28, [UR4+0x80] ;  /* 0x00008004ff1c7984 */ /* 0x001e220008000c00 */
        /* <DEDUP_REMOVED lines=75> */
.L_x_1840:
        /* <DEDUP_REMOVED lines=77> */
.L_x_1841:
        /* <DEDUP_REMOVED lines=77> */
.L_x_1842:
[----:B0-----:R0:W2:Y:S01]  /*cc90*/  LDG.E.128.CONSTANT R36, desc[UR8][R116.64] ;  /* 0x0000000874247981 */ /* 0x0010a2000c1e9d00 */
[----:B-----5:R-:W-:Y:S02]  /*cca0*/  LOP3.LUT R32, R24, 0x3f, RZ, 0xc0, !PT ;  /* 0x0000003f18207812 */ /* 0x020fe400078ec0ff */
[----:B------:R-:W-:Y:S01]  /*ccb0*/  PRMT R57, R57, 0x5410, R46 ;  /* 0x0000541039397816 */ /* 0x000fe2000000002e */
[----:B------:R-:W1:Y:S01]  /*ccc0*/  LDS.128 R28, [UR4+0x200] ;  /* 0x00020004ff1c7984 */ /* 0x000e620008000c00 */
[----:B------:R-:W-:Y:S02]  /*ccd0*/  IADD3 R60, R32, -0x20, RZ ;  /* 0xffffffe0203c7810 */ /* 0x000fe40007ffe0ff */
[----:B------:R-:W-:Y:S02]  /*cce0*/  LOP3.LUT R32, R25, 0x3f, RZ, 0xc0, !PT ;  /* 0x0000003f19207812 */ /* 0x000fe400078ec0ff */
[----:B------:R-:W-:Y:S02]  /*ccf0*/  PRMT R55, R55, 0x5410, R42 ;  /* 0x0000541037377816 */ /* 0x000fe4000000002a */
[----:B------:R-:W-:Y:S01]  /*cd00*/  IADD3 R110, R32, -0x20, RZ ;  /* 0xffffffe0206e7810 */ /* 0x000fe20007ffe0ff */
[----:B------:R-:W3:Y:S01]  /*cd10*/  I2F.F16 R60, R60 ;  /* 0x0000003c003c7306 */ /* 0x000ee20000200c00 */
[----:B------:R-:W4:Y:S01]  /*cd20*/  LDS.128 R32, [UR4+0x280] ;  /* 0x00028004ff207984 */ /* 0x000f220008000c00 */
[----:B0-----:R-:W-:-:S02]  /*cd30*/  PRMT R116, R53, 0x5410, R52 ;  /* 0x0000541035747816 */ /* 0x001fc40000000034 */
[----:B------:R-:W-:Y:S02]  /*cd40*/  PRMT R53, R59, 0x5410, R50 ;  /* 0x000054103b357816 */ /* 0x000fe40000000032 */
[----:B------:R-:W-:Y:S02]  /*cd50*/  LOP3.LUT R50, R27, 0x3f, RZ, 0xc0, !PT ;  /* 0x0000003f1b327812 */ /* 0x000fe400078ec0ff */
[----:B------:R-:W-:Y:S02]  /*cd60*/  PRMT R117, R81, 0x5410, R76 ;  /* 0x0000541051757816 */ /* 0x000fe4000000004c */
[----:B------:R-:W-:Y:S01]  /*cd70*/  IADD3 R50, R50, -0x20, RZ ;  /* 0xffffffe032327810 */ /* 0x000fe20007ffe0ff */
[----:B------:R0:W1:Y:S01]  /*cd80*/  I2F.F16 R76, R110 ;  /* 0x0000006e004c7306 */ /* 0x0000620000200c00 */
[----:B------:R-:W-:Y:S02]  /*cd90*/  LOP3.LUT R81, R26, 0x3f, RZ, 0xc0, !PT ;  /* 0x0000003f1a517812 */ /* 0x000fe400078ec0ff */
[----:B------:R-:W-:-:S02]  /*cda0*/  PRMT R112, R49, 0x5410, R48 ;  /* 0x0000541031707816 */ /* 0x000fc40000000030 */
[----:B------:R-:W-:Y:S02]  /*cdb0*/  IADD3 R81, R81, -0x20, RZ ;  /* 0xffffffe051517810 */ /* 0x000fe40007ffe0ff */
[----:B------:R-:W-:Y:S02]  /*cdc0*/  SHF.R.U32.HI R46, RZ, 0x6, R24 ;  /* 0x00000006ff2e7819 */ /* 0x000fe40000011618 */
[----:B0-----:R-:W-:Y:S01]  /*cdd0*/  PRMT R110, R45, 0x5410, R44 ;  /* 0x000054102d6e7816 */ /* 0x001fe2000000002c */
[----:B------:R0:W2:Y:S01]  /*cde0*/  I2F.F16 R48, R81 ;  /* 0x0000005100307306 */ /* 0x0000a20000200c00 */
[----:B------:R-:W-:Y:S02]  /*cdf0*/  SHF.R.U32.HI R49, RZ, 0xc, R24 ;  /* 0x0000000cff317819 */ /* 0x000fe40000011618 */
[----:B------:R-:W-:Y:S02]  /*ce00*/  PRMT R77, R22, 0x5410, R77 ;  /* 0x00005410164d7816 */ /* 0x000fe4000000004d */
[----:B------:R-:W-:-:S02]  /*ce10*/  LOP3.LUT R46, R46, 0x3f, RZ, 0xc0, !PT ;  /* 0x0000003f2e2e7812 */ /* 0x000fc400078ec0ff */
[----:B------:R-:W-:Y:S01]  /*ce20*/  PRMT R126, R47, 0x5410, R66 ;  /* 0x000054102f7e7816 */ /* 0x000fe20000000042 */
[----:B------:R3:W2:Y:S01]  /*ce30*/  I2F.F16 R44, R50 ;  /* 0x00000032002c7306 */ /* 0x0006a20000200c00 */
[----:B------:R-:W-:Y:S01]  /*ce40*/  PRMT R122, R65, 0x5410, R64 ;  /* 0x00005410417a7816 */ /* 0x000fe20000000040 */
[-C--:B-1----:R-:W-:Y:S01]  /*ce50*/  HFMA2.MMA R59, R57, R28.reuse, RZ ;  /* 0x0000001c393b7235 */ /* 0x082fe200000000ff */
[-C--:B0-----:R-:W-:Y:S01]  /*ce60*/  HFMA2 R81, R53, R28.reuse, RZ.H0_H0 ;  /* 0x0000001c35517231 */ /* 0x081fe200000400ff */
[----:B------:R-:W-:Y:S01]  /*ce70*/  PRMT R102, R102, 0x5410, R21 ;  /* 0x0000541066667816 */ /* 0x000fe20000000015 */
[----:B------:R-:W-:Y:S01]  /*ce80*/  HFMA2 R42, R55, R28, RZ.H0_H0 ;  /* 0x0000001c372a7231 */ /* 0x000fe200000400ff */
[----:B------:R-:W-:Y:S01]  /*ce90*/  SHF.R.U32.HI R52, RZ, 0x12, R25 ;  /* 0x00000012ff347819 */ /* 0x000fe20000011619 */
[-C--:B------:R-:W-:Y:S01]  /*cea0*/  HFMA2 R81, R112, R29.reuse, R81 ;  /* 0x0000001d70517231 */ /* 0x080fe20000000051 */
[----:B---3--:R-:W-:Y:S01]  /*ceb0*/  PRMT R50, R40, 0x5410, R23 ;  /* 0x0000541028327816 */ /* 0x008fe20000000017 */
[----:B------:R-:W-:Y:S01]  /*cec0*/  HFMA2.MMA R40, R117, R28, RZ ;  /* 0x0000001c75287235 */ /* 0x000fe200000000ff */
[----:B------:R-:W-:Y:S01]  /*ced0*/  IADD3 R23, R46, -0x20, RZ ;  /* 0xffffffe02e177810 */ /* 0x000fe20007ffe0ff */
[----:B------:R-:W-:Y:S01]  /*cee0*/  HFMA2.MMA R59, R110, R29, R59 ;  /* 0x0000001d6e3b7235 */ /* 0x000fe2000000003b */
[----:B----4-:R-:W-:Y:S01]  /*cef0*/  HFMA2 R53, R53, R32, RZ.H0_H0 ;  /* 0x0000002035357231 */ /* 0x010fe200000400ff */
[----:B------:R-:W-:Y:S01]  /*cf00*/  HFMA2.MMA R57, R57, R32, RZ ;  /* 0x0000002039397235 */ /* 0x000fe200000000ff */
[----:B------:R-:W-:Y:S01]  /*cf10*/  LOP3.LUT R49, R49, 0x3f, RZ, 0xc0, !PT ;  /* 0x0000003f31317812 */ /* 0x000fe200078ec0ff */
[-C--:B------:R-:W-:Y:S01]  /*cf20*/  HFMA2 R81, R126, R30.reuse, R81 ;  /* 0x0000001e7e517231 */ /* 0x080fe20000000051 */
[----:B------:R-:W-:Y:S01]  /*cf30*/  PRMT R118, R54, 0x5410, R67 ;  /* 0x0000541036767816 */ /* 0x000fe20000000043 */
[----:B------:R-:W-:Y:S01]  /*cf40*/  HFMA2.MMA R28, R116, R29, R40 ;  /* 0x0000001d741c7235 */ /* 0x000fe20000000028 */
[----:B------:R-:W-:Y:S01]  /*cf50*/  HFMA2 R29, R50, R29, R42 ;  /* 0x0000001d321d7231 */ /* 0x000fe2000000002a */
[--C-:B------:R-:W-:Y:S01]  /*cf60*/  SHF.R.U32.HI R40, RZ, 0x12, R24.reuse ;  /* 0x00000012ff287819 */ /* 0x100fe20000011618 */
[-C--:B------:R-:W-:Y:S01]  /*cf70*/  HFMA2 R112, R112, R33.reuse, R53 ;  /* 0x0000002170707231 */ /* 0x080fe20000000035 */
[----:B------:R-:W-:Y:S01]  /*cf80*/  SHF.R.U32.HI R42, RZ, 0x18, R24 ;  /* 0x00000018ff2a7819 */ /* 0x000fe20000011618 */
[----:B------:R-:W-:Y:S01]  /*cf90*/  HFMA2.MMA R110, R110, R33, R57 ;  /* 0x000000216e6e7235 */ /* 0x000fe20000000039 */
[--C-:B------:R-:W-:Y:S01]  /*cfa0*/  SHF.R.U32.HI R53, RZ, 0x18, R25.reuse ;  /* 0x00000018ff357819 */ /* 0x100fe20000011619 */
[----:B------:R-:W-:Y:S01]  /*cfb0*/  HFMA2 R29, R77, R30, R29 ;  /* 0x0000001e4d1d7231 */ /* 0x000fe2000000001d */
[----:B------:R-:W-:Y:S01]  /*cfc0*/  LOP3.LUT R46, R42, 0x3f, RZ, 0xc0, !PT ;  /* 0x0000003f2a2e7812 */ /* 0x000fe200078ec0ff */
[----:B------:R-:W-:Y:S01]  /*cfd0*/  HFMA2.MMA R42, R117, R32, RZ ;  /* 0x00000020752a7235 */ /* 0x000fe200000000ff */
[----:B------:R-:W-:Y:S01]  /*cfe0*/  HFMA2 R117, R55, R32, RZ.H0_H0 ;  /* 0x0000002037757231 */ /* 0x000fe200000400ff */
[--C-:B------:R-:W-:Y:S01]  /*cff0*/  SHF.R.U32.HI R32, RZ, 0x6, R25.reuse ;  /* 0x00000006ff207819 */ /* 0x100fe20000011619 */
[-C--:B------:R-:W-:Y:S01]  /*d000*/  HFMA2 R112, R126, R34.reuse, R112 ;  /* 0x000000227e707231 */ /* 0x080fe20000000070 */
[----:B------:R-:W-:Y:S01]  /*d010*/  IADD3 R45, R49, -0x20, RZ ;  /* 0xffffffe0312d7810 */ /* 0x000fe20007ffe0ff */
[----:B------:R-:W-:Y:S01]  /*d020*/  HFMA2 R117, R50, R33, R117 ;  /* 0x0000002132757231 */ /* 0x000fe20000000075 */
[----:B------:R-:W-:Y:S01]  /*d030*/  LOP3.LUT R32, R32, 0x3f, RZ, 0xc0, !PT ;  /* 0x0000003f20207812 */ /* 0x000fe200078ec0ff */
[----:B------:R-:W-:Y:S01]  /*d040*/  HFMA2 R112, R122, R35, R112 ;  /* 0x000000237a707231 */ /* 0x000fe20000000070 */
[----:B------:R-:W-:Y:S01]  /*d050*/  HFMA2.MMA R116, R116, R33, R42 ;  /* 0x0000002174747235 */ /* 0x000fe2000000002a */
[----:B------:R-:W-:Y:S01]  /*d060*/  SHF.R.U32.HI R42, RZ, 0xc, R25 ;  /* 0x0000000cff2a7819 */ /* 0x000fe20000011619 */
[----:B------:R-:W-:Y:S01]  /*d070*/  HFMA2 R117, R77, R34, R117 ;  /* 0x000000224d757231 */ /* 0x000fe20000000075 */
[----:B------:R-:W-:Y:S01]  /*d080*/  IADD3 R32, R32, -0x20, RZ ;  /* 0xffffffe020207810 */ /* 0x000fe20007ffe0ff */
[----:B------:R-:W0:Y:S01]  /*d090*/  I2F.F16 R23, R23 ;  /* 0x0000001700177306 */ /* 0x000e220000200c00 */
[----:B------:R-:W-:-:S02]  /*d0a0*/  LOP3.LUT R52, R52, 0x3f, RZ, 0xc0, !PT ;  /* 0x0000003f34347812 */ /* 0x000fc400078ec0ff */
[----:B------:R-:W-:Y:S02]  /*d0b0*/  @!P0 IADD3 R93, R41, R96, RZ ;  /* 0x00000060295d8210 */ /* 0x000fe40007ffe0ff */
[----:B------:R-:W-:Y:S02]  /*d0c0*/  PRMT R121, R51, 0x5410, R58 ;  /* 0x0000541033797816 */ /* 0x000fe4000000003a */
[--C-:B------:R-:W-:Y:S01]  /*d0d0*/  SHF.R.U32.HI R55, RZ, 0xc, R26.reuse ;  /* 0x0000000cff377819 */ /* 0x100fe2000001161a */
[----:B------:R1:W3:Y:S01]  /*d0e0*/  I2F.F16 R49, R32 ;  /* 0x0000002000317306 */ /* 0x0002e20000200c00 */
[--C-:B------:R-:W-:Y:S02]  /*d0f0*/  SHF.R.U32.HI R41, RZ, 0x12, R26.reuse ;  /* 0x00000012ff297819 */ /* 0x100fe4000001161a */
[--C-:B------:R-:W-:Y:S01]  /*d100*/  SHF.R.U32.HI R51, RZ, 0x18, R26.reuse ;  /* 0x00000018ff337819 */ /* 0x100fe2000001161a */
[C---:B------:R-:W-:Y:S01]  /*d110*/  HFMA2.MMA R28, R121.reuse, R30, R28 ;  /* 0x0000001e791c7235 */ /* 0x040fe2000000001c */
[----:B------:R-:W-:Y:S01]  /*d120*/  IADD3 R52, R52, -0x20, RZ ;  /* 0xffffffe034347810 */ /* 0x000fe20007ffe0ff */
[----:B------:R-:W-:Y:S01]  /*d130*/  HFMA2.MMA R116, R121, R34, R116 ;  /* 0x0000002279747235 */ /* 0x000fe20000000074 */
[----:B------:R-:W-:Y:S01]  /*d140*/  PRMT R123, R68, 0x5410, R69 ;  /* 0x00005410447b7816 */ /* 0x000fe20000000045 */
[----:B------:R-:W4:Y:S01]  /*d150*/  I2F.F16 R45, R45 ;  /* 0x0000002d002d7306 */ /* 0x000f220000200c00 */
[----:B-1----:R-:W-:-:S02]  /*d160*/  SHF.R.U32.HI R32, RZ, 0x6, R26 ;  /* 0x00000006ff207819 */ /* 0x002fc4000001161a */
[----:B------:R-:W-:Y:S02]  /*d170*/  LOP3.LUT R33, R53, 0x3f, RZ, 0xc0, !PT ;  /* 0x0000003f35217812 */ /* 0x000fe400078ec0ff */
[----:B------:R-:W-:Y:S02]  /*d180*/  PRMT R79, R70, 0x5410, R79 ;  /* 0x00005410464f7816 */ /* 0x000fe4000000004f */
[----:B------:R-:W-:Y:S01]  /*d190*/  PRMT R119, R63, 0x5410, R56 ;  /* 0x000054103f777816 */ /* 0x000fe20000000038 */
[----:B------:R1:W0:Y:S01]  /*d1a0*/  I2F.F16 R53, R52 ;  /* 0x0000003400357306 */ /* 0x0002220000200c00 */
[----:B------:R-:W-:Y:S02]  /*d1b0*/  SHF.R.U32.HI R56, RZ, 0xc, R27 ;  /* 0x0000000cff387819 */ /* 0x000fe4000001161b */
[----:B------:R-:W-:Y:S02]  /*d1c0*/  LOP3.LUT R32, R32, 0x3f, RZ, 0xc0, !PT ;  /* 0x0000003f20207812 */ /* 0x000fe400078ec0ff */
[----:B------:R-:W-:Y:S01]  /*d1d0*/  LOP3.LUT R55, R55, 0x3f, RZ, 0xc0, !PT ;  /* 0x0000003f37377812 */ /* 0x000fe200078ec0ff */
[C---:B------:R-:W-:Y:S01]  /*d1e0*/  HFMA2.MMA R28, R119.reuse, R31, R28 ;  /* 0x0000001f771c7235 */ /* 0x040fe2000000001c */
[----:B------:R-:W-:Y:S01]  /*d1f0*/  PRMT R120, R62, 0x5410, R71 ;  /* 0x000054103e787816 */ /* 0x000fe20000000047 */
[----:B------:R-:W-:Y:S01]  /*d200*/  HFMA2.MMA R116, R119, R35, R116 ;  /* 0x0000002377747235 */ /* 0x000fe20000000074 */
[----:B-1----:R-:W-:-:S02]  /*d210*/  SHF.R.U32.HI R52, RZ, 0x6, R27 ;  /* 0x00000006ff347819 */ /* 0x002fc4000001161b */
[----:B------:R-:W-:Y:S02]  /*d220*/  IADD3 R50, R33, -0x20, RZ ;  /* 0xffffffe021327810 */ /* 0x000fe40007ffe0ff */
[----:B------:R-:W-:Y:S02]  /*d230*/  LOP3.LUT R52, R52, 0x3f, RZ, 0xc0, !PT ;  /* 0x0000003f34347812 */ /* 0x000fe400078ec0ff */
[----:B------:R-:W-:Y:S02]  /*d240*/  LOP3.LUT R56, R56, 0x3f, RZ, 0xc0, !PT ;  /* 0x0000003f38387812 */ /* 0x000fe400078ec0ff */
[----:B------:R-:W-:Y:S01]  /*d250*/  IADD3 R33, R32, -0x20, RZ ;  /* 0xffffffe020217810 */ /* 0x000fe20007ffe0ff */
[----:B------:R-:W1:Y:S01]  /*d260*/  I2F.F16 R50, R50 ;  /* 0x0000003200327306 */ /* 0x000e620000200c00 */
[----:B------:R-:W-:Y:S02]  /*d270*/  IADD3 R32, R55, -0x20, RZ ;  /* 0xffffffe037207810 */ /* 0x000fe40007ffe0ff */
[----:B------:R-:W-:-:S02]  /*d280*/  IADD3 R55, R52, -0x20, RZ ;  /* 0xffffffe034377810 */ /* 0x000fc40007ffe0ff */
[----:B------:R-:W-:Y:S02]  /*d290*/  IADD3 R52, R56, -0x20, RZ ;  /* 0xffffffe038347810 */ /* 0x000fe40007ffe0ff */
[----:B------:R-:W-:Y:S01]  /*d2a0*/  PRMT R127, R43, 0x5410, R72 ;  /* 0x000054102b7f7816 */ /* 0x000fe20000000048 */
[----:B------:R-:W0:Y:S01]  /*d2b0*/  I2F.F16 R33, R33 ;  /* 0x0000002100217306 */ /* 0x000e220000200c00 */
[--C-:B------:R-:W-:Y:S02]  /*d2c0*/  SHF.R.U32.HI R56, RZ, 0x12, R27.reuse ;  /* 0x00000012ff387819 */ /* 0x100fe4000001161b */
[----:B------:R-:W-:Y:S02]  /*d2d0*/  SHF.R.U32.HI R57, RZ, 0x18, R27 ;  /* 0x00000018ff397819 */ /* 0x000fe4000001161b */
[----:B------:R-:W-:Y:S01]  /*d2e0*/  PRMT R124, R80, 0x5410, R85 ;  /* 0x00005410507c7816 */ /* 0x000fe20000000055 */
[C---:B------:R-:W-:Y:S01]  /*d2f0*/  HFMA2.MMA R80, R127.reuse, R30, R59 ;  /* 0x0000001e7f507235 */ /* 0x040fe2000000003b */
[----:B------:R-:W-:Y:S01]  /*d300*/  PRMT R125, R75, 0x5410, R74 ;  /* 0x000054104b7d7816 */ /* 0x000fe2000000004a */
[----:B------:R-:W-:Y:S01]  /*d310*/  HFMA2.MMA R110, R127, R34, R110 ;  /* 0x000000227f6e7235 */ /* 0x000fe2000000006e */
[----:B------:R-:W-:Y:S01]  /*d320*/  PRMT R78, R73, 0x5410, R78 ;  /* 0x00005410494e7816 */ /* 0x000fe2000000004e */
[----:B------:R-:W0:Y:S01]  /*d330*/  I2F.F16 R32, R32 ;  /* 0x0000002000207306 */ /* 0x000e220000200c00 */
[----:B------:R-:W-:Y:S01]  /*d340*/  PRMT R108, R108, 0x5410, R3 ;  /* 0x000054106c6c7816 */ /* 0x000fe20000000003 */
[----:B------:R-:W-:Y:S01]  /*d350*/  HFMA2 R117, R125, R35, R117 ;  /* 0x000000237d757231 */ /* 0x000fe20000000075 */
[----:B------:R-:W-:Y:S01]  /*d360*/  PRMT R126, R61, 0x5410, R2 ;  /* 0x000054103d7e7816 */ /* 0x000fe20000000002 */
[C---:B------:R-:W-:Y:S01]  /*d370*/  HFMA2.MMA R80, R123.reuse, R31, R80 ;  /* 0x0000001f7b507235 */ /* 0x040fe20000000050 */
[----:B------:R-:W-:Y:S01]  /*d380*/  LOP3.LUT R57, R57, 0x3f, RZ, 0xc0, !PT ;  /* 0x0000003f39397812 */ /* 0x000fe200078ec0ff */
[----:B------:R-:W-:Y:S01]  /*d390*/  HFMA2.MMA R123, R123, R35, R110 ;  /* 0x000000237b7b7235 */ /* 0x000fe2000000006e */
[----:B------:R-:W-:Y:S01]  /*d3a0*/  PRMT R82, R83, 0x5410, R82 ;  /* 0x0000541053527816 */ /* 0x000fe20000000052 */
[----:B------:R-:W0:Y:S01]  /*d3b0*/  I2F.F16 R55, R55 ;  /* 0x0000003700377306 */ /* 0x000e220000200c00 */
[----:B------:R-:W-:-:S02]  /*d3c0*/  IADD3 R47, R57, -0x20, RZ ;  /* 0xffffffe0392f7810 */ /* 0x000fc40007ffe0ff */
[----:B------:R-:W-:Y:S02]  /*d3d0*/  LEA.HI R57, R4, 0xffffffe0, RZ, 0x6 ;  /* 0xffffffe004397811 */ /* 0x000fe400078f30ff */
[----:B------:R-:W-:Y:S02]  /*d3e0*/  PRMT R106, R109, 0x5410, R106 ;  /* 0x000054106d6a7816 */ /* 0x000fe4000000006a */
[----:B------:R-:W-:Y:S01]  /*d3f0*/  PRMT R100, R103, 0x5410, R100 ;  /* 0x0000541067647816 */ /* 0x000fe20000000064 */
[----:B------:R-:W0:Y:S01]  /*d400*/  I2F.F16 R52, R52 ;  /* 0x0000003400347306 */ /* 0x000e220000200c00 */
[----:B------:R-:W-:Y:S02]  /*d410*/  PRMT R107, R88, 0x5410, R107 ;  /* 0x00005410586b7816 */ /* 0x000fe4000000006b */
[----:B------:R-:W-:Y:S02]  /*d420*/  PRMT R104, R104, 0x5410, R113 ;  /* 0x0000541068687816 */ /* 0x000fe40000000071 */
[----:B------:R-:W-:-:S02]  /*d430*/  PRMT R113, R87, 0x5410, R86 ;  /* 0x0000541057717816 */ /* 0x000fc40000000056 */
[----:B------:R-:W-:Y:S01]  /*d440*/  PRMT R121, R84, 0x5410, R105 ;  /* 0x0000541054797816 */ /* 0x000fe20000000069 */
[----:B------:R-:W0:Y:S01]  /*d450*/  I2F.F16 R47, R47 ;  /* 0x0000002f002f7306 */ /* 0x000e220000200c00 */
[----:B------:R-:W-:Y:S02]  /*d460*/  LEA.HI R43, R5, 0xffffffe0, RZ, 0x6 ;  /* 0xffffffe0052b7811 */ /* 0x000fe400078f30ff */
[----:B------:R-:W-:Y:S02]  /*d470*/  PRMT R8, R111, 0x5410, R8 ;  /* 0x000054106f087816 */ /* 0x000fe40000000008 */
[----:B------:R-:W-:Y:S02]  /*d480*/  LOP3.LUT R51, R51, 0x3f, RZ, 0xc0, !PT ;  /* 0x0000003f33337812 */ /* 0x000fe400078ec0ff */
[----:B------:R-:W-:Y:S01]  /*d490*/  LOP3.LUT R56, R56, 0x3f, RZ, 0xc0, !PT ;  /* 0x0000003f38387812 */ /* 0x000fe200078ec0ff */
[----:B------:R-:W0:Y:S01]  /*d4a0*/  I2F.F16 R57, R57 ;  /* 0x0000003900397306 */ /* 0x000e220000200c00 */
[----:B------:R-:W-:-:S02]  /*d4b0*/  IADD3 R51, R51, -0x20, RZ ;  /* 0xffffffe033337810 */ /* 0x000fc40007ffe0ff */
[----:B------:R-:W-:Y:S02]  /*d4c0*/  IADD3 R56, R56, -0x20, RZ ;  /* 0xffffffe038387810 */ /* 0x000fe40007ffe0ff */
[----:B------:R-:W-:Y:S02]  /*d4d0*/  LEA.HI R58, R7, 0xffffffe0, RZ, 0x6 ;  /* 0xffffffe0073a7811 */ /* 0x000fe400078f30ff */
[----:B------:R-:W-:Y:S01]  /*d4e0*/  LOP3.LUT R40, R40, 0x3f, RZ, 0xc0, !PT ;  /* 0x0000003f28287812 */ /* 0x000fe200078ec0ff */
[----:B------:R-:W0:Y:S01]  /*d4f0*/  I2F.F16 R54, R51 ;  /* 0x0000003300367306 */ /* 0x000e220000200c00 */
[----:B------:R-:W-:Y:S02]  /*d500*/  LOP3.LUT R42, R42, 0x3f, RZ, 0xc0, !PT ;  /* 0x0000003f2a2a7812 */ /* 0x000fe400078ec0ff */
[----:B------:R-:W-:Y:S02]  /*d510*/  LOP3.LUT R41, R41, 0x3f, RZ, 0xc0, !PT ;  /* 0x0000003f29297812 */ /* 0x000fe400078ec0ff */
[----:B------:R-:W-:-:S02]  /*d520*/  IADD3 R40, R40, -0x20, RZ ;  /* 0xffffffe028287810 */ /* 0x000fc40007ffe0ff */
[----:B------:R-:W-:Y:S01]  /*d530*/  IADD3 R46, R46, -0x20, RZ ;  /* 0xffffffe02e2e7810 */ /* 0x000fe20007ffe0ff */
[----:B------:R3:W0:Y:S01]  /*d540*/  I2F.F16 R51, R56 ;  /* 0x0000003800337306 */ /* 0x0006220000200c00 */
[----:B------:R-:W-:Y:S02]  /*d550*/  IADD3 R42, R42, -0x20, RZ ;  /* 0xffffffe02a2a7810 */ /* 0x000fe40007ffe0ff */
[----:B------:R-:W-:-:S05]  /*d560*/  IADD3 R41, R41, -0x20, RZ ;  /* 0xffffffe029297810 */ /* 0x000fca0007ffe0ff */
[----:B------:R-:W0:Y:S01]  /*d570*/  I2F.F16 R40, R40 ;  /* 0x0000002800287306 */ /* 0x000e220000200c00 */
[----:B---3--:R-:W-:-:S07]  /*d580*/  LEA.HI R56, R6, 0xffffffe0, RZ, 0x6 ;  /* 0xffffffe006387811 */ /* 0x008fce00078f30ff */
[----:B------:R-:W3:Y:S08]  /*d590*/  I2F.F16 R46, R46 ;  /* 0x0000002e002e7306 */ /* 0x000ef00000200c00 */
[----:B------:R-:W0:Y:S08]  /*d5a0*/  I2F.F16 R42, R42 ;  /* 0x0000002a002a7306 */ /* 0x000e300000200c00 */
[----:B------:R-:W0:Y:S08]  /*d5b0*/  I2F.F16 R41, R41 ;  /* 0x0000002900297306 */ /* 0x000e300000200c00 */
[----:B------:R-:W0:Y:S08]  /*d5c0*/  I2F.F16 R43, R43 ;  /* 0x0000002b002b7306 */ /* 0x000e300000200c00 */
[----:B------:R-:W0:Y:S08]  /*d5d0*/  I2F.F16 R56, R56 ;  /* 0x0000003800387306 */ /* 0x000e300000200c00 */
[----:B------:R-:W0:Y:S01]  /*d5e0*/  I2F.F16 R58, R58 ;  /* 0x0000003a003a7306 */ /* 0x000e220000200c00 */
[----:B--2---:R-:W-:-:S02]  /*d5f0*/  SHF.R.U32 R24, R24, 0x1e, R36 ;  /* 0x0000001e18187819 */ /* 0x004fc40000001624 */
[--C-:B------:R-:W-:Y:S02]  /*d600*/  SHF.R.U32.HI R66, RZ, 0x4, R37.reuse ;  /* 0x00000004ff427819 */ /* 0x100fe40000011625 */
[----:B------:R-:W-:Y:S02]  /*d610*/  LOP3.LUT R24, R24, 0x3f, RZ, 0xc0, !PT ;  /* 0x0000003f18187812 */ /* 0x000fe400078ec0ff */
[--C-:B------:R-:W-:Y:S02]  /*d620*/  SHF.R.U32 R25, R25, 0x1e, R37.reuse ;  /* 0x0000001e19197819 */ /* 0x100fe40000001625 */
[----:B------:R-:W-:Y:S02]  /*d630*/  IADD3 R22, R24, -0x20, RZ ;  /* 0xffffffe018167810 */ /* 0x000fe40007ffe0ff */
[----:B------:R-:W-:Y:S02]  /*d640*/  SHF.R.U32.HI R24, RZ, 0xa, R36 ;  /* 0x0000000aff187819 */ /* 0x000fe40000011624 */
[----:B------:R-:W-:-:S02]  /*d650*/  SHF.R.U32.HI R67, RZ, 0xa, R37 ;  /* 0x0000000aff437819 */ /* 0x000fc40000011625 */
[----:B------:R-:W-:Y:S01]  /*d660*/  LOP3.LUT R24, R24, 0x3f, RZ, 0xc0, !PT ;  /* 0x0000003f18187812 */ /* 0x000fe200078ec0ff */
[----:B------:R-:W2:Y:S01]  /*d670*/  I2F.F16 R22, R22 ;  /* 0x0000001600167306 */ /* 0x000ea20000200c00 */
[----:B------:R-:W-:Y:S02]  /*d680*/  LOP3.LUT R25, R25, 0x3f, RZ, 0xc0, !PT ;  /* 0x0000003f19197812 */ /* 0x000fe400078ec0ff */
[----:B------:R-:W-:Y:S02]  /*d690*/  IADD3 R24, R24, -0x20, RZ ;  /* 0xffffffe018187810 */ /* 0x000fe40007ffe0ff */
[----:B------:R-:W-:Y:S02]  /*d6a0*/  LOP3.LUT R67, R67, 0x3f, RZ, 0xc0, !PT ;  /* 0x0000003f43437812 */ /* 0x000fe400078ec0ff */
[----:B------:R-:W-:Y:S01]  /*d6b0*/  IADD3 R25, R25, -0x20, RZ ;  /* 0xffffffe019197810 */ /* 0x000fe20007ffe0ff */
[----:B------:R4:W0:Y:S01]  /*d6c0*/  I2F.F16 R64, R24 ;  /* 0x0000001800407306 */ /* 0x0008220000200c00 */
[----:B------:R-:W-:-:S02]  /*d6d0*/  SHF.R.U32 R26, R26, 0x1e, R38 ;  /* 0x0000001e1a1a7819 */ /* 0x000fc40000001626 */
[----:B------:R-:W-:Y:S02]  /*d6e0*/  IADD3 R68, R67, -0x20, RZ ;  /* 0xffffffe043447810 */ /* 0x000fe40007ffe0ff */
[----:B------:R-:W-:Y:S02]  /*d6f0*/  LOP3.LUT R26, R26, 0x3f, RZ, 0xc0, !PT ;  /* 0x0000003f1a1a7812 */ /* 0x000fe400078ec0ff */
[----:B------:R-:W-:Y:S02]  /*d700*/  SHF.R.U32.HI R70, RZ, 0x4, R38 ;  /* 0x00000004ff467819 */ /* 0x000fe40000011626 */
[----:B----4-:R-:W-:Y:S01]  /*d710*/  LOP3.LUT R24, R66, 0x3f, RZ, 0xc0, !PT ;  /* 0x0000003f42187812 */ /* 0x010fe200078ec0ff */
[----:B------:R-:W4:Y:S01]  /*d720*/  I2F.F16 R68, R68 ;  /* 0x0000004400447306 */ /* 0x000f220000200c00 */
[----:B------:R-:W-:Y:S02]  /*d730*/  IADD3 R26, R26, -0x20, RZ ;  /* 0xffffffe01a1a7810 */ /* 0x000fe40007ffe0ff */
[----:B------:R-:W-:-:S02]  /*d740*/  IADD3 R21, R24, -0x20, RZ ;  /* 0xffffffe018157810 */ /* 0x000fc40007ffe0ff */
[----:B------:R-:W-:Y:S02]  /*d750*/  SHF.R.U32.HI R24, RZ, 0x10, R37 ;  /* 0x00000010ff187819 */ /* 0x000fe40000011625 */
[----:B------:R-:W-:Y:S01]  /*d760*/  LOP3.LUT R71, R70, 0x3f, RZ, 0xc0, !PT ;  /* 0x0000003f46477812 */ /* 0x000fe200078ec0ff */
[----:B------:R1:W0:Y:S01]  /*d770*/  I2F.F16 R66, R25 ;  /* 0x0000001900427306 */ /* 0x0002220000200c00 */
[----:B------:R-:W-:Y:S02]  /*d780*/  LOP3.LUT R24, R24, 0x3f, RZ, 0xc0, !PT ;  /* 0x0000003f18187812 */ /* 0x000fe400078ec0ff */
[----:B------:R-:W-:Y:S02]  /*d790*/  SHF.R.U32 R27, R27, 0x1e, R39 ;  /* 0x0000001e1b1b7819 */ /* 0x000fe40000001627 */
[----:B------:R-:W-:Y:S02]  /*d7a0*/  IADD3 R24, R24, -0x20, RZ ;  /* 0xffffffe018187810 */ /* 0x000fe40007ffe0ff */
[----:B------:R-:W-:Y:S01]  /*d7b0*/  LOP3.LUT R27, R27, 0x3f, RZ, 0xc0, !PT ;  /* 0x0000003f1b1b7812 */ /* 0x000fe200078ec0ff */
[----:B------:R3:W0:Y:S01]  /*d7c0*/  I2F.F16 R70, R26 ;  /* 0x0000001a00467306 */ /* 0x0006220000200c00 */
[----:B-1----:R-:W-:-:S02]  /*d7d0*/  SHF.R.U32.HI R25, RZ, 0x16, R37 ;  /* 0x00000016ff197819 */ /* 0x002fc40000011625 */
[----:B------:R-:W-:Y:S02]  /*d7e0*/  IADD3 R73, R27, -0x20, RZ ;  /* 0xffffffe01b497810 */ /* 0x000fe40007ffe0ff */
[----:B------:R-:W-:Y:S02]  /*d7f0*/  LOP3.LUT R25, R25, 0x3f, RZ, 0xc0, !PT ;  /* 0x0000003f19197812 */ /* 0x000fe400078ec0ff */
[----:B------:R-:W-:Y:S01]  /*d800*/  SHF.R.U32.HI R62, RZ, 0x4, R36 ;  /* 0x00000004ff3e7819 */ /* 0x000fe20000011624 */
[----:B------:R1:W0:Y:S01]  /*d810*/  I2F.F16 R67, R24 ;  /* 0x0000001800437306 */ /* 0x0002220000200c00 */
[----:B------:R-:W-:Y:S02]  /*d820*/  IADD3 R25, R25, -0x20, RZ ;  /* 0xffffffe019197810 */ /* 0x000fe40007ffe0ff */
[----:B---3--:R-:W-:Y:S02]  /*d830*/  SHF.R.U32.HI R26, RZ, 0x16, R38 ;  /* 0x00000016ff1a7819 */ /* 0x008fe40000011626 */
[----:B------:R-:W-:-:S02]  /*d840*/  SHF.R.U32.HI R63, RZ, 0x10, R36 ;  /* 0x00000010ff3f7819 */ /* 0x000fc40000011624 */
[----:B------:R-:W-:Y:S01]  /*d850*/  LOP3.LUT R26, R26, 0x3f, RZ, 0xc0, !PT ;  /* 0x0000003f1a1a7812 */ /* 0x000fe200078ec0ff */
[----:B------:R3:W0:Y:S01]  /*d860*/  I2F.F16 R69, R25 ;  /* 0x0000001900457306 */ /* 0x0006220000200c00 */
[----:B-1----:R-:W-:Y:S02]  /*d870*/  SHF.R.U32.HI R24, RZ, 0xa, R38 ;  /* 0x0000000aff187819 */ /* 0x002fe40000011626 */
[----:B------:R-:W-:Y:S02]  /*d880*/  IADD3 R26, R26, -0x20, RZ ;  /* 0xffffffe01a1a7810 */ /* 0x000fe40007ffe0ff */
[----:B------:R-:W-:Y:S02]  /*d890*/  LOP3.LUT R24, R24, 0x3f, RZ, 0xc0, !PT ;  /* 0x0000003f18187812 */ /* 0x000fe400078ec0ff */
[----:B------:R-:W-:Y:S01]  /*d8a0*/  SHF.R.U32.HI R65, RZ, 0x16, R36 ;  /* 0x00000016ff417819 */ /* 0x000fe20000011624 */
[----:B------:R-:W1:Y:S01]  /*d8b0*/  I2F.F16 R59, R26 ;  /* 0x0000001a003b7306 */ /* 0x000e620000200c00 */
[----:B------:R-:W-:-:S02]  /*d8c0*/  IADD3 R24, R24, -0x20, RZ ;  /* 0xffffffe018187810 */ /* 0x000fc40007ffe0ff */
[----:B---3--:R-:W-:Y:S02]  /*d8d0*/  SHF.R.U32.HI R25, RZ, 0x10, R38 ;  /* 0x00000010ff197819 */ /* 0x008fe40000011626 */
[----:B------:R-:W-:Y:S02]  /*d8e0*/  SHF.R.U32 R36, R36, 0x1c, R4 ;  /* 0x0000001c24247819 */ /* 0x000fe40000001604 */
[----:B------:R-:W-:Y:S01]  /*d8f0*/  LOP3.LUT R25, R25, 0x3f, RZ, 0xc0, !PT ;  /* 0x0000003f19197812 */ /* 0x000fe200078ec0ff */
[----:B------:R3:W0:Y:S01]  /*d900*/  I2F.F16 R72, R24 ;  /* 0x0000001800487306 */ /* 0x0006220000200c00 */
[--C-:B------:R-:W-:Y:S02]  /*d910*/  SHF.R.U32.HI R30, RZ, 0xa, R39.reuse ;  /* 0x0000000aff1e7819 */ /* 0x100fe40000011627 */
[----:B------:R-:W-:Y:S02]  /*d920*/  IADD3 R3, R25, -0x20, RZ ;  /* 0xffffffe019037810 */ /* 0x000fe40007ffe0ff */
[----:B------:R-:W-:-:S02]  /*d930*/  SHF.R.U32.HI R34, RZ, 0x10, R39 ;  /* 0x00000010ff227819 */ /* 0x000fc40000011627 */
[----:B------:R-:W-:Y:S01]  /*d940*/  LOP3.LUT R2, R36, 0x3f, RZ, 0xc0, !PT ;  /* 0x0000003f24027812 */ /* 0x000fe200078ec0ff */
[----:B------:R-:W0:Y:S01]  /*d950*/  I2F.F16 R21, R21 ;  /* 0x0000001500157306 */ /* 0x000e220000200c00 */
[----:B---3--:R-:W-:Y:S02]  /*d960*/  SHF.R.U32.HI R24, RZ, 0x4, R39 ;  /* 0x00000004ff187819 */ /* 0x008fe40000011627 */
[----:B------:R-:W-:Y:S02]  /*d970*/  LOP3.LUT R30, R30, 0x3f, RZ, 0xc0, !PT ;  /* 0x0000003f1e1e7812 */ /* 0x000fe400078ec0ff */
[----:B------:R-:W-:Y:S02]  /*d980*/  LOP3.LUT R24, R24, 0x3f, RZ, 0xc0, !PT ;  /* 0x0000003f18187812 */ /* 0x000fe400078ec0ff */
[----:B------:R-:W-:Y:S01]  /*d990*/  LOP3.LUT R34, R34, 0x3f, RZ, 0xc0, !PT ;  /* 0x0000003f22227812 */ /* 0x000fe200078ec0ff */
[----:B------:R-:W3:Y:S01]  /*d9a0*/  I2F.F16 R3, R3 ;  /* 0x0000000300037306 */ /* 0x000ee20000200c00 */
[----:B------:R-:W-:-:S02]  /*d9b0*/  IADD3 R74, R24, -0x20, RZ ;  /* 0xffffffe0184a7810 */ /* 0x000fc40007ffe0ff */
[----:B------:R-:W2:Y:S01]  /*d9c0*/  LDS.128 R24, [UR4+0x210] ;  /* 0x00021004ff187984 */ /* 0x000ea20008000c00 */
[----:B------:R-:W-:Y:S01]  /*d9d0*/  IADD3 R61, R2, -0x20, RZ ;  /* 0xffffffe0023d7810 */ /* 0x000fe20007ffe0ff */
[-C--:B------:R-:W-:Y:S01]  /*d9e0*/  HFMA2 R2, R122, R31.reuse, R81 ;  /* 0x0000001f7a027231 */ /* 0x080fe20000000051 */
[----:B------:R-:W-:Y:S01]  /*d9f0*/  IADD3 R77, R30, -0x20, RZ ;  /* 0xffffffe01e4d7810 */ /* 0x000fe20007ffe0ff */
[----:B------:R-:W-:Y:S01]  /*da00*/  HFMA2 R31, R125, R31, R29 ;  /* 0x0000001f7d1f7231 */ /* 0x000fe2000000001d */
[----:B------:R-:W-:Y:S01]  /*da10*/  SHF.R.U32.HI R30, RZ, 0x16, R39 ;  /* 0x00000016ff1e7819 */ /* 0x000fe20000011627 */
[----:B------:R-:W0:Y:S01]  /*da20*/  I2F.F16 R73, R73 ;  /* 0x0000004900497306 */ /* 0x000e220000200c00 */
[----:B------:R-:W-:Y:S02]  /*da30*/  IADD3 R34, R34, -0x20, RZ ;  /* 0xffffffe022227810 */ /* 0x000fe40007ffe0ff */
[----:B------:R-:W-:Y:S02]  /*da40*/  SHF.R.U32.HI R29, RZ, 0x8, R4 ;  /* 0x00000008ff1d7819 */ /* 0x000fe40000011604 */
[----:B------:R-:W-:-:S02]  /*da50*/  LOP3.LUT R30, R30, 0x3f, RZ, 0xc0, !PT ;  /* 0x0000003f1e1e7812 */ /* 0x000fc400078ec0ff */
[----:B------:R-:W-:Y:S01]  /*da60*/  SHF.R.U32 R37, R37, 0x1c, R5 ;  /* 0x0000001c25257819 */ /* 0x000fe20000001605 */
[----:B------:R4:W0:Y:S01]  /*da70*/  I2F.F16 R75, R34 ;  /* 0x00000022004b7306 */ /* 0x0008220000200c00 */
[----:B------:R-:W-:Y:S02]  /*da80*/  IADD3 R83, R30, -0x20, RZ ;  /* 0xffffffe01e537810 */ /* 0x000fe40007ffe0ff */
[----:B------:R-:W-:Y:S02]  /*da90*/  SHF.R.U32.HI R30, RZ, 0x2, R4 ;  /* 0x00000002ff1e7819 */ /* 0x000fe40000011604 */
[----:B------:R-:W-:Y:S02]  /*daa0*/  SHF.R.U32 R39, R39, 0x1c, R7 ;  /* 0x0000001c27277819 */ /* 0x000fe40000001607 */
[----:B------:R-:W-:Y:S01]  /*dab0*/  LOP3.LUT R30, R30, 0x3f, RZ, 0xc0, !PT ;  /* 0x0000003f1e1e7812 */ /* 0x000fe200078ec0ff */
[----:B------:R-:W0:Y:S01]  /*dac0*/  I2F.F16 R36, R83 ;  /* 0x0000005300247306 */ /* 0x000e220000200c00 */
[----:B----4-:R-:W-:-:S02]  /*dad0*/  LOP3.LUT R34, R29, 0x3f, RZ, 0xc0, !PT ;  /* 0x0000003f1d227812 */ /* 0x010fc400078ec0ff */
[----:B------:R-:W-:Y:S02]  /*dae0*/  IADD3 R30, R30, -0x20, RZ ;  /* 0xffffffe01e1e7810 */ /* 0x000fe40007ffe0ff */
[----:B------:R-:W-:Y:S02]  /*daf0*/  IADD3 R34, R34, -0x20, RZ ;  /* 0xffffffe022227810 */ /* 0x000fe40007ffe0ff */
[----:B------:R-:W-:Y:S01]  /*db00*/  SHF.R.U32 R38, R38, 0x1c, R6 ;  /* 0x0000001c26267819 */ /* 0x000fe20000001606 */
[----:B------:R4:W0:Y:S01]  /*db10*/  I2F.F16 R81, R30 ;  /* 0x0000001e00517306 */ /* 0x0008220000200c00 */
[----:B------:R-:W-:Y:S02]  /*db20*/  LOP3.LUT R62, R62, 0x3f, RZ, 0xc0, !PT ;  /* 0x0000003f3e3e7812 */ /* 0x000fe400078ec0ff */
[----:B------:R-:W-:Y:S02]  /*db30*/  LOP3.LUT R63, R63, 0x3f, RZ, 0xc0, !PT ;  /* 0x0000003f3f3f7812 */ /* 0x000fe400078ec0ff */
[----:B------:R-:W-:-:S02]  /*db40*/  LOP3.LUT R65, R65, 0x3f, RZ, 0xc0, !PT ;  /* 0x0000003f41417812 */ /* 0x000fc400078ec0ff */
[----:B------:R-:W-:Y:S01]  /*db50*/  IADD3 R62, R62, -0x20, RZ ;  /* 0xffffffe03e3e7810 */ /* 0x000fe20007ffe0ff */
[----:B------:R1:W0:Y:S01]  /*db60*/  I2F.F16 R83, R34 ;  /* 0x0000002200537306 */ /* 0x0002220000200c00 */
[----:B------:R-:W-:Y:S01]  /*db70*/  IADD3 R63, R63, -0x20, RZ ;  /* 0xffffffe03f3f7810 */ /* 0x000fe20007ffe0ff */
[-C--:B--2---:R-:W-:Y:S01]  /*db80*/  HFMA2.MMA R29, R118, R24.reuse, R28 ;  /* 0x00000018761d7235 */ /* 0x084fe2000000001c */
[-C--:B------:R-:W-:Y:S01]  /*db90*/  HFMA2 R2, R120, R24.reuse, R2 ;  /* 0x0000001878027231 */ /* 0x080fe20000000002 */
[----:B------:R-:W-:Y:S01]  /*dba0*/  HFMA2.MMA R28, R79, R24, R80 ;  /* 0x000000184f1c7235 */ /* 0x000fe20000000050 */
[----:B------:R-:W-:Y:S01]  /*dbb0*/  HFMA2 R24, R78, R24, R31 ;  /* 0x000000184e187231 */ /* 0x000fe2000000001f */
[--C-:B------:R-:W-:Y:S01]  /*dbc0*/  SHF.R.U32.HI R31, RZ, 0xe, R4.reuse ;  /* 0x0000000eff1f7819 */ /* 0x100fe20000011604 */
[-C--:B------:R-:W-:Y:S01]  /*dbd0*/  HFMA2 R2, R100, R25.reuse, R2 ;  /* 0x0000001964027231 */ /* 0x080fe20000000002 */
[----:B------:R-:W-:Y:S01]  /*dbe0*/  SHF.R.U32.HI R4, RZ, 0x14, R4 ;  /* 0x00000014ff047819 */ /* 0x000fe20000011604 */
[----:B------:R-:W2:Y:S01]  /*dbf0*/  I2F.F16 R62, R62 ;  /* 0x0000003e003e7306 */ /* 0x000ea20000200c00 */
[----:B------:R-:W-:Y:S01]  /*dc00*/  LOP3.LUT R31, R31, 0x3f, RZ, 0xc0, !PT ;  /* 0x0000003f1f1f7812 */ /* 0x000fe200078ec0ff */
[-C--:B------:R-:W-:Y:S01]  /*dc10*/  HFMA2.MMA R29, R82, R25.reuse, R29 ;  /* 0x00000019521d7235 */ /* 0x080fe2000000001d */
[----:B------:R-:W-:Y:S01]  /*dc20*/  LOP3.LUT R4, R4, 0x3f, RZ, 0xc0, !PT ;  /* 0x0000003f04047812 */ /* 0x000fe200078ec0ff */
[----:B------:R-:W-:Y:S01]  /*dc30*/  HFMA2.MMA R28, R106, R25, R28 ;  /* 0x000000196a1c7235 */ /* 0x000fe2000000001c */
[----:B------:R-:W-:Y:S01]  /*dc40*/  IADD3 R31, R31, -0x20, RZ ;  /* 0xffffffe01f1f7810 */ /* 0x000fe20007ffe0ff */
[----:B------:R-:W-:Y:S01]  /*dc50*/  HFMA2 R25, R113, R25, R24 ;  /* 0x0000001971197231 */ /* 0x000fe20000000018 */
[----:B------:R-:W-:Y:S01]  /*dc60*/  IADD3 R88, R4, -0x20, RZ ;  /* 0xffffffe004587810 */ /* 0x000fe20007ffe0ff */
[----:B------:R-:W0:Y:S01]  /*dc70*/  I2F.F16 R63, R63 ;  /* 0x0000003f003f7306 */ /* 0x000e220000200c00 */
[----:B------:R-:W-:Y:S01]  /*dc80*/  SHF.R.U32.HI R4, RZ, 0x2, R5 ;  /* 0x00000002ff047819 */ /* 0x000fe20000011605 */
[----:B------:R-:W-:Y:S01]  /*dc90*/  HFMA2.MMA R24, R124, R26, R29 ;  /* 0x0000001a7c187235 */ /* 0x000fe2000000001d */
[----:B------:R-:W-:-:S02]  /*dca0*/  IADD3 R65, R65, -0x20, RZ ;  /* 0xffffffe041417810 */ /* 0x000fc40007ffe0ff */
[----:B----4-:R-:W-:Y:S01]  /*dcb0*/  LOP3.LUT R30, R4, 0x3f, RZ, 0xc0, !PT ;  /* 0x0000003f041e7812 */ /* 0x010fe200078ec0ff */
[-C--:B------:R-:W-:Y:S01]  /*dcc0*/  HFMA2 R4, R107, R26.reuse, R2 ;  /* 0x0000001a6b047231 */ /* 0x080fe20000000002 */
[----:B------:R-:W-:Y:S01]  /*dcd0*/  HFMA2.MMA R2, R104, R26, R28 ;  /* 0x0000001a68027235 */ /* 0x000fe2000000001c */
[--C-:B------:R-:W-:Y:S01]  /*dce0*/  SHF.R.U32.HI R28, RZ, 0xe, R5.reuse ;  /* 0x0000000eff1c7819 */ /* 0x100fe20000011605 */
[----:B------:R-:W4:Y:S01]  /*dcf0*/  I2F.F16 R86, R31 ;  /* 0x0000001f00567306 */ /* 0x000f220000200c00 */
[----:B------:R-:W-:Y:S01]  /*dd00*/  IADD3 R30, R30, -0x20, RZ ;  /* 0xffffffe01e1e7810 */ /* 0x000fe20007ffe0ff */
[----:B------:R-:W-:Y:S01]  /*dd10*/  HFMA2 R26, R121, R26, R25 ;  /* 0x0000001a791a7231 */ /* 0x000fe20000000019 */
[----:B------:R-:W-:Y:S01]  /*dd20*/  LOP3.LUT R28, R28, 0x3f, RZ, 0xc0, !PT ;  /* 0x0000003f1c1c7812 */ /* 0x000fe200078ec0ff */
[-C--:B------:R-:W-:Y:S01]  /*dd30*/  HFMA2.MMA R24, R102, R27.reuse, R24 ;  /* 0x0000001b66187235 */ /* 0x080fe20000000018 */
[--C-:B------:R-:W-:Y:S01]  /*dd40*/  SHF.R.U32.HI R25, RZ, 0x8, R5.reuse ;  /* 0x00000008ff197819 */ /* 0x100fe20000011605 */
[----:B-1----:R-:W-:Y:S01]  /*dd50*/  HFMA2.MMA R34, R108, R27, R2 ;  /* 0x0000001b6c227235 */ /* 0x002fe20000000002 */
[----:B------:R-:W-:Y:S01]  /*dd60*/  IADD3 R87, R28, -0x20, RZ ;  /* 0xffffffe01c577810 */ /* 0x000fe20007ffe0ff */
[----:B------:R1:W0:Y:S01]  /*dd70*/  I2F.F16 R85, R30 ;  /* 0x0000001e00557306 */ /* 0x0002220000200c00 */
[----:B------:R-:W-:Y:S01]  /*dd80*/  SHF.R.U32.HI R5, RZ, 0x14, R5 ;  /* 0x00000014ff057819 */ /* 0x000fe20000011605 */
[-C--:B------:R-:W-:Y:S01]  /*dd90*/  HFMA2 R4, R8, R27.reuse, R4 ;  /* 0x0000001b08047231 */ /* 0x080fe20000000004 */
[----:B------:R-:W-:Y:S01]  /*dda0*/  LOP3.LUT R25, R25, 0x3f, RZ, 0xc0, !PT ;  /* 0x0000003f19197812 */ /* 0x000fe200078ec0ff */
[----:B------:R-:W-:Y:S01]  /*ddb0*/  HFMA2 R26, R126, R27, R26 ;  /* 0x0000001b7e1a7231 */ /* 0x000fe2000000001a */
[----:B------:R-:W-:Y:S01]  /*ddc0*/  LOP3.LUT R5, R5, 0x3f, RZ, 0xc0, !PT ;  /* 0x0000003f05057812 */ /* 0x000fe200078ec0ff */
[----:B------:R-:W-:Y:S01]  /*ddd0*/  HADD2 R4, R4.H0_H0, R4.H1_H1 ;  /* 0x3000000404047230 */ /* 0x000fe20000000800 */
[----:B------:R-:W-:Y:S01]  /*dde0*/  IADD3 R25, R25, -0x20, RZ ;  /* 0xffffffe019197810 */ /* 0x000fe20007ffe0ff */
[----:B------:R-:W-:Y:S01]  /*ddf0*/  HADD2 R34, R34.H0_H0, R34.H1_H1 ;  /* 0x3000002222227230 */ /* 0x000fe20000000800 */
[----:B-1----:R-:W1:Y:S01]  /*de00*/  LDS.128 R28, [UR4+0x290] ;  /* 0x00029004ff1c7984 */ /* 0x002e620008000c00 */
[----:B------:R-:W-:Y:S01]  /*de10*/  IADD3 R5, R5, -0x20, RZ ;  /* 0xffffffe005057810 */ /* 0x000fe20007ffe0ff */
[----:B------:R3:W0:Y:S01]  /*de20*/  I2F.F16 R84, R25 ;  /* 0x0000001900547306 */ /* 0x0006220000200c00 */
[--C-:B------:R-:W-:Y:S01]  /*de30*/  SHF.R.U32.HI R2, RZ, 0x2, R6.reuse ;  /* 0x00000002ff027819 */ /* 0x100fe20000011606 */
[----:B------:R-:W-:Y:S01]  /*de40*/  HADD2 R35, R26.H0_H0, R26.H1_H1 ;  /* 0x3000001a1a237230 */ /* 0x000fe20000000800 */
[----:B------:R-:W-:Y:S01]  /*de50*/  IADD3 R71, R71, -0x20, RZ ;  /* 0xffffffe047477810 */ /* 0x000fe20007ffe0ff */
[--C-:B------:R-:W-:Y:S01]  /*de60*/  HFMA2 R34, R34.H0_H0, R90.H0_H0, R11.reuse.H0_H0 ;  /* 0x2000005a22227231 */ /* 0x100fe2000004080b */
[----:B------:R-:W-:Y:S01]  /*de70*/  LOP3.LUT R37, R37, 0x3f, RZ, 0xc0, !PT ;  /* 0x0000003f25257812 */ /* 0x000fe200078ec0ff */
[----:B------:R-:W-:Y:S01]  /*de80*/  HFMA2 R35, R35.H0_H0, R89.H0_H0, R11.H1_H1 ;  /* 0x2000005923237231 */ /* 0x000fe2000006080b */
[----:B------:R-:W-:Y:S01]  /*de90*/  SHF.R.U32.HI R11, RZ, 0x2, R7 ;  /* 0x00000002ff0b7819 */ /* 0x000fe20000011607 */
[----:B------:R2:W0:Y:S01]  /*dea0*/  I2F.F16 R103, R5 ;  /* 0x0000000500677306 */ /* 0x0004220000200c00 */
[----:B---3--:R-:W-:Y:S01]  /*deb0*/  LOP3.LUT R25, R2, 0x3f, RZ, 0xc0, !PT ;  /* 0x0000003f02197812 */ /* 0x008fe200078ec0ff */
[----:B------:R-:W-:Y:S01]  /*dec0*/  HADD2 R2, R24.H0_H0, R24.H1_H1 ;  /* 0x3000001818027230 */ /* 0x000fe20000000800 */
[----:B------:R-:W-:-:S02]  /*ded0*/  SHF.R.U32.HI R24, RZ, 0xe, R6 ;  /* 0x0000000eff187819 */ /* 0x000fc40000011606 */
[----:B------:R-:W-:Y:S01]  /*dee0*/  LOP3.LUT R11, R11, 0x3f, RZ, 0xc0, !PT ;  /* 0x0000003f0b0b7812 */ /* 0x000fe200078ec0ff */
[--C-:B------:R-:W-:Y:S01]  /*def0*/  HFMA2 R2, R2.H0_H0, R91.H0_H0, R12.reuse.H0_H0 ;  /* 0x2000005b02027231 */ /* 0x100fe2000004080c */
[----:B------:R-:W-:Y:S01]  /*df00*/  LOP3.LUT R24, R24, 0x3f, RZ, 0xc0, !PT ;  /* 0x0000003f18187812 */ /* 0x000fe200078ec0ff */
[----:B------:R-:W-:Y:S01]  /*df10*/  HFMA2 R12, R4.H0_H0, R89.H1_H1, R12.H1_H1 ;  /* 0x30000059040c7231 */ /* 0x000fe2000006080c */
[--C-:B--2---:R-:W-:Y:S01]  /*df20*/  SHF.R.U32.HI R5, RZ, 0x8, R6.reuse ;  /* 0x00000008ff057819 */ /* 0x104fe20000011606 */
[----:B------:R-:W2:Y:S01]  /*df30*/  I2F.F16 R65, R65 ;  /* 0x0000004100417306 */ /* 0x000ea20000200c00 */
[----:B------:R-:W-:Y:S02]  /*df40*/  LOP3.LUT R4, R39, 0x3f, RZ, 0xc0, !PT ;  /* 0x0000003f27047812 */ /* 0x000fe400078ec0ff */
[----:B------:R-:W-:Y:S02]  /*df50*/  LOP3.LUT R5, R5, 0x3f, RZ, 0xc0, !PT ;  /* 0x0000003f05057812 */ /* 0x000fe400078ec0ff */
[----:B------:R-:W-:-:S02]  /*df60*/  SHF.R.U32.HI R6, RZ, 0x14, R6 ;  /* 0x00000014ff067819 */ /* 0x000fc40000011606 */
[----:B------:R-:W-:Y:S01]  /*df70*/  IADD3 R5, R5, -0x20, RZ ;  /* 0xffffffe005057810 */ /* 0x000fe20007ffe0ff */
[----:B------:R-:W3:Y:S01]  /*df80*/  I2F.F16 R71, R71 ;  /* 0x0000004700477306 */ /* 0x000ee20000200c00 */
[----:B------:R-:W-:Y:S02]  /*df90*/  LOP3.LUT R6, R6, 0x3f, RZ, 0xc0, !PT ;  /* 0x0000003f06067812 */ /* 0x000fe400078ec0ff */
[----:B------:R-:W-:Y:S02]  /*dfa0*/  IADD3 R25, R25, -0x20, RZ ;  /* 0xffffffe019197810 */ /* 0x000fe40007ffe0ff */
[----:B------:R-:W-:Y:S02]  /*dfb0*/  IADD3 R6, R6, -0x20, RZ ;  /* 0xffffffe006067810 */ /* 0x000fe40007ffe0ff */
[----:B------:R-:W-:Y:S01]  /*dfc0*/  IADD3 R24, R24, -0x20, RZ ;  /* 0xffffffe018187810 */ /* 0x000fe20007ffe0ff */
[----:B------:R4:W0:Y:S01]  /*dfd0*/  I2F.F16 R105, R5 ;  /* 0x0000000500697306 */ /* 0x0008220000200c00 */
[----:B------:R-:W-:-:S02]  /*dfe0*/  IADD3 R11, R11, -0x20, RZ ;  /* 0xffffffe00b0b7810 */ /* 0x000fc40007ffe0ff */
[----:B------:R-:W-:Y:S01]  /*dff0*/  LOP3.LUT R38, R38, 0x3f, RZ, 0xc0, !PT ;  /* 0x0000003f26267812 */ /* 0x000fe200078ec0ff */
[-C--:B-1----:R-:W-:Y:S01]  /*e000*/  HFMA2.MMA R116, R118, R28.reuse, R116 ;  /* 0x0000001c76747235 */ /* 0x082fe20000000074 */
[-C--:B------:R-:W-:Y:S01]  /*e010*/  HFMA2 R112, R120, R28.reuse, R112 ;  /* 0x0000001c78707231 */ /* 0x080fe20000000070 */
[----:B------:R-:W-:Y:S01]  /*e020*/  HFMA2.MMA R123, R79, R28, R123 ;  /* 0x0000001c4f7b7235 */ /* 0x000fe2000000007b */
[----:B------:R-:W-:Y:S01]  /*e030*/  HFMA2 R117, R78, R28, R117 ;  /* 0x0000001c4e757231 */ /* 0x000fe20000000075 */
[----:B------:R1:W0:Y:S01]  /*e040*/  I2F.F16 R39, R6 ;  /* 0x0000000600277306 */ /* 0x0002220000200c00 */
[----:B----4-:R-:W-:Y:S01]  /*e050*/  IADD3 R5, R4, -0x20, RZ ;  /* 0xffffffe004057810 */ /* 0x010fe20007ffe0ff */
[-C--:B------:R-:W-:Y:S01]  /*e060*/  HFMA2 R112, R100, R29.reuse, R112 ;  /* 0x0000001d64707231 */ /* 0x080fe20000000070 */
[--C-:B------:R-:W-:Y:S01]  /*e070*/  SHF.R.U32.HI R4, RZ, 0x8, R7.reuse ;  /* 0x00000008ff047819 */ /* 0x100fe20000011607 */
[-C--:B------:R-:W-:Y:S01]  /*e080*/  HFMA2.MMA R116, R82, R29.reuse, R116 ;  /* 0x0000001d52747235 */ /* 0x080fe20000000074 */
[----:B------:R-:W-:Y:S01]  /*e090*/  HFMA2 R117, R113, R29, R117 ;  /* 0x0000001d71757231 */ /* 0x000fe20000000075 */
[----:B------:R-:W-:Y:S01]  /*e0a0*/  HFMA2.MMA R123, R106, R29, R123 ;  /* 0x0000001d6a7b7235 */ /* 0x000fe2000000007b */
[----:B------:R-:W-:Y:S01]  /*e0b0*/  IADD3 R37, R37, -0x20, RZ ;  /* 0xffffffe025257810 */ /* 0x000fe20007ffe0ff */
[----:B------:R4:W0:Y:S01]  /*e0c0*/  I2F.F16 R28, R5 ;  /* 0x00000005001c7306 */ /* 0x0008220000200c00 */
[----:B-1----:R-:W-:Y:S01]  /*e0d0*/  LOP3.LUT R6, R4, 0x3f, RZ, 0xc0, !PT ;  /* 0x0000003f04067812 */ /* 0x002fe200078ec0ff */
[-C--:B------:R-:W-:Y:S01]  /*e0e0*/  HFMA2 R4, R107, R30.reuse, R112 ;  /* 0x0000001e6b047231 */ /* 0x080fe20000000070 */
[----:B------:R-:W-:Y:S01]  /*e0f0*/  IADD3 R38, R38, -0x20, RZ ;  /* 0xffffffe026267810 */ /* 0x000fe20007ffe0ff */
[-C--:B------:R-:W-:Y:S01]  /*e100*/  HFMA2.MMA R116, R124, R30.reuse, R116 ;  /* 0x0000001e7c747235 */ /* 0x080fe20000000074 */
[----:B------:R-:W-:Y:S01]  /*e110*/  HFMA2 R117, R121, R30, R117 ;  /* 0x0000001e79757231 */ /* 0x000fe20000000075 */
[----:B------:R-:W-:Y:S01]  /*e120*/  HFMA2.MMA R123, R104, R30, R123 ;  /* 0x0000001e687b7235 */ /* 0x000fe2000000007b */
[----:B------:R-:W-:Y:S01]  /*e130*/  IADD3 R6, R6, -0x20, RZ ;  /* 0xffffffe006067810 */ /* 0x000fe20007ffe0ff */
[-C--:B------:R-:W-:Y:S01]  /*e140*/  HFMA2 R4, R8, R31.reuse, R4 ;  /* 0x0000001f08047231 */ /* 0x080fe20000000004 */
[--C-:B----4-:R-:W-:Y:S01]  /*e150*/  SHF.R.U32.HI R5, RZ, 0xe, R7.reuse ;  /* 0x0000000eff057819 */ /* 0x110fe20000011607 */
[----:B------:R-:W-:Y:S01]  /*e160*/  HFMA2 R82, R126, R31, R117 ;  /* 0x0000001f7e527231 */ /* 0x000fe20000000075 */
[----:B------:R-:W-:Y:S01]  /*e170*/  SHF.R.U32.HI R7, RZ, 0x14, R7 ;  /* 0x00000014ff077819 */ /* 0x000fe20000011607 */
[-C--:B------:R-:W-:Y:S01]  /*e180*/  HFMA2.MMA R116, R102, R31.reuse, R116 ;  /* 0x0000001f66747235 */ /* 0x080fe20000000074 */
[----:B------:R-:W-:Y:S01]  /*e190*/  LOP3.LUT R5, R5, 0x3f, RZ, 0xc0, !PT ;  /* 0x0000003f05057812 */ /* 0x000fe200078ec0ff */
[----:B------:R-:W-:Y:S01]  /*e1a0*/  HFMA2.MMA R79, R108, R31, R123 ;  /* 0x0000001f6c4f7235 */ /* 0x000fe2000000007b */
[----:B------:R-:W-:Y:S01]  /*e1b0*/  LOP3.LUT R7, R7, 0x3f, RZ, 0xc0, !PT ;  /* 0x0000003f07077812 */ /* 0x000fe200078ec0ff */
[----:B------:R-:W1:Y:S01]  /*e1c0*/  I2F.F16 R74, R74 ;  /* 0x0000004a004a7306 */ /* 0x000e620000200c00 */
[----:B------:R-:W-:Y:S01]  /*e1d0*/  IADD3 R30, R5, -0x20, RZ ;  /* 0xffffffe0051e7810 */ /* 0x000fe20007ffe0ff */
[----:B------:R-:W-:Y:S01]  /*e1e0*/  HADD2 R4, R4.H0_H0, R4.H1_H1 ;  /* 0x3000000404047230 */ /* 0x000fe20000000800 */
[----:B------:R-:W-:Y:S01]  /*e1f0*/  IADD3 R7, R7, -0x20, RZ ;  /* 0xffffffe007077810 */ /* 0x000fe20007ffe0ff */
[----:B------:R-:W-:-:S02]  /*e200*/  HADD2 R82, R82.H0_H0, R82.H1_H1 ;  /* 0x3000005252527230 */ /* 0x000fc40000000800 */
[----:B------:R-:W-:Y:S02]  /*e210*/  HADD2 R5, R116.H0_H0, R116.H1_H1 ;  /* 0x3000007474057230 */ /* 0x000fe40000000800 */
[----:B------:R-:W4:Y:S01]  /*e220*/  I2F.F16 R77, R77 ;  /* 0x0000004d004d7306 */ /* 0x000f220000200c00 */
        /* <DEDUP_REMOVED lines=11> */
[----:B------:R3:W0:Y:S01]  /*e2e0*/  I2F.F16 R110, R38 ;  /* 0x00000026006e7306 */ /* 0x0006220000200c00 */
[----:B--2---:R-:W-:-:S02]  /*e2f0*/  HFMA2 R37, R5.H0_H0, R91.H0_H0, R10.H0_H0 ;  /* 0x2000005b05257231 */ /* 0x004fc4000004080a */
[----:B---3--:R-:W-:Y:S01]  /*e300*/  HFMA2 R38, R4.H0_H0, R89.H1_H1, R10.H1_H1 ;  /* 0x3000005904267231 */ /* 0x008fe2000006080a */
[----:B-1--4-:R-:W-:Y:S06]  /*e310*/  @!P1 BRA `(.L_x_1843) ;  /* 0x0000000400309947 */ /* 0x012fec0003800000 */
        /* <DEDUP_REMOVED lines=8> */
[----:B------:R-:W-:Y:S01]  /*e3a0*/  PRMT R90, R90, 0x5410, R89 ;  /* 0x000054105a5a7816 */ /* 0x000fe20000000059 */
[-C--:B-1----:R-:W-:Y:S01]  /*e3b0*/  HFMA2.MMA R8, R11, R4.reuse, RZ ;  /* 0x000000040b087235 */ /* 0x082fe200000000ff */
[-C--:B------:R-:W-:Y:S01]  /*e3c0*/  HFMA2 R10, R107, R4.reuse, RZ.H0_H0 ;  /* 0x000000046b0a7231 */ /* 0x080fe200000400ff */
[----:B------:R-:W-:Y:S01]  /*e3d0*/  PRMT R107, R45, 0x5410, R40 ;  /* 0x000054102d6b7816 */ /* 0x000fe20000000028 */
[----:B------:R-:W-:Y:S01]  /*e3e0*/  HFMA2.MMA R11, R113, R4, RZ ;  /* 0x00000004710b7235 */ /* 0x000fe200000000ff */
[----:B------:R-:W-:-:S04]  /*e3f0*/  HFMA2 R4, R117, R4, RZ.H0_H0 ;  /* 0x0000000475047231 */ /* 0x000fc800000400ff */
[-C--:B------:R-:W-:Y:S01]  /*e400*/  HFMA2.MMA R8, R107, R5.reuse, R8 ;  /* 0x000000056b087235 */ /* 0x080fe20000000008 */
[----:B------:R-:W-:Y:S02]  /*e410*/  PRMT R107, R42, 0x5410, R53 ;  /* 0x000054102a6b7816 */ /* 0x000fe40000000035 */
[----:B------:R-:W-:Y:S01]  /*e420*/  HFMA2.MMA R11, R100, R5, R11 ;  /* 0x00000005640b7235 */ /* 0x000fe2000000000b */
[----:B------:R-:W-:Y:S02]  /*e430*/  PRMT R100, R54, 0x5410, R70 ;  /* 0x0000541036647816 */ /* 0x000fe40000000046 */
[----:B------:R-:W-:Y:S01]  /*e440*/  HFMA2 R10, R107, R5, R10 ;  /* 0x000000056b0a7231 */ /* 0x000fe2000000000a */
[----:B------:R-:W-:-:S04]  /*e450*/  PRMT R107, R52, 0x5410, R51 ;  /* 0x00005410346b7816 */ /* 0x000fc80000000033 */
[----:B------:R-:W-:Y:S01]  /*e460*/  HFMA2.MMA R11, R100, R6, R11 ;  /* 0x00000006640b7235 */ /* 0x000fe2000000000b */
[----:B------:R-:W-:Y:S01]  /*e470*/  HFMA2 R4, R107, R5, R4 ;  /* 0x000000056b047231 */ /* 0x000fe20000000004 */
[----:B------:R-:W-:-:S06]  /*e480*/  PRMT R5, R46, 0x5410, R22 ;  /* 0x000054102e057816 */ /* 0x000fcc0000000016 */
[----:B------:R-:W-:Y:S01]  /*e490*/  HFMA2.MMA R8, R5, R6, R8 ;  /* 0x0000000605087235 */ /* 0x000fe20000000008 */
[----:B------:R-:W-:-:S05]  /*e4a0*/  PRMT R5, R50, 0x5410, R66 ;  /* 0x0000541032057816 */ /* 0x000fca0000000042 */
[----:B------:R-:W-:Y:S01]  /*e4b0*/  HFMA2 R10, R5, R6, R10 ;  /* 0x00000006050a7231 */ /* 0x000fe2000000000a */
[----:B------:R-:W-:-:S05]  /*e4c0*/  PRMT R5, R47, 0x5410, R73 ;  /* 0x000054102f057816 */ /* 0x000fca0000000049 */
[----:B------:R-:W-:Y:S01]  /*e4d0*/  HFMA2 R4, R5, R6, R4 ;  /* 0x0000000605047231 */ /* 0x000fe20000000004 */
[----:B------:R-:W-:Y:S02]  /*e4e0*/  PRMT R5, R62, 0x5410, R64 ;  /* 0x000054103e057816 */ /* 0x000fe40000000040 */
[----:B------:R-:W-:-:S04]  /*e4f0*/  PRMT R6, R71, 0x5410, R72 ;  /* 0x0000541047067816 */ /* 0x000fc80000000048 */
[-C--:B------:R-:W-:Y:S01]  /*e500*/  HFMA2.MMA R8, R5, R7.reuse, R8 ;  /* 0x0000000705087235 */ /* 0x080fe20000000008 */
[----:B------:R-:W-:Y:S01]  /*e510*/  PRMT R5, R21, 0x5410, R68 ;  /* 0x0000541015057816 */ /* 0x000fe20000000044 */
[----:B------:R-:W-:Y:S01]  /*e520*/  HFMA2.MMA R11, R6, R7, R11 ;  /* 0x00000007060b7235 */ /* 0x000fe2000000000b */
[----:B------:R-:W-:-:S03]  /*e530*/  PRMT R6, R3, 0x5410, R59 ;  /* 0x0000541003067816 */ /* 0x000fc6000000003b */
[----:B------:R-:W-:Y:S01]  /*e540*/  HFMA2 R10, R5, R7, R10 ;  /* 0x00000007050a7231 */ /* 0x000fe2000000000a */
[----:B------:R-:W-:-:S03]  /*e550*/  PRMT R5, R74, 0x5410, R77 ;  /* 0x000054104a057816 */ /* 0x000fc6000000004d */
[----:B0-----:R-:W-:Y:S01]  /*e560*/  HFMA2.MMA R11, R6, R24, R11 ;  /* 0x00000018060b7235 */ /* 0x001fe2000000000b */
[----:B------:R-:W-:Y:S01]  /*e570*/  PRMT R6, R110, 0x5410, R109 ;  /* 0x000054106e067816 */ /* 0x000fe2000000006d */
[----:B------:R-:W-:Y:S01]  /*e580*/  HFMA2 R4, R5, R7, R4 ;  /* 0x0000000705047231 */ /* 0x000fe20000000004 */
[----:B------:R-:W-:-:S05]  /*e590*/  PRMT R5, R63, 0x5410, R65 ;  /* 0x000054103f057816 */ /* 0x000fca0000000041 */
[----:B------:R-:W-:Y:S01]  /*e5a0*/  HFMA2.MMA R11, R6, R25, R11 ;  /* 0x00000019060b7235 */ /* 0x000fe2000000000b */
[----:B------:R-:W-:Y:S01]  /*e5b0*/  PRMT R6, R105, 0x5410, R111 ;  /* 0x0000541069067816 */ /* 0x000fe2000000006f */
[----:B------:R-:W-:Y:S01]  /*e5c0*/  HFMA2.MMA R8, R5, R24, R8 ;  /* 0x0000001805087235 */ /* 0x000fe20000000008 */
[----:B------:R-:W-:-:S05]  /*e5d0*/  PRMT R5, R67, 0x5410, R69 ;  /* 0x0000541043057816 */ /* 0x000fca0000000045 */
[----:B------:R-:W-:Y:S01]  /*e5e0*/  HFMA2 R10, R5, R24, R10 ;  /* 0x00000018050a7231 */ /* 0x000fe2000000000a */
[----:B------:R-:W-:Y:S01]  /*e5f0*/  PRMT R5, R75, 0x5410, R36 ;  /* 0x000054104b057816 */ /* 0x000fe20000000024 */
[----:B------:R-:W-:Y:S01]  /*e600*/  HFMA2.MMA R11, R6, R26, R11 ;  /* 0x0000001a060b7235 */ /* 0x000fe2000000000b */
[----:B------:R-:W-:-:S03]  /*e610*/  PRMT R6, R39, 0x5410, R56 ;  /* 0x0000541027067816 */ /* 0x000fc60000000038 */
[----:B------:R-:W-:Y:S01]  /*e620*/  HFMA2 R4, R5, R24, R4 ;  /* 0x0000001805047231 */ /* 0x000fe20000000004 */
[----:B------:R-:W-:-:S03]  /*e630*/  PRMT R5, R61, 0x5410, R81 ;  /* 0x000054103d057816 */ /* 0x000fc60000000051 */
[----:B------:R-:W-:-:S03]  /*e640*/  HFMA2.MMA R11, R6, R27, R11 ;  /* 0x0000001b060b7235 */ /* 0x000fc6000000000b */
[----:B------:R-:W-:Y:S01]  /*e650*/  HFMA2.MMA R8, R5, R25, R8 ;  /* 0x0000001905087235 */ /* 0x000fe20000000008 */
[----:B------:R-:W-:-:S05]  /*e660*/  PRMT R5, R80, 0x5410, R85 ;  /* 0x0000541050057816 */ /* 0x000fca0000000055 */
[----:B------:R-:W-:Y:S01]  /*e670*/  HFMA2 R10, R5, R25, R10 ;  /* 0x00000019050a7231 */ /* 0x000fe2000000000a */
[----:B------:R-:W-:Y:S01]  /*e680*/  PRMT R5, R28, 0x5410, R78 ;  /* 0x000054101c057816 */ /* 0x000fe2000000004e */
[----:B------:R-:W-:-:S04]  /*e690*/  HADD2 R11, R11.H0_H0, R11.H1_H1 ;  /* 0x3000000b0b0b7230 */ /* 0x000fc80000000800 */
[----:B------:R-:W-:Y:S01]  /*e6a0*/  HFMA2 R4, R5, R25, R4 ;  /* 0x0000001905047231 */ /* 0x000fe20000000004 */
[----:B------:R-:W-:-:S06]  /*e6b0*/  PRMT R5, R83, 0x5410, R86 ;  /* 0x0000541053057816 */ /* 0x000fcc0000000056 */
[----:B------:R-:W-:Y:S01]  /*e6c0*/  HFMA2.MMA R8, R5, R26, R8 ;  /* 0x0000001a05087235 */ /* 0x000fe20000000008 */
[----:B------:R-:W-:-:S05]  /*e6d0*/  PRMT R5, R84, 0x5410, R87 ;  /* 0x0000541054057816 */ /* 0x000fca0000000057 */
[----:B------:R-:W-:Y:S01]  /*e6e0*/  HFMA2 R10, R5, R26, R10 ;  /* 0x0000001a050a7231 */ /* 0x000fe2000000000a */
[----:B------:R-:W-:-:S05]  /*e6f0*/  PRMT R5, R29, 0x5410, R30 ;  /* 0x000054101d057816 */ /* 0x000fca000000001e */
[----:B------:R-:W-:Y:S01]  /*e700*/  HFMA2 R4, R5, R26, R4 ;  /* 0x0000001a05047231 */ /* 0x000fe20000000004 */
[----:B------:R-:W-:-:S06]  /*e710*/  PRMT R5, R88, 0x5410, R57 ;  /* 0x0000541058057816 */ /* 0x000fcc0000000039 */
[----:B------:R-:W-:Y:S01]  /*e720*/  HFMA2.MMA R8, R5, R27, R8 ;  /* 0x0000001b05087235 */ /* 0x000fe20000000008 */
[----:B------:R-:W-:-:S05]  /*e730*/  PRMT R5, R103, 0x5410, R43 ;  /* 0x0000541067057816 */ /* 0x000fca000000002b */
[----:B------:R-:W-:Y:S01]  /*e740*/  HFMA2 R10, R5, R27, R10 ;  /* 0x0000001b050a7231 */ /* 0x000fe2000000000a */
[----:B------:R-:W-:-:S03]  /*e750*/  PRMT R5, R31, 0x5410, R58 ;  /* 0x000054101f057816 */ /* 0x000fc6000000003a */
[----:B------:R-:W-:Y:S02]  /*e760*/  HADD2 R8, R8.H0_H0, R8.H1_H1 ;  /* 0x3000000808087230 */ /* 0x000fe40000000800 */
[----:B------:R-:W-:Y:S02]  /*e770*/  HFMA2 R27, R5, R27, R4 ;  /* 0x0000001b051b7231 */ /* 0x000fe40000000004 */
[----:B------:R-:W-:Y:S02]  /*e780*/  HADD2 R4, R10.H0_H0, R10.H1_H1 ;  /* 0x3000000a0a047230 */ /* 0x000fe40000000800 */
[----:B------:R-:W-:-:S03]  /*e790*/  HADD2 R27, R27.H0_H0, R27.H1_H1 ;  /* 0x3000001b1b1b7230 */ /* 0x000fc60000000800 */
[----:B------:R-:W-:Y:S02]  /*e7a0*/  PRMT R8, R8, 0x5410, R4 ;  /* 0x0000541008087816 */ /* 0x000fe40000000004 */
[----:B------:R-:W-:-:S04]  /*e7b0*/  PRMT R11, R11, 0x5410, R27 ;  /* 0x000054100b0b7816 */ /* 0x000fc8000000001b */
[----:B------:R-:W-:Y:S01]  /*e7c0*/  HFMA2.MMA R20, R8, R91, R20 ;  /* 0x0000005b08147235 */ /* 0x000fe20000000014 */
[----:B------:R-:W-:-:S10]  /*e7d0*/  HFMA2 R19, R11, R90, R19 ;  /* 0x0000005a0b137231 */ /* 0x000fd40000000013 */
.L_x_1843:
[----:B------:R-:W-:Y:S05]  /*e7e0*/  @!P2 BRA `(.L_x_1844) ;  /* 0x000000040030a947 */ /* 0x000fea0003800000 */
        /* <DEDUP_REMOVED lines=76> */
.L_x_1844:
        /* <DEDUP_REMOVED lines=77> */
.L_x_1845:
[--C-:B------:R-:W-:Y:S02]  /*f180*/  HFMA2 R79, R79.H0_H0, R90.H0_H0, R9.reuse.H0_H0 ;  /* 0x2000005a4f4f7231 */ /* 0x100fe40000040809 */
[----:B------:R-:W-:Y:S01]  /*f190*/  HFMA2 R82, R82.H0_H0, R89.H0_H0, R9.H1_H1 ;  /* 0x2000005952527231 */ /* 0x000fe20000060809 */
[----:B------:R-:W-:Y:S06]  /*f1a0*/  @!P4 BRA `(.L_x_1846) ;  /* 0x000000040030c947 */ /* 0x000fec0003800000 */
        /* <DEDUP_REMOVED lines=13> */
[----:B------:R-:W-:Y:S02]  /*f280*/  HFMA2 R4, R113, R4, RZ.H0_H0 ;  /* 0x0000000471047231 */ /* 0x000fe400000400ff */
        /* <DEDUP_REMOVED lines=16> */
[----:B------:R-:W-:Y:S02]  /*f390*/  PRMT R5, R71, 0x5410, R72 ;  /* 0x0000541047057816 */ /* 0x000fe40000000048 */
[----:B------:R-:W-:-:S04]  /*f3a0*/  PRMT R24, R21, 0x5410, R68 ;  /* 0x0000541015187816 */ /* 0x000fc80000000044 */
[----:B------:R-:W-:Y:S01]  /*f3b0*/  HFMA2.MMA R26, R5, R7, R26 ;  /* 0x00000007051a7235 */ /* 0x000fe2000000001a */
[----:B------:R-:W-:Y:S01]  /*f3c0*/  PRMT R5, R74, 0x5410, R77 ;  /* 0x000054104a057816 */ /* 0x000fe2000000004d */
[----:B------:R-:W-:Y:S01]  /*f3d0*/  HFMA2 R25, R24, R7, R25 ;  /* 0x0000000718197231 */ /* 0x000fe20000000019 */
[----:B------:R-:W-:-:S03]  /*f3e0*/  PRMT R24, R67, 0x5410, R69 ;  /* 0x0000541043187816 */ /* 0x000fc60000000045 */
[----:B------:R-:W-:Y:S01]  /*f3f0*/  HFMA2 R6, R5, R7, R6 ;  /* 0x0000000705067231 */ /* 0x000fe20000000006 */
[----:B------:R-:W-:Y:S01]  /*f400*/  PRMT R5, R63, 0x5410, R65 ;  /* 0x000054103f057816 */ /* 0x000fe20000000041 */
[----:B0-----:R-:W-:Y:S01]  /*f410*/  HFMA2 R25, R24, R8, R25 ;  /* 0x0000000818197231 */ /* 0x001fe20000000019 */
[----:B------:R-:W-:-:S04]  /*f420*/  PRMT R7, R110, 0x5410, R109 ;  /* 0x000054106e077816 */ /* 0x000fc8000000006d */
[----:B------:R-:W-:Y:S01]  /*f430*/  HFMA2.MMA R4, R5, R8, R4 ;  /* 0x0000000805047235 */ /* 0x000fe20000000004 */
[----:B------:R-:W-:-:S06]  /*f440*/  PRMT R5, R3, 0x5410, R59 ;  /* 0x0000541003057816 */ /* 0x000fcc000000003b */
[----:B------:R-:W-:Y:S01]  /*f450*/  HFMA2.MMA R26, R5, R8, R26 ;  /* 0x00000008051a7235 */ /* 0x000fe2000000001a */
[----:B------:R-:W-:-:S05]  /*f460*/  PRMT R5, R75, 0x5410, R36 ;  /* 0x000054104b057816 */ /* 0x000fca0000000024 */
[----:B------:R-:W-:Y:S01]  /*f470*/  HFMA2 R6, R5, R8, R6 ;  /* 0x0000000805067231 */ /* 0x000fe20000000006 */
[----:B------:R-:W-:Y:S01]  /*f480*/  PRMT R5, R61, 0x5410, R81 ;  /* 0x000054103d057816 */ /* 0x000fe20000000051 */
[----:B------:R-:W-:Y:S01]  /*f490*/  HFMA2.MMA R26, R7, R9, R26 ;  /* 0x00000009071a7235 */ /* 0x000fe2000000001a */
[----:B------:R-:W-:-:S04]  /*f4a0*/  PRMT R7, R28, 0x5410, R78 ;  /* 0x000054101c077816 */ /* 0x000fc8000000004e */
        /* <DEDUP_REMOVED lines=18> */
[----:B------:R-:W-:-:S04]  /*f5d0*/  HFMA2 R6, R7, R11, R6 ;  /* 0x0000000b07067231 */ /* 0x000fc80000000006 */
[----:B------:R-:W-:Y:S02]  /*f5e0*/  HFMA2 R25, R4, R11, R25 ;  /* 0x0000000b04197231 */ /* 0x000fe40000000019 */
[----:B------:R-:W-:Y:S02]  /*f5f0*/  HADD2 R26, R26.H0_H0, R26.H1_H1 ;  /* 0x3000001a1a1a7230 */ /* 0x000fe40000000800 */
[----:B------:R-:W-:Y:S02]  /*f600*/  HADD2 R5, R5.H0_H0, R5.H1_H1 ;  /* 0x3000000505057230 */ /* 0x000fe40000000800 */
[----:B------:R-:W-:Y:S02]  /*f610*/  HADD2 R25, R25.H0_H0, R25.H1_H1 ;  /* 0x3000001919197230 */ /* 0x000fe40000000800 */
[----:B------:R-:W-:-:S03]  /*f620*/  HADD2 R6, R6.H0_H0, R6.H1_H1 ;  /* 0x3000000606067230 */ /* 0x000fc60000000800 */
[----:B------:R-:W-:Y:S02]  /*f630*/  PRMT R5, R5, 0x5410, R25 ;  /* 0x0000541005057816 */ /* 0x000fe40000000019 */
[----:B------:R-:W-:-:S04]  /*f640*/  PRMT R26, R26, 0x5410, R6 ;  /* 0x000054101a1a7816 */ /* 0x000fc80000000006 */
[----:B------:R-:W-:Y:S01]  /*f650*/  HFMA2.MMA R14, R5, R91, R14 ;  /* 0x0000005b050e7235 */ /* 0x000fe2000000000e */
[----:B------:R-:W-:-:S10]  /*f660*/  HFMA2 R13, R26, R90, R13 ;  /* 0x0000005a1a0d7231 */ /* 0x000fd4000000000d */
.L_x_1846:
[----:B------:R-:W1:Y:S01]  /*f670*/  LDS.128 R4, [UR4+0x220] ;  /* 0x00022004ff047984 */ /* 0x000e620008000c00 */
[----:B0-----:R-:W-:Y:S02]  /*f680*/  PRMT R23, R60, 0x5410, R23 ;  /* 0x000054103c177816 */ /* 0x001fe40000000017 */
[----:B------:R-:W-:Y:S01]  /*f690*/  PRMT R33, R48, 0x5410, R33 ;  /* 0x0000541030217816 */ /* 0x000fe20000000021 */
[----:B------:R-:W0:Y:S01]  /*f6a0*/  LDS.128 R24, [UR4+0x2a0] ;  /* 0x0002a004ff187984 */ /* 0x000e220008000c00 */
[----:B------:R-:W-:Y:S02]  /*f6b0*/  PRMT R56, R39, 0x5410, R56 ;  /* 0x0000541027387816 */ /* 0x000fe40000000038 */
[----:B------:R-:W-:Y:S01]  /*f6c0*/  PRMT R78, R28, 0x5410, R78 ;  /* 0x000054101c4e7816 */ /* 0x000fe2000000004e */
[----:B------:R-:W2:Y:S01]  /*f6d0*/  LDS.128 R8, [UR4+0x230] ;  /* 0x00023004ff087984 */ /* 0x000ea20008000c00 */
        /* <DEDUP_REMOVED lines=15> */
[----:B------:R-:W-:Y:S01]  /*f7d0*/  PRMT R72, R71, 0x5410, R72 ;  /* 0x0000541047487816 */ /* 0x000fe20000000048 */
[-C--:B-1----:R-:W-:Y:S01]  /*f7e0*/  HFMA2.MMA R28, R23, R4.reuse, RZ ;  /* 0x00000004171c7235 */ /* 0x082fe200000000ff */
[-C--:B------:R-:W-:Y:S01]  /*f7f0*/  HFMA2 R29, R49, R4.reuse, RZ.H0_H0 ;  /* 0x00000004311d7231 */ /* 0x080fe200000400ff */
[----:B------:R-:W-:Y:S01]  /*f800*/  HFMA2.MMA R30, R33, R4, RZ ;  /* 0x00000004211e7235 */ /* 0x000fe200000000ff */
[----:B------:R-:W-:Y:S01]  /*f810*/  HFMA2 R4, R55, R4, RZ.H0_H0 ;  /* 0x0000000437047231 */ /* 0x000fe200000400ff */
[----:B0-----:R-:W-:Y:S01]  /*f820*/  HFMA2.MMA R23, R23, R24, RZ ;  /* 0x0000001817177235 */ /* 0x001fe200000000ff */
[-C--:B------:R-:W-:Y:S01]  /*f830*/  HFMA2 R29, R42, R5.reuse, R29 ;  /* 0x000000052a1d7231 */ /* 0x080fe2000000001d */
[----:B------:R-:W-:Y:S01]  /*f840*/  PRMT R63, R63, 0x5410, R65 ;  /* 0x000054103f3f7816 */ /* 0x000fe20000000041 */
[----:B------:R-:W-:Y:S01]  /*f850*/  HFMA2 R31, R52, R5, R4 ;  /* 0x00000005341f7231 */ /* 0x000fe20000000004 */
[-C--:B------:R-:W-:Y:S01]  /*f860*/  HFMA2.MMA R28, R40, R5.reuse, R28 ;  /* 0x00000005281c7235 */ /* 0x080fe2000000001c */
[----:B------:R-:W-:Y:S01]  /*f870*/  PRMT R3, R3, 0x5410, R59 ;  /* 0x0000541003037816 */ /* 0x000fe2000000003b */
[----:B------:R-:W-:Y:S01]  /*f880*/  HFMA2.MMA R30, R32, R5, R30 ;  /* 0x00000005201e7235 */ /* 0x000fe2000000001e */
[-C--:B------:R-:W-:Y:S01]  /*f890*/  HFMA2 R5, R53, R6.reuse, R29 ;  /* 0x0000000635057231 */ /* 0x080fe2000000001d */
[----:B------:R-:W-:Y:S01]  /*f8a0*/  HFMA2.MMA R33, R33, R24, RZ ;  /* 0x0000001821217235 */ /* 0x000fe200000000ff */
[----:B------:R-:W-:Y:S01]  /*f8b0*/  PRMT R74, R74, 0x5410, R77 ;  /* 0x000054104a4a7816 */ /* 0x000fe2000000004d */
[----:B------:R-:W-:Y:S01]  /*f8c0*/  HFMA2.MMA R23, R40, R25, R23 ;  /* 0x0000001928177235 */ /* 0x000fe20000000017 */
[----:B------:R-:W-:Y:S01]  /*f8d0*/  PRMT R22, R61, 0x5410, R81 ;  /* 0x000054103d167816 */ /* 0x000fe20000000051 */
[-C--:B------:R-:W-:Y:S01]  /*f8e0*/  HFMA2.MMA R4, R45, R6.reuse, R28 ;  /* 0x000000062d047235 */ /* 0x080fe2000000001c */
[----:B------:R-:W-:Y:S01]  /*f8f0*/  PRMT R67, R67, 0x5410, R69 ;  /* 0x0000541043437816 */ /* 0x000fe20000000045 */
[----:B------:R-:W-:Y:S01]  /*f900*/  HFMA2.MMA R36, R21, R6, R30 ;  /* 0x0000000615247235 */ /* 0x000fe2000000001e */
[----:B------:R-:W-:Y:S01]  /*f910*/  HFMA2 R6, R47, R6, R31 ;  /* 0x000000062f067231 */ /* 0x000fe2000000001f */
[----:B------:R-:W-:Y:S01]  /*f920*/  PRMT R110, R110, 0x5410, R109 ;  /* 0x000054106e6e7816 */ /* 0x000fe2000000006d */
[----:B------:R-:W0:Y:S01]  /*f930*/  LDS.128 R28, [UR4+0x2b0] ;  /* 0x0002b004ff1c7984 */ /* 0x000e220008000c00 */
[-C--:B------:R-:W-:Y:S01]  /*f940*/  HFMA2 R5, R68, R7.reuse, R5 ;  /* 0x0000000744057231 */ /* 0x080fe20000000005 */
[----:B------:R-:W-:Y:S01]  /*f950*/  HFMA2.MMA R33, R32, R25, R33 ;  /* 0x0000001920217235 */ /* 0x000fe20000000021 */
[----:B------:R-:W-:Y:S01]  /*f960*/  PRMT R83, R83, 0x5410, R86 ;  /* 0x0000541053537816 */ /* 0x000fe20000000056 */
[-C--:B------:R-:W-:Y:S01]  /*f970*/  HFMA2.MMA R4, R62, R7.reuse, R4 ;  /* 0x000000073e047235 */ /* 0x080fe20000000004 */
[----:B------:R-:W-:Y:S01]  /*f980*/  PRMT R105, R105, 0x5410, R111 ;  /* 0x0000541069697816 */ /* 0x000fe2000000006f */
[----:B------:R-:W-:Y:S01]  /*f990*/  HFMA2.MMA R36, R72, R7, R36 ;  /* 0x0000000748247235 */ /* 0x000fe20000000024 */
[----:B------:R-:W-:Y:S01]  /*f9a0*/  HFMA2 R7, R74, R7, R6 ;  /* 0x000000074a077231 */ /* 0x000fe20000000006 */
[----:B------:R-:W-:Y:S01]  /*f9b0*/  HFMA2.MMA R23, R45, R26, R23 ;  /* 0x0000001a2d177235 */ /* 0x000fe20000000017 */
[-C--:B--2---:R-:W-:Y:S01]  /*f9c0*/  HFMA2 R6, R67, R8.reuse, R5 ;  /* 0x0000000843067231 */ /* 0x084fe20000000005 */
[----:B------:R-:W-:Y:S01]  /*f9d0*/  PRMT R80, R80, 0x5410, R85 ;  /* 0x0000541050507816 */ /* 0x000fe20000000055 */
[----:B------:R-:W-:Y:S01]  /*f9e0*/  HFMA2 R7, R75, R8, R7 ;  /* 0x000000084b077231 */ /* 0x000fe20000000007 */
[-C--:B------:R-:W-:Y:S01]  /*f9f0*/  HFMA2.MMA R4, R63, R8.reuse, R4 ;  /* 0x000000083f047235 */ /* 0x080fe20000000004 */
[----:B------:R-:W-:Y:S01]  /*fa00*/  PRMT R87, R84, 0x5410, R87 ;  /* 0x0000541054577816 */ /* 0x000fe20000000057 */
[----:B------:R-:W-:Y:S01]  /*fa10*/  HFMA2.MMA R36, R3, R8, R36 ;  /* 0x0000000803247235 */ /* 0x000fe20000000024 */
[-C--:B------:R-:W-:Y:S01]  /*fa20*/  HFMA2 R6, R80, R9.reuse, R6 ;  /* 0x0000000950067231 */ /* 0x080fe20000000006 */
[----:B------:R-:W-:Y:S01]  /*fa30*/  HFMA2.MMA R33, R21, R26, R33 ;  /* 0x0000001a15217235 */ /* 0x000fe20000000021 */
[----:B------:R-:W-:Y:S01]  /*fa40*/  HFMA2 R7, R78, R9, R7 ;  /* 0x000000094e077231 */ /* 0x000fe20000000007 */
[----:B------:R-:W-:Y:S01]  /*fa50*/  HFMA2.MMA R23, R62, R27, R23 ;  /* 0x0000001b3e177235 */ /* 0x000fe20000000017 */
[----:B------:R-:W-:Y:S01]  /*fa60*/  PRMT R88, R88, 0x5410, R57 ;  /* 0x0000541058587816 */ /* 0x000fe20000000039 */
[-C--:B------:R-:W-:Y:S01]  /*fa70*/  HFMA2.MMA R5, R22, R9.reuse, R4 ;  /* 0x0000000916057235 */ /* 0x080fe20000000004 */
[----:B------:R-:W-:Y:S01]  /*fa80*/  PRMT R46, R103, 0x5410, R43 ;  /* 0x00005410672e7816 */ /* 0x000fe2000000002b */
[----:B------:R-:W-:Y:S01]  /*fa90*/  HFMA2.MMA R36, R110, R9, R36 ;  /* 0x000000096e247235 */ /* 0x000fe20000000024 */
[-C--:B------:R-:W-:Y:S01]  /*faa0*/  HFMA2 R6, R87, R10.reuse, R6 ;  /* 0x0000000a57067231 */ /* 0x080fe20000000006 */
[----:B------:R-:W-:Y:S01]  /*fab0*/  HFMA2.MMA R33, R72, R27, R33 ;  /* 0x0000001b48217235 */ /* 0x000fe20000000021 */
[----:B------:R-:W-:Y:S01]  /*fac0*/  HFMA2 R7, R39, R10, R7 ;  /* 0x0000000a27077231 */ /* 0x000fe20000000007 */
[----:B------:R-:W-:Y:S01]  /*fad0*/  IADD3 R96, R96, 0x20, RZ ;  /* 0x0000002060607810 */ /* 0x000fe20007ffe0ff */
[-C--:B------:R-:W-:Y:S01]  /*fae0*/  HFMA2 R6, R46, R11.reuse, R6 ;  /* 0x0000000b2e067231 */ /* 0x080fe20000000006 */
[-C--:B------:R-:W-:Y:S01]  /*faf0*/  HFMA2.MMA R44, R83, R10.reuse, R5 ;  /* 0x0000000a532c7235 */ /* 0x080fe20000000005 */
[----:B------:R-:W-:Y:S01]  /*fb00*/  HFMA2 R7, R58, R11, R7 ;  /* 0x0000000b3a077231 */ /* 0x000fe20000000007 */
[----:B------:R-:W-:Y:S01]  /*fb10*/  HFMA2.MMA R36, R105, R10, R36 ;  /* 0x0000000a69247235 */ /* 0x000fe20000000024 */
[-C--:B------:R-:W-:Y:S01]  /*fb20*/  HFMA2 R49, R49, R24.reuse, RZ.H0_H0 ;  /* 0x0000001831317231 */ /* 0x080fe200000400ff */
[C---:B------:R-:W-:Y:S01]  /*fb30*/  ISETP.GE.AND P0, PT, R96.reuse, UR5, PT ;  /* 0x0000000560007c0c */ /* 0x040fe2000bf06270 */
[----:B------:R-:W-:Y:S01]  /*fb40*/  HFMA2 R24, R55, R24, RZ.H0_H0 ;  /* 0x0000001837187231 */ /* 0x000fe200000400ff */
[----:B------:R-:W-:Y:S01]  /*fb50*/  ISETP.LT.AND P1, PT, R96, R101, PT ;  /* 0x000000656000720c */ /* 0x000fe20003f21270 */
[-C--:B------:R-:W-:Y:S01]  /*fb60*/  HFMA2 R49, R42, R25.reuse, R49 ;  /* 0x000000192a317231 */ /* 0x080fe20000000031 */
[-C--:B------:R-:W-:Y:S01]  /*fb70*/  HFMA2.MMA R44, R88, R11.reuse, R44 ;  /* 0x0000000b582c7235 */ /* 0x080fe2000000002c */
[----:B------:R-:W-:Y:S01]  /*fb80*/  HFMA2 R24, R52, R25, R24 ;  /* 0x0000001934187231 */ /* 0x000fe20000000018 */
[----:B------:R-:W-:Y:S01]  /*fb90*/  HFMA2.MMA R36, R56, R11, R36 ;  /* 0x0000000b38247235 */ /* 0x000fe20000000024 */
[-C--:B------:R-:W-:Y:S01]  /*fba0*/  HFMA2 R49, R53, R26.reuse, R49 ;  /* 0x0000001a35317231 */ /* 0x080fe20000000031 */
[-C--:B0-----:R-:W-:Y:S01]  /*fbb0*/  HFMA2.MMA R11, R63, R28.reuse, R23 ;  /* 0x0000001c3f0b7235 */ /* 0x081fe20000000017 */
[----:B------:R-:W-:Y:S01]  /*fbc0*/  HFMA2 R24, R47, R26, R24 ;  /* 0x0000001a2f187231 */ /* 0x000fe20000000018 */
[----:B------:R-:W-:Y:S01]  /*fbd0*/  HFMA2.MMA R55, R3, R28, R33 ;  /* 0x0000001c03377235 */ /* 0x000fe20000000021 */
[-C--:B------:R-:W-:Y:S01]  /*fbe0*/  HFMA2 R49, R68, R27.reuse, R49 ;  /* 0x0000001b44317231 */ /* 0x080fe20000000031 */
[----:B------:R-:W-:Y:S01]  /*fbf0*/  PRMT R2, R2, 0x5410, R12 ;  /* 0x0000541002027816 */ /* 0x000fe2000000000c */
[----:B------:R-:W-:Y:S01]  /*fc00*/  HFMA2 R24, R74, R27, R24 ;  /* 0x0000001b4a187231 */ /* 0x000fe20000000018 */
[----:B------:R-:W-:Y:S01]  /*fc10*/  PRMT R37, R37, 0x5410, R38 ;  /* 0x0000541025257816 */ /* 0x000fe20000000026 */
[-C--:B------:R-:W-:Y:S01]  /*fc20*/  HFMA2 R40, R67, R28.reuse, R49 ;  /* 0x0000001c43287231 */ /* 0x080fe20000000031 */
[-C--:B------:R-:W-:Y:S01]  /*fc30*/  HFMA2.MMA R11, R22, R29.reuse, R11 ;  /* 0x0000001d160b7235 */ /* 0x080fe2000000000b */
        /* <DEDUP_REMOVED lines=12> */
[----:B------:R-:W-:-:S02]  /*fd00*/  HFMA2 R29, R58, R31, R29 ;  /* 0x0000001f3a1d7231 */ /* 0x000fc4000000001d */
[----:B------:R-:W-:-:S04]  /*fd10*/  IMAD.WIDE.U32 R52, R92, 0x18, R114 ;  /* 0x000000185c347825 */ /* 0x000fc800078e0072 */
[----:B------:R-:W-:Y:S01]  /*fd20*/  HADD2 R44, R44.H0_H0, R44.H1_H1 ;  /* 0x3000002c2c2c7230 */ /* 0x000fe20000000800 */
[-C--:B------:R-:W-:Y:S01]  /*fd30*/  HFMA2.MMA R11, R88, R31.reuse, R11 ;  /* 0x0000001f580b7235 */ /* 0x080fe2000000000b */
[----:B------:R-:W-:Y:S01]  /*fd40*/  HADD2 R6, R6.H0_H0, R6.H1_H1 ;  /* 0x3000000606067230 */ /* 0x000fe20000000800 */
[----:B------:R-:W-:Y:S01]  /*fd50*/  HFMA2.MMA R28, R56, R31, R28 ;  /* 0x0000001f381c7235 */ /* 0x000fe2000000001c */
[----:B------:R-:W-:Y:S01]  /*fd60*/  HADD2 R23, R23.H0_H0, R23.H1_H1 ;  /* 0x3000001717177230 */ /* 0x000fe20000000800 */
[----:B------:R-:W-:Y:S01]  /*fd70*/  PRMT R90, R90, 0x5410, R89 ;  /* 0x000054105a5a7816 */ /* 0x000fe20000000059 */
[----:B------:R-:W-:Y:S01]  /*fd80*/  HADD2 R36, R36.H0_H0, R36.H1_H1 ;  /* 0x3000002424247230 */ /* 0x000fe20000000800 */
[----:B------:R-:W-:Y:S01]  /*fd90*/  PRMT R44, R44, 0x5410, R6 ;  /* 0x000054102c2c7816 */ /* 0x000fe20000000006 */
[----:B------:R-:W-:Y:S02]  /*fda0*/  HADD2 R7, R7.H0_H0, R7.H1_H1 ;  /* 0x3000000707077230 */ /* 0x000fe40000000800 */
[----:B------:R-:W-:-:S02]  /*fdb0*/  IMAD R3, R0, 0x18, RZ ;  /* 0x0000001800037824 */ /* 0x000fc400078e02ff */
[----:B------:R-:W-:Y:S01]  /*fdc0*/  HADD2 R29, R29.H0_H0, R29.H1_H1 ;  /* 0x3000001d1d1d7230 */ /* 0x000fe20000000800 */
[----:B------:R-:W-:Y:S01]  /*fdd0*/  UIADD3 UR4, UR4, 0x40, URZ ;  /* 0x0000004004047890 */ /* 0x000fe2000fffe03f */
[----:B------:R-:W-:Y:S01]  /*fde0*/  HADD2 R11, R11.H0_H0, R11.H1_H1 ;  /* 0x3000000b0b0b7230 */ /* 0x000fe20000000800 */
[----:B------:R-:W-:Y:S01]  /*fdf0*/  PRMT R36, R36, 0x5410, R7 ;  /* 0x0000541024247816 */ /* 0x000fe20000000007 */
[----:B------:R-:W-:Y:S01]  /*fe00*/  HADD2 R28, R28.H0_H0, R28.H1_H1 ;  /* 0x3000001c1c1c7230 */ /* 0x000fe20000000800 */
[----:B------:R-:W-:Y:S01]  /*fe10*/  HFMA2.MMA R12, R44, R91, R2 ;  /* 0x0000005b2c0c7235 */ /* 0x000fe20000000002 */
[----:B------:R-:W-:Y:S02]  /*fe20*/  IADD3 R53, R53, R3, RZ ;  /* 0x0000000335357210 */ /* 0x000fe40007ffe0ff */
[----:B------:R-:W-:Y:S01]  /*fe30*/  PRMT R10, R11, 0x5410, R23 ;  /* 0x000054100b0a7816 */ /* 0x000fe20000000017 */
[----:B------:R-:W-:Y:S01]  /*fe40*/  HFMA2 R11, R36, R90, R34 ;  /* 0x0000005a240b7231 */ /* 0x000fe20000000022 */
[----:B------:R-:W-:-:S04]  /*fe50*/  PRMT R28, R28, 0x5410, R29 ;  /* 0x000054101c1c7816 */ /* 0x000fc8000000001d */
[----:B------:R-:W-:Y:S01]  /*fe60*/  HFMA2.MMA R10, R10, R91, R37 ;  /* 0x0000005b0a0a7235 */ /* 0x000fe20000000025 */
[----:B------:R-:W-:Y:S01]  /*fe70*/  HFMA2 R9, R28, R90, R79 ;  /* 0x0000005a1c097231 */ /* 0x000fe2000000004f */
[----:B------:R-:W-:Y:S09]  /*fe80*/  @!P0 BRA P1, `(.L_x_1847) ;  /* 0xffffffa800648947 */ /* 0x000ff2000083ffff */
.L_x_1838:
[----:B------:R-:W-:Y:S01]  /*fe90*/  ISETP.GE.AND P0, PT, R96, R101, PT ;  /* 0x000000656000720c */ /* 0x000fe20003f06270 */
[----:B------:R-:W-:-:S03]  /*fea0*/  ULDC UR5, c[0x0][0x260] ;  /* 0x0000980000057ab9 */ /* 0x000fc60000000800 */
[----:B------:R-:W-:Y:S01]  /*feb0*/  ISETP.GE.OR P0, PT, R96, UR5, P0 ;  /* 0x0000000560007c0c */ /* 0x000fe20008706670 */
[----:B------:R-:W-:-:S12]  /*fec0*/  ULDC UR5, c[0x0][0x260] ;  /* 0x0000980000057ab9 */ /* 0x000fd80000000800 */
[----:B------:R-:W-:Y:S05]  /*fed0*/  @P0 BRA `(.L_x_1848) ;  /* 0x0000002c00e00947 */ /* 0x000fea0003800000 */
.L_x_1853:
        /* <DEDUP_REMOVED lines=24> */
[----:B---3--:R-:W-:Y:S02]  /*10060*/  LOP3.LUT R57, R26, 0x1f001f, RZ, 0xc0, !PT ;  /* 0x001f001f1a397812 */ /* 0x008fe400078ec0ff */
[----:B------:R-:W-:Y:S02]  /*10070*/  SHF.R.U32.HI R62, RZ, 0xa, R26 ;  /* 0x0000000aff3e7819 */ /* 0x000fe4000001161a */
[----:B------:R-:W-:Y:S02]  /*10080*/  LOP3.LUT R49, R24, 0x1f001f, RZ, 0xc0, !PT ;  /* 0x001f001f18317812 */ /* 0x000fe400078ec0ff */
[----:B------:R-:W-:Y:S02]  /*10090*/  SHF.R.U32.HI R48, RZ, 0xa, R24 ;  /* 0x0000000aff307819 */ /* 0x000fe40000011618 */
[----:B-----5:R-:W-:Y:S02]  /*100a0*/  SHF.R.U32.HI R8, RZ, 0xf, R4 ;  /* 0x0000000fff087819 */ /* 0x020fe40000011604 */
[----:B------:R-:W-:-:S02]  /*100b0*/  SHF.R.U32.HI R21, RZ, 0xf, R5 ;  /* 0x0000000fff157819 */ /* 0x000fc40000011605 */
[----:B------:R-:W-:Y:S02]  /*100c0*/  SHF.R.U32.HI R23, RZ, 0xf, R6 ;  /* 0x0000000fff177819 */ /* 0x000fe40000011606 */
[C---:B------:R-:W-:Y:S02]  /*100d0*/  LOP3.LUT R76, R7.reuse, 0x1f001f, RZ, 0xc0, !PT ;  /* 0x001f001f074c7812 */ /* 0x040fe400078ec0ff */
[--C-:B------:R-:W-:Y:S02]  /*100e0*/  SHF.R.U32.HI R74, RZ, 0xa, R7.reuse ;  /* 0x0000000aff4a7819 */ /* 0x100fe40000011607 */
[----:B------:R-:W-:Y:S02]  /*100f0*/  LOP3.LUT R44, R7, 0x3e003e0, RZ, 0xc0, !PT ;  /* 0x03e003e0072c7812 */ /* 0x000fe400078ec0ff */
[----:B------:R-:W-:Y:S02]  /*10100*/  SHF.R.U32.HI R7, RZ, 0xf, R7 ;  /* 0x0000000fff077819 */ /* 0x000fe40000011607 */
[----:B------:R-:W-:-:S02]  /*10110*/  LOP3.LUT R47, R4, 0x1f001f, RZ, 0xc0, !PT ;  /* 0x001f001f042f7812 */ /* 0x000fc400078ec0ff */
[----:B------:R-:W-:Y:S02]  /*10120*/  SHF.R.U32.HI R46, RZ, 0xa, R4 ;  /* 0x0000000aff2e7819 */ /* 0x000fe40000011604 */
[----:B0-----:R-:W-:Y:S02]  /*10130*/  LOP3.LUT R42, R4, 0x3e003e0, RZ, 0xc0, !PT ;  /* 0x03e003e0042a7812 */ /* 0x001fe400078ec0ff */
[C---:B------:R-:W-:Y:S02]  /*10140*/  LOP3.LUT R54, R5.reuse, 0x1f001f, RZ, 0xc0, !PT ;  /* 0x001f001f05367812 */ /* 0x040fe400078ec0ff */
[----:B------:R-:W-:Y:S02]  /*10150*/  SHF.R.U32.HI R52, RZ, 0xa, R5 ;  /* 0x0000000aff347819 */ /* 0x000fe40000011605 */
[----:B------:R-:W-:Y:S02]  /*10160*/  LOP3.LUT R43, R5, 0x3e003e0, RZ, 0xc0, !PT ;  /* 0x03e003e0052b7812 */ /* 0x000fe400078ec0ff */
[----:B------:R-:W-:-:S02]  /*10170*/  LOP3.LUT R56, R6, 0x1f001f, RZ, 0xc0, !PT ;  /* 0x001f001f06387812 */ /* 0x000fc400078ec0ff */
[----:B------:R-:W-:Y:S02]  /*10180*/  SHF.R.U32.HI R63, RZ, 0xa, R6 ;  /* 0x0000000aff3f7819 */ /* 0x000fe40000011606 */
[----:B------:R-:W-:Y:S02]  /*10190*/  LOP3.LUT R22, R6, 0x3e003e0, RZ, 0xc0, !PT ;  /* 0x03e003e006167812 */ /* 0x000fe400078ec0ff */
[----:B------:R-:W-:Y:S02]  /*101a0*/  LOP3.LUT R4, R26, 0x3e003e0, RZ, 0xc0, !PT ;  /* 0x03e003e01a047812 */ /* 0x000fe400078ec0ff */
[----:B------:R-:W-:Y:S02]  /*101b0*/  LOP3.LUT R2, R24, 0x3e003e0, RZ, 0xc0, !PT ;  /* 0x03e003e018027812 */ /* 0x000fe400078ec0ff */
[----:B------:R-:W-:Y:S02]  /*101c0*/  SHF.R.U32.HI R5, RZ, 0xe, R24 ;  /* 0x0000000eff057819 */ /* 0x000fe40000011618 */
[----:B------:R-:W-:-:S02]  /*101d0*/  SHF.R.U32.HI R6, RZ, 0xe, R25 ;  /* 0x0000000eff067819 */ /* 0x000fc40000011619 */
[----:B------:R-:W-:Y:S02]  /*101e0*/  SHF.R.U32.HI R26, RZ, 0xe, R26 ;  /* 0x0000000eff1a7819 */ /* 0x000fe4000001161a */
[----:B------:R-:W-:Y:S02]  /*101f0*/  LOP3.LUT R8, R8, 0x10001, RZ, 0xc0, !PT ;  /* 0x0001000108087812 */ /* 0x000fe400078ec0ff */
[----:B------:R-:W-:Y:S02]  /*10200*/  LOP3.LUT R21, R21, 0x10001, RZ, 0xc0, !PT ;  /* 0x0001000115157812 */ /* 0x000fe400078ec0ff */
[----:B------:R-:W-:Y:S02]  /*10210*/  LOP3.LUT R23, R23, 0x10001, RZ, 0xc0, !PT ;  /* 0x0001000117177812 */ /* 0x000fe400078ec0ff */
[----:B------:R-:W-:Y:S02]  /*10220*/  SHF.R.U32.HI R24, RZ, 0xe, R27 ;  /* 0x0000000eff187819 */ /* 0x000fe4000001161b */
[----:B------:R-:W-:-:S02]  /*10230*/  LOP3.LUT R7, R7, 0x10001, RZ, 0xc0, !PT ;  /* 0x0001000107077812 */ /* 0x000fc400078ec0ff */
[C---:B------:R-:W-:Y:S02]  /*10240*/  @!P0 PRMT R90, R45.reuse, 0x7610, R90 ;  /* 0x000076102d5a8816 */ /* 0x040fe4000000005a */
[----:B------:R-:W-:Y:S02]  /*10250*/  @!P0 PRMT R89, R45, 0x7632, R89 ;  /* 0x000076322d598816 */ /* 0x000fe40000000059 */
[C---:B----4-:R-:W-:Y:S02]  /*10260*/  LOP3.LUT R40, R28.reuse, 0x1f001f, RZ, 0xc0, !PT ;  /* 0x001f001f1c287812 */ /* 0x050fe400078ec0ff */
[----:B------:R-:W-:Y:S02]  /*10270*/  SHF.R.U32.HI R45, RZ, 0xa, R28 ;  /* 0x0000000aff2d7819 */ /* 0x000fe4000001161c */
[----:B------:R-:W-:Y:S02]  /*10280*/  LOP3.LUT R58, R28, 0x3e003e0, RZ, 0xc0, !PT ;  /* 0x03e003e01c3a7812 */ /* 0x000fe400078ec0ff */
[----:B------:R-:W-:-:S02]  /*10290*/  LOP3.LUT R50, R29, 0x1f001f, RZ, 0xc0, !PT ;  /* 0x001f001f1d327812 */ /* 0x000fc400078ec0ff */
[----:B------:R-:W-:Y:S02]  /*102a0*/  SHF.R.U32.HI R51, RZ, 0xa, R29 ;  /* 0x0000000aff337819 */ /* 0x000fe4000001161d */
[----:B------:R-:W-:Y:S02]  /*102b0*/  LOP3.LUT R60, R29, 0x3e003e0, RZ, 0xc0, !PT ;  /* 0x03e003e01d3c7812 */ /* 0x000fe400078ec0ff */
[C---:B------:R-:W-:Y:S02]  /*102c0*/  LOP3.LUT R66, R30.reuse, 0x1f001f, RZ, 0xc0, !PT ;  /* 0x001f001f1e427812 */ /* 0x040fe400078ec0ff */
[----:B------:R-:W-:Y:S02]  /*102d0*/  SHF.R.U32.HI R61, RZ, 0xa, R30 ;  /* 0x0000000aff3d7819 */ /* 0x000fe4000001161e */
[----:B------:R-:W-:Y:S02]  /*102e0*/  LOP3.LUT R59, R30, 0x3e003e0, RZ, 0xc0, !PT ;  /* 0x03e003e01e3b7812 */ /* 0x000fe400078ec0ff */
[----:B------:R-:W-:-:S02]  /*102f0*/  LOP3.LUT R5, R8, 0x20002, R5, 0xf8, !PT ;  /* 0x0002000208057812 */ /* 0x000fc400078ef805 */
[----:B------:R-:W-:Y:S02]  /*10300*/  LOP3.LUT R6, R21, 0x20002, R6, 0xf8, !PT ;  /* 0x0002000215067812 */ /* 0x000fe400078ef806 */
[----:B------:R-:W-:Y:S02]  /*10310*/  LOP3.LUT R23, R23, 0x20002, R26, 0xf8, !PT ;  /* 0x0002000217177812 */ /* 0x000fe400078ef81a */
[----:B------:R-:W-:Y:S02]  /*10320*/  SHF.R.U32.HI R28, RZ, 0xd, R28 ;  /* 0x0000000dff1c7819 */ /* 0x000fe4000001161c */
[----:B------:R-:W-:Y:S02]  /*10330*/  SHF.R.U32.HI R29, RZ, 0xd, R29 ;  /* 0x0000000dff1d7819 */ /* 0x000fe4000001161d */
[----:B------:R-:W-:Y:S02]  /*10340*/  SHF.R.U32.HI R30, RZ, 0xd, R30 ;  /* 0x0000000dff1e7819 */ /* 0x000fe4000001161e */
[----:B------:R-:W-:-:S02]  /*10350*/  LOP3.LUT R81, R31, 0x1f001f, RZ, 0xc0, !PT ;  /* 0x001f001f1f517812 */ /* 0x000fc400078ec0ff */
[--C-:B------:R-:W-:Y:S02]  /*10360*/  SHF.R.U32.HI R77, RZ, 0xa, R31.reuse ;  /* 0x0000000aff4d7819 */ /* 0x100fe4000001161f */
[----:B------:R-:W-:Y:S02]  /*10370*/  LOP3.LUT R64, R31, 0x3e003e0, RZ, 0xc0, !PT ;  /* 0x03e003e01f407812 */ /* 0x000fe400078ec0ff */
[----:B------:R-:W-:Y:S02]  /*10380*/  LOP3.LUT R26, R7, 0x20002, R24, 0xf8, !PT ;  /* 0x00020002071a7812 */ /* 0x000fe400078ef818 */
[----:B------:R-:W-:Y:S02]  /*10390*/  SHF.R.U32.HI R31, RZ, 0xd, R31 ;  /* 0x0000000dff1f7819 */ /* 0x000fe4000001161f */
[----:B------:R-:W-:Y:S02]  /*103a0*/  LOP3.LUT R28, R5, 0x40004, R28, 0xf8, !PT ;  /* 0x00040004051c7812 */ /* 0x000fe400078ef81c */
[----:B------:R-:W-:-:S02]  /*103b0*/  LOP3.LUT R8, R6, 0x40004, R29, 0xf8, !PT ;  /* 0x0004000406087812 */ /* 0x000fc400078ef81d */
[----:B------:R-:W-:Y:S02]  /*103c0*/  LOP3.LUT R24, R23, 0x40004, R30, 0xf8, !PT ;  /* 0x0004000417187812 */ /* 0x000fe400078ef81e */
[----:B------:R-:W-:Y:S02]  /*103d0*/  LOP3.LUT R26, R26, 0x40004, R31, 0xf8, !PT ;  /* 0x000400041a1a7812 */ /* 0x000fe400078ef81f */
[C---:B------:R-:W-:Y:S02]  /*103e0*/  LOP3.LUT R29, R32.reuse, 0x1f001f, RZ, 0xc0, !PT ;  /* 0x001f001f201d7812 */ /* 0x040fe400078ec0ff */
[--C-:B------:R-:W-:Y:S02]  /*103f0*/  SHF.R.U32.HI R30, RZ, 0xa, R32.reuse ;  /* 0x0000000aff1e7819 */ /* 0x100fe40000011620 */
[----:B------:R-:W-:Y:S02]  /*10400*/  LOP3.LUT R65, R32, 0x3e003e0, RZ, 0xc0, !PT ;  /* 0x03e003e020417812 */ /* 0x000fe400078ec0ff */
[----:B------:R-:W-:-:S02]  /*10410*/  SHF.R.U32.HI R5, RZ, 0xc, R32 ;  /* 0x0000000cff057819 */ /* 0x000fc40000011620 */
[C---:B------:R-:W-:Y:S02]  /*10420*/  LOP3.LUT R31, R33.reuse, 0x1f001f, RZ, 0xc0, !PT ;  /* 0x001f001f211f7812 */ /* 0x040fe400078ec0ff */
[--C-:B------:R-:W-:Y:S02]  /*10430*/  SHF.R.U32.HI R32, RZ, 0xa, R33.reuse ;  /* 0x0000000aff207819 */ /* 0x100fe40000011621 */
[----:B------:R-:W-:Y:S02]  /*10440*/  LOP3.LUT R78, R33, 0x3e003e0, RZ, 0xc0, !PT ;  /* 0x03e003e0214e7812 */ /* 0x000fe400078ec0ff */
[----:B------:R-:W-:Y:S02]  /*10450*/  SHF.R.U32.HI R7, RZ, 0xc, R33 ;  /* 0x0000000cff077819 */ /* 0x000fe40000011621 */
[----:B------:R-:W-:Y:S02]  /*10460*/  LOP3.LUT R33, R34, 0x1f001f, RZ, 0xc0, !PT ;  /* 0x001f001f22217812 */ /* 0x000fe400078ec0ff */
[----:B------:R-:W-:-:S02]  /*10470*/  SHF.R.U32.HI R67, RZ, 0xa, R34 ;  /* 0x0000000aff437819 */ /* 0x000fc40000011622 */
[----:B------:R-:W-:Y:S02]  /*10480*/  LOP3.LUT R69, R34, 0x3e003e0, RZ, 0xc0, !PT ;  /* 0x03e003e022457812 */ /* 0x000fe400078ec0ff */
[----:B------:R-:W-:Y:S02]  /*10490*/  SHF.R.U32.HI R21, RZ, 0xc, R34 ;  /* 0x0000000cff157819 */ /* 0x000fe40000011622 */
[C---:B------:R-:W-:Y:S02]  /*104a0*/  LOP3.LUT R71, R35.reuse, 0x1f001f, RZ, 0xc0, !PT ;  /* 0x001f001f23477812 */ /* 0x040fe400078ec0ff */
[--C-:B------:R-:W-:Y:S02]  /*104b0*/  SHF.R.U32.HI R34, RZ, 0xa, R35.reuse ;  /* 0x0000000aff227819 */ /* 0x100fe40000011623 */
[----:B------:R-:W-:Y:S02]  /*104c0*/  LOP3.LUT R80, R35, 0x3e003e0, RZ, 0xc0, !PT ;  /* 0x03e003e023507812 */ /* 0x000fe400078ec0ff */
[----:B------:R-:W-:-:S02]  /*104d0*/  SHF.R.U32.HI R35, RZ, 0xc, R35 ;  /* 0x0000000cff237819 */ /* 0x000fc40000011623 */
[----:B------:R-:W-:Y:S02]  /*104e0*/  LOP3.LUT R46, R46, 0x1f001f, RZ, 0xc0, !PT ;  /* 0x001f001f2e2e7812 */ /* 0x000fe400078ec0ff */
[----:B------:R-:W-:Y:S02]  /*104f0*/  LOP3.LUT R6, R28, 0x80008, R5, 0xf8, !PT ;  /* 0x000800081c067812 */ /* 0x000fe400078ef805 */
[----:B------:R-:W-:Y:S02]  /*10500*/  LOP3.LUT R68, R8, 0x80008, R7, 0xf8, !PT ;  /* 0x0008000808447812 */ /* 0x000fe400078ef807 */
[----:B------:R-:W-:Y:S02]  /*10510*/  LOP3.LUT R75, R24, 0x80008, R21, 0xf8, !PT ;  /* 0x00080008184b7812 */ /* 0x000fe400078ef815 */
[----:B------:R-:W-:Y:S02]  /*10520*/  LOP3.LUT R82, R26, 0x80008, R35, 0xf8, !PT ;  /* 0x000800081a527812 */ /* 0x000fe400078ef823 */
[----:B------:R-:W-:-:S02]  /*10530*/  @!P0 IADD3 R93, R3, R96, RZ ;  /* 0x00000060035d8210 */ /* 0x000fc40007ffe0ff */
[C---:B------:R-:W-:Y:S02]  /*10540*/  LOP3.LUT R8, R36.reuse, 0x1f001f, RZ, 0xc0, !PT ;  /* 0x001f001f24087812 */ /* 0x040fe400078ec0ff */
[--C-:B------:R-:W-:Y:S02]  /*10550*/  SHF.R.U32.HI R21, RZ, 0xa, R36.reuse ;  /* 0x0000000aff157819 */ /* 0x100fe40000011624 */
[----:B------:R-:W-:Y:S02]  /*10560*/  LOP3.LUT R35, R36, 0x3e003e0, RZ, 0xc0, !PT ;  /* 0x03e003e024237812 */ /* 0x000fe400078ec0ff */
[----:B------:R-:W-:Y:S02]  /*10570*/  SHF.R.U32.HI R5, RZ, 0xb, R36 ;  /* 0x0000000bff057819 */ /* 0x000fe40000011624 */
[----:B------:R-:W-:Y:S02]  /*10580*/  LOP3.LUT R55, R25, 0x1f001f, RZ, 0xc0, !PT ;  /* 0x001f001f19377812 */ /* 0x000fe400078ec0ff */
[----:B------:R-:W-:-:S02]  /*10590*/  SHF.R.U32.HI R53, RZ, 0xa, R25 ;  /* 0x0000000aff357819 */ /* 0x000fc40000011619 */
[----:B------:R-:W-:Y:S02]  /*105a0*/  LOP3.LUT R3, R25, 0x3e003e0, RZ, 0xc0, !PT ;  /* 0x03e003e019037812 */ /* 0x000fe400078ec0ff */
[C---:B------:R-:W-:Y:S02]  /*105b0*/  LOP3.LUT R23, R37.reuse, 0x1f001f, RZ, 0xc0, !PT ;  /* 0x001f001f25177812 */ /* 0x040fe400078ec0ff */
[--C-:B------:R-:W-:Y:S02]  /*105c0*/  SHF.R.U32.HI R24, RZ, 0xa, R37.reuse ;  /* 0x0000000aff187819 */ /* 0x100fe40000011625 */
[----:B------:R-:W-:Y:S02]  /*105d0*/  LOP3.LUT R36, R37, 0x3e003e0, RZ, 0xc0, !PT ;  /* 0x03e003e025247812 */ /* 0x000fe400078ec0ff */
[----:B------:R-:W-:Y:S02]  /*105e0*/  SHF.R.U32.HI R7, RZ, 0xb, R37 ;  /* 0x0000000bff077819 */ /* 0x000fe40000011625 */
[----:B------:R-:W-:-:S02]  /*105f0*/  LOP3.LUT R70, R27, 0x1f001f, RZ, 0xc0, !PT ;  /* 0x001f001f1b467812 */ /* 0x000fc400078ec0ff */
[----:B------:R-:W-:Y:S02]  /*10600*/  SHF.R.U32.HI R73, RZ, 0xa, R27 ;  /* 0x0000000aff497819 */ /* 0x000fe4000001161b */
[----:B------:R-:W-:Y:S02]  /*10610*/  LOP3.LUT R41, R27, 0x3e003e0, RZ, 0xc0, !PT ;  /* 0x03e003e01b297812 */ /* 0x000fe400078ec0ff */
[C---:B------:R-:W-:Y:S02]  /*10620*/  LOP3.LUT R25, R38.reuse, 0x1f001f, RZ, 0xc0, !PT ;  /* 0x001f001f26197812 */ /* 0x040fe400078ec0ff */
[--C-:B------:R-:W-:Y:S02]  /*10630*/  SHF.R.U32.HI R26, RZ, 0xa, R38.reuse ;  /* 0x0000000aff1a7819 */ /* 0x100fe40000011626 */
[----:B------:R-:W-:Y:S02]  /*10640*/  LOP3.LUT R37, R38, 0x3e003e0, RZ, 0xc0, !PT ;  /* 0x03e003e026257812 */ /* 0x000fe400078ec0ff */
[----:B------:R-:W-:-:S02]  /*10650*/  SHF.R.U32.HI R72, RZ, 0xb, R38 ;  /* 0x0000000bff487819 */ /* 0x000fc40000011626 */
[----:B------:R-:W-:Y:S02]  /*10660*/  LOP3.LUT R43, R43, 0x64006400, RZ, 0xfc, !PT ;  /* 0x640064002b2b7812 */ /* 0x000fe400078efcff */
[----:B------:R-:W-:Y:S02]  /*10670*/  LOP3.LUT R46, R46, 0x64006400, RZ, 0xfc, !PT ;  /* 0x640064002e2e7812 */ /* 0x000fe400078efcff */
[C---:B------:R-:W-:Y:S02]  /*10680*/  LOP3.LUT R38, R39.reuse, 0x3e003e0, RZ, 0xc0, !PT ;  /* 0x03e003e027267812 */ /* 0x040fe400078ec0ff */
[----:B------:R-:W-:Y:S02]  /*10690*/  LOP3.LUT R27, R39, 0x1f001f, RZ, 0xc0, !PT ;  /* 0x001f001f271b7812 */ /* 0x000fe400078ec0ff */
[--C-:B------:R-:W-:Y:S02]  /*106a0*/  SHF.R.U32.HI R28, RZ, 0xa, R39.reuse ;  /* 0x0000000aff1c7819 */ /* 0x100fe40000011627 */
[----:B------:R-:W-:-:S02]  /*106b0*/  SHF.R.U32.HI R39, RZ, 0xb, R39 ;  /* 0x0000000bff277819 */ /* 0x000fc40000011627 */
[----:B------:R-:W-:Y:S01]  /*106c0*/  LOP3.LUT R51, R51, 0x1f001f, RZ, 0xc0, !PT ;  /* 0x001f001f33337812 */ /* 0x000fe200078ec0ff */
[----:B------:R-:W-:Y:S01]  /*106d0*/  HFMA2 R83, R43, R0.H0_H0, -48, -48 ;  /* 0xd200d2002b537431 */ /* 0x000fe20000040000 */
[----:B------:R-:W-:Y:S01]  /*106e0*/  LOP3.LUT R37, R37, 0x64006400, RZ, 0xfc, !PT ;  /* 0x6400640025257812 */ /* 0x000fe200078efcff */
[----:B------:R-:W-:Y:S01]  /*106f0*/  HADD2 R86, R46, -1040, -1040 ;  /* 0xe410e4102e567430 */ /* 0x000fe20000000000 */
[----:B------:R-:W-:Y:S02]  /*10700*/  LOP3.LUT R79, R22, 0x64006400, RZ, 0xfc, !PT ;  /* 0x64006400164f7812 */ /* 0x000fe400078efcff */
[----:B------:R-:W-:Y:S02]  /*10710*/  LOP3.LUT R35, R35, 0x64006400, RZ, 0xfc, !PT ;  /* 0x6400640023237812 */ /* 0x000fe400078efcff */
[----:B------:R-:W-:Y:S02]  /*10720*/  LOP3.LUT R63, R63, 0x1f001f, RZ, 0xc0, !PT ;  /* 0x001f001f3f3f7812 */ /* 0x000fe400078ec0ff */
[----:B------:R-:W-:-:S02]  /*10730*/  LOP3.LUT R22, R82, 0x100010, R39, 0xf8, !PT ;  /* 0x0010001052167812 */ /* 0x000fc400078ef827 */
        /* <DEDUP_REMOVED lines=9> */
[----:B------:R-:W-:Y:S02]  /*107d0*/  LOP3.LUT R3, R58, 0x64006400, RZ, 0xfc, !PT ;  /* 0x640064003a037812 */ /* 0x000fe400078efcff */
[----:B------:R-:W-:Y:S02]  /*107e0*/  LOP3.LUT R85, R60, 0x64006400, RZ, 0xfc, !PT ;  /* 0x640064003c557812 */ /* 0x000fe400078efcff */
[----:B------:R-:W-:Y:S02]  /*107f0*/  LOP3.LUT R56, R56, 0x64006400, RZ, 0xfc, !PT ;  /* 0x6400640038387812 */ /* 0x000fe400078efcff */
[----:B------:R-:W-:Y:S01]  /*10800*/  LOP3.LUT R33, R67, 0x1f001f, RZ, 0xc0, !PT ;  /* 0x001f001f43217812 */ /* 0x000fe200078ec0ff */
[----:B------:R-:W-:Y:S01]  /*10810*/  HFMA2 R4, R35, R0.H0_H0, -48, -48 ;  /* 0xd200d20023047431 */ /* 0x000fe20000040000 */
[----:B------:R-:W-:-:S02]  /*10820*/  LOP3.LUT R5, R6, 0x100010, R5, 0xf8, !PT ;  /* 0x0010001006057812 */ /* 0x000fc400078ef805 */
[----:B------:R-:W-:Y:S02]  /*10830*/  ISETP.NE.AND P0, PT, R98, RZ, PT ;  /* 0x000000ff6200720c */ /* 0x000fe40003f05270 */
[----:B------:R-:W-:Y:S02]  /*10840*/  LOP3.LUT R52, R52, 0x1f001f, RZ, 0xc0, !PT ;  /* 0x001f001f34347812 */ /* 0x000fe400078ec0ff */
[----:B------:R-:W-:Y:S01]  /*10850*/  LOP3.LUT R63, R63, 0x64006400, RZ, 0xfc, !PT ;  /* 0x640064003f3f7812 */ /* 0x000fe200078efcff */
[-C--:B------:R-:W-:Y:S01]  /*10860*/  HFMA2 R60, R41, R0.reuse.H0_H0, -48, -48 ;  /* 0xd200d200293c7431 */ /* 0x080fe20000040000 */
[----:B------:R-:W-:Y:S01]  /*10870*/  LOP3.LUT R6, R68, 0x100010, R7, 0xf8, !PT ;  /* 0x0010001044067812 */ /* 0x000fe200078ef807 */
[-C--:B------:R-:W-:Y:S01]  /*10880*/  HFMA2 R68, R43, R0.reuse.H0_H0, -48, -48 ;  /* 0xd200d2002b447431 */ /* 0x080fe20000040000 */
[----:B------:R-:W-:Y:S01]  /*10890*/  LOP3.LUT R107, R64, 0x64006400, RZ, 0xfc, !PT ;  /* 0x64006400406b7812 */ /* 0x000fe200078efcff */
[----:B------:R-:W-:Y:S01]  /*108a0*/  HFMA2 R64, R105, R0.H0_H0, -48, -48 ;  /* 0xd200d20069407431 */ /* 0x000fe20000040000 */
[----:B------:R-:W-:-:S02]  /*108b0*/  LOP3.LUT R62, R62, 0x64006400, RZ, 0xfc, !PT ;  /* 0x640064003e3e7812 */ /* 0x000fc400078efcff */
[----:B------:R-:W-:Y:S01]  /*108c0*/  LOP3.LUT R37, R81, 0x64006400, RZ, 0xfc, !PT ;  /* 0x6400640051257812 */ /* 0x000fe200078efcff */
[----:B------:R-:W-:Y:S01]  /*108d0*/  HADD2 R81, R55, -1040, -1040 ;  /* 0xe410e41037517430 */ /* 0x000fe20000000000 */
[----:B------:R-:W-:Y:S02]  /*108e0*/  LOP3.LUT R34, R34, 0x1f001f, RZ, 0xc0, !PT ;  /* 0x001f001f22227812 */ /* 0x000fe400078ec0ff */
[----:B------:R-:W-:Y:S01]  /*108f0*/  LOP3.LUT R7, R75, 0x100010, R72, 0xf8, !PT ;  /* 0x001000104b077812 */ /* 0x000fe200078ef848 */
[----:B------:R-:W-:Y:S01]  /*10900*/  HFMA2 R72, R39, R0.H0_H0, -48, -48 ;  /* 0xd200d20027487431 */ /* 0x000fe20000040000 */
[----:B------:R-:W-:Y:S02]  /*10910*/  LOP3.LUT R70, R70, 0x64006400, RZ, 0xfc, !PT ;  /* 0x6400640046467812 */ /* 0x000fe400078efcff */
[----:B------:R-:W-:Y:S02]  /*10920*/  LOP3.LUT R73, R73, 0x1f001f, RZ, 0xc0, !PT ;  /* 0x001f001f49497812 */ /* 0x000fe400078ec0ff */
        /* <DEDUP_REMOVED lines=10> */
[----:B------:R-:W-:Y:S01]  /*109d0*/  LOP3.LUT R39, R78, 0x64006400, RZ, 0xfc, !PT ;  /* 0x640064004e277812 */ /* 0x000fe200078efcff */
[----:B------:R-:W-:Y:S01]  /*109e0*/  HADD2 R78, R63, -1040, -1040 ;  /* 0xe410e4103f4e7430 */ /* 0x000fe20000000000 */
        /* <DEDUP_REMOVED lines=13> */
[----:B------:R-:W-:Y:S01]  /*10ac0*/  LOP3.LUT R36, R73, 0x64006400, RZ, 0xfc, !PT ;  /* 0x6400640049247812 */ /* 0x000fe200078efcff */
[----:B------:R-:W-:Y:S01]  /*10ad0*/  HADD2 R73, R70, -1040, -1040 ;  /* 0xe410e41046497430 */ /* 0x000fe20000000000 */
        /* <DEDUP_REMOVED lines=9> */
[----:B------:R-:W-:Y:S01]  /*10b70*/  HADD2 R70, R40, -1040, -1040 ;  /* 0xe410e41028467430 */ /* 0x000fe20000000000 */
[----:B------:R-:W-:Y:S02]  /*10b80*/  LOP3.LUT R87, R42, 0x64006400, RZ, 0xfc, !PT ;  /* 0x640064002a577812 */ /* 0x000fe400078efcff */
[----:B------:R-:W-:-:S02]  /*10b90*/  LOP3.LUT R75, R44, 0x64006400, RZ, 0xfc, !PT ;  /* 0x640064002c4b7812 */ /* 0x000fc400078efcff */
[----:B------:R-:W-:Y:S02]  /*10ba0*/  LOP3.LUT R59, R59, 0x64006400, RZ, 0xfc, !PT ;  /* 0x640064003b3b7812 */ /* 0x000fe400078efcff */
[----:B------:R-:W-:Y:S01]  /*10bb0*/  LOP3.LUT R25, R6, 0x64006400, RZ, 0xfc, !PT ;  /* 0x6400640006197812 */ /* 0x000fe200078efcff */
[----:B------:R-:W-:Y:S01]  /*10bc0*/  HADD2 R88, R47, -1040, -1040 ;  /* 0xe410e4102f587430 */ /* 0x000fe20000000000 */
[----:B------:R-:W-:Y:S01]  /*10bd0*/  LOP3.LUT R35, R27, 0x64006400, RZ, 0xfc, !PT ;  /* 0x640064001b237812 */ /* 0x000fe200078efcff */
[----:B------:R-:W-:Y:S01]  /*10be0*/  HADD2 R82, R52, -1040, -1040 ;  /* 0xe410e41034527430 */ /* 0x000fe20000000000 */
        /* <DEDUP_REMOVED lines=10> */
[----:B------:R-:W-:Y:S01]  /*10c90*/  HADD2 R22, R23, -1040, -1040 ;  /* 0xe410e41017167430 */ /* 0x000fe20000000000 */
[----:B------:R-:W-:Y:S01]  /*10ca0*/  LOP3.LUT R76, R76, 0x64006400, RZ, 0xfc, !PT ;  /* 0x640064004c4c7812 */ /* 0x000fe200078efcff */
[----:B------:R-:W-:Y:S01]  /*10cb0*/  HADD2 R23, R24, -1040, -1040 ;  /* 0xe410e41018177430 */ /* 0x000fe20000000000 */
        /* <DEDUP_REMOVED lines=11> */
[-C--:B------:R-:W-:Y:S02]  /*10d70*/  HFMA2 R87, R87, R0.reuse.H0_H0, -48, -48 ;  /* 0xd200d20057577431 */ /* 0x080fe40000040000 */
[-C--:B------:R-:W-:Y:S02]  /*10d80*/  HFMA2 R79, R79, R0.reuse.H0_H0, -48, -48 ;  /* 0xd200d2004f4f7431 */ /* 0x080fe40000040000 */
[-C--:B------:R-:W-:Y:S02]  /*10d90*/  HFMA2 R75, R75, R0.reuse.H0_H0, -48, -48 ;  /* 0xd200d2004b4b7431 */ /* 0x080fe40000040000 */
[-C--:B------:R-:W-:Y:S02]  /*10da0*/  HFMA2 R59, R59, R0.reuse.H0_H0, -48, -48 ;  /* 0xd200d2003b3b7431 */ /* 0x080fe40000040000 */
[-C--:B------:R-:W-:Y:S02]  /*10db0*/  HFMA2 R58, R107, R0.reuse.H0_H0, -48, -48 ;  /* 0xd200d2006b3a7431 */ /* 0x080fe40000040000 */
[----:B------:R-:W-:-:S02]  /*10dc0*/  HFMA2 R41, R41, R0.H0_H0, -48, -48 ;  /* 0xd200d20029297431 */ /* 0x000fc40000040000 */
[-C--:B------:R-:W-:Y:S02]  /*10dd0*/  HFMA2 R42, R39, R0.reuse.H0_H0, -48, -48 ;  /* 0xd200d200272a7431 */ /* 0x080fe40000040000 */
[-C--:B------:R-:W-:Y:S02]  /*10de0*/  HFMA2 R43, R43, R0.reuse.H0_H0, -48, -48 ;  /* 0xd200d2002b2b7431 */ /* 0x080fe40000040000 */
[-C--:B------:R-:W-:Y:S02]  /*10df0*/  HFMA2 R44, R105, R0.reuse.H0_H0, -48, -48 ;  /* 0xd200d200692c7431 */ /* 0x080fe40000040000 */
[-C--:B------:R-:W-:Y:S02]  /*10e00*/  HFMA2 R3, R3, R0.reuse.H0_H0, -48, -48 ;  /* 0xd200d20003037431 */ /* 0x080fe40000040000 */
[----:B------:R-:W-:Y:S02]  /*10e10*/  HADD2 R24, R25, -1040, -1040 ;  /* 0xe410e41019187430 */ /* 0x000fe40000000000 */
[----:B------:R-:W-:-:S02]  /*10e20*/  HFMA2 R0, R85, R0.H0_H0, -48, -48 ;  /* 0xd200d20055007431 */ /* 0x000fc40000040000 */
        /* <DEDUP_REMOVED lines=30> */
[----:B------:R-:W-:Y:S01]  /*11010*/  HADD2 R40, R40, -1040, -1040 ;  /* 0xe410e41028287430 */ /* 0x000fe20000000000 */
[----:B------:R-:W-:Y:S06]  /*11020*/  @!P0 BRA `(.L_x_1849) ;  /* 0x0000000400388947 */ /* 0x000fec0003800000 */
[----:B------:R-:W0:Y:S01]  /*11030*/  LDS.128 R36, [UR4] ;  /* 0x00000004ff247984 */ /* 0x000e220008000c00 */
[--C-:B------:R-:W-:Y:S02]  /*11040*/  PRMT R91, R91, 0x7610, R89.reuse ;  /* 0x000076105b5b7816 */ /* 0x100fe40000000059 */
[----:B------:R-:W-:Y:S01]  /*11050*/  PRMT R90, R90, 0x5410, R89 ;  /* 0x000054105a5a7816 */ /* 0x000fe20000000059 */
        /* <DEDUP_REMOVED lines=75> */
.L_x_1849:
[----:B------:R-:W-:Y:S05]  /*11510*/  @!P1 BRA `(.L_x_1850) ;  /* 0x0000000400389947 */ /* 0x000fea0003800000 */
[----:B------:R-:W0:Y:S01]  /*11520*/  LDS.128 R36, [UR4+0x80] ;  /* 0x00008004ff247984 */ /* 0x000e220008000c00 */
        /* <DEDUP_REMOVED lines=77> */
.L_x_1850:
        /* <DEDUP_REMOVED lines=79> */
.L_x_1851:
        /* <DEDUP_REMOVED lines=79> */
.L_x_1852:
[----:B------:R-:W0:Y:S01]  /*123e0*/  LDS.128 R36, [UR4+0x200] ;  /* 0x00020004ff247984 */ /* 0x000e220008000c00 */
[----:B------:R-:W-:Y:S02]  /*123f0*/  MOV R105, R5 ;  /* 0x0000000500697202 */ /* 0x000fe40000000f00 */
[----:B------:R-:W-:Y:S01]  /*12400*/  MOV R109, R7 ;  /* 0x00000007006d7202 */ /* 0x000fe20000000f00 */
[----:B------:R-:W1:Y:S01]  /*12410*/  LDS.128 R32, [UR4+0x210] ;  /* 0x00021004ff207984 */ /* 0x000e620008000c00 */
[----:B------:R-:W-:Y:S02]  /*12420*/  MOV R107, R6 ;  /* 0x00000006006b7202 */ /* 0x000fe40000000f00 */
[----:B------:R-:W-:Y:S02]  /*12430*/  MOV R111, R27 ;  /* 0x0000001b006f7202 */ /* 0x000fe40000000f00 */
[----:B------:R-:W-:Y:S02]  /*12440*/  IADD3 R96, R96, 0x20, RZ ;  /* 0x0000002060607810 */ /* 0x000fe40007ffe0ff */
[----:B------:R-:W-:-:S02]  /*12450*/  PRMT R91, R91, 0x7610, R89 ;  /* 0x000076105b5b7816 */ /* 0x000fc40000000059 */
[C---:B------:R-:W-:Y:S02]  /*12460*/  ISETP.GE.AND P0, PT, R96.reuse, UR5, PT ;  /* 0x0000000560007c0c */ /* 0x040fe4000bf06270 */
[----:B------:R-:W-:Y:S02]  /*12470*/  ISETP.LT.AND P1, PT, R96, R101, PT ;  /* 0x000000656000720c */ /* 0x000fe40003f21270 */
[----:B------:R-:W-:Y:S01]  /*12480*/  PRMT R90, R90, 0x5410, R89 ;  /* 0x000054105a5a7816 */ /* 0x000fe20000000059 */
        /* <DEDUP_REMOVED lines=13> */
[----:B------:R-:W0:Y:S01]  /*12560*/  LDS.128 R28, [UR4+0x220] ;  /* 0x00022004ff1c7984 */ /* 0x000e220008000c00 */
[----:B-1----:R-:W-:Y:S02]  /*12570*/  HFMA2 R37, R68, R32, R37 ;  /* 0x0000002044257231 */ /* 0x002fe40000000025 */
        /* <DEDUP_REMOVED lines=24> */
[----:B------:R-:W-:-:S05]  /*12700*/  HFMA2 R34, R52, R29, R34 ;  /* 0x0000001d34227231 */ /* 0x000fca0000000022 */
[-C--:B------:R-:W-:Y:S02]  /*12710*/  HFMA2.MMA R32, R49, R29.reuse, R32 ;  /* 0x0000001d31207235 */ /* 0x080fe40000000020 */
[----:B------:R-:W-:Y:S01]  /*12720*/  HFMA2.MMA R100, R51, R29, R100 ;  /* 0x0000001d33647235 */ /* 0x000fe20000000064 */
[----:B------:R-:W-:-:S04]  /*12730*/  HFMA2 R29, R42, R30, R33 ;  /* 0x0000001e2a1d7231 */ /* 0x000fc80000000021 */
[-C--:B------:R-:W-:Y:S01]  /*12740*/  HFMA2 R29, R54, R31.reuse, R29 ;  /* 0x0000001f361d7231 */ /* 0x080fe2000000001d */
[-C--:B------:R-:W-:Y:S02]  /*12750*/  HFMA2.MMA R28, R41, R30.reuse, R32 ;  /* 0x0000001e291c7235 */ /* 0x080fe40000000020 */
[----:B------:R-:W-:Y:S01]  /*12760*/  HFMA2.MMA R100, R43, R30, R100 ;  /* 0x0000001e2b647235 */ /* 0x000fe20000000064 */
[----:B------:R-:W-:Y:S02]  /*12770*/  HFMA2 R30, R44, R30, R34 ;  /* 0x0000001e2c1e7231 */ /* 0x000fe40000000022 */
[----:B------:R-:W0:Y:S02]  /*12780*/  LDS.128 R32, [UR4+0x280] ;  /* 0x00028004ff207984 */ /* 0x000e240008000c00 */
[----:B------:R-:W-:Y:S01]  /*12790*/  HFMA2 R30, R56, R31, R30 ;  /* 0x0000001f381e7231 */ /* 0x000fe2000000001e */
[-C--:B------:R-:W-:Y:S02]  /*127a0*/  HFMA2.MMA R28, R53, R31.reuse, R28 ;  /* 0x0000001f351c7235 */ /* 0x080fe4000000001c */
[----:B------:R-:W-:Y:S01]  /*127b0*/  HFMA2.MMA R100, R55, R31, R100 ;  /* 0x0000001f37647235 */ /* 0x000fe20000000064 */
[----:B-1----:R-:W-:-:S02]  /*127c0*/  HFMA2 R29, R107, R36, R29 ;  /* 0x000000246b1d7231 */ /* 0x002fc4000000001d */
[----:B------:R-:W-:-:S03]  /*127d0*/  HFMA2 R30, R8, R36, R30 ;  /* 0x00000024081e7231 */ /* 0x000fc6000000001e */
[-C--:B------:R-:W-:Y:S01]  /*127e0*/  HFMA2.MMA R28, R105, R36.reuse, R28 ;  /* 0x00000024691c7235 */ /* 0x080fe2000000001c */
[-C--:B------:R-:W-:Y:S01]  /*127f0*/  HFMA2 R29, R3, R37.reuse, R29 ;  /* 0x00000025031d7231 */ /* 0x080fe2000000001d */
[----:B------:R-:W-:Y:S01]  /*12800*/  HFMA2.MMA R100, R109, R36, R100 ;  /* 0x000000246d647235 */ /* 0x000fe20000000064 */
[----:B------:R-:W-:Y:S01]  /*12810*/  MOV R36, R4 ;  /* 0x0000000400247202 */ /* 0x000fe20000000f00 */
[----:B------:R-:W-:Y:S01]  /*12820*/  HFMA2 R31, R0, R37, R30 ;  /* 0x00000025001f7231 */ /* 0x000fe2000000001e */
[----:B------:R-:W1:Y:S01]  /*12830*/  LDS.128 R4, [UR4+0x290] ;  /* 0x00029004ff047984 */ /* 0x000e620008000c00 */
[-C--:B------:R-:W-:Y:S02]  /*12840*/  HFMA2 R29, R23, R38.reuse, R29 ;  /* 0x00000026171d7231 */ /* 0x080fe4000000001d */
[----:B------:R-:W-:Y:S01]  /*12850*/  HFMA2 R31, R111, R38, R31 ;  /* 0x000000266f1f7231 */ /* 0x000fe2000000001f */
[-C--:B------:R-:W-:Y:S02]  /*12860*/  HFMA2.MMA R28, R36, R37.reuse, R28 ;  /* 0x00000025241c7235 */ /* 0x080fe4000000001c */
[----:B------:R-:W-:Y:S01]  /*12870*/  HFMA2.MMA R100, R2, R37, R100 ;  /* 0x0000002502647235 */ /* 0x000fe20000000064 */
[----:B------:R-:W-:Y:S01]  /*12880*/  MOV R37, R25 ;  /* 0x0000001900257202 */ /* 0x000fe20000000f00 */
[----:B------:R-:W-:-:S04]  /*12890*/  HFMA2 R31, R40, R39, R31 ;  /* 0x00000027281f7231 */ /* 0x000fc8000000001f */
[-C--:B------:R-:W-:Y:S01]  /*128a0*/  HFMA2.MMA R28, R21, R38.reuse, R28 ;  /* 0x00000026151c7235 */ /* 0x080fe2000000001c */
[----:B------:R-:W-:Y:S01]  /*128b0*/  HADD2 R108, R31.H0_H0, R31.H1_H1 ;  /* 0x3000001f1f6c7230 */ /* 0x000fe20000000800 */
[----:B------:R-:W-:Y:S01]  /*128c0*/  HFMA2.MMA R30, R37, R38, R100 ;  /* 0x00000026251e7235 */ /* 0x000fe20000000064 */
[----:B------:R-:W-:Y:S02]  /*128d0*/  MOV R38, R24 ;  /* 0x0000001800267202 */ /* 0x000fe40000000f00 */
[----:B------:R-:W-:Y:S02]  /*128e0*/  MOV R100, R26 ;  /* 0x0000001a00647202 */ /* 0x000fe40000000f00 */
[----:B------:R-:W2:Y:S01]  /*128f0*/  LDS.128 R24, [UR4+0x2a0] ;  /* 0x0002a004ff187984 */ /* 0x000ea20008000c00 */
[-C--:B------:R-:W-:Y:S01]  /*12900*/  HFMA2.MMA R28, R22, R39.reuse, R28 ;  /* 0x00000027161c7235 */ /* 0x080fe2000000001c */
[----:B------:R-:W-:Y:S02]  /*12910*/  HFMA2 R29, R38, R39, R29 ;  /* 0x00000027261d7231 */ /* 0x000fe4000000001d */
[----:B------:R-:W-:Y:S01]  /*12920*/  HFMA2.MMA R30, R100, R39, R30 ;  /* 0x00000027641e7235 */ /* 0x000fe2000000001e */
[-C--:B0-----:R-:W-:Y:S01]  /*12930*/  HFMA2 R84, R84, R32.reuse, RZ.H0_H0 ;  /* 0x0000002054547231 */ /* 0x081fe200000400ff */
[-C--:B------:R-:W-:Y:S01]  /*12940*/  HFMA2.MMA R88, R88, R32.reuse, RZ ;  /* 0x0000002058587235 */ /* 0x080fe200000000ff */
[----:B------:R-:W-:Y:S01]  /*12950*/  HADD2 R104, R29.H0_H0, R29.H1_H1 ;  /* 0x3000001d1d687230 */ /* 0x000fe20000000800 */
        /* <DEDUP_REMOVED lines=8> */
[----:B------:R-:W-:Y:S02]  /*129e0*/  HADD2 R39, R28.H0_H0, R28.H1_H1 ;  /* 0x3000001c1c277230 */ /* 0x000fe40000000800 */
[-C--:B------:R-:W-:Y:S01]  /*129f0*/  HFMA2 R74, R73, R35.reuse, R74 ;  /* 0x00000023494a7231 */ /* 0x080fe2000000004a */
[-C--:B------:R-:W-:Y:S01]  /*12a00*/  HFMA2.MMA R88, R86, R34.reuse, R88 ;  /* 0x0000002256587235 */ /* 0x080fe20000000058 */
[----:B------:R-:W-:Y:S01]  /*12a10*/  HADD2 R106, R30.H0_H0, R30.H1_H1 ;  /* 0x3000001e1e6a7230 */ /* 0x000fe20000000800 */
[----:B------:R-:W-:Y:S01]  /*12a20*/  HFMA2.MMA R80, R78, R34, R80 ;  /* 0x000000224e507235 */ /* 0x000fe20000000050 */
[----:B------:R-:W-:Y:S01]  /*12a30*/  HFMA2 R34, R81, R35, R84 ;  /* 0x0000002351227231 */ /* 0x000fe20000000054 */
[----:B------:R-:W0:Y:S01]  /*12a40*/  LDS.128 R28, [UR4+0x2b0] ;  /* 0x0002b004ff1c7984 */ /* 0x000e220008000c00 */
[-C--:B-1----:R-:W-:Y:S01]  /*12a50*/  HFMA2 R74, R60, R4.reuse, R74 ;  /* 0x000000043c4a7231 */ /* 0x082fe2000000004a */
[----:B------:R-:W-:Y:S01]  /*12a60*/  PRMT R39, R39, 0x5410, R104 ;  /* 0x0000541027277816 */ /* 0x000fe20000000068 */
[----:B------:R-:W-:Y:S01]  /*12a70*/  HFMA2 R34, R68, R4, R34 ;  /* 0x0000000444227231 */ /* 0x000fe20000000022 */
[-C--:B------:R-:W-:Y:S01]  /*12a80*/  HFMA2.MMA R88, R85, R35.reuse, R88 ;  /* 0x0000002355587235 */ /* 0x080fe20000000058 */
[-C--:B------:R-:W-:Y:S01]  /*12a90*/  HFMA2 R74, R57, R5.reuse, R74 ;  /* 0x00000005394a7231 */ /* 0x080fe2000000004a */
[----:B------:R-:W-:Y:S01]  /*12aa0*/  HFMA2.MMA R32, R77, R35, R80 ;  /* 0x000000234d207235 */ /* 0x000fe20000000050 */
[----:B------:R-:W-:Y:S01]  /*12ab0*/  HFMA2 R33, R67, R5, R34 ;  /* 0x0000000543217231 */ /* 0x000fe20000000022 */
[----:B------:R-:W-:Y:S01]  /*12ac0*/  PRMT R106, R106, 0x5410, R108 ;  /* 0x000054106a6a7816 */ /* 0x000fe2000000006c */
[-C--:B------:R-:W-:Y:S01]  /*12ad0*/  HFMA2 R74, R61, R6.reuse, R74 ;  /* 0x000000063d4a7231 */ /* 0x080fe2000000004a */
[----:B------:R-:W-:Y:S01]  /*12ae0*/  UIADD3 UR4, UR4, 0x40, URZ ;  /* 0x0000004004047890 */ /* 0x000fe2000fffe03f */
[----:B------:R-:W-:Y:S01]  /*12af0*/  HFMA2 R33, R66, R6, R33 ;  /* 0x0000000642217231 */ /* 0x000fe20000000021 */
[-C--:B------:R-:W-:Y:S01]  /*12b00*/  HFMA2.MMA R88, R72, R4.reuse, R88 ;  /* 0x0000000448587235 */ /* 0x080fe20000000058 */
[-C--:B------:R-:W-:Y:S01]  /*12b10*/  HFMA2 R74, R58, R7.reuse, R74 ;  /* 0x000000073a4a7231 */ /* 0x080fe2000000004a */
[----:B------:R-:W-:Y:S01]  /*12b20*/  HFMA2.MMA R32, R64, R4, R32 ;  /* 0x0000000440207235 */ /* 0x000fe20000000020 */
[----:B------:R-:W-:Y:S01]  /*12b30*/  HFMA2 R33, R65, R7, R33 ;  /* 0x0000000741217231 */ /* 0x000fe20000000021 */
[----:B------:R-:W-:Y:S01]  /*12b40*/  HFMA2.MMA R12, R39, R91, R12 ;  /* 0x0000005b270c7235 */ /* 0x000fe2000000000c */
[----:B--2---:R-:W-:-:S02]  /*12b50*/  HFMA2 R74, R48, R24, R74 ;  /* 0x00000018304a7231 */ /* 0x004fc4000000004a */
        /* <DEDUP_REMOVED lines=11> */
[----:B------:R-:W-:-:S03]  /*12c10*/  HFMA2 R11, R106, R90, R11 ;  /* 0x0000005a6a0b7231 */ /* 0x000fc6000000000b */
[-C--:B------:R-:W-:Y:S02]  /*12c20*/  HFMA2.MMA R35, R69, R7.reuse, R35 ;  /* 0x0000000745237235 */ /* 0x080fe40000000023 */
[----:B------:R-:W-:Y:S01]  /*12c30*/  HFMA2.MMA R32, R59, R7, R32 ;  /* 0x000000073b207235 */ /* 0x000fe20000000020 */
[-C--:B0-----:R-:W-:Y:S02]  /*12c40*/  HFMA2 R33, R107, R28.reuse, R33 ;  /* 0x0000001c6b217231 */ /* 0x081fe40000000021 */
        /* <DEDUP_REMOVED lines=11> */
[----:B------:R-:W-:Y:S02]  /*12d00*/  HADD2 R33, R33.H0_H0, R33.H1_H1 ;  /* 0x3000002121217230 */ /* 0x000fe40000000800 */
[----:B------:R-:W-:Y:S01]  /*12d10*/  HADD2 R25, R4.H0_H0, R4.H1_H1 ;  /* 0x3000000404197230 */ /* 0x000fe20000000800 */
[-C--:B------:R-:W-:Y:S02]  /*12d20*/  HFMA2.MMA R35, R41, R26.reuse, R35 ;  /* 0x0000001a29237235 */ /* 0x080fe40000000023 */
[----:B------:R-:W-:-:S06]  /*12d30*/  HFMA2.MMA R32, R43, R26, R32 ;  /* 0x0000001a2b207235 */ /* 0x000fcc0000000020 */
[-C--:B------:R-:W-:Y:S01]  /*12d40*/  HFMA2.MMA R35, R53, R27.reuse, R35 ;  /* 0x0000001b35237235 */ /* 0x080fe20000000023 */
[----:B------:R-:W-:Y:S01]  /*12d50*/  IMAD.WIDE R52, R92, 0x4, R102 ;  /* 0x000000045c347825 */ /* 0x000fe200078e0266 */
[----:B------:R-:W-:-:S06]  /*12d60*/  HFMA2.MMA R32, R55, R27, R32 ;  /* 0x0000001b37207235 */ /* 0x000fcc0000000020 */
[-C--:B------:R-:W-:Y:S02]  /*12d70*/  HFMA2.MMA R35, R105, R28.reuse, R35 ;  /* 0x0000001c69237235 */ /* 0x080fe40000000023 */
[----:B------:R-:W-:-:S06]  /*12d80*/  HFMA2.MMA R32, R109, R28, R32 ;  /* 0x0000001c6d207235 */ /* 0x000fcc0000000020 */
        /* <DEDUP_REMOVED lines=13> */
.L_x_1848:
[----:B------:R-:W-:Y:S01]  /*12e60*/  ISETP.GE.AND P0, PT, R96, R101, PT ;  /* 0x000000656000720c */ /* 0x000fe20003f06270 */
[----:B------:R-:W-:-:S03]  /*12e70*/  ULDC UR5, c[0x0][0x264] ;  /* 0x0000990000057ab9 */ /* 0x000fc60000000800 */
[----:B------:R-:W-:-:S13]  /*12e80*/  ISETP.GE.OR P0, PT, R96, UR5, P0 ;  /* 0x0000000560007c0c */ /* 0x000fda0008706670 */
[----:B------:R-:W-:Y:S05]  /*12e90*/  @P0 BRA `(.L_x_1854) ;  /* 0x0000008800ac0947 */ /* 0x000fea0003800000 */
[----:B------:R-:W-:Y:S01]  /*12ea0*/  UMOV UR5, UR4 ;  /* 0x0000000400057c82 */ /* 0x000fe20008000000 */
[----:B------:R-:W-:-:S05]  /*12eb0*/  ULDC UR6, c[0x0][0x264] ;  /* 0x0000990000067ab9 */ /* 0x000fca0000000800 */
.L_x_1871:
[----:B------:R-:W-:Y:S01]  /*12ec0*/  ISETP.NE.AND P0, PT, R96, R93, PT ;  /* 0x0000005d6000720c */ /* 0x000fe20003f05270 */
[----:B------:R-:W0:Y:S01]  /*12ed0*/  LDC R92, c[0x0][0x23c] ;  /* 0x00008f00ff5c7b82 */ /* 0x000e220000000800 */
[----:B------:R-:W2:Y:S04]  /*12ee0*/  LDG.E.128.CONSTANT R32, desc[UR8][R52.64] ;  /* 0x0000000834207981 */ /* 0x000ea8000c1e9d00 */
[----:B------:R-:W1:Y:S07]  /*12ef0*/  LDS.64 R46, [UR5+0x200] ;  /* 0x00020005ff2e7984 */ /* 0x000e6e0008000a00 */
[----:B------:R-:W3:Y:S01]  /*12f00*/  @!P0 LDC.64 R2, c[0x0][0x248] ;  /* 0x00009200ff028b82 */ /* 0x000ee20000000a00 */
[----:B------:R-:W-:-:S02]  /*12f10*/  @!P0 IADD3 R94, R94, 0x1, RZ ;  /* 0x000000015e5e8810 */ /* 0x000fc40007ffe0ff */
[----:B------:R-:W-:Y:S02]  /*12f20*/  @!P0 LEA R5, R96, 0x1, 0x1 ;  /* 0x0000000160058811 */ /* 0x000fe400078e08ff */
[----:B------:R-:W-:-:S06]  /*12f30*/  @!P0 LEA R36, R94, R1, 0x3 ;  /* 0x000000015e248211 */ /* 0x000fcc00078e18ff */
[----:B------:R-:W4:Y:S01]  /*12f40*/  @!P0 LDL.64 R36, [R36] ;  /* 0x0000000024248983 */ /* 0x000f220000100a00 */
[----:B0-----:R-:W-:-:S04]  /*12f50*/  IMAD.WIDE R28, R92, 0x4, R52 ;  /* 0x000000045c1c7825 */ /* 0x001fc800078e0234 */
[----:B---3--:R-:W-:-:S06]  /*12f60*/  @!P0 IMAD.WIDE R2, R5, 0x2, R2 ;  /* 0x0000000205028825 */ /* 0x008fcc00078e0202 */
[----:B------:R-:W3:Y:S01]  /*12f70*/  @!P0 LDG.E.U16.CONSTANT R3, desc[UR8][R2.64] ;  /* 0x0000000802038981 */ /* 0x000ee2000c1e9500 */
[----:B------:R-:W-:-:S03]  /*12f80*/  IMAD.WIDE R24, R92, 0x4, R28 ;  /* 0x000000045c187825 */ /* 0x000fc600078e021c */
[----:B------:R-:W5:Y:S01]  /*12f90*/  LDG.E.128.CONSTANT R28, desc[UR8][R28.64] ;  /* 0x000000081c1c7981 */ /* 0x000f62000c1e9d00 */
[----:B------:R-:W-:-:S03]  /*12fa0*/  IMAD.WIDE R22, R92, 0x4, R24 ;  /* 0x000000045c167825 */ /* 0x000fc600078e0218 */
[----:B------:R-:W5:Y:S04]  /*12fb0*/  LDG.E.128.CONSTANT R24, desc[UR8][R24.64] ;  /* 0x0000000818187981 */ /* 0x000f68000c1e9d00 */
[----:B------:R0:W5:Y:S01]  /*12fc0*/  LDG.E.128.CONSTANT R4, desc[UR8][R22.64] ;  /* 0x0000000816047981 */ /* 0x000162000c1e9d00 */
[----:B------:R-:W-:Y:S01]  /*12fd0*/  HFMA2.MMA R21, -RZ, RZ, 0, 0.0625 ;  /* 0x00002c00ff157435 */ /* 0x000fe200000001ff */
[----:B------:R-:W-:Y:S02]  /*12fe0*/  ISETP.NE.AND P1, PT, R99, RZ, PT ;  /* 0x000000ff6300720c */ /* 0x000fe40003f25270 */
[----:B------:R-:W-:Y:S02]  /*12ff0*/  ISETP.NE.AND P2, PT, R97, RZ, PT ;  /* 0x000000ff6100720c */ /* 0x000fe40003f45270 */
[----:B------:R-:W-:-:S02]  /*13000*/  ISETP.NE.AND P3, PT, R95, RZ, PT ;  /* 0x000000ff5f00720c */ /* 0x000fc40003f65270 */
[----:B--2---:R-:W-:Y:S02]  /*13010*/  LOP3.LUT R39, R33, 0xf000f0, RZ, 0xc0, !PT ;  /* 0x00f000f021277812 */ /* 0x004fe400078ec0ff */
[----:B------:R-:W-:Y:S02]  /*13020*/  SHF.R.U32.HI R40, RZ, 0x8, R33 ;  /* 0x00000008ff287819 */ /* 0x000fe40000011621 */
[C---:B------:R-:W-:Y:S02]  /*13030*/  LOP3.LUT R41, R34.reuse, 0xf000f, RZ, 0xc0, !PT ;  /* 0x000f000f22297812 */ /* 0x040fe400078ec0ff */
[----:B------:R-:W-:Y:S02]  /*13040*/  LOP3.LUT R43, R34, 0xf000f0, RZ, 0xc0, !PT ;  /* 0x00f000f0222b7812 */ /* 0x000fe400078ec0ff */
[----:B------:R-:W-:Y:S02]  /*13050*/  SHF.R.U32.HI R44, RZ, 0x8, R34 ;  /* 0x00000008ff2c7819 */ /* 0x000fe40000011622 */
[----:B------:R-:W-:-:S02]  /*13060*/  SHF.R.U32.HI R49, RZ, 0x8, R35 ;  /* 0x00000008ff317819 */ /* 0x000fc40000011623 */
[C---:B------:R-:W-:Y:S02]  /*13070*/  LOP3.LUT R45, R35.reuse, 0xf000f, RZ, 0xc0, !PT ;  /* 0x000f000f232d7812 */ /* 0x040fe400078ec0ff */
[----:B------:R-:W-:Y:S02]  /*13080*/  LOP3.LUT R48, R35, 0xf000f0, RZ, 0xc0, !PT ;  /* 0x00f000f023307812 */ /* 0x000fe400078ec0ff */
[----:B----4-:R-:W-:Y:S02]  /*13090*/  @!P0 PRMT R89, R89, 0x7610, R36 ;  /* 0x0000761059598816 */ /* 0x010fe40000000024 */
[----:B------:R-:W-:Y:S02]  /*130a0*/  @!P0 PRMT R91, R36, 0x7610, R91 ;  /* 0x00007610245b8816 */ /* 0x000fe4000000005b */
[C---:B------:R-:W-:Y:S02]  /*130b0*/  @!P0 PRMT R90, R37.reuse, 0x7610, R90 ;  /* 0x00007610255a8816 */ /* 0x040fe4000000005a */
[----:B------:R-:W-:Y:S01]  /*130c0*/  @!P0 PRMT R89, R37, 0x7632, R89 ;  /* 0x0000763225598816 */ /* 0x000fe20000000059 */
[--C-:B-1----:R-:W-:Y:S01]  /*130d0*/  HADD2.F32 R35, -RZ, R46.reuse.H0_H0 ;  /* 0x2000002eff237230 */ /* 0x102fe20000004100 */
[----:B------:R-:W-:Y:S01]  /*130e0*/  LOP3.LUT R42, R39, 0x64006400, RZ, 0xfc, !PT ;  /* 0x64006400272a7812 */ /* 0x000fe200078efcff */
[----:B------:R-:W-:Y:S01]  /*130f0*/  HADD2.F32 R36, -RZ, R46.H1_H1 ;  /* 0x3000002eff247230 */ /* 0x000fe20000004100 */
[----:B------:R-:W-:-:S02]  /*13100*/  LOP3.LUT R38, R33, 0xf000f, RZ, 0xc0, !PT ;  /* 0x000f000f21267812 */ /* 0x000fc400078ec0ff */
[----:B------:R-:W-:Y:S02]  /*13110*/  LOP3.LUT R39, R40, 0xf000f, RZ, 0xc0, !PT ;  /* 0x000f000f28277812 */ /* 0x000fe400078ec0ff */
[----:B------:R-:W-:Y:S02]  /*13120*/  LOP3.LUT R50, R41, 0x64006400, RZ, 0xfc, !PT ;  /* 0x6400640029327812 */ /* 0x000fe400078efcff */
[----:B---3--:R-:W-:Y:S02]  /*13130*/  @!P0 IADD3 R93, R3, R96, RZ ;  /* 0x00000060035d8210 */ /* 0x008fe40007ffe0ff */
[----:B------:R-:W-:Y:S02]  /*13140*/  SHF.R.U32.HI R3, RZ, 0x8, R32 ;  /* 0x00000008ff037819 */ /* 0x000fe40000011620 */
[----:B------:R-:W-:Y:S02]  /*13150*/  ISETP.NE.AND P0, PT, R98, RZ, PT ;  /* 0x000000ff6200720c */ /* 0x000fe40003f05270 */
[----:B------:R-:W-:-:S02]  /*13160*/  LOP3.LUT R8, R3, 0xf000f, RZ, 0xc0, !PT ;  /* 0x000f000f03087812 */ /* 0x000fc400078ec0ff */
[----:B------:R-:W-:Y:S02]  /*13170*/  LOP3.LUT R46, R43, 0x64006400, RZ, 0xfc, !PT ;  /* 0x640064002b2e7812 */ /* 0x000fe400078efcff */
[----:B------:R-:W-:Y:S02]  /*13180*/  LOP3.LUT R3, R3, 0xf000f0, RZ, 0xc0, !PT ;  /* 0x00f000f003037812 */ /* 0x000fe400078ec0ff */
[----:B------:R-:W-:Y:S02]  /*13190*/  LOP3.LUT R40, R40, 0xf000f0, RZ, 0xc0, !PT ;  /* 0x00f000f028287812 */ /* 0x000fe400078ec0ff */
[----:B------:R-:W-:Y:S02]  /*131a0*/  LOP3.LUT R41, R44, 0xf000f, RZ, 0xc0, !PT ;  /* 0x000f000f2c297812 */ /* 0x000fe400078ec0ff */
[----:B------:R-:W-:Y:S01]  /*131b0*/  LOP3.LUT R43, R49, 0xf000f, RZ, 0xc0, !PT ;  /* 0x000f000f312b7812 */ /* 0x000fe200078ec0ff */
[--C-:B------:R-:W-:Y:S01]  /*131c0*/  HADD2.F32 R37, -RZ, R47.reuse.H0_H0 ;  /* 0x2000002fff257230 */ /* 0x100fe20000004100 */
[C---:B------:R-:W-:Y:S01]  /*131d0*/  LOP3.LUT R0, R32.reuse, 0xf000f, RZ, 0xc0, !PT ;  /* 0x000f000f20007812 */ /* 0x040fe200078ec0ff */
[----:B------:R-:W-:Y:S01]  /*131e0*/  HADD2.F32 R34, -RZ, R47.H1_H1 ;  /* 0x3000002fff227230 */ /* 0x000fe20000004100 */
[----:B------:R-:W-:-:S02]  /*131f0*/  LOP3.LUT R2, R32, 0xf000f0, RZ, 0xc0, !PT ;  /* 0x00f000f020027812 */ /* 0x000fc400078ec0ff */
[----:B------:R-:W-:Y:S01]  /*13200*/  LOP3.LUT R44, R44, 0xf000f0, RZ, 0xc0, !PT ;  /* 0x00f000f02c2c7812 */ /* 0x000fe200078ec0ff */
[----:B------:R-:W1:Y:S01]  /*13210*/  LDS.64 R32, [UR5+0x280] ;  /* 0x00028005ff207984 */ /* 0x000e620008000a00 */
        /* <DEDUP_REMOVED lines=14> */
[-C--:B------:R-:W-:Y:S02]  /*13300*/  HFMA2 R41, R42, R21.reuse.H0_H0, -72, -72 ;  /* 0xd480d4802a297431 */ /* 0x080fe40000040015 */
[-C--:B------:R-:W-:Y:S02]  /*13310*/  HFMA2 R45, R46, R21.reuse.H0_H0, -72, -72 ;  /* 0xd480d4802e2d7431 */ /* 0x080fe40000040015 */
[----:B------:R-:W-:Y:S02]  /*13320*/  HFMA2 R49, R54, R21.H0_H0, -72, -72 ;  /* 0xd480d48036317431 */ /* 0x000fe40000040015 */
[----:B------:R-:W-:-:S02]  /*13330*/  HADD2 R44, R0, -1032, -1032 ;  /* 0xe408e408002c7430 */ /* 0x000fc40000000000 */
[-C--:B------:R-:W-:Y:S02]  /*13340*/  HFMA2 R40, R2, R21.reuse.H0_H0, -72, -72 ;  /* 0xd480d48002287431 */ /* 0x080fe40000040015 */
[----:B------:R-:W-:Y:S02]  /*13350*/  HADD2 R47, R47, -1032, -1032 ;  /* 0xe408e4082f2f7430 */ /* 0x000fe40000000000 */
[----:B------:R-:W-:Y:S02]  /*13360*/  HADD2 R50, R50, -1032, -1032 ;  /* 0xe408e40832327430 */ /* 0x000fe40000000000 */
[----:B------:R-:W-:Y:S02]  /*13370*/  HADD2 R52, R52, -1032, -1032 ;  /* 0xe408e40834347430 */ /* 0x000fe40000000000 */
[----:B------:R-:W-:Y:S02]  /*13380*/  HFMA2 R48, R48, R21.H0_H0, -72, -72 ;  /* 0xd480d48030307431 */ /* 0x000fe40000040015 */
[----:B------:R-:W-:-:S02]  /*13390*/  HADD2 R42, R8, -1032, -1032 ;  /* 0xe408e408082a7430 */ /* 0x000fc40000000000 */
[-C--:B------:R-:W-:Y:S02]  /*133a0*/  HFMA2 R43, R38, R21.reuse.H0_H0, -72, -72 ;  /* 0xd480d480262b7431 */ /* 0x080fe40000040015 */
[----:B------:R-:W-:Y:S02]  /*133b0*/  HADD2 R46, R39, -1032, -1032 ;  /* 0xe408e408272e7430 */ /* 0x000fe40000000000 */
[----:B------:R-:W-:Y:S02]  /*133c0*/  HADD2 R51, R51, -1032, -1032 ;  /* 0xe408e40833337430 */ /* 0x000fe40000000000 */
[-C--:B------:R-:W-:Y:S02]  /*133d0*/  HFMA2 R53, R56, R21.reuse.H0_H0, -72, -72 ;  /* 0xd480d48038357431 */ /* 0x080fe40000040015 */
[----:B------:R-:W-:Y:S02]  /*133e0*/  HADD2 R54, R3, -1032, -1032 ;  /* 0xe408e40803367430 */ /* 0x000fe40000000000 */
[----:B------:R-:W-:Y:S01]  /*133f0*/  HFMA2 R55, R58, R21.H0_H0, -72, -72 ;  /* 0xd480d4803a377431 */ /* 0x000fe20000040015 */
[----:B01----:R-:W-:Y:S06]  /*13400*/  @!P0 BRA `(.L_x_1855) ;  /* 0x0000000400688947 */ /* 0x003fec0003800000 */
[----:B------:R-:W0:Y:S01]  /*13410*/  LDS.64 R56, [UR5] ;  /* 0x00000005ff387984 */ /* 0x000e220008000a00 */
[----:B------:R-:W-:Y:S02]  /*13420*/  HADD2.F32 R0, -RZ, R44.H0_H0 ;  /* 0x2000002cff007230 */ /* 0x000fe40000004100 */
[--C-:B------:R-:W-:Y:S01]  /*13430*/  HADD2.F32 R60, -RZ, R47.reuse.H0_H0 ;  /* 0x2000002fff3c7230 */ /* 0x100fe20000004100 */
[----:B------:R-:W1:Y:S01]  /*13440*/  LDS.64 R38, [UR5+0x8] ;  /* 0x00000805ff267984 */ /* 0x000e620008000a00 */
[----:B------:R-:W-:Y:S02]  /*13450*/  HADD2.F32 R8, -RZ, R52.H0_H0 ;  /* 0x20000034ff087230 */ /* 0x000fe40000004100 */
[----:B------:R-:W-:Y:S02]  /*13460*/  HADD2.F32 R2, -RZ, R50.H0_H0 ;  /* 0x20000032ff027230 */ /* 0x000fe40000004100 */
[----:B------:R-:W-:Y:S02]  /*13470*/  HADD2.F32 R62, -RZ, R47.H1_H1 ;  /* 0x3000002fff3e7230 */ /* 0x000fe40000004100 */
[----:B0-----:R-:W-:-:S02]  /*13480*/  HADD2.F32 R3, -RZ, R56.H0_H0 ;  /* 0x20000038ff037230 */ /* 0x001fc40000004100 */
[----:B------:R-:W-:Y:S02]  /*13490*/  HADD2.F32 R59, -RZ, R56.H1_H1 ;  /* 0x30000038ff3b7230 */ /* 0x000fe40000004100 */
[--C-:B------:R-:W-:Y:S02]  /*134a0*/  HADD2.F32 R58, -RZ, R57.reuse.H0_H0 ;  /* 0x20000039ff3a7230 */ /* 0x100fe40000004100 */
[C---:B------:R-:W-:Y:S01]  /*134b0*/  FFMA.FTZ R60, R3.reuse, R60, RZ ;  /* 0x0000003c033c7223 */ /* 0x040fe200000100ff */
[----:B------:R-:W-:Y:S02]  /*134c0*/  HADD2.F32 R61, -RZ, R57.H1_H1 ;  /* 0x30000039ff3d7230 */ /* 0x000fe40000004100 */
[----:B------:R-:W-:Y:S01]  /*134d0*/  FFMA.FTZ R57, R0, R3, RZ ;  /* 0x0000000300397223 */ /* 0x000fe200000100ff */
[----:B------:R-:W-:Y:S02]  /*134e0*/  HADD2.F32 R56, -RZ, R44.H1_H1 ;  /* 0x3000002cff387230 */ /* 0x000fe40000004100 */
[C---:B------:R-:W-:Y:S01]  /*134f0*/  FFMA.FTZ R65, R3.reuse, R8, RZ ;  /* 0x0000000803417223 */ /* 0x040fe200000100ff */
[----:B------:R-:W-:Y:S01]  /*13500*/  FFMA.FTZ R64, R3, R2, RZ ;  /* 0x0000000203407223 */ /* 0x000fe200000100ff */
[----:B------:R-:W-:-:S02]  /*13510*/  HADD2.F32 R8, -RZ, R52.H1_H1 ;  /* 0x30000034ff087230 */ /* 0x000fc40000004100 */
        /* <DEDUP_REMOVED lines=11> */
[----:B------:R-:W-:Y:S02]  /*135d0*/  HADD2.F32 R0, -RZ, R40.H1_H1 ;  /* 0x30000028ff007230 */ /* 0x000fe40000004100 */
[C---:B------:R-:W-:Y:S01]  /*135e0*/  FFMA.FTZ R63, R58.reuse, R60, R63 ;  /* 0x0000003c3a3f7223 */ /* 0x040fe2000001003f */
[----:B------:R-:W-:Y:S02]  /*135f0*/  HADD2.F32 R2, -RZ, R41.H1_H1 ;  /* 0x30000029ff027230 */ /* 0x000fe40000004100 */
[----:B------:R-:W-:Y:S01]  /*13600*/  FFMA.FTZ R57, R58, R57, R65 ;  /* 0x000000393a397223 */ /* 0x000fe20000010041 */
[----:B------:R-:W-:-:S02]  /*13610*/  HADD2.F32 R56, -RZ, R45.H1_H1 ;  /* 0x3000002dff387230 */ /* 0x000fc40000004100 */
[----:B------:R-:W-:Y:S01]  /*13620*/  FFMA.FTZ R0, R0, R61, R3 ;  /* 0x0000003d00007223 */ /* 0x000fe20000010003 */
[----:B------:R-:W-:Y:S02]  /*13630*/  HADD2.F32 R60, -RZ, R48.H1_H1 ;  /* 0x30000030ff3c7230 */ /* 0x000fe40000004100 */
[C---:B------:R-:W-:Y:S01]  /*13640*/  FFMA.FTZ R59, R61.reuse, R2, R8 ;  /* 0x000000023d3b7223 */ /* 0x040fe20000010008 */
[----:B-1----:R-:W-:Y:S02]  /*13650*/  HADD2.F32 R8, -RZ, R38.H0_H0 ;  /* 0x20000026ff087230 */ /* 0x002fe40000004100 */
[C---:B------:R-:W-:Y:S01]  /*13660*/  FFMA.FTZ R63, R61.reuse, R56, R63 ;  /* 0x000000383d3f7223 */ /* 0x040fe2000001003f */
[----:B------:R-:W-:Y:S02]  /*13670*/  HADD2.F32 R3, -RZ, R42.H0_H0 ;  /* 0x2000002aff037230 */ /* 0x000fe40000004100 */
[----:B------:R-:W-:Y:S01]  /*13680*/  FFMA.FTZ R61, R61, R60, R57 ;  /* 0x0000003c3d3d7223 */ /* 0x000fe20000010039 */
[----:B------:R-:W-:-:S02]  /*13690*/  HADD2.F32 R57, -RZ, R38.H1_H1 ;  /* 0x30000026ff397230 */ /* 0x000fc40000004100 */
[----:B------:R-:W-:Y:S02]  /*136a0*/  HADD2.F32 R56, -RZ, R46.H0_H0 ;  /* 0x2000002eff387230 */ /* 0x000fe40000004100 */
[----:B------:R-:W-:Y:S01]  /*136b0*/  FFMA.FTZ R3, R3, R8, R0 ;  /* 0x0000000803037223 */ /* 0x000fe20000010000 */
[----:B------:R-:W-:Y:S02]  /*136c0*/  HADD2.F32 R2, -RZ, R42.H1_H1 ;  /* 0x3000002aff027230 */ /* 0x000fe40000004100 */
[----:B------:R-:W-:Y:S02]  /*136d0*/  HADD2.F32 R58, -RZ, R51.H0_H0 ;  /* 0x20000033ff3a7230 */ /* 0x000fe40000004100 */
[----:B------:R-:W-:Y:S01]  /*136e0*/  FFMA.FTZ R56, R8, R56, R59 ;  /* 0x0000003808387223 */ /* 0x000fe2000001003b */
[----:B------:R-:W-:Y:S02]  /*136f0*/  HADD2.F32 R60, -RZ, R54.H0_H0 ;  /* 0x20000036ff3c7230 */ /* 0x000fe40000004100 */
[----:B------:R-:W-:Y:S01]  /*13700*/  FFMA.FTZ R2, R2, R57, R3 ;  /* 0x0000003902027223 */ /* 0x000fe20000010003 */
[----:B------:R-:W-:-:S02]  /*13710*/  HADD2.F32 R0, -RZ, R46.H1_H1 ;  /* 0x3000002eff007230 */ /* 0x000fc40000004100 */
[C---:B------:R-:W-:Y:S01]  /*13720*/  FFMA.FTZ R63, R8.reuse, R58, R63 ;  /* 0x0000003a083f7223 */ /* 0x040fe2000001003f */
[----:B------:R-:W-:Y:S02]  /*13730*/  HADD2.F32 R38, -RZ, R39.H0_H0 ;  /* 0x20000027ff267230 */ /* 0x000fe40000004100 */
[----:B------:R-:W-:Y:S01]  /*13740*/  FFMA.FTZ R61, R8, R60, R61 ;  /* 0x0000003c083d7223 */ /* 0x000fe2000001003d */
[----:B------:R-:W-:Y:S02]  /*13750*/  HADD2.F32 R3, -RZ, R43.H0_H0 ;  /* 0x2000002bff037230 */ /* 0x000fe40000004100 */
[----:B------:R-:W-:Y:S01]  /*13760*/  FFMA.FTZ R59, R57, R0, R56 ;  /* 0x00000000393b7223 */ /* 0x000fe20000010038 */
[----:B------:R-:W-:Y:S02]  /*13770*/  HADD2.F32 R60, -RZ, R54.H1_H1 ;  /* 0x30000036ff3c7230 */ /* 0x000fe40000004100 */
        /* <DEDUP_REMOVED lines=8> */
[----:B------:R-:W-:Y:S02]  /*13800*/  HADD2.F32 R0, -RZ, R43.H1_H1 ;  /* 0x3000002bff007230 */ /* 0x000fe40000004100 */
        /* <DEDUP_REMOVED lines=26> */
.L_x_1855:
[----:B------:R-:W-:Y:S05]  /*139b0*/  @!P1 BRA `(.L_x_1856) ;  /* 0x0000000400689947 */ /* 0x000fea0003800000 */
[----:B------:R-:W0:Y:S01]  /*139c0*/  LDS.64 R2, [UR5+0x80] ;  /* 0x00008005ff027984 */ /* 0x000e220008000a00 */
[----:B------:R-:W-:Y:S02]  /*139d0*/  HADD2.F32 R0, -RZ, R44.H0_H0 ;  /* 0x2000002cff007230 */ /* 0x000fe40000004100 */
[----:B------:R-:W-:Y:S01]  /*139e0*/  HADD2.F32 R8, -RZ, R52.H0_H0 ;  /* 0x20000034ff087230 */ /* 0x000fe20000004100 */
[----:B------:R-:W1:Y:S01]  /*139f0*/  LDS.64 R38, [UR5+0x88] ;  /* 0x00008805ff267984 */ /* 0x000e620008000a00 */
[----:B------:R-:W-:Y:S02]  /*13a00*/  HADD2.F32 R64, -RZ, R47.H1_H1 ;  /* 0x3000002fff407230 */ /* 0x000fe40000004100 */
        /* <DEDUP_REMOVED lines=15> */
[----:B------:R-:W-:Y:S02]  /*13b00*/  HADD2.F32 R8, -RZ, R50.H1_H1 ;  /* 0x30000032ff087230 */ /* 0x000fe40000004100 */
[----:B------:R-:W-:Y:S01]  /*13b10*/  FFMA.FTZ R61, R64, R56, R61 ;  /* 0x00000038403d7223 */ /* 0x000fe2000001003d */
[----:B------:R-:W-:-:S02]  /*13b20*/  HADD2.F32 R64, -RZ, R52.H1_H1 ;  /* 0x30000034ff407230 */ /* 0x000fc40000004100 */
[----:B------:R-:W-:Y:S01]  /*13b30*/  FFMA.FTZ R59, R0, R58, R59 ;  /* 0x0000003a003b7223 */ /* 0x000fe2000001003b */
[----:B------:R-:W-:Y:S02]  /*13b40*/  HADD2.F32 R2, -RZ, R41.H0_H0 ;  /* 0x20000029ff027230 */ /* 0x000fe40000004100 */
[-C--:B------:R-:W-:Y:S01]  /*13b50*/  FFMA.FTZ R3, R8, R56.reuse, R3 ;  /* 0x0000003808037223 */ /* 0x080fe20000010003 */
[----:B------:R-:W-:Y:S02]  /*13b60*/  HADD2.F32 R0, -RZ, R40.H1_H1 ;  /* 0x30000028ff007230 */ /* 0x000fe40000004100 */
        /* <DEDUP_REMOVED lines=9> */
[-C--:B------:R-:W-:Y:S01]  /*13c00*/  FFMA.FTZ R3, R8, R60.reuse, R3 ;  /* 0x0000003c08037223 */ /* 0x080fe20000010003 */
[----:B-1----:R-:W-:Y:S02]  /*13c10*/  HADD2.F32 R0, -RZ, R38.H0_H0 ;  /* 0x20000026ff007230 */ /* 0x002fe40000004100 */
        /* <DEDUP_REMOVED lines=8> */
[----:B------:R-:W-:Y:S02]  /*13ca0*/  HADD2.F32 R56, -RZ, R42.H1_H1 ;  /* 0x3000002aff387230 */ /* 0x000fe40000004100 */
[----:B------:R-:W-:-:S02]  /*13cb0*/  HADD2.F32 R62, -RZ, R54.H0_H0 ;  /* 0x20000036ff3e7230 */ /* 0x000fc40000004100 */
[----:B------:R-:W-:Y:S01]  /*13cc0*/  FFMA.FTZ R3, R60, R0, R3 ;  /* 0x000000003c037223 */ /* 0x000fe20000010003 */
[----:B------:R-:W-:Y:S02]  /*13cd0*/  HADD2.F32 R8, -RZ, R46.H1_H1 ;  /* 0x3000002eff087230 */ /* 0x000fe40000004100 */
[----:B------:R-:W-:Y:S01]  /*13ce0*/  FFMA.FTZ R59, R56, R38, R59 ;  /* 0x00000026383b7223 */ /* 0x000fe2000001003b */
[----:B------:R-:W-:Y:S02]  /*13cf0*/  HADD2.F32 R2, -RZ, R39.H0_H0 ;  /* 0x20000027ff027230 */ /* 0x000fe40000004100 */
[----:B------:R-:W-:Y:S01]  /*13d00*/  FFMA.FTZ R57, R62, R0, R57 ;  /* 0x000000003e397223 */ /* 0x000fe20000010039 */
[----:B------:R-:W-:Y:S02]  /*13d10*/  HADD2.F32 R58, -RZ, R51.H1_H1 ;  /* 0x30000033ff3a7230 */ /* 0x000fe40000004100 */
[----:B------:R-:W-:Y:S01]  /*13d20*/  FFMA.FTZ R61, R8, R38, R61 ;  /* 0x00000026083d7223 */ /* 0x000fe2000001003d */
[----:B------:R-:W-:-:S02]  /*13d30*/  HADD2.F32 R60, -RZ, R54.H1_H1 ;  /* 0x30000036ff3c7230 */ /* 0x000fc40000004100 */
        /* <DEDUP_REMOVED lines=8> */
[----:B------:R-:W-:-:S02]  /*13dc0*/  HADD2.F32 R61, -RZ, R49.H1_H1 ;  /* 0x30000031ff3d7230 */ /* 0x000fc40000004100 */
[----:B------:R-:W-:Y:S02]  /*13dd0*/  HADD2.F32 R56, -RZ, R55.H0_H0 ;  /* 0x20000037ff387230 */ /* 0x000fe40000004100 */
[-C--:B------:R-:W-:Y:S01]  /*13de0*/  FFMA.FTZ R38, R38, R2.reuse, R3 ;  /* 0x0000000226267223 */ /* 0x080fe20000010003 */
[----:B------:R-:W-:Y:S02]  /*13df0*/  HADD2.F32 R59, -RZ, R43.H1_H1 ;  /* 0x3000002bff3b7230 */ /* 0x000fe40000004100 */
[-C--:B------:R-:W-:Y:S01]  /*13e00*/  FFMA.FTZ R8, R61, R39.reuse, R8 ;  /* 0x000000273d087223 */ /* 0x080fe20000010008 */
[----:B------:R-:W-:Y:S02]  /*13e10*/  HADD2.F32 R61, -RZ, R55.H1_H1 ;  /* 0x30000037ff3d7230 */ /* 0x000fe40000004100 */
        /* <DEDUP_REMOVED lines=20> */
.L_x_1856:
        /* <DEDUP_REMOVED lines=91> */
.L_x_1857:
        /* <DEDUP_REMOVED lines=91> */
.L_x_1858:
[----:B------:R-:W0:Y:S01]  /*14ac0*/  LDS.64 R38, [UR5+0x208] ;  /* 0x00020805ff267984 */ /* 0x000e220008000a00 */
[----:B------:R-:W-:Y:S02]  /*14ad0*/  HADD2.F32 R0, -RZ, R44.H0_H0 ;  /* 0x2000002cff007230 */ /* 0x000fe40000004100 */
[----:B------:R-:W-:Y:S02]  /*14ae0*/  HADD2.F32 R2, -RZ, R47.H0_H0 ;  /* 0x2000002fff027230 */ /* 0x000fe40000004100 */
[----:B------:R-:W-:Y:S02]  /*14af0*/  HADD2.F32 R3, -RZ, R50.H0_H0 ;  /* 0x20000032ff037230 */ /* 0x000fe40000004100 */
[----:B------:R-:W-:Y:S02]  /*14b00*/  HADD2.F32 R8, -RZ, R52.H0_H0 ;  /* 0x20000034ff087230 */ /* 0x000fe40000004100 */
[----:B------:R-:W-:Y:S01]  /*14b10*/  FFMA.FTZ R57, R2, R35, RZ ;  /* 0x0000002302397223 */ /* 0x000fe200000100ff */
[----:B------:R-:W-:-:S02]  /*14b20*/  HADD2.F32 R56, -RZ, R44.H1_H1 ;  /* 0x3000002cff387230 */ /* 0x000fc40000004100 */
[-C--:B------:R-:W-:Y:S01]  /*14b30*/  FFMA.FTZ R59, R3, R35.reuse, RZ ;  /* 0x00000023033b7223 */ /* 0x080fe200000100ff */
        /* <DEDUP_REMOVED lines=16> */
[-C--:B------:R-:W-:Y:S01]  /*14c40*/  FFMA.FTZ R52, R63, R37.reuse, R52 ;  /* 0x000000253f347223 */ /* 0x080fe20000010034 */
[----:B------:R-:W-:Y:S01]  /*14c50*/  FFMA.FTZ R36, R65, R37, R36 ;  /* 0x0000002541247223 */ /* 0x000fe20000010024 */
[----:B------:R-:W-:Y:S02]  /*14c60*/  HADD2.F32 R44, -RZ, R40.H1_H1 ;  /* 0x30000028ff2c7230 */ /* 0x000fe40000004100 */
[-C--:B------:R-:W-:Y:S01]  /*14c70*/  FFMA.FTZ R3, R3, R59.reuse, RZ ;  /* 0x0000003b03037223 */ /* 0x080fe200000100ff */
[----:B------:R-:W-:Y:S02]  /*14c80*/  HADD2.F32 R64, -RZ, R41.H1_H1 ;  /* 0x30000029ff407230 */ /* 0x000fe40000004100 */
[----:B------:R-:W-:Y:S01]  /*14c90*/  FFMA.FTZ R61, R2, R59, RZ ;  /* 0x0000003b023d7223 */ /* 0x000fe200000100ff */
[----:B------:R-:W-:Y:S02]  /*14ca0*/  HADD2.F32 R45, -RZ, R45.H1_H1 ;  /* 0x3000002dff2d7230 */ /* 0x000fe40000004100 */
[----:B------:R-:W-:Y:S01]  /*14cb0*/  FFMA.FTZ R35, R44, R34, R35 ;  /* 0x000000222c237223 */ /* 0x000fe20000010023 */
[----:B------:R-:W-:-:S02]  /*14cc0*/  HADD2.F32 R37, -RZ, R48.H1_H1 ;  /* 0x30000030ff257230 */ /* 0x000fc40000004100 */
[-C--:B------:R-:W-:Y:S01]  /*14cd0*/  FFMA.FTZ R47, R64, R34.reuse, R47 ;  /* 0x00000022402f7223 */ /* 0x080fe2000001002f */
[----:B------:R-:W-:Y:S02]  /*14ce0*/  HADD2.F32 R32, -RZ, R32.H1_H1 ;  /* 0x30000020ff207230 */ /* 0x000fe40000004100 */
[-C--:B------:R-:W-:Y:S01]  /*14cf0*/  FFMA.FTZ R41, R45, R34.reuse, R52 ;  /* 0x000000222d297223 */ /* 0x080fe20000010034 */
[----:B------:R-:W-:Y:S02]  /*14d00*/  HADD2.F32 R52, -RZ, R42.H0_H0 ;  /* 0x2000002aff347230 */ /* 0x000fe40000004100 */
[----:B------:R-:W-:Y:S01]  /*14d10*/  FFMA.FTZ R57, R37, R34, R36 ;  /* 0x0000002225397223 */ /* 0x000fe20000010024 */
[--C-:B------:R-:W-:Y:S02]  /*14d20*/  HADD2.F32 R34, -RZ, R33.reuse.H0_H0 ;  /* 0x20000021ff227230 */ /* 0x100fe40000004100 */
[----:B------:R-:W-:Y:S01]  /*14d30*/  FFMA.FTZ R3, R66, R32, R3 ;  /* 0x0000002042037223 */ /* 0x000fe20000010003 */
[----:B------:R-:W-:-:S02]  /*14d40*/  HADD2.F32 R36, -RZ, R33.H1_H1 ;  /* 0x30000021ff247230 */ /* 0x000fc40000004100 */
[-C--:B------:R-:W-:Y:S01]  /*14d50*/  FFMA.FTZ R33, R0, R59.reuse, RZ ;  /* 0x0000003b00217223 */ /* 0x080fe200000100ff */
[----:B------:R-:W-:Y:S01]  /*14d60*/  FFMA.FTZ R59, R8, R59, RZ ;  /* 0x0000003b083b7223 */ /* 0x000fe200000100ff */
[----:B------:R-:W-:Y:S01]  /*14d70*/  FFMA.FTZ R40, R63, R34, R3 ;  /* 0x000000223f287223 */ /* 0x000fe20000010003 */
[-C--:B------:R-:W-:Y:S01]  /*14d80*/  FFMA.FTZ R61, R60, R32.reuse, R61 ;  /* 0x000000203c3d7223 */ /* 0x080fe2000001003d */
[----:B------:R-:W1:Y:S01]  /*14d90*/  LDS.64 R2, [UR5+0x288] ;  /* 0x00028805ff027984 */ /* 0x000e620008000a00 */
[----:B------:R-:W-:Y:S01]  /*14da0*/  FFMA.FTZ R59, R68, R32, R59 ;  /* 0x00000020443b7223 */ /* 0x000fe2000001003b */
[----:B0-----:R-:W-:Y:S02]  /*14db0*/  HADD2.F32 R0, -RZ, R38.H0_H0 ;  /* 0x20000026ff007230 */ /* 0x001fe40000004100 */
[----:B------:R-:W-:Y:S01]  /*14dc0*/  FFMA.FTZ R61, R62, R34, R61 ;  /* 0x000000223e3d7223 */ /* 0x000fe2000001003d */
[----:B------:R-:W-:Y:S01]  /*14dd0*/  FFMA.FTZ R33, R56, R32, R33 ;  /* 0x0000002038217223 */ /* 0x000fe20000010021 */
[----:B------:R-:W-:Y:S01]  /*14de0*/  FFMA.FTZ R50, R65, R34, R59 ;  /* 0x0000002241327223 */ /* 0x000fe2000001003b */
[----:B------:R-:W-:-:S02]  /*14df0*/  HADD2.F32 R59, -RZ, R51.H0_H0 ;  /* 0x20000033ff3b7230 */ /* 0x000fc40000004100 */
[----:B------:R-:W-:Y:S01]  /*14e00*/  FFMA.FTZ R48, R64, R36, R61 ;  /* 0x0000002440307223 */ /* 0x000fe2000001003d */
[----:B------:R-:W-:Y:S02]  /*14e10*/  HADD2.F32 R56, -RZ, R46.H0_H0 ;  /* 0x2000002eff387230 */ /* 0x000fe40000004100 */
[----:B------:R-:W-:Y:S01]  /*14e20*/  FFMA.FTZ R33, R58, R34, R33 ;  /* 0x000000223a217223 */ /* 0x000fe20000010021 */
[----:B------:R-:W-:Y:S02]  /*14e30*/  HADD2.F32 R61, -RZ, R54.H0_H0 ;  /* 0x20000036ff3d7230 */ /* 0x000fe40000004100 */
[-C--:B------:R-:W-:Y:S01]  /*14e40*/  FFMA.FTZ R41, R59, R0.reuse, R41 ;  /* 0x000000003b297223 */ /* 0x080fe20000010029 */
[----:B------:R-:W-:Y:S02]  /*14e50*/  HADD2.F32 R38, -RZ, R38.H1_H1 ;  /* 0x30000026ff267230 */ /* 0x000fe40000004100 */
        /* <DEDUP_REMOVED lines=29> */
[----:B------:R-:W-:Y:S02]  /*15030*/  HADD2.F32 R34, -RZ, R89.H1_H1 ;  /* 0x30000059ff227230 */ /* 0x000fe40000004100 */
[----:B------:R-:W-:Y:S01]  /*15040*/  FFMA.FTZ R41, R49, R39, R32 ;  /* 0x0000002731297223 */ /* 0x000fe20000010020 */
[----:B------:R-:W-:Y:S02]  /*15050*/  HADD2.F32 R55, -RZ, R55.H1_H1 ;  /* 0x30000037ff377230 */ /* 0x000fe40000004100 */
[----:B------:R-:W-:Y:S01]  /*15060*/  FMUL.FTZ R0, R0, R35 ;  /* 0x0000002300007220 */ /* 0x000fe20000410000 */
[----:B------:R-:W-:-:S02]  /*15070*/  HADD2.F32 R33, -RZ, R90.H0_H0 ;  /* 0x2000005aff217230 */ /* 0x000fc40000004100 */
[----:B------:R-:W-:Y:S01]  /*15080*/  FMUL.FTZ R41, R41, R34 ;  /* 0x0000002229297220 */ /* 0x000fe20000410000 */
[----:B------:R-:W-:Y:S02]  /*15090*/  HADD2.F32 R32, -RZ, R89.H0_H0 ;  /* 0x20000059ff207230 */ /* 0x000fe40000004100 */
[----:B------:R-:W-:Y:S01]  /*150a0*/  FFMA.FTZ R39, R55, R39, R38 ;  /* 0x0000002737277223 */ /* 0x000fe20000010026 */
[----:B------:R-:W-:Y:S01]  /*150b0*/  F2FP.F16.F32.PACK_AB R0, RZ, R0 ;  /* 0x00000000ff00723e */ /* 0x000fe200000000ff */
[----:B------:R-:W-:Y:S01]  /*150c0*/  FFMA.FTZ R38, R45, R36, R40 ;  /* 0x000000242d267223 */ /* 0x000fe20000010028 */
[----:B------:R-:W-:Y:S01]  /*150d0*/  F2FP.F16.F32.PACK_AB R37, RZ, R41 ;  /* 0x00000029ff25723e */ /* 0x000fe200000000ff */
[----:B-1----:R-:W-:Y:S02]  /*150e0*/  HADD2.F32 R41, -RZ, R2.H0_H0 ;  /* 0x20000002ff297230 */ /* 0x002fe40000004100 */
[----:B------:R-:W-:Y:S01]  /*150f0*/  FMUL.FTZ R8, R8, R33 ;  /* 0x0000002108087220 */ /* 0x000fe20000410000 */
[----:B------:R-:W-:-:S02]  /*15100*/  HADD2 R40, R0.H0_H0, R12.H0_H0 ;  /* 0x2000000c00287230 */ /* 0x000fc40000000800 */
[----:B------:R-:W-:Y:S02]  /*15110*/  HADD2.F32 R0, -RZ, R2.H1_H1 ;  /* 0x30000002ff007230 */ /* 0x000fe40000004100 */
[----:B------:R-:W-:Y:S02]  /*15120*/  HADD2 R37, R37.H0_H0, R12.H1_H1 ;  /* 0x3000000c25257230 */ /* 0x000fe40000000800 */
[--C-:B------:R-:W-:Y:S02]  /*15130*/  HADD2.F32 R12, -RZ, R3.reuse.H0_H0 ;  /* 0x20000003ff0c7230 */ /* 0x100fe40000004100 */
[-C--:B------:R-:W-:Y:S01]  /*15140*/  FFMA.FTZ R43, R52, R41.reuse, R44 ;  /* 0x00000029342b7223 */ /* 0x080fe2000001002c */
[----:B------:R-:W-:Y:S02]  /*15150*/  HADD2.F32 R36, -RZ, R3.H1_H1 ;  /* 0x30000003ff247230 */ /* 0x000fe40000004100 */
[-C--:B------:R-:W-:Y:S01]  /*15160*/  FFMA.FTZ R45, R56, R41.reuse, R48 ;  /* 0x00000029382d7223 */ /* 0x080fe20000010030 */
[----:B------:R-:W0:Y:S01]  /*15170*/  LDS.64 R2, [UR5+0x210] ;  /* 0x00021005ff027984 */ /* 0x000e220008000a00 */
        /* <DEDUP_REMOVED lines=17> */
[----:B------:R-:W-:Y:S01]  /*15290*/  FMUL.FTZ R41, R41, R32 ;  /* 0x0000002029297220 */ /* 0x000fe20000410000 */
[----:B------:R-:W-:Y:S01]  /*152a0*/  FMUL.FTZ R45, R45, R34 ;  /* 0x000000222d2d7220 */ /* 0x000fe20000410000 */
[----:B------:R-:W-:-:S02]  /*152b0*/  F2FP.F16.F32.PACK_AB R8, RZ, R8 ;  /* 0x00000008ff08723e */ /* 0x000fc400000000ff */
[----:B------:R-:W-:Y:S02]  /*152c0*/  F2FP.F16.F32.PACK_AB R12, RZ, R12 ;  /* 0x0000000cff0c723e */ /* 0x000fe400000000ff */
[----:B------:R-:W-:Y:S01]  /*152d0*/  F2FP.F16.F32.PACK_AB R36, RZ, R41 ;  /* 0x00000029ff24723e */ /* 0x000fe200000000ff */
[----:B------:R-:W-:Y:S01]  /*152e0*/  HADD2 R42, R8.H0_H0, R11.H0_H0 ;  /* 0x2000000b082a7230 */ /* 0x000fe20000000800 */
[----:B------:R-:W-:Y:S01]  /*152f0*/  F2FP.F16.F32.PACK_AB R39, RZ, R39 ;  /* 0x00000027ff27723e */ /* 0x000fe200000000ff */
[--C-:B------:R-:W-:Y:S01]  /*15300*/  HADD2 R12, R12.H0_H0, R9.reuse.H0_H0 ;  /* 0x200000090c0c7230 */ /* 0x100fe20000000800 */
[----:B------:R-:W-:Y:S01]  /*15310*/  F2FP.F16.F32.PACK_AB R0, RZ, R0 ;  /* 0x00000000ff00723e */ /* 0x000fe200000000ff */
[----:B------:R-:W-:Y:S01]  /*15320*/  HADD2 R36, R36.H0_H0, R9.H1_H1 ;  /* 0x3000000924247230 */ /* 0x000fe20000000800 */
[----:B------:R-:W-:Y:S01]  /*15330*/  F2FP.F16.F32.PACK_AB R45, RZ, R45 ;  /* 0x0000002dff2d723e */ /* 0x000fe200000000ff */
[----:B------:R-:W-:Y:S01]  /*15340*/  HADD2 R41, R39.H0_H0, R11.H1_H1 ;  /* 0x3000000b27297230 */ /* 0x000fe20000000800 */
[C---:B-----5:R-:W-:Y:S01]  /*15350*/  LOP3.LUT R9, R29.reuse, 0xf000f, RZ, 0xc0, !PT ;  /* 0x000f000f1d097812 */ /* 0x060fe200078ec0ff */
[--C-:B------:R-:W-:Y:S01]  /*15360*/  HADD2 R38, R0.H0_H0, R10.reuse.H0_H0 ;  /* 0x2000000a00267230 */ /* 0x100fe20000000800 */
[----:B------:R-:W-:Y:S01]  /*15370*/  LOP3.LUT R43, R29, 0xf000f0, RZ, 0xc0, !PT ;  /* 0x00f000f01d2b7812 */ /* 0x000fe200078ec0ff */
[----:B------:R-:W-:Y:S01]  /*15380*/  HADD2 R39, R45.H0_H0, R10.H1_H1 ;  /* 0x3000000a2d277230 */ /* 0x000fe20000000800 */
[----:B------:R-:W-:Y:S01]  /*15390*/  SHF.R.U32.HI R29, RZ, 0x8, R29 ;  /* 0x00000008ff1d7819 */ /* 0x000fe2000001161d */
[----:B------:R-:W1:Y:S01]  /*153a0*/  LDS.64 R10, [UR5+0x218] ;  /* 0x00021805ff0a7984 */ /* 0x000e620008000a00 */
[----:B------:R-:W-:-:S02]  /*153b0*/  SHF.R.U32.HI R50, RZ, 0x8, R30 ;  /* 0x00000008ff327819 */ /* 0x000fc4000001161e */
[C---:B------:R-:W-:Y:S01]  /*153c0*/  LOP3.LUT R0, R28.reuse, 0xf000f, RZ, 0xc0, !PT ;  /* 0x000f000f1c007812 */ /* 0x040fe200078ec0ff */
[--C-:B0-----:R-:W-:Y:S01]  /*153d0*/  HADD2.F32 R45, -RZ, R3.reuse.H0_H0 ;  /* 0x20000003ff2d7230 */ /* 0x101fe20000004100 */
[----:B------:R-:W-:Y:S01]  /*153e0*/  LOP3.LUT R8, R28, 0xf000f0, RZ, 0xc0, !PT ;  /* 0x00f000f01c087812 */ /* 0x000fe200078ec0ff */
[----:B------:R-:W-:Y:S01]  /*153f0*/  HADD2.F32 R46, -RZ, R3.H1_H1 ;  /* 0x30000003ff2e7230 */ /* 0x000fe20000004100 */
[----:B------:R-:W-:Y:S01]  /*15400*/  SHF.R.U32.HI R28, RZ, 0x8, R28 ;  /* 0x00000008ff1c7819 */ /* 0x000fe2000001161c */
[--C-:B------:R-:W-:Y:S01]  /*15410*/  HADD2.F32 R47, -RZ, R2.reuse.H0_H0 ;  /* 0x20000002ff2f7230 */ /* 0x100fe20000004100 */
[----:B------:R-:W-:Y:S01]  /*15420*/  SHF.R.U32.HI R53, RZ, 0x8, R31 ;  /* 0x00000008ff357819 */ /* 0x000fe2000001161f */
[----:B------:R-:W-:Y:S01]  /*15430*/  HADD2.F32 R48, -RZ, R2.H1_H1 ;  /* 0x30000002ff307230 */ /* 0x000fe20000004100 */
        /* <DEDUP_REMOVED lines=8> */
[----:B------:R-:W-:Y:S01]  /*154c0*/  LOP3.LUT R49, R30, 0xf000f0, RZ, 0xc0, !PT ;  /* 0x00f000f01e317812 */ /* 0x000fe200078ec0ff */
[----:B------:R-:W-:Y:S01]  /*154d0*/  HFMA2 R54, R54, R21.H0_H0, -72, -72 ;  /* 0xd480d48036367431 */ /* 0x000fe20000040015 */
[C---:B------:R-:W-:Y:S02]  /*154e0*/  LOP3.LUT R2, R28.reuse, 0xf000f, RZ, 0xc0, !PT ;  /* 0x000f000f1c027812 */ /* 0x040fe400078ec0ff */
[C---:B------:R-:W-:Y:S02]  /*154f0*/  LOP3.LUT R43, R53.reuse, 0xf000f, RZ, 0xc0, !PT ;  /* 0x000f000f352b7812 */ /* 0x040fe400078ec0ff */
[----:B------:R-:W-:Y:S02]  /*15500*/  LOP3.LUT R28, R28, 0xf000f0, RZ, 0xc0, !PT ;  /* 0x00f000f01c1c7812 */ /* 0x000fe400078ec0ff */
[----:B------:R-:W-:Y:S02]  /*15510*/  LOP3.LUT R59, R44, 0x64006400, RZ, 0xfc, !PT ;  /* 0x640064002c3b7812 */ /* 0x000fe400078efcff */
[----:B------:R-:W-:-:S02]  /*15520*/  LOP3.LUT R53, R53, 0xf000f0, RZ, 0xc0, !PT ;  /* 0x00f000f035357812 */ /* 0x000fc400078ec0ff */
[----:B------:R-:W-:Y:S01]  /*15530*/  LOP3.LUT R56, R52, 0x64006400, RZ, 0xfc, !PT ;  /* 0x6400640034387812 */ /* 0x000fe200078efcff */
[----:B------:R-:W-:Y:S01]  /*15540*/  HADD2 R59, R59, -1032, -1032 ;  /* 0xe408e4083b3b7430 */ /* 0x000fe20000000000 */
[----:B------:R-:W-:Y:S02]  /*15550*/  LOP3.LUT R44, R29, 0x64006400, RZ, 0xfc, !PT ;  /* 0x640064001d2c7812 */ /* 0x000fe400078efcff */
[----:B------:R-:W-:Y:S01]  /*15560*/  LOP3.LUT R52, R50, 0x64006400, RZ, 0xfc, !PT ;  /* 0x6400640032347812 */ /* 0x000fe200078efcff */
[-C--:B------:R-:W-:Y:S01]  /*15570*/  HFMA2 R56, R56, R21.reuse.H0_H0, -72, -72 ;  /* 0xd480d48038387431 */ /* 0x080fe20000040015 */
[----:B------:R-:W-:Y:S02]  /*15580*/  LOP3.LUT R30, R49, 0x64006400, RZ, 0xfc, !PT ;  /* 0x64006400311e7812 */ /* 0x000fe400078efcff */
[----:B------:R-:W-:Y:S02]  /*15590*/  LOP3.LUT R60, R51, 0x64006400, RZ, 0xfc, !PT ;  /* 0x64006400333c7812 */ /* 0x000fe400078efcff */
[----:B------:R-:W-:Y:S01]  /*155a0*/  LOP3.LUT R43, R43, 0x64006400, RZ, 0xfc, !PT ;  /* 0x640064002b2b7812 */ /* 0x000fe200078efcff */
[----:B------:R-:W-:Y:S01]  /*155b0*/  HFMA2 R55, R30, R21.H0_H0, -72, -72 ;  /* 0xd480d4801e377431 */ /* 0x000fe20000040015 */
[----:B------:R-:W-:Y:S01]  /*155c0*/  LOP3.LUT R0, R0, 0x64006400, RZ, 0xfc, !PT ;  /* 0x6400640000007812 */ /* 0x000fe200078efcff */
[----:B------:R-:W-:Y:S01]  /*155d0*/  HADD2 R60, R60, -1032, -1032 ;  /* 0xe408e4083c3c7430 */ /* 0x000fe20000000000 */
[----:B------:R-:W-:-:S02]  /*155e0*/  LOP3.LUT R8, R8, 0x64006400, RZ, 0xfc, !PT ;  /* 0x6400640008087812 */ /* 0x000fc400078efcff */
        /* <DEDUP_REMOVED lines=8> */
[-C--:B------:R-:W-:Y:S01]  /*15670*/  HFMA2 R31, R44, R21.reuse.H0_H0, -72, -72 ;  /* 0xd480d4802c1f7431 */ /* 0x080fe20000040015 */
[----:B------:R-:W-:Y:S01]  /*15680*/  LOP3.LUT R62, R53, 0x64006400, RZ, 0xfc, !PT ;  /* 0x64006400353e7812 */ /* 0x000fe200078efcff */
[----:B------:R-:W-:-:S02]  /*15690*/  HFMA2 R44, R52, R21.H0_H0, -72, -72 ;  /* 0xd480d480342c7431 */ /* 0x000fc40000040015 */
[----:B------:R-:W-:Y:S02]  /*156a0*/  HADD2 R52, R43, -1032, -1032 ;  /* 0xe408e4082b347430 */ /* 0x000fe40000000000 */
[-C--:B------:R-:W-:Y:S02]  /*156b0*/  HFMA2 R53, R8, R21.reuse.H0_H0, -72, -72 ;  /* 0xd480d48008357431 */ /* 0x080fe40000040015 */
[-C--:B------:R-:W-:Y:S02]  /*156c0*/  HFMA2 R30, R28, R21.reuse.H0_H0, -72, -72 ;  /* 0xd480d4801c1e7431 */ /* 0x080fe40000040015 */
[----:B------:R-:W-:Y:S02]  /*156d0*/  HADD2 R50, R3, -1032, -1032 ;  /* 0xe408e40803327430 */ /* 0x000fe40000000000 */
[----:B------:R-:W-:Y:S02]  /*156e0*/  HADD2 R51, R51, -1032, -1032 ;  /* 0xe408e40833337430 */ /* 0x000fe40000000000 */
[----:B------:R-:W-:Y:S01]  /*156f0*/  HFMA2 R43, R62, R21.H0_H0, -72, -72 ;  /* 0xd480d4803e2b7431 */ /* 0x000fe20000040015 */
[----:B-1----:R-:W-:Y:S06]  /*15700*/  @!P0 BRA `(.L_x_1859) ;  /* 0x0000000400588947 */ /* 0x002fec0003800000 */
[----:B------:R-:W0:Y:S01]  /*15710*/  LDS.64 R8, [UR5+0x10] ;  /* 0x00001005ff087984 */ /* 0x000e220008000a00 */
[----:B------:R-:W-:Y:S02]  /*15720*/  HADD2.F32 R0, -RZ, R57.H0_H0 ;  /* 0x20000039ff007230 */ /* 0x000fe40000004100 */
[--C-:B------:R-:W-:Y:S01]  /*15730*/  HADD2.F32 R64, -RZ, R58.reuse.H0_H0 ;  /* 0x2000003aff407230 */ /* 0x100fe20000004100 */
[----:B------:R-:W1:Y:S01]  /*15740*/  LDS.64 R28, [UR5+0x18] ;  /* 0x00001805ff1c7984 */ /* 0x000e620008000a00 */
[----:B------:R-:W-:Y:S02]  /*15750*/  HADD2.F32 R2, -RZ, R59.H0_H0 ;  /* 0x2000003bff027230 */ /* 0x000fe40000004100 */
[----:B------:R-:W-:Y:S02]  /*15760*/  HADD2.F32 R65, -RZ, R58.H1_H1 ;  /* 0x3000003aff417230 */ /* 0x000fe40000004100 */
[----:B------:R-:W-:Y:S02]  /*15770*/  HADD2.F32 R69, -RZ, R60.H1_H1 ;  /* 0x3000003cff457230 */ /* 0x000fe40000004100 */
[----:B0-----:R-:W-:-:S02]  /*15780*/  HADD2.F32 R3, -RZ, R8.H0_H0 ;  /* 0x20000008ff037230 */ /* 0x001fc40000004100 */
[--C-:B------:R-:W-:Y:S02]  /*15790*/  HADD2.F32 R61, -RZ, R9.reuse.H0_H0 ;  /* 0x20000009ff3d7230 */ /* 0x100fe40000004100 */
[----:B------:R-:W-:Y:S02]  /*157a0*/  HADD2.F32 R63, -RZ, R9.H1_H1 ;  /* 0x30000009ff3f7230 */ /* 0x000fe40000004100 */
[----:B------:R-:W-:Y:S01]  /*157b0*/  FFMA.FTZ R0, R0, R3, RZ ;  /* 0x0000000300007223 */ /* 0x000fe200000100ff */
[----:B------:R-:W-:Y:S02]  /*157c0*/  HADD2.F32 R62, -RZ, R8.H1_H1 ;  /* 0x30000008ff3e7230 */ /* 0x000fe40000004100 */
[C---:B------:R-:W-:Y:S01]  /*157d0*/  FFMA.FTZ R67, R3.reuse, R64, RZ ;  /* 0x0000004003437223 */ /* 0x040fe200000100ff */
[----:B------:R-:W-:Y:S02]  /*157e0*/  HADD2.F32 R9, -RZ, R57.H1_H1 ;  /* 0x30000039ff097230 */ /* 0x000fe40000004100 */
[----:B------:R-:W-:Y:S01]  /*157f0*/  FFMA.FTZ R64, R3, R2, RZ ;  /* 0x0000000203407223 */ /* 0x000fe200000100ff */
[----:B------:R-:W-:-:S02]  /*15800*/  HADD2.F32 R8, -RZ, R60.H0_H0 ;  /* 0x2000003cff087230 */ /* 0x000fc40000004100 */
[C---:B------:R-:W-:Y:S01]  /*15810*/  FFMA.FTZ R2, R62.reuse, R65, R67 ;  /* 0x000000413e027223 */ /* 0x040fe20000010043 */
[----:B------:R-:W-:Y:S02]  /*15820*/  HADD2.F32 R65, -RZ, R56.H0_H0 ;  /* 0x20000038ff417230 */ /* 0x000fe40000004100 */
[----:B------:R-:W-:Y:S01]  /*15830*/  FFMA.FTZ R0, R9, R62, R0 ;  /* 0x0000003e09007223 */ /* 0x000fe20000010000 */
[----:B------:R-:W-:Y:S02]  /*15840*/  HADD2.F32 R9, -RZ, R59.H1_H1 ;  /* 0x3000003bff097230 */ /* 0x000fe40000004100 */
        /* <DEDUP_REMOVED lines=8> */
[----:B------:R-:W-:Y:S02]  /*158d0*/  HADD2.F32 R0, -RZ, R53.H1_H1 ;  /* 0x30000035ff007230 */ /* 0x000fe40000004100 */
[C---:B------:R-:W-:Y:S01]  /*158e0*/  FFMA.FTZ R9, R61.reuse, R9, R64 ;  /* 0x000000093d097223 */ /* 0x040fe20000010040 */
[----:B------:R-:W-:Y:S02]  /*158f0*/  HADD2.F32 R2, -RZ, R54.H1_H1 ;  /* 0x30000036ff027230 */ /* 0x000fe40000004100 */
[----:B------:R-:W-:Y:S01]  /*15900*/  FFMA.FTZ R67, R61, R65, R66 ;  /* 0x000000413d437223 */ /* 0x000fe20000010042 */
[----:B------:R-:W-:Y:S02]  /*15910*/  HADD2.F32 R62, -RZ, R55.H1_H1 ;  /* 0x30000037ff3e7230 */ /* 0x000fe40000004100 */
[----:B------:R-:W-:Y:S01]  /*15920*/  FFMA.FTZ R0, R0, R63, R3 ;  /* 0x0000003f00007223 */ /* 0x000fe20000010003 */
[----:B------:R-:W-:-:S02]  /*15930*/  HADD2.F32 R3, -RZ, R49.H0_H0 ;  /* 0x20000031ff037230 */ /* 0x000fc40000004100 */
[C---:B------:R-:W-:Y:S01]  /*15940*/  FFMA.FTZ R61, R63.reuse, R2, R8 ;  /* 0x000000023f3d7223 */ /* 0x040fe20000010008 */
[----:B-1----:R-:W-:Y:S02]  /*15950*/  HADD2.F32 R2, -RZ, R28.H0_H0 ;  /* 0x2000001cff027230 */ /* 0x002fe40000004100 */
[----:B------:R-:W-:Y:S01]  /*15960*/  FFMA.FTZ R65, R63, R62, R9 ;  /* 0x0000003e3f417223 */ /* 0x000fe20000010009 */
[----:B------:R-:W-:Y:S02]  /*15970*/  HADD2.F32 R64, -RZ, R56.H1_H1 ;  /* 0x30000038ff407230 */ /* 0x000fe40000004100 */
[----:B------:R-:W-:Y:S02]  /*15980*/  HADD2.F32 R9, -RZ, R28.H1_H1 ;  /* 0x3000001cff097230 */ /* 0x000fe40000004100 */
[----:B------:R-:W-:Y:S01]  /*15990*/  FFMA.FTZ R3, R3, R2, R0 ;  /* 0x0000000203037223 */ /* 0x000fe20000010000 */
[----:B------:R-:W-:Y:S02]  /*159a0*/  HADD2.F32 R28, -RZ, R50.H0_H0 ;  /* 0x20000032ff1c7230 */ /* 0x000fe40000004100 */
[----:B------:R-:W-:Y:S01]  /*159b0*/  FFMA.FTZ R67, R63, R64, R67 ;  /* 0x000000403f437223 */ /* 0x000fe20000010043 */
[----:B------:R-:W-:-:S02]  /*159c0*/  HADD2.F32 R66, -RZ, R52.H0_H0 ;  /* 0x20000034ff427230 */ /* 0x000fc40000004100 */
[----:B------:R-:W-:Y:S02]  /*159d0*/  HADD2.F32 R0, -RZ, R49.H1_H1 ;  /* 0x30000031ff007230 */ /* 0x000fe40000004100 */
[C---:B------:R-:W-:Y:S01]  /*159e0*/  FFMA.FTZ R28, R2.reuse, R28, R61 ;  /* 0x0000001c021c7223 */ /* 0x040fe2000001003d */
[----:B------:R-:W-:Y:S02]  /*159f0*/  HADD2.F32 R62, -RZ, R50.H1_H1 ;  /* 0x30000032ff3e7230 */ /* 0x000fe40000004100 */
[----:B------:R-:W-:Y:S01]  /*15a00*/  FFMA.FTZ R67, R2, R66, R67 ;  /* 0x0000004202437223 */ /* 0x000fe20000010043 */
[----:B------:R-:W-:Y:S02]  /*15a10*/  HADD2.F32 R64, -RZ, R51.H0_H0 ;  /* 0x20000033ff407230 */ /* 0x000fe40000004100 */
[----:B------:R-:W-:Y:S01]  /*15a20*/  FFMA.FTZ R0, R0, R9, R3 ;  /* 0x0000000900007223 */ /* 0x000fe20000010003 */
[----:B------:R-:W-:Y:S02]  /*15a30*/  HADD2.F32 R8, -RZ, R29.H0_H0 ;  /* 0x2000001dff087230 */ /* 0x000fe40000004100 */
[----:B------:R-:W-:Y:S01]  /*15a40*/  FFMA.FTZ R61, R9, R62, R28 ;  /* 0x0000003e093d7223 */ /* 0x000fe2000001001c */
[----:B------:R-:W-:-:S02]  /*15a50*/  HADD2.F32 R28, -RZ, R51.H1_H1 ;  /* 0x30000033ff1c7230 */ /* 0x000fc40000004100 */
[----:B------:R-:W-:Y:S01]  /*15a60*/  FFMA.FTZ R64, R2, R64, R65 ;  /* 0x0000004002407223 */ /* 0x000fe20000010041 */
[----:B------:R-:W-:Y:S02]  /*15a70*/  HADD2.F32 R66, -RZ, R52.H1_H1 ;  /* 0x30000034ff427230 */ /* 0x000fe40000004100 */
        /* <DEDUP_REMOVED lines=10> */
[----:B------:R-:W-:Y:S02]  /*15b20*/  HADD2.F32 R0, -RZ, R30.H1_H1 ;  /* 0x3000001eff007230 */ /* 0x000fe40000004100 */
[----:B------:R-:W-:Y:S02]  /*15b30*/  HADD2.F32 R2, -RZ, R31.H1_H1 ;  /* 0x3000001fff027230 */ /* 0x000fe40000004100 */
[----:B------:R-:W-:Y:S01]  /*15b40*/  FFMA.FTZ R9, R8, R9, R67 ;  /* 0x0000000908097223 */ /* 0x000fe20000010043 */
[----:B------:R-:W-:Y:S02]  /*15b50*/  HADD2.F32 R62, -RZ, R44.H1_H1 ;  /* 0x3000002cff3e7230 */ /* 0x000fe40000004100 */
[----:B------:R-:W-:Y:S01]  /*15b60*/  FFMA.FTZ R0, R0, R29, R3 ;  /* 0x0000001d00007223 */ /* 0x000fe20000010003 */
[----:B------:R-:W-:-:S02]  /*15b70*/  HADD2.F32 R64, -RZ, R43.H1_H1 ;  /* 0x3000002bff407230 */ /* 0x000fc40000004100 */
        /* <DEDUP_REMOVED lines=15> */
.L_x_1859:
        /* <DEDUP_REMOVED lines=8> */
[----:B------:R-:W-:-:S02]  /*15cf0*/  HADD2.F32 R66, -RZ, R56.H1_H1 ;  /* 0x30000038ff427230 */ /* 0x000fc40000004100 */
        /* <DEDUP_REMOVED lines=9> */
[--C-:B------:R-:W-:Y:S02]  /*15d90*/  HADD2.F32 R3, -RZ, R59.reuse.H0_H0 ;  /* 0x2000003bff037230 */ /* 0x100fe40000004100 */
[----:B------:R-:W-:Y:S01]  /*15da0*/  FFMA.FTZ R8, R69, R61, R8 ;  /* 0x0000003d45087223 */ /* 0x000fe20000010008 */
[----:B------:R-:W-:Y:S02]  /*15db0*/  HADD2.F32 R65, -RZ, R59.H1_H1 ;  /* 0x3000003bff417230 */ /* 0x000fe40000004100 */
        /* <DEDUP_REMOVED lines=34> */
[----:B------:R-:W-:Y:S02]  /*15fe0*/  HADD2.F32 R0, -RZ, R30.H0_H0 ;  /* 0x2000001eff007230 */ /* 0x000fe40000004100 */
[----:B------:R-:W-:Y:S01]  /*15ff0*/  FFMA.FTZ R61, R62, R28, R61 ;  /* 0x0000001c3e3d7223 */ /* 0x000fe2000001003d */
[----:B------:R-:W-:Y:S02]  /*16000*/  HADD2.F32 R8, -RZ, R31.H0_H0 ;  /* 0x2000001fff087230 */ /* 0x000fe40000004100 */
[----:B------:R-:W-:-:S02]  /*16010*/  HADD2.F32 R66, -RZ, R52.H1_H1 ;  /* 0x30000034ff427230 */ /* 0x000fc40000004100 */
[-C--:B------:R-:W-:Y:S01]  /*16020*/  FFMA.FTZ R0, R0, R2.reuse, R3 ;  /* 0x0000000200007223 */ /* 0x080fe20000010003 */
[----:B------:R-:W-:Y:S02]  /*16030*/  HADD2.F32 R64, -RZ, R44.H0_H0 ;  /* 0x2000002cff407230 */ /* 0x000fe40000004100 */
[----:B------:R-:W-:Y:S01]  /*16040*/  FFMA.FTZ R8, R8, R2, R9 ;  /* 0x0000000208087223 */ /* 0x000fe20000010009 */
[----:B------:R-:W-:Y:S02]  /*16050*/  HADD2.F32 R29, -RZ, R29.H1_H1 ;  /* 0x3000001dff1d7230 */ /* 0x000fe40000004100 */
[----:B------:R-:W-:Y:S01]  /*16060*/  FFMA.FTZ R63, R66, R28, R63 ;  /* 0x0000001c423f7223 */ /* 0x000fe2000001003f */
        /* <DEDUP_REMOVED lines=23> */
.L_x_1860:
        /* <DEDUP_REMOVED lines=87> */
.L_x_1861:
        /* <DEDUP_REMOVED lines=87> */
.L_x_1862:
[--C-:B------:R-:W-:Y:S02]  /*16cc0*/  HADD2.F32 R0, -RZ, R57.reuse.H0_H0 ;  /* 0x20000039ff007230 */ /* 0x100fe40000004100 */
[----:B------:R-:W-:Y:S02]  /*16cd0*/  HADD2.F32 R57, -RZ, R57.H1_H1 ;  /* 0x30000039ff397230 */ /* 0x000fe40000004100 */
[--C-:B------:R-:W-:Y:S02]  /*16ce0*/  HADD2.F32 R2, -RZ, R58.reuse.H0_H0 ;  /* 0x2000003aff027230 */ /* 0x100fe40000004100 */
[-C--:B------:R-:W-:Y:S01]  /*16cf0*/  FFMA.FTZ R28, R0, R47.reuse, RZ ;  /* 0x0000002f001c7223 */ /* 0x080fe200000100ff */
[----:B------:R-:W-:Y:S02]  /*16d00*/  HADD2.F32 R9, -RZ, R58.H1_H1 ;  /* 0x3000003aff097230 */ /* 0x000fe40000004100 */
[----:B------:R-:W-:Y:S02]  /*16d10*/  HADD2.F32 R8, -RZ, R60.H0_H0 ;  /* 0x2000003cff087230 */ /* 0x000fe40000004100 */
[----:B------:R-:W-:Y:S01]  /*16d20*/  FFMA.FTZ R65, R57, R48, R28 ;  /* 0x0000003039417223 */ /* 0x000fe2000001001c */
[----:B------:R-:W-:Y:S01]  /*16d30*/  FFMA.FTZ R58, R2, R47, RZ ;  /* 0x0000002f023a7223 */ /* 0x000fe200000100ff */
[----:B------:R-:W0:Y:S01]  /*16d40*/  LDS.64 R28, [UR5+0x290] ;  /* 0x00029005ff1c7984 */ /* 0x000e220008000a00 */
[----:B------:R-:W-:-:S02]  /*16d50*/  HADD2.F32 R3, -RZ, R59.H0_H0 ;  /* 0x2000003bff037230 */ /* 0x000fc40000004100 */
[-C--:B------:R-:W-:Y:S01]  /*16d60*/  FFMA.FTZ R62, R8, R47.reuse, RZ ;  /* 0x0000002f083e7223 */ /* 0x080fe200000100ff */
[----:B------:R-:W-:Y:S02]  /*16d70*/  HADD2.F32 R61, -RZ, R60.H1_H1 ;  /* 0x3000003cff3d7230 */ /* 0x000fe40000004100 */
[-C--:B------:R-:W-:Y:S01]  /*16d80*/  FFMA.FTZ R67, R9, R48.reuse, R58 ;  /* 0x0000003009437223 */ /* 0x080fe2000001003a */
[----:B------:R-:W-:Y:S02]  /*16d90*/  HADD2.F32 R58, -RZ, R54.H0_H0 ;  /* 0x20000036ff3a7230 */ /* 0x000fe40000004100 */
[----:B------:R-:W-:Y:S01]  /*16da0*/  FFMA.FTZ R60, R3, R47, RZ ;  /* 0x0000002f033c7223 */ /* 0x000fe200000100ff */
[----:B------:R-:W-:Y:S02]  /*16db0*/  HADD2.F32 R59, -RZ, R59.H1_H1 ;  /* 0x3000003bff3b7230 */ /* 0x000fe40000004100 */
[----:B------:R-:W-:Y:S01]  /*16dc0*/  FFMA.FTZ R71, R61, R48, R62 ;  /* 0x000000303d477223 */ /* 0x000fe2000001003e */
[----:B------:R-:W-:-:S02]  /*16dd0*/  HADD2.F32 R68, -RZ, R10.H1_H1 ;  /* 0x3000000aff447230 */ /* 0x000fc40000004100 */
[----:B------:R-:W-:Y:S01]  /*16de0*/  FFMA.FTZ R62, R58, R45, R67 ;  /* 0x0000002d3a3e7223 */ /* 0x000fe20000010043 */
[----:B------:R-:W-:Y:S02]  /*16df0*/  HADD2.F32 R67, -RZ, R10.H0_H0 ;  /* 0x2000000aff437230 */ /* 0x000fe40000004100 */
[----:B------:R-:W-:Y:S01]  /*16e00*/  FFMA.FTZ R69, R59, R48, R60 ;  /* 0x000000303b457223 */ /* 0x000fe2000001003c */
[--C-:B------:R-:W-:Y:S02]  /*16e10*/  HADD2.F32 R70, -RZ, R11.reuse.H0_H0 ;  /* 0x2000000bff467230 */ /* 0x100fe40000004100 */
[----:B------:R-:W-:Y:S02]  /*16e20*/  HADD2.F32 R72, -RZ, R11.H1_H1 ;  /* 0x3000000bff487230 */ /* 0x000fe40000004100 */
[----:B------:R-:W1:Y:S01]  /*16e30*/  LDS.64 R10, [UR5+0x298] ;  /* 0x00029805ff0a7984 */ /* 0x000e620008000a00 */
[----:B------:R-:W-:Y:S02]  /*16e40*/  HADD2.F32 R48, -RZ, R53.H0_H0 ;  /* 0x20000035ff307230 */ /* 0x000fe40000004100 */
[----:B------:R-:W-:-:S02]  /*16e50*/  HADD2.F32 R47, -RZ, R54.H1_H1 ;  /* 0x30000036ff2f7230 */ /* 0x000fc40000004100 */
[--C-:B------:R-:W-:Y:S02]  /*16e60*/  HADD2.F32 R60, -RZ, R56.reuse.H0_H0 ;  /* 0x20000038ff3c7230 */ /* 0x100fe40000004100 */
[----:B------:R-:W-:Y:S02]  /*16e70*/  HADD2.F32 R54, -RZ, R55.H0_H0 ;  /* 0x20000037ff367230 */ /* 0x000fe40000004100 */
[----:B------:R-:W-:Y:S02]  /*16e80*/  HADD2.F32 R53, -RZ, R53.H1_H1 ;  /* 0x30000035ff357230 */ /* 0x000fe40000004100 */
[-C--:B------:R-:W-:Y:S01]  /*16e90*/  FFMA.FTZ R66, R60, R45.reuse, R71 ;  /* 0x0000002d3c427223 */ /* 0x080fe20000010047 */
[----:B------:R-:W-:Y:S02]  /*16ea0*/  HADD2.F32 R63, -RZ, R56.H1_H1 ;  /* 0x30000038ff3f7230 */ /* 0x000fe40000004100 */
[----:B------:R-:W-:Y:S01]  /*16eb0*/  FFMA.FTZ R56, R48, R45, R65 ;  /* 0x0000002d30387223 */ /* 0x000fe20000010041 */
[----:B------:R-:W-:-:S02]  /*16ec0*/  HADD2.F32 R55, -RZ, R55.H1_H1 ;  /* 0x30000037ff377230 */ /* 0x000fc40000004100 */
[----:B------:R-:W-:Y:S01]  /*16ed0*/  FFMA.FTZ R64, R54, R45, R69 ;  /* 0x0000002d36407223 */ /* 0x000fe20000010045 */
[-C--:B------:R-:W-:Y:S01]  /*16ee0*/  FFMA.FTZ R71, R47, R46.reuse, R62 ;  /* 0x0000002e2f477223 */ /* 0x080fe2000001003e */
        /* <DEDUP_REMOVED lines=27> */
[----:B0-----:R-:W-:Y:S02]  /*170a0*/  HADD2.F32 R75, -RZ, R28.H0_H0 ;  /* 0x2000001cff4b7230 */ /* 0x001fe40000004100 */
[----:B------:R-:W-:Y:S01]  /*170b0*/  FFMA.FTZ R76, R49, R70, R76 ;  /* 0x00000046314c7223 */ /* 0x000fe2000001004c */
[----:B------:R-:W-:Y:S02]  /*170c0*/  HADD2.F32 R44, -RZ, R44.H1_H1 ;  /* 0x3000002cff2c7230 */ /* 0x000fe40000004100 */
[----:B------:R-:W-:Y:S01]  /*170d0*/  FFMA.FTZ R71, R31, R72, R74 ;  /* 0x000000481f477223 */ /* 0x000fe2000001004a */
[----:B------:R-:W-:-:S02]  /*170e0*/  HADD2.F32 R28, -RZ, R28.H1_H1 ;  /* 0x3000001cff1c7230 */ /* 0x000fc40000004100 */
[-C--:B------:R-:W-:Y:S01]  /*170f0*/  FFMA.FTZ R0, R0, R75.reuse, RZ ;  /* 0x0000004b00007223 */ /* 0x080fe200000100ff */
[----:B------:R-:W-:Y:S02]  /*17100*/  HADD2.F32 R70, -RZ, R30.H1_H1 ;  /* 0x3000001eff467230 */ /* 0x000fe40000004100 */
[-C--:B------:R-:W-:Y:S01]  /*17110*/  FFMA.FTZ R2, R2, R75.reuse, RZ ;  /* 0x0000004b02027223 */ /* 0x080fe200000100ff */
[-C--:B------:R-:W-:Y:S01]  /*17120*/  FFMA.FTZ R74, R3, R75.reuse, RZ ;  /* 0x0000004b034a7223 */ /* 0x080fe200000100ff */
[----:B------:R-:W-:Y:S01]  /*17130*/  FFMA.FTZ R8, R8, R75, RZ ;  /* 0x0000004b08087223 */ /* 0x000fe200000100ff */
[----:B------:R-:W-:Y:S02]  /*17140*/  HADD2.F32 R43, -RZ, R43.H1_H1 ;  /* 0x3000002bff2b7230 */ /* 0x000fe40000004100 */
[----:B------:R-:W-:Y:S01]  /*17150*/  FFMA.FTZ R30, R44, R72, R73 ;  /* 0x000000482c1e7223 */ /* 0x000fe20000010049 */
        /* <DEDUP_REMOVED lines=23> */
[----:B------:R-:W-:-:S02]  /*172d0*/  HADD2.F32 R0, -RZ, R11.H0_H0 ;  /* 0x2000000bff007230 */ /* 0x000fc40000004100 */
[----:B------:R-:W-:Y:S01]  /*172e0*/  FMUL.FTZ R30, R30, R33 ;  /* 0x000000211e1e7220 */ /* 0x000fe20000410000 */
        /* <DEDUP_REMOVED lines=15> */
[----:B------:R-:W-:Y:S01]  /*173e0*/  F2FP.F16.F32.PACK_AB R30, RZ, R30 ;  /* 0x0000001eff1e723e */ /* 0x000fe200000000ff */
[----:B------:R-:W-:Y:S01]  /*173f0*/  FMUL.FTZ R11, R11, R32 ;  /* 0x000000200b0b7220 */ /* 0x000fe20000410000 */
[----:B------:R-:W-:Y:S01]  /*17400*/  LOP3.LUT R9, R25, 0xf000f, RZ, 0xc0, !PT ;  /* 0x000f000f19097812 */ /* 0x000fe200078ec0ff */
[----:B------:R-:W-:Y:S01]  /*17410*/  FMUL.FTZ R68, R68, R35 ;  /* 0x0000002344447220 */ /* 0x000fe20000410000 */
[----:B------:R-:W-:Y:S01]  /*17420*/  F2FP.F16.F32.PACK_AB R31, RZ, R31 ;  /* 0x0000001fff1f723e */ /* 0x000fe200000000ff */
[----:B------:R-:W-:Y:S01]  /*17430*/  HADD2 R42, R30.H0_H0, R42.H0_H0 ;  /* 0x2000002a1e2a7230 */ /* 0x000fe20000000800 */
[----:B------:R-:W-:Y:S01]  /*17440*/  F2FP.F16.F32.PACK_AB R44, RZ, R44 ;  /* 0x0000002cff2c723e */ /* 0x000fe200000000ff */
[----:B------:R-:W-:Y:S01]  /*17450*/  FMUL.FTZ R71, R71, R34 ;  /* 0x0000002247477220 */ /* 0x000fe20000410000 */
[----:B------:R-:W-:Y:S01]  /*17460*/  LOP3.LUT R28, R25, 0xf000f0, RZ, 0xc0, !PT ;  /* 0x00f000f0191c7812 */ /* 0x000fe200078ec0ff */
[----:B------:R-:W-:Y:S01]  /*17470*/  HADD2 R39, R31.H0_H0, R39.H0_H0 ;  /* 0x200000271f277230 */ /* 0x000fe20000000800 */
[C---:B------:R-:W-:Y:S01]  /*17480*/  LOP3.LUT R0, R24.reuse, 0xf000f, RZ, 0xc0, !PT ;  /* 0x000f000f18007812 */ /* 0x040fe200078ec0ff */
[----:B------:R-:W-:Y:S01]  /*17490*/  HADD2 R12, R44.H0_H0, R12.H0_H0 ;  /* 0x2000000c2c0c7230 */ /* 0x000fe20000000800 */
[----:B------:R-:W-:Y:S01]  /*174a0*/  LOP3.LUT R8, R24, 0xf000f0, RZ, 0xc0, !PT ;  /* 0x00f000f018087812 */ /* 0x000fe200078ec0ff */
[----:B------:R-:W-:Y:S01]  /*174b0*/  FMUL.FTZ R69, R69, R32 ;  /* 0x0000002045457220 */ /* 0x000fe20000410000 */
[----:B------:R-:W-:Y:S01]  /*174c0*/  SHF.R.U32.HI R25, RZ, 0x8, R25 ;  /* 0x00000008ff197819 */ /* 0x000fe20000011619 */
[----:B------:R-:W-:Y:S01]  /*174d0*/  FMUL.FTZ R70, R70, R35 ;  /* 0x0000002346467220 */ /* 0x000fe20000410000 */
[----:B------:R-:W-:-:S02]  /*174e0*/  LOP3.LUT R29, R26, 0xf000f, RZ, 0xc0, !PT ;  /* 0x000f000f1a1d7812 */ /* 0x000fc400078ec0ff */
[----:B------:R-:W-:Y:S02]  /*174f0*/  LOP3.LUT R45, R26, 0xf000f0, RZ, 0xc0, !PT ;  /* 0x00f000f01a2d7812 */ /* 0x000fe400078ec0ff */
[----:B------:R-:W-:Y:S02]  /*17500*/  SHF.R.U32.HI R24, RZ, 0x8, R24 ;  /* 0x00000008ff187819 */ /* 0x000fe40000011618 */
[----:B------:R-:W-:Y:S01]  /*17510*/  SHF.R.U32.HI R26, RZ, 0x8, R26 ;  /* 0x00000008ff1a7819 */ /* 0x000fe2000001161a */
[--C-:B0-----:R-:W-:Y:S01]  /*17520*/  HADD2.F32 R30, -RZ, R3.reuse.H0_H0 ;  /* 0x20000003ff1e7230 */ /* 0x101fe20000004100 */
[----:B------:R-:W-:Y:S01]  /*17530*/  SHF.R.U32.HI R49, RZ, 0x8, R27 ;  /* 0x00000008ff317819 */ /* 0x000fe2000001161b */
[----:B------:R-:W-:Y:S01]  /*17540*/  HADD2.F32 R31, -RZ, R3.H1_H1 ;  /* 0x30000003ff1f7230 */ /* 0x000fe20000004100 */
[----:B------:R-:W-:Y:S01]  /*17550*/  LOP3.LUT R48, R27, 0xf000f0, RZ, 0xc0, !PT ;  /* 0x00f000f01b307812 */ /* 0x000fe200078ec0ff */
[--C-:B------:R-:W-:Y:S01]  /*17560*/  HADD2.F32 R43, -RZ, R2.reuse.H0_H0 ;  /* 0x20000002ff2b7230 */ /* 0x100fe20000004100 */
[----:B------:R-:W-:Y:S01]  /*17570*/  LOP3.LUT R3, R25, 0xf000f, RZ, 0xc0, !PT ;  /* 0x000f000f19037812 */ /* 0x000fe200078ec0ff */
[----:B------:R-:W-:Y:S01]  /*17580*/  HADD2.F32 R44, -RZ, R2.H1_H1 ;  /* 0x30000002ff2c7230 */ /* 0x000fe20000004100 */
[----:B------:R-:W-:-:S02]  /*17590*/  LOP3.LUT R46, R45, 0x64006400, RZ, 0xfc, !PT ;  /* 0x640064002d2e7812 */ /* 0x000fc400078efcff */
[----:B------:R-:W-:Y:S02]  /*175a0*/  LOP3.LUT R47, R27, 0xf000f, RZ, 0xc0, !PT ;  /* 0x000f000f1b2f7812 */ /* 0x000fe400078ec0ff */
[----:B------:R-:W-:Y:S01]  /*175b0*/  LOP3.LUT R2, R24, 0xf000f, RZ, 0xc0, !PT ;  /* 0x000f000f18027812 */ /* 0x000fe200078ec0ff */
[----:B------:R-:W-:Y:S01]  /*175c0*/  HFMA2 R51, R46, R21.H0_H0, -72, -72 ;  /* 0xd480d4802e337431 */ /* 0x000fe20000040015 */
[----:B------:R-:W-:Y:S02]  /*175d0*/  LOP3.LUT R25, R25, 0xf000f0, RZ, 0xc0, !PT ;  /* 0x00f000f019197812 */ /* 0x000fe400078ec0ff */
[----:B------:R-:W-:Y:S02]  /*175e0*/  LOP3.LUT R45, R26, 0xf000f0, RZ, 0xc0, !PT ;  /* 0x00f000f01a2d7812 */ /* 0x000fe400078ec0ff */
[----:B------:R-:W-:Y:S02]  /*175f0*/  LOP3.LUT R50, R49, 0xf000f, RZ, 0xc0, !PT ;  /* 0x000f000f31327812 */ /* 0x000fe400078ec0ff */
[----:B------:R-:W-:-:S02]  /*17600*/  F2FP.F16.F32.PACK_AB R11, RZ, R11 ;  /* 0x0000000bff0b723e */ /* 0x000fc400000000ff */
[----:B------:R-:W-:Y:S02]  /*17610*/  LOP3.LUT R24, R24, 0xf000f0, RZ, 0xc0, !PT ;  /* 0x00f000f018187812 */ /* 0x000fe400078ec0ff */
[----:B------:R-:W-:Y:S01]  /*17620*/  LOP3.LUT R27, R26, 0xf000f, RZ, 0xc0, !PT ;  /* 0x000f000f1a1b7812 */ /* 0x000fe200078ec0ff */
[----:B------:R-:W-:Y:S01]  /*17630*/  HADD2 R36, R11.H0_H0, R36.H0_H0 ;  /* 0x200000240b247230 */ /* 0x000fe20000000800 */
[----:B------:R-:W-:Y:S01]  /*17640*/  LOP3.LUT R49, R49, 0xf000f0, RZ, 0xc0, !PT ;  /* 0x00f000f031317812 */ /* 0x000fe200078ec0ff */
[----:B------:R-:W0:Y:S01]  /*17650*/  LDS.64 R10, [UR5+0x228] ;  /* 0x00022805ff0a7984 */ /* 0x000e220008000a00 */
[----:B------:R-:W-:Y:S02]  /*17660*/  LOP3.LUT R28, R28, 0x64006400, RZ, 0xfc, !PT ;  /* 0x640064001c1c7812 */ /* 0x000fe400078efcff */
[----:B------:R-:W-:Y:S02]  /*17670*/  LOP3.LUT R29, R29, 0x64006400, RZ, 0xfc, !PT ;  /* 0x640064001d1d7812 */ /* 0x000fe400078efcff */
[----:B------:R-:W-:-:S02]  /*17680*/  LOP3.LUT R52, R48, 0x64006400, RZ, 0xfc, !PT ;  /* 0x6400640030347812 */ /* 0x000fc400078efcff */
[----:B------:R-:W-:Y:S01]  /*17690*/  LOP3.LUT R56, R47, 0x64006400, RZ, 0xfc, !PT ;  /* 0x640064002f387812 */ /* 0x000fe200078efcff */
[----:B------:R-:W-:Y:S01]  /*176a0*/  HADD2 R55, R29, -1032, -1032 ;  /* 0xe408e4081d377430 */ /* 0x000fe20000000000 */
[----:B------:R-:W-:Y:S01]  /*176b0*/  LOP3.LUT R26, R25, 0x64006400, RZ, 0xfc, !PT ;  /* 0x64006400191a7812 */ /* 0x000fe200078efcff */
[-C--:B------:R-:W-:Y:S01]  /*176c0*/  HFMA2 R52, R52, R21.reuse.H0_H0, -72, -72 ;  /* 0xd480d48034347431 */ /* 0x080fe20000040015 */
[----:B------:R-:W-:Y:S01]  /*176d0*/  LOP3.LUT R48, R45, 0x64006400, RZ, 0xfc, !PT ;  /* 0x640064002d307812 */ /* 0x000fe200078efcff */
[----:B------:R-:W-:Y:S01]  /*176e0*/  HADD2 R56, R56, -1032, -1032 ;  /* 0xe408e40838387430 */ /* 0x000fe20000000000 */
[----:B------:R-:W-:Y:S01]  /*176f0*/  F2FP.F16.F32.PACK_AB R68, RZ, R68 ;  /* 0x00000044ff44723e */ /* 0x000fe200000000ff */
[----:B------:R-:W-:Y:S01]  /*17700*/  HFMA2 R29, R26, R21.H0_H0, -72, -72 ;  /* 0xd480d4801a1d7431 */ /* 0x000fe20000040015 */
[----:B------:R-:W-:Y:S02]  /*17710*/  F2FP.F16.F32.PACK_AB R71, RZ, R71 ;  /* 0x00000047ff47723e */ /* 0x000fe400000000ff */
[----:B------:R-:W-:Y:S01]  /*17720*/  F2FP.F16.F32.PACK_AB R69, RZ, R69 ;  /* 0x00000045ff45723e */ /* 0x000fe200000000ff */
[----:B------:R-:W-:Y:S01]  /*17730*/  HADD2 R40, R68.H0_H0, R40.H0_H0 ;  /* 0x2000002844287230 */ /* 0x000fe20000000800 */
[----:B------:R-:W-:Y:S01]  /*17740*/  F2FP.F16.F32.PACK_AB R70, RZ, R70 ;  /* 0x00000046ff46723e */ /* 0x000fe200000000ff */
[----:B------:R-:W-:Y:S01]  /*17750*/  HADD2 R37, R71.H0_H0, R37.H0_H0 ;  /* 0x2000002547257230 */ /* 0x000fe20000000800 */
[----:B------:R-:W-:Y:S01]  /*17760*/  LOP3.LUT R0, R0, 0x64006400, RZ, 0xfc, !PT ;  /* 0x6400640000007812 */ /* 0x000fe200078efcff */
[----:B------:R-:W-:Y:S01]  /*17770*/  HADD2 R41, R69.H0_H0, R41.H0_H0 ;  /* 0x2000002945297230 */ /* 0x000fe20000000800 */
[----:B------:R-:W-:Y:S01]  /*17780*/  LOP3.LUT R8, R8, 0x64006400, RZ, 0xfc, !PT ;  /* 0x6400640008087812 */ /* 0x000fe200078efcff */
[----:B------:R-:W-:Y:S01]  /*17790*/  HADD2 R38, R70.H0_H0, R38.H0_H0 ;  /* 0x2000002646267230 */ /* 0x000fe20000000800 */
[----:B------:R-:W-:Y:S01]  /*177a0*/  LOP3.LUT R9, R9, 0x64006400, RZ, 0xfc, !PT ;  /* 0x6400640009097812 */ /* 0x000fe200078efcff */
[----:B------:R-:W-:Y:S01]  /*177b0*/  HADD2 R53, R0, -1032, -1032 ;  /* 0xe408e40800357430 */ /* 0x000fe20000000000 */
[----:B------:R-:W-:-:S02]  /*177c0*/  LOP3.LUT R2, R2, 0x64006400, RZ, 0xfc, !PT ;  /* 0x6400640002027812 */ /* 0x000fc400078efcff */
[----:B------:R-:W-:Y:S01]  /*177d0*/  LOP3.LUT R24, R24, 0x64006400, RZ, 0xfc, !PT ;  /* 0x6400640018187812 */ /* 0x000fe200078efcff */
[----:B------:R-:W-:Y:S01]  /*177e0*/  HADD2 R54, R9, -1032, -1032 ;  /* 0xe408e40809367430 */ /* 0x000fe20000000000 */
[----:B------:R-:W-:Y:S01]  /*177f0*/  LOP3.LUT R3, R3, 0x64006400, RZ, 0xfc, !PT ;  /* 0x6400640003037812 */ /* 0x000fe200078efcff */
[----:B------:R-:W-:Y:S01]  /*17800*/  HADD2 R45, R2, -1032, -1032 ;  /* 0xe408e408022d7430 */ /* 0x000fe20000000000 */
[----:B------:R-:W-:Y:S01]  /*17810*/  LOP3.LUT R47, R27, 0x64006400, RZ, 0xfc, !PT ;  /* 0x640064001b2f7812 */ /* 0x000fe200078efcff */
[-C--:B------:R-:W-:Y:S01]  /*17820*/  HFMA2 R27, R24, R21.reuse.H0_H0, -72, -72 ;  /* 0xd480d480181b7431 */ /* 0x080fe20000040015 */
[----:B------:R-:W-:Y:S01]  /*17830*/  LOP3.LUT R25, R50, 0x64006400, RZ, 0xfc, !PT ;  /* 0x6400640032197812 */ /* 0x000fe200078efcff */
[-C--:B------:R-:W-:Y:S01]  /*17840*/  HFMA2 R50, R28, R21.reuse.H0_H0, -72, -72 ;  /* 0xd480d4801c327431 */ /* 0x080fe20000040015 */
[----:B------:R-:W-:Y:S01]  /*17850*/  LOP3.LUT R58, R49, 0x64006400, RZ, 0xfc, !PT ;  /* 0x64006400313a7812 */ /* 0x000fe200078efcff */
[-C--:B------:R-:W-:Y:S02]  /*17860*/  HFMA2 R28, R48, R21.reuse.H0_H0, -72, -72 ;  /* 0xd480d480301c7431 */ /* 0x080fe40000040015 */
[----:B------:R-:W-:-:S02]  /*17870*/  HFMA2 R49, R8, R21.H0_H0, -72, -72 ;  /* 0xd480d48008317431 */ /* 0x000fc40000040015 */
[----:B------:R-:W-:Y:S02]  /*17880*/  HADD2 R46, R3, -1032, -1032 ;  /* 0xe408e408032e7430 */ /* 0x000fe40000000000 */
[----:B------:R-:W-:Y:S02]  /*17890*/  HADD2 R47, R47, -1032, -1032 ;  /* 0xe408e4082f2f7430 */ /* 0x000fe40000000000 */
[----:B------:R-:W-:Y:S02]  /*178a0*/  HADD2 R48, R25, -1032, -1032 ;  /* 0xe408e40819307430 */ /* 0x000fe40000000000 */
[----:B------:R-:W-:Y:S01]  /*178b0*/  HFMA2 R26, R58, R21.H0_H0, -72, -72 ;  /* 0xd480d4803a1a7431 */ /* 0x000fe20000040015 */
[----:B0-----:R-:W-:Y:S06]  /*178c0*/  @!P0 BRA `(.L_x_1863) ;  /* 0x0000000400588947 */ /* 0x001fec0003800000 */
        /* <DEDUP_REMOVED lines=86> */
.L_x_1863:
        /* <DEDUP_REMOVED lines=87> */
.L_x_1864:
        /* <DEDUP_REMOVED lines=87> */
.L_x_1865:
        /* <DEDUP_REMOVED lines=87> */
.L_x_1866:
[--C-:B------:R-:W-:Y:S01]  /*18e80*/  HADD2.F32 R0, -RZ, R53.reuse.H0_H0 ;  /* 0x20000035ff007230 */ /* 0x100fe20000004100 */
[----:B------:R-:W-:Y:S01]  /*18e90*/  UIADD3 UR4, UR5, 0x40, URZ ;  /* 0x0000004005047890 */ /* 0x000fe2000fffe03f */
[----:B------:R-:W-:Y:S02]  /*18ea0*/  HADD2.F32 R53, -RZ, R53.H1_H1 ;  /* 0x30000035ff357230 */ /* 0x000fe40000004100 */
[----:B------:R-:W-:Y:S02]  /*18eb0*/  HADD2.F32 R2, -RZ, R54.H0_H0 ;  /* 0x20000036ff027230 */ /* 0x000fe40000004100 */
[----:B------:R-:W-:Y:S01]  /*18ec0*/  FFMA.FTZ R24, R0, R43, RZ ;  /* 0x0000002b00187223 */ /* 0x000fe200000100ff */
[----:B------:R-:W-:Y:S02]  /*18ed0*/  HADD2.F32 R3, -RZ, R55.H0_H0 ;  /* 0x20000037ff037230 */ /* 0x000fe40000004100 */
[----:B------:R-:W-:Y:S02]  /*18ee0*/  HADD2.F32 R8, -RZ, R56.H0_H0 ;  /* 0x20000038ff087230 */ /* 0x000fe40000004100 */
[----:B------:R-:W-:-:S02]  /*18ef0*/  HADD2.F32 R9, -RZ, R54.H1_H1 ;  /* 0x30000036ff097230 */ /* 0x000fc40000004100 */
[-C--:B------:R-:W-:Y:S01]  /*18f00*/  FFMA.FTZ R54, R2, R43.reuse, RZ ;  /* 0x0000002b02367223 */ /* 0x080fe200000100ff */
[----:B------:R-:W-:Y:S02]  /*18f10*/  HADD2.F32 R55, -RZ, R55.H1_H1 ;  /* 0x30000037ff377230 */ /* 0x000fe40000004100 */
[-C--:B------:R-:W-:Y:S01]  /*18f20*/  FFMA.FTZ R60, R3, R43.reuse, RZ ;  /* 0x0000002b033c7223 */ /* 0x080fe200000100ff */
[----:B------:R-:W-:Y:S02]  /*18f30*/  HADD2.F32 R57, -RZ, R56.H1_H1 ;  /* 0x30000038ff397230 */ /* 0x000fe40000004100 */
[----:B------:R-:W-:Y:S01]  /*18f40*/  FFMA.FTZ R62, R8, R43, RZ ;  /* 0x0000002b083e7223 */ /* 0x000fe200000100ff */
[-C--:B------:R-:W-:Y:S01]  /*18f50*/  FFMA.FTZ R56, R53, R44.reuse, R24 ;  /* 0x0000002c35387223 */ /* 0x080fe20000010018 */
[-C--:B------:R-:W-:Y:S01]  /*18f60*/  FFMA.FTZ R58, R9, R44.reuse, R54 ;  /* 0x0000002c093a7223 */ /* 0x080fe20000010036 */
[----:B------:R-:W0:Y:S01]  /*18f70*/  LDS.64 R24, [UR5+0x2a0] ;  /* 0x0002a005ff187984 */ /* 0x000e220008000a00 */
[-C--:B------:R-:W-:Y:S01]  /*18f80*/  FFMA.FTZ R60, R55, R44.reuse, R60 ;  /* 0x0000002c373c7223 */ /* 0x080fe2000001003c */
[----:B------:R-:W-:Y:S01]  /*18f90*/  FFMA.FTZ R62, R57, R44, R62 ;  /* 0x0000002c393e7223 */ /* 0x000fe2000001003e */
[----:B------:R-:W-:-:S02]  /*18fa0*/  HADD2.F32 R43, -RZ, R49.H0_H0 ;  /* 0x20000031ff2b7230 */ /* 0x000fc40000004100 */
[----:B------:R-:W-:Y:S02]  /*18fb0*/  HADD2.F32 R44, -RZ, R49.H1_H1 ;  /* 0x30000031ff2c7230 */ /* 0x000fe40000004100 */
[--C-:B------:R-:W-:Y:S02]  /*18fc0*/  HADD2.F32 R59, -RZ, R51.reuse.H0_H0 ;  /* 0x20000033ff3b7230 */ /* 0x100fe40000004100 */
[-C--:B------:R-:W-:Y:S01]  /*18fd0*/  FFMA.FTZ R61, R43, R30.reuse, R56 ;  /* 0x0000001e2b3d7223 */ /* 0x080fe20000010038 */
[----:B------:R-:W-:Y:S02]  /*18fe0*/  HADD2.F32 R54, -RZ, R51.H1_H1 ;  /* 0x30000033ff367230 */ /* 0x000fe40000004100 */
[----:B------:R-:W-:Y:S02]  /*18ff0*/  HADD2.F32 R49, -RZ, R50.H0_H0 ;  /* 0x20000032ff317230 */ /* 0x000fe40000004100 */
[----:B------:R-:W-:Y:S01]  /*19000*/  FFMA.FTZ R65, R59, R30, R60 ;  /* 0x0000001e3b417223 */ /* 0x000fe2000001003c */
[----:B------:R-:W-:-:S02]  /*19010*/  HADD2.F32 R51, -RZ, R52.H0_H0 ;  /* 0x20000034ff337230 */ /* 0x000fc40000004100 */
[----:B------:R-:W-:Y:S02]  /*19020*/  HADD2.F32 R50, -RZ, R50.H1_H1 ;  /* 0x30000032ff327230 */ /* 0x000fe40000004100 */
[-C--:B------:R-:W-:Y:S01]  /*19030*/  FFMA.FTZ R63, R49, R30.reuse, R58 ;  /* 0x0000001e313f7223 */ /* 0x080fe2000001003a */
[----:B------:R-:W-:Y:S02]  /*19040*/  HADD2.F32 R52, -RZ, R52.H1_H1 ;  /* 0x30000034ff347230 */ /* 0x000fe40000004100 */
[----:B------:R-:W-:Y:S01]  /*19050*/  FFMA.FTZ R67, R51, R30, R62 ;  /* 0x0000001e33437223 */ /* 0x000fe2000001003e */
        /* <DEDUP_REMOVED lines=8> */
[----:B------:R-:W1:Y:S01]  /*190e0*/  LDS.64 R10, [UR5+0x2a8] ;  /* 0x0002a805ff0a7984 */ /* 0x000e620008000a00 */
[----:B------:R-:W-:Y:S02]  /*190f0*/  HADD2.F32 R60, -RZ, R46.H0_H0 ;  /* 0x2000002eff3c7230 */ /* 0x000fe40000004100 */
        /* <DEDUP_REMOVED lines=17> */
[----:B0-----:R-:W-:-:S02]  /*19210*/  HADD2.F32 R73, -RZ, R24.H0_H0 ;  /* 0x20000018ff497230 */ /* 0x001fc40000004100 */
[----:B------:R-:W-:Y:S01]  /*19220*/  FFMA.FTZ R71, R63, R64, R72 ;  /* 0x000000403f477223 */ /* 0x000fe20000010048 */
[----:B------:R-:W-:Y:S02]  /*19230*/  HADD2.F32 R48, -RZ, R27.H0_H0 ;  /* 0x2000001bff307230 */ /* 0x000fe40000004100 */
[-C--:B------:R-:W-:Y:S01]  /*19240*/  FFMA.FTZ R69, R31, R66.reuse, R70 ;  /* 0x000000421f457223 */ /* 0x080fe20000010046 */
[----:B------:R-:W-:Y:S02]  /*19250*/  HADD2.F32 R29, -RZ, R29.H1_H1 ;  /* 0x3000001dff1d7230 */ /* 0x000fe40000004100 */
[-C--:B------:R-:W-:Y:S01]  /*19260*/  FFMA.FTZ R0, R0, R73.reuse, RZ ;  /* 0x0000004900007223 */ /* 0x080fe200000100ff */
[----:B------:R-:W-:Y:S02]  /*19270*/  HADD2.F32 R24, -RZ, R24.H1_H1 ;  /* 0x30000018ff187230 */ /* 0x000fe40000004100 */
[----:B------:R-:W-:Y:S01]  /*19280*/  FFMA.FTZ R64, R48, R66, R65 ;  /* 0x0000004230407223 */ /* 0x000fe20000010041 */
[----:B------:R-:W-:Y:S01]  /*19290*/  FFMA.FTZ R70, R3, R73, RZ ;  /* 0x0000004903467223 */ /* 0x000fe200000100ff */
[----:B------:R-:W-:Y:S01]  /*192a0*/  FFMA.FTZ R65, R29, R67, R68 ;  /* 0x000000431d417223 */ /* 0x000fe20000010044 */
[----:B------:R-:W-:-:S02]  /*192b0*/  HADD2.F32 R68, -RZ, R25.H0_H0 ;  /* 0x20000019ff447230 */ /* 0x000fc40000004100 */
[-C--:B------:R-:W-:Y:S01]  /*192c0*/  FFMA.FTZ R0, R53, R24.reuse, R0 ;  /* 0x0000001835007223 */ /* 0x080fe20000010000 */
[-C--:B------:R-:W-:Y:S01]  /*192d0*/  FFMA.FTZ R2, R2, R73.reuse, RZ ;  /* 0x0000004902027223 */ /* 0x080fe200000100ff */
[----:B------:R-:W-:Y:S01]  /*192e0*/  FFMA.FTZ R8, R8, R73, RZ ;  /* 0x0000004908087223 */ /* 0x000fe200000100ff */
[----:B------:R-:W-:Y:S01]  /*192f0*/  FFMA.FTZ R70, R55, R24, R70 ;  /* 0x0000001837467223 */ /* 0x000fe20000010046 */
[----:B------:R-:W-:Y:S02]  /*19300*/  HADD2.F32 R25, -RZ, R25.H1_H1 ;  /* 0x30000019ff197230 */ /* 0x000fe40000004100 */
[----:B------:R-:W-:Y:S01]  /*19310*/  FFMA.FTZ R43, R43, R68, R0 ;  /* 0x000000442b2b7223 */ /* 0x000fe20000010000 */
[-C--:B------:R-:W-:Y:S01]  /*19320*/  FFMA.FTZ R2, R9, R24.reuse, R2 ;  /* 0x0000001809027223 */ /* 0x080fe20000010002 */
[----:B------:R-:W-:Y:S01]  /*19330*/  FFMA.FTZ R8, R57, R24, R8 ;  /* 0x0000001839087223 */ /* 0x000fe20000010008 */
[----:B------:R-:W-:Y:S01]  /*19340*/  FFMA.FTZ R59, R59, R68, R70 ;  /* 0x000000443b3b7223 */ /* 0x000fe20000010046 */
[----:B-1----:R-:W-:-:S02]  /*19350*/  HADD2.F32 R3, -RZ, R10.H0_H0 ;  /* 0x2000000aff037230 */ /* 0x002fc40000004100 */
[-C--:B------:R-:W-:Y:S01]  /*19360*/  FFMA.FTZ R44, R44, R25.reuse, R43 ;  /* 0x000000192c2c7223 */ /* 0x080fe2000001002b */
[-C--:B------:R-:W-:Y:S01]  /*19370*/  FFMA.FTZ R49, R49, R68.reuse, R2 ;  /* 0x0000004431317223 */ /* 0x080fe20000010002 */
[----:B------:R-:W-:Y:S01]  /*19380*/  FFMA.FTZ R51, R51, R68, R8 ;  /* 0x0000004433337223 */ /* 0x000fe20000010008 */
[----:B------:R-:W-:Y:S01]  /*19390*/  FFMA.FTZ R59, R54, R25, R59 ;  /* 0x00000019363b7223 */ /* 0x000fe2000001003b */
[----:B------:R-:W-:Y:S02]  /*193a0*/  HADD2.F32 R10, -RZ, R10.H1_H1 ;  /* 0x3000000aff0a7230 */ /* 0x000fe40000004100 */
[----:B------:R-:W-:Y:S01]  /*193b0*/  FFMA.FTZ R61, R61, R3, R44 ;  /* 0x000000033d3d7223 */ /* 0x000fe2000001002c */
[-C--:B------:R-:W-:Y:S01]  /*193c0*/  FFMA.FTZ R49, R50, R25.reuse, R49 ;  /* 0x0000001932317223 */ /* 0x080fe20000010031 */
[----:B------:R-:W-:Y:S01]  /*193d0*/  FFMA.FTZ R51, R52, R25, R51 ;  /* 0x0000001934337223 */ /* 0x000fe20000010033 */
[----:B------:R-:W-:Y:S01]  /*193e0*/  FFMA.FTZ R58, R58, R3, R59 ;  /* 0x000000033a3a7223 */ /* 0x000fe2000001003b */
[----:B------:R-:W-:-:S02]  /*193f0*/  HADD2.F32 R0, -RZ, R11.H0_H0 ;  /* 0x2000000bff007230 */ /* 0x000fc40000004100 */
[-C--:B------:R-:W-:Y:S01]  /*19400*/  FFMA.FTZ R61, R62, R10.reuse, R61 ;  /* 0x0000000a3e3d7223 */ /* 0x080fe2000001003d */
[-C--:B------:R-:W-:Y:S01]  /*19410*/  FFMA.FTZ R49, R60, R3.reuse, R49 ;  /* 0x000000033c317223 */ /* 0x080fe20000010031 */
[----:B------:R-:W-:Y:S01]  /*19420*/  FFMA.FTZ R56, R56, R3, R51 ;  /* 0x0000000338387223 */ /* 0x000fe20000010033 */
[----:B------:R-:W-:Y:S01]  /*19430*/  FFMA.FTZ R58, R47, R10, R58 ;  /* 0x0000000a2f3a7223 */ /* 0x000fe2000001003a */
[----:B------:R-:W-:Y:S02]  /*19440*/  HADD2.F32 R30, -RZ, R26.H0_H0 ;  /* 0x2000001aff1e7230 */ /* 0x000fe40000004100 */
[----:B------:R-:W-:Y:S01]  /*19450*/  FFMA.FTZ R48, R48, R0, R61 ;  /* 0x0000000030307223 */ /* 0x000fe2000001003d */
[----:B------:R-:W-:Y:S02]  /*19460*/  HADD2.F32 R27, -RZ, R27.H1_H1 ;  /* 0x3000001bff1b7230 */ /* 0x000fe40000004100 */
[----:B------:R-:W-:Y:S01]  /*19470*/  FFMA.FTZ R46, R46, R10, R49 ;  /* 0x0000000a2e2e7223 */ /* 0x000fe20000010031 */
[----:B------:R-:W-:-:S02]  /*19480*/  HADD2.F32 R28, -RZ, R28.H1_H1 ;  /* 0x3000001cff1c7230 */ /* 0x000fc40000004100 */
[----:B------:R-:W-:Y:S01]  /*19490*/  FFMA.FTZ R63, R63, R10, R56 ;  /* 0x0000000a3f3f7223 */ /* 0x000fe20000010038 */
[----:B------:R-:W-:Y:S02]  /*194a0*/  HADD2.F32 R11, -RZ, R11.H1_H1 ;  /* 0x3000000bff0b7230 */ /* 0x000fe40000004100 */
[----:B------:R-:W-:Y:S01]  /*194b0*/  FFMA.FTZ R31, R31, R0, R58 ;  /* 0x000000001f1f7223 */ /* 0x000fe2000001003a */
[----:B------:R-:W-:Y:S01]  /*194c0*/  FFMA.FTZ R71, R30, R66, R71 ;  /* 0x000000421e477223 */ /* 0x000fe20000010047 */
[----:B------:R-:W-:Y:S01]  /*194d0*/  FFMA.FTZ R66, R28, R67, R69 ;  /* 0x000000431c427223 */ /* 0x000fe20000010045 */
[----:B------:R-:W-:Y:S02]  /*194e0*/  HADD2.F32 R26, -RZ, R26.H1_H1 ;  /* 0x3000001aff1a7230 */ /* 0x000fe40000004100 */
[-C--:B------:R-:W-:Y:S01]  /*194f0*/  FFMA.FTZ R48, R27, R11.reuse, R48 ;  /* 0x0000000b1b307223 */ /* 0x080fe20000010030 */
[-C--:B------:R-:W-:Y:S01]  /*19500*/  FFMA.FTZ R46, R45, R0.reuse, R46 ;  /* 0x000000002d2e7223 */ /* 0x080fe2000001002e */
[----:B------:R-:W-:Y:S01]  /*19510*/  FFMA.FTZ R63, R30, R0, R63 ;  /* 0x000000001e3f7223 */ /* 0x000fe2000001003f */
[----:B------:R-:W-:Y:S01]  /*19520*/  FFMA.FTZ R28, R28, R11, R31 ;  /* 0x0000000b1c1c7223 */ /* 0x000fe2000001001f */
[----:B------:R-:W-:Y:S01]  /*19530*/  SHF.R.U32.HI R44, RZ, 0x8, R6 ;  /* 0x00000008ff2c7819 */ /* 0x000fe20000011606 */
[----:B------:R-:W-:Y:S01]  /*19540*/  FMUL.FTZ R48, R48, R35 ;  /* 0x0000002330307220 */ /* 0x000fe20000410000 */
[----:B------:R-:W-:Y:S01]  /*19550*/  LOP3.LUT R30, R5, 0xf000f, RZ, 0xc0, !PT ;  /* 0x000f000f051e7812 */ /* 0x000fe200078ec0ff */
[----:B------:R-:W-:Y:S01]  /*19560*/  FFMA.FTZ R29, R29, R11, R46 ;  /* 0x0000000b1d1d7223 */ /* 0x000fe2000001002e */
[----:B------:R-:W-:Y:S01]  /*19570*/  LOP3.LUT R3, R5, 0xf000f0, RZ, 0xc0, !PT ;  /* 0x00f000f005037812 */ /* 0x000fe200078ec0ff */
[-C--:B------:R-:W-:Y:S01]  /*19580*/  FFMA.FTZ R64, R27, R67.reuse, R64 ;  /* 0x000000431b407223 */ /* 0x080fe20000010040 */
[----:B------:R-:W-:Y:S01]  /*19590*/  SHF.R.U32.HI R31, RZ, 0x8, R5 ;  /* 0x00000008ff1f7819 */ /* 0x000fe20000011605 */
[----:B------:R-:W-:Y:S01]  /*195a0*/  FFMA.FTZ R71, R26, R67, R71 ;  /* 0x000000431a477223 */ /* 0x000fe20000010047 */
[----:B------:R-:W-:Y:S01]  /*195b0*/  LOP3.LUT R43, R6, 0xf000f, RZ, 0xc0, !PT ;  /* 0x000f000f062b7812 */ /* 0x000fe200078ec0ff */
[----:B------:R-:W-:Y:S01]  /*195c0*/  FFMA.FTZ R63, R26, R11, R63 ;  /* 0x0000000b1a3f7223 */ /* 0x000fe2000001003f */
[----:B------:R-:W-:Y:S01]  /*195d0*/  LOP3.LUT R5, R6, 0xf000f0, RZ, 0xc0, !PT ;  /* 0x00f000f006057812 */ /* 0x000fe200078ec0ff */
[----:B------:R-:W-:Y:S01]  /*195e0*/  FMUL.FTZ R26, R28, R33 ;  /* 0x000000211c1a7220 */ /* 0x000fe20000410000 */
[----:B------:R-:W-:Y:S01]  /*195f0*/  LOP3.LUT R45, R7, 0xf000f, RZ, 0xc0, !PT ;  /* 0x000f000f072d7812 */ /* 0x000fe200078ec0ff */
[-C--:B------:R-:W-:Y:S01]  /*19600*/  FMUL.FTZ R29, R29, R34.reuse ;  /* 0x000000221d1d7220 */ /* 0x080fe20000410000 */
[----:B------:R-:W-:Y:S01]  /*19610*/  LOP3.LUT R6, R7, 0xf000f0, RZ, 0xc0, !PT ;  /* 0x00f000f007067812 */ /* 0x000fe200078ec0ff */
[----:B------:R-:W-:Y:S01]  /*19620*/  FMUL.FTZ R64, R64, R35 ;  /* 0x0000002340407220 */ /* 0x000fe20000410000 */
[----:B------:R-:W-:Y:S01]  /*19630*/  SHF.R.U32.HI R47, RZ, 0x8, R7 ;  /* 0x00000008ff2f7819 */ /* 0x000fe20000011607 */
[----:B------:R-:W-:Y:S01]  /*19640*/  FMUL.FTZ R65, R65, R34 ;  /* 0x0000002241417220 */ /* 0x000fe20000410000 */
[----:B------:R-:W-:Y:S01]  /*19650*/  LOP3.LUT R0, R4, 0xf000f, RZ, 0xc0, !PT ;  /* 0x000f000f04007812 */ /* 0x000fe200078ec0ff */
[----:B------:R-:W-:Y:S01]  /*19660*/  FMUL.FTZ R66, R66, R33 ;  /* 0x0000002142427220 */ /* 0x000fe20000410000 */
[----:B------:R-:W-:Y:S01]  /*19670*/  LOP3.LUT R2, R4, 0xf000f0, RZ, 0xc0, !PT ;  /* 0x00f000f004027812 */ /* 0x000fe200078ec0ff */
[-C--:B------:R-:W-:Y:S01]  /*19680*/  FMUL.FTZ R71, R71, R32.reuse ;  /* 0x0000002047477220 */ /* 0x080fe20000410000 */
[----:B------:R-:W-:Y:S01]  /*19690*/  LOP3.LUT R7, R44, 0xf000f0, RZ, 0xc0, !PT ;  /* 0x00f000f02c077812 */ /* 0x000fe200078ec0ff */
[----:B------:R-:W-:Y:S01]  /*196a0*/  FMUL.FTZ R27, R63, R32 ;  /* 0x000000203f1b7220 */ /* 0x000fe20000410000 */
[----:B------:R-:W-:-:S02]  /*196b0*/  SHF.R.U32.HI R4, RZ, 0x8, R4 ;  /* 0x00000008ff047819 */ /* 0x000fc40000011604 */
[----:B------:R-:W-:Y:S02]  /*196c0*/  LOP3.LUT R8, R5, 0x64006400, RZ, 0xfc, !PT ;  /* 0x6400640005087812 */ /* 0x000fe400078efcff */
[----:B------:R-:W-:Y:S02]  /*196d0*/  F2FP.F16.F32.PACK_AB R48, RZ, R48 ;  /* 0x00000030ff30723e */ /* 0x000fe400000000ff */
[----:B------:R-:W-:Y:S02]  /*196e0*/  LOP3.LUT R2, R2, 0x64006400, RZ, 0xfc, !PT ;  /* 0x6400640002027812 */ /* 0x000fe400078efcff */
[----:B------:R-:W-:Y:S01]  /*196f0*/  LOP3.LUT R24, R3, 0x64006400, RZ, 0xfc, !PT ;  /* 0x6400640003187812 */ /* 0x000fe200078efcff */
[----:B------:R-:W-:Y:S01]  /*19700*/  HADD2 R38, R48.H0_H0, R38.H0_H0 ;  /* 0x2000002630267230 */ /* 0x000fe20000000800 */
        /* <DEDUP_REMOVED lines=13> */
[----:B------:R-:W-:Y:S02]  /*197e0*/  LOP3.LUT R30, R30, 0x64006400, RZ, 0xfc, !PT ;  /* 0x640064001e1e7812 */ /* 0x000fe400078efcff */
[----:B------:R-:W-:Y:S01]  /*197f0*/  F2FP.F16.F32.PACK_AB R29, RZ, R29 ;  /* 0x0000001dff1d723e */ /* 0x000fe200000000ff */
[-C--:B------:R-:W-:Y:S01]  /*19800*/  HFMA2 R10, R10, R21.reuse.H0_H0, -72, -72 ;  /* 0xd480d4800a0a7431 */ /* 0x080fe20000040015 */
[----:B------:R-:W-:Y:S02]  /*19810*/  LOP3.LUT R6, R3, 0x64006400, RZ, 0xfc, !PT ;  /* 0x6400640003067812 */ /* 0x000fe400078efcff */
[----:B------:R-:W-:Y:S01]  /*19820*/  LOP3.LUT R43, R43, 0x64006400, RZ, 0xfc, !PT ;  /* 0x640064002b2b7812 */ /* 0x000fe200078efcff */
[----:B------:R-:W-:Y:S01]  /*19830*/  HADD2 R39, R29.H0_H0, R39.H0_H0 ;  /* 0x200000271d277230 */ /* 0x000fe20000000800 */
[----:B------:R-:W-:Y:S01]  /*19840*/  LOP3.LUT R31, R31, 0x64006400, RZ, 0xfc, !PT ;  /* 0x640064001f1f7812 */ /* 0x000fe200078efcff */
[----:B------:R-:W-:Y:S01]  /*19850*/  HFMA2 R11, R6, R21.H0_H0, -72, -72 ;  /* 0xd480d480060b7431 */ /* 0x000fe20000040015 */
[----:B------:R-:W-:-:S02]  /*19860*/  F2FP.F16.F32.PACK_AB R64, RZ, R64 ;  /* 0x00000040ff40723e */ /* 0x000fc400000000ff */
[----:B------:R-:W-:Y:S02]  /*19870*/  F2FP.F16.F32.PACK_AB R65, RZ, R65 ;  /* 0x00000041ff41723e */ /* 0x000fe400000000ff */
[----:B------:R-:W-:Y:S01]  /*19880*/  F2FP.F16.F32.PACK_AB R66, RZ, R66 ;  /* 0x00000042ff42723e */ /* 0x000fe200000000ff */
[----:B------:R-:W-:Y:S01]  /*19890*/  HADD2 R40, R64.H0_H0, R40.H0_H0 ;  /* 0x2000002840287230 */ /* 0x000fe20000000800 */
[----:B------:R-:W-:Y:S01]  /*198a0*/  F2FP.F16.F32.PACK_AB R71, RZ, R71 ;  /* 0x00000047ff47723e */ /* 0x000fe200000000ff */
[----:B------:R-:W-:Y:S01]  /*198b0*/  HADD2 R37, R65.H0_H0, R37.H0_H0 ;  /* 0x2000002541257230 */ /* 0x000fe20000000800 */
[----:B------:R-:W-:Y:S01]  /*198c0*/  LOP3.LUT R48, R9, 0x64006400, RZ, 0xfc, !PT ;  /* 0x6400640009307812 */ /* 0x000fe200078efcff */
[-C--:B------:R-:W-:Y:S01]  /*198d0*/  HFMA2 R9, R8, R21.reuse.H0_H0, -72, -72 ;  /* 0xd480d48008097431 */ /* 0x080fe20000040015 */
[----:B------:R-:W-:Y:S01]  /*198e0*/  LOP3.LUT R0, R0, 0x64006400, RZ, 0xfc, !PT ;  /* 0x6400640000007812 */ /* 0x000fe200078efcff */
[-C--:B------:R-:W-:Y:S01]  /*198f0*/  HFMA2 R8, R46, R21.reuse.H0_H0, -72, -72 ;  /* 0xd480d4802e087431 */ /* 0x080fe20000040015 */
[----:B------:R-:W-:Y:S01]  /*19900*/  LOP3.LUT R3, R45, 0x64006400, RZ, 0xfc, !PT ;  /* 0x640064002d037812 */ /* 0x000fe200078efcff */
[----:B------:R-:W-:Y:S01]  /*19910*/  HADD2 R45, R30, -1032, -1032 ;  /* 0xe408e4081e2d7430 */ /* 0x000fe20000000000 */
[----:B------:R-:W-:Y:S01]  /*19920*/  LOP3.LUT R4, R4, 0x64006400, RZ, 0xfc, !PT ;  /* 0x6400640004047812 */ /* 0x000fe200078efcff */
[----:B------:R-:W-:Y:S01]  /*19930*/  HADD2 R30, R31, -1032, -1032 ;  /* 0xe408e4081f1e7430 */ /* 0x000fe20000000000 */
[----:B------:R-:W-:Y:S01]  /*19940*/  LOP3.LUT R2, R44, 0x64006400, RZ, 0xfc, !PT ;  /* 0x640064002c027812 */ /* 0x000fe200078efcff */
[----:B------:R-:W-:Y:S01]  /*19950*/  HADD2 R44, R43, -1032, -1032 ;  /* 0xe408e4082b2c7430 */ /* 0x000fe20000000000 */
[----:B------:R-:W-:Y:S01]  /*19960*/  LOP3.LUT R28, R47, 0x64006400, RZ, 0xfc, !PT ;  /* 0x640064002f1c7812 */ /* 0x000fe200078efcff */
[----:B------:R-:W-:Y:S01]  /*19970*/  HADD2 R42, R66.H0_H0, R42.H0_H0 ;  /* 0x2000002a422a7230 */ /* 0x000fe20000000800 */
[----:B------:R-:W-:Y:S01]  /*19980*/  F2FP.F16.F32.PACK_AB R26, RZ, R26 ;  /* 0x0000001aff1a723e */ /* 0x000fe200000000ff */
[----:B------:R-:W-:Y:S01]  /*19990*/  HADD2 R41, R71.H0_H0, R41.H0_H0 ;  /* 0x2000002947297230 */ /* 0x000fe20000000800 */
[----:B------:R-:W-:Y:S01]  /*199a0*/  F2FP.F16.F32.PACK_AB R27, RZ, R27 ;  /* 0x0000001bff1b723e */ /* 0x000fe200000000ff */
[----:B------:R-:W-:-:S02]  /*199b0*/  HFMA2 R21, R48, R21.H0_H0, -72, -72 ;  /* 0xd480d48030157431 */ /* 0x000fc40000040015 */
[----:B------:R-:W-:Y:S02]  /*199c0*/  HADD2 R46, R0, -1032, -1032 ;  /* 0xe408e408002e7430 */ /* 0x000fe40000000000 */
[----:B------:R-:W-:Y:S02]  /*199d0*/  HADD2 R43, R3, -1032, -1032 ;  /* 0xe408e408032b7430 */ /* 0x000fe40000000000 */
[----:B------:R-:W-:Y:S02]  /*199e0*/  HADD2 R29, R4, -1032, -1032 ;  /* 0xe408e408041d7430 */ /* 0x000fe40000000000 */
[----:B------:R-:W-:Y:S02]  /*199f0*/  HADD2 R31, R2, -1032, -1032 ;  /* 0xe408e408021f7430 */ /* 0x000fe40000000000 */
[----:B------:R-:W-:Y:S01]  /*19a00*/  HADD2 R28, R28, -1032, -1032 ;  /* 0xe408e4081c1c7430 */ /* 0x000fe20000000000 */
[----:B------:R-:W-:Y:S06]  /*19a10*/  @!P0 BRA `(.L_x_1867) ;  /* 0x0000000400588947 */ /* 0x000fec0003800000 */
[----:B------:R-:W0:Y:S01]  /*19a20*/  LDS.64 R48, [UR5+0x30] ;  /* 0x00003005ff307984 */ /* 0x000e220008000a00 */
[--C-:B------:R-:W-:Y:S02]  /*19a30*/  HADD2.F32 R0, -RZ, R46.reuse.H0_H0 ;  /* 0x2000002eff007230 */ /* 0x100fe40000004100 */
[----:B------:R-:W-:Y:S01]  /*19a40*/  HADD2.F32 R47, -RZ, R46.H1_H1 ;  /* 0x3000002eff2f7230 */ /* 0x000fe20000004100 */
[----:B------:R-:W1:Y:S01]  /*19a50*/  LDS.64 R6, [UR5+0x38] ;  /* 0x00003805ff067984 */ /* 0x000e620008000a00 */
[----:B------:R-:W-:Y:S02]  /*19a60*/  HADD2.F32 R52, -RZ, R45.H0_H0 ;  /* 0x2000002dff347230 */ /* 0x000fe40000004100 */
[----:B------:R-:W-:Y:S02]  /*19a70*/  HADD2.F32 R2, -RZ, R44.H0_H0 ;  /* 0x2000002cff027230 */ /* 0x000fe40000004100 */
[----:B------:R-:W-:Y:S02]  /*19a80*/  HADD2.F32 R4, -RZ, R43.H0_H0 ;  /* 0x2000002bff047230 */ /* 0x000fe40000004100 */
[----:B------:R-:W-:-:S02]  /*19a90*/  HADD2.F32 R51, -RZ, R45.H1_H1 ;  /* 0x3000002dff337230 */ /* 0x000fc40000004100 */
[----:B------:R-:W-:Y:S02]  /*19aa0*/  HADD2.F32 R55, -RZ, R43.H1_H1 ;  /* 0x3000002bff377230 */ /* 0x000fe40000004100 */
[--C-:B0-----:R-:W-:Y:S02]  /*19ab0*/  HADD2.F32 R3, -RZ, R48.reuse.H0_H0 ;  /* 0x20000030ff037230 */ /* 0x101fe40000004100 */
[----:B------:R-:W-:Y:S02]  /*19ac0*/  HADD2.F32 R48, -RZ, R48.H1_H1 ;  /* 0x30000030ff307230 */ /* 0x000fe40000004100 */
[----:B------:R-:W-:Y:S02]  /*19ad0*/  HADD2.F32 R50, -RZ, R49.H0_H0 ;  /* 0x20000031ff327230 */ /* 0x000fe40000004100 */
[----:B------:R-:W-:Y:S01]  /*19ae0*/  FFMA.FTZ R0, R0, R3, RZ ;  /* 0x0000000300007223 */ /* 0x000fe200000100ff */
[C---:B------:R-:W-:Y:S01]  /*19af0*/  FFMA.FTZ R53, R3.reuse, R52, RZ ;  /* 0x0000003403357223 */ /* 0x040fe200000100ff */
[C---:B------:R-:W-:Y:S01]  /*19b00*/  FFMA.FTZ R52, R3.reuse, R2, RZ ;  /* 0x0000000203347223 */ /* 0x040fe200000100ff */
[----:B------:R-:W-:Y:S01]  /*19b10*/  FFMA.FTZ R4, R3, R4, RZ ;  /* 0x0000000403047223 */ /* 0x000fe200000100ff */
        /* <DEDUP_REMOVED lines=11> */
[----:B------:R-:W-:Y:S02]  /*19bd0*/  HADD2.F32 R0, -RZ, R25.H1_H1 ;  /* 0x30000019ff007230 */ /* 0x000fe40000004100 */
[----:B------:R-:W-:Y:S01]  /*19be0*/  FFMA.FTZ R47, R50, R48, R47 ;  /* 0x00000030322f7223 */ /* 0x000fe2000001002f */
[----:B------:R-:W-:Y:S02]  /*19bf0*/  HADD2.F32 R2, -RZ, R24.H1_H1 ;  /* 0x30000018ff027230 */ /* 0x000fe40000004100 */
[----:B------:R-:W-:Y:S02]  /*19c00*/  HADD2.F32 R52, -RZ, R8.H0_H0 ;  /* 0x20000008ff347230 */ /* 0x000fe40000004100 */
[----:B------:R-:W-:Y:S01]  /*19c10*/  FFMA.FTZ R0, R0, R49, R3 ;  /* 0x0000003100007223 */ /* 0x000fe20000010003 */
[----:B------:R-:W-:Y:S02]  /*19c20*/  HADD2.F32 R48, -RZ, R9.H1_H1 ;  /* 0x30000009ff307230 */ /* 0x000fe40000004100 */
[----:B------:R-:W-:Y:S01]  /*19c30*/  FFMA.FTZ R51, R49, R2, R4 ;  /* 0x0000000231337223 */ /* 0x000fe20000010004 */
[----:B------:R-:W-:-:S02]  /*19c40*/  HADD2.F32 R3, -RZ, R29.H0_H0 ;  /* 0x2000001dff037230 */ /* 0x000fc40000004100 */
[----:B------:R-:W-:Y:S01]  /*19c50*/  FFMA.FTZ R55, R50, R52, R55 ;  /* 0x0000003432377223 */ /* 0x000fe20000010037 */
        /* <DEDUP_REMOVED lines=50> */
.L_x_1867:
        /* <DEDUP_REMOVED lines=87> */
.L_x_1868:
        /* <DEDUP_REMOVED lines=87> */
.L_x_1869:
[----:B------:R-:W-:Y:S02]  /*1aa60*/  HADD2 R26, R26.H0_H0, R12.H0_H0 ;  /* 0x2000000c1a1a7230 */ /* 0x000fe40000000800 */
[----:B------:R-:W-:Y:S01]  /*1aa70*/  HADD2 R27, R27.H0_H0, R36.H0_H0 ;  /* 0x200000241b1b7230 */ /* 0x000fe20000000800 */
[----:B------:R-:W-:Y:S06]  /*1aa80*/  @!P3 BRA `(.L_x_1870) ;  /* 0x000000040058b947 */ /* 0x000fec0003800000 */
        /* <DEDUP_REMOVED lines=86> */
.L_x_1870:
[----:B------:R-:W0:Y:S01]  /*1aff0*/  LDS.64 R2, [UR5+0x230] ;  /* 0x00023005ff027984 */ /* 0x000e220008000a00 */
[--C-:B------:R-:W-:Y:S01]  /*1b000*/  HADD2.F32 R0, -RZ, R46.reuse.H0_H0 ;  /* 0x2000002eff007230 */ /* 0x100fe20000004100 */
[----:B------:R-:W-:Y:S01]  /*1b010*/  IADD3 R96, R96, 0x20, RZ ;  /* 0x0000002060607810 */ /* 0x000fe20007ffe0ff */
[--C-:B------:R-:W-:Y:S01]  /*1b020*/  HADD2.F32 R4, -RZ, R43.reuse.H0_H0 ;  /* 0x2000002bff047230 */ /* 0x100fe20000004100 */
[----:B------:R-:W1:Y:S01]  /*1b030*/  LDS.64 R6, [UR5+0x238] ;  /* 0x00023805ff067984 */ /* 0x000e620008000a00 */
[----:B------:R-:W-:Y:S01]  /*1b040*/  HADD2.F32 R46, -RZ, R46.H1_H1 ;  /* 0x3000002eff2e7230 */ /* 0x000fe20000004100 */
[C---:B------:R-:W-:Y:S01]  /*1b050*/  ISETP.GE.AND P0, PT, R96.reuse, UR6, PT ;  /* 0x0000000660007c0c */ /* 0x040fe2000bf06270 */
[----:B------:R-:W-:Y:S01]  /*1b060*/  HADD2.F32 R43, -RZ, R43.H1_H1 ;  /* 0x3000002bff2b7230 */ /* 0x000fe20000004100 */
[----:B------:R-:W-:Y:S01]  /*1b070*/  ISETP.LT.AND P1, PT, R96, R101, PT ;  /* 0x000000656000720c */ /* 0x000fe20003f21270 */
[----:B------:R-:W-:Y:S01]  /*1b080*/  HADD2.F32 R50, -RZ, R8.H0_H0 ;  /* 0x20000008ff327230 */ /* 0x000fe20000004100 */
[----:B------:R-:W-:-:S02]  /*1b090*/  PRMT R40, R40, 0x5410, R37 ;  /* 0x0000541028287816 */ /* 0x000fc40000000025 */
        /* <DEDUP_REMOVED lines=8> */
[-C--:B------:R-:W-:Y:S01]  /*1b120*/  FFMA.FTZ R48, R4, R47.reuse, RZ ;  /* 0x0000002f04307223 */ /* 0x080fe200000100ff */
[----:B------:R-:W-:Y:S02]  /*1b130*/  HADD2.F32 R2, -RZ, R45.H0_H0 ;  /* 0x2000002dff027230 */ /* 0x000fe40000004100 */
[-C--:B------:R-:W-:Y:S01]  /*1b140*/  FFMA.FTZ R51, R46, R12.reuse, R49 ;  /* 0x0000000c2e337223 */ /* 0x080fe20000010031 */
[----:B------:R-:W-:Y:S02]  /*1b150*/  HADD2.F32 R3, -RZ, R44.H0_H0 ;  /* 0x2000002cff037230 */ /* 0x000fe40000004100 */
[----:B------:R-:W-:Y:S01]  /*1b160*/  FFMA.FTZ R59, R43, R12, R48 ;  /* 0x0000000c2b3b7223 */ /* 0x000fe20000010030 */
[--C-:B------:R-:W-:Y:S02]  /*1b170*/  HADD2.F32 R49, -RZ, R9.reuse.H0_H0 ;  /* 0x20000009ff317230 */ /* 0x100fe40000004100 */
[----:B------:R-:W-:Y:S01]  /*1b180*/  FFMA.FTZ R36, R2, R47, RZ ;  /* 0x0000002f02247223 */ /* 0x000fe200000100ff */
[----:B------:R-:W-:-:S02]  /*1b190*/  HADD2.F32 R48, -RZ, R9.H1_H1 ;  /* 0x30000009ff307230 */ /* 0x000fc40000004100 */
[----:B------:R-:W-:Y:S01]  /*1b1a0*/  FFMA.FTZ R57, R3, R47, RZ ;  /* 0x0000002f03397223 */ /* 0x000fe200000100ff */
[----:B------:R-:W-:Y:S02]  /*1b1b0*/  HADD2.F32 R47, -RZ, R8.H1_H1 ;  /* 0x30000008ff2f7230 */ /* 0x000fe40000004100 */
[----:B------:R-:W-:Y:S01]  /*1b1c0*/  HADD2.F32 R44, -RZ, R44.H1_H1 ;  /* 0x3000002cff2c7230 */ /* 0x000fe20000004100 */
[----:B------:R-:W0:Y:S01]  /*1b1d0*/  LDS.64 R8, [UR5+0x2b0] ;  /* 0x0002b005ff087984 */ /* 0x000e220008000a00 */
[----:B------:R-:W-:Y:S02]  /*1b1e0*/  HADD2.F32 R45, -RZ, R45.H1_H1 ;  /* 0x3000002dff2d7230 */ /* 0x000fe40000004100 */
[--C-:B-1----:R-:W-:Y:S02]  /*1b1f0*/  HADD2.F32 R63, -RZ, R7.reuse.H0_H0 ;  /* 0x20000007ff3f7230 */ /* 0x102fe40000004100 */
[----:B------:R-:W-:Y:S01]  /*1b200*/  FFMA.FTZ R56, R44, R12, R57 ;  /* 0x0000000c2c387223 */ /* 0x000fe20000010039 */
[----:B------:R-:W-:-:S02]  /*1b210*/  HADD2.F32 R62, -RZ, R7.H1_H1 ;  /* 0x30000007ff3e7230 */ /* 0x000fc40000004100 */
[----:B------:R-:W-:Y:S01]  /*1b220*/  FFMA.FTZ R55, R45, R12, R36 ;  /* 0x0000000c2d377223 */ /* 0x000fe20000010024 */
[----:B------:R-:W-:Y:S02]  /*1b230*/  HADD2.F32 R12, -RZ, R25.H0_H0 ;  /* 0x20000019ff0c7230 */ /* 0x000fe40000004100 */
[-C--:B------:R-:W-:Y:S01]  /*1b240*/  FFMA.FTZ R57, R49, R53.reuse, R56 ;  /* 0x0000003531397223 */ /* 0x080fe20000010038 */
[----:B------:R-:W-:Y:S01]  /*1b250*/  FFMA.FTZ R56, R50, R53, R59 ;  /* 0x0000003532387223 */ /* 0x000fe2000001003b */
[----:B------:R-:W-:Y:S02]  /*1b260*/  HADD2.F32 R36, -RZ, R24.H0_H0 ;  /* 0x20000018ff247230 */ /* 0x000fe40000004100 */
[--C-:B------:R-:W-:Y:S02]  /*1b270*/  HADD2.F32 R59, -RZ, R6.reuse.H1_H1 ;  /* 0x30000006ff3b7230 */ /* 0x100fe40000004100 */
[----:B------:R-:W-:Y:S01]  /*1b280*/  FFMA.FTZ R60, R47, R52, R56 ;  /* 0x000000342f3c7223 */ /* 0x000fe20000010038 */
[----:B------:R-:W-:-:S02]  /*1b290*/  HADD2.F32 R56, -RZ, R6.H0_H0 ;  /* 0x20000006ff387230 */ /* 0x000fc40000004100 */
[-C--:B------:R-:W-:Y:S01]  /*1b2a0*/  FFMA.FTZ R54, R12, R53.reuse, R51 ;  /* 0x000000350c367223 */ /* 0x080fe20000010033 */
[----:B------:R-:W-:Y:S01]  /*1b2b0*/  HADD2.F32 R25, -RZ, R25.H1_H1 ;  /* 0x30000019ff197230 */ /* 0x000fe20000004100 */
[----:B------:R-:W1:Y:S01]  /*1b2c0*/  LDS.64 R6, [UR5+0x2b8] ;  /* 0x0002b805ff067984 */ /* 0x000e620008000a00 */
[----:B------:R-:W-:Y:S02]  /*1b2d0*/  HADD2.F32 R24, -RZ, R24.H1_H1 ;  /* 0x30000018ff187230 */ /* 0x000fe40000004100 */
[----:B------:R-:W-:Y:S01]  /*1b2e0*/  FFMA.FTZ R51, R36, R53, R55 ;  /* 0x0000003524337223 */ /* 0x000fe20000010037 */
[-C--:B------:R-:W-:Y:S01]  /*1b2f0*/  FFMA.FTZ R57, R48, R52.reuse, R57 ;  /* 0x0000003430397223 */ /* 0x080fe20000010039 */
[-C--:B------:R-:W-:Y:S01]  /*1b300*/  FFMA.FTZ R55, R25, R52.reuse, R54 ;  /* 0x0000003419377223 */ /* 0x080fe20000010036 */
[----:B------:R-:W-:Y:S02]  /*1b310*/  HADD2.F32 R53, -RZ, R30.H0_H0 ;  /* 0x2000001eff357230 */ /* 0x000fe40000004100 */
[----:B------:R-:W-:Y:S01]  /*1b320*/  FFMA.FTZ R58, R24, R52, R51 ;  /* 0x00000034183a7223 */ /* 0x000fe20000010033 */
[----:B------:R-:W-:Y:S01]  /*1b330*/  HADD2.F32 R52, -RZ, R31.H0_H0 ;  /* 0x2000001fff347230 */ /* 0x000fe20000004100 */
[----:B------:R-:W-:Y:S01]  /*1b340*/  UMOV UR5, UR4 ;  /* 0x0000000400057c82 */ /* 0x000fe20008000000 */
        /* <DEDUP_REMOVED lines=28> */
[--C-:B0-----:R-:W-:Y:S02]  /*1b510*/  HADD2.F32 R63, -RZ, R8.reuse.H0_H0 ;  /* 0x20000008ff3f7230 */ /* 0x101fe40000004100 */
[-C--:B------:R-:W-:Y:S01]  /*1b520*/  FFMA.FTZ R64, R5, R62.reuse, R64 ;  /* 0x0000003e05407223 */ /* 0x080fe20000010040 */
[----:B------:R-:W-:Y:S02]  /*1b530*/  HADD2.F32 R8, -RZ, R8.H1_H1 ;  /* 0x30000008ff087230 */ /* 0x000fe40000004100 */
[----:B------:R-:W-:Y:S01]  /*1b540*/  FFMA.FTZ R59, R21, R62, R66 ;  /* 0x0000003e153b7223 */ /* 0x000fe20000010042 */
        /* <DEDUP_REMOVED lines=64> */
.L_x_1854:
[----:B------:R-:W-:Y:S01]  /*1b950*/  ISETP.GE.AND P0, PT, R96, R101, PT ;  /* 0x000000656000720c */ /* 0x000fe20003f06270 */
[----:B------:R-:W-:-:S03]  /*1b960*/  ULDC UR5, c[0x0][0x268] ;  /* 0x00009a0000057ab9 */ /* 0x000fc60000000800 */
[----:B------:R-:W-:Y:S01]  /*1b970*/  ISETP.GE.OR P0, PT, R96, UR5, P0 ;  /* 0x0000000560007c0c */ /* 0x000fe20008706670 */
[----:B------:R-:W-:-:S12]  /*1b980*/  ULDC UR5, c[0x0][0x268] ;  /* 0x00009a0000057ab9 */ /* 0x000fd80000000800 */
[----:B------:R-:W-:Y:S05]  /*1b990*/  @P0 BRA `(.L_x_1872) ;  /* 0x0000002c00780947 */ /* 0x000fea0003800000 */
.L_x_1877:
        /* <DEDUP_REMOVED lines=12> */
[----:B------:R-:W5:Y:S04]  /*1ba60*/  LDG.E.128.CONSTANT R4, desc[UR8][R52.64] ;  /* 0x0000000834047981 */ /* 0x000f68000c1e9d00 */
[----:B------:R0:W4:Y:S01]  /*1ba70*/  @!P0 LDG.E.U16.CONSTANT R3, desc[UR8][R2.64] ;  /* 0x0000000802038981 */ /* 0x000122000c1e9500 */
[----:B------:R-:W-:Y:S01]  /*1ba80*/  HFMA2.MMA R8, -RZ, RZ, 0, 0.015625 ;  /* 0x00002400ff087435 */ /* 0x000fe200000001ff */
[----:B------:R-:W-:-:S09]  /*1ba90*/  MOV R0, 0x3000 ;  /* 0x0000300000007802 */ /* 0x000fd20000000f00 */
[----:B------:R-:W-:Y:S02]  /*1baa0*/  PRMT R0, R8, 0x5410, R0 ;  /* 0x0000541008007816 */ /* 0x000fe40000000000 */
[----:B------:R-:W-:Y:S02]  /*1bab0*/  ISETP.NE.AND P1, PT, R99, RZ, PT ;  /* 0x000000ff6300720c */ /* 0x000fe40003f25270 */
[----:B------:R-:W-:Y:S02]  /*1bac0*/  ISETP.NE.AND P2, PT, R97, RZ, PT ;  /* 0x000000ff6100720c */ /* 0x000fe40003f45270 */
[----:B------:R-:W-:Y:S02]  /*1bad0*/  ISETP.NE.AND P3, PT, R95, RZ, PT ;  /* 0x000000ff5f00720c */ /* 0x000fe40003f65270 */
[----:B--2---:R-:W-:Y:S02]  /*1bae0*/  @!P0 PRMT R91, R32, 0x7610, R91 ;  /* 0x00007610205b8816 */ /* 0x004fe4000000005b */
[----:B------:R-:W-:-:S02]  /*1baf0*/  @!P0 PRMT R89, R89, 0x7610, R32 ;  /* 0x0000761059598816 */ /* 0x000fc40000000020 */
[----:B---3--:R-:W-:Y:S02]  /*1bb00*/  SHF.R.U32.HI R22, RZ, 0xe, R29 ;  /* 0x0000000eff167819 */ /* 0x008fe4000001161d */
[C---:B-----5:R-:W-:Y:S02]  /*1bb10*/  LOP3.LUT R59, R4.reuse, 0x70007, RZ, 0xc0, !PT ;  /* 0x00070007043b7812 */ /* 0x060fe400078ec0ff */
[----:B0-----:R-:W-:Y:S02]  /*1bb20*/  LOP3.LUT R2, R4, 0x380038, RZ, 0xc0, !PT ;  /* 0x0038003804027812 */ /* 0x001fe400078ec0ff */
[--C-:B------:R-:W-:Y:S02]  /*1bb30*/  SHF.R.U32.HI R53, RZ, 0x6, R4.reuse ;  /* 0x00000006ff357819 */ /* 0x100fe40000011604 */
[----:B------:R-:W-:Y:S02]  /*1bb40*/  SHF.R.U32.HI R21, RZ, 0xf, R5 ;  /* 0x0000000fff157819 */ /* 0x000fe40000011605 */
[----:B------:R-:W-:-:S02]  /*1bb50*/  SHF.R.U32.HI R4, RZ, 0xf, R4 ;  /* 0x0000000fff047819 */ /* 0x000fc40000011604 */
[C---:B------:R-:W-:Y:S02]  /*1bb60*/  LOP3.LUT R65, R7.reuse, 0x70007, RZ, 0xc0, !PT ;  /* 0x0007000707417812 */ /* 0x040fe400078ec0ff */
[----:B------:R-:W-:Y:S02]  /*1bb70*/  LOP3.LUT R43, R7, 0x380038, RZ, 0xc0, !PT ;  /* 0x00380038072b7812 */ /* 0x000fe400078ec0ff */
[--C-:B------:R-:W-:Y:S02]  /*1bb80*/  SHF.R.U32.HI R63, RZ, 0x6, R7.reuse ;  /* 0x00000006ff3f7819 */ /* 0x100fe40000011607 */
[----:B------:R-:W-:Y:S02]  /*1bb90*/  SHF.R.U32.HI R32, RZ, 0xf, R7 ;  /* 0x0000000fff207819 */ /* 0x000fe40000011607 */
[----:B------:R-:W-:Y:S02]  /*1bba0*/  LOP3.LUT R21, R21, 0x10001, RZ, 0xc0, !PT ;  /* 0x0001000115157812 */ /* 0x000fe400078ec0ff */
[----:B------:R-:W-:-:S02]  /*1bbb0*/  SHF.R.U32.HI R7, RZ, 0xe, R28 ;  /* 0x0000000eff077819 */ /* 0x000fc4000001161c */
[----:B------:R-:W-:Y:S02]  /*1bbc0*/  LOP3.LUT R4, R4, 0x10001, RZ, 0xc0, !PT ;  /* 0x0001000104047812 */ /* 0x000fe400078ec0ff */
[C---:B------:R-:W-:Y:S02]  /*1bbd0*/  LOP3.LUT R60, R5.reuse, 0x70007, RZ, 0xc0, !PT ;  /* 0x00070007053c7812 */ /* 0x040fe400078ec0ff */
[----:B------:R-:W-:Y:S02]  /*1bbe0*/  LOP3.LUT R8, R5, 0x380038, RZ, 0xc0, !PT ;  /* 0x0038003805087812 */ /* 0x000fe400078ec0ff */
[----:B------:R-:W-:Y:S02]  /*1bbf0*/  SHF.R.U32.HI R55, RZ, 0x6, R5 ;  /* 0x00000006ff377819 */ /* 0x000fe40000011605 */
[----:B------:R-:W-:Y:S02]  /*1bc00*/  LOP3.LUT R48, R21, 0x20002, R22, 0xf8, !PT ;  /* 0x0002000215307812 */ /* 0x000fe400078ef816 */
[----:B------:R-:W-:-:S02]  /*1bc10*/  LOP3.LUT R5, R6, 0x380038, RZ, 0xc0, !PT ;  /* 0x0038003806057812 */ /* 0x000fc400078ec0ff */
[----:B------:R-:W-:Y:S02]  /*1bc20*/  LOP3.LUT R7, R4, 0x20002, R7, 0xf8, !PT ;  /* 0x0002000204077812 */ /* 0x000fe400078ef807 */
[----:B----4-:R-:W-:Y:S02]  /*1bc30*/  SHF.R.U32.HI R22, RZ, 0xd, R24 ;  /* 0x0000000dff167819 */ /* 0x010fe40000011618 */
[--C-:B------:R-:W-:Y:S02]  /*1bc40*/  SHF.R.U32.HI R56, RZ, 0x6, R6.reuse ;  /* 0x00000006ff387819 */ /* 0x100fe40000011606 */
[----:B------:R-:W-:Y:S02]  /*1bc50*/  SHF.R.U32.HI R23, RZ, 0xf, R6 ;  /* 0x0000000fff177819 */ /* 0x000fe40000011606 */
[----:B------:R-:W-:Y:S02]  /*1bc60*/  LOP3.LUT R22, R7, 0x40004, R22, 0xf8, !PT ;  /* 0x0004000407167812 */ /* 0x000fe400078ef816 */
[----:B------:R-:W-:-:S02]  /*1bc70*/  LOP3.LUT R79, R5, 0x64006400, RZ, 0xfc, !PT ;  /* 0x64006400054f7812 */ /* 0x000fc400078efcff */
[----:B------:R-:W-:Y:S02]  /*1bc80*/  LOP3.LUT R87, R2, 0x64006400, RZ, 0xfc, !PT ;  /* 0x6400640002577812 */ /* 0x000fe400078efcff */
[----:B------:R-:W-:Y:S02]  /*1bc90*/  LOP3.LUT R5, R55, 0x380038, RZ, 0xc0, !PT ;  /* 0x0038003837057812 */ /* 0x000fe400078ec0ff */
[----:B------:R-:W-:Y:S02]  /*1bca0*/  LOP3.LUT R7, R56, 0x380038, RZ, 0xc0, !PT ;  /* 0x0038003838077812 */ /* 0x000fe400078ec0ff */
[C---:B------:R-:W-:Y:S02]  /*1bcb0*/  LOP3.LUT R40, R30.reuse, 0x70007, RZ, 0xc0, !PT ;  /* 0x000700071e287812 */ /* 0x040fe400078ec0ff */
[----:B------:R-:W-:Y:S02]  /*1bcc0*/  LOP3.LUT R42, R30, 0x380038, RZ, 0xc0, !PT ;  /* 0x003800381e2a7812 */ /* 0x000fe400078ec0ff */
[----:B------:R-:W-:-:S02]  /*1bcd0*/  SHF.R.U32.HI R36, RZ, 0x6, R30 ;  /* 0x00000006ff247819 */ /* 0x000fc4000001161e */
[C---:B------:R-:W-:Y:S02]  /*1bce0*/  LOP3.LUT R54, R31.reuse, 0x70007, RZ, 0xc0, !PT ;  /* 0x000700071f367812 */ /* 0x040fe400078ec0ff */
[----:B------:R-:W-:Y:S02]  /*1bcf0*/  LOP3.LUT R45, R31, 0x380038, RZ, 0xc0, !PT ;  /* 0x003800381f2d7812 */ /* 0x000fe400078ec0ff */
[----:B------:R-:W-:Y:S02]  /*1bd00*/  SHF.R.U32.HI R39, RZ, 0x6, R31 ;  /* 0x00000006ff277819 */ /* 0x000fe4000001161f */
[----:B------:R-:W-:Y:S02]  /*1bd10*/  LOP3.LUT R2, R53, 0x380038, RZ, 0xc0, !PT ;  /* 0x0038003835027812 */ /* 0x000fe400078ec0ff */
[----:B------:R-:W-:Y:S02]  /*1bd20*/  SHF.R.U32.HI R35, RZ, 0x6, R28 ;  /* 0x00000006ff237819 */ /* 0x000fe4000001161c */
[----:B------:R-:W-:-:S02]  /*1bd30*/  SHF.R.U32.HI R30, RZ, 0xe, R30 ;  /* 0x0000000eff1e7819 */ /* 0x000fc4000001161e */
[----:B------:R-:W-:Y:S02]  /*1bd40*/  SHF.R.U32.HI R31, RZ, 0xe, R31 ;  /* 0x0000000eff1f7819 */ /* 0x000fe4000001161f */
[----:B------:R-:W-:Y:S02]  /*1bd50*/  LOP3.LUT R23, R23, 0x10001, RZ, 0xc0, !PT ;  /* 0x0001000117177812 */ /* 0x000fe400078ec0ff */
[----:B------:R-:W-:Y:S02]  /*1bd60*/  LOP3.LUT R32, R32, 0x10001, RZ, 0xc0, !PT ;  /* 0x0001000120207812 */ /* 0x000fe400078ec0ff */
[----:B------:R-:W-:Y:S02]  /*1bd70*/  LOP3.LUT R43, R43, 0x64006400, RZ, 0xfc, !PT ;  /* 0x640064002b2b7812 */ /* 0x000fe400078efcff */
[----:B------:R-:W-:Y:S02]  /*1bd80*/  @!P0 IADD3 R93, R3, R96, RZ ;  /* 0x00000060035d8210 */ /* 0x000fe40007ffe0ff */
[----:B------:R-:W-:-:S02]  /*1bd90*/  @!P0 PRMT R90, R33, 0x7610, R90 ;  /* 0x00007610215a8816 */ /* 0x000fc4000000005a */
[----:B------:R-:W-:Y:S02]  /*1bda0*/  @!P0 PRMT R89, R33, 0x7632, R89 ;  /* 0x0000763221598816 */ /* 0x000fe40000000059 */
[----:B------:R-:W-:Y:S02]  /*1bdb0*/  LOP3.LUT R61, R6, 0x70007, RZ, 0xc0, !PT ;  /* 0x00070007063d7812 */ /* 0x000fe400078ec0ff */
[----:B------:R-:W-:Y:S02]  /*1bdc0*/  LOP3.LUT R83, R8, 0x64006400, RZ, 0xfc, !PT ;  /* 0x6400640008537812 */ /* 0x000fe400078efcff */
[----:B------:R-:W-:Y:S02]  /*1bdd0*/  LOP3.LUT R5, R5, 0x64006400, RZ, 0xfc, !PT ;  /* 0x6400640005057812 */ /* 0x000fe400078efcff */
[----:B------:R-:W-:Y:S02]  /*1bde0*/  LOP3.LUT R7, R7, 0x64006400, RZ, 0xfc, !PT ;  /* 0x6400640007077812 */ /* 0x000fe400078efcff */
[----:B------:R-:W-:-:S02]  /*1bdf0*/  LOP3.LUT R3, R28, 0x380038, RZ, 0xc0, !PT ;  /* 0x003800381c037812 */ /* 0x000fc400078ec0ff */
[C---:B------:R-:W-:Y:S02]  /*1be00*/  LOP3.LUT R37, R29.reuse, 0x70007, RZ, 0xc0, !PT ;  /* 0x000700071d257812 */ /* 0x040fe400078ec0ff */
[----:B------:R-:W-:Y:S02]  /*1be10*/  LOP3.LUT R6, R29, 0x380038, RZ, 0xc0, !PT ;  /* 0x003800381d067812 */ /* 0x000fe400078ec0ff */
[----:B------:R-:W-:Y:S02]  /*1be20*/  SHF.R.U32.HI R33, RZ, 0x6, R29 ;  /* 0x00000006ff217819 */ /* 0x000fe4000001161d */
[----:B------:R-:W-:Y:S02]  /*1be30*/  LOP3.LUT R8, R63, 0x380038, RZ, 0xc0, !PT ;  /* 0x003800383f087812 */ /* 0x000fe400078ec0ff */
[----:B------:R-:W-:Y:S02]  /*1be40*/  LOP3.LUT R85, R2, 0x64006400, RZ, 0xfc, !PT ;  /* 0x6400640002557812 */ /* 0x000fe400078efcff */
[----:B------:R-:W-:-:S02]  /*1be50*/  LOP3.LUT R38, R28, 0x70007, RZ, 0xc0, !PT ;  /* 0x000700071c267812 */ /* 0x000fc400078ec0ff */
[----:B------:R-:W-:Y:S02]  /*1be60*/  LOP3.LUT R47, R23, 0x20002, R30, 0xf8, !PT ;  /* 0x00020002172f7812 */ /* 0x000fe400078ef81e */
[----:B------:R-:W-:Y:S02]  /*1be70*/  LOP3.LUT R50, R32, 0x20002, R31, 0xf8, !PT ;  /* 0x0002000220327812 */ /* 0x000fe400078ef81f */
[C---:B------:R-:W-:Y:S02]  /*1be80*/  LOP3.LUT R29, R24.reuse, 0x70007, RZ, 0xc0, !PT ;  /* 0x00070007181d7812 */ /* 0x040fe400078ec0ff */
[----:B------:R-:W-:Y:S02]  /*1be90*/  LOP3.LUT R4, R24, 0x380038, RZ, 0xc0, !PT ;  /* 0x0038003818047812 */ /* 0x000fe400078ec0ff */
[----:B------:R-:W-:Y:S02]  /*1bea0*/  SHF.R.U32.HI R21, RZ, 0x6, R24 ;  /* 0x00000006ff157819 */ /* 0x000fe40000011618 */
[----:B------:R-:W-:-:S02]  /*1beb0*/  LOP3.LUT R44, R26, 0x380038, RZ, 0xc0, !PT ;  /* 0x003800381a2c7812 */ /* 0x000fc400078ec0ff */
[----:B------:R-:W-:Y:S01]  /*1bec0*/  LOP3.LUT R2, R35, 0x380038, RZ, 0xc0, !PT ;  /* 0x0038003823027812 */ /* 0x000fe200078ec0ff */
[----:B------:R-:W-:Y:S01]  /*1bed0*/  HFMA2 R75, R43, R0.H1_H1, -132, -132 ;  /* 0xd820d8202b4b7431 */ /* 0x000fe20000060000 */
[C---:B------:R-:W-:Y:S02]  /*1bee0*/  LOP3.LUT R30, R25.reuse, 0x70007, RZ, 0xc0, !PT ;  /* 0x00070007191e7812 */ /* 0x040fe400078ec0ff */
[----:B------:R-:W-:Y:S02]  /*1bef0*/  LOP3.LUT R41, R25, 0x380038, RZ, 0xc0, !PT ;  /* 0x0038003819297812 */ /* 0x000fe400078ec0ff */
[--C-:B------:R-:W-:Y:S02]  /*1bf00*/  SHF.R.U32.HI R28, RZ, 0x6, R25.reuse ;  /* 0x00000006ff1c7819 */ /* 0x100fe40000011619 */
[----:B------:R-:W-:Y:S02]  /*1bf10*/  SHF.R.U32.HI R23, RZ, 0xd, R25 ;  /* 0x0000000dff177819 */ /* 0x000fe40000011619 */
[----:B------:R-:W-:-:S02]  /*1bf20*/  LOP3.LUT R32, R26, 0x70007, RZ, 0xc0, !PT ;  /* 0x000700071a207812 */ /* 0x000fc400078ec0ff */
[--C-:B------:R-:W-:Y:S02]  /*1bf30*/  SHF.R.U32.HI R31, RZ, 0x6, R26.reuse ;  /* 0x00000006ff1f7819 */ /* 0x100fe4000001161a */
[----:B------:R-:W-:Y:S01]  /*1bf40*/  SHF.R.U32.HI R24, RZ, 0xd, R26 ;  /* 0x0000000dff187819 */ /* 0x000fe2000001161a */
[-C--:B------:R-:W-:Y:S01]  /*1bf50*/  HFMA2 R81, R5, R0.reuse.H1_H1, -132, -132 ;  /* 0xd820d82005517431 */ /* 0x080fe20000060000 */
[C---:B------:R-:W-:Y:S01]  /*1bf60*/  LOP3.LUT R34, R27.reuse, 0x70007, RZ, 0xc0, !PT ;  /* 0x000700071b227812 */ /* 0x040fe200078ec0ff */
[----:B------:R-:W-:Y:S01]  /*1bf70*/  HFMA2 R77, R7, R0.H1_H1, -132, -132 ;  /* 0xd820d820074d7431 */ /* 0x000fe20000060000 */
[----:B------:R-:W-:Y:S02]  /*1bf80*/  LOP3.LUT R46, R27, 0x380038, RZ, 0xc0, !PT ;  /* 0x003800381b2e7812 */ /* 0x000fe400078ec0ff */
[--C-:B------:R-:W-:Y:S02]  /*1bf90*/  SHF.R.U32.HI R26, RZ, 0x6, R27.reuse ;  /* 0x00000006ff1a7819 */ /* 0x100fe4000001161b */
        /* <DEDUP_REMOVED lines=17> */
[----:B------:R-:W-:Y:S01]  /*1c0b0*/  LOP3.LUT R67, R42, 0x64006400, RZ, 0xfc, !PT ;  /* 0x640064002a437812 */ /* 0x000fe200078efcff */
[----:B------:R-:W-:Y:S01]  /*1c0c0*/  HFMA2 R42, R49, R0.H1_H1, -132, -132 ;  /* 0xd820d820312a7431 */ /* 0x000fe20000060000 */
[----:B------:R-:W-:Y:S02]  /*1c0d0*/  LOP3.LUT R24, R47, 0x40004, R24, 0xf8, !PT ;  /* 0x000400042f187812 */ /* 0x000fe400078ef818 */
        /* <DEDUP_REMOVED lines=16> */
[----:B------:R-:W-:Y:S02]  /*1c1e0*/  LOP3.LUT R25, R50, 0x40004, R25, 0xf8, !PT ;  /* 0x0004000432197812 */ /* 0x000fe400078ef819 */
[----:B------:R-:W-:Y:S02]  /*1c1f0*/  LOP3.LUT R2, R35, 0x1c001c0, RZ, 0xc0, !PT ;  /* 0x01c001c023027812 */ /* 0x000fe400078ec0ff */
[----:B------:R-:W-:Y:S02]  /*1c200*/  LOP3.LUT R50, R63, 0x1c001c0, RZ, 0xc0, !PT ;  /* 0x01c001c03f327812 */ /* 0x000fe400078ec0ff */
[----:B------:R-:W-:Y:S01]  /*1c210*/  LOP3.LUT R4, R33, 0x1c001c0, RZ, 0xc0, !PT ;  /* 0x01c001c021047812 */ /* 0x000fe200078ec0ff */
[-C--:B------:R-:W-:Y:S01]  /*1c220*/  HFMA2 R64, R49, R0.reuse.H0_H0, -20, -20 ;  /* 0xcd00cd0031407431 */ /* 0x080fe20000040000 */
[----:B------:R-:W-:Y:S01]  /*1c230*/  LOP3.LUT R49, R2, 0x64006400, RZ, 0xfc, !PT ;  /* 0x6400640002317812 */ /* 0x000fe200078efcff */
[-C--:B------:R-:W-:Y:S01]  /*1c240*/  HFMA2 R6, R51, R0.reuse.H1_H1, -132, -132 ;  /* 0xd820d82033067431 */ /* 0x080fe20000060000 */
[----:B------:R-:W-:Y:S01]  /*1c250*/  LOP3.LUT R53, R53, 0x70007, RZ, 0xc0, !PT ;  /* 0x0007000735357812 */ /* 0x000fe200078ec0ff */
[----:B------:R-:W-:Y:S01]  /*1c260*/  HFMA2 R68, R27, R0.H0_H0, -20, -20 ;  /* 0xcd00cd001b447431 */ /* 0x000fe20000040000 */
[----:B------:R-:W-:-:S02]  /*1c270*/  LOP3.LUT R51, R50, 0x64006400, RZ, 0xfc, !PT ;  /* 0x6400640032337812 */ /* 0x000fc400078efcff */
[----:B------:R-:W-:Y:S02]  /*1c280*/  LOP3.LUT R27, R4, 0x64006400, RZ, 0xfc, !PT ;  /* 0x64006400041b7812 */ /* 0x000fe400078efcff */
[----:B------:R-:W-:Y:S02]  /*1c290*/  LOP3.LUT R2, R21, 0x1c001c0, RZ, 0xc0, !PT ;  /* 0x01c001c015027812 */ /* 0x000fe400078ec0ff */
[----:B------:R-:W-:Y:S01]  /*1c2a0*/  LOP3.LUT R4, R28, 0x1c001c0, RZ, 0xc0, !PT ;  /* 0x01c001c01c047812 */ /* 0x000fe200078ec0ff */
[-C--:B------:R-:W-:Y:S01]  /*1c2b0*/  HFMA2 R72, R3, R0.reuse.H0_H0, -20, -20 ;  /* 0xcd00cd0003487431 */ /* 0x080fe20000040000 */
[----:B------:R-:W-:Y:S01]  /*1c2c0*/  LOP3.LUT R69, R46, 0x64006400, RZ, 0xfc, !PT ;  /* 0x640064002e457812 */ /* 0x000fe200078efcff */
[-C--:B------:R-:W-:Y:S01]  /*1c2d0*/  HFMA2 R46, R45, R0.reuse.H1_H1, -132, -132 ;  /* 0xd820d8202d2e7431 */ /* 0x080fe20000060000 */
[----:B------:R-:W-:Y:S02]  /*1c2e0*/  LOP3.LUT R50, R36, 0x1c001c0, RZ, 0xc0, !PT ;  /* 0x01c001c024327812 */ /* 0x000fe400078ec0ff */
[----:B------:R-:W-:Y:S01]  /*1c2f0*/  LOP3.LUT R63, R63, 0x70007, RZ, 0xc0, !PT ;  /* 0x000700073f3f7812 */ /* 0x000fe200078ec0ff */
[----:B------:R-:W-:Y:S01]  /*1c300*/  HFMA2 R45, R67, R0.H1_H1, -132, -132 ;  /* 0xd820d820432d7431 */ /* 0x000fe20000060000 */
[----:B------:R-:W-:-:S02]  /*1c310*/  ISETP.NE.AND P0, PT, R98, RZ, PT ;  /* 0x000000ff6200720c */ /* 0x000fc40003f05270 */
[----:B------:R-:W-:Y:S01]  /*1c320*/  LOP3.LUT R53, R53, 0x64006400, RZ, 0xfc, !PT ;  /* 0x6400640035357812 */ /* 0x000fe200078efcff */
[-C--:B------:R-:W-:Y:S01]  /*1c330*/  HFMA2 R58, R51, R0.reuse.H0_H0, -20, -20 ;  /* 0xcd00cd00333a7431 */ /* 0x080fe20000040000 */
[----:B------:R-:W-:Y:S02]  /*1c340*/  LOP3.LUT R41, R41, 0x64006400, RZ, 0xfc, !PT ;  /* 0x6400640029297812 */ /* 0x000fe400078efcff */
[----:B------:R-:W-:Y:S02]  /*1c350*/  LOP3.LUT R52, R39, 0x1c001c0, RZ, 0xc0, !PT ;  /* 0x01c001c027347812 */ /* 0x000fe400078ec0ff */
[----:B------:R-:W-:Y:S02]  /*1c360*/  LOP3.LUT R3, R2, 0x64006400, RZ, 0xfc, !PT ;  /* 0x6400640002037812 */ /* 0x000fe400078efcff */
[----:B------:R-:W-:Y:S01]  /*1c370*/  LOP3.LUT R23, R48, 0x40004, R23, 0xf8, !PT ;  /* 0x0004000430177812 */ /* 0x000fe200078ef817 */
        /* <DEDUP_REMOVED lines=8> */
[----:B------:R-:W-:Y:S01]  /*1c400*/  HADD2 R86, R53, -1028, -1028 ;  /* 0xe404e40435567430 */ /* 0x000fe20000000000 */
[----:B------:R-:W-:Y:S01]  /*1c410*/  LOP3.LUT R40, R40, 0x64006400, RZ, 0xfc, !PT ;  /* 0x6400640028287812 */ /* 0x000fe200078efcff */
[-C--:B------:R-:W-:Y:S01]  /*1c420*/  HFMA2 R43, R41, R0.reuse.H1_H1, -132, -132 ;  /* 0xd820d820292b7431 */ /* 0x080fe20000060000 */
[----:B------:R-:W-:Y:S01]  /*1c430*/  LOP3.LUT R71, R52, 0x64006400, RZ, 0xfc, !PT ;  /* 0x6400640034477812 */ /* 0x000fe200078efcff */
[----:B------:R-:W-:Y:S01]  /*1c440*/  HFMA2 R4, R3, R0.H0_H0, -20, -20 ;  /* 0xcd00cd0003047431 */ /* 0x000fe20000040000 */
[----:B------:R-:W-:-:S02]  /*1c450*/  LOP3.LUT R55, R55, 0x70007, RZ, 0xc0, !PT ;  /* 0x0007000737377812 */ /* 0x000fc400078ec0ff */
[----:B------:R-:W-:Y:S01]  /*1c460*/  LOP3.LUT R56, R56, 0x70007, RZ, 0xc0, !PT ;  /* 0x0007000738387812 */ /* 0x000fe200078ec0ff */
[-C--:B------:R-:W-:Y:S01]  /*1c470*/  HFMA2 R41, R69, R0.reuse.H1_H1, -132, -132 ;  /* 0xd820d82045297431 */ /* 0x080fe20000060000 */
[----:B------:R-:W-:Y:S01]  /*1c480*/  LOP3.LUT R52, R26, 0x1c001c0, RZ, 0xc0, !PT ;  /* 0x01c001c01a347812 */ /* 0x000fe200078ec0ff */
[----:B------:R-:W-:Y:S01]  /*1c490*/  HFMA2 R3, R67, R0.H0_H0, -20, -20 ;  /* 0xcd00cd0043037431 */ /* 0x000fe20000040000 */
        /* <DEDUP_REMOVED lines=153> */
.L_x_1873:
        /* <DEDUP_REMOVED lines=79> */
.L_x_1874:
        /* <DEDUP_REMOVED lines=79> */
.L_x_1875:
        /* <DEDUP_REMOVED lines=79> */
.L_x_1876:
        /* <DEDUP_REMOVED lines=64> */
[-C--:B------:R-:W-:Y:S02]  /*1e100*/  HFMA2.MMA R25, R105, R36.reuse, R28 ;  /* 0x0000002469197235 */ /* 0x080fe4000000001c */
[----:B------:R-:W1:Y:S01]  /*1e110*/  LDS.128 R28, [UR4+0x290] ;  /* 0x00029004ff1c7984 */ /* 0x000e620008000c00 */
[----:B------:R-:W-:Y:S01]  /*1e120*/  HFMA2.MMA R27, R109, R36, R100 ;  /* 0x000000246d1b7235 */ /* 0x000fe20000000064 */
[----:B------:R-:W-:Y:S01]  /*1e130*/  MOV R100, R6 ;  /* 0x0000000600647202 */ /* 0x000fe20000000f00 */
[-C--:B------:R-:W-:Y:S01]  /*1e140*/  HFMA2 R106, R104, R37.reuse, R106 ;  /* 0x00000025686a7231 */ /* 0x080fe2000000006a */
[----:B------:R-:W-:Y:S02]  /*1e150*/  MOV R36, R7 ;  /* 0x0000000700247202 */ /* 0x000fe40000000f00 */
[-C--:B------:R-:W-:Y:S01]  /*1e160*/  HFMA2.MMA R25, R8, R37.reuse, R25 ;  /* 0x0000002508197235 */ /* 0x080fe20000000019 */
[----:B------:R-:W-:Y:S02]  /*1e170*/  HFMA2 R106, R0, R38, R106 ;  /* 0x00000026006a7231 */ /* 0x000fe4000000006a */
[----:B------:R-:W-:Y:S01]  /*1e180*/  HFMA2 R26, R36, R37, R26 ;  /* 0x00000025241a7231 */ /* 0x000fe2000000001a */
[----:B------:R-:W-:Y:S01]  /*1e190*/  HFMA2.MMA R27, R100, R37, R27 ;  /* 0x00000025641b7235 */ /* 0x000fe2000000001b */
[----:B------:R-:W-:-:S02]  /*1e1a0*/  MOV R37, R4 ;  /* 0x0000000400257202 */ /* 0x000fc40000000f00 */
[----:B------:R-:W2:Y:S01]  /*1e1b0*/  LDS.128 R4, [UR4+0x2a0] ;  /* 0x0002a004ff047984 */ /* 0x000ea20008000c00 */
[----:B------:R-:W-:-:S03]  /*1e1c0*/  HFMA2 R26, R3, R38, R26 ;  /* 0x00000026031a7231 */ /* 0x000fc6000000001a */
[-C--:B------:R-:W-:Y:S01]  /*1e1d0*/  HFMA2.MMA R25, R37, R38.reuse, R25 ;  /* 0x0000002625197235 */ /* 0x080fe20000000019 */
[----:B------:R-:W-:Y:S01]  /*1e1e0*/  HFMA2 R26, R22, R39, R26 ;  /* 0x00000027161a7231 */ /* 0x000fe2000000001a */
[----:B------:R-:W-:Y:S01]  /*1e1f0*/  HFMA2.MMA R27, R2, R38, R27 ;  /* 0x00000026021b7235 */ /* 0x000fe2000000001b */
[----:B------:R-:W-:-:S05]  /*1e200*/  MOV R38, R24 ;  /* 0x0000001800267202 */ /* 0x000fca0000000f00 */
[----:B------:R-:W-:Y:S01]  /*1e210*/  HFMA2.MMA R25, R21, R39, R25 ;  /* 0x0000002715197235 */ /* 0x000fe20000000019 */
[----:B------:R-:W-:Y:S01]  /*1e220*/  HFMA2 R110, R38, R39, R106 ;  /* 0x00000027266e7231 */ /* 0x000fe2000000006a */
[-C--:B0-----:R-:W-:Y:S01]  /*1e230*/  HFMA2.MMA R88, R88, R32.reuse, RZ ;  /* 0x0000002058587235 */ /* 0x081fe200000000ff */
[-C--:B------:R-:W-:Y:S01]  /*1e240*/  HFMA2 R84, R84, R32.reuse, RZ.H0_H0 ;  /* 0x0000002054547231 */ /* 0x080fe200000400ff */
[----:B------:R-:W-:Y:S01]  /*1e250*/  HFMA2.MMA R80, R80, R32, RZ ;  /* 0x0000002050507235 */ /* 0x000fe200000000ff */
[----:B------:R-:W-:Y:S01]  /*1e260*/  HFMA2 R32, R76, R32, RZ.H0_H0 ;  /* 0x000000204c207231 */ /* 0x000fe200000400ff */
[----:B------:R-:W-:Y:S01]  /*1e270*/  HFMA2.MMA R27, R23, R39, R27 ;  /* 0x00000027171b7235 */ /* 0x000fe2000000001b */
[-C--:B------:R-:W-:Y:S02]  /*1e280*/  HFMA2 R84, R83, R33.reuse, R84 ;  /* 0x0000002153547231 */ /* 0x080fe40000000054 */
[----:B------:R-:W-:Y:S01]  /*1e290*/  HFMA2 R32, R75, R33, R32 ;  /* 0x000000214b207231 */ /* 0x000fe20000000020 */
[-C--:B------:R-:W-:Y:S01]  /*1e2a0*/  HFMA2.MMA R88, R87, R33.reuse, R88 ;  /* 0x0000002157587235 */ /* 0x080fe20000000058 */
[-C--:B------:R-:W-:Y:S01]  /*1e2b0*/  HFMA2 R84, R82, R34.reuse, R84 ;  /* 0x0000002252547231 */ /* 0x080fe20000000054 */
[----:B------:R-:W-:Y:S01]  /*1e2c0*/  HFMA2.MMA R80, R79, R33, R80 ;  /* 0x000000214f507235 */ /* 0x000fe20000000050 */
[----:B------:R-:W-:-:S02]  /*1e2d0*/  HFMA2 R74, R74, R34, R32 ;  /* 0x000000224a4a7231 */ /* 0x000fc40000000020 */
[----:B------:R-:W-:Y:S02]  /*1e2e0*/  HADD2 R39, R25.H0_H0, R25.H1_H1 ;  /* 0x3000001919277230 */ /* 0x000fe40000000800 */
[-C--:B------:R-:W-:Y:S01]  /*1e2f0*/  HFMA2 R74, R73, R35.reuse, R74 ;  /* 0x00000023494a7231 */ /* 0x080fe2000000004a */
[-C--:B------:R-:W-:Y:S01]  /*1e300*/  HFMA2.MMA R88, R86, R34.reuse, R88 ;  /* 0x0000002256587235 */ /* 0x080fe20000000058 */
[----:B------:R-:W-:Y:S01]  /*1e310*/  HADD2 R106, R26.H0_H0, R26.H1_H1 ;  /* 0x3000001a1a6a7230 */ /* 0x000fe20000000800 */
[----:B------:R-:W-:Y:S01]  /*1e320*/  HFMA2.MMA R80, R78, R34, R80 ;  /* 0x000000224e507235 */ /* 0x000fe20000000050 */
[----:B------:R-:W-:Y:S02]  /*1e330*/  HFMA2 R34, R81, R35, R84 ;  /* 0x0000002351227231 */ /* 0x000fe40000000054 */
[----:B------:R-:W-:Y:S01]  /*1e340*/  HADD2 R108, R27.H0_H0, R27.H1_H1 ;  /* 0x3000001b1b6c7230 */ /* 0x000fe20000000800 */
[----:B------:R-:W-:Y:S01]  /*1e350*/  PRMT R39, R39, 0x5410, R106 ;  /* 0x0000541027277816 */ /* 0x000fe2000000006a */
[----:B------:R-:W0:Y:S01]  /*1e360*/  LDS.128 R24, [UR4+0x2b0] ;  /* 0x0002b004ff187984 */ /* 0x000e220008000c00 */
[-C--:B------:R-:W-:Y:S01]  /*1e370*/  HFMA2.MMA R88, R85, R35.reuse, R88 ;  /* 0x0000002355587235 */ /* 0x080fe20000000058 */
[-C--:B-1----:R-:W-:Y:S01]  /*1e380*/  HFMA2 R34, R68, R28.reuse, R34 ;  /* 0x0000001c44227231 */ /* 0x082fe20000000022 */
[----:B------:R-:W-:Y:S01]  /*1e390*/  HFMA2.MMA R32, R77, R35, R80 ;  /* 0x000000234d207235 */ /* 0x000fe20000000050 */
[----:B------:R-:W-:Y:S01]  /*1e3a0*/  HFMA2 R74, R58, R28, R74 ;  /* 0x0000001c3a4a7231 */ /* 0x000fe2000000004a */
[----:B------:R-:W-:Y:S01]  /*1e3b0*/  UIADD3 UR4, UR4, 0x40, URZ ;  /* 0x0000004004047890 */ /* 0x000fe2000fffe03f */
[-C--:B------:R-:W-:Y:S01]  /*1e3c0*/  HFMA2 R33, R67, R29.reuse, R34 ;  /* 0x0000001d43217231 */ /* 0x080fe20000000022 */
[----:B------:R-:W-:Y:S01]  /*1e3d0*/  HFMA2.MMA R12, R39, R91, R12 ;  /* 0x0000005b270c7235 */ /* 0x000fe2000000000c */
        /* <DEDUP_REMOVED lines=8> */
[-C--:B--2---:R-:W-:Y:S01]  /*1e460*/  HFMA2 R33, R47, R4.reuse, R33 ;  /* 0x000000042f217231 */ /* 0x084fe20000000021 */
        /* <DEDUP_REMOVED lines=12> */
[----:B------:R-:W-:-:S04]  /*1e530*/  HFMA2.MMA R32, R60, R31, R32 ;  /* 0x0000001f3c207235 */ /* 0x000fc80000000020 */
[----:B------:R-:W-:Y:S01]  /*1e540*/  PRMT R108, R108, 0x5410, R110 ;  /* 0x000054106c6c7816 */ /* 0x000fe2000000006e */
[-C--:B0-----:R-:W-:Y:S01]  /*1e550*/  HFMA2 R33, R107, R24.reuse, R33 ;  /* 0x000000186b217231 */ /* 0x081fe20000000021 */
        /* <DEDUP_REMOVED lines=17> */
[----:B------:R-:W-:-:S06]  /*1e670*/  HFMA2.MMA R50, R109, R24, R32 ;  /* 0x000000186d327235 */ /* 0x000fcc0000000020 */
[-C--:B------:R-:W-:Y:S02]  /*1e680*/  HFMA2.MMA R4, R8, R25.reuse, R4 ;  /* 0x0000001908047235 */ /* 0x080fe40000000004 */
[----:B------:R-:W-:Y:S01]  /*1e690*/  HFMA2.MMA R50, R100, R25, R50 ;  /* 0x0000001964327235 */ /* 0x000fe20000000032 */
[----:B------:R-:W-:Y:S02]  /*1e6a0*/  HADD2 R25, R52.H0_H0, R52.H1_H1 ;  /* 0x3000003434197230 */ /* 0x000fe40000000800 */
[----:B------:R-:W-:-:S03]  /*1e6b0*/  IMAD.WIDE R52, R92, 0x4, R102 ;  /* 0x000000045c347825 */ /* 0x000fc600078e0266 */
[-C--:B------:R-:W-:Y:S02]  /*1e6c0*/  HFMA2.MMA R4, R37, R26.reuse, R4 ;  /* 0x0000001a25047235 */ /* 0x080fe40000000004 */
        /* <DEDUP_REMOVED lines=11> */
.L_x_1872:
        /* <DEDUP_REMOVED lines=8> */
.L_x_1883:
        /* <DEDUP_REMOVED lines=9> */
[----:B------:R-:W-:Y:S01]  /*1e890*/  HFMA2.MMA R0, -RZ, RZ, 0, 0.015625 ;  /* 0x00002400ff007435 */ /* 0x000fe200000001ff */
[----:B------:R-:W-:Y:S01]  /*1e8a0*/  MOV R34, 0x2c00 ;  /* 0x00002c0000227802 */ /* 0x000fe20000000f00 */
[----:B------:R-:W-:Y:S02]  /*1e8b0*/  HFMA2.MMA R36, -RZ, RZ, 0, 0.25 ;  /* 0x00003400ff247435 */ /* 0x000fe400000001ff */
[----:B0-----:R-:W-:-:S06]  /*1e8c0*/  @!P0 IMAD.WIDE R22, R25, 0x2, R22 ;  /* 0x0000000219168825 */ /* 0x001fcc00078e0216 */
[----:B------:R-:W-:Y:S01]  /*1e8d0*/  PRMT R34, R0, 0x5410, R34 ;  /* 0x0000541000227816 */ /* 0x000fe20000000022 */
[----:B------:R0:W5:Y:S01]  /*1e8e0*/  @!P0 LDG.E.U16.CONSTANT R49, desc[UR8][R22.64] ;  /* 0x0000000816318981 */ /* 0x000162000c1e9500 */
[----:B------:R-:W-:Y:S02]  /*1e8f0*/  ISETP.NE.AND P1, PT, R98, RZ, PT ;  /* 0x000000ff6200720c */ /* 0x000fe40003f25270 */
[----:B------:R-:W-:Y:S02]  /*1e900*/  ISETP.NE.AND P2, PT, R99, RZ, PT ;  /* 0x000000ff6300720c */ /* 0x000fe40003f45270 */
[----:B------:R-:W-:Y:S02]  /*1e910*/  ISETP.NE.AND P3, PT, R97, RZ, PT ;  /* 0x000000ff6100720c */ /* 0x000fe40003f65270 */
[----:B------:R-:W-:Y:S02]  /*1e920*/  ISETP.NE.AND P4, PT, R95, RZ, PT ;  /* 0x000000ff5f00720c */ /* 0x000fe40003f85270 */
[----:B--2---:R-:W-:-:S02]  /*1e930*/  LOP3.LUT R25, R5, 0x30003, RZ, 0xc0, !PT ;  /* 0x0003000305197812 */ /* 0x004fc400078ec0ff */
[C---:B0-----:R-:W-:Y:S02]  /*1e940*/  LOP3.LUT R22, R5.reuse, 0xc000c, RZ, 0xc0, !PT ;  /* 0x000c000c05167812 */ /* 0x041fe400078ec0ff */
[----:B------:R-:W-:Y:S02]  /*1e950*/  LOP3.LUT R23, R5, 0x300030, RZ, 0xc0, !PT ;  /* 0x0030003005177812 */ /* 0x000fe400078ec0ff */
[----:B------:R-:W-:Y:S02]  /*1e960*/  LOP3.LUT R24, R4, 0x30003, RZ, 0xc0, !PT ;  /* 0x0003000304187812 */ /* 0x000fe400078ec0ff */
[----:B---3--:R-:W-:Y:S02]  /*1e970*/  @!P0 PRMT R89, R89, 0x7610, R26 ;  /* 0x0000761059598816 */ /* 0x008fe4000000001a */
[----:B------:R-:W-:Y:S02]  /*1e980*/  @!P0 PRMT R91, R26, 0x7610, R91 ;  /* 0x000076101a5b8816 */ /* 0x000fe4000000005b */
[----:B------:R-:W-:-:S02]  /*1e990*/  @!P0 PRMT R90, R27, 0x7610, R90 ;  /* 0x000076101b5a8816 */ /* 0x000fc4000000005a */
[----:B------:R-:W-:Y:S02]  /*1e9a0*/  @!P0 PRMT R89, R27, 0x7632, R89 ;  /* 0x000076321b598816 */ /* 0x000fe40000000059 */
[----:B------:R-:W-:Y:S02]  /*1e9b0*/  LOP3.LUT R26, R5, 0xc000c0, RZ, 0xc0, !PT ;  /* 0x00c000c0051a7812 */ /* 0x000fe400078ec0ff */
[----:B------:R-:W-:Y:S02]  /*1e9c0*/  SHF.R.U32.HI R27, RZ, 0x8, R5 ;  /* 0x00000008ff1b7819 */ /* 0x000fe40000011605 */
[C---:B------:R-:W-:Y:S02]  /*1e9d0*/  LOP3.LUT R0, R4.reuse, 0xc000c, RZ, 0xc0, !PT ;  /* 0x000c000c04007812 */ /* 0x040fe400078ec0ff */
[C---:B------:R-:W-:Y:S02]  /*1e9e0*/  LOP3.LUT R2, R4.reuse, 0x300030, RZ, 0xc0, !PT ;  /* 0x0030003004027812 */ /* 0x040fe400078ec0ff */
[----:B------:R-:W-:-:S02]  /*1e9f0*/  LOP3.LUT R8, R4, 0xc000c0, RZ, 0xc0, !PT ;  /* 0x00c000c004087812 */ /* 0x000fc400078ec0ff */
[C---:B------:R-:W-:Y:S02]  /*1ea00*/  LOP3.LUT R5, R6.reuse, 0xc000c, RZ, 0xc0, !PT ;  /* 0x000c000c06057812 */ /* 0x040fe400078ec0ff */
[----:B------:R-:W-:Y:S02]  /*1ea10*/  SHF.R.U32.HI R4, RZ, 0x8, R4 ;  /* 0x00000008ff047819 */ /* 0x000fe40000011604 */
[C---:B------:R-:W-:Y:S02]  /*1ea20*/  LOP3.LUT R40, R6.reuse, 0x30003, RZ, 0xc0, !PT ;  /* 0x0003000306287812 */ /* 0x040fe400078ec0ff */
[C---:B------:R-:W-:Y:S02]  /*1ea30*/  LOP3.LUT R28, R6.reuse, 0x300030, RZ, 0xc0, !PT ;  /* 0x00300030061c7812 */ /* 0x040fe400078ec0ff */
        /* <DEDUP_REMOVED lines=10> */
[C---:B------:R-:W-:Y:S01]  /*1eae0*/  LOP3.LUT R54, R7.reuse, 0x30003, RZ, 0xc0, !PT ;  /* 0x0003000307367812 */ /* 0x040fe200078ec0ff */
[----:B------:R-:W-:Y:S01]  /*1eaf0*/  HFMA2 R35, R5, R36.H0_H0, -258, -258 ;  /* 0xdc08dc0805237431 */ /* 0x000fe20000040024 */
[C---:B------:R-:W-:Y:S02]  /*1eb00*/  LOP3.LUT R30, R7.reuse, 0x300030, RZ, 0xc0, !PT ;  /* 0x00300030071e7812 */ /* 0x040fe400078ec0ff */
[----:B------:R-:W-:Y:S02]  /*1eb10*/  LOP3.LUT R32, R7, 0xc000c0, RZ, 0xc0, !PT ;  /* 0x00c000c007207812 */ /* 0x000fe400078ec0ff */
[----:B------:R-:W-:Y:S02]  /*1eb20*/  SHF.R.U32.HI R56, RZ, 0x8, R7 ;  /* 0x00000008ff387819 */ /* 0x000fe40000011607 */
[----:B------:R-:W-:-:S02]  /*1eb30*/  LOP3.LUT R7, R50, 0xc000c, RZ, 0xc0, !PT ;  /* 0x000c000c32077812 */ /* 0x000fc400078ec0ff */
[----:B------:R-:W-:Y:S02]  /*1eb40*/  LOP3.LUT R6, R6, 0x64006400, RZ, 0xfc, !PT ;  /* 0x6400640006067812 */ /* 0x000fe400078efcff */
[----:B------:R-:W-:Y:S02]  /*1eb50*/  LOP3.LUT R0, R4, 0x300030, RZ, 0xc0, !PT ;  /* 0x0030003004007812 */ /* 0x000fe400078ec0ff */
[----:B------:R-:W-:Y:S02]  /*1eb60*/  LOP3.LUT R5, R27, 0x300030, RZ, 0xc0, !PT ;  /* 0x003000301b057812 */ /* 0x000fe400078ec0ff */
[----:B------:R-:W-:Y:S01]  /*1eb70*/  LOP3.LUT R22, R22, 0x64006400, RZ, 0xfc, !PT ;  /* 0x6400640016167812 */ /* 0x000fe200078efcff */
[----:B------:R-:W-:Y:S01]  /*1eb80*/  HFMA2 R38, R6, R36.H0_H0, -258, -258 ;  /* 0xdc08dc0806267431 */ /* 0x000fe20000040024 */
        /* <DEDUP_REMOVED lines=24> */
[-C--:B------:R-:W-:Y:S01]  /*1ed10*/  HFMA2 R42, R42, R36.reuse.H0_H0, -258, -258 ;  /* 0xdc08dc082a2a7431 */ /* 0x080fe20000040024 */
[----:B------:R-:W-:Y:S01]  /*1ed20*/  LOP3.LUT R26, R50, 0xc000c0, RZ, 0xc0, !PT ;  /* 0x00c000c0321a7812 */ /* 0x000fe200078ec0ff */
[-C--:B------:R-:W-:Y:S01]  /*1ed30*/  HFMA2 R29, R29, R36.reuse.H0_H0, -258, -258 ;  /* 0xdc08dc081d1d7431 */ /* 0x080fe20000040024 */
[----:B------:R-:W-:Y:S01]  /*1ed40*/  LOP3.LUT R39, R8, 0x64006400, RZ, 0xfc, !PT ;  /* 0x6400640008277812 */ /* 0x000fe200078efcff */
[----:B------:R-:W-:Y:S01]  /*1ed50*/  HFMA2 R36, R33, R36.H0_H0, -258, -258 ;  /* 0xdc08dc0821247431 */ /* 0x000fe20000040024 */
[----:B------:R-:W-:Y:S01]  /*1ed60*/  LOP3.LUT R28, R56, 0xc000c0, RZ, 0xc0, !PT ;  /* 0x00c000c0381c7812 */ /* 0x000fe200078ec0ff */
[----:B------:R-:W-:Y:S01]  /*1ed70*/  HFMA2 R33, R7, R34.H1_H1, -66, -66 ;  /* 0xd420d42007217431 */ /* 0x000fe20000060022 */
[----:B------:R-:W-:-:S02]  /*1ed80*/  LOP3.LUT R4, R4, 0x30003, RZ, 0xc0, !PT ;  /* 0x0003000304047812 */ /* 0x000fc400078ec0ff */
[----:B------:R-:W-:Y:S02]  /*1ed90*/  LOP3.LUT R27, R27, 0x30003, RZ, 0xc0, !PT ;  /* 0x000300031b1b7812 */ /* 0x000fe400078ec0ff */
[----:B------:R-:W-:Y:S02]  /*1eda0*/  LOP3.LUT R50, R50, 0x30003, RZ, 0xc0, !PT ;  /* 0x0003000332327812 */ /* 0x000fe400078ec0ff */
[----:B------:R-:W-:Y:S01]  /*1edb0*/  LOP3.LUT R56, R56, 0x30003, RZ, 0xc0, !PT ;  /* 0x0003000338387812 */ /* 0x000fe200078ec0ff */
[-C--:B------:R-:W-:Y:S01]  /*1edc0*/  HFMA2 R48, R5, R34.reuse.H0_H0, -18, -18 ;  /* 0xcc80cc8005307431 */ /* 0x080fe20000040022 */
[----:B------:R-:W-:Y:S02]  /*1edd0*/  LOP3.LUT R30, R30, 0x64006400, RZ, 0xfc, !PT ;  /* 0x640064001e1e7812 */ /* 0x000fe400078efcff */
[----:B------:R-:W-:Y:S02]  /*1ede0*/  LOP3.LUT R31, R31, 0x64006400, RZ, 0xfc, !PT ;  /* 0x640064001f1f7812 */ /* 0x000fe400078efcff */
        /* <DEDUP_REMOVED lines=13> */
[-C--:B------:R-:W-:Y:S02]  /*1eec0*/  HFMA2 R44, R23, R34.reuse.H0_H0, -18, -18 ;  /* 0xcc80cc80172c7431 */ /* 0x080fe40000040022 */
[-C--:B------:R-:W-:Y:S02]  /*1eed0*/  HFMA2 R30, R30, R34.reuse.H1_H1, -66, -66 ;  /* 0xd420d4201e1e7431 */ /* 0x080fe40000060022 */
[----:B------:R-:W-:-:S02]  /*1eee0*/  HFMA2 R31, R31, R34.H0_H0, -18, -18 ;  /* 0xcc80cc801f1f7431 */ /* 0x000fc40000040022 */
[-C--:B------:R-:W-:Y:S02]  /*1eef0*/  HFMA2 R28, R55, R34.reuse.H0_H0, -18, -18 ;  /* 0xcc80cc80371c7431 */ /* 0x080fe40000040022 */
        /* <DEDUP_REMOVED lines=56> */
.L_x_1879:
        /* <DEDUP_REMOVED lines=45> */
.L_x_1880:
        /* <DEDUP_REMOVED lines=45> */
.L_x_1881:
[----:B-----5:R-:W-:Y:S01]  /*1f820*/  @!P0 IADD3 R93, R49, R96, RZ ;  /* 0x00000060315d8210 */ /* 0x020fe20007ffe0ff */
[----:B------:R-:W-:Y:S06]  /*1f830*/  @!P4 BRA `(.L_x_1882) ;  /* 0x0000000000b0c947 */ /* 0x000fec0003800000 */
        /* <DEDUP_REMOVED lines=44> */
.L_x_1882:
[----:B------:R-:W0:Y:S01]  /*1fb00*/  LDS.128 R24, [UR4+0x200] ;  /* 0x00020004ff187984 */ /* 0x000e220008000c00 */
[----:B------:R-:W-:Y:S02]  /*1fb10*/  MOV R58, R29 ;  /* 0x0000001d003a7202 */ /* 0x000fe40000000f00 */
[----:B------:R-:W-:Y:S01]  /*1fb20*/  MOV R62, R48 ;  /* 0x00000030003e7202 */ /* 0x000fe20000000f00 */
[----:B------:R-:W1:Y:S01]  /*1fb30*/  LDS.128 R4, [UR4+0x210] ;  /* 0x00021004ff047984 */ /* 0x000e620008000c00 */
[----:B------:R-:W-:Y:S02]  /*1fb40*/  MOV R48, R31 ;  /* 0x0000001f00307202 */ /* 0x000fe40000000f00 */
[----:B------:R-:W-:Y:S02]  /*1fb50*/  MOV R65, R36 ;  /* 0x0000002400417202 */ /* 0x000fe40000000f00 */
[----:B------:R-:W-:Y:S02]  /*1fb60*/  MOV R36, R22 ;  /* 0x0000001600247202 */ /* 0x000fe40000000f00 */
[----:B------:R-:W-:-:S02]  /*1fb70*/  IADD3 R52, P0, R52, R3, RZ ;  /* 0x0000000334347210 */ /* 0x000fc40007f1e0ff */
[----:B------:R-:W-:Y:S02]  /*1fb80*/  IADD3 R96, R96, 0x10, RZ ;  /* 0x0000001060607810 */ /* 0x000fe40007ffe0ff */
[----:B------:R-:W-:Y:S02]  /*1fb90*/  IADD3.X R53, R53, R21, RZ, P0, !PT ;  /* 0x0000001535357210 */ /* 0x000fe400007fe4ff */
[C---:B------:R-:W-:Y:S02]  /*1fba0*/  ISETP.GE.AND P0, PT, R96.reuse, UR5, PT ;  /* 0x0000000560007c0c */ /* 0x040fe4000bf06270 */
[----:B------:R-:W-:Y:S02]  /*1fbb0*/  ISETP.LT.AND P1, PT, R96, R101, PT ;  /* 0x000000656000720c */ /* 0x000fe40003f21270 */
[--C-:B------:R-:W-:Y:S02]  /*1fbc0*/  PRMT R91, R91, 0x7610, R89.reuse ;  /* 0x000076105b5b7816 */ /* 0x100fe40000000059 */
[----:B------:R-:W-:Y:S01]  /*1fbd0*/  PRMT R90, R90, 0x5410, R89 ;  /* 0x000054105a5a7816 */ /* 0x000fe20000000059 */
[-C--:B0-----:R-:W-:Y:S01]  /*1fbe0*/  HFMA2.MMA R60, R55, R24.reuse, RZ ;  /* 0x00000018373c7235 */ /* 0x081fe200000000ff */
[-C--:B------:R-:W-:Y:S01]  /*1fbf0*/  HFMA2 R49, R56, R24.reuse, RZ.H0_H0 ;  /* 0x0000001838317231 */ /* 0x080fe200000400ff */
[----:B------:R-:W-:Y:S01]  /*1fc00*/  HFMA2.MMA R29, R57, R24, RZ ;  /* 0x00000018391d7235 */ /* 0x000fe200000000ff */
[----:B------:R-:W-:-:S02]  /*1fc10*/  HFMA2 R24, R54, R24, RZ.H0_H0 ;  /* 0x0000001836187231 */ /* 0x000fc400000400ff */
[-C--:B------:R-:W-:Y:S01]  /*1fc20*/  HFMA2 R59, R46, R25.reuse, R49 ;  /* 0x000000192e3b7231 */ /* 0x080fe20000000031 */
[----:B------:R-:W-:Y:S02]  /*1fc30*/  MOV R49, R45 ;  /* 0x0000002d00317202 */ /* 0x000fe40000000f00 */
[-C--:B------:R-:W-:Y:S01]  /*1fc40*/  HFMA2.MMA R60, R42, R25.reuse, R60 ;  /* 0x000000192a3c7235 */ /* 0x080fe2000000003c */
[----:B------:R-:W-:Y:S01]  /*1fc50*/  MOV R45, R43 ;  /* 0x0000002b002d7202 */ /* 0x000fe20000000f00 */
[----:B------:R-:W-:Y:S01]  /*1fc60*/  HFMA2.MMA R29, R47, R25, R29 ;  /* 0x000000192f1d7235 */ /* 0x000fe2000000001d */
[----:B------:R-:W-:Y:S01]  /*1fc70*/  MOV R43, R41 ;  /* 0x00000029002b7202 */ /* 0x000fe20000000f00 */
[----:B------:R-:W-:Y:S01]  /*1fc80*/  HFMA2 R25, R58, R25, R24 ;  /* 0x000000193a197231 */ /* 0x000fe20000000018 */
[----:B------:R-:W-:Y:S01]  /*1fc90*/  MOV R41, R30 ;  /* 0x0000001e00297202 */ /* 0x000fe20000000f00 */
[----:B------:R-:W-:-:S03]  /*1fca0*/  HFMA2 R59, R45, R26, R59 ;  /* 0x0000001a2d3b7231 */ /* 0x000fc6000000003b */
[-C--:B------:R-:W-:Y:S01]  /*1fcb0*/  HFMA2.MMA R61, R43, R26.reuse, R60 ;  /* 0x0000001a2b3d7235 */ /* 0x080fe2000000003c */
[----:B------:R-:W-:Y:S01]  /*1fcc0*/  MOV R60, R44 ;  /* 0x0000002c003c7202 */ /* 0x000fe20000000f00 */
[----:B------:R-:W-:Y:S01]  /*1fcd0*/  HFMA2.MMA R24, R49, R26, R29 ;  /* 0x0000001a31187235 */ /* 0x000fe2000000001d */
[----:B------:R-:W-:Y:S01]  /*1fce0*/  MOV R44, R28 ;  /* 0x0000001c002c7202 */ /* 0x000fe20000000f00 */
[----:B------:R-:W-:Y:S01]  /*1fcf0*/  HFMA2 R63, R41, R26, R25 ;  /* 0x0000001a293f7231 */ /* 0x000fe20000000019 */
[----:B------:R-:W0:Y:S01]  /*1fd00*/  LDS.128 R28, [UR4+0x280] ;  /* 0x00028004ff1c7984 */ /* 0x000e220008000c00 */
[-C--:B------:R-:W-:Y:S02]  /*1fd10*/  HFMA2 R25, R60, R27.reuse, R59 ;  /* 0x0000001b3c197231 */ /* 0x080fe4000000003b */
[-C--:B------:R-:W-:Y:S02]  /*1fd20*/  HFMA2.MMA R26, R48, R27.reuse, R61 ;  /* 0x0000001b301a7235 */ /* 0x080fe4000000003d */
[----:B------:R-:W-:Y:S01]  /*1fd30*/  HFMA2.MMA R24, R62, R27, R24 ;  /* 0x0000001b3e187235 */ /* 0x000fe20000000018 */
[----:B------:R-:W-:-:S02]  /*1fd40*/  HFMA2 R27, R44, R27, R63 ;  /* 0x0000001b2c1b7231 */ /* 0x000fc4000000003f */
[----:B-1----:R-:W-:-:S03]  /*1fd50*/  HFMA2 R61, R50, R4, R25 ;  /* 0x00000004323d7231 */ /* 0x002fc60000000019 */
[-C--:B------:R-:W-:Y:S01]  /*1fd60*/  HFMA2.MMA R63, R40, R4.reuse, R26 ;  /* 0x00000004283f7235 */ /* 0x080fe2000000001a */
[-C--:B------:R-:W-:Y:S01]  /*1fd70*/  HFMA2 R61, R38, R5.reuse, R61 ;  /* 0x00000005263d7231 */ /* 0x080fe2000000003d */
[----:B------:R-:W-:Y:S01]  /*1fd80*/  HFMA2.MMA R59, R51, R4, R24 ;  /* 0x00000004333b7235 */ /* 0x000fe20000000018 */
[----:B------:R-:W-:Y:S02]  /*1fd90*/  HFMA2 R4, R39, R4, R27 ;  /* 0x0000000427047231 */ /* 0x000fe4000000001b */
[----:B------:R-:W1:Y:S01]  /*1fda0*/  LDS.128 R24, [UR4+0x290] ;  /* 0x00029004ff187984 */ /* 0x000e620008000c00 */
[----:B------:R-:W-:Y:S01]  /*1fdb0*/  HFMA2 R61, R0, R6, R61 ;  /* 0x00000006003d7231 */ /* 0x000fe2000000003d */
[----:B------:R-:W-:Y:S01]  /*1fdc0*/  UIADD3 UR4, UR4, 0x20, URZ ;  /* 0x0000002004047890 */ /* 0x000fe2000fffe03f */
[-C--:B------:R-:W-:Y:S01]  /*1fdd0*/  HFMA2.MMA R63, R37, R5.reuse, R63 ;  /* 0x00000005253f7235 */ /* 0x080fe2000000003f */
[----:B------:R-:W-:Y:S01]  /*1fde0*/  HFMA2 R4, R65, R5, R4 ;  /* 0x0000000541047231 */ /* 0x000fe20000000004 */
[----:B------:R-:W-:Y:S01]  /*1fdf0*/  HFMA2.MMA R59, R35, R5, R59 ;  /* 0x00000005233b7235 */ /* 0x000fe2000000003b */
[----:B------:R-:W-:-:S02]  /*1fe00*/  HFMA2 R61, R32, R7, R61 ;  /* 0x00000007203d7231 */ /* 0x000fc4000000003d */
[----:B------:R-:W-:Y:S02]  /*1fe10*/  HFMA2 R4, R33, R6, R4 ;  /* 0x0000000621047231 */ /* 0x000fe40000000004 */
[----:B------:R-:W-:Y:S01]  /*1fe20*/  HADD2 R61, R61.H0_H0, R61.H1_H1 ;  /* 0x3000003d3d3d7230 */ /* 0x000fe20000000800 */
[-C--:B------:R-:W-:Y:S01]  /*1fe30*/  HFMA2.MMA R63, R2, R6.reuse, R63 ;  /* 0x00000006023f7235 */ /* 0x080fe2000000003f */
[----:B------:R-:W-:Y:S01]  /*1fe40*/  HFMA2 R4, R34, R7, R4 ;  /* 0x0000000722047231 */ /* 0x000fe20000000004 */
[----:B------:R-:W-:Y:S01]  /*1fe50*/  HFMA2.MMA R59, R36, R6, R59 ;  /* 0x00000006243b7235 */ /* 0x000fe2000000003b */
[----:B------:R-:W-:Y:S02]  /*1fe60*/  MOV R6, R23 ;  /* 0x0000001700067202 */ /* 0x000fe40000000f00 */
[----:B------:R-:W-:-:S04]  /*1fe70*/  HADD2 R4, R4.H0_H0, R4.H1_H1 ;  /* 0x3000000404047230 */ /* 0x000fc80000000800 */
[-C--:B------:R-:W-:Y:S02]  /*1fe80*/  HFMA2.MMA R63, R6, R7.reuse, R63 ;  /* 0x00000007063f7235 */ /* 0x080fe4000000003f */
        /* <DEDUP_REMOVED lines=32> */
[----:B------:R-:W-:-:S02]  /*20090*/  HFMA2.MMA R57, R35, R25, R57 ;  /* 0x0000001923397235 */ /* 0x000fc40000000039 */
[----:B------:R-:W-:Y:S01]  /*200a0*/  HFMA2.MMA R55, R37, R25, R55 ;  /* 0x0000001925377235 */ /* 0x000fe20000000037 */
[----:B------:R-:W-:Y:S01]  /*200b0*/  PRMT R63, R63, 0x5410, R4 ;  /* 0x000054103f3f7816 */ /* 0x000fe20000000004 */
[----:B------:R-:W-:-:S04]  /*200c0*/  HFMA2.MMA R12, R59, R91, R12 ;  /* 0x0000005b3b0c7235 */ /* 0x000fc8000000000c */
        /* <DEDUP_REMOVED lines=12> */
.L_x_1878:
        /* <DEDUP_REMOVED lines=19> */
.L_x_1887:
[----:B------:R-:W0:Y:S02]  /*202c0*/  LDS R4, [R2] ;  /* 0x0000000002047984 */ /* 0x000e240000000800 */
[----:B0-----:R-:W-:-:S06]  /*202d0*/  HADD2 R5, R4, R21 ;  /* 0x0000001504057230 */ /* 0x001fcc0000000000 */
[----:B------:R-:W0:Y:S02]  /*202e0*/  ATOMS.CAST.SPIN R5, [R2], R4, R5 ;  /* 0x000000040205738d */ /* 0x000e240001800005 */
[----:B0-----:R-:W-:-:S13]  /*202f0*/  ISETP.EQ.U32.AND P0, PT, R5, 0x1, PT ;  /* 0x000000010500780c */ /* 0x001fda0003f02070 */
[----:B------:R-:W-:Y:S05]  /*20300*/  @!P0 BRA `(.L_x_1887) ;  /* 0xfffffffc00ec8947 */ /* 0x000fea000383ffff */
[----:B------:R-:W-:Y:S05]  /*20310*/  BRA `(.L_x_1885) ;  /* 0x00000000000c7947 */ /* 0x000fea0003800000 */
.L_x_1886:
[----:B------:R-:W2:Y:S02]  /*20320*/  LD.E R2, desc[UR8][R6.64] ;  /* 0x0000000806027980 */ /* 0x000ea4000c101900 */
[----:B--2---:R-:W-:-:S05]  /*20330*/  IADD3 R3, R21, R2, RZ ;  /* 0x0000000215037210 */ /* 0x004fca0007ffe0ff */
[----:B------:R0:W-:Y:S02]  /*20340*/  ST.E desc[UR8][R6.64], R3 ;  /* 0x0000000306007985 */ /* 0x0001e4000c101908 */
.L_x_1885:
[----:B------:R-:W-:Y:S05]  /*20350*/  BSYNC B0 ;  /* 0x0000000000007941 */ /* 0x000fea0003800000 */
.L_x_1884:
        /* <DEDUP_REMOVED lines=9> */
.L_x_1891:
[----:B------:R-:W1:Y:S02]  /*203f0*/  LDS R20, [R2+0x4] ;  /* 0x0000040002147984 */ /* 0x000e640000000800 */
[----:B-1----:R-:W-:-:S10]  /*20400*/  HFMA2.MMA R21, R20, 1, 1, R19 ;  /* 0x3c003c0014157835 */ /* 0x002fd40000000013 */
[----:B------:R-:W1:Y:S02]  /*20410*/  ATOMS.CAST.SPIN R21, [R2+0x4], R20, R21 ;  /* 0x000004140215738d */ /* 0x000e640001800015 */
[----:B-1----:R-:W-:-:S13]  /*20420*/  ISETP.EQ.U32.AND P0, PT, R21, 0x1, PT ;  /* 0x000000011500780c */ /* 0x002fda0003f02070 */
[----:B------:R-:W-:Y:S05]  /*20430*/  @!P0 BRA `(.L_x_1891) ;  /* 0xfffffffc00ec8947 */ /* 0x000fea000383ffff */
[----:B------:R-:W-:Y:S05]  /*20440*/  BRA `(.L_x_1889) ;  /* 0x00000000000c7947 */ /* 0x000fea0003800000 */
.L_x_1890:
[----:B------:R-:W0:Y:S02]  /*20450*/  LD.E R2, desc[UR8][R6.64+0x4] ;  /* 0x0000040806027980 */ /* 0x000e24000c101900 */
[----:B0-----:R-:W-:-:S05]  /*20460*/  IADD3 R3, R19, R2, RZ ;  /* 0x0000000213037210 */ /* 0x001fca0007ffe0ff */
[----:B------:R1:W-:Y:S02]  /*20470*/  ST.E desc[UR8][R6.64+0x4], R3 ;  /* 0x0000040306007985 */ /* 0x0003e4000c101908 */
.L_x_1889:
[----:B------:R-:W-:Y:S05]  /*20480*/  BSYNC B0 ;  /* 0x0000000000007941 */ /* 0x000fea0003800000 */
.L_x_1888:
        /* <DEDUP_REMOVED lines=10> */
.L_x_1895:
[----:B------:R-:W0:Y:S02]  /*20530*/  LDS R18, [R2] ;  /* 0x0000000002127984 */ /* 0x000e240000000800 */
[----:B0-----:R-:W-:-:S06]  /*20540*/  HADD2 R19, R18, R21 ;  /* 0x0000001512137230 */ /* 0x001fcc0000000000 */
[----:B------:R-:W0:Y:S02]  /*20550*/  ATOMS.CAST.SPIN R19, [R2], R18, R19 ;  /* 0x000000120213738d */ /* 0x000e240001800013 */
[----:B0-----:R-:W-:-:S13]  /*20560*/  ISETP.EQ.U32.AND P0, PT, R19, 0x1, PT ;  /* 0x000000011300780c */ /* 0x001fda0003f02070 */
[----:B------:R-:W-:Y:S05]  /*20570*/  @!P0 BRA `(.L_x_1895) ;  /* 0xfffffffc00ec8947 */ /* 0x000fea000383ffff */
[----:B------:R-:W-:Y:S05]  /*20580*/  BRA `(.L_x_1893) ;  /* 0x00000000000c7947 */ /* 0x000fea0003800000 */
.L_x_1894:
[----:B------:R-:W2:Y:S02]  /*20590*/  LD.E R2, desc[UR8][R6.64] ;  /* 0x0000000806027980 */ /* 0x000ea4000c101900 */
[----:B--2---:R-:W-:-:S05]  /*205a0*/  IADD3 R3, R21, R2, RZ ;  /* 0x0000000215037210 */ /* 0x004fca0007ffe0ff */
[----:B------:R0:W-:Y:S02]  /*205b0*/  ST.E desc[UR8][R6.64], R3 ;  /* 0x0000000306007985 */ /* 0x0001e4000c101908 */
.L_x_1893:
[----:B------:R-:W-:Y:S05]  /*205c0*/  BSYNC B0 ;  /* 0x0000000000007941 */ /* 0x000fea0003800000 */
.L_x_1892:
[----:B0-----:R-:W-:-:S05]  /*205d0*/  IMAD.WIDE R2, R0, 0x2, R4 ;  /* 0x0000000200027825 */ /* 0x001fca00078e0204 */
[----:B------:R0:W-:Y:S01]  /*205e0*/  ATOM.E.ADD.F16x2.RN.STRONG.GPU P0, RZ, desc[UR8][R2.64], R17 ;  /* 0x0000001102ff79a2 */ /* 0x0001e2000810e1c8 */
[----:B------:R-:W-:Y:S04]  /*205f0*/  BSSY B0, `(.L_x_1896) ;  /* 0x000000e000007945 */ /* 0x000fe80003800000 */
[----:B0-----:R-:W-:Y:S05]  /*20600*/  @P0 BRA `(.L_x_1897) ;  /* 0x0000000000300947 */ /* 0x001fea0003800000 */
[----:B------:R-:W0:Y:S02]  /*20610*/  QSPC.E.S P0, RZ, [R2] ;  /* 0x0000000002ff73aa */ /* 0x000e240000000500 */
[----:B0-----:R-:W-:Y:S05]  /*20620*/  @!P0 BRA `(.L_x_1898) ;  /* 0x00000000001c8947 */ /* 0x001fea0003800000 */
[----:B------:R-:W-:-:S07]  /*20630*/  MOV R2, R2 ;  /* 0x0000000200027202 */ /* 0x000fce0000000f00 */
.L_x_1899:
[----:B------:R-:W0:Y:S02]  /*20640*/  LDS R4, [R2] ;  /* 0x0000000002047984 */ /* 0x000e240000000800 */
[----:B0-----:R-:W-:-:S10]  /*20650*/  HFMA2.MMA R5, R4, 1, 1, R17 ;  /* 0x3c003c0004057835 */ /* 0x001fd40000000011 */
[----:B------:R-:W0:Y:S02]  /*20660*/  ATOMS.CAST.SPIN R5, [R2], R4, R5 ;  /* 0x000000040205738d */ /* 0x000e240001800005 */
[----:B0-----:R-:W-:-:S13]  /*20670*/  ISETP.EQ.U32.AND P0, PT, R5, 0x1, PT ;  /* 0x000000010500780c */ /* 0x001fda0003f02070 */
[----:B------:R-:W-:Y:S05]  /*20680*/  @!P0 BRA `(.L_x_1899) ;  /* 0xfffffffc00ec8947 */ /* 0x000fea000383ffff */
[----:B------:R-:W-:Y:S05]  /*20690*/  BRA `(.L_x_1897) ;  /* 0x00000000000c7947 */ /* 0x000fea0003800000 */
.L_x_1898:
[----:B------:R-:W2:Y:S02]  /*206a0*/  LD.E R4, desc[UR8][R2.64] ;  /* 0x0000000802047980 */ /* 0x000ea4000c101900 */
[----:B--2---:R-:W-:-:S05]  /*206b0*/  IADD3 R5, R17, R4, RZ ;  /* 0x0000000411057210 */ /* 0x004fca0007ffe0ff */
[----:B------:R0:W-:Y:S02]  /*206c0*/  ST.E desc[UR8][R2.64], R5 ;  /* 0x0000000502007985 */ /* 0x0001e4000c101908 */
.L_x_1897:
[----:B------:R-:W-:Y:S05]  /*206d0*/  BSYNC B0 ;  /* 0x0000000000007941 */ /* 0x000fea0003800000 */
.L_x_1896:
        /* <DEDUP_REMOVED lines=11> */
.L_x_1903:
[----:B------:R-:W0:Y:S02]  /*20790*/  LDS R4, [R2] ;  /* 0x0000000002047984 */ /* 0x000e240000000800 */
[----:B0-----:R-:W-:-:S06]  /*207a0*/  HADD2 R5, R4, R19 ;  /* 0x0000001304057230 */ /* 0x001fcc0000000000 */
[----:B------:R-:W0:Y:S02]  /*207b0*/  ATOMS.CAST.SPIN R5, [R2], R4, R5 ;  /* 0x000000040205738d */ /* 0x000e240001800005 */
[----:B0-----:R-:W-:-:S13]  /*207c0*/  ISETP.EQ.U32.AND P0, PT, R5, 0x1, PT ;  /* 0x000000010500780c */ /* 0x001fda0003f02070 */
[----:B------:R-:W-:Y:S05]  /*207d0*/  @!P0 BRA `(.L_x_1903) ;  /* 0xfffffffc00ec8947 */ /* 0x000fea000383ffff */
[----:B------:R-:W-:Y:S05]  /*207e0*/  BRA `(.L_x_1901) ;  /* 0x00000000000c7947 */ /* 0x000fea0003800000 */
.L_x_1902:
[----:B------:R-:W2:Y:S02]  /*207f0*/  LD.E R2, desc[UR8][R16.64] ;  /* 0x0000000810027980 */ /* 0x000ea4000c101900 */
[----:B--2---:R-:W-:-:S05]  /*20800*/  IADD3 R3, R19, R2, RZ ;  /* 0x0000000213037210 */ /* 0x004fca0007ffe0ff */
[----:B------:R0:W-:Y:S02]  /*20810*/  ST.E desc[UR8][R16.64], R3 ;  /* 0x0000000310007985 */ /* 0x0001e4000c101908 */
.L_x_1901:
[----:B------:R-:W-:Y:S05]  /*20820*/  BSYNC B0 ;  /* 0x0000000000007941 */ /* 0x000fea0003800000 */
.L_x_1900:
        /* <DEDUP_REMOVED lines=11> */
.L_x_1907:
[----:B------:R-:W0:Y:S02]  /*208e0*/  LDS R6, [R4] ;  /* 0x0000000004067984 */ /* 0x000e240000000800 */
[----:B0-----:R-:W-:-:S06]  /*208f0*/  HADD2 R7, R6, R15 ;  /* 0x0000000f06077230 */ /* 0x001fcc0000000000 */
[----:B------:R-:W0:Y:S02]  /*20900*/  ATOMS.CAST.SPIN R7, [R4], R6, R7 ;  /* 0x000000060407738d */ /* 0x000e240001800007 */
[----:B0-----:R-:W-:-:S13]  /*20910*/  ISETP.EQ.U32.AND P0, PT, R7, 0x1, PT ;  /* 0x000000010700780c */ /* 0x001fda0003f02070 */
[----:B------:R-:W-:Y:S05]  /*20920*/  @!P0 BRA `(.L_x_1907) ;  /* 0xfffffffc00ec8947 */ /* 0x000fea000383ffff */
[----:B------:R-:W-:Y:S05]  /*20930*/  BRA `(.L_x_1905) ;  /* 0x00000000000c7947 */ /* 0x000fea0003800000 */
.L_x_1906:
[----:B------:R-:W2:Y:S02]  /*20940*/  LD.E R6, desc[UR8][R4.64] ;  /* 0x0000000804067980 */ /* 0x000ea4000c101900 */
[----:B--2---:R-:W-:-:S05]  /*20950*/  IADD3 R7, R15, R6, RZ ;  /* 0x000000060f077210 */ /* 0x004fca0007ffe0ff */
[----:B------:R0:W-:Y:S02]  /*20960*/  ST.E desc[UR8][R4.64], R7 ;  /* 0x0000000704007985 */ /* 0x0001e4000c101908 */
.L_x_1905:
[----:B------:R-:W-:Y:S05]  /*20970*/  BSYNC B0 ;  /* 0x0000000000007941 */ /* 0x000fea0003800000 */
.L_x_1904:
        /* <DEDUP_REMOVED lines=10> */
.L_x_1911:
[----:B------:R-:W0:Y:S02]  /*20a20*/  LDS R14, [R4] ;  /* 0x00000000040e7984 */ /* 0x000e240000000800 */
[----:B0-----:R-:W-:-:S10]  /*20a30*/  HFMA2.MMA R15, R14, 1, 1, R19 ;  /* 0x3c003c000e0f7835 */ /* 0x001fd40000000013 */
[----:B------:R-:W0:Y:S02]  /*20a40*/  ATOMS.CAST.SPIN R15, [R4], R14, R15 ;  /* 0x0000000e040f738d */ /* 0x000e24000180000f */
[----:B0-----:R-:W-:-:S13]  /*20a50*/  ISETP.EQ.U32.AND P0, PT, R15, 0x1, PT ;  /* 0x000000010f00780c */ /* 0x001fda0003f02070 */
[----:B------:R-:W-:Y:S05]  /*20a60*/  @!P0 BRA `(.L_x_1911) ;  /* 0xfffffffc00ec8947 */ /* 0x000fea000383ffff */
[----:B------:R-:W-:Y:S05]  /*20a70*/  BRA `(.L_x_1909) ;  /* 0x00000000000c7947 */ /* 0x000fea0003800000 */
.L_x_1910:
[----:B------:R-:W2:Y:S02]  /*20a80*/  LD.E R4, desc[UR8][R6.64] ;  /* 0x0000000806047980 */ /* 0x000ea4000c101900 */
[----:B--2---:R-:W-:-:S05]  /*20a90*/  IADD3 R5, R19, R4, RZ ;  /* 0x0000000413057210 */ /* 0x004fca0007ffe0ff */
[----:B------:R0:W-:Y:S02]  /*20aa0*/  ST.E desc[UR8][R6.64], R5 ;  /* 0x0000000506007985 */ /* 0x0001e4000c101908 */
.L_x_1909:
[----:B------:R-:W-:Y:S05]  /*20ab0*/  BSYNC B0 ;  /* 0x0000000000007941 */ /* 0x000fea0003800000 */
.L_x_1908:
        /* <DEDUP_REMOVED lines=8> */
.L_x_1915:
[----:B------:R-:W0:Y:S02]  /*20b40*/  LDS R14, [R4] ;  /* 0x00000000040e7984 */ /* 0x000e240000000800 */
[----:B0-----:R-:W-:-:S06]  /*20b50*/  HADD2 R15, R14, R13 ;  /* 0x0000000d0e0f7230 */ /* 0x001fcc0000000000 */
[----:B------:R-:W0:Y:S02]  /*20b60*/  ATOMS.CAST.SPIN R15, [R4], R14, R15 ;  /* 0x0000000e040f738d */ /* 0x000e24000180000f */
[----:B0-----:R-:W-:-:S13]  /*20b70*/  ISETP.EQ.U32.AND P0, PT, R15, 0x1, PT ;  /* 0x000000010f00780c */ /* 0x001fda0003f02070 */
[----:B------:R-:W-:Y:S05]  /*20b80*/  @!P0 BRA `(.L_x_1915) ;  /* 0xfffffffc00ec8947 */ /* 0x000fea000383ffff */
[----:B------:R-:W-:Y:S05]  /*20b90*/  BRA `(.L_x_1913) ;  /* 0x00000000000c7947 */ /* 0x000fea0003800000 */
.L_x_1914:
[----:B------:R-:W2:Y:S02]  /*20ba0*/  LD.E R8, desc[UR8][R4.64] ;  /* 0x0000000804087980 */ /* 0x000ea4000c101900 */
[----:B--2---:R-:W-:-:S05]  /*20bb0*/  IADD3 R13, R13, R8, RZ ;  /* 0x000000080d0d7210 */ /* 0x004fca0007ffe0ff */
[----:B------:R0:W-:Y:S02]  /*20bc0*/  ST.E desc[UR8][R4.64], R13 ;  /* 0x0000000d04007985 */ /* 0x0001e4000c101908 */
.L_x_1913:
[----:B------:R-:W-:Y:S05]  /*20bd0*/  BSYNC B0 ;  /* 0x0000000000007941 */ /* 0x000fea0003800000 */
.L_x_1912:
        /* <DEDUP_REMOVED lines=12> */
.L_x_1919:
[----:B------:R-:W0:Y:S02]  /*20ca0*/  LDS R14, [R4] ;  /* 0x00000000040e7984 */ /* 0x000e240000000800 */
[----:B0-----:R-:W-:-:S06]  /*20cb0*/  HADD2 R15, R14, R17 ;  /* 0x000000110e0f7230 */ /* 0x001fcc0000000000 */
[----:B------:R-:W0:Y:S02]  /*20cc0*/  ATOMS.CAST.SPIN R15, [R4], R14, R15 ;  /* 0x0000000e040f738d */ /* 0x000e24000180000f */
[----:B0-----:R-:W-:-:S13]  /*20cd0*/  ISETP.EQ.U32.AND P0, PT, R15, 0x1, PT ;  /* 0x000000010f00780c */ /* 0x001fda0003f02070 */
[----:B------:R-:W-:Y:S05]  /*20ce0*/  @!P0 BRA `(.L_x_1919) ;  /* 0xfffffffc00ec8947 */ /* 0x000fea000383ffff */
[----:B------:R-:W-:Y:S05]  /*20cf0*/  BRA `(.L_x_1917) ;  /* 0x00000000000c7947 */ /* 0x000fea0003800000 */
.L_x_1918:
[----:B------:R-:W2:Y:S02]  /*20d00*/  LD.E R4, desc[UR8][R12.64] ;  /* 0x000000080c047980 */ /* 0x000ea4000c101900 */
[----:B--2---:R-:W-:-:S05]  /*20d10*/  IADD3 R5, R17, R4, RZ ;  /* 0x0000000411057210 */ /* 0x004fca0007ffe0ff */
[----:B------:R0:W-:Y:S02]  /*20d20*/  ST.E desc[UR8][R12.64], R5 ;  /* 0x000000050c007985 */ /* 0x0001e4000c101908 */
.L_x_1917:
[----:B------:R-:W-:Y:S05]  /*20d30*/  BSYNC B0 ;  /* 0x0000000000007941 */ /* 0x000fea0003800000 */
.L_x_1916:
        /* <DEDUP_REMOVED lines=8> */
.L_x_1923:
[----:B------:R-:W0:Y:S02]  /*20dc0*/  LDS R6, [R4] ;  /* 0x0000000004067984 */ /* 0x000e240000000800 */
[----:B0-----:R-:W-:-:S10]  /*20dd0*/  HFMA2.MMA R7, R6, 1, 1, R11 ;  /* 0x3c003c0006077835 */ /* 0x001fd4000000000b */
[----:B------:R-:W0:Y:S02]  /*20de0*/  ATOMS.CAST.SPIN R7, [R4], R6, R7 ;  /* 0x000000060407738d */ /* 0x000e240001800007 */
[----:B0-----:R-:W-:-:S13]  /*20df0*/  ISETP.EQ.U32.AND P0, PT, R7, 0x1, PT ;  /* 0x000000010700780c */ /* 0x001fda0003f02070 */
[----:B------:R-:W-:Y:S05]  /*20e00*/  @!P0 BRA `(.L_x_1923) ;  /* 0xfffffffc00ec8947 */ /* 0x000fea000383ffff */
[----:B------:R-:W-:Y:S05]  /*20e10*/  BRA `(.L_x_1921) ;  /* 0x00000000000c7947 */ /* 0x000fea0003800000 */
.L_x_1922:
[----:B------:R-:W2:Y:S02]  /*20e20*/  LD.E R6, desc[UR8][R4.64] ;  /* 0x0000000804067980 */ /* 0x000ea4000c101900 */
[----:B--2---:R-:W-:-:S05]  /*20e30*/  IADD3 R7, R11, R6, RZ ;  /* 0x000000060b077210 */ /* 0x004fca0007ffe0ff */
[----:B------:R0:W-:Y:S02]  /*20e40*/  ST.E desc[UR8][R4.64], R7 ;  /* 0x0000000704007985 */ /* 0x0001e4000c101908 */
.L_x_1921:
[----:B------:R-:W-:Y:S05]  /*20e50*/  BSYNC B0 ;  /* 0x0000000000007941 */ /* 0x000fea0003800000 */
.L_x_1920:
        /* <DEDUP_REMOVED lines=10> */
.L_x_1927:
[----:B------:R-:W0:Y:S02]  /*20f00*/  LDS R6, [R4] ;  /* 0x0000000004067984 */ /* 0x000e240000000800 */
[----:B0-----:R-:W-:-:S06]  /*20f10*/  HADD2 R7, R6, R11 ;  /* 0x0000000b06077230 */ /* 0x001fcc0000000000 */
[----:B------:R-:W0:Y:S02]  /*20f20*/  ATOMS.CAST.SPIN R7, [R4], R6, R7 ;  /* 0x000000060407738d */ /* 0x000e240001800007 */
[----:B0-----:R-:W-:-:S13]  /*20f30*/  ISETP.EQ.U32.AND P0, PT, R7, 0x1, PT ;  /* 0x000000010700780c */ /* 0x001fda0003f02070 */
[----:B------:R-:W-:Y:S05]  /*20f40*/  @!P0 BRA `(.L_x_1927) ;  /* 0xfffffffc00ec8947 */ /* 0x000fea000383ffff */
[----:B------:R-:W-:Y:S05]  /*20f50*/  BRA `(.L_x_1925) ;  /* 0x00000000000c7947 */ /* 0x000fea0003800000 */
.L_x_1926:
[----:B------:R-:W2:Y:S02]  /*20f60*/  LD.E R0, desc[UR8][R4.64] ;  /* 0x0000000804007980 */ /* 0x000ea4000c101900 */
[----:B--2---:R-:W-:-:S05]  /*20f70*/  IADD3 R7, R11, R0, RZ ;  /* 0x000000000b077210 */ /* 0x004fca0007ffe0ff */
[----:B------:R0:W-:Y:S02]  /*20f80*/  ST.E desc[UR8][R4.64], R7 ;  /* 0x0000000704007985 */ /* 0x0001e4000c101908 */
.L_x_1925:
[----:B------:R-:W-:Y:S05]  /*20f90*/  BSYNC B0 ;  /* 0x0000000000007941 */ /* 0x000fea0003800000 */
.L_x_1924:
[----:B------:R-:W-:-:S04]  /*20fa0*/  IADD3 R2, P0, R2, R12, RZ ;  /* 0x0000000c02027210 */ /* 0x000fc80007f1e0ff */
[----:B------:R-:W-:-:S08]  /*20fb0*/  IADD3.X R3, R3, R13, RZ, P0, !PT ;  /* 0x0000000d03037210 */ /* 0x000fd000007fe4ff */
[----:B------:R1:W-:Y:S02]  /*20fc0*/  ATOM.E.ADD.F16x2.RN.STRONG.GPU P0, RZ, desc[UR8][R2.64], R9 ;  /* 0x0000000902ff79a2 */ /* 0x0003e4000810e1c8 */
[----:B-1----:R-:W-:Y:S05]  /*20fd0*/  @P0 EXIT ;  /* 0x000000000000094d */ /* 0x002fea0003800000 */
[----:B------:R-:W1:Y:S02]  /*20fe0*/  QSPC.E.S P0, RZ, [R2] ;  /* 0x0000000002ff73aa */ /* 0x000e640000000500 */
[----:B-1----:R-:W-:Y:S05]  /*20ff0*/  @!P0 BRA `(.L_x_1928) ;  /* 0x00000000001c8947 */ /* 0x002fea0003800000 */
[----:B------:R-:W-:-:S07]  /*21000*/  MOV R2, R2 ;  /* 0x0000000200027202 */ /* 0x000fce0000000f00 */
.L_x_1929:
[----:B0-----:R-:W0:Y:S02]  /*21010*/  LDS R4, [R2] ;  /* 0x0000000002047984 */ /* 0x001e240000000800 */
[----:B0-----:R-:W-:-:S10]  /*21020*/  HFMA2.MMA R5, R4, 1, 1, R9 ;  /* 0x3c003c0004057835 */ /* 0x001fd40000000009 */
[----:B------:R-:W0:Y:S02]  /*21030*/  ATOMS.CAST.SPIN R5, [R2], R4, R5 ;  /* 0x000000040205738d */ /* 0x000e240001800005 */
[----:B0-----:R-:W-:-:S13]  /*21040*/  ISETP.EQ.U32.AND P0, PT, R5, 0x1, PT ;  /* 0x000000010500780c */ /* 0x001fda0003f02070 */
[----:B------:R-:W-:Y:S05]  /*21050*/  @!P0 BRA `(.L_x_1929) ;  /* 0xfffffffc00ec8947 */ /* 0x000fea000383ffff */
[----:B------:R-:W-:Y:S05]  /*21060*/  EXIT ;  /* 0x000000000000794d */ /* 0x000fea0003800000 */
.L_x_1928:
[----:B------:R-:W0:Y:S02]  /*21070*/  LD.E R0, desc[UR8][R2.64] ;  /* 0x0000000802007980 */ /* 0x000e24000c101900 */
[----:B0-----:R-:W-:-:S05]  /*21080*/  IADD3 R5, R9, R0, RZ ;  /* 0x0000000009057210 */ /* 0x001fca0007ffe0ff */
[----:B------:R-:W-:Y:S01]  /*21090*/  ST.E desc[UR8][R2.64], R5 ;  /* 0x0000000502007985 */ /* 0x000fe2000c101908 */
[----:B------:R-:W-:Y:S05]  /*210a0*/  EXIT ;  /* 0x000000000000794d */ /* 0x000fea0003800000 */
.L_x_1930:
        /* <DEDUP_REMOVED lines=13> */
.L_x_4045:


//--------------------- .text._Z23gemm_half_q_half_kernelILi5ELb1ELb1EEvPK6__halfPKjS4_S2_PS0_iiiiPKtS7_iiiiiibS2_i --------------------------
	.section	.text._Z23gemm_half_q_half_kernelILi5ELb1ELb1EEvPK6__halfPKjS4_S2_PS0_iiiiPKtS7_iiiiiibS2_i,"ax",@progbits
	.align	128
        .global         _Z23gemm_half_q_half_kernelILi5ELb1ELb1EEvPK6__halfPKjS4_S2_PS0_iiiiPKtS7_iiiiiibS2_i
        .type           _Z23gemm_half_q_half_kernelILi5ELb1ELb1EEvPK6__halfPKjS4_S2_PS0_iiiiPKtS7_iiiiiibS2_i,@function
        .size           _Z23gemm_half_q_half_kernelILi5ELb1ELb1EEvPK6__halfPKjS4_S2_PS0_iiiiPKtS7_iiiiiibS2_i,(.L_x_4046 - _Z23gemm_half_q_half_kernelILi5ELb1ELb1EEvPK6__halfPKjS4_S2_PS0_iiiiPKtS7_iiiiiibS2_i)
        .other          _Z23gemm_half_q_half_kernelILi5ELb1ELb1EEvPK6__halfPKjS4_S2_PS0_iiiiPKtS7_iiiiiibS2_i,@"STO_CUDA_ENTRY STV_DEFAULT"
_Z23gemm_half_q_half_kernelILi5ELb1ELb1EEvPK6__halfPKjS4_S2_PS0_iiiiPKtS7_iiiiiibS2_i:
.text._Z23gemm_half_q_half_kernelILi5ELb1ELb1EEvPK6__halfPKjS4_S2_PS0_iiiiPKtS7_iiiiiibS2_i:
[----:B------:R-:W0:Y:S08]  /*0000*/  LDC R1, c[0x0][0x28] ;  /* 0x00000a00ff017b82 */ /* 0x000e300000000800 */
[----:B------:R-:W1:Y:S01]  /*0010*/  LDC R7, c[0x0][0x280] ;  /* 0x0000a000ff077b82 */ /* 0x000e620000000800 */
[----:B------:R-:W-:Y:S01]  /*0020*/  ULDC.64 UR8, c[0x0][0x208] ;  /* 0x0000820000087ab9 */ /* 0x000fe20000000a00 */
[----:B0-----:R-:W-:-:S06]  /*0030*/  IADD3 R1, R1, -0x10, RZ ;  /* 0xfffffff001017810 */ /* 0x001fcc0007ffe0ff */
[----:B------:R-:W1:Y:S08]  /*0040*/  LDC.64 R96, c[0x0][0x278] ;  /* 0x00009e00ff607b82 */ /* 0x000e700000000a00 */
[----:B------:R-:W0:Y:S01]  /*0050*/  LDC.64 R2, c[0x0][0x278] ;  /* 0x00009e00ff027b82 */ /* 0x000e220000000a00 */
[----:B-1----:R-:W-:-:S04]  /*0060*/  IMAD.WIDE R96, R7, 0x2, R96 ;  /* 0x0000000207607825 */ /* 0x002fc800078e0260 */
[C---:B------:R-:W-:Y:S02]  /*0070*/  IMAD.WIDE R4, R7.reuse, 0x2, R96 ;  /* 0x0000000207047825 */ /* 0x040fe400078e0260 */
[----:B------:R-:W2:Y:S02]  /*0080*/  LDG.E.U16 R96, desc[UR8][R96.64] ;  /* 0x0000000860607981 */ /* 0x000ea4000c1e1500 */
[C---:B------:R-:W-:Y:S02]  /*0090*/  IMAD.WIDE R92, R7.reuse, 0x2, R4 ;  /* 0x00000002075c7825 */ /* 0x040fe400078e0204 */
[----:B------:R-:W2:Y:S04]  /*00a0*/  LDG.E.U16 R94, desc[UR8][R4.64] ;  /* 0x00000008045e7981 */ /* 0x000ea8000c1e1500 */
[----:B0-----:R-:W2:Y:S01]  /*00b0*/  LDG.E.U16 R95, desc[UR8][R2.64] ;  /* 0x00000008025f7981 */ /* 0x001ea2000c1e1500 */
[----:B------:R-:W-:-:S03]  /*00c0*/  IMAD.WIDE R6, R7, 0x2, R92 ;  /* 0x0000000207067825 */ /* 0x000fc600078e025c */
[----:B------:R-:W3:Y:S04]  /*00d0*/  LDG.E.U16 R92, desc[UR8][R92.64] ;  /* 0x000000085c5c7981 */ /* 0x000ee8000c1e1500 */
[----:B------:R-:W3:Y:S01]  /*00e0*/  LDG.E.U16 R6, desc[UR8][R6.64] ;  /* 0x0000000806067981 */ /* 0x000ee2000c1e1500 */
[----:B--2---:R-:W-:-:S04]  /*00f0*/  LOP3.LUT R9, R94, R96, R95, 0xfe, !PT ;  /* 0x000000605e097212 */ /* 0x004fc800078efe5f */
[----:B---3--:R-:W-:-:S04]  /*0100*/  LOP3.LUT R9, R6, R92, R9, 0xfe, !PT ;  /* 0x0000005c06097212 */ /* 0x008fc800078efe09 */
        /* <DEDUP_REMOVED lines=17> */
[----:B------:R-:W-:Y:S01]  /*0220*/  ULDC.64 UR6, c[0x0][0x210] ;  /* 0x0000840000067ab9 */ /* 0x000fe20000000a00 */
[----:B0-----:R-:W-:-:S06]  /*0230*/  IMAD.WIDE R2, R5, 0x2, R2 ;  /* 0x0000000205027825 */ /* 0x001fcc00078e0202 */
[----:B------:R-:W2:Y:S01]  /*0240*/  LDG.E.U16.CONSTANT R2, desc[UR8][R2.64] ;  /* 0x0000000802027981 */ /* 0x000ea2000c1e9500 */
[----:B------:R-:W-:-:S05]  /*0250*/  IMAD R5, R13, UR4, RZ ;  /* 0x000000040d057c24 */ /* 0x000fca000f8e02ff */
        /* <DEDUP_REMOVED lines=11> */
[----:B------:R-:W5:Y:S04]  /*0310*/  LDG.E.U16.CONSTANT R10, desc[UR8][R10.64] ;  /* 0x000000080a0a7981 */ /* 0x000f68000c1e9500 */
[----:B------:R-:W5:Y:S01]  /*0320*/  LDG.E.U16.CONSTANT R12, desc[UR8][R12.64] ;  /* 0x000000080c0c7981 */ /* 0x000f62000c1e9500 */
[----:B------:R-:W0:Y:S01]  /*0330*/  S2UR UR6, SR_CgaCtaId ;  /* 0x00000000000679c3 */ /* 0x000e220000008800 */
[----:B------:R-:W-:Y:S02]  /*0340*/  UMOV UR5, 0x400 ;  /* 0x0000040000057882 */ /* 0x000fe40000000000 */
[----:B0-----:R-:W-:-:S06]  /*0350*/  ULEA UR5, UR6, UR5, 0x18 ;  /* 0x0000000506057291 */ /* 0x001fcc000f8ec03f */
[----:B------:R-:W-:-:S05]  /*0360*/  LEA R3, R0, UR5, 0x1 ;  /* 0x0000000500037c11 */ /* 0x000fca000f8e08ff */
[----:B--2---:R0:W-:Y:S04]  /*0370*/  STS.U16 [R3], R4 ;  /* 0x0000000403007388 */ /* 0x0041e80000000400 */
[----:B---3--:R0:W-:Y:S04]  /*0380*/  STS.U16 [R3+0x80], R6 ;  /* 0x0000800603007388 */ /* 0x0081e80000000400 */
[----:B----4-:R0:W-:Y:S04]  /*0390*/  STS.U16 [R3+0x100], R8 ;  /* 0x0001000803007388 */ /* 0x0101e80000000400 */
[----:B-----5:R0:W-:Y:S04]  /*03a0*/  STS.U16 [R3+0x180], R10 ;  /* 0x0001800a03007388 */ /* 0x0201e80000000400 */
[----:B------:R0:W-:Y:S02]  /*03b0*/  STS.U16 [R3+0x200], R12 ;  /* 0x0002000c03007388 */ /* 0x0001e40000000400 */
.L_x_1932:
[----:B------:R-:W-:Y:S05]  /*03c0*/  BSYNC B0 ;  /* 0x0000000000007941 */ /* 0x000fea0003800000 */
.L_x_1931:
[----:B------:R-:W-:Y:S01]  /*03d0*/  ULDC UR5, c[0x0][0x23c] ;  /* 0x00008f0000057ab9 */ /* 0x000fe20000000800 */
[----:B0-----:R-:W-:Y:S02]  /*03e0*/  SHF.L.U32 R12, R14, 0x2, RZ ;  /* 0x000000020e0c7819 */ /* 0x001fe400000006ff */
[----:B------:R-:W-:-:S04]  /*03f0*/  MOV R89, UR5 ;  /* 0x0000000500597c02 */ /* 0x000fc80008000f00 */
[----:B------:R-:W-:-:S13]  /*0400*/  ISETP.GE.AND P0, PT, R12, R89, PT ;  /* 0x000000590c00720c */ /* 0x000fda0003f06270 */
[----:B------:R-:W-:Y:S05]  /*0410*/  @P0 EXIT ;  /* 0x000000000000094d */ /* 0x000fea0003800000 */
[----:B------:R-:W0:Y:S01]  /*0420*/  LDC.64 R2, c[0x0][0x248] ;  /* 0x00009200ff027b82 */ /* 0x000e220000000a00 */
[----:B------:R-:W-:Y:S01]  /*0430*/  SHF.L.U32 R15, R16, 0x7, RZ ;  /* 0x00000007100f7819 */ /* 0x000fe200000006ff */
[----:B------:R-:W-:-:S04]  /*0440*/  ULDC.U8 UR5, c[0x0][0x270] ;  /* 0x00009c0000057ab9 */ /* 0x000fc80000000000 */
[----:B0-----:R-:W-:-:S05]  /*0450*/  IMAD.WIDE R14, R15, 0x2, R2 ;  /* 0x000000020f0e7825 */ /* 0x001fca00078e0202 */
[----:B------:R0:W5:Y:S01]  /*0460*/  LDG.E.U16.CONSTANT R90, desc[UR8][R14.64+0x2] ;  /* 0x000002080e5a7981 */ /* 0x000162000c1e9500 */
[----:B------:R-:W-:Y:S01]  /*0470*/  UPRMT UR5, UR5, 0x8880, URZ ;  /* 0x0000888005057896 */ /* 0x000fe2000800003f */
[----:B------:R-:W-:Y:S02]  /*0480*/  ISETP.GE.AND P0, PT, R93, R98, PT ;  /* 0x000000625d00720c */ /* 0x000fe40003f06270 */
[----:B------:R-:W-:-:S03]  /*0490*/  MOV R100, R1 ;  /* 0x0000000100647202 */ /* 0x000fc60000000f00 */
        /* <DEDUP_REMOVED lines=15> */
.L_x_1933:
        /* <DEDUP_REMOVED lines=10> */
.L_x_1935:
        /* <DEDUP_REMOVED lines=9> */
[----:B------:R-:W-:Y:S01]  /*06c0*/  LEA R9, R13, 0x1, 0x1 ;  /* 0x000000010d097811 */ /* 0x000fe200078e08ff */
[----:B0-----:R-:W-:-:S04]  /*06d0*/  IMAD.WIDE R6, R8, 0x2, R6 ;  /* 0x0000000208067825 */ /* 0x001fc800078e0206 */
[----:B------:R-:W-:Y:S02]  /*06e0*/  IMAD.WIDE R8, R9, 0x2, R2 ;  /* 0x0000000209087825 */ /* 0x000fe400078e0202 */
[----:B------:R0:W3:Y:S04]  /*06f0*/  LDG.E.U16.CONSTANT R6, desc[UR8][R6.64] ;  /* 0x0000000806067981 */ /* 0x0000e8000c1e9500 */
        /* <DEDUP_REMOVED lines=31> */
.L_x_1934:
[----:B------:R2:W5:Y:S01]  /*08f0*/  LDL.64 R86, [R1] ;  /* 0x0000000001567983 */ /* 0x0005620000100a00 */
[----:B01----:R-:W0:Y:S01]  /*0900*/  LDC R4, c[0x0][0x25c] ;  /* 0x00009700ff047b82 */ /* 0x003e220000000800 */
[----:B------:R-:W-:Y:S01]  /*0910*/  ULDC UR6, c[0x0][0x258] ;  /* 0x0000960000067ab9 */ /* 0x000fe20000000800 */
[----:B------:R-:W-:Y:S01]  /*0920*/  HFMA2.MMA R0, -RZ, RZ, 0, 0 ;  /* 0x00000000ff007435 */ /* 0x000fe200000001ff */
[----:B------:R-:W-:Y:S02]  /*0930*/  ISETP.GT.AND P1, PT, R93, UR6, PT ;  /* 0x000000065d007c0c */ /* 0x000fe4000bf24270 */
[----:B------:R-:W-:-:S03]  /*0940*/  MOV R2, RZ ;  /* 0x000000ff00027202 */ /* 0x000fc60000000f00 */
[----:B------:R-:W1:Y:S01]  /*0950*/  LDC R6, c[0x0][0x264] ;  /* 0x00009900ff067b82 */ /* 0x000e620000000800 */
[----:B0-----:R-:W-:-:S07]  /*0960*/  ISETP.GT.AND P2, PT, R93, R4, PT ;  /* 0x000000045d00720c */ /* 0x001fce0003f44270 */
[----:B--2---:R-:W-:Y:S06]  /*0970*/  @!P1 BRA `(.L_x_1936) ;  /* 0x00000000001c9947 */ /* 0x004fec0003800000 */
[----:B------:R-:W0:Y:S02]  /*0980*/  LDC R2, c[0x0][0x25c] ;  /* 0x00009700ff027b82 */ /* 0x000e240000000800 */
[----:B0-----:R-:W-:-:S04]  /*0990*/  VIMNMX R2, R93, R2, PT ;  /* 0x000000025d027248 */ /* 0x001fc80003fe0100 */
[----:B------:R-:W-:-:S04]  /*09a0*/  IADD3 R2, R2, -UR6, RZ ;  /* 0x8000000602027c10 */ /* 0x000fc8000fffe0ff */
[----:B------:R-:W-:-:S04]  /*09b0*/  SHF.R.S32.HI R3, RZ, 0x1f, R2 ;  /* 0x0000001fff037819 */ /* 0x000fc80000011402 */
[----:B------:R-:W-:-:S04]  /*09c0*/  LEA.HI R3, R3, R2, RZ, 0x5 ;  /* 0x0000000203037211 */ /* 0x000fc800078f28ff */
[----:B------:R-:W-:-:S05]  /*09d0*/  SHF.R.S32.HI R3, RZ, 0x5, R3 ;  /* 0x00000005ff037819 */ /* 0x000fca0000011403 */
[----:B------:R-:W-:-:S07]  /*09e0*/  IMAD R2, R3, 0x6, RZ ;  /* 0x0000000603027824 */ /* 0x000fce00078e02ff */
.L_x_1936:
        /* <DEDUP_REMOVED lines=8> */
.L_x_1937:
[----:B------:R-:W-:Y:S01]  /*0a70*/  ULDC UR4, c[0x0][0x260] ;  /* 0x0000980000047ab9 */ /* 0x000fe20000000800 */
[----:B------:R-:W-:Y:S01]  /*0a80*/  HFMA2.MMA R3, -RZ, RZ, 0, 0 ;  /* 0x00000000ff037435 */ /* 0x000fe200000001ff */
[C---:B------:R-:W-:Y:S02]  /*0a90*/  ISETP.GT.AND P1, PT, R93.reuse, UR4, PT ;  /* 0x000000045d007c0c */ /* 0x040fe4000bf24270 */
[----:B-1----:R-:W-:Y:S02]  /*0aa0*/  ISETP.GT.AND P2, PT, R93, R6, PT ;  /* 0x000000065d00720c */ /* 0x002fe40003f44270 */
        /* <DEDUP_REMOVED lines=9> */
.L_x_1938:
        /* <DEDUP_REMOVED lines=8> */
.L_x_1939:
        /* <DEDUP_REMOVED lines=11> */
.L_x_1940:
[C---:B------:R-:W-:Y:S01]  /*0c70*/  VIMNMX R6, R93.reuse, UR6, PT ;  /* 0x000000065d067c48 */ /* 0x040fe2000bfe0100 */
[----:B------:R-:W0:Y:S01]  /*0c80*/  S2UR UR5, SR_CgaCtaId ;  /* 0x00000000000579c3 */ /* 0x000e220000008800 */
[----:B------:R-:W-:Y:S01]  /*0c90*/  ISETP.GE.OR P0, PT, R93, UR6, P0 ;  /* 0x000000065d007c0c */ /* 0x000fe20008706670 */
[----:B------:R-:W-:Y:S01]  /*0ca0*/  UMOV UR4, 0x400 ;  /* 0x0000040000047882 */ /* 0x000fe20000000000 */
[----:B------:R-:W-:Y:S01]  /*0cb0*/  SHF.R.S32.HI R7, RZ, 0x1f, R6 ;  /* 0x0000001fff077819 */ /* 0x000fe20000011406 */
[----:B------:R-:W-:Y:S01]  /*0cc0*/  ULDC.64 UR10, c[0x0][0x218] ;  /* 0x00008600000a7ab9 */ /* 0x000fe20000000a00 */
        /* <DEDUP_REMOVED lines=15> */
[----:B------:R-:W-:Y:S01]  /*0dc0*/  UMOV UR4, UR5 ;  /* 0x0000000500047c82 */ /* 0x000fe20008000000 */
        /* <DEDUP_REMOVED lines=20> */
.L_x_1958:
[----:B------:R0:W2:Y:S01]  /*0f10*/  LDG.E.128.CONSTANT R20, desc[UR8][R114.64] ;  /* 0x0000000872147981 */ /* 0x0000a2000c1e9d00 */
[----:B------:R-:W-:Y:S01]  /*0f20*/  MOV R15, R113 ;  /* 0x00000071000f7202 */ /* 0x000fe20000000f00 */
[----:B------:R-:W1:Y:S04]  /*0f30*/  LDC R89, c[0x0][0x23c] ;  /* 0x00008f00ff597b82 */ /* 0x000e680000000800 */
[----:B------:R-:W3:Y:S01]  /*0f40*/  LDG.E.128.CONSTANT R24, desc[UR8][R14.64] ;  /* 0x000000080e187981 */ /* 0x000ee2000c1e9d00 */
[----:B-1----:R-:W-:-:S05]  /*0f50*/  IMAD.WIDE R12, R89, 0x8, R114 ;  /* 0x00000008590c7825 */ /* 0x002fca00078e0272 */
[----:B------:R-:W4:Y:S01]  /*0f60*/  LDG.E.128.CONSTANT R28, desc[UR8][R12.64] ;  /* 0x000000080c1c7981 */ /* 0x000f22000c1e9d00 */
[----:B------:R-:W-:-:S05]  /*0f70*/  IMAD.WIDE R112, R89, 0x8, R14 ;  /* 0x0000000859707825 */ /* 0x000fca00078e020e */
[----:B------:R1:W4:Y:S01]  /*0f80*/  LDG.E.128.CONSTANT R32, desc[UR8][R112.64] ;  /* 0x0000000870207981 */ /* 0x000322000c1e9d00 */
[----:B------:R-:W-:-:S13]  /*0f90*/  ISETP.NE.AND P0, PT, R93, R90, PT ;  /* 0x0000005a5d00720c */ /* 0x000fda0003f05270 */
[----:B------:R-:W-:-:S04]  /*0fa0*/  @!P0 IADD3 R91, R91, 0x1, RZ ;  /* 0x000000015b5b8810 */ /* 0x000fc80007ffe0ff */
[----:B------:R-:W-:-:S06]  /*0fb0*/  @!P0 LEA R60, R91, R100, 0x3 ;  /* 0x000000645b3c8211 */ /* 0x000fcc00078e18ff */
[----:B------:R-:W4:Y:S01]  /*0fc0*/  @!P0 LDL.64 R60, [R60] ;  /* 0x000000003c3c8983 */ /* 0x000f220000100a00 */
[----:B0-----:R-:W-:-:S04]  /*0fd0*/  IMAD.WIDE R114, R89, 0x8, R12 ;  /* 0x0000000859727825 */ /* 0x001fc800078e020c */
[----:B-1----:R-:W-:Y:S01]  /*0fe0*/  IMAD.WIDE R112, R89, 0x8, R112 ;  /* 0x0000000859707825 */ /* 0x002fe200078e0270 */
[----:B--2---:R-:W-:Y:S02]  /*0ff0*/  LOP3.LUT R11, R20, 0xff, RZ, 0xc0, !PT ;  /* 0x000000ff140b7812 */ /* 0x004fe400078ec0ff */
[----:B------:R-:W-:Y:S02]  /*1000*/  LOP3.LUT R14, R21, 0xff, RZ, 0xc0, !PT ;  /* 0x000000ff150e7812 */ /* 0x000fe400078ec0ff */
[----:B------:R-:W-:Y:S02]  /*1010*/  IADD3 R11, R11, -0x80, RZ ;  /* 0xffffff800b0b7810 */ /* 0x000fe40007ffe0ff */
[----:B------:R-:W-:Y:S02]  /*1020*/  LOP3.LUT R15, R22, 0xff, RZ, 0xc0, !PT ;  /* 0x000000ff160f7812 */ /* 0x000fe400078ec0ff */
[----:B------:R0:W1:Y:S01]  /*1030*/  I2F.F16 R42, R11 ;  /* 0x0000000b002a7306 */ /* 0x0000620000200c00 */
[----:B------:R-:W-:-:S02]  /*1040*/  IADD3 R14, R14, -0x80, RZ ;  /* 0xffffff800e0e7810 */ /* 0x000fc40007ffe0ff */
[----:B------:R-:W-:Y:S02]  /*1050*/  IADD3 R15, R15, -0x80, RZ ;  /* 0xffffff800f0f7810 */ /* 0x000fe40007ffe0ff */
[----:B------:R-:W-:Y:S02]  /*1060*/  LOP3.LUT R16, R23, 0xff, RZ, 0xc0, !PT ;  /* 0x000000ff17107812 */ /* 0x000fe400078ec0ff */
[----:B------:R-:W-:Y:S01]  /*1070*/  LEA.HI R46, R20, 0xffffff80, RZ, 0x8 ;  /* 0xffffff80142e7811 */ /* 0x000fe200078f40ff */
[----:B------:R2:W1:Y:S01]  /*1080*/  I2F.F16 R41, R14 ;  /* 0x0000000e00297306 */ /* 0x0004620000200c00 */
[----:B0-----:R-:W-:Y:S02]  /*1090*/  SHF.R.U32.HI R11, RZ, 0x8, R20 ;  /* 0x00000008ff0b7819 */ /* 0x001fe40000011614 */
[----:B------:R-:W-:Y:S02]  /*10a0*/  IADD3 R16, R16, -0x80, RZ ;  /* 0xffffff8010107810 */ /* 0x000fe40007ffe0ff */
[----:B------:R-:W-:-:S02]  /*10b0*/  SHF.R.U32.HI R49, RZ, 0x8, R22 ;  /* 0x00000008ff317819 */ /* 0x000fc40000011616 */
[----:B------:R-:W-:Y:S01]  /*10c0*/  LEA.HI R45, R21, 0xffffff80, RZ, 0x8 ;  /* 0xffffff80152d7811 */ /* 0x000fe200078f40ff */
[----:B------:R0:W1:Y:S01]  /*10d0*/  I2F.F16 R40, R15 ;  /* 0x0000000f00287306 */ /* 0x0000620000200c00 */
[----:B--2---:R-:W-:Y:S02]  /*10e0*/  LOP3.LUT R14, R11, 0xff, RZ, 0xc0, !PT ;  /* 0x000000ff0b0e7812 */ /* 0x004fe400078ec0ff */
[----:B------:R-:W-:Y:S02]  /*10f0*/  LEA.HI R44, R22, 0xffffff80, RZ, 0x8 ;  /* 0xffffff80162c7811 */ /* 0x000fe400078f40ff */
[----:B------:R-:W-:Y:S02]  /*1100*/  IADD3 R14, R14, -0x80, RZ ;  /* 0xffffff800e0e7810 */ /* 0x000fe40007ffe0ff */
[----:B---3--:R-:W-:Y:S01]  /*1110*/  LOP3.LUT R53, R27, 0xff, RZ, 0xc0, !PT ;  /* 0x000000ff1b357812 */ /* 0x008fe200078ec0ff */
[----:B------:R2:W3:Y:S01]  /*1120*/  I2F.F16 R39, R16 ;  /* 0x0000001000277306 */ /* 0x0004e20000200c00 */
[----:B0-----:R-:W-:-:S02]  /*1130*/  SHF.R.U32.HI R15, RZ, 0x8, R21 ;  /* 0x00000008ff0f7819 */ /* 0x001fc40000011615 */
[----:B------:R-:W-:Y:S02]  /*1140*/  LEA.HI R43, R23, 0xffffff80, RZ, 0x8 ;  /* 0xffffff80172b7811 */ /* 0x000fe400078f40ff */
[----:B------:R-:W-:Y:S02]  /*1150*/  LOP3.LUT R15, R15, 0xff, RZ, 0xc0, !PT ;  /* 0x000000ff0f0f7812 */ /* 0x000fe400078ec0ff */
[----:B------:R-:W-:Y:S01]  /*1160*/  SHF.R.U32.HI R20, RZ, 0x10, R20 ;  /* 0x00000010ff147819 */ /* 0x000fe20000011614 */
[----:B------:R-:W0:Y:S01]  /*1170*/  I2F.F16 R46, R46 ;  /* 0x0000002e002e7306 */ /* 0x000e220000200c00 */
[----:B--2---:R-:W-:Y:S02]  /*1180*/  LEA.HI R16, R27, 0xffffff80, RZ, 0x8 ;  /* 0xffffff801b107811 */ /* 0x004fe400078f40ff */
[----:B------:R-:W-:Y:S02]  /*1190*/  IADD3 R50, R15, -0x80, RZ ;  /* 0xffffff800f327810 */ /* 0x000fe40007ffe0ff */
[----:B------:R-:W-:-:S02]  /*11a0*/  LEA.HI R38, R24, 0xffffff80, RZ, 0x8 ;  /* 0xffffff8018267811 */ /* 0x000fc400078f40ff */
[----:B------:R-:W-:Y:S01]  /*11b0*/  LEA.HI R37, R25, 0xffffff80, RZ, 0x8 ;  /* 0xffffff8019257811 */ /* 0x000fe200078f40ff */
[----:B------:R2:W0:Y:S01]  /*11c0*/  I2F.F16 R11, R16 ;  /* 0x00000010000b7306 */ /* 0x0004220000200c00 */
[----:B------:R-:W-:-:S07]  /*11d0*/  LEA.HI R36, R26, 0xffffff80, RZ, 0x8 ;  /* 0xffffff801a247811 */ /* 0x000fce00078f40ff */
[----:B------:R1:W0:Y:S01]  /*11e0*/  I2F.F16 R48, R14 ;  /* 0x0000000e00307306 */ /* 0x0002220000200c00 */
[----:B--2---:R2:W5:Y:S01]  /*11f0*/  LDG.E.128.CONSTANT R16, desc[UR8][R112.64] ;  /* 0x0000000870107981 */ /* 0x004562000c1e9d00 */
[----:B------:R-:W-:Y:S02]  /*1200*/  LOP3.LUT R20, R20, 0xff, RZ, 0xc0, !PT ;  /* 0x000000ff14147812 */ /* 0x000fe400078ec0ff */
[----:B------:R-:W-:Y:S02]  /*1210*/  SHF.R.U32.HI R21, RZ, 0x10, R21 ;  /* 0x00000010ff157819 */ /* 0x000fe40000011615 */
[----:B------:R-:W-:Y:S02]  /*1220*/  SHF.R.U32.HI R22, RZ, 0x10, R22 ;  /* 0x00000010ff167819 */ /* 0x000fe40000011616 */
[----:B------:R-:W-:Y:S01]  /*1230*/  IADD3 R53, R53, -0x80, RZ ;  /* 0xffffff8035357810 */ /* 0x000fe20007ffe0ff */
[----:B-1----:R2:W5:Y:S01]  /*1240*/  LDG.E.128.CONSTANT R12, desc[UR8][R114.64] ;  /* 0x00000008720c7981 */ /* 0x002562000c1e9d00 */
[----:B------:R-:W-:Y:S01]  /*1250*/  IADD3 R20, R20, -0x80, RZ ;  /* 0xffffff8014147810 */ /* 0x000fe20007ffe0ff */
[----:B------:R-:W1:Y:S08]  /*1260*/  I2F.F16 R45, R45 ;  /* 0x0000002d002d7306 */ /* 0x000e700000200c00 */
[----:B------:R3:W0:Y:S01]  /*1270*/  I2F.F16 R47, R20 ;  /* 0x00000014002f7306 */ /* 0x0006220000200c00 */
[----:B----4-:R-:W-:-:S02]  /*1280*/  LEA.HI R56, R32, 0xffffff80, RZ, 0x8 ;  /* 0xffffff8020387811 */ /* 0x010fc400078f40ff */
[----:B------:R-:W-:Y:S02]  /*1290*/  LEA.HI R55, R33, 0xffffff80, RZ, 0x8 ;  /* 0xffffff8021377811 */ /* 0x000fe400078f40ff */
[----:B------:R-:W-:Y:S02]  /*12a0*/  LEA.HI R54, R34, 0xffffff80, RZ, 0x8 ;  /* 0xffffff8022367811 */ /* 0x000fe400078f40ff */
[----:B------:R-:W-:Y:S01]  /*12b0*/  LEA.HI R62, R28, 0xffffff80, RZ, 0x8 ;  /* 0xffffff801c3e7811 */ /* 0x000fe200078f40ff */
[----:B------:R-:W4:Y:S01]  /*12c0*/  I2F.F16 R44, R44 ;  /* 0x0000002c002c7306 */ /* 0x000f220000200c00 */
[----:B---3--:R-:W-:-:S04]  /*12d0*/  LOP3.LUT R20, R49, 0xff, RZ, 0xc0, !PT ;  /* 0x000000ff31147812 */ /* 0x008fc800078ec0ff */
[----:B------:R-:W-:Y:S02]  /*12e0*/  IADD3 R52, R20, -0x80, RZ ;  /* 0xffffff8014347810 */ /* 0x000fe40007ffe0ff */
[----:B------:R-:W-:Y:S01]  /*12f0*/  SHF.R.U32.HI R20, RZ, 0x8, R23 ;  /* 0x00000008ff147819 */ /* 0x000fe20000011617 */
[----:B------:R-:W3:Y:S03]  /*1300*/  I2F.F16 R43, R43 ;  /* 0x0000002b002b7306 */ /* 0x000ee60000200c00 */
[----:B------:R-:W-:-:S04]  /*1310*/  LOP3.LUT R20, R20, 0xff, RZ, 0xc0, !PT ;  /* 0x000000ff14147812 */ /* 0x000fc800078ec0ff */
[----:B------:R-:W-:Y:S01]  /*1320*/  IADD3 R68, R20, -0x80, RZ ;  /* 0xffffff8014447810 */ /* 0x000fe20007ffe0ff */
[----:B------:R-:W0:Y:S01]  /*1330*/  I2F.F16 R38, R38 ;  /* 0x0000002600267306 */ /* 0x000e220000200c00 */
[----:B------:R-:W-:Y:S02]  /*1340*/  LOP3.LUT R20, R24, 0xff, RZ, 0xc0, !PT ;  /* 0x000000ff18147812 */ /* 0x000fe400078ec0ff */
[----:B------:R-:W-:Y:S02]  /*1350*/  LOP3.LUT R21, R21, 0xff, RZ, 0xc0, !PT ;  /* 0x000000ff15157812 */ /* 0x000fe400078ec0ff */
[----:B------:R-:W-:Y:S02]  /*1360*/  IADD3 R20, R20, -0x80, RZ ;  /* 0xffffff8014147810 */ /* 0x000fe40007ffe0ff */
[----:B------:R-:W-:Y:S01]  /*1370*/  IADD3 R21, R21, -0x80, RZ ;  /* 0xffffff8015157810 */ /* 0x000fe20007ffe0ff */
[----:B------:R-:W0:Y:S08]  /*1380*/  I2F.F16 R37, R37 ;  /* 0x0000002500257306 */ /* 0x000e300000200c00 */
[----:B------:R2:W0:Y:S08]  /*1390*/  I2F.F16 R66, R20 ;  /* 0x0000001400427306 */ /* 0x0004300000200c00 */
[----:B------:R1:W0:Y:S01]  /*13a0*/  I2F.F16 R49, R21 ;  /* 0x0000001500317306 */ /* 0x0002220000200c00 */
[----:B--2---:R-:W-:-:S04]  /*13b0*/  SHF.R.U32.HI R20, RZ, 0x8, R24 ;  /* 0x00000008ff147819 */ /* 0x004fc80000011618 */
[----:B------:R-:W-:Y:S02]  /*13c0*/  LOP3.LUT R20, R20, 0xff, RZ, 0xc0, !PT ;  /* 0x000000ff14147812 */ /* 0x000fe400078ec0ff */
[----:B------:R-:W-:Y:S01]  /*13d0*/  LEA.HI R59, R29, 0xffffff80, RZ, 0x8 ;  /* 0xffffff801d3b7811 */ /* 0x000fe200078f40ff */
[----:B------:R-:W2:Y:S01]  /*13e0*/  I2F.F16 R36, R36 ;  /* 0x0000002400247306 */ /* 0x000ea20000200c00 */
[----:B-1----:R-:W-:Y:S02]  /*13f0*/  LOP3.LUT R21, R25, 0xff, RZ, 0xc0, !PT ;  /* 0x000000ff19157812 */ /* 0x002fe400078ec0ff */
[----:B------:R-:W-:Y:S02]  /*1400*/  IADD3 R20, R20, -0x80, RZ ;  /* 0xffffff8014147810 */ /* 0x000fe40007ffe0ff */
[----:B------:R-:W-:-:S04]  /*1410*/  IADD3 R21, R21, -0x80, RZ ;  /* 0xffffff8015157810 */ /* 0x000fc80007ffe0ff */
[----:B------:R1:W0:Y:S08]  /*1420*/  I2F.F16 R65, R21 ;  /* 0x0000001500417306 */ /* 0x0002300000200c00 */
[----:B------:R4:W0:Y:S01]  /*1430*/  I2F.F16 R70, R20 ;  /* 0x0000001400467306 */ /* 0x0008220000200c00 */
[----:B-1----:R-:W-:-:S04]  /*1440*/  SHF.R.U32.HI R21, RZ, 0x8, R25 ;  /* 0x00000008ff157819 */ /* 0x002fc80000011619 */
[----:B------:R-:W-:Y:S02]  /*1450*/  LOP3.LUT R21, R21, 0xff, RZ, 0xc0, !PT ;  /* 0x000000ff15157812 */ /* 0x000fe400078ec0ff */
[----:B----4-:R-:W-:Y:S02]  /*1460*/  LOP3.LUT R20, R28, 0xff, RZ, 0xc0, !PT ;  /* 0x000000ff1c147812 */ /* 0x010fe400078ec0ff */
[----:B------:R-:W-:Y:S02]  /*1470*/  IADD3 R21, R21, -0x80, RZ ;  /* 0xffffff8015157810 */ /* 0x000fe40007ffe0ff */
[----:B------:R-:W-:Y:S02]  /*1480*/  IADD3 R20, R20, -0x80, RZ ;  /* 0xffffff8014147810 */ /* 0x000fe40007ffe0ff */
[----:B------:R-:W-:Y:S02]  /*1490*/  LOP3.LUT R22, R22, 0xff, RZ, 0xc0, !PT ;  /* 0x000000ff16167812 */ /* 0x000fe400078ec0ff */
[----:B------:R1:W4:Y:S02]  /*14a0*/  I2F.F16 R80, R20 ;  /* 0x0000001400507306 */ /* 0x0003240000200c00 */
[----:B------:R-:W-:-:S06]  /*14b0*/  IADD3 R22, R22, -0x80, RZ ;  /* 0xffffff8016167810 */ /* 0x000fcc0007ffe0ff */
[----:B------:R3:W0:Y:S01]  /*14c0*/  I2F.F16 R71, R21 ;  /* 0x0000001500477306 */ /* 0x0006220000200c00 */
[----:B-1----:R-:W-:-:S04]  /*14d0*/  LOP3.LUT R20, R33, 0xff, RZ, 0xc0, !PT ;  /* 0x000000ff21147812 */ /* 0x002fc800078ec0ff */
[----:B------:R-:W-:Y:S02]  /*14e0*/  IADD3 R77, R20, -0x80, RZ ;  /* 0xffffff80144d7810 */ /* 0x000fe40007ffe0ff */
[----:B---3--:R-:W-:Y:S02]  /*14f0*/  LOP3.LUT R21, R29, 0xff, RZ, 0xc0, !PT ;  /* 0x000000ff1d157812 */ /* 0x008fe400078ec0ff */
[----:B------:R-:W-:Y:S01]  /*1500*/  LOP3.LUT R20, R34, 0xff, RZ, 0xc0, !PT ;  /* 0x000000ff22147812 */ /* 0x000fe200078ec0ff */
[----:B------:R1:W3:Y:S01]  /*1510*/  I2F.F16 R51, R22 ;  /* 0x0000001600337306 */ /* 0x0002e20000200c00 */
[----:B------:R-:W-:Y:S02]  /*1520*/  IADD3 R78, R21, -0x80, RZ ;  /* 0xffffff80154e7810 */ /* 0x000fe40007ffe0ff */
[----:B------:R-:W-:Y:S02]  /*1530*/  LOP3.LUT R21, R30, 0xff, RZ, 0xc0, !PT ;  /* 0x000000ff1e157812 */ /* 0x000fe400078ec0ff */
[----:B------:R-:W-:-:S02]  /*1540*/  IADD3 R74, R20, -0x80, RZ ;  /* 0xffffff80144a7810 */ /* 0x000fc40007ffe0ff */
[----:B------:R-:W-:Y:S02]  /*1550*/  SHF.R.U32.HI R20, RZ, 0x8, R28 ;  /* 0x00000008ff147819 */ /* 0x000fe4000001161c */
[----:B-1----:R-:W-:Y:S02]  /*1560*/  LOP3.LUT R22, R26, 0xff, RZ, 0xc0, !PT ;  /* 0x000000ff1a167812 */ /* 0x002fe400078ec0ff */
[----:B------:R-:W-:Y:S02]  /*1570*/  IADD3 R76, R21, -0x80, RZ ;  /* 0xffffff80154c7810 */ /* 0x000fe40007ffe0ff */
[----:B------:R-:W-:Y:S02]  /*1580*/  IADD3 R22, R22, -0x80, RZ ;  /* 0xffffff8016167810 */ /* 0x000fe40007ffe0ff */
[----:B------:R-:W-:Y:S02]  /*1590*/  LOP3.LUT R21, R31, 0xff, RZ, 0xc0, !PT ;  /* 0x000000ff1f157812 */ /* 0x000fe400078ec0ff */
[----:B------:R-:W-:Y:S01]  /*15a0*/  LOP3.LUT R20, R20, 0xff, RZ, 0xc0, !PT ;  /* 0x000000ff14147812 */ /* 0x000fe200078ec0ff */
[----:B------:R1:W0:Y:S01]  /*15b0*/  I2F.F16 R64, R22 ;  /* 0x0000001600407306 */ /* 0x0002220000200c00 */
[----:B------:R-:W-:-:S02]  /*15c0*/  IADD3 R73, R21, -0x80, RZ ;  /* 0xffffff8015497810 */ /* 0x000fc40007ffe0ff */
[----:B------:R-:W-:Y:S02]  /*15d0*/  LOP3.LUT R21, R32, 0xff, RZ, 0xc0, !PT ;  /* 0x000000ff20157812 */ /* 0x000fe400078ec0ff */
[----:B------:R-:W-:Y:S02]  /*15e0*/  IADD3 R20, R20, -0x80, RZ ;  /* 0xffffff8014147810 */ /* 0x000fe40007ffe0ff */
[----:B-1----:R-:W-:Y:S02]  /*15f0*/  SHF.R.U32.HI R22, RZ, 0x8, R26 ;  /* 0x00000008ff167819 */ /* 0x002fe4000001161a */
[----:B------:R1:W0:Y:S01]  /*1600*/  I2F.F16 R84, R20 ;  /* 0x0000001400547306 */ /* 0x0002220000200c00 */
[----:B------:R-:W-:Y:S02]  /*1610*/  IADD3 R21, R21, -0x80, RZ ;  /* 0xffffff8015157810 */ /* 0x000fe40007ffe0ff */
[----:B------:R-:W-:-:S04]  /*1620*/  LOP3.LUT R22, R22, 0xff, RZ, 0xc0, !PT ;  /* 0x000000ff16167812 */ /* 0x000fc800078ec0ff */
[----:B------:R-:W-:Y:S02]  /*1630*/  IADD3 R22, R22, -0x80, RZ ;  /* 0xffffff8016167810 */ /* 0x000fe40007ffe0ff */
[----:B-1----:R-:W-:Y:S01]  /*1640*/  SHF.R.U32.HI R20, RZ, 0x8, R31 ;  /* 0x00000008ff147819 */ /* 0x002fe2000001161f */
[----:B------:R1:W0:Y:S03]  /*1650*/  I2F.F16 R79, R21 ;  /* 0x00000015004f7306 */ /* 0x0002260000200c00 */
[----:B------:R-:W-:Y:S02]  /*1660*/  LOP3.LUT R20, R20, 0xff, RZ, 0xc0, !PT ;  /* 0x000000ff14147812 */ /* 0x000fe400078ec0ff */
[----:B-1----:R-:W-:-:S03]  /*1670*/  SHF.R.U32.HI R21, RZ, 0x8, R29 ;  /* 0x00000008ff157819 */ /* 0x002fc6000001161d */
[----:B------:R1:W0:Y:S01]  /*1680*/  I2F.F16 R82, R22 ;  /* 0x0000001600527306 */ /* 0x0002220000200c00 */
[----:B------:R-:W-:Y:S02]  /*1690*/  IADD3 R102, R20, -0x80, RZ ;  /* 0xffffff8014667810 */ /* 0x000fe40007ffe0ff */
[----:B------:R-:W-:Y:S02]  /*16a0*/  LOP3.LUT R21, R21, 0xff, RZ, 0xc0, !PT ;  /* 0x000000ff15157812 */ /* 0x000fe400078ec0ff */
[----:B------:R-:W-:Y:S02]  /*16b0*/  SHF.R.U32.HI R20, RZ, 0x8, R32 ;  /* 0x00000008ff147819 */ /* 0x000fe40000011620 */
[----:B-1----:R-:W-:Y:S02]  /*16c0*/  LOP3.LUT R22, R35, 0xff, RZ, 0xc0, !PT ;  /* 0x000000ff23167812 */ /* 0x002fe400078ec0ff */
[----:B------:R-:W-:Y:S02]  /*16d0*/  IADD3 R21, R21, -0x80, RZ ;  /* 0xffffff8015157810 */ /* 0x000fe40007ffe0ff */
[----:B------:R-:W-:-:S02]  /*16e0*/  IADD3 R22, R22, -0x80, RZ ;  /* 0xffffff8016167810 */ /* 0x000fc40007ffe0ff */
[----:B------:R-:W-:Y:S01]  /*16f0*/  LOP3.LUT R20, R20, 0xff, RZ, 0xc0, !PT ;  /* 0x000000ff14147812 */ /* 0x000fe200078ec0ff */
[----:B------:R1:W0:Y:S03]  /*1700*/  I2F.F16 R86, R21 ;  /* 0x0000001500567306 */ /* 0x0002260000200c00 */
[----:B------:R-:W-:-:S05]  /*1710*/  IADD3 R20, R20, -0x80, RZ ;  /* 0xffffff8014147810 */ /* 0x000fca0007ffe0ff */
[----:B------:R2:W0:Y:S01]  /*1720*/  I2F.F16 R75, R22 ;  /* 0x00000016004b7306 */ /* 0x0004220000200c00 */
[----:B-1----:R-:W-:-:S04]  /*1730*/  SHF.R.U32.HI R21, RZ, 0x8, R33 ;  /* 0x00000008ff157819 */ /* 0x002fc80000011621 */
[----:B------:R-:W-:Y:S02]  /*1740*/  LOP3.LUT R21, R21, 0xff, RZ, 0xc0, !PT ;  /* 0x000000ff15157812 */ /* 0x000fe400078ec0ff */
[----:B--2---:R-:W-:Y:S01]  /*1750*/  SHF.R.U32.HI R22, RZ, 0x8, R30 ;  /* 0x00000008ff167819 */ /* 0x004fe2000001161e */
[----:B------:R1:W2:Y:S03]  /*1760*/  I2F.F16 R103, R20 ;  /* 0x0000001400677306 */ /* 0x0002a60000200c00 */
[----:B------:R-:W-:Y:S02]  /*1770*/  LOP3.LUT R22, R22, 0xff, RZ, 0xc0, !PT ;  /* 0x000000ff16167812 */ /* 0x000fe400078ec0ff */
[----:B------:R-:W-:Y:S02]  /*1780*/  IADD3 R21, R21, -0x80, RZ ;  /* 0xffffff8015157810 */ /* 0x000fe40007ffe0ff */
[----:B------:R-:W-:-:S02]  /*1790*/  IADD3 R22, R22, -0x80, RZ ;  /* 0xffffff8016167810 */ /* 0x000fc40007ffe0ff */
[----:B-1----:R-:W-:Y:S01]  /*17a0*/  SHF.R.U32.HI R20, RZ, 0x8, R35 ;  /* 0x00000008ff147819 */ /* 0x002fe20000011623 */
[----:B------:R1:W0:Y:S03]  /*17b0*/  I2F.F16 R63, R53 ;  /* 0x00000035003f7306 */ /* 0x0002260000200c00 */
[----:B------:R-:W-:Y:S02]  /*17c0*/  LOP3.LUT R20, R20, 0xff, RZ, 0xc0, !PT ;  /* 0x000000ff14147812 */ /* 0x000fe400078ec0ff */
[----:B------:R-:W-:-:S03]  /*17d0*/  SHF.R.U32.HI R32, RZ, 0x10, R32 ;  /* 0x00000010ff207819 */ /* 0x000fc60000011620 */
[----:B------:R4:W0:Y:S01]  /*17e0*/  I2F.F16 R99, R22 ;  /* 0x0000001600637306 */ /* 0x0008220000200c00 */
[----:B-1----:R-:W-:Y:S02]  /*17f0*/  LEA.HI R53, R35, 0xffffff80, RZ, 0x8 ;  /* 0xffffff8023357811 */ /* 0x002fe400078f40ff */
[----:B------:R-:W-:Y:S02]  /*1800*/  SHF.R.U32.HI R33, RZ, 0x10, R33 ;  /* 0x00000010ff217819 */ /* 0x000fe40000011621 */
[----:B------:R-:W-:-:S03]  /*1810*/  LEA.HI R58, R30, 0xffffff80, RZ, 0x8 ;  /* 0xffffff801e3a7811 */ /* 0x000fc600078f40ff */
[----:B------:R1:W0:Y:S01]  /*1820*/  I2F.F16 R104, R21 ;  /* 0x0000001500687306 */ /* 0x0002220000200c00 */
[--C-:B----4-:R-:W-:Y:S02]  /*1830*/  SHF.R.U32.HI R22, RZ, 0x8, R34.reuse ;  /* 0x00000008ff167819 */ /* 0x110fe40000011622 */
[----:B------:R-:W-:Y:S02]  /*1840*/  SHF.R.U32.HI R34, RZ, 0x10, R34 ;  /* 0x00000010ff227819 */ /* 0x000fe40000011622 */
[----:B------:R-:W-:Y:S02]  /*1850*/  LEA.HI R57, R31, 0xffffff80, RZ, 0x8 ;  /* 0xffffff801f397811 */ /* 0x000fe400078f40ff */
[----:B-1----:R-:W-:Y:S02]  /*1860*/  SHF.R.U32.HI R21, RZ, 0x10, R35 ;  /* 0x00000010ff157819 */ /* 0x002fe40000011623 */
[----:B------:R-:W-:Y:S02]  /*1870*/  IADD3 R35, R20, -0x80, RZ ;  /* 0xffffff8014237810 */ /* 0x000fe40007ffe0ff */
[----:B------:R-:W-:-:S02]  /*1880*/  SHF.R.U32.HI R20, RZ, 0x8, R27 ;  /* 0x00000008ff147819 */ /* 0x000fc4000001161b */
[----:B------:R-:W-:Y:S02]  /*1890*/  SHF.R.U32.HI R23, RZ, 0x10, R23 ;  /* 0x00000010ff177819 */ /* 0x000fe40000011617 */
        /* <DEDUP_REMOVED lines=26> */
[----:B------:R-:W-:Y:S02]  /*1a40*/  @!P0 PRMT R88, R60, 0x7610, R88 ;  /* 0x000076103c588816 */ /* 0x000fe40000000058 */
        /* <DEDUP_REMOVED lines=12> */
[----:B------:R-:W-:Y:S01]  /*1b10*/  ISETP.NE.AND P1, PT, R95, RZ, PT ;  /* 0x000000ff5f00720c */ /* 0x000fe20003f25270 */
[----:B------:R-:W1:Y:S01]  /*1b20*/  I2F.F16 R50, R50 ;  /* 0x0000003200327306 */ /* 0x000e620000200c00 */
[----:B------:R-:W-:-:S02]  /*1b30*/  @!P0 PRMT R88, R88, 0x7610, R60 ;  /* 0x0000761058588816 */ /* 0x000fc4000000003c */
[----:B------:R-:W-:-:S05]  /*1b40*/  @!P0 PRMT R87, R61, 0x7610, R87 ;  /* 0x000076103d578816 */ /* 0x000fca0000000057 */
[----:B------:R-:W4:Y:S01]  /*1b50*/  I2F.F16 R52, R52 ;  /* 0x0000003400347306 */ /* 0x000f220000200c00 */
[----:B------:R-:W-:-:S07]  /*1b60*/  @!P0 PRMT R87, R87, 0x7610, R61 ;  /* 0x0000761057578816 */ /* 0x000fce000000003d */
        /* <DEDUP_REMOVED lines=25> */
[----:B------:R0:W0:Y:S08]  /*1d00*/  I2F.F16 R105, R22 ;  /* 0x0000001600697306 */ /* 0x0000300000200c00 */
[----:B------:R-:W0:Y:S08]  /*1d10*/  I2F.F16 R34, R34 ;  /* 0x0000002200227306 */ /* 0x000e300000200c00 */
[----:B------:R-:W0:Y:S08]  /*1d20*/  I2F.F16 R35, R35 ;  /* 0x0000002300237306 */ /* 0x000e300000200c00 */
[----:B------:R0:W0:Y:S08]  /*1d30*/  I2F.F16 R60, R21 ;  /* 0x00000015003c7306 */ /* 0x0000300000200c00 */
[----:B------:R0:W0:Y:S08]  /*1d40*/  I2F.F16 R110, R20 ;  /* 0x00000014006e7306 */ /* 0x0000300000200c00 */
[----:B------:R0:W0:Y:S01]  /*1d50*/  I2F.F16 R109, R27 ;  /* 0x0000001b006d7306 */ /* 0x0000220000200c00 */
[----:B------:R-:W-:Y:S01]  /*1d60*/  UIADD3 UR4, UR5, 0x40, URZ ;  /* 0x0000004005047890 */ /* 0x000fe2000fffe03f */
[----:B------:R-:W-:Y:S01]  /*1d70*/  ISETP.NE.AND P2, PT, R96, RZ, PT ;  /* 0x000000ff6000720c */ /* 0x000fe20003f45270 */
[--C-:B------:R-:W-:Y:S01]  /*1d80*/  HADD2.F32 R108, -RZ, R88.reuse.H0_H0 ;  /* 0x20000058ff6c7230 */ /* 0x100fe20000004100 */
[----:B------:R-:W-:Y:S01]  /*1d90*/  ISETP.NE.AND P3, PT, R94, RZ, PT ;  /* 0x000000ff5e00720c */ /* 0x000fe20003f65270 */
[----:B------:R-:W-:Y:S01]  /*1da0*/  HADD2.F32 R107, -RZ, R88.H1_H1 ;  /* 0x30000058ff6b7230 */ /* 0x000fe20000004100 */
[----:B------:R-:W-:Y:S01]  /*1db0*/  ISETP.NE.AND P4, PT, R92, RZ, PT ;  /* 0x000000ff5c00720c */ /* 0x000fe20003f85270 */
[----:B------:R-:W-:-:S02]  /*1dc0*/  HADD2.F32 R106, -RZ, R87.H0_H0 ;  /* 0x20000057ff6a7230 */ /* 0x000fc40000004100 */
[----:B------:R-:W-:Y:S01]  /*1dd0*/  HADD2.F32 R61, -RZ, R87.H1_H1 ;  /* 0x30000057ff3d7230 */ /* 0x000fe20000004100 */
[----:B-1234-:R-:W-:Y:S09]  /*1de0*/  @!P1 BRA `(.L_x_1942) ;  /* 0x0000000400689947 */ /* 0x01eff20003800000 */
[----:B0-----:R-:W0:Y:S01]  /*1df0*/  LDS.64 R20, [UR5] ;  /* 0x00000005ff147984 */ /* 0x001e220008000a00 */
        /* <DEDUP_REMOVED lines=9> */
[----:B------:R-:W-:-:S03]  /*1e90*/  HADD2.F32 R20, -RZ, R20.H1_H1 ;  /* 0x30000014ff147230 */ /* 0x000fc60000004100 */
[----:B------:R-:W-:Y:S01]  /*1ea0*/  FFMA.FTZ R24, R24, R25, RZ ;  /* 0x0000001918187223 */ /* 0x000fe200000100ff */
[C---:B------:R-:W-:Y:S01]  /*1eb0*/  FFMA.FTZ R31, R25.reuse, R30, RZ ;  /* 0x0000001e191f7223 */ /* 0x040fe200000100ff */
[----:B------:R-:W-:Y:S01]  /*1ec0*/  FFMA.FTZ R111, R25, R26, RZ ;  /* 0x0000001a196f7223 */ /* 0x000fe200000100ff */
[----:B------:R-:W-:Y:S02]  /*1ed0*/  HADD2.F32 R26, -RZ, R47.H0_H0 ;  /* 0x2000002fff1a7230 */ /* 0x000fe40000004100 */
[----:B------:R-:W-:Y:S01]  /*1ee0*/  FFMA.FTZ R27, R27, R20, R24 ;  /* 0x000000141b1b7223 */ /* 0x000fe20000010018 */
[----:B------:R-:W-:Y:S02]  /*1ef0*/  HADD2.F32 R24, -RZ, R21.H0_H0 ;  /* 0x20000015ff187230 */ /* 0x000fe40000004100 */
[----:B------:R-:W-:Y:S01]  /*1f00*/  FFMA.FTZ R28, R25, R28, RZ ;  /* 0x0000001c191c7223 */ /* 0x000fe200000100ff */
        /* <DEDUP_REMOVED lines=72> */
.L_x_1942:
        /* <DEDUP_REMOVED lines=29> */
[----:B------:R-:W-:Y:S02]  /*2560*/  HADD2.F32 R29, -RZ, R46.H0_H0 ;  /* 0x2000002eff1d7230 */ /* 0x000fe40000004100 */
[-C--:B------:R-:W-:Y:S01]  /*2570*/  FFMA.FTZ R26, R26, R24.reuse, R25 ;  /* 0x000000181a1a7223 */ /* 0x080fe20000010019 */
[----:B------:R-:W-:Y:S01]  /*2580*/  FFMA.FTZ R24, R30, R24, R27 ;  /* 0x000000181e187223 */ /* 0x000fe2000001001b */
[----:B------:R-:W-:Y:S02]  /*2590*/  HADD2.F32 R27, -RZ, R45.H0_H0 ;  /* 0x2000002dff1b7230 */ /* 0x000fe40000004100 */
[-C--:B------:R-:W-:Y:S01]  /*25a0*/  FFMA.FTZ R25, R29, R21.reuse, R20 ;  /* 0x000000151d197223 */ /* 0x080fe20000010014 */
[----:B------:R-:W-:Y:S02]  /*25b0*/  HADD2.F32 R30, -RZ, R66.H0_H0 ;  /* 0x20000042ff1e7230 */ /* 0x000fe40000004100 */
[----:B------:R-:W-:Y:S02]  /*25c0*/  HADD2.F32 R29, -RZ, R44.H0_H0 ;  /* 0x2000002cff1d7230 */ /* 0x000fe40000004100 */
[----:B------:R-:W-:Y:S01]  /*25d0*/  FFMA.FTZ R27, R27, R21, R26 ;  /* 0x000000151b1b7223 */ /* 0x000fe2000001001a */
[----:B-1----:R-:W-:-:S02]  /*25e0*/  HADD2.F32 R20, -RZ, R22.H0_H0 ;  /* 0x20000016ff147230 */ /* 0x002fc40000004100 */
[----:B------:R-:W-:Y:S02]  /*25f0*/  HADD2.F32 R31, -RZ, R43.H0_H0 ;  /* 0x2000002bff1f7230 */ /* 0x000fe40000004100 */
[-C--:B------:R-:W-:Y:S01]  /*2600*/  FFMA.FTZ R29, R29, R21.reuse, R28 ;  /* 0x000000151d1d7223 */ /* 0x080fe2000001001c */
[----:B------:R-:W-:Y:S02]  /*2610*/  HADD2.F32 R26, -RZ, R65.H0_H0 ;  /* 0x20000041ff1a7230 */ /* 0x000fe40000004100 */
[-C--:B------:R-:W-:Y:S01]  /*2620*/  FFMA.FTZ R25, R30, R20.reuse, R25 ;  /* 0x000000141e197223 */ /* 0x080fe20000010019 */
        /* <DEDUP_REMOVED lines=15> */
[--C-:B------:R-:W-:Y:S02]  /*2720*/  HADD2.F32 R20, -RZ, R23.reuse.H0_H0 ;  /* 0x20000017ff147230 */ /* 0x100fe40000004100 */
        /* <DEDUP_REMOVED lines=8> */
[----:B------:R-:W-:Y:S02]  /*27b0*/  HADD2.F32 R27, -RZ, R37.H0_H0 ;  /* 0x20000025ff1b7230 */ /* 0x000fe40000004100 */
[-C--:B------:R-:W-:Y:S01]  /*27c0*/  FFMA.FTZ R26, R26, R20.reuse, R29 ;  /* 0x000000141a1a7223 */ /* 0x080fe2000001001d */
[----:B------:R-:W-:Y:S02]  /*27d0*/  HADD2.F32 R31, -RZ, R36.H0_H0 ;  /* 0x20000024ff1f7230 */ /* 0x000fe40000004100 */
[----:B------:R-:W-:Y:S01]  /*27e0*/  FFMA.FTZ R20, R28, R20, R21 ;  /* 0x000000141c147223 */ /* 0x000fe20000010015 */
[-C--:B------:R-:W-:Y:S01]  /*27f0*/  FFMA.FTZ R22, R25, R23.reuse, R22 ;  /* 0x0000001719167223 */ /* 0x080fe20000010016 */
[----:B------:R-:W-:Y:S02]  /*2800*/  HADD2.F32 R29, -RZ, R11.H0_H0 ;  /* 0x2000000bff1d7230 */ /* 0x000fe40000004100 */
[----:B------:R-:W-:Y:S01]  /*2810*/  FFMA.FTZ R24, R27, R23, R24 ;  /* 0x000000171b187223 */ /* 0x000fe20000010018 */
[----:B------:R-:W-:-:S02]  /*2820*/  HADD2.F32 R21, -RZ, R88.H0_H0 ;  /* 0x20000058ff157230 */ /* 0x000fc40000004100 */
[-C--:B------:R-:W-:Y:S01]  /*2830*/  FFMA.FTZ R26, R31, R23.reuse, R26 ;  /* 0x000000171f1a7223 */ /* 0x080fe2000001001a */
        /* <DEDUP_REMOVED lines=16> */
.L_x_1943:
        /* <DEDUP_REMOVED lines=91> */
.L_x_1944:
        /* <DEDUP_REMOVED lines=91> */
.L_x_1945:
[----:B------:R-:W-:Y:S05]  /*34a0*/  @!P1 BRA `(.L_x_1946) ;  /* 0x0000000400589947 */ /* 0x000fea0003800000 */
        /* <DEDUP_REMOVED lines=17> */
[C---:B------:R-:W-:Y:S01]  /*35c0*/  FFMA.FTZ R29, R20.reuse, R29, R31 ;  /* 0x0000001d141d7223 */ /* 0x040fe2000001001f */
[----:B------:R-:W-:Y:S01]  /*35d0*/  FFMA.FTZ R111, R20, R111, R26 ;  /* 0x0000006f146f7223 */ /* 0x000fe2000001001a */
[----:B------:R-:W-:Y:S02]  /*35e0*/  HADD2.F32 R31, -RZ, R102.H0_H0 ;  /* 0x20000066ff1f7230 */ /* 0x000fe40000004100 */
[----:B------:R-:W-:Y:S02]  /*35f0*/  HADD2.F32 R26, -RZ, R21.H0_H0 ;  /* 0x20000015ff1a7230 */ /* 0x000fe40000004100 */
[----:B------:R-:W-:-:S02]  /*3600*/  HADD2.F32 R27, -RZ, R85.H0_H0 ;  /* 0x20000055ff1b7230 */ /* 0x000fc40000004100 */
[----:B------:R-:W-:Y:S01]  /*3610*/  FFMA.FTZ R31, R20, R31, R117 ;  /* 0x0000001f141f7223 */ /* 0x000fe20000010075 */
[----:B------:R-:W-:Y:S02]  /*3620*/  HADD2.F32 R25, -RZ, R83.H0_H0 ;  /* 0x20000053ff197230 */ /* 0x000fe40000004100 */
        /* <DEDUP_REMOVED lines=10> */
[----:B-1----:R-:W-:Y:S02]  /*36d0*/  HADD2.F32 R20, -RZ, R22.H0_H0 ;  /* 0x20000016ff147230 */ /* 0x002fe40000004100 */
[----:B------:R-:W-:Y:S01]  /*36e0*/  FFMA.FTZ R27, R21, R24, R28 ;  /* 0x00000018151b7223 */ /* 0x000fe2000001001c */
[----:B------:R-:W-:Y:S02]  /*36f0*/  HADD2.F32 R28, -RZ, R58.H0_H0 ;  /* 0x2000003aff1c7230 */ /* 0x000fe40000004100 */
        /* <DEDUP_REMOVED lines=8> */
[----:B------:R-:W-:Y:S02]  /*3780*/  HADD2.F32 R22, -RZ, R22.H1_H1 ;  /* 0x30000016ff167230 */ /* 0x000fe40000004100 */
        /* <DEDUP_REMOVED lines=40> */
.L_x_1946:
        /* <DEDUP_REMOVED lines=12> */
[----:B------:R-:W-:Y:S02]  /*3ad0*/  HADD2.F32 R24, -RZ, R99.H0_H0 ;  /* 0x20000063ff187230 */ /* 0x000fe40000004100 */
[-C--:B------:R-:W-:Y:S01]  /*3ae0*/  FFMA.FTZ R31, R26, R28.reuse, RZ ;  /* 0x0000001c1a1f7223 */ /* 0x080fe200000100ff */
[----:B------:R-:W-:Y:S01]  /*3af0*/  FFMA.FTZ R25, R25, R28, RZ ;  /* 0x0000001c19197223 */ /* 0x000fe200000100ff */
[-C--:B------:R-:W-:Y:S01]  /*3b00*/  FFMA.FTZ R29, R30, R20.reuse, R29 ;  /* 0x000000141e1d7223 */ /* 0x080fe2000001001d */
[----:B------:R-:W-:Y:S02]  /*3b10*/  HADD2.F32 R30, -RZ, R102.H0_H0 ;  /* 0x20000066ff1e7230 */ /* 0x000fe40000004100 */
[----:B------:R-:W-:Y:S01]  /*3b20*/  FFMA.FTZ R31, R24, R20, R31 ;  /* 0x00000014181f7223 */ /* 0x000fe2000001001f */
[----:B------:R-:W-:Y:S01]  /*3b30*/  FFMA.FTZ R27, R27, R28, RZ ;  /* 0x0000001c1b1b7223 */ /* 0x000fe200000100ff */
        /* <DEDUP_REMOVED lines=10> */
[----:B------:R-:W-:Y:S02]  /*3be0*/  HADD2.F32 R29, -RZ, R59.H0_H0 ;  /* 0x2000003bff1d7230 */ /* 0x000fe40000004100 */
[----:B------:R-:W-:Y:S02]  /*3bf0*/  HADD2.F32 R25, -RZ, R62.H0_H0 ;  /* 0x2000003eff197230 */ /* 0x000fe40000004100 */
[-C--:B------:R-:W-:Y:S01]  /*3c00*/  FFMA.FTZ R28, R28, R24.reuse, R31 ;  /* 0x000000181c1c7223 */ /* 0x080fe2000001001f */
        /* <DEDUP_REMOVED lines=36> */
[----:B------:R-:W-:Y:S02]  /*3e50*/  HADD2.F32 R29, -RZ, R54.H0_H0 ;  /* 0x20000036ff1d7230 */ /* 0x000fe40000004100 */
[----:B------:R-:W-:Y:S01]  /*3e60*/  FFMA.FTZ R20, R28, R20, R21 ;  /* 0x000000141c147223 */ /* 0x000fe20000010015 */
[----:B------:R-:W-:-:S02]  /*3e70*/  HADD2.F32 R31, -RZ, R53.H0_H0 ;  /* 0x20000035ff1f7230 */ /* 0x000fc40000004100 */
[-C--:B------:R-:W-:Y:S01]  /*3e80*/  FFMA.FTZ R21, R25, R23.reuse, R22 ;  /* 0x0000001719157223 */ /* 0x080fe20000010016 */
[-C--:B------:R-:W-:Y:S01]  /*3e90*/  FFMA.FTZ R24, R27, R23.reuse, R24 ;  /* 0x000000171b187223 */ /* 0x080fe20000010018 */
[-C--:B------:R-:W-:Y:S01]  /*3ea0*/  FFMA.FTZ R25, R29, R23.reuse, R26 ;  /* 0x000000171d197223 */ /* 0x080fe2000001001a */
[----:B------:R-:W-:Y:S01]  /*3eb0*/  FFMA.FTZ R20, R31, R23, R20 ;  /* 0x000000171f147223 */ /* 0x000fe20000010014 */
[----:B------:R-:W-:Y:S01]  /*3ec0*/  FMUL.FTZ R21, R21, R108 ;  /* 0x0000006c15157220 */ /* 0x000fe20000410000 */
[----:B------:R-:W-:Y:S01]  /*3ed0*/  FMUL.FTZ R24, R24, R107 ;  /* 0x0000006b18187220 */ /* 0x000fe20000410000 */
[----:B------:R-:W-:Y:S01]  /*3ee0*/  FMUL.FTZ R25, R25, R106 ;  /* 0x0000006a19197220 */ /* 0x000fe20000410000 */
[----:B------:R-:W-:Y:S02]  /*3ef0*/  FMUL.FTZ R20, R20, R61 ;  /* 0x0000003d14147220 */ /* 0x000fe40000410000 */
        /* <DEDUP_REMOVED lines=8> */
.L_x_1947:
        /* <DEDUP_REMOVED lines=87> */
.L_x_1948:
        /* <DEDUP_REMOVED lines=87> */
.L_x_1949:
[----:B------:R-:W-:Y:S01]  /*4a60*/  IMAD.WIDE R112, R89, 0x8, R112 ;  /* 0x0000000859707825 */ /* 0x000fe200078e0270 */
[----:B0-----:R-:W0:Y:S01]  /*4a70*/  @!P0 LDC.64 R30, c[0x0][0x248] ;  /* 0x00009200ff1e8b82 */ /* 0x001e220000000a00 */
[----:B------:R-:W-:Y:S01]  /*4a80*/  @!P0 SHF.L.U32 R21, R93, 0x1, RZ ;  /* 0x000000015d158819 */ /* 0x000fe200000006ff */
[----:B------:R-:W1:Y:S01]  /*4a90*/  LDS.64 R28, [UR5+0x200] ;  /* 0x00020005ff1c7984 */ /* 0x000e620008000a00 */
[----:B------:R-:W-:-:S03]  /*4aa0*/  IMAD.WIDE R114, R89, 0x8, R114 ;  /* 0x0000000859727825 */ /* 0x000fc600078e0272 */
[----:B------:R-:W2:Y:S01]  /*4ab0*/  LDG.E.128.CONSTANT R24, desc[UR8][R112.64] ;  /* 0x0000000870187981 */ /* 0x000ea2000c1e9d00 */
[----:B0-----:R-:W-:-:S03]  /*4ac0*/  @!P0 IMAD.WIDE R30, R21, 0x2, R30 ;  /* 0x00000002151e8825 */ /* 0x001fc600078e021e */
[----:B------:R-:W3:Y:S04]  /*4ad0*/  LDG.E.128.CONSTANT R20, desc[UR8][R114.64] ;  /* 0x0000000872147981 */ /* 0x000ee8000c1e9d00 */
[----:B------:R0:W4:Y:S01]  /*4ae0*/  @!P0 LDG.E.U16.CONSTANT R116, desc[UR8][R30.64+0x2] ;  /* 0x000002081e748981 */ /* 0x000122000c1e9500 */
[----:B------:R-:W-:Y:S02]  /*4af0*/  HADD2.F32 R42, -RZ, R42.H0_H0 ;  /* 0x2000002aff2a7230 */ /* 0x000fe40000004100 */
[----:B------:R-:W-:Y:S02]  /*4b00*/  HADD2.F32 R41, -RZ, R41.H0_H0 ;  /* 0x20000029ff297230 */ /* 0x000fe40000004100 */
[----:B------:R-:W-:Y:S02]  /*4b10*/  HADD2.F32 R40, -RZ, R40.H0_H0 ;  /* 0x20000028ff287230 */ /* 0x000fe40000004100 */
[----:B------:R-:W-:-:S02]  /*4b20*/  HADD2.F32 R39, -RZ, R39.H0_H0 ;  /* 0x20000027ff277230 */ /* 0x000fc40000004100 */
[----:B-1----:R-:W-:-:S05]  /*4b30*/  HADD2.F32 R111, -RZ, R28.H0_H0 ;  /* 0x2000001cff6f7230 */ /* 0x002fca0000004100 */
[-C--:B------:R-:W-:Y:S01]  /*4b40*/  FFMA.FTZ R118, R42, R111.reuse, RZ ;  /* 0x0000006f2a767223 */ /* 0x080fe200000100ff */
[-C--:B------:R-:W-:Y:S01]  /*4b50*/  FFMA.FTZ R120, R41, R111.reuse, RZ ;  /* 0x0000006f29787223 */ /* 0x080fe200000100ff */
[-C--:B0-----:R-:W-:Y:S01]  /*4b60*/  FFMA.FTZ R31, R40, R111.reuse, RZ ;  /* 0x0000006f281f7223 */ /* 0x081fe200000100ff */
[----:B------:R-:W-:Y:S01]  /*4b70*/  FFMA.FTZ R42, R39, R111, RZ ;  /* 0x0000006f272a7223 */ /* 0x000fe200000100ff */
[----:B------:R-:W-:Y:S02]  /*4b80*/  HADD2.F32 R111, -RZ, R28.H1_H1 ;  /* 0x3000001cff6f7230 */ /* 0x000fe40000004100 */
[----:B------:R-:W-:Y:S02]  /*4b90*/  HADD2.F32 R41, -RZ, R48.H0_H0 ;  /* 0x20000030ff297230 */ /* 0x000fe40000004100 */
[----:B------:R-:W-:-:S03]  /*4ba0*/  HADD2.F32 R52, -RZ, R52.H0_H0 ;  /* 0x20000034ff347230 */ /* 0x000fc60000004100 */
[-C--:B------:R-:W-:Y:S01]  /*4bb0*/  FFMA.FTZ R28, R41, R111.reuse, R118 ;  /* 0x0000006f291c7223 */ /* 0x080fe20000010076 */
[----:B------:R-:W-:Y:S02]  /*4bc0*/  HADD2.F32 R41, -RZ, R50.H0_H0 ;  /* 0x20000032ff297230 */ /* 0x000fe40000004100 */
[----:B------:R-:W-:Y:S02]  /*4bd0*/  HADD2.F32 R117, -RZ, R68.H0_H0 ;  /* 0x20000044ff757230 */ /* 0x000fe40000004100 */
[-C--:B------:R-:W-:Y:S01]  /*4be0*/  FFMA.FTZ R31, R52, R111.reuse, R31 ;  /* 0x0000006f341f7223 */ /* 0x080fe2000001001f */
[-C--:B------:R-:W-:Y:S01]  /*4bf0*/  FFMA.FTZ R30, R41, R111.reuse, R120 ;  /* 0x0000006f291e7223 */ /* 0x080fe20000010078 */
[----:B------:R-:W-:Y:S02]  /*4c00*/  HADD2.F32 R48, -RZ, R29.H0_H0 ;  /* 0x2000001dff307230 */ /* 0x000fe40000004100 */
[----:B------:R-:W-:Y:S01]  /*4c10*/  FFMA.FTZ R111, R117, R111, R42 ;  /* 0x0000006f756f7223 */ /* 0x000fe2000001002a */
[----:B------:R-:W-:-:S05]  /*4c20*/  HADD2.F32 R117, -RZ, R47.H0_H0 ;  /* 0x2000002fff757230 */ /* 0x000fca0000004100 */
[----:B------:R-:W-:Y:S01]  /*4c30*/  FFMA.FTZ R50, R117, R48, R28 ;  /* 0x0000003075327223 */ /* 0x000fe2000001001c */
[----:B------:R-:W-:Y:S02]  /*4c40*/  HADD2.F32 R117, -RZ, R49.H0_H0 ;  /* 0x20000031ff757230 */ /* 0x000fe40000004100 */
[----:B------:R-:W-:-:S03]  /*4c50*/  HADD2.F32 R28, -RZ, R51.H0_H0 ;  /* 0x20000033ff1c7230 */ /* 0x000fc60000004100 */
[-C--:B------:R-:W-:Y:S02]  /*4c60*/  FFMA.FTZ R52, R117, R48.reuse, R30 ;  /* 0x0000003075347223 */ /* 0x080fe4000001001e */
[-C--:B------:R-:W-:Y:S02]  /*4c70*/  FFMA.FTZ R51, R28, R48.reuse, R31 ;  /* 0x000000301c337223 */ /* 0x080fe4000001001f */
[----:B------:R-:W0:Y:S01]  /*4c80*/  LDS.64 R30, [UR5+0x208] ;  /* 0x00020805ff1e7984 */ /* 0x000e220008000a00 */
[----:B------:R-:W-:Y:S02]  /*4c90*/  HADD2.F32 R118, -RZ, R67.H0_H0 ;  /* 0x20000043ff767230 */ /* 0x000fe40000004100 */
[----:B------:R-:W-:Y:S02]  /*4ca0*/  HADD2.F32 R67, -RZ, R29.H1_H1 ;  /* 0x3000001dff437230 */ /* 0x000fe40000004100 */
[----:B------:R-:W-:Y:S02]  /*4cb0*/  HADD2.F32 R29, -RZ, R46.H0_H0 ;  /* 0x2000002eff1d7230 */ /* 0x000fe40000004100 */
[----:B------:R-:W-:Y:S01]  /*4cc0*/  FFMA.FTZ R28, R118, R48, R111 ;  /* 0x00000030761c7223 */ /* 0x000fe2000001006f */
[----:B------:R-:W-:Y:S01]  /*4cd0*/  HADD2.F32 R111, -RZ, R45.H0_H0 ;  /* 0x2000002dff6f7230 */ /* 0x000fe20000004100 */
[----:B-----5:R-:W-:Y:S01]  /*4ce0*/  LEA.HI R68, R15, 0xffffff80, RZ, 0x8 ;  /* 0xffffff800f447811 */ /* 0x020fe200078f40ff */
[----:B------:R-:W-:Y:S01]  /*4cf0*/  FFMA.FTZ R50, R29, R67, R50 ;  /* 0x000000431d327223 */ /* 0x000fe20000010032 */
[----:B------:R-:W-:-:S02]  /*4d00*/  LOP3.LUT R29, R12, 0xff, RZ, 0xc0, !PT ;  /* 0x000000ff0c1d7812 */ /* 0x000fc400078ec0ff */
[----:B------:R1:W0:Y:S02]  /*4d10*/  I2F.F16 R42, R68 ;  /* 0x00000044002a7306 */ /* 0x0002240000200c00 */
[----:B------:R-:W-:Y:S01]  /*4d20*/  IADD3 R45, R29, -0x80, RZ ;  /* 0xffffff801d2d7810 */ /* 0x000fe20007ffe0ff */
[----:B------:R-:W-:Y:S01]  /*4d30*/  FFMA.FTZ R29, R111, R67, R52 ;  /* 0x000000436f1d7223 */ /* 0x000fe20000010034 */
[----:B------:R-:W-:Y:S01]  /*4d40*/  LOP3.LUT R52, R13, 0xff, RZ, 0xc0, !PT ;  /* 0x000000ff0d347812 */ /* 0x000fe200078ec0ff */
[----:B-1----:R-:W-:-:S03]  /*4d50*/  HADD2.F32 R68, -RZ, R44.H0_H0 ;  /* 0x2000002cff447230 */ /* 0x002fc60000004100 */
[----:B------:R-:W-:Y:S01]  /*4d60*/  IADD3 R44, R52, -0x80, RZ ;  /* 0xffffff80342c7810 */ /* 0x000fe20007ffe0ff */
[----:B------:R-:W-:Y:S02]  /*4d70*/  HADD2.F32 R111, -RZ, R43.H0_H0 ;  /* 0x2000002bff6f7230 */ /* 0x000fe40000004100 */
[-C--:B------:R-:W-:Y:S01]  /*4d80*/  FFMA.FTZ R52, R68, R67.reuse, R51 ;  /* 0x0000004344347223 */ /* 0x080fe20000010033 */
[----:B------:R-:W-:Y:S02]  /*4d90*/  LOP3.LUT R51, R14, 0xff, RZ, 0xc0, !PT ;  /* 0x000000ff0e337812 */ /* 0x000fe400078ec0ff */
[----:B------:R-:W-:Y:S01]  /*4da0*/  FFMA.FTZ R67, R111, R67, R28 ;  /* 0x000000436f437223 */ /* 0x000fe2000001001c */
[----:B------:R-:W-:Y:S02]  /*4db0*/  LOP3.LUT R28, R15, 0xff, RZ, 0xc0, !PT ;  /* 0x000000ff0f1c7812 */ /* 0x000fe400078ec0ff */
[----:B------:R-:W-:Y:S01]  /*4dc0*/  IADD3 R43, R51, -0x80, RZ ;  /* 0xffffff80332b7810 */ /* 0x000fe20007ffe0ff */
[----:B------:R-:W-:-:S02]  /*4dd0*/  HADD2.F32 R51, -RZ, R66.H0_H0 ;  /* 0x20000042ff337230 */ /* 0x000fc40000004100 */
[----:B------:R-:W-:Y:S02]  /*4de0*/  HADD2.F32 R66, -RZ, R65.H0_H0 ;  /* 0x20000041ff427230 */ /* 0x000fe40000004100 */
[----:B------:R-:W-:Y:S01]  /*4df0*/  HADD2.F32 R117, -RZ, R64.H0_H0 ;  /* 0x20000040ff757230 */ /* 0x000fe20000004100 */
[----:B------:R-:W-:Y:S01]  /*4e00*/  IADD3 R111, R28, -0x80, RZ ;  /* 0xffffff801c6f7810 */ /* 0x000fe20007ffe0ff */
[----:B------:R-:W-:Y:S02]  /*4e10*/  HADD2.F32 R64, -RZ, R63.H0_H0 ;  /* 0x2000003fff407230 */ /* 0x000fe40000004100 */
[----:B0-----:R-:W-:-:S05]  /*4e20*/  HADD2.F32 R68, -RZ, R30.H0_H0 ;  /* 0x2000001eff447230 */ /* 0x001fca0000004100 */
[-C--:B------:R-:W-:Y:S01]  /*4e30*/  FFMA.FTZ R28, R51, R68.reuse, R50 ;  /* 0x00000044331c7223 */ /* 0x080fe20000010032 */
[-C--:B------:R-:W-:Y:S01]  /*4e40*/  FFMA.FTZ R29, R66, R68.reuse, R29 ;  /* 0x00000044421d7223 */ /* 0x080fe2000001001d */
[----:B------:R0:W1:Y:S01]  /*4e50*/  I2F.F16 R50, R111 ;  /* 0x0000006f00327306 */ /* 0x0000620000200c00 */
[-C--:B------:R-:W-:Y:S01]  /*4e60*/  FFMA.FTZ R66, R117, R68.reuse, R52 ;  /* 0x0000004475427223 */ /* 0x080fe20000010034 */
[----:B------:R-:W-:Y:S01]  /*4e70*/  FFMA.FTZ R67, R64, R68, R67 ;  /* 0x0000004440437223 */ /* 0x000fe20000010043 */
[----:B------:R-:W-:Y:S02]  /*4e80*/  HADD2.F32 R68, -RZ, R71.H0_H0 ;  /* 0x20000047ff447230 */ /* 0x000fe40000004100 */
[----:B------:R-:W-:Y:S02]  /*4e90*/  HADD2.F32 R119, -RZ, R70.H0_H0 ;  /* 0x20000046ff777230 */ /* 0x000fe40000004100 */
[----:B0-----:R-:W-:-:S05]  /*4ea0*/  HADD2.F32 R111, -RZ, R30.H1_H1 ;  /* 0x3000001eff6f7230 */ /* 0x001fca0000004100 */
[-C--:B------:R-:W-:Y:S01]  /*4eb0*/  FFMA.FTZ R68, R68, R111.reuse, R29 ;  /* 0x0000006f44447223 */ /* 0x080fe2000001001d */
[----:B------:R-:W-:Y:S02]  /*4ec0*/  HADD2.F32 R29, -RZ, R69.H0_H0 ;  /* 0x20000045ff1d7230 */ /* 0x000fe40000004100 */
[----:B------:R-:W-:Y:S01]  /*4ed0*/  FFMA.FTZ R28, R119, R111, R28 ;  /* 0x0000006f771c7223 */ /* 0x000fe2000001001c */
[----:B------:R-:W-:Y:S02]  /*4ee0*/  HADD2.F32 R69, -RZ, R31.H0_H0 ;  /* 0x2000001fff457230 */ /* 0x000fe40000004100 */
[----:B------:R-:W-:-:S03]  /*4ef0*/  HADD2.F32 R71, -RZ, R82.H0_H0 ;  /* 0x20000052ff477230 */ /* 0x000fc60000004100 */
[----:B------:R-:W-:Y:S01]  /*4f00*/  FFMA.FTZ R70, R29, R69, R28 ;  /* 0x000000451d467223 */ /* 0x000fe2000001001c */
[----:B------:R-:W-:Y:S01]  /*4f10*/  HADD2.F32 R110, -RZ, R110.H0_H0 ;  /* 0x2000006eff6e7230 */ /* 0x000fe20000004100 */
[----:B------:R-:W0:Y:S01]  /*4f20*/  LDS.64 R28, [UR4+0x1d0] ;  /* 0x0001d004ff1c7984 */ /* 0x000e220008000a00 */
        /* <DEDUP_REMOVED lines=15> */
[----:B------:R-:W-:Y:S01]  /*5020*/  FFMA.FTZ R37, R81, R71, R82 ;  /* 0x0000004751257223 */ /* 0x000fe20000010052 */
[----:B------:R-:W-:-:S02]  /*5030*/  FMUL.FTZ R68, R68, R107 ;  /* 0x0000006b44447220 */ /* 0x000fc40000410000 */
[----:B------:R-:W-:Y:S01]  /*5040*/  FMUL.FTZ R11, R11, R108 ;  /* 0x0000006c0b0b7220 */ /* 0x000fe20000410000 */
[----:B------:R-:W-:Y:S02]  /*5050*/  FMUL.FTZ R38, R37, R106 ;  /* 0x0000006a25267220 */ /* 0x000fe40000410000 */
[----:B------:R-:W-:Y:S02]  /*5060*/  F2FP.F16.F32.PACK_AB R68, RZ, R68 ;  /* 0x00000044ff44723e */ /* 0x000fe400000000ff */
[----:B------:R-:W-:Y:S02]  /*5070*/  F2FP.F16.F32.PACK_AB R11, RZ, R11 ;  /* 0x0000000bff0b723e */ /* 0x000fe400000000ff */
[----:B------:R-:W-:Y:S01]  /*5080*/  F2FP.F16.F32.PACK_AB R81, RZ, R38 ;  /* 0x00000026ff51723e */ /* 0x000fe200000000ff */
[----:B------:R-:W-:Y:S01]  /*5090*/  FFMA.FTZ R110, R109, R71, R110 ;  /* 0x000000476d6e7223 */ /* 0x000fe2000001006e */
[--C-:B------:R-:W-:Y:S01]  /*50a0*/  SHF.R.U32.HI R38, RZ, 0x8, R12.reuse ;  /* 0x00000008ff267819 */ /* 0x100fe2000001160c */
[--C-:B------:R-:W-:Y:S01]  /*50b0*/  HADD2 R11, R11.H0_H0, R2.reuse.H0_H0 ;  /* 0x200000020b0b7230 */ /* 0x100fe20000000800 */
[----:B------:R-:W-:Y:S01]  /*50c0*/  LEA.HI R39, R12, 0xffffff80, RZ, 0x8 ;  /* 0xffffff800c277811 */ /* 0x000fe200078f40ff */
[----:B------:R-:W-:Y:S01]  /*50d0*/  HADD2 R2, R68.H0_H0, R2.H1_H1 ;  /* 0x3000000244027230 */ /* 0x000fe20000000800 */
[----:B------:R-:W-:Y:S01]  /*50e0*/  SHF.R.U32.HI R12, RZ, 0x10, R12 ;  /* 0x00000010ff0c7819 */ /* 0x000fe2000001160c */
[----:B------:R-:W-:Y:S01]  /*50f0*/  FMUL.FTZ R110, R110, R61 ;  /* 0x0000003d6e6e7220 */ /* 0x000fe20000410000 */
[----:B------:R-:W-:-:S02]  /*5100*/  LOP3.LUT R68, R38, 0xff, RZ, 0xc0, !PT ;  /* 0x000000ff26447812 */ /* 0x000fc400078ec0ff */
[----:B------:R-:W-:Y:S02]  /*5110*/  LEA.HI R40, R13, 0xffffff80, RZ, 0x8 ;  /* 0xffffff800d287811 */ /* 0x000fe400078f40ff */
[----:B------:R-:W-:Y:S01]  /*5120*/  LOP3.LUT R12, R12, 0xff, RZ, 0xc0, !PT ;  /* 0x000000ff0c0c7812 */ /* 0x000fe200078ec0ff */
[--C-:B0-----:R-:W-:Y:S01]  /*5130*/  HADD2.F32 R109, -RZ, R29.reuse.H0_H0 ;  /* 0x2000001dff6d7230 */ /* 0x101fe20000004100 */
[----:B------:R-:W-:Y:S01]  /*5140*/  F2FP.F16.F32.PACK_AB R110, RZ, R110 ;  /* 0x0000006eff6e723e */ /* 0x000fe200000000ff */
[----:B------:R-:W-:Y:S01]  /*5150*/  HADD2.F32 R82, -RZ, R29.H1_H1 ;  /* 0x3000001dff527230 */ /* 0x000fe20000004100 */
[----:B------:R-:W-:Y:S01]  /*5160*/  IADD3 R29, R12, -0x80, RZ ;  /* 0xffffff800c1d7810 */ /* 0x000fe20007ffe0ff */
[----:B------:R-:W-:Y:S01]  /*5170*/  HADD2.F32 R80, -RZ, R80.H0_H0 ;  /* 0x20000050ff507230 */ /* 0x000fe20000004100 */
[----:B------:R-:W-:Y:S01]  /*5180*/  SHF.R.U32.HI R12, RZ, 0x8, R14 ;  /* 0x00000008ff0c7819 */ /* 0x000fe2000001160e */
[--C-:B------:R-:W-:Y:S01]  /*5190*/  HADD2 R81, R81.H0_H0, R0.reuse.H0_H0 ;  /* 0x2000000051517230 */ /* 0x100fe20000000800 */
[----:B------:R-:W-:Y:S01]  /*51a0*/  IADD3 R68, R68, -0x80, RZ ;  /* 0xffffff8044447810 */ /* 0x000fe20007ffe0ff */
[----:B------:R-:W-:-:S02]  /*51b0*/  HADD2 R0, R110.H0_H0, R0.H1_H1 ;  /* 0x300000006e007230 */ /* 0x000fc40000000800 */
[----:B------:R-:W-:Y:S01]  /*51c0*/  HADD2.F32 R78, -RZ, R78.H0_H0 ;  /* 0x2000004eff4e7230 */ /* 0x000fe20000004100 */
[----:B------:R-:W-:Y:S01]  /*51d0*/  LOP3.LUT R12, R12, 0xff, RZ, 0xc0, !PT ;  /* 0x000000ff0c0c7812 */ /* 0x000fe200078ec0ff */
[----:B------:R-:W-:Y:S02]  /*51e0*/  HADD2.F32 R72, -RZ, R28.H1_H1 ;  /* 0x3000001cff487230 */ /* 0x000fe40000004100 */
[----:B------:R-:W-:Y:S02]  /*51f0*/  HADD2.F32 R84, -RZ, R84.H0_H0 ;  /* 0x20000054ff547230 */ /* 0x000fe40000004100 */
[----:B------:R-:W-:Y:S02]  /*5200*/  HADD2.F32 R76, -RZ, R76.H0_H0 ;  /* 0x2000004cff4c7230 */ /* 0x000fe40000004100 */
[----:B------:R-:W-:Y:S01]  /*5210*/  HADD2.F32 R86, -RZ, R86.H0_H0 ;  /* 0x20000056ff567230 */ /* 0x000fe20000004100 */
[----:B------:R-:W-:Y:S02]  /*5220*/  LEA.HI R41, R14, 0xffffff80, RZ, 0x8 ;  /* 0xffffff800e297811 */ /* 0x000fe400078f40ff */
[----:B------:R-:W-:Y:S01]  /*5230*/  SHF.R.U32.HI R14, RZ, 0x10, R14 ;  /* 0x00000010ff0e7819 */ /* 0x000fe2000001160e */
[----:B------:R-:W-:-:S02]  /*5240*/  HADD2.F32 R73, -RZ, R73.H0_H0 ;  /* 0x20000049ff497230 */ /* 0x000fc40000004100 */
[----:B------:R-:W-:Y:S02]  /*5250*/  HADD2.F32 R85, -RZ, R85.H0_H0 ;  /* 0x20000055ff557230 */ /* 0x000fe40000004100 */
[----:B------:R-:W-:Y:S01]  /*5260*/  HADD2.F32 R97, -RZ, R97.H0_H0 ;  /* 0x20000061ff617230 */ /* 0x000fe20000004100 */
[C---:B------:R-:W-:Y:S01]  /*5270*/  LEA.HI R47, R16.reuse, 0xffffff80, RZ, 0x8 ;  /* 0xffffff80102f7811 */ /* 0x040fe200078f40ff */
[----:B------:R-:W-:Y:S01]  /*5280*/  HADD2.F32 R101, -RZ, R101.H0_H0 ;  /* 0x20000065ff657230 */ /* 0x000fe20000004100 */
[----:B------:R-:W-:Y:S02]  /*5290*/  LOP3.LUT R51, R16, 0xff, RZ, 0xc0, !PT ;  /* 0x000000ff10337812 */ /* 0x000fe400078ec0ff */
[C---:B------:R-:W-:Y:S02]  /*52a0*/  LEA.HI R49, R17.reuse, 0xffffff80, RZ, 0x8 ;  /* 0xffffff8011317811 */ /* 0x040fe400078f40ff */
[----:B------:R-:W-:Y:S02]  /*52b0*/  LOP3.LUT R65, R17, 0xff, RZ, 0xc0, !PT ;  /* 0x000000ff11417812 */ /* 0x000fe400078ec0ff */
[----:B------:R-:W-:-:S02]  /*52c0*/  LEA.HI R48, R18, 0xffffff80, RZ, 0x8 ;  /* 0xffffff8012307811 */ /* 0x000fc400078f40ff */
[----:B------:R-:W-:Y:S01]  /*52d0*/  LOP3.LUT R63, R18, 0xff, RZ, 0xc0, !PT ;  /* 0x000000ff123f7812 */ /* 0x000fe200078ec0ff */
[----:B------:R-:W-:Y:S01]  /*52e0*/  HADD2.F32 R104, -RZ, R104.H0_H0 ;  /* 0x20000068ff687230 */ /* 0x000fe20000004100 */
[----:B--2---:R-:W-:Y:S02]  /*52f0*/  LEA.HI R70, R27, 0xffffff80, RZ, 0x8 ;  /* 0xffffff801b467811 */ /* 0x004fe400078f40ff */
[----:B------:R-:W-:Y:S02]  /*5300*/  LEA.HI R69, R26, 0xffffff80, RZ, 0x8 ;  /* 0xffffff801a457811 */ /* 0x000fe400078f40ff */
[----:B------:R0:W2:Y:S02]  /*5310*/  I2F.F16 R38, R70 ;  /* 0x0000004600267306 */ /* 0x0000a40000200c00 */
[--C-:B0-----:R-:W-:Y:S02]  /*5320*/  SHF.R.U32.HI R70, RZ, 0x8, R13.reuse ;  /* 0x00000008ff467819 */ /* 0x101fe4000001160d */
[----:B------:R-:W-:-:S04]  /*5330*/  SHF.R.U32.HI R13, RZ, 0x10, R13 ;  /* 0x00000010ff0d7819 */ /* 0x000fc8000001160d */
[----:B------:R0:W1:Y:S01]  /*5340*/  I2F.F16 R37, R69 ;  /* 0x0000004500257306 */ /* 0x0000620000200c00 */
[----:B------:R-:W-:Y:S01]  /*5350*/  LOP3.LUT R13, R13, 0xff, RZ, 0xc0, !PT ;  /* 0x000000ff0d0d7812 */ /* 0x000fe200078ec0ff */
[----:B0-----:R-:W-:-:S03]  /*5360*/  HADD2.F32 R69, -RZ, R28.H0_H0 ;  /* 0x2000001cff457230 */ /* 0x001fc60000004100 */
[----:B------:R-:W-:Y:S02]  /*5370*/  IADD3 R110, R13, -0x80, RZ ;  /* 0xffffff800d6e7810 */ /* 0x000fe40007ffe0ff */
[----:B------:R-:W-:Y:S01]  /*5380*/  LOP3.LUT R70, R70, 0xff, RZ, 0xc0, !PT ;  /* 0x000000ff46467812 */ /* 0x000fe200078ec0ff */
[-C--:B------:R-:W-:Y:S01]  /*5390*/  FFMA.FTZ R13, R80, R69.reuse, RZ ;  /* 0x00000045500d7223 */ /* 0x080fe200000100ff */
[----:B------:R0:W1:Y:S01]  /*53a0*/  I2F.F16 R28, R68 ;  /* 0x00000044001c7306 */ /* 0x0000620000200c00 */
[-C--:B------:R-:W-:Y:S02]  /*53b0*/  FFMA.FTZ R111, R78, R69.reuse, RZ ;  /* 0x000000454e6f7223 */ /* 0x080fe400000100ff */
[----:B------:R-:W-:Y:S01]  /*53c0*/  FFMA.FTZ R78, R84, R72, R13 ;  /* 0x00000048544e7223 */ /* 0x000fe2000001000d */
[----:B------:R-:W-:Y:S01]  /*53d0*/  FFMA.FTZ R71, R76, R69, RZ ;  /* 0x000000454c477223 */ /* 0x000fe200000100ff */
[----:B0-----:R-:W-:Y:S02]  /*53e0*/  IADD3 R68, R70, -0x80, RZ ;  /* 0xffffff8046447810 */ /* 0x001fe40007ffe0ff */
[----:B------:R-:W-:-:S02]  /*53f0*/  IADD3 R70, R12, -0x80, RZ ;  /* 0xffffff800c467810 */ /* 0x000fc40007ffe0ff */
[----:B------:R-:W0:Y:S01]  /*5400*/  LDS.64 R12, [UR4+0x1d8] ;  /* 0x0001d804ff0c7984 */ /* 0x000e220008000a00 */
[----:B------:R-:W-:Y:S01]  /*5410*/  FFMA.FTZ R76, R86, R72, R111 ;  /* 0x00000048564c7223 */ /* 0x000fe2000001006f */
[----:B------:R-:W-:Y:S01]  /*5420*/  HADD2.F32 R86, -RZ, R99.H0_H0 ;  /* 0x20000063ff567230 */ /* 0x000fe20000004100 */
[----:B------:R-:W-:Y:S01]  /*5430*/  LOP3.LUT R80, R14, 0xff, RZ, 0xc0, !PT ;  /* 0x000000ff0e507812 */ /* 0x000fe200078ec0ff */
[----:B------:R-:W-:-:S03]  /*5440*/  FFMA.FTZ R73, R73, R69, RZ ;  /* 0x0000004549497223 */ /* 0x000fc600000100ff */
[-C--:B------:R-:W-:Y:S01]  /*5450*/  FFMA.FTZ R14, R86, R72.reuse, R71 ;  /* 0x00000048560e7223 */ /* 0x080fe20000010047 */
[----:B------:R-:W-:Y:S01]  /*5460*/  IADD3 R71, R80, -0x80, RZ ;  /* 0xffffff8050477810 */ /* 0x000fe20007ffe0ff */
[----:B------:R-:W-:Y:S02]  /*5470*/  HADD2.F32 R80, -RZ, R102.H0_H0 ;  /* 0x20000066ff507230 */ /* 0x000fe40000004100 */
[----:B------:R-:W-:Y:S01]  /*5480*/  HADD2.F32 R99, -RZ, R83.H0_H0 ;  /* 0x20000053ff637230 */ /* 0x000fe20000004100 */
[----:B------:R-:W-:Y:S02]  /*5490*/  SHF.R.U32.HI R83, RZ, 0x10, R15 ;  /* 0x00000010ff537819 */ /* 0x000fe4000001160f */
[----:B------:R-:W-:Y:S01]  /*54a0*/  FFMA.FTZ R80, R80, R72, R73 ;  /* 0x0000004850507223 */ /* 0x000fe20000010049 */
[----:B------:R-:W-:Y:S01]  /*54b0*/  SHF.R.U32.HI R84, RZ, 0x8, R15 ;  /* 0x00000008ff547819 */ /* 0x000fe2000001160f */
[-C--:B------:R-:W-:Y:S01]  /*54c0*/  FFMA.FTZ R73, R99, R109.reuse, R78 ;  /* 0x0000006d63497223 */ /* 0x080fe2000001004e */
[----:B------:R-:W-:Y:S01]  /*54d0*/  FFMA.FTZ R15, R85, R109, R76 ;  /* 0x0000006d550f7223 */ /* 0x000fe2000001004c */
[----:B------:R-:W-:Y:S01]  /*54e0*/  HADD2.F32 R78, -RZ, R62.H0_H0 ;  /* 0x2000003eff4e7230 */ /* 0x000fe20000004100 */
[----:B------:R-:W-:-:S02]  /*54f0*/  LOP3.LUT R83, R83, 0xff, RZ, 0xc0, !PT ;  /* 0x000000ff53537812 */ /* 0x000fc400078ec0ff */
[----:B------:R-:W-:Y:S02]  /*5500*/  SHF.R.U32.HI R76, RZ, 0x8, R16 ;  /* 0x00000008ff4c7819 */ /* 0x000fe40000011610 */
[----:B------:R-:W-:Y:S01]  /*5510*/  IADD3 R62, R83, -0x80, RZ ;  /* 0xffffff80533e7810 */ /* 0x000fe20007ffe0ff */
[-C--:B------:R-:W-:Y:S01]  /*5520*/  FFMA.FTZ R73, R78, R82.reuse, R73 ;  /* 0x000000524e497223 */ /* 0x080fe20000010049 */
[----:B------:R-:W-:Y:S01]  /*5530*/  LOP3.LUT R76, R76, 0xff, RZ, 0xc0, !PT ;  /* 0x000000ff4c4c7812 */ /* 0x000fe200078ec0ff */
[-C--:B------:R-:W-:Y:S01]  /*5540*/  FFMA.FTZ R83, R97, R109.reuse, R14 ;  /* 0x0000006d61537223 */ /* 0x080fe2000001000e */
[----:B------:R-:W-:Y:S01]  /*5550*/  HADD2.F32 R78, -RZ, R59.H0_H0 ;  /* 0x2000003bff4e7230 */ /* 0x000fe20000004100 */
[----:B------:R-:W-:Y:S02]  /*5560*/  SHF.R.U32.HI R14, RZ, 0x10, R16 ;  /* 0x00000010ff0e7819 */ /* 0x000fe40000011610 */
[----:B------:R-:W-:Y:S01]  /*5570*/  IADD3 R16, R76, -0x80, RZ ;  /* 0xffffff804c107810 */ /* 0x000fe20007ffe0ff */
[----:B------:R-:W-:Y:S01]  /*5580*/  HADD2.F32 R76, -RZ, R58.H0_H0 ;  /* 0x2000003aff4c7230 */ /* 0x000fe20000004100 */
[----:B------:R-:W-:Y:S01]  /*5590*/  LOP3.LUT R14, R14, 0xff, RZ, 0xc0, !PT ;  /* 0x000000ff0e0e7812 */ /* 0x000fe200078ec0ff */
[----:B------:R-:W-:Y:S01]  /*55a0*/  FFMA.FTZ R58, R78, R82, R15 ;  /* 0x000000524e3a7223 */ /* 0x000fe2000001000f */
[----:B------:R-:W-:Y:S01]  /*55b0*/  SHF.R.U32.HI R15, RZ, 0x8, R17 ;  /* 0x00000008ff0f7819 */ /* 0x000fe20000011611 */
[----:B------:R-:W-:Y:S01]  /*55c0*/  FFMA.FTZ R109, R101, R109, R80 ;  /* 0x0000006d656d7223 */ /* 0x000fe20000010050 */
[----:B------:R-:W-:Y:S01]  /*55d0*/  HADD2.F32 R80, -RZ, R57.H0_H0 ;  /* 0x20000039ff507230 */ /* 0x000fe20000004100 */
[----:B------:R-:W-:-:S02]  /*55e0*/  IADD3 R57, R14, -0x80, RZ ;  /* 0xffffff800e397810 */ /* 0x000fc40007ffe0ff */
[----:B------:R-:W-:Y:S02]  /*55f0*/  LOP3.LUT R14, R15, 0xff, RZ, 0xc0, !PT ;  /* 0x000000ff0f0e7812 */ /* 0x000fe400078ec0ff */
[----:B------:R-:W-:Y:S01]  /*5600*/  SHF.R.U32.HI R78, RZ, 0x10, R17 ;  /* 0x00000010ff4e7819 */ /* 0x000fe20000011611 */
[-C--:B------:R-:W-:Y:S01]  /*5610*/  FFMA.FTZ R76, R76, R82.reuse, R83 ;  /* 0x000000524c4c7223 */ /* 0x080fe20000010053 */
[----:B------:R-:W-:Y:S01]  /*5620*/  IADD3 R17, R14, -0x80, RZ ;  /* 0xffffff800e117810 */ /* 0x000fe20007ffe0ff */
[--C-:B0-----:R-:W-:Y:S02]  /*5630*/  HADD2.F32 R15, -RZ, R13.reuse.H0_H0 ;  /* 0x2000000dff0f7230 */ /* 0x101fe40000004100 */
[----:B------:R-:W-:Y:S01]  /*5640*/  FFMA.FTZ R82, R80, R82, R109 ;  /* 0x0000005250527223 */ /* 0x000fe2000001006d */
[----:B------:R-:W-:Y:S02]  /*5650*/  HADD2.F32 R14, -RZ, R13.H1_H1 ;  /* 0x3000000dff0e7230 */ /* 0x000fe40000004100 */
[----:B------:R-:W-:Y:S01]  /*5660*/  HADD2.F32 R13, -RZ, R77.H0_H0 ;  /* 0x2000004dff0d7230 */ /* 0x000fe20000004100 */
[----:B------:R-:W-:Y:S01]  /*5670*/  SHF.R.U32.HI R77, RZ, 0x8, R18 ;  /* 0x00000008ff4d7819 */ /* 0x000fe20000011612 */
[----:B------:R-:W-:-:S02]  /*5680*/  HADD2.F32 R80, -RZ, R79.H0_H0 ;  /* 0x2000004fff507230 */ /* 0x000fc40000004100 */
[----:B------:R-:W-:Y:S02]  /*5690*/  HADD2.F32 R59, -RZ, R12.H0_H0 ;  /* 0x2000000cff3b7230 */ /* 0x000fe40000004100 */
[----:B------:R-:W-:Y:S01]  /*56a0*/  HADD2.F32 R79, -RZ, R74.H0_H0 ;  /* 0x2000004aff4f7230 */ /* 0x000fe20000004100 */
[----:B------:R-:W-:Y:S02]  /*56b0*/  LOP3.LUT R74, R77, 0xff, RZ, 0xc0, !PT ;  /* 0x000000ff4d4a7812 */ /* 0x000fe400078ec0ff */
[----:B------:R-:W-:Y:S02]  /*56c0*/  LOP3.LUT R78, R78, 0xff, RZ, 0xc0, !PT ;  /* 0x000000ff4e4e7812 */ /* 0x000fe400078ec0ff */
[----:B------:R-:W-:Y:S01]  /*56d0*/  FFMA.FTZ R77, R79, R59, R76 ;  /* 0x0000003b4f4d7223 */ /* 0x000fe2000001004c */
[----:B------:R-:W-:Y:S01]  /*56e0*/  SHF.R.U32.HI R76, RZ, 0x10, R18 ;  /* 0x00000010ff4c7819 */ /* 0x000fe20000011612 */
[----:B------:R-:W-:Y:S01]  /*56f0*/  HADD2.F32 R12, -RZ, R12.H1_H1 ;  /* 0x3000000cff0c7230 */ /* 0x000fe20000004100 */
[----:B------:R-:W-:Y:S01]  /*5700*/  IADD3 R18, R74, -0x80, RZ ;  /* 0xffffff804a127810 */ /* 0x000fe20007ffe0ff */
[----:B------:R-:W-:-:S02]  /*5710*/  HADD2.F32 R74, -RZ, R103.H0_H0 ;  /* 0x20000067ff4a7230 */ /* 0x000fc40000004100 */
[-C--:B------:R-:W-:Y:S01]  /*5720*/  FFMA.FTZ R73, R80, R59.reuse, R73 ;  /* 0x0000003b50497223 */ /* 0x080fe20000010049 */
[-C--:B------:R-:W-:Y:S01]  /*5730*/  FFMA.FTZ R13, R13, R59.reuse, R58 ;  /* 0x0000003b0d0d7223 */ /* 0x080fe2000001003a */
[----:B------:R-:W-:Y:S01]  /*5740*/  HADD2.F32 R79, -RZ, R75.H0_H0 ;  /* 0x2000004bff4f7230 */ /* 0x000fe20000004100 */
[----:B------:R-:W-:Y:S02]  /*5750*/  IADD3 R78, R78, -0x80, RZ ;  /* 0xffffff804e4e7810 */ /* 0x000fe40007ffe0ff */
[----:B------:R-:W-:Y:S01]  /*5760*/  LOP3.LUT R75, R76, 0xff, RZ, 0xc0, !PT ;  /* 0x000000ff4c4b7812 */ /* 0x000fe200078ec0ff */
[-C--:B------:R-:W-:Y:S01]  /*5770*/  FFMA.FTZ R74, R74, R12.reuse, R73 ;  /* 0x0000000c4a4a7223 */ /* 0x080fe20000010049 */
[-C--:B------:R-:W-:Y:S01]  /*5780*/  FFMA.FTZ R76, R104, R12.reuse, R13 ;  /* 0x0000000c684c7223 */ /* 0x080fe2000001000d */
[----:B------:R-:W-:Y:S01]  /*5790*/  HADD2.F32 R80, -RZ, R35.H0_H0 ;  /* 0x20000023ff507230 */ /* 0x000fe20000004100 */
[----:B------:R0:W1:Y:S01]  /*57a0*/  I2F.F16 R58, R78 ;  /* 0x0000004e003a7306 */ /* 0x0000620000200c00 */
[----:B------:R-:W-:Y:S01]  /*57b0*/  FFMA.FTZ R59, R79, R59, R82 ;  /* 0x0000003b4f3b7223 */ /* 0x000fe20000010052 */
[----:B---3--:R-:W-:Y:S01]  /*57c0*/  LOP3.LUT R13, R20, 0xff, RZ, 0xc0, !PT ;  /* 0x000000ff140d7812 */ /* 0x008fe200078ec0ff */
[----:B------:R-:W-:Y:S01]  /*57d0*/  HADD2.F32 R73, -RZ, R32.H0_H0 ;  /* 0x20000020ff497230 */ /* 0x000fe20000004100 */
[----:B------:R-:W-:Y:S01]  /*57e0*/  IADD3 R75, R75, -0x80, RZ ;  /* 0xffffff804b4b7810 */ /* 0x000fe20007ffe0ff */
[----:B------:R-:W-:Y:S01]  /*57f0*/  FFMA.FTZ R80, R80, R12, R59 ;  /* 0x0000000c50507223 */ /* 0x000fe2000001003b */
[----:B------:R-:W-:Y:S01]  /*5800*/  IADD3 R32, R13, -0x80, RZ ;  /* 0xffffff800d207810 */ /* 0x000fe20007ffe0ff */
[----:B0-----:R-:W-:Y:S01]  /*5810*/  HADD2.F32 R78, -RZ, R105.H0_H0 ;  /* 0x20000069ff4e7230 */ /* 0x001fe20000004100 */
[----:B------:R0:W3:Y:S01]  /*5820*/  I2F.F16 R35, R75 ;  /* 0x0000004b00237306 */ /* 0x0000e20000200c00 */
[----:B------:R-:W-:-:S02]  /*5830*/  HADD2.F32 R56, -RZ, R56.H0_H0 ;  /* 0x20000038ff387230 */ /* 0x000fc40000004100 */
[-C--:B------:R-:W-:Y:S01]  /*5840*/  FFMA.FTZ R59, R73, R15.reuse, R74 ;  /* 0x0000000f493b7223 */ /* 0x080fe2000001004a */
[----:B------:R-:W-:Y:S02]  /*5850*/  HADD2.F32 R13, -RZ, R33.H0_H0 ;  /* 0x20000021ff0d7230 */ /* 0x000fe40000004100 */
[----:B------:R-:W-:Y:S01]  /*5860*/  FFMA.FTZ R78, R78, R12, R77 ;  /* 0x0000000c4e4e7223 */ /* 0x000fe2000001004d */
[----:B------:R-:W-:Y:S02]  /*5870*/  HADD2.F32 R77, -RZ, R60.H0_H0 ;  /* 0x2000003cff4d7230 */ /* 0x000fe40000004100 */
[----:B------:R-:W-:Y:S01]  /*5880*/  FFMA.FTZ R59, R56, R14, R59 ;  /* 0x0000000e383b7223 */ /* 0x000fe2000001003b */
[----:B0-----:R-:W-:Y:S02]  /*5890*/  HADD2.F32 R75, -RZ, R34.H0_H0 ;  /* 0x20000022ff4b7230 */ /* 0x001fe40000004100 */
[----:B------:R-:W-:Y:S01]  /*58a0*/  FFMA.FTZ R73, R13, R15, R76 ;  /* 0x0000000f0d497223 */ /* 0x000fe2000001004c */
[----:B------:R-:W-:Y:S01]  /*58b0*/  HADD2.F32 R56, -RZ, R55.H0_H0 ;  /* 0x20000037ff387230 */ /* 0x000fe20000004100 */
[----:B------:R-:W0:Y:S01]  /*58c0*/  LDS.64 R12, [UR4+0x1e0] ;  /* 0x0001e004ff0c7984 */ /* 0x000e220008000a00 */
[----:B------:R-:W-:-:S02]  /*58d0*/  HADD2.F32 R60, -RZ, R54.H0_H0 ;  /* 0x20000036ff3c7230 */ /* 0x000fc40000004100 */
[-C--:B------:R-:W-:Y:S01]  /*58e0*/  FFMA.FTZ R75, R75, R15.reuse, R78 ;  /* 0x0000000f4b4b7223 */ /* 0x080fe2000001004e */
[----:B------:R-:W-:Y:S02]  /*58f0*/  HADD2.F32 R74, -RZ, R53.H0_H0 ;  /* 0x20000035ff4a7230 */ /* 0x000fe40000004100 */
[----:B------:R-:W-:Y:S01]  /*5900*/  FFMA.FTZ R15, R77, R15, R80 ;  /* 0x0000000f4d0f7223 */ /* 0x000fe20000010050 */
[-C--:B------:R-:W-:Y:S01]  /*5910*/  FFMA.FTZ R56, R56, R14.reuse, R73 ;  /* 0x0000000e38387223 */ /* 0x080fe20000010049 */
[-C--:B------:R-:W-:Y:S02]  /*5920*/  FFMA.FTZ R75, R60, R14.reuse, R75 ;  /* 0x0000000e3c4b7223 */ /* 0x080fe4000001004b */
[----:B------:R-:W-:Y:S01]  /*5930*/  FFMA.FTZ R14, R74, R14, R15 ;  /* 0x0000000e4a0e7223 */ /* 0x000fe2000001000f */
[----:B------:R-:W-:Y:S01]  /*5940*/  FMUL.FTZ R56, R56, R107 ;  /* 0x0000006b38387220 */ /* 0x000fe20000410000 */
[----:B------:R-:W-:Y:S02]  /*5950*/  LOP3.LUT R15, R24, 0xff, RZ, 0xc0, !PT ;  /* 0x000000ff180f7812 */ /* 0x000fe400078ec0ff */
[----:B------:R-:W-:-:S02]  /*5960*/  FMUL.FTZ R14, R14, R61 ;  /* 0x0000003d0e0e7220 */ /* 0x000fc40000410000 */
[----:B------:R-:W-:Y:S02]  /*5970*/  F2FP.F16.F32.PACK_AB R56, RZ, R56 ;  /* 0x00000038ff38723e */ /* 0x000fe400000000ff */
[----:B------:R-:W-:Y:S02]  /*5980*/  IADD3 R53, R15, -0x80, RZ ;  /* 0xffffff800f357810 */ /* 0x000fe40007ffe0ff */
[----:B------:R-:W-:Y:S02]  /*5990*/  F2FP.F16.F32.PACK_AB R14, RZ, R14 ;  /* 0x0000000eff0e723e */ /* 0x000fe400000000ff */
[C---:B------:R-:W-:Y:S02]  /*59a0*/  LEA.HI R46, R19.reuse, 0xffffff80, RZ, 0x8 ;  /* 0xffffff80132e7811 */ /* 0x040fe400078f40ff */
[----:B------:R-:W-:Y:S02]  /*59b0*/  LOP3.LUT R64, R19, 0xff, RZ, 0xc0, !PT ;  /* 0x000000ff13407812 */ /* 0x000fe400078ec0ff */
[----:B------:R-:W-:-:S02]  /*59c0*/  SHF.R.U32.HI R15, RZ, 0x8, R19 ;  /* 0x00000008ff0f7819 */ /* 0x000fc40000011613 */
[----:B------:R-:W-:Y:S01]  /*59d0*/  SHF.R.U32.HI R19, RZ, 0x10, R19 ;  /* 0x00000010ff137819 */ /* 0x000fe20000011613 */
[----:B------:R-:W-:Y:S01]  /*59e0*/  HADD2 R60, R56.H0_H0, R2.H0_H0 ;  /* 0x20000002383c7230 */ /* 0x000fe20000000800 */
[----:B------:R-:W-:Y:S01]  /*59f0*/  IADD3 R65, R65, -0x80, RZ ;  /* 0xffffff8041417810 */ /* 0x000fe20007ffe0ff */
[----:B------:R-:W-:Y:S01]  /*5a00*/  HADD2 R56, R14.H0_H0, R0.H0_H0 ;  /* 0x200000000e387230 */ /* 0x000fe20000000800 */
[----:B------:R-:W-:Y:S02]  /*5a10*/  LOP3.LUT R84, R84, 0xff, RZ, 0xc0, !PT ;  /* 0x000000ff54547812 */ /* 0x000fe400078ec0ff */
[----:B------:R-:W-:Y:S02]  /*5a20*/  LOP3.LUT R33, R21, 0xff, RZ, 0xc0, !PT ;  /* 0x000000ff15217812 */ /* 0x000fe400078ec0ff */
[----:B------:R-:W-:Y:S02]  /*5a30*/  LOP3.LUT R34, R22, 0xff, RZ, 0xc0, !PT ;  /* 0x000000ff16227812 */ /* 0x000fe400078ec0ff */
[----:B------:R-:W-:-:S02]  /*5a40*/  LOP3.LUT R54, R23, 0xff, RZ, 0xc0, !PT ;  /* 0x000000ff17367812 */ /* 0x000fc400078ec0ff */
[----:B------:R-:W-:Y:S01]  /*5a50*/  LOP3.LUT R55, R25, 0xff, RZ, 0xc0, !PT ;  /* 0x000000ff19377812 */ /* 0x000fe200078ec0ff */
[----:B------:R2:W0:Y:S01]  /*5a60*/  I2F.F16 R52, R65 ;  /* 0x0000004100347306 */ /* 0x0004220000200c00 */
[----:B------:R-:W-:Y:S02]  /*5a70*/  LOP3.LUT R15, R15, 0xff, RZ, 0xc0, !PT ;  /* 0x000000ff0f0f7812 */ /* 0x000fe400078ec0ff */
[----:B------:R-:W-:Y:S02]  /*5a80*/  LOP3.LUT R0, R19, 0xff, RZ, 0xc0, !PT ;  /* 0x000000ff13007812 */ /* 0x000fe400078ec0ff */
[----:B------:R-:W-:Y:S02]  /*5a90*/  IADD3 R51, R51, -0x80, RZ ;  /* 0xffffff8033337810 */ /* 0x000fe40007ffe0ff */
[----:B------:R-:W-:Y:S02]  /*5aa0*/  IADD3 R63, R63, -0x80, RZ ;  /* 0xffffff803f3f7810 */ /* 0x000fe40007ffe0ff */
[----:B------:R-:W-:-:S02]  /*5ab0*/  IADD3 R64, R64, -0x80, RZ ;  /* 0xffffff8040407810 */ /* 0x000fc40007ffe0ff */
[----:B--2---:R-:W-:Y:S02]  /*5ac0*/  LEA.HI R65, R21, 0xffffff80, RZ, 0x8 ;  /* 0xffffff8015417811 */ /* 0x004fe400078f40ff */
[----:B------:R-:W-:Y:S02]  /*5ad0*/  LEA.HI R67, R23, 0xffffff80, RZ, 0x8 ;  /* 0xffffff8017437811 */ /* 0x000fe400078f40ff */
[----:B------:R-:W-:Y:S02]  /*5ae0*/  LEA.HI R31, R24, 0xffffff80, RZ, 0x8 ;  /* 0xffffff80181f7811 */ /* 0x000fe400078f40ff */
[----:B------:R-:W-:Y:S02]  /*5af0*/  LEA.HI R36, R25, 0xffffff80, RZ, 0x8 ;  /* 0xffffff8019247811 */ /* 0x000fe400078f40ff */
[----:B------:R-:W-:Y:S02]  /*5b00*/  IADD3 R72, R84, -0x80, RZ ;  /* 0xffffff8054487810 */ /* 0x000fe40007ffe0ff */
[----:B------:R-:W-:-:S02]  /*5b10*/  IADD3 R33, R33, -0x80, RZ ;  /* 0xffffff8021217810 */ /* 0x000fc40007ffe0ff */
[----:B------:R-:W-:Y:S02]  /*5b20*/  IADD3 R34, R34, -0x80, RZ ;  /* 0xffffff8022227810 */ /* 0x000fe40007ffe0ff */
[----:B------:R-:W-:Y:S02]  /*5b30*/  IADD3 R54, R54, -0x80, RZ ;  /* 0xffffff8036367810 */ /* 0x000fe40007ffe0ff */
[----:B------:R-:W-:Y:S02]  /*5b40*/  IADD3 R55, R55, -0x80, RZ ;  /* 0xffffff8037377810 */ /* 0x000fe40007ffe0ff */
[----:B----4-:R-:W-:Y:S02]  /*5b50*/  @!P0 IADD3 R90, R116, R93, RZ ;  /* 0x0000005d745a8210 */ /* 0x010fe40007ffe0ff */
[----:B------:R-:W-:Y:S02]  /*5b60*/  LEA.HI R117, R20, 0xffffff80, RZ, 0x8 ;  /* 0xffffff8014757811 */ /* 0x000fe400078f40ff */
[----:B------:R-:W-:-:S02]  /*5b70*/  LEA.HI R116, R22, 0xffffff80, RZ, 0x8 ;  /* 0xffffff8016747811 */ /* 0x000fc400078f40ff */
[----:B------:R-:W-:Y:S02]  /*5b80*/  IADD3 R15, R15, -0x80, RZ ;  /* 0xffffff800f0f7810 */ /* 0x000fe40007ffe0ff */
[----:B------:R-:W-:Y:S01]  /*5b90*/  IADD3 R0, R0, -0x80, RZ ;  /* 0xffffff8000007810 */ /* 0x000fe20007ffe0ff */
[----:B------:R-:W2:Y:S01]  /*5ba0*/  I2F.F16 R39, R39 ;  /* 0x0000002700277306 */ /* 0x000ea20000200c00 */
[----:B------:R-:W-:Y:S01]  /*5bb0*/  FMUL.FTZ R75, R75, R106 ;  /* 0x0000006a4b4b7220 */ /* 0x000fe20000410000 */
[----:B------:R-:W-:-:S06]  /*5bc0*/  FMUL.FTZ R59, R59, R108 ;  /* 0x0000006c3b3b7220 */ /* 0x000fcc0000410000 */
[----:B------:R-:W4:Y:S01]  /*5bd0*/  I2F.F16 R40, R40 ;  /* 0x0000002800287306 */ /* 0x000f220000200c00 */
        /* <DEDUP_REMOVED lines=36> */
[----:B------:R0:W1:Y:S08]  /*5e20*/  I2F.F16 R73, R15 ;  /* 0x0000000f00497306 */ /* 0x0000700000200c00 */
[----:B------:R1:W1:Y:S01]  /*5e30*/  I2F.F16 R77, R0 ;  /* 0x00000000004d7306 */ /* 0x0002620000200c00 */
[----:B------:R-:W-:Y:S01]  /*5e40*/  LOP3.LUT R78, R26, 0xff, RZ, 0xc0, !PT ;  /* 0x000000ff1a4e7812 */ /* 0x000fe200078ec0ff */
[----:B------:R-:W-:-:S02]  /*5e50*/  HADD2 R81, R75.H0_H0, R81.H0_H0 ;  /* 0x200000514b517230 */ /* 0x000fc40000000800 */
[--C-:B0-----:R-:W-:Y:S02]  /*5e60*/  HADD2.F32 R76, -RZ, R12.reuse.H0_H0 ;  /* 0x2000000cff4c7230 */ /* 0x101fe40000004100 */
[----:B------:R-:W-:Y:S02]  /*5e70*/  HADD2 R59, R59.H0_H0, R11.H0_H0 ;  /* 0x2000000b3b3b7230 */ /* 0x000fe40000000800 */
[----:B------:R-:W-:Y:S01]  /*5e80*/  HADD2.F32 R74, -RZ, R12.H1_H1 ;  /* 0x3000000cff4a7230 */ /* 0x000fe20000004100 */
[----:B------:R-:W-:Y:S01]  /*5e90*/  SHF.R.U32.HI R79, RZ, 0x8, R20 ;  /* 0x00000008ff4f7819 */ /* 0x000fe20000011614 */
[--C-:B------:R-:W-:Y:S01]  /*5ea0*/  HADD2.F32 R19, -RZ, R13.reuse.H0_H0 ;  /* 0x2000000dff137230 */ /* 0x100fe20000004100 */
[----:B------:R-:W-:Y:S01]  /*5eb0*/  LOP3.LUT R80, R27, 0xff, RZ, 0xc0, !PT ;  /* 0x000000ff1b507812 */ /* 0x000fe200078ec0ff */
[----:B------:R-:W-:Y:S01]  /*5ec0*/  HADD2.F32 R75, -RZ, R13.H1_H1 ;  /* 0x3000000dff4b7230 */ /* 0x000fe20000004100 */
[----:B------:R-:W-:Y:S01]  /*5ed0*/  IADD3 R78, R78, -0x80, RZ ;  /* 0xffffff804e4e7810 */ /* 0x000fe20007ffe0ff */
[----:B--234-:R-:W-:Y:S06]  /*5ee0*/  @!P1 BRA `(.L_x_1950) ;  /* 0x0000000400589947 */ /* 0x01cfec0003800000 */
[----:B------:R-:W0:Y:S01]  /*5ef0*/  LDS.64 R12, [UR4+-0x20] ;  /* 0xffffe004ff0c7984 */ /* 0x000e220008000a00 */
[----:B-1----:R-:W-:Y:S02]  /*5f00*/  HADD2.F32 R0, -RZ, R45.H0_H0 ;  /* 0x2000002dff007230 */ /* 0x002fe40000004100 */
[----:B------:R-:W-:Y:S01]  /*5f10*/  HADD2.F32 R86, -RZ, R44.H0_H0 ;  /* 0x2000002cff567230 */ /* 0x000fe20000004100 */
[----:B------:R-:W1:Y:S01]  /*5f20*/  LDS.64 R14, [UR4+-0x18] ;  /* 0xffffe804ff0e7984 */ /* 0x000e620008000a00 */
[----:B------:R-:W-:Y:S02]  /*5f30*/  HADD2.F32 R83, -RZ, R28.H0_H0 ;  /* 0x2000001cff537230 */ /* 0x000fe40000004100 */
[----:B------:R-:W-:Y:S02]  /*5f40*/  HADD2.F32 R2, -RZ, R43.H0_H0 ;  /* 0x2000002bff027230 */ /* 0x000fe40000004100 */
[----:B------:R-:W-:Y:S02]  /*5f50*/  HADD2.F32 R85, -RZ, R68.H0_H0 ;  /* 0x20000044ff557230 */ /* 0x000fe40000004100 */
[----:B------:R-:W-:-:S02]  /*5f60*/  HADD2.F32 R99, -RZ, R72.H0_H0 ;  /* 0x20000048ff637230 */ /* 0x000fc40000004100 */
[--C-:B0-----:R-:W-:Y:S02]  /*5f70*/  HADD2.F32 R11, -RZ, R12.reuse.H0_H0 ;  /* 0x2000000cff0b7230 */ /* 0x101fe40000004100 */
[----:B------:R-:W-:Y:S02]  /*5f80*/  HADD2.F32 R84, -RZ, R12.H1_H1 ;  /* 0x3000000cff547230 */ /* 0x000fe40000004100 */
[----:B------:R-:W-:Y:S02]  /*5f90*/  HADD2.F32 R12, -RZ, R50.H0_H0 ;  /* 0x20000032ff0c7230 */ /* 0x000fe40000004100 */
[----:B------:R-:W-:Y:S01]  /*5fa0*/  FFMA.FTZ R0, R0, R11, RZ ;  /* 0x0000000b00007223 */ /* 0x000fe200000100ff */
[C---:B------:R-:W-:Y:S01]  /*5fb0*/  FFMA.FTZ R97, R11.reuse, R86, RZ ;  /* 0x000000560b617223 */ /* 0x040fe200000100ff */
[C---:B------:R-:W-:Y:S01]  /*5fc0*/  FFMA.FTZ R86, R11.reuse, R2, RZ ;  /* 0x000000020b567223 */ /* 0x040fe200000100ff */
[----:B------:R-:W-:Y:S02]  /*5fd0*/  HADD2.F32 R82, -RZ, R13.H0_H0 ;  /* 0x2000000dff527230 */ /* 0x000fe40000004100 */
[----:B------:R-:W-:Y:S01]  /*5fe0*/  FFMA.FTZ R12, R11, R12, RZ ;  /* 0x0000000c0b0c7223 */ /* 0x000fe200000100ff */
[----:B------:R-:W-:Y:S01]  /*5ff0*/  FFMA.FTZ R83, R83, R84, R0 ;  /* 0x0000005453537223 */ /* 0x000fe20000010000 */
[----:B------:R-:W-:-:S02]  /*6000*/  HADD2.F32 R11, -RZ, R70.H0_H0 ;  /* 0x20000046ff0b7230 */ /* 0x000fc40000004100 */
[C---:B------:R-:W-:Y:S01]  /*6010*/  FFMA.FTZ R85, R84.reuse, R85, R97 ;  /* 0x0000005554557223 */ /* 0x040fe20000010061 */
[----:B------:R-:W-:Y:S02]  /*6020*/  HADD2.F32 R0, -RZ, R29.H0_H0 ;  /* 0x2000001dff007230 */ /* 0x000fe40000004100 */
[C---:B------:R-:W-:Y:S01]  /*6030*/  FFMA.FTZ R99, R84.reuse, R99, R12 ;  /* 0x0000006354637223 */ /* 0x040fe2000001000c */
        /* <DEDUP_REMOVED lines=41> */
[----:B------:R-:W-:Y:S01]  /*62d0*/  FFMA.FTZ R97, R13, R86, R97 ;  /* 0x000000560d617223 */ /* 0x000fe20000010061 */
        /* <DEDUP_REMOVED lines=23> */
.L_x_1950:
[----:B------:R-:W-:Y:S05]  /*6450*/  @!P2 BRA `(.L_x_1951) ;  /* 0x000000040058a947 */ /* 0x000fea0003800000 */
[----:B------:R-:W0:Y:S01]  /*6460*/  LDS.64 R14, [UR4+0x60] ;  /* 0x00006004ff0e7984 */ /* 0x000e220008000a00 */
[----:B-1----:R-:W-:Y:S02]  /*6470*/  HADD2.F32 R0, -RZ, R45.H0_H0 ;  /* 0x2000002dff007230 */ /* 0x002fe40000004100 */
[----:B------:R-:W-:Y:S01]  /*6480*/  HADD2.F32 R86, -RZ, R28.H0_H0 ;  /* 0x2000001cff567230 */ /* 0x000fe20000004100 */
[----:B------:R-:W1:Y:S01]  /*6490*/  LDS.64 R12, [UR4+0x68] ;  /* 0x00006804ff0c7984 */ /* 0x000e620008000a00 */
[----:B------:R-:W-:Y:S02]  /*64a0*/  HADD2.F32 R2, -RZ, R44.H0_H0 ;  /* 0x2000002cff027230 */ /* 0x000fe40000004100 */
[----:B------:R-:W-:Y:S02]  /*64b0*/  HADD2.F32 R11, -RZ, R43.H0_H0 ;  /* 0x2000002bff0b7230 */ /* 0x000fe40000004100 */
[----:B------:R-:W-:Y:S02]  /*64c0*/  HADD2.F32 R102, -RZ, R68.H0_H0 ;  /* 0x20000044ff667230 */ /* 0x000fe40000004100 */
[----:B0-----:R-:W-:-:S02]  /*64d0*/  HADD2.F32 R83, -RZ, R14.H0_H0 ;  /* 0x2000000eff537230 */ /* 0x001fc40000004100 */
[----:B------:R-:W-:Y:S02]  /*64e0*/  HADD2.F32 R84, -RZ, R14.H1_H1 ;  /* 0x3000000eff547230 */ /* 0x000fe40000004100 */
[----:B------:R-:W-:Y:S02]  /*64f0*/  HADD2.F32 R14, -RZ, R50.H0_H0 ;  /* 0x20000032ff0e7230 */ /* 0x000fe40000004100 */
[-C--:B------:R-:W-:Y:S01]  /*6500*/  FFMA.FTZ R85, R0, R83.reuse, RZ ;  /* 0x0000005300557223 */ /* 0x080fe200000100ff */
[-C--:B------:R-:W-:Y:S01]  /*6510*/  FFMA.FTZ R97, R2, R83.reuse, RZ ;  /* 0x0000005302617223 */ /* 0x080fe200000100ff */
[----:B------:R-:W-:Y:S01]  /*6520*/  FFMA.FTZ R11, R11, R83, RZ ;  /* 0x000000530b0b7223 */ /* 0x000fe200000100ff */
[----:B------:R-:W-:Y:S02]  /*6530*/  HADD2.F32 R2, -RZ, R70.H0_H0 ;  /* 0x20000046ff027230 */ /* 0x000fe40000004100 */
[----:B------:R-:W-:Y:S01]  /*6540*/  FFMA.FTZ R85, R86, R84, R85 ;  /* 0x0000005456557223 */ /* 0x000fe20000010055 */
[----:B------:R-:W-:-:S02]  /*6550*/  HADD2.F32 R86, -RZ, R72.H0_H0 ;  /* 0x20000048ff567230 */ /* 0x000fc40000004100 */
[----:B------:R-:W-:Y:S01]  /*6560*/  FFMA.FTZ R83, R14, R83, RZ ;  /* 0x000000530e537223 */ /* 0x000fe200000100ff */
[----:B------:R-:W-:Y:S02]  /*6570*/  HADD2.F32 R82, -RZ, R15.H0_H0 ;  /* 0x2000000fff527230 */ /* 0x000fe40000004100 */
        /* <DEDUP_REMOVED lines=20> */
[----:B-1----:R-:W-:Y:S02]  /*66c0*/  HADD2.F32 R11, -RZ, R12.H0_H0 ;  /* 0x2000000cff0b7230 */ /* 0x002fe40000004100 */
[----:B------:R-:W-:Y:S01]  /*66d0*/  FFMA.FTZ R82, R85, R15, R82 ;  /* 0x0000000f55527223 */ /* 0x000fe20000010052 */
[----:B------:R-:W-:-:S02]  /*66e0*/  HADD2.F32 R85, -RZ, R63.H0_H0 ;  /* 0x2000003fff557230 */ /* 0x000fc40000004100 */
        /* <DEDUP_REMOVED lines=45> */
.L_x_1951:
        /* <DEDUP_REMOVED lines=87> */
.L_x_1952:
        /* <DEDUP_REMOVED lines=87> */
.L_x_1953:
[----:B-1----:R-:W-:Y:S01]  /*74a0*/  HADD2.F32 R13, -RZ, R50.H0_H0 ;  /* 0x20000032ff0d7230 */ /* 0x002fe20000004100 */
[----:B------:R-:W-:Y:S01]  /*74b0*/  LOP3.LUT R79, R79, 0xff, RZ, 0xc0, !PT ;  /* 0x000000ff4f4f7812 */ /* 0x000fe200078ec0ff */
[----:B------:R-:W-:Y:S01]  /*74c0*/  HADD2.F32 R43, -RZ, R43.H0_H0 ;  /* 0x2000002bff2b7230 */ /* 0x000fe20000004100 */
[----:B------:R-:W-:Y:S01]  /*74d0*/  IADD3 R14, R80, -0x80, RZ ;  /* 0xffffff80500e7810 */ /* 0x000fe20007ffe0ff */
[----:B------:R-:W-:Y:S02]  /*74e0*/  HADD2.F32 R11, -RZ, R44.H0_H0 ;  /* 0x2000002cff0b7230 */ /* 0x000fe40000004100 */
[-C--:B------:R-:W-:Y:S01]  /*74f0*/  FFMA.FTZ R15, R13, R76.reuse, RZ ;  /* 0x0000004c0d0f7223 */ /* 0x080fe200000100ff */
[----:B------:R-:W-:Y:S01]  /*7500*/  HADD2.F32 R44, -RZ, R70.H0_H0 ;  /* 0x20000046ff2c7230 */ /* 0x000fe20000004100 */
[----:B------:R-:W0:Y:S01]  /*7510*/  LDS.64 R12, [UR4+0x1e8] ;  /* 0x0001e804ff0c7984 */ /* 0x000e220008000a00 */
[----:B------:R-:W-:Y:S01]  /*7520*/  FFMA.FTZ R43, R43, R76, RZ ;  /* 0x0000004c2b2b7223 */ /* 0x000fe200000100ff */
[----:B------:R-:W-:Y:S01]  /*7530*/  HADD2.F32 R0, -RZ, R28.H0_H0 ;  /* 0x2000001cff007230 */ /* 0x000fe20000004100 */
[----:B------:R-:W-:Y:S01]  /*7540*/  SHF.R.U32.HI R28, RZ, 0x10, R20 ;  /* 0x00000010ff1c7819 */ /* 0x000fe20000011614 */
[----:B------:R-:W-:-:S02]  /*7550*/  HADD2.F32 R2, -RZ, R68.H0_H0 ;  /* 0x20000044ff027230 */ /* 0x000fc40000004100 */
[----:B------:R-:W-:Y:S01]  /*7560*/  FFMA.FTZ R11, R11, R76, RZ ;  /* 0x0000004c0b0b7223 */ /* 0x000fe200000100ff */
[-C--:B------:R-:W-:Y:S01]  /*7570*/  FFMA.FTZ R44, R44, R74.reuse, R43 ;  /* 0x0000004a2c2c7223 */ /* 0x080fe2000001002b */
[----:B------:R-:W-:Y:S01]  /*7580*/  HADD2.F32 R45, -RZ, R45.H0_H0 ;  /* 0x2000002dff2d7230 */ /* 0x000fe20000004100 */
[----:B------:R-:W-:Y:S01]  /*7590*/  LOP3.LUT R28, R28, 0xff, RZ, 0xc0, !PT ;  /* 0x000000ff1c1c7812 */ /* 0x000fe200078ec0ff */
[----:B------:R-:W-:Y:S01]  /*75a0*/  HADD2.F32 R43, -RZ, R29.H0_H0 ;  /* 0x2000001dff2b7230 */ /* 0x000fe20000004100 */
[----:B------:R-:W-:Y:S01]  /*75b0*/  SHF.R.U32.HI R29, RZ, 0x8, R21 ;  /* 0x00000008ff1d7819 */ /* 0x000fe20000011615 */
[----:B------:R-:W-:Y:S02]  /*75c0*/  HADD2.F32 R69, -RZ, R69.H0_H0 ;  /* 0x20000045ff457230 */ /* 0x000fe40000004100 */
[----:B------:R-:W-:Y:S01]  /*75d0*/  FFMA.FTZ R2, R2, R74, R11 ;  /* 0x0000004a02027223 */ /* 0x000fe2000001000b */
[----:B------:R-:W-:Y:S01]  /*75e0*/  FFMA.FTZ R45, R45, R76, RZ ;  /* 0x0000004c2d2d7223 */ /* 0x000fe200000100ff */
[----:B------:R-:W-:Y:S01]  /*75f0*/  LOP3.LUT R29, R29, 0xff, RZ, 0xc0, !PT ;  /* 0x000000ff1d1d7812 */ /* 0x000fe200078ec0ff */
[----:B------:R-:W-:Y:S01]  /*7600*/  HADD2.F32 R72, -RZ, R72.H0_H0 ;  /* 0x20000048ff487230 */ /* 0x000fe20000004100 */
[----:B------:R-:W-:Y:S01]  /*7610*/  IADD3 R11, R28, -0x80, RZ ;  /* 0xffffff801c0b7810 */ /* 0x000fe20007ffe0ff */
[----:B------:R-:W-:Y:S01]  /*7620*/  FFMA.FTZ R28, R69, R19, R2 ;  /* 0x00000013451c7223 */ /* 0x000fe20000010002 */
[----:B------:R-:W-:Y:S01]  /*7630*/  SHF.R.U32.HI R2, RZ, 0x10, R21 ;  /* 0x00000010ff027819 */ /* 0x000fe20000011615 */
[----:B------:R-:W-:Y:S01]  /*7640*/  FFMA.FTZ R0, R0, R74, R45 ;  /* 0x0000004a00007223 */ /* 0x000fe2000001002d */
[----:B------:R-:W-:Y:S01]  /*7650*/  IADD3 R21, R29, -0x80, RZ ;  /* 0xffffff801d157810 */ /* 0x000fe20007ffe0ff */
[----:B------:R-:W-:-:S02]  /*7660*/  HADD2.F32 R71, -RZ, R71.H0_H0 ;  /* 0x20000047ff477230 */ /* 0x000fc40000004100 */
[----:B------:R-:W-:Y:S01]  /*7670*/  FFMA.FTZ R74, R72, R74, R15 ;  /* 0x0000004a484a7223 */ /* 0x000fe2000001000f */
[----:B------:R-:W-:Y:S01]  /*7680*/  HADD2.F32 R29, -RZ, R62.H0_H0 ;  /* 0x2000003eff1d7230 */ /* 0x000fe20000004100 */
[----:B------:R-:W-:Y:S01]  /*7690*/  LOP3.LUT R2, R2, 0xff, RZ, 0xc0, !PT ;  /* 0x000000ff02027812 */ /* 0x000fe200078ec0ff */
[----:B------:R-:W-:Y:S02]  /*76a0*/  HADD2.F32 R39, -RZ, R39.H0_H0 ;  /* 0x20000027ff277230 */ /* 0x000fe40000004100 */
[-C--:B------:R-:W-:Y:S01]  /*76b0*/  FFMA.FTZ R0, R43, R19.reuse, R0 ;  /* 0x000000132b007223 */ /* 0x080fe20000010000 */
[----:B------:R1:W2:Y:S01]  /*76c0*/  I2F.F16 R15, R11 ;  /* 0x0000000b000f7306 */ /* 0x0002a20000200c00 */
[-C--:B------:R-:W-:Y:S01]  /*76d0*/  FFMA.FTZ R44, R71, R19.reuse, R44 ;  /* 0x00000013472c7223 */ /* 0x080fe2000001002c */
[----:B------:R-:W-:Y:S01]  /*76e0*/  FFMA.FTZ R74, R29, R19, R74 ;  /* 0x000000131d4a7223 */ /* 0x000fe2000001004a */
[----:B------:R-:W-:Y:S01]  /*76f0*/  IADD3 R19, R2, -0x80, RZ ;  /* 0xffffff8002137810 */ /* 0x000fe20007ffe0ff */
[-C--:B------:R-:W-:Y:S01]  /*7700*/  FFMA.FTZ R2, R39, R75.reuse, R0 ;  /* 0x0000004b27027223 */ /* 0x080fe20000010000 */
[----:B------:R-:W-:Y:S01]  /*7710*/  HADD2.F32 R39, -RZ, R42.H0_H0 ;  /* 0x2000002aff277230 */ /* 0x000fe20000004100 */
[--C-:B------:R-:W-:Y:S01]  /*7720*/  SHF.R.U32.HI R0, RZ, 0x10, R22.reuse ;  /* 0x00000010ff007819 */ /* 0x100fe20000011616 */
[----:B------:R-:W-:Y:S01]  /*7730*/  HADD2.F32 R29, -RZ, R40.H0_H0 ;  /* 0x20000028ff1d7230 */ /* 0x000fe20000004100 */
[----:B------:R-:W-:Y:S01]  /*7740*/  IADD3 R20, R79, -0x80, RZ ;  /* 0xffffff804f147810 */ /* 0x000fe20007ffe0ff */
[----:B------:R-:W-:Y:S01]  /*7750*/  HADD2.F32 R41, -RZ, R41.H0_H0 ;  /* 0x20000029ff297230 */ /* 0x000fe20000004100 */
[----:B-1----:R-:W-:Y:S01]  /*7760*/  SHF.R.U32.HI R11, RZ, 0x8, R22 ;  /* 0x00000008ff0b7819 */ /* 0x002fe20000011616 */
[----:B------:R-:W-:Y:S01]  /*7770*/  FFMA.FTZ R74, R39, R75, R74 ;  /* 0x0000004b274a7223 */ /* 0x000fe2000001004a */
[----:B------:R-:W-:-:S02]  /*7780*/  HADD2.F32 R39, -RZ, R51.H0_H0 ;  /* 0x20000033ff277230 */ /* 0x000fc40000004100 */
[-C--:B------:R-:W-:Y:S01]  /*7790*/  FFMA.FTZ R40, R29, R75.reuse, R28 ;  /* 0x0000004b1d287223 */ /* 0x080fe2000001001c */
[----:B------:R-:W-:Y:S01]  /*77a0*/  LOP3.LUT R11, R11, 0xff, RZ, 0xc0, !PT ;  /* 0x000000ff0b0b7812 */ /* 0x000fe200078ec0ff */
[----:B------:R-:W-:Y:S01]  /*77b0*/  FFMA.FTZ R44, R41, R75, R44 ;  /* 0x0000004b292c7223 */ /* 0x000fe2000001002c */
[--C-:B------:R-:W-:Y:S01]  /*77c0*/  SHF.R.U32.HI R29, RZ, 0x8, R23.reuse ;  /* 0x00000008ff1d7819 */ /* 0x100fe20000011617 */
[----:B------:R-:W-:Y:S01]  /*77d0*/  HADD2.F32 R43, -RZ, R52.H0_H0 ;  /* 0x20000034ff2b7230 */ /* 0x000fe20000004100 */
[----:B------:R-:W-:Y:S01]  /*77e0*/  IADD3 R22, R11, -0x80, RZ ;  /* 0xffffff800b167810 */ /* 0x000fe20007ffe0ff */
[--C-:B0-----:R-:W-:Y:S01]  /*77f0*/  HADD2.F32 R11, -RZ, R12.reuse.H0_H0 ;  /* 0x2000000cff0b7230 */ /* 0x101fe20000004100 */
[----:B------:R-:W-:Y:S01]  /*7800*/  LOP3.LUT R29, R29, 0xff, RZ, 0xc0, !PT ;  /* 0x000000ff1d1d7812 */ /* 0x000fe200078ec0ff */
[----:B------:R-:W-:Y:S01]  /*7810*/  HADD2.F32 R12, -RZ, R12.H1_H1 ;  /* 0x3000000cff0c7230 */ /* 0x000fe20000004100 */
[----:B------:R-:W-:Y:S01]  /*7820*/  SHF.R.U32.HI R41, RZ, 0x10, R23 ;  /* 0x00000010ff297819 */ /* 0x000fe20000011617 */
[----:B------:R-:W-:-:S02]  /*7830*/  HADD2.F32 R16, -RZ, R16.H0_H0 ;  /* 0x20000010ff107230 */ /* 0x000fc40000004100 */
[-C--:B------:R-:W-:Y:S01]  /*7840*/  FFMA.FTZ R39, R39, R11.reuse, R2 ;  /* 0x0000000b27277223 */ /* 0x080fe20000010002 */
[----:B------:R-:W-:Y:S01]  /*7850*/  SHF.R.U32.HI R2, RZ, 0x8, R24 ;  /* 0x00000008ff027819 */ /* 0x000fe20000011618 */
[----:B------:R-:W-:Y:S01]  /*7860*/  HADD2.F32 R63, -RZ, R63.H0_H0 ;  /* 0x2000003fff3f7230 */ /* 0x000fe20000004100 */
[----:B------:R-:W-:Y:S01]  /*7870*/  IADD3 R23, R29, -0x80, RZ ;  /* 0xffffff801d177810 */ /* 0x000fe20007ffe0ff */
[----:B------:R-:W-:Y:S01]  /*7880*/  HADD2.F32 R45, -RZ, R64.H0_H0 ;  /* 0x20000040ff2d7230 */ /* 0x000fe20000004100 */
[----:B------:R-:W-:Y:S01]  /*7890*/  LOP3.LUT R2, R2, 0xff, RZ, 0xc0, !PT ;  /* 0x000000ff02027812 */ /* 0x000fe200078ec0ff */
[-C--:B------:R-:W-:Y:S01]  /*78a0*/  FFMA.FTZ R39, R16, R12.reuse, R39 ;  /* 0x0000000c10277223 */ /* 0x080fe20000010027 */
[----:B------:R-:W-:Y:S01]  /*78b0*/  LOP3.LUT R29, R41, 0xff, RZ, 0xc0, !PT ;  /* 0x000000ff291d7812 */ /* 0x000fe200078ec0ff */
[-C--:B------:R-:W-:Y:S01]  /*78c0*/  FFMA.FTZ R41, R43, R11.reuse, R40 ;  /* 0x0000000b2b297223 */ /* 0x080fe20000010028 */
[----:B------:R-:W-:Y:S01]  /*78d0*/  SHF.R.U32.HI R24, RZ, 0x10, R24 ;  /* 0x00000010ff187819 */ /* 0x000fe20000011618 */
[----:B------:R-:W-:Y:S01]  /*78e0*/  HADD2.F32 R40, -RZ, R17.H0_H0 ;  /* 0x20000011ff287230 */ /* 0x000fe20000004100 */
[----:B------:R-:W-:Y:S01]  /*78f0*/  LOP3.LUT R0, R0, 0xff, RZ, 0xc0, !PT ;  /* 0x000000ff00007812 */ /* 0x000fe200078ec0ff */
[----:B------:R-:W-:Y:S01]  /*7900*/  HADD2.F32 R18, -RZ, R18.H0_H0 ;  /* 0x20000012ff127230 */ /* 0x000fe20000004100 */
[----:B------:R-:W-:Y:S01]  /*7910*/  IADD3 R2, R2, -0x80, RZ ;  /* 0xffffff8002027810 */ /* 0x000fe20007ffe0ff */
[----:B------:R-:W-:Y:S01]  /*7920*/  FFMA.FTZ R43, R63, R11, R44 ;  /* 0x0000000b3f2b7223 */ /* 0x000fe2000001002c */
[----:B------:R-:W-:Y:S01]  /*7930*/  LOP3.LUT R16, R24, 0xff, RZ, 0xc0, !PT ;  /* 0x000000ff18107812 */ /* 0x000fe200078ec0ff */
[----:B------:R-:W-:Y:S01]  /*7940*/  FFMA.FTZ R41, R40, R12, R41 ;  /* 0x0000000c28297223 */ /* 0x000fe20000010029 */
[----:B------:R-:W-:Y:S01]  /*7950*/  IADD3 R28, R0, -0x80, RZ ;  /* 0xffffff80001c7810 */ /* 0x000fe20007ffe0ff */
[----:B------:R0:W1:Y:S01]  /*7960*/  I2F.F16 R24, R2 ;  /* 0x0000000200187306 */ /* 0x0000620000200c00 */
[----:B------:R-:W-:Y:S01]  /*7970*/  HADD2.F32 R0, -RZ, R13.H0_H0 ;  /* 0x2000000dff007230 */ /* 0x000fe20000004100 */
[----:B------:R-:W-:Y:S01]  /*7980*/  SHF.R.U32.HI R17, RZ, 0x8, R25 ;  /* 0x00000008ff117819 */ /* 0x000fe20000011619 */
[----:B------:R-:W-:-:S02]  /*7990*/  HADD2.F32 R40, -RZ, R73.H0_H0 ;  /* 0x20000049ff287230 */ /* 0x000fc40000004100 */
[----:B------:R-:W-:Y:S01]  /*79a0*/  FFMA.FTZ R11, R45, R11, R74 ;  /* 0x0000000b2d0b7223 */ /* 0x000fe2000001004a */
[----:B------:R-:W-:Y:S01]  /*79b0*/  IADD3 R16, R16, -0x80, RZ ;  /* 0xffffff8010107810 */ /* 0x000fe20007ffe0ff */
[----:B------:R-:W-:Y:S02]  /*79c0*/  HADD2.F32 R42, -RZ, R35.H0_H0 ;  /* 0x20000023ff2a7230 */ /* 0x000fe40000004100 */
[-C--:B------:R-:W-:Y:S01]  /*79d0*/  FFMA.FTZ R43, R18, R12.reuse, R43 ;  /* 0x0000000c122b7223 */ /* 0x080fe2000001002b */
[----:B------:R-:W-:Y:S01]  /*79e0*/  LOP3.LUT R17, R17, 0xff, RZ, 0xc0, !PT ;  /* 0x000000ff11117812 */ /* 0x000fe200078ec0ff */
[----:B0-----:R-:W-:Y:S01]  /*79f0*/  HADD2.F32 R2, -RZ, R57.H0_H0 ;  /* 0x20000039ff027230 */ /* 0x001fe20000004100 */
[----:B------:R-:W-:Y:S01]  /*7a00*/  SHF.R.U32.HI R25, RZ, 0x10, R25 ;  /* 0x00000010ff197819 */ /* 0x000fe20000011619 */
[----:B------:R0:W3:Y:S01]  /*7a10*/  I2F.F16 R18, R16 ;  /* 0x0000001000127306 */ /* 0x0000e20000200c00 */
[----:B------:R-:W-:Y:S01]  /*7a20*/  FFMA.FTZ R11, R40, R12, R11 ;  /* 0x0000000c280b7223 */ /* 0x000fe2000001000b */
[----:B------:R-:W-:-:S02]  /*7a30*/  HADD2.F32 R12, -RZ, R58.H0_H0 ;  /* 0x2000003aff0c7230 */ /* 0x000fc40000004100 */
[-C--:B------:R-:W-:Y:S01]  /*7a40*/  FFMA.FTZ R2, R2, R0.reuse, R39 ;  /* 0x0000000002027223 */ /* 0x080fe20000010027 */
[--C-:B------:R-:W-:Y:S01]  /*7a50*/  SHF.R.U32.HI R39, RZ, 0x8, R26.reuse ;  /* 0x00000008ff277819 */ /* 0x100fe2000001161a */
[----:B------:R-:W-:Y:S01]  /*7a60*/  HADD2.F32 R13, -RZ, R13.H1_H1 ;  /* 0x3000000dff0d7230 */ /* 0x000fe20000004100 */
[----:B------:R-:W-:Y:S01]  /*7a70*/  IADD3 R17, R17, -0x80, RZ ;  /* 0xffffff8011117810 */ /* 0x000fe20007ffe0ff */
[----:B------:R-:W-:Y:S01]  /*7a80*/  HADD2.F32 R47, -RZ, R47.H0_H0 ;  /* 0x2000002fff2f7230 */ /* 0x000fe20000004100 */
[----:B------:R-:W-:Y:S01]  /*7a90*/  LOP3.LUT R40, R25, 0xff, RZ, 0xc0, !PT ;  /* 0x000000ff19287812 */ /* 0x000fe200078ec0ff */
[-C--:B0-----:R-:W-:Y:S01]  /*7aa0*/  FFMA.FTZ R16, R42, R0.reuse, R43 ;  /* 0x000000002a107223 */ /* 0x081fe2000001002b */
[----:B------:R-:W-:Y:S01]  /*7ab0*/  HADD2.F32 R42, -RZ, R77.H0_H0 ;  /* 0x2000004dff2a7230 */ /* 0x000fe20000004100 */
[----:B------:R-:W-:Y:S01]  /*7ac0*/  LOP3.LUT R39, R39, 0xff, RZ, 0xc0, !PT ;  /* 0x000000ff27277812 */ /* 0x000fe200078ec0ff */
[----:B------:R0:W4:Y:S01]  /*7ad0*/  I2F.F16 R25, R17 ;  /* 0x0000001100197306 */ /* 0x0001220000200c00 */
[-C--:B------:R-:W-:Y:S01]  /*7ae0*/  FFMA.FTZ R12, R12, R0.reuse, R41 ;  /* 0x000000000c0c7223 */ /* 0x080fe20000010029 */
[----:B------:R-:W-:Y:S01]  /*7af0*/  IADD3 R35, R40, -0x80, RZ ;  /* 0xffffff8028237810 */ /* 0x000fe20007ffe0ff */
[----:B------:R-:W-:Y:S01]  /*7b00*/  HADD2.F32 R49, -RZ, R49.H0_H0 ;  /* 0x20000031ff317230 */ /* 0x000fe20000004100 */
[----:B------:R-:W-:Y:S01]  /*7b10*/  SHF.R.U32.HI R40, RZ, 0x10, R26 ;  /* 0x00000010ff287819 */ /* 0x000fe2000001161a */
[----:B------:R-:W-:Y:S01]  /*7b20*/  FFMA.FTZ R0, R42, R0, R11 ;  /* 0x000000002a007223 */ /* 0x000fe2000001000b */
[----:B------:R-:W-:Y:S01]  /*7b30*/  HADD2.F32 R41, -RZ, R46.H0_H0 ;  /* 0x2000002eff297230 */ /* 0x000fe20000004100 */
[----:B------:R-:W-:Y:S01]  /*7b40*/  IADD3 R26, R39, -0x80, RZ ;  /* 0xffffff80271a7810 */ /* 0x000fe20007ffe0ff */
[-C--:B------:R-:W-:Y:S01]  /*7b50*/  FFMA.FTZ R11, R47, R13.reuse, R2 ;  /* 0x0000000d2f0b7223 */ /* 0x080fe20000010002 */
[----:B0-----:R-:W-:Y:S01]  /*7b60*/  HADD2.F32 R17, -RZ, R48.H0_H0 ;  /* 0x20000030ff117230 */ /* 0x001fe20000004100 */
[--C-:B------:R-:W-:Y:S01]  /*7b70*/  SHF.R.U32.HI R2, RZ, 0x8, R27.reuse ;  /* 0x00000008ff027819 */ /* 0x100fe2000001161b */
[-C--:B------:R-:W-:Y:S01]  /*7b80*/  FFMA.FTZ R12, R49, R13.reuse, R12 ;  /* 0x0000000d310c7223 */ /* 0x080fe2000001000c */
[----:B------:R-:W-:Y:S01]  /*7b90*/  SHF.R.U32.HI R39, RZ, 0x10, R27 ;  /* 0x00000010ff277819 */ /* 0x000fe2000001161b */
[-C--:B------:R-:W-:Y:S01]  /*7ba0*/  FFMA.FTZ R0, R41, R13.reuse, R0 ;  /* 0x0000000d29007223 */ /* 0x080fe20000010000 */
[----:B------:R-:W-:Y:S01]  /*7bb0*/  LOP3.LUT R40, R40, 0xff, RZ, 0xc0, !PT ;  /* 0x000000ff28287812 */ /* 0x000fe200078ec0ff */
[----:B------:R-:W-:Y:S01]  /*7bc0*/  FFMA.FTZ R17, R17, R13, R16 ;  /* 0x0000000d11117223 */ /* 0x000fe20000010010 */
        /* <DEDUP_REMOVED lines=8> */
[----:B------:R-:W-:Y:S01]  /*7c50*/  IADD3 R2, R2, -0x80, RZ ;  /* 0xffffff8002027810 */ /* 0x000fe20007ffe0ff */
[----:B------:R-:W0:Y:S01]  /*7c60*/  I2F.F16 R14, R14 ;  /* 0x0000000e000e7306 */ /* 0x000e220000200c00 */
[----:B------:R-:W-:Y:S01]  /*7c70*/  IADD3 R13, R13, -0x80, RZ ;  /* 0xffffff800d0d7810 */ /* 0x000fe20007ffe0ff */
[----:B------:R-:W-:Y:S01]  /*7c80*/  FMUL.FTZ R42, R0, R61 ;  /* 0x0000003d002a7220 */ /* 0x000fe20000410000 */
[----:B------:R-:W-:-:S02]  /*7c90*/  F2FP.F16.F32.PACK_AB R11, RZ, R11 ;  /* 0x0000000bff0b723e */ /* 0x000fc400000000ff */
[----:B------:R-:W-:Y:S02]  /*7ca0*/  F2FP.F16.F32.PACK_AB R12, RZ, R12 ;  /* 0x0000000cff0c723e */ /* 0x000fe400000000ff */
[----:B------:R-:W-:Y:S01]  /*7cb0*/  F2FP.F16.F32.PACK_AB R41, RZ, R41 ;  /* 0x00000029ff29723e */ /* 0x000fe200000000ff */
[----:B------:R0:W0:Y:S01]  /*7cc0*/  I2F.F16 R27, R40 ;  /* 0x00000028001b7306 */ /* 0x0000220000200c00 */
[----:B------:R-:W-:Y:S01]  /*7cd0*/  F2FP.F16.F32.PACK_AB R42, RZ, R42 ;  /* 0x0000002aff2a723e */ /* 0x000fe200000000ff */
[----:B------:R-:W-:Y:S02]  /*7ce0*/  HADD2 R59, R11.H0_H0, R59.H0_H0 ;  /* 0x2000003b0b3b7230 */ /* 0x000fe40000000800 */
[----:B------:R-:W-:-:S04]  /*7cf0*/  HADD2 R60, R12.H0_H0, R60.H0_H0 ;  /* 0x2000003c0c3c7230 */ /* 0x000fc80000000800 */
        /* <DEDUP_REMOVED lines=98> */
.L_x_1954:
        /* <DEDUP_REMOVED lines=13> */
[-C--:B------:R-:W-:Y:S01]  /*83f0*/  FFMA.FTZ R13, R0, R43.reuse, RZ ;  /* 0x0000002b000d7223 */ /* 0x080fe200000100ff */
[----:B------:R-:W-:Y:S02]  /*8400*/  HADD2.F32 R12, -RZ, R54.H0_H0 ;  /* 0x20000036ff0c7230 */ /* 0x000fe40000004100 */
[----:B------:R-:W-:Y:S01]  /*8410*/  FFMA.FTZ R11, R11, R43, RZ ;  /* 0x0000002b0b0b7223 */ /* 0x000fe200000100ff */
[-C--:B------:R-:W-:Y:S01]  /*8420*/  FFMA.FTZ R47, R50, R44.reuse, R47 ;  /* 0x0000002c322f7223 */ /* 0x080fe2000001002f */
[----:B------:R-:W-:Y:S01]  /*8430*/  FFMA.FTZ R13, R48, R44, R13 ;  /* 0x0000002c300d7223 */ /* 0x000fe2000001000d */
[----:B------:R-:W-:-:S02]  /*8440*/  HADD2.F32 R48, -RZ, R23.H0_H0 ;  /* 0x20000017ff307230 */ /* 0x000fc40000004100 */
[----:B------:R-:W-:Y:S01]  /*8450*/  FFMA.FTZ R43, R12, R43, RZ ;  /* 0x0000002b0c2b7223 */ /* 0x000fe200000100ff */
        /* <DEDUP_REMOVED lines=67> */
.L_x_1955:
        /* <DEDUP_REMOVED lines=87> */
.L_x_1956:
        /* <DEDUP_REMOVED lines=89> */
.L_x_1957:
[----:B------:R-:W1:Y:S01]  /*9390*/  LDS.64 R16, [UR4+0x1f0] ;  /* 0x0001f004ff107984 */ /* 0x000e620008000a00 */
[----:B------:R-:W-:Y:S01]  /*93a0*/  HADD2.F32 R32, -RZ, R32.H0_H0 ;  /* 0x20000020ff207230 */ /* 0x000fe20000004100 */
[----:B------:R-:W-:Y:S01]  /*93b0*/  IADD3 R93, R93, 0x20, RZ ;  /* 0x000000205d5d7810 */ /* 0x000fe20007ffe0ff */
[----:B0-----:R-:W-:Y:S01]  /*93c0*/  HADD2.F32 R20, -RZ, R20.H0_H0 ;  /* 0x20000014ff147230 */ /* 0x001fe20000004100 */
[----:B------:R-:W0:Y:S01]  /*93d0*/  LDS.64 R12, [UR4+0x1f8] ;  /* 0x0001f804ff0c7984 */ /* 0x000e220008000a00 */
        /* <DEDUP_REMOVED lines=9> */
[----:B------:R-:W-:Y:S01]  /*9470*/  UMOV UR5, UR4 ;  /* 0x0000000400057c82 */ /* 0x000fe20008000000 */
        /* <DEDUP_REMOVED lines=8> */
[----:B------:R-:W-:-:S04]  /*9500*/  IMAD.WIDE R112, R89, 0x8, R112 ;  /* 0x0000000859707825 */ /* 0x000fc800078e0270 */
[----:B------:R-:W-:-:S04]  /*9510*/  IMAD.WIDE R114, R89, 0x8, R114 ;  /* 0x0000000859727825 */ /* 0x000fc800078e0272 */
[--C-:B-1----:R-:W-:Y:S02]  /*9520*/  HADD2.F32 R11, -RZ, R16.reuse.H0_H0 ;  /* 0x20000010ff0b7230 */ /* 0x102fe40000004100 */
[----:B------:R-:W-:Y:S02]  /*9530*/  HADD2.F32 R16, -RZ, R16.H1_H1 ;  /* 0x30000010ff107230 */ /* 0x000fe40000004100 */
[--C-:B------:R-:W-:Y:S02]  /*9540*/  HADD2.F32 R0, -RZ, R17.reuse.H0_H0 ;  /* 0x20000011ff007230 */ /* 0x100fe40000004100 */
[-C--:B------:R-:W-:Y:S01]  /*9550*/  FFMA.FTZ R33, R33, R11.reuse, RZ ;  /* 0x0000000b21217223 */ /* 0x080fe200000100ff */
[----:B------:R-:W-:Y:S02]  /*9560*/  HADD2.F32 R2, -RZ, R17.H1_H1 ;  /* 0x30000011ff027230 */ /* 0x000fe40000004100 */
[-C--:B------:R-:W-:Y:S01]  /*9570*/  FFMA.FTZ R17, R32, R11.reuse, RZ ;  /* 0x0000000b20117223 */ /* 0x080fe200000100ff */
[----:B------:R-:W-:Y:S01]  /*9580*/  FFMA.FTZ R21, R34, R11, RZ ;  /* 0x0000000b22157223 */ /* 0x000fe200000100ff */
[----:B------:R-:W-:-:S02]  /*9590*/  HADD2.F32 R32, -RZ, R22.H0_H0 ;  /* 0x20000016ff207230 */ /* 0x000fc40000004100 */
[----:B------:R-:W-:Y:S01]  /*95a0*/  FFMA.FTZ R11, R54, R11, RZ ;  /* 0x0000000b360b7223 */ /* 0x000fe200000100ff */
        /* <DEDUP_REMOVED lines=11> */
[----:B------:R-:W-:Y:S01]  /*9660*/  FFMA.FTZ R21, R28, R0, R21 ;  /* 0x000000001c157223 */ /* 0x000fe20000010015 */
[----:B------:R-:W-:Y:S01]  /*9670*/  FFMA.FTZ R17, R30, R2, R17 ;  /* 0x000000021e117223 */ /* 0x000fe20000010011 */
[----:B------:R-:W-:Y:S02]  /*9680*/  HADD2.F32 R22, -RZ, R67.H0_H0 ;  /* 0x20000043ff167230 */ /* 0x000fe40000004100 */
[----:B------:R-:W-:Y:S01]  /*9690*/  FFMA.FTZ R11, R20, R0, R11 ;  /* 0x00000000140b7223 */ /* 0x000fe2000001000b */
[----:B------:R-:W-:Y:S01]  /*96a0*/  FFMA.FTZ R33, R16, R2, R33 ;  /* 0x0000000210217223 */ /* 0x000fe20000010021 */
[----:B------:R-:W-:-:S02]  /*96b0*/  HADD2.F32 R16, -RZ, R53.H0_H0 ;  /* 0x20000035ff107230 */ /* 0x000fc40000004100 */
[-C--:B------:R-:W-:Y:S01]  /*96c0*/  FFMA.FTZ R21, R66, R2.reuse, R21 ;  /* 0x0000000242157223 */ /* 0x080fe20000010015 */
[--C-:B0-----:R-:W-:Y:S02]  /*96d0*/  HADD2.F32 R0, -RZ, R12.reuse.H0_H0 ;  /* 0x2000000cff007230 */ /* 0x101fe40000004100 */
[----:B------:R-:W-:Y:S01]  /*96e0*/  FFMA.FTZ R11, R22, R2, R11 ;  /* 0x00000002160b7223 */ /* 0x000fe2000001000b */
[----:B------:R-:W-:Y:S02]  /*96f0*/  HADD2.F32 R20, -RZ, R55.H0_H0 ;  /* 0x20000037ff147230 */ /* 0x000fe40000004100 */
        /* <DEDUP_REMOVED lines=16> */
[----:B------:R-:W-:Y:S02]  /*9800*/  HADD2.F32 R13, -RZ, R13.H1_H1 ;  /* 0x3000000dff0d7230 */ /* 0x000fe40000004100 */
[-C--:B------:R-:W-:Y:S01]  /*9810*/  FFMA.FTZ R0, R0, R2.reuse, R17 ;  /* 0x0000000200007223 */ /* 0x080fe20000010011 */
[----:B------:R-:W-:Y:S02]  /*9820*/  HADD2.F32 R15, -RZ, R36.H0_H0 ;  /* 0x20000024ff0f7230 */ /* 0x000fe40000004100 */
[-C--:B------:R-:W-:Y:S01]  /*9830*/  FFMA.FTZ R12, R14, R2.reuse, R33 ;  /* 0x000000020e0c7223 */ /* 0x080fe20000010021 */
[----:B------:R-:W-:Y:S01]  /*9840*/  FFMA.FTZ R14, R16, R2, R21 ;  /* 0x00000002100e7223 */ /* 0x000fe20000010015 */
[----:B------:R-:W-:-:S02]  /*9850*/  HADD2.F32 R17, -RZ, R38.H0_H0 ;  /* 0x20000026ff117230 */ /* 0x000fc40000004100 */
        /* <DEDUP_REMOVED lines=9> */
[----:B------:R-:W-:Y:S02]  /*98f0*/  MOV R14, R112 ;  /* 0x00000070000e7202 */ /* 0x000fe40000000f00 */
[----:B------:R-:W-:-:S02]  /*9900*/  F2FP.F16.F32.PACK_AB R11, RZ, R11 ;  /* 0x0000000bff0b723e */ /* 0x000fc400000000ff */
[----:B------:R-:W-:Y:S02]  /*9910*/  F2FP.F16.F32.PACK_AB R12, RZ, R12 ;  /* 0x0000000cff0c723e */ /* 0x000fe400000000ff */
[----:B------:R-:W-:Y:S02]  /*9920*/  F2FP.F16.F32.PACK_AB R15, RZ, R15 ;  /* 0x0000000fff0f723e */ /* 0x000fe400000000ff */
[----:B------:R-:W-:Y:S02]  /*9930*/  F2FP.F16.F32.PACK_AB R2, RZ, R2 ;  /* 0x00000002ff02723e */ /* 0x000fe400000000ff */
[----:B------:R-:W-:Y:S02]  /*9940*/  PRMT R11, R11, 0x5410, R12 ;  /* 0x000054100b0b7816 */ /* 0x000fe4000000000c */
[----:B------:R-:W-:-:S04]  /*9950*/  PRMT R15, R15, 0x5410, R2 ;  /* 0x000054100f0f7816 */ /* 0x000fc80000000002 */
[----:B------:R-:W-:Y:S01]  /*9960*/  HFMA2.MMA R2, R11, 1, 1, R59 ;  /* 0x3c003c000b027835 */ /* 0x000fe2000000003b */
[----:B------:R-:W-:Y:S01]  /*9970*/  HADD2 R0, R15, R41 ;  /* 0x000000290f007230 */ /* 0x000fe20000000000 */
[----:B------:R-:W-:Y:S09]  /*9980*/  @!P0 BRA P1, `(.L_x_1958) ;  /* 0xffffff7400608947 */ /* 0x000ff2000083ffff */
.L_x_1941:
[----:B------:R-:W-:Y:S01]  /*9990*/  ISETP.GE.AND P0, PT, R93, R98, PT ;  /* 0x000000625d00720c */ /* 0x000fe20003f06270 */
[----:B------:R-:W-:-:S03]  /*99a0*/  ULDC UR5, c[0x0][0x25c] ;  /* 0x0000970000057ab9 */ /* 0x000fc60000000800 */
[----:B------:R-:W-:-:S13]  /*99b0*/  ISETP.GE.OR P0, PT, R93, UR5, P0 ;  /* 0x000000055d007c0c */ /* 0x000fda0008706670 */
[----:B------:R-:W-:Y:S05]  /*99c0*/  @P0 BRA `(.L_x_1959) ;  /* 0x0000005000040947 */ /* 0x000fea0003800000 */
[----:B------:R-:W-:Y:S01]  /*99d0*/  SHF.R.S32.HI R53, RZ, 0x1f, R89 ;  /* 0x0000001fff357819 */ /* 0x000fe20000011459 */
[----:B------:R-:W-:-:S06]  /*99e0*/  ULDC UR5, c[0x0][0x25c] ;  /* 0x0000970000057ab9 */ /* 0x000fcc0000000800 */
.L_x_1968:
        /* <DEDUP_REMOVED lines=10> */
[----:B------:R-:W-:-:S05]  /*9a90*/  IMAD.WIDE.U32 R20, R89, 0xc, R116 ;  /* 0x0000000c59147825 */ /* 0x000fca00078e0074 */
[----:B------:R-:W-:-:S05]  /*9aa0*/  IADD3 R21, R21, R17, RZ ;  /* 0x0000001115157210 */ /* 0x000fca0007ffe0ff */
[----:B------:R-:W-:Y:S02]  /*9ab0*/  @!P0 IADD3 R91, R91, 0x1, RZ ;  /* 0x000000015b5b8810 */ /* 0x000fe40007ffe0ff */
[----:B------:R-:W-:Y:S02]  /*9ac0*/  @!P0 LEA R37, R93, 0x1, 0x1 ;  /* 0x000000015d258811 */ /* 0x000fe400078e08ff */
[----:B------:R-:W-:-:S06]  /*9ad0*/  @!P0 LEA R60, R91, R100, 0x3 ;  /* 0x000000645b3c8211 */ /* 0x000fcc00078e18ff */
[----:B------:R-:W4:Y:S01]  /*9ae0*/  @!P0 LDL.64 R60, [R60] ;  /* 0x000000003c3c8983 */ /* 0x000f220000100a00 */
[----:B--2---:R-:W-:-:S04]  /*9af0*/  LOP3.LUT R12, R25, 0x3f, RZ, 0xc0, !PT ;  /* 0x0000003f190c7812 */ /* 0x004fc800078ec0ff */
[----:B------:R-:W-:Y:S02]  /*9b00*/  IADD3 R69, R12, -0x20, RZ ;  /* 0xffffffe00c457810 */ /* 0x000fe40007ffe0ff */
[----:B------:R-:W-:Y:S02]  /*9b10*/  LOP3.LUT R12, R26, 0x3f, RZ, 0xc0, !PT ;  /* 0x0000003f1a0c7812 */ /* 0x000fe400078ec0ff */
[----:B------:R-:W-:Y:S02]  /*9b20*/  LOP3.LUT R13, R27, 0x3f, RZ, 0xc0, !PT ;  /* 0x0000003f1b0d7812 */ /* 0x000fe400078ec0ff */
[----:B------:R-:W-:Y:S02]  /*9b30*/  IADD3 R51, R12, -0x20, RZ ;  /* 0xffffffe00c337810 */ /* 0x000fe40007ffe0ff */
[----:B------:R-:W-:Y:S02]  /*9b40*/  SHF.R.U32.HI R12, RZ, 0x6, R24 ;  /* 0x00000006ff0c7819 */ /* 0x000fe40000011618 */
[----:B------:R-:W-:-:S02]  /*9b50*/  IADD3 R52, R13, -0x20, RZ ;  /* 0xffffffe00d347810 */ /* 0x000fc40007ffe0ff */
[----:B------:R-:W-:Y:S02]  /*9b60*/  LOP3.LUT R12, R12, 0x3f, RZ, 0xc0, !PT ;  /* 0x0000003f0c0c7812 */ /* 0x000fe400078ec0ff */
[----:B------:R-:W-:Y:S02]  /*9b70*/  SHF.R.U32.HI R13, RZ, 0x12, R24 ;  /* 0x00000012ff0d7819 */ /* 0x000fe40000011618 */
[----:B------:R-:W-:Y:S02]  /*9b80*/  IADD3 R12, R12, -0x20, RZ ;  /* 0xffffffe00c0c7810 */ /* 0x000fe40007ffe0ff */
[----:B------:R-:W-:Y:S02]  /*9b90*/  LOP3.LUT R13, R13, 0x3f, RZ, 0xc0, !PT ;  /* 0x0000003f0d0d7812 */ /* 0x000fe400078ec0ff */
[----:B------:R-:W-:Y:S01]  /*9ba0*/  LOP3.LUT R11, R24, 0x3f, RZ, 0xc0, !PT ;  /* 0x0000003f180b7812 */ /* 0x000fe200078ec0ff */
[----:B------:R0:W1:Y:S01]  /*9bb0*/  I2F.F16 R80, R12 ;  /* 0x0000000c00507306 */ /* 0x0000620000200c00 */
[----:B------:R-:W-:-:S02]  /*9bc0*/  IADD3 R13, R13, -0x20, RZ ;  /* 0xffffffe00d0d7810 */ /* 0x000fc40007ffe0ff */
[----:B------:R-:W-:Y:S02]  /*9bd0*/  IADD3 R11, R11, -0x20, RZ ;  /* 0xffffffe00b0b7810 */ /* 0x000fe40007ffe0ff */
[----:B------:R-:W-:Y:S02]  /*9be0*/  SHF.R.U32.HI R14, RZ, 0x18, R24 ;  /* 0x00000018ff0e7819 */ /* 0x000fe40000011618 */
[----:B0-----:R-:W-:Y:S01]  /*9bf0*/  SHF.R.U32.HI R12, RZ, 0xc, R25 ;  /* 0x0000000cff0c7819 */ /* 0x001fe20000011619 */
[----:B------:R0:W2:Y:S03]  /*9c00*/  I2F.F16 R74, R13 ;  /* 0x0000000d004a7306 */ /* 0x0000a60000200c00 */
[----:B------:R-:W-:-:S05]  /*9c10*/  LOP3.LUT R12, R12, 0x3f, RZ, 0xc0, !PT ;  /* 0x0000003f0c0c7812 */ /* 0x000fca00078ec0ff */
[----:B------:R1:W2:Y:S01]  /*9c20*/  I2F.F16 R81, R11 ;  /* 0x0000000b00517306 */ /* 0x0002a20000200c00 */
[----:B0-----:R-:W-:Y:S02]  /*9c30*/  SHF.R.U32.HI R13, RZ, 0x18, R25 ;  /* 0x00000018ff0d7819 */ /* 0x001fe40000011619 */
[----:B------:R-:W-:Y:S02]  /*9c40*/  LOP3.LUT R14, R14, 0x3f, RZ, 0xc0, !PT ;  /* 0x0000003f0e0e7812 */ /* 0x000fe400078ec0ff */
[----:B------:R-:W-:Y:S02]  /*9c50*/  IADD3 R12, R12, -0x20, RZ ;  /* 0xffffffe00c0c7810 */ /* 0x000fe40007ffe0ff */
[----:B-1----:R-:W-:Y:S02]  /*9c60*/  SHF.R.U32.HI R11, RZ, 0xc, R24 ;  /* 0x0000000cff0b7819 */ /* 0x002fe40000011618 */
[----:B------:R-:W-:Y:S02]  /*9c70*/  LOP3.LUT R13, R13, 0x3f, RZ, 0xc0, !PT ;  /* 0x0000003f0d0d7812 */ /* 0x000fe400078ec0ff */
[----:B------:R-:W-:-:S02]  /*9c80*/  LOP3.LUT R11, R11, 0x3f, RZ, 0xc0, !PT ;  /* 0x0000003f0b0b7812 */ /* 0x000fc400078ec0ff */
[----:B------:R-:W-:Y:S01]  /*9c90*/  SHF.R.U32.HI R15, RZ, 0x6, R25 ;  /* 0x00000006ff0f7819 */ /* 0x000fe20000011619 */
[----:B------:R0:W1:Y:S01]  /*9ca0*/  I2F.F16 R49, R12 ;  /* 0x0000000c00317306 */ /* 0x0000620000200c00 */
[----:B------:R-:W-:Y:S02]  /*9cb0*/  IADD3 R14, R14, -0x20, RZ ;  /* 0xffffffe00e0e7810 */ /* 0x000fe40007ffe0ff */
[----:B------:R-:W-:Y:S02]  /*9cc0*/  IADD3 R11, R11, -0x20, RZ ;  /* 0xffffffe00b0b7810 */ /* 0x000fe40007ffe0ff */
[----:B------:R-:W-:Y:S02]  /*9cd0*/  LOP3.LUT R15, R15, 0x3f, RZ, 0xc0, !PT ;  /* 0x0000003f0f0f7812 */ /* 0x000fe400078ec0ff */
[----:B------:R-:W-:Y:S02]  /*9ce0*/  IADD3 R47, R13, -0x20, RZ ;  /* 0xffffffe00d2f7810 */ /* 0x000fe40007ffe0ff */
[----:B0-----:R-:W0:Y:S01]  /*9cf0*/  @!P0 LDC.64 R12, c[0x0][0x248] ;  /* 0x00009200ff0c8b82 */ /* 0x001e220000000a00 */
[----:B------:R3:W0:Y:S01]  /*9d00*/  I2F.F16 R50, R14 ;  /* 0x0000000e00327306 */ /* 0x0006220000200c00 */
[----:B------:R-:W-:-:S02]  /*9d10*/  IADD3 R15, R15, -0x20, RZ ;  /* 0xffffffe00f0f7810 */ /* 0x000fc40007ffe0ff */
[----:B------:R-:W-:-:S05]  /*9d20*/  SHF.R.U32.HI R16, RZ, 0x12, R26 ;  /* 0x00000012ff107819 */ /* 0x000fca000001161a */
[----:B------:R2:W0:Y:S01]  /*9d30*/  I2F.F16 R71, R11 ;  /* 0x0000000b00477306 */ /* 0x0004220000200c00 */
[----:B---3--:R-:W-:-:S04]  /*9d40*/  SHF.R.U32.HI R14, RZ, 0x6, R26 ;  /* 0x00000006ff0e7819 */ /* 0x008fc8000001161a */
[----:B------:R-:W-:Y:S02]  /*9d50*/  LOP3.LUT R14, R14, 0x3f, RZ, 0xc0, !PT ;  /* 0x0000003f0e0e7812 */ /* 0x000fe400078ec0ff */
[----:B--2---:R-:W-:Y:S01]  /*9d60*/  SHF.R.U32.HI R11, RZ, 0x12, R25 ;  /* 0x00000012ff0b7819 */ /* 0x004fe20000011619 */
[----:B------:R2:W3:Y:S01]  /*9d70*/  I2F.F16 R76, R15 ;  /* 0x0000000f004c7306 */ /* 0x0004e20000200c00 */
[----:B------:R-:W-:Y:S02]  /*9d80*/  LOP3.LUT R16, R16, 0x3f, RZ, 0xc0, !PT ;  /* 0x0000003f10107812 */ /* 0x000fe400078ec0ff */
[----:B------:R-:W-:Y:S02]  /*9d90*/  LOP3.LUT R11, R11, 0x3f, RZ, 0xc0, !PT ;  /* 0x0000003f0b0b7812 */ /* 0x000fe400078ec0ff */
[----:B------:R-:W-:Y:S02]  /*9da0*/  IADD3 R14, R14, -0x20, RZ ;  /* 0xffffffe00e0e7810 */ /* 0x000fe40007ffe0ff */
[----:B--2---:R-:W-:-:S02]  /*9db0*/  SHF.R.U32.HI R15, RZ, 0xc, R26 ;  /* 0x0000000cff0f7819 */ /* 0x004fc4000001161a */
[----:B------:R-:W-:Y:S02]  /*9dc0*/  IADD3 R11, R11, -0x20, RZ ;  /* 0xffffffe00b0b7810 */ /* 0x000fe40007ffe0ff */
[----:B------:R-:W-:Y:S01]  /*9dd0*/  LOP3.LUT R15, R15, 0x3f, RZ, 0xc0, !PT ;  /* 0x0000003f0f0f7812 */ /* 0x000fe200078ec0ff */
[----:B------:R2:W0:Y:S01]  /*9de0*/  I2F.F16 R46, R14 ;  /* 0x0000000e002e7306 */ /* 0x0004220000200c00 */
[----:B------:R-:W-:Y:S02]  /*9df0*/  IADD3 R16, R16, -0x20, RZ ;  /* 0xffffffe010107810 */ /* 0x000fe40007ffe0ff */
[----:B------:R-:W-:-:S05]  /*9e00*/  IADD3 R15, R15, -0x20, RZ ;  /* 0xffffffe00f0f7810 */ /* 0x000fca0007ffe0ff */
[----:B------:R1:W3:Y:S01]  /*9e10*/  I2F.F16 R48, R11 ;  /* 0x0000000b00307306 */ /* 0x0002e20000200c00 */
[----:B--2---:R-:W-:-:S04]  /*9e20*/  SHF.R.U32.HI R14, RZ, 0x6, R27 ;  /* 0x00000006ff0e7819 */ /* 0x004fc8000001161b */
[----:B------:R-:W-:-:S03]  /*9e30*/  LOP3.LUT R14, R14, 0x3f, RZ, 0xc0, !PT ;  /* 0x0000003f0e0e7812 */ /* 0x000fc600078ec0ff */
[----:B------:R2:W3:Y:S01]  /*9e40*/  I2F.F16 R44, R16 ;  /* 0x00000010002c7306 */ /* 0x0004e20000200c00 */
[----:B-1----:R-:W-:Y:S01]  /*9e50*/  SHF.R.U32.HI R11, RZ, 0x18, R26 ;  /* 0x00000018ff0b7819 */ /* 0x002fe2000001161a */
[----:B0-----:R-:W-:-:S03]  /*9e60*/  @!P0 IMAD.WIDE R36, R37, 0x2, R12 ;  /* 0x0000000225248825 */ /* 0x001fc600078e020c */
[----:B------:R-:W-:-:S03]  /*9e70*/  LOP3.LUT R11, R11, 0x3f, RZ, 0xc0, !PT ;  /* 0x0000003f0b0b7812 */ /* 0x000fc600078ec0ff */
[----:B------:R0:W1:Y:S01]  /*9e80*/  I2F.F16 R45, R15 ;  /* 0x0000000f002d7306 */ /* 0x0000620000200c00 */
[----:B--2---:R-:W-:Y:S01]  /*9e90*/  IMAD.WIDE R16, R89, 0x4, R20 ;  /* 0x0000000459107825 */ /* 0x004fe200078e0214 */
[----:B------:R-:W-:Y:S01]  /*9ea0*/  IADD3 R41, R14, -0x20, RZ ;  /* 0xffffffe00e297810 */ /* 0x000fe20007ffe0ff */
[----:B------:R-:W5:Y:S01]  /*9eb0*/  LDG.E.128.CONSTANT R20, desc[UR8][R20.64] ;  /* 0x0000000814147981 */ /* 0x000f62000c1e9d00 */
[----:B------:R-:W-:Y:S02]  /*9ec0*/  IADD3 R11, R11, -0x20, RZ ;  /* 0xffffffe00b0b7810 */ /* 0x000fe40007ffe0ff */
[----:B------:R-:W-:Y:S01]  /*9ed0*/  SHF.R.U32 R24, R24, 0x1e, R32 ;  /* 0x0000001e18187819 */ /* 0x000fe20000001620 */
[----:B------:R2:W5:Y:S01]  /*9ee0*/  @!P0 LDG.E.U16.CONSTANT R42, desc[UR8][R36.64] ;  /* 0x00000008242a8981 */ /* 0x000562000c1e9500 */
[----:B0-----:R-:W-:Y:S01]  /*9ef0*/  SHF.R.U32.HI R15, RZ, 0xc, R27 ;  /* 0x0000000cff0f7819 */ /* 0x001fe2000001161b */
[----:B------:R-:W-:Y:S01]  /*9f00*/  IMAD.WIDE R12, R89, 0x4, R16 ;  /* 0x00000004590c7825 */ /* 0x000fe200078e0210 */
[----:B------:R-:W-:Y:S01]  /*9f10*/  SHF.R.U32.HI R14, RZ, 0x12, R27 ;  /* 0x00000012ff0e7819 */ /* 0x000fe2000001161b */
[----:B------:R0:W1:Y:S01]  /*9f20*/  I2F.F16 R43, R11 ;  /* 0x0000000b002b7306 */ /* 0x0000620000200c00 */
[----:B------:R-:W-:Y:S01]  /*9f30*/  LOP3.LUT R15, R15, 0x3f, RZ, 0xc0, !PT ;  /* 0x0000003f0f0f7812 */ /* 0x000fe200078ec0ff */
[----:B------:R-:W5:Y:S03]  /*9f40*/  LDG.E.128.CONSTANT R16, desc[UR8][R16.64] ;  /* 0x0000000810107981 */ /* 0x000f66000c1e9d00 */
[----:B------:R-:W-:-:S02]  /*9f50*/  IADD3 R40, R15, -0x20, RZ ;  /* 0xffffffe00f287810 */ /* 0x000fc40007ffe0ff */
[----:B0-----:R-:W-:Y:S02]  /*9f60*/  LOP3.LUT R11, R14, 0x3f, RZ, 0xc0, !PT ;  /* 0x0000003f0e0b7812 */ /* 0x001fe400078ec0ff */
[----:B------:R-:W5:Y:S01]  /*9f70*/  LDG.E.128.CONSTANT R12, desc[UR8][R12.64] ;  /* 0x000000080c0c7981 */ /* 0x000f62000c1e9d00 */
[----:B------:R-:W-:Y:S02]  /*9f80*/  LOP3.LUT R24, R24, 0x3f, RZ, 0xc0, !PT ;  /* 0x0000003f18187812 */ /* 0x000fe400078ec0ff */
[----:B------:R-:W-:Y:S02]  /*9f90*/  SHF.R.U32 R25, R25, 0x1e, R33 ;  /* 0x0000001e19197819 */ /* 0x000fe40000001621 */
[----:B------:R-:W-:Y:S02]  /*9fa0*/  IADD3 R24, R24, -0x20, RZ ;  /* 0xffffffe018187810 */ /* 0x000fe40007ffe0ff */
[----:B------:R-:W-:Y:S02]  /*9fb0*/  LOP3.LUT R25, R25, 0x3f, RZ, 0xc0, !PT ;  /* 0x0000003f19197812 */ /* 0x000fe400078ec0ff */
[----:B------:R0:W1:Y:S02]  /*9fc0*/  I2F.F16 R57, R24 ;  /* 0x0000001800397306 */ /* 0x0000640000200c00 */
[----:B------:R-:W-:-:S02]  /*9fd0*/  IADD3 R25, R25, -0x20, RZ ;  /* 0xffffffe019197810 */ /* 0x000fc40007ffe0ff */
[--C-:B------:R-:W-:Y:S02]  /*9fe0*/  SHF.R.U32.HI R67, RZ, 0x16, R33.reuse ;  /* 0x00000016ff437819 */ /* 0x100fe40000011621 */
[----:B0-----:R-:W-:Y:S02]  /*9ff0*/  SHF.R.U32.HI R24, RZ, 0x4, R33 ;  /* 0x00000004ff187819 */ /* 0x001fe40000011621 */
[----:B------:R0:W1:Y:S01]  /*a000*/  I2F.F16 R64, R25 ;  /* 0x0000001900407306 */ /* 0x0000620000200c00 */
[----:B------:R-:W-:Y:S02]  /*a010*/  LOP3.LUT R67, R67, 0x3f, RZ, 0xc0, !PT ;  /* 0x0000003f43437812 */ /* 0x000fe400078ec0ff */
[----:B------:R-:W-:Y:S02]  /*a020*/  LOP3.LUT R24, R24, 0x3f, RZ, 0xc0, !PT ;  /* 0x0000003f18187812 */ /* 0x000fe400078ec0ff */
[----:B0-----:R-:W-:Y:S02]  /*a030*/  SHF.R.U32.HI R25, RZ, 0xa, R34 ;  /* 0x0000000aff197819 */ /* 0x001fe40000011622 */
[----:B------:R-:W-:-:S02]  /*a040*/  IADD3 R24, R24, -0x20, RZ ;  /* 0xffffffe018187810 */ /* 0x000fc40007ffe0ff */
[----:B------:R-:W-:Y:S02]  /*a050*/  LOP3.LUT R25, R25, 0x3f, RZ, 0xc0, !PT ;  /* 0x0000003f19197812 */ /* 0x000fe400078ec0ff */
[----:B------:R-:W-:Y:S01]  /*a060*/  IADD3 R67, R67, -0x20, RZ ;  /* 0xffffffe043437810 */ /* 0x000fe20007ffe0ff */
[----:B------:R0:W1:Y:S01]  /*a070*/  I2F.F16 R63, R24 ;  /* 0x00000018003f7306 */ /* 0x0000620000200c00 */
[----:B------:R-:W-:Y:S02]  /*a080*/  IADD3 R25, R25, -0x20, RZ ;  /* 0xffffffe019197810 */ /* 0x000fe40007ffe0ff */
[--C-:B------:R-:W-:Y:S02]  /*a090*/  SHF.R.U32 R26, R26, 0x1e, R34.reuse ;  /* 0x0000001e1a1a7819 */ /* 0x100fe40000001622 */
[----:B0-----:R-:W-:-:S03]  /*a0a0*/  SHF.R.U32.HI R24, RZ, 0x4, R34 ;  /* 0x00000004ff187819 */ /* 0x001fc60000011622 */
[----:B------:R-:W0:Y:S01]  /*a0b0*/  I2F.F16 R72, R67 ;  /* 0x0000004300487306 */ /* 0x000e220000200c00 */
[----:B------:R-:W-:Y:S02]  /*a0c0*/  LOP3.LUT R26, R26, 0x3f, RZ, 0xc0, !PT ;  /* 0x0000003f1a1a7812 */ /* 0x000fe400078ec0ff */
[----:B------:R-:W-:-:S05]  /*a0d0*/  LOP3.LUT R24, R24, 0x3f, RZ, 0xc0, !PT ;  /* 0x0000003f18187812 */ /* 0x000fca00078ec0ff */
[----:B------:R4:W0:Y:S01]  /*a0e0*/  I2F.F16 R67, R25 ;  /* 0x0000001900437306 */ /* 0x0008220000200c00 */
[----:B------:R-:W-:Y:S02]  /*a0f0*/  IADD3 R26, R26, -0x20, RZ ;  /* 0xffffffe01a1a7810 */ /* 0x000fe40007ffe0ff */
[----:B------:R-:W-:Y:S02]  /*a100*/  IADD3 R24, R24, -0x20, RZ ;  /* 0xffffffe018187810 */ /* 0x000fe40007ffe0ff */
[----:B----4-:R-:W-:-:S04]  /*a110*/  SHF.R.U32.HI R25, RZ, 0xa, R35 ;  /* 0x0000000aff197819 */ /* 0x010fc80000011623 */
[----:B------:R-:W-:Y:S01]  /*a120*/  LOP3.LUT R25, R25, 0x3f, RZ, 0xc0, !PT ;  /* 0x0000003f19197812 */ /* 0x000fe200078ec0ff */
[----:B------:R4:W0:Y:S01]  /*a130*/  I2F.F16 R70, R26 ;  /* 0x0000001a00467306 */ /* 0x0008220000200c00 */
[----:B------:R-:W-:Y:S02]  /*a140*/  SHF.R.U32.HI R54, RZ, 0x4, R32 ;  /* 0x00000004ff367819 */ /* 0x000fe40000011620 */
[----:B------:R-:W-:Y:S02]  /*a150*/  IADD3 R78, R25, -0x20, RZ ;  /* 0xffffffe0194e7810 */ /* 0x000fe40007ffe0ff */
[----:B------:R-:W-:-:S03]  /*a160*/  SHF.R.U32.HI R25, RZ, 0x16, R35 ;  /* 0x00000016ff197819 */ /* 0x000fc60000011623 */
[----:B------:R3:W0:Y:S01]  /*a170*/  I2F.F16 R68, R24 ;  /* 0x0000001800447306 */ /* 0x0006220000200c00 */
[--C-:B----4-:R-:W-:Y:S02]  /*a180*/  SHF.R.U32.HI R26, RZ, 0x10, R35.reuse ;  /* 0x00000010ff1a7819 */ /* 0x110fe40000011623 */
[----:B------:R-:W-:Y:S02]  /*a190*/  LOP3.LUT R54, R54, 0x3f, RZ, 0xc0, !PT ;  /* 0x0000003f36367812 */ /* 0x000fe400078ec0ff */
[----:B------:R-:W-:Y:S02]  /*a1a0*/  LOP3.LUT R26, R26, 0x3f, RZ, 0xc0, !PT ;  /* 0x0000003f1a1a7812 */ /* 0x000fe400078ec0ff */
[----:B---3--:R-:W-:Y:S02]  /*a1b0*/  SHF.R.U32.HI R24, RZ, 0x4, R35 ;  /* 0x00000004ff187819 */ /* 0x008fe40000011623 */
[----:B------:R-:W-:Y:S02]  /*a1c0*/  LOP3.LUT R25, R25, 0x3f, RZ, 0xc0, !PT ;  /* 0x0000003f19197812 */ /* 0x000fe400078ec0ff */
[----:B------:R-:W-:-:S02]  /*a1d0*/  LOP3.LUT R24, R24, 0x3f, RZ, 0xc0, !PT ;  /* 0x0000003f18187812 */ /* 0x000fc400078ec0ff */
[----:B------:R-:W-:Y:S02]  /*a1e0*/  IADD3 R56, R54, -0x20, RZ ;  /* 0xffffffe036387810 */ /* 0x000fe40007ffe0ff */
[--C-:B------:R-:W-:Y:S02]  /*a1f0*/  SHF.R.U32.HI R55, RZ, 0xa, R32.reuse ;  /* 0x0000000aff377819 */ /* 0x100fe40000011620 */
[--C-:B------:R-:W-:Y:S02]  /*a200*/  SHF.R.U32.HI R54, RZ, 0x10, R32.reuse ;  /* 0x00000010ff367819 */ /* 0x100fe40000011620 */
[----:B------:R-:W-:Y:S02]  /*a210*/  SHF.R.U32.HI R59, RZ, 0x16, R32 ;  /* 0x00000016ff3b7819 */ /* 0x000fe40000011620 */
[----:B------:R-:W-:Y:S02]  /*a220*/  IADD3 R24, R24, -0x20, RZ ;  /* 0xffffffe018187810 */ /* 0x000fe40007ffe0ff */
[----:B------:R-:W-:-:S02]  /*a230*/  IADD3 R79, R26, -0x20, RZ ;  /* 0xffffffe01a4f7810 */ /* 0x000fc40007ffe0ff */
[----:B------:R-:W-:Y:S02]  /*a240*/  IADD3 R82, R25, -0x20, RZ ;  /* 0xffffffe019527810 */ /* 0x000fe40007ffe0ff */
[--C-:B------:R-:W-:Y:S02]  /*a250*/  SHF.R.U32 R32, R32, 0x1c, R28.reuse ;  /* 0x0000001c20207819 */ /* 0x100fe4000000161c */
[--C-:B------:R-:W-:Y:S02]  /*a260*/  SHF.R.U32.HI R25, RZ, 0x2, R28.reuse ;  /* 0x00000002ff197819 */ /* 0x100fe4000001161c */
[----:B------:R-:W-:Y:S01]  /*a270*/  SHF.R.U32.HI R26, RZ, 0x8, R28 ;  /* 0x00000008ff1a7819 */ /* 0x000fe2000001161c */
[----:B------:R3:W4:Y:S01]  /*a280*/  I2F.F16 R77, R24 ;  /* 0x00000018004d7306 */ /* 0x0007220000200c00 */
[----:B------:R-:W-:Y:S02]  /*a290*/  LOP3.LUT R25, R25, 0x3f, RZ, 0xc0, !PT ;  /* 0x0000003f19197812 */ /* 0x000fe400078ec0ff */
[----:B------:R-:W-:-:S02]  /*a2a0*/  LOP3.LUT R26, R26, 0x3f, RZ, 0xc0, !PT ;  /* 0x0000003f1a1a7812 */ /* 0x000fc400078ec0ff */
[----:B------:R-:W-:Y:S02]  /*a2b0*/  IADD3 R25, R25, -0x20, RZ ;  /* 0xffffffe019197810 */ /* 0x000fe40007ffe0ff */
[----:B---3--:R-:W-:Y:S02]  /*a2c0*/  LOP3.LUT R24, R32, 0x3f, RZ, 0xc0, !PT ;  /* 0x0000003f20187812 */ /* 0x008fe400078ec0ff */
[----:B------:R-:W-:Y:S02]  /*a2d0*/  IADD3 R26, R26, -0x20, RZ ;  /* 0xffffffe01a1a7810 */ /* 0x000fe40007ffe0ff */
[----:B------:R-:W-:Y:S01]  /*a2e0*/  IADD3 R24, R24, -0x20, RZ ;  /* 0xffffffe018187810 */ /* 0x000fe20007ffe0ff */
[----:B------:R-:W3:Y:S08]  /*a2f0*/  I2F.F16 R32, R82 ;  /* 0x0000005200207306 */ /* 0x000ef00000200c00 */
[----:B------:R2:W0:Y:S08]  /*a300*/  I2F.F16 R84, R24 ;  /* 0x0000001800547306 */ /* 0x0004300000200c00 */
[----:B------:R1:W0:Y:S01]  /*a310*/  I2F.F16 R83, R25 ;  /* 0x0000001900537306 */ /* 0x0002220000200c00 */
[----:B--2---:R-:W-:-:S07]  /*a320*/  SHF.R.U32.HI R24, RZ, 0x2, R29 ;  /* 0x00000002ff187819 */ /* 0x004fce000001161d */
[----:B------:R2:W0:Y:S01]  /*a330*/  I2F.F16 R82, R26 ;  /* 0x0000001a00527306 */ /* 0x0004220000200c00 */
[--C-:B-1----:R-:W-:Y:S02]  /*a340*/  SHF.R.U32.HI R25, RZ, 0x8, R29.reuse ;  /* 0x00000008ff197819 */ /* 0x102fe4000001161d */
[----:B------:R-:W-:Y:S02]  /*a350*/  LOP3.LUT R24, R24, 0x3f, RZ, 0xc0, !PT ;  /* 0x0000003f18187812 */ /* 0x000fe400078ec0ff */
[----:B------:R-:W-:Y:S02]  /*a360*/  LOP3.LUT R25, R25, 0x3f, RZ, 0xc0, !PT ;  /* 0x0000003f19197812 */ /* 0x000fe400078ec0ff */
[----:B--2---:R-:W-:-:S04]  /*a370*/  SHF.R.U32.HI R26, RZ, 0xe, R29 ;  /* 0x0000000eff1a7819 */ /* 0x004fc8000001161d */
[----:B------:R-:W-:Y:S02]  /*a380*/  LOP3.LUT R26, R26, 0x3f, RZ, 0xc0, !PT ;  /* 0x0000003f1a1a7812 */ /* 0x000fe400078ec0ff */
[----:B------:R-:W-:Y:S02]  /*a390*/  IADD3 R24, R24, -0x20, RZ ;  /* 0xffffffe018187810 */ /* 0x000fe40007ffe0ff */
[----:B------:R-:W-:Y:S02]  /*a3a0*/  IADD3 R25, R25, -0x20, RZ ;  /* 0xffffffe019197810 */ /* 0x000fe40007ffe0ff */
[----:B------:R-:W-:Y:S01]  /*a3b0*/  IADD3 R26, R26, -0x20, RZ ;  /* 0xffffffe01a1a7810 */ /* 0x000fe20007ffe0ff */
[----:B------:R1:W2:Y:S01]  /*a3c0*/  I2F.F16 R99, R24 ;  /* 0x0000001800637306 */ /* 0x0002a20000200c00 */
[----:B------:R-:W-:Y:S02]  /*a3d0*/  SHF.R.U32.HI R38, RZ, 0x18, R27 ;  /* 0x00000018ff267819 */ /* 0x000fe4000001161b */
[----:B------:R-:W-:-:S02]  /*a3e0*/  SHF.R.U32 R27, R27, 0x1e, R35 ;  /* 0x0000001e1b1b7819 */ /* 0x000fc40000001623 */
[----:B------:R-:W-:-:S03]  /*a3f0*/  LOP3.LUT R59, R59, 0x3f, RZ, 0xc0, !PT ;  /* 0x0000003f3b3b7812 */ /* 0x000fc600078ec0ff */
[----:B------:R4:W0:Y:S01]  /*a400*/  I2F.F16 R97, R25 ;  /* 0x0000001900617306 */ /* 0x0008220000200c00 */
[----:B-1----:R-:W-:Y:S02]  /*a410*/  SHF.R.U32.HI R24, RZ, 0x2, R30 ;  /* 0x00000002ff187819 */ /* 0x002fe4000001161e */
[----:B------:R-:W-:-:S05]  /*a420*/  SHF.R.U32.HI R66, RZ, 0x10, R33 ;  /* 0x00000010ff427819 */ /* 0x000fca0000011621 */
[----:B------:R1:W0:Y:S01]  /*a430*/  I2F.F16 R106, R26 ;  /* 0x0000001a006a7306 */ /* 0x0002220000200c00 */
[--C-:B----4-:R-:W-:Y:S02]  /*a440*/  SHF.R.U32.HI R25, RZ, 0x8, R30.reuse ;  /* 0x00000008ff197819 */ /* 0x110fe4000001161e */
[----:B------:R-:W-:Y:S02]  /*a450*/  LOP3.LUT R27, R27, 0x3f, RZ, 0xc0, !PT ;  /* 0x0000003f1b1b7812 */ /* 0x000fe400078ec0ff */
[----:B------:R-:W-:Y:S02]  /*a460*/  LOP3.LUT R24, R24, 0x3f, RZ, 0xc0, !PT ;  /* 0x0000003f18187812 */ /* 0x000fe400078ec0ff */
[----:B-1----:R-:W-:Y:S02]  /*a470*/  SHF.R.U32.HI R26, RZ, 0xe, R30 ;  /* 0x0000000eff1a7819 */ /* 0x002fe4000001161e */
[----:B------:R-:W-:Y:S02]  /*a480*/  LOP3.LUT R25, R25, 0x3f, RZ, 0xc0, !PT ;  /* 0x0000003f19197812 */ /* 0x000fe400078ec0ff */
[----:B------:R-:W-:-:S02]  /*a490*/  LOP3.LUT R26, R26, 0x3f, RZ, 0xc0, !PT ;  /* 0x0000003f1a1a7812 */ /* 0x000fc400078ec0ff */
[----:B------:R-:W-:Y:S02]  /*a4a0*/  IADD3 R59, R59, -0x20, RZ ;  /* 0xffffffe03b3b7810 */ /* 0x000fe40007ffe0ff */
[----:B------:R-:W-:Y:S02]  /*a4b0*/  LOP3.LUT R66, R66, 0x3f, RZ, 0xc0, !PT ;  /* 0x0000003f42427812 */ /* 0x000fe400078ec0ff */
[----:B------:R-:W-:Y:S02]  /*a4c0*/  IADD3 R27, R27, -0x20, RZ ;  /* 0xffffffe01b1b7810 */ /* 0x000fe40007ffe0ff */
[----:B------:R-:W-:Y:S02]  /*a4d0*/  IADD3 R24, R24, -0x20, RZ ;  /* 0xffffffe018187810 */ /* 0x000fe40007ffe0ff */
[----:B------:R-:W-:Y:S02]  /*a4e0*/  IADD3 R25, R25, -0x20, RZ ;  /* 0xffffffe019197810 */ /* 0x000fe40007ffe0ff */
[----:B------:R-:W-:Y:S01]  /*a4f0*/  IADD3 R26, R26, -0x20, RZ ;  /* 0xffffffe01a1a7810 */ /* 0x000fe20007ffe0ff */
[----:B------:R1:W4:Y:S01]  /*a500*/  I2F.F16 R65, R59 ;  /* 0x0000003b00417306 */ /* 0x0003220000200c00 */
[----:B------:R-:W-:-:S02]  /*a510*/  IADD3 R39, R11, -0x20, RZ ;  /* 0xffffffe00b277810 */ /* 0x000fc40007ffe0ff */
[----:B------:R-:W-:Y:S02]  /*a520*/  SHF.R.U32.HI R62, RZ, 0xa, R33 ;  /* 0x0000000aff3e7819 */ /* 0x000fe40000011621 */
[--C-:B------:R-:W-:Y:S02]  /*a530*/  SHF.R.U32.HI R73, RZ, 0x16, R34.reuse ;  /* 0x00000016ff497819 */ /* 0x100fe40000011622 */
[----:B------:R-:W-:Y:S01]  /*a540*/  LEA.HI R37, R28, 0xffffffe0, RZ, 0x6 ;  /* 0xffffffe01c257811 */ /* 0x000fe200078f30ff */
[----:B------:R3:W0:Y:S01]  /*a550*/  I2F.F16 R75, R27 ;  /* 0x0000001b004b7306 */ /* 0x0006220000200c00 */
[----:B-1----:R-:W-:Y:S02]  /*a560*/  IADD3 R59, R66, -0x20, RZ ;  /* 0xffffffe0423b7810 */ /* 0x002fe40007ffe0ff */
[----:B------:R-:W-:Y:S02]  /*a570*/  SHF.R.U32.HI R66, RZ, 0x10, R34 ;  /* 0x00000010ff427819 */ /* 0x000fe40000011622 */
[----:B------:R-:W-:-:S02]  /*a580*/  LEA.HI R36, R29, 0xffffffe0, RZ, 0x6 ;  /* 0xffffffe01d247811 */ /* 0x000fc400078f30ff */
[----:B------:R-:W-:Y:S01]  /*a590*/  LEA.HI R11, R30, 0xffffffe0, RZ, 0x6 ;  /* 0xffffffe01e0b7811 */ /* 0x000fe200078f30ff */
[----:B------:R1:W0:Y:S01]  /*a5a0*/  I2F.F16 R105, R24 ;  /* 0x0000001800697306 */ /* 0x0002220000200c00 */
[----:B------:R-:W-:Y:S02]  /*a5b0*/  LEA.HI R58, R31, 0xffffffe0, RZ, 0x6 ;  /* 0xffffffe01f3a7811 */ /* 0x000fe400078f30ff */
[----:B---3--:R-:W-:Y:S02]  /*a5c0*/  SHF.R.U32.HI R27, RZ, 0xe, R28 ;  /* 0x0000000eff1b7819 */ /* 0x008fe4000001161c */
[----:B------:R-:W-:Y:S02]  /*a5d0*/  SHF.R.U32 R33, R33, 0x1c, R29 ;  /* 0x0000001c21217819 */ /* 0x000fe4000000161d */
[----:B------:R-:W-:Y:S01]  /*a5e0*/  SHF.R.U32 R34, R34, 0x1c, R30 ;  /* 0x0000001c22227819 */ /* 0x000fe2000000161e */
[----:B------:R3:W0:Y:S01]  /*a5f0*/  I2F.F16 R103, R25 ;  /* 0x0000001900677306 */ /* 0x0006220000200c00 */
[----:B------:R-:W-:-:S02]  /*a600*/  SHF.R.U32 R35, R35, 0x1c, R31 ;  /* 0x0000001c23237819 */ /* 0x000fc4000000161f */
[----:B-1----:R-:W-:Y:S02]  /*a610*/  SHF.R.U32.HI R24, RZ, 0x2, R31 ;  /* 0x00000002ff187819 */ /* 0x002fe4000001161f */
        /* <DEDUP_REMOVED lines=74> */
[----:B------:R-:W-:-:S02]  /*aac0*/  @!P0 PRMT R88, R60, 0x7610, R88 ;  /* 0x000076103c588816 */ /* 0x000fc40000000058 */
[----:B------:R-:W-:Y:S02]  /*aad0*/  @!P0 PRMT R87, R61, 0x7610, R87 ;  /* 0x000076103d578816 */ /* 0x000fe40000000057 */
[----:B------:R-:W-:Y:S02]  /*aae0*/  ISETP.NE.AND P2, PT, R96, RZ, PT ;  /* 0x000000ff6000720c */ /* 0x000fe40003f45270 */
[----:B------:R-:W-:Y:S02]  /*aaf0*/  ISETP.NE.AND P3, PT, R94, RZ, PT ;  /* 0x000000ff5e00720c */ /* 0x000fe40003f65270 */
[----:B------:R-:W-:Y:S02]  /*ab00*/  ISETP.NE.AND P4, PT, R92, RZ, PT ;  /* 0x000000ff5c00720c */ /* 0x000fe40003f85270 */
[----:B------:R-:W-:Y:S02]  /*ab10*/  @!P0 PRMT R88, R88, 0x7610, R60 ;  /* 0x0000761058588816 */ /* 0x000fe4000000003c */
[----:B------:R-:W-:Y:S01]  /*ab20*/  @!P0 PRMT R87, R87, 0x7610, R61 ;  /* 0x0000761057578816 */ /* 0x000fe2000000003d */
[----:B-1234-:R-:W-:Y:S08]  /*ab30*/  @!P1 BRA `(.L_x_1960) ;  /* 0x0000000400289947 */ /* 0x01eff00003800000 */
[----:B0-----:R-:W0:Y:S01]  /*ab40*/  LDS.128 R24, [UR4] ;  /* 0x00000004ff187984 */ /* 0x001e220008000c00 */
[----:B------:R-:W-:Y:S02]  /*ab50*/  PRMT R35, R69, 0x5410, R76 ;  /* 0x0000541045237816 */ /* 0x000fe4000000004c */
[----:B------:R-:W-:Y:S01]  /*ab60*/  PRMT R61, R51, 0x5410, R46 ;  /* 0x00005410333d7816 */ /* 0x000fe2000000002e */
[----:B------:R-:W1:Y:S01]  /*ab70*/  LDS.128 R28, [UR4+0x10] ;  /* 0x00001004ff1c7984 */ /* 0x000e620008000c00 */
[----:B------:R-:W-:Y:S02]  /*ab80*/  PRMT R33, R81, 0x5410, R80 ;  /* 0x0000541051217816 */ /* 0x000fe40000000050 */
[----:B------:R-:W-:Y:S01]  /*ab90*/  PRMT R60, R71, 0x5410, R74 ;  /* 0x00005410473c7816 */ /* 0x000fe2000000004a */
[----:B0-----:R-:W-:Y:S01]  /*aba0*/  HFMA2 R34, R35, R24, RZ.H0_H0 ;  /* 0x0000001823227231 */ /* 0x001fe200000400ff */
[-C--:B------:R-:W-:Y:S01]  /*abb0*/  HFMA2.MMA R35, R61, R24.reuse, RZ ;  /* 0x000000183d237235 */ /* 0x080fe200000000ff */
[----:B------:R-:W-:Y:S01]  /*abc0*/  PRMT R61, R52, 0x5410, R41 ;  /* 0x00005410343d7816 */ /* 0x000fe20000000029 */
[----:B------:R-:W-:-:S04]  /*abd0*/  HFMA2.MMA R33, R33, R24, RZ ;  /* 0x0000001821217235 */ /* 0x000fc800000000ff */
[----:B------:R-:W-:Y:S01]  /*abe0*/  HFMA2 R24, R61, R24, RZ.H0_H0 ;  /* 0x000000183d187231 */ /* 0x000fe200000400ff */
[----:B------:R-:W-:-:S03]  /*abf0*/  PRMT R61, R49, 0x5410, R48 ;  /* 0x00005410313d7816 */ /* 0x000fc60000000030 */
        /* <DEDUP_REMOVED lines=62> */
.L_x_1960:
[----:B------:R-:W-:Y:S05]  /*afe0*/  @!P2 BRA `(.L_x_1961) ;  /* 0x000000040028a947 */ /* 0x000fea0003800000 */
[----:B0-----:R-:W0:Y:S01]  /*aff0*/  LDS.128 R24, [UR4+0x80] ;  /* 0x00008004ff187984 */ /* 0x001e220008000c00 */
        /* <DEDUP_REMOVED lines=73> */
.L_x_1961:
        /* <DEDUP_REMOVED lines=75> */
.L_x_1962:
        /* <DEDUP_REMOVED lines=75> */
.L_x_1963:
[----:B0----5:R-:W-:Y:S02]  /*bdf0*/  LOP3.LUT R25, R21, 0x3f, RZ, 0xc0, !PT ;  /* 0x0000003f15197812 */ /* 0x021fe400078ec0ff */
[----:B------:R-:W-:Y:S02]  /*be00*/  LOP3.LUT R24, R20, 0x3f, RZ, 0xc0, !PT ;  /* 0x0000003f14187812 */ /* 0x000fe400078ec0ff */
[----:B------:R-:W-:Y:S02]  /*be10*/  IADD3 R28, R25, -0x20, RZ ;  /* 0xffffffe0191c7810 */ /* 0x000fe40007ffe0ff */
[----:B------:R-:W-:Y:S02]  /*be20*/  LOP3.LUT R25, R22, 0x3f, RZ, 0xc0, !PT ;  /* 0x0000003f16197812 */ /* 0x000fe400078ec0ff */
[----:B------:R-:W-:Y:S02]  /*be30*/  IADD3 R24, R24, -0x20, RZ ;  /* 0xffffffe018187810 */ /* 0x000fe40007ffe0ff */
[----:B------:R-:W-:Y:S01]  /*be40*/  IADD3 R29, R25, -0x20, RZ ;  /* 0xffffffe0191d7810 */ /* 0x000fe20007ffe0ff */
[----:B------:R-:W0:Y:S01]  /*be50*/  I2F.F16 R28, R28 ;  /* 0x0000001c001c7306 */ /* 0x000e220000200c00 */
[----:B------:R-:W-:-:S02]  /*be60*/  LOP3.LUT R26, R23, 0x3f, RZ, 0xc0, !PT ;  /* 0x0000003f171a7812 */ /* 0x000fc400078ec0ff */
[--C-:B------:R-:W-:Y:S02]  /*be70*/  SHF.R.U32.HI R25, RZ, 0x6, R20.reuse ;  /* 0x00000006ff197819 */ /* 0x100fe40000011614 */
[----:B------:R-:W-:Y:S02]  /*be80*/  IADD3 R30, R26, -0x20, RZ ;  /* 0xffffffe01a1e7810 */ /* 0x000fe40007ffe0ff */
[----:B------:R-:W-:Y:S01]  /*be90*/  LOP3.LUT R25, R25, 0x3f, RZ, 0xc0, !PT ;  /* 0x0000003f19197812 */ /* 0x000fe200078ec0ff */
[----:B------:R1:W2:Y:S01]  /*bea0*/  I2F.F16 R60, R24 ;  /* 0x00000018003c7306 */ /* 0x0002a20000200c00 */
[----:B------:R-:W-:Y:S02]  /*beb0*/  SHF.R.U32.HI R26, RZ, 0x12, R20 ;  /* 0x00000012ff1a7819 */ /* 0x000fe40000011614 */
[----:B------:R-:W-:Y:S02]  /*bec0*/  IADD3 R25, R25, -0x20, RZ ;  /* 0xffffffe019197810 */ /* 0x000fe40007ffe0ff */
[----:B------:R-:W-:-:S02]  /*bed0*/  LOP3.LUT R26, R26, 0x3f, RZ, 0xc0, !PT ;  /* 0x0000003f1a1a7812 */ /* 0x000fc400078ec0ff */
[--C-:B------:R-:W-:Y:S01]  /*bee0*/  SHF.R.U32.HI R27, RZ, 0x18, R20.reuse ;  /* 0x00000018ff1b7819 */ /* 0x100fe20000011614 */
[----:B------:R3:W4:Y:S01]  /*bef0*/  I2F.F16 R35, R25 ;  /* 0x0000001900237306 */ /* 0x0007220000200c00 */
[----:B-1----:R-:W-:Y:S02]  /*bf00*/  SHF.R.U32.HI R24, RZ, 0xc, R20 ;  /* 0x0000000cff187819 */ /* 0x002fe40000011614 */
[----:B------:R-:W-:Y:S02]  /*bf10*/  IADD3 R26, R26, -0x20, RZ ;  /* 0xffffffe01a1a7810 */ /* 0x000fe40007ffe0ff */
[----:B------:R-:W-:Y:S02]  /*bf20*/  LOP3.LUT R24, R24, 0x3f, RZ, 0xc0, !PT ;  /* 0x0000003f18187812 */ /* 0x000fe400078ec0ff */
[----:B------:R-:W-:Y:S01]  /*bf30*/  LOP3.LUT R27, R27, 0x3f, RZ, 0xc0, !PT ;  /* 0x0000003f1b1b7812 */ /* 0x000fe200078ec0ff */
[----:B------:R-:W1:Y:S01]  /*bf40*/  I2F.F16 R31, R26 ;  /* 0x0000001a001f7306 */ /* 0x000e620000200c00 */
[----:B------:R-:W-:-:S02]  /*bf50*/  IADD3 R24, R24, -0x20, RZ ;  /* 0xffffffe018187810 */ /* 0x000fc40007ffe0ff */
[----:B---3--:R-:W-:Y:S02]  /*bf60*/  SHF.R.U32.HI R25, RZ, 0xc, R21 ;  /* 0x0000000cff197819 */ /* 0x008fe40000011615 */
[----:B------:R-:W-:Y:S02]  /*bf70*/  PRMT R81, R81, 0x5410, R80 ;  /* 0x0000541051517816 */ /* 0x000fe40000000050 */
[----:B------:R-:W-:Y:S01]  /*bf80*/  PRMT R80, R71, 0x5410, R74 ;  /* 0x0000541047507816 */ /* 0x000fe2000000004a */
[----:B------:R3:W0:Y:S01]  /*bf90*/  I2F.F16 R34, R24 ;  /* 0x0000001800227306 */ /* 0x0006220000200c00 */
[----:B------:R-:W-:Y:S02]  /*bfa0*/  IADD3 R33, R27, -0x20, RZ ;  /* 0xffffffe01b217810 */ /* 0x000fe40007ffe0ff */
[----:B------:R-:W-:Y:S02]  /*bfb0*/  LOP3.LUT R74, R25, 0x3f, RZ, 0xc0, !PT ;  /* 0x0000003f194a7812 */ /* 0x000fe400078ec0ff */
[----:B------:R-:W-:-:S02]  /*bfc0*/  PRMT R71, R69, 0x5410, R76 ;  /* 0x0000541045477816 */ /* 0x000fc4000000004c */
[----:B------:R-:W-:Y:S01]  /*bfd0*/  SHF.R.U32.HI R76, RZ, 0x12, R21 ;  /* 0x00000012ff4c7819 */ /* 0x000fe20000011615 */
[----:B------:R-:W0:Y:S01]  /*bfe0*/  I2F.F16 R29, R29 ;  /* 0x0000001d001d7306 */ /* 0x000e220000200c00 */
[----:B---3--:R-:W3:Y:S01]  /*bff0*/  LDS.128 R24, [UR4+0x200] ;  /* 0x00020004ff187984 */ /* 0x008ee20008000c00 */
[----:B------:R-:W-:Y:S02]  /*c000*/  IADD3 R69, R74, -0x20, RZ ;  /* 0xffffffe04a457810 */ /* 0x000fe40007ffe0ff */
[----:B------:R-:W-:Y:S02]  /*c010*/  LOP3.LUT R76, R76, 0x3f, RZ, 0xc0, !PT ;  /* 0x0000003f4c4c7812 */ /* 0x000fe400078ec0ff */
[----:B------:R-:W-:Y:S02]  /*c020*/  PRMT R74, R49, 0x5410, R48 ;  /* 0x00005410314a7816 */ /* 0x000fe40000000030 */
[----:B------:R-:W-:Y:S01]  /*c030*/  IADD3 R48, R76, -0x20, RZ ;  /* 0xffffffe04c307810 */ /* 0x000fe20007ffe0ff */
[----:B------:R-:W0:Y:S01]  /*c040*/  I2F.F16 R30, R30 ;  /* 0x0000001e001e7306 */ /* 0x000e220000200c00 */
[----:B------:R-:W-:-:S02]  /*c050*/  SHF.R.U32.HI R76, RZ, 0x6, R22 ;  /* 0x00000006ff4c7819 */ /* 0x000fc40000011616 */
[----:B------:R-:W-:Y:S02]  /*c060*/  PRMT R118, R45, 0x5410, R44 ;  /* 0x000054102d767816 */ /* 0x000fe4000000002c */
[----:B------:R-:W-:Y:S02]  /*c070*/  LOP3.LUT R76, R76, 0x3f, RZ, 0xc0, !PT ;  /* 0x0000003f4c4c7812 */ /* 0x000fe400078ec0ff */
[----:B------:R-:W-:Y:S01]  /*c080*/  PRMT R51, R51, 0x5410, R46 ;  /* 0x0000541033337816 */ /* 0x000fe2000000002e */
[----:B------:R-:W0:Y:S01]  /*c090*/  I2F.F16 R33, R33 ;  /* 0x0000002100217306 */ /* 0x000e220000200c00 */
[----:B------:R-:W-:Y:S02]  /*c0a0*/  IADD3 R44, R76, -0x20, RZ ;  /* 0xffffffe04c2c7810 */ /* 0x000fe40007ffe0ff */
[----:B------:R-:W-:Y:S02]  /*c0b0*/  PRMT R41, R52, 0x5410, R41 ;  /* 0x0000541034297816 */ /* 0x000fe40000000029 */
[----:B------:R-:W-:-:S02]  /*c0c0*/  SHF.R.U32.HI R45, RZ, 0xc, R22 ;  /* 0x0000000cff2d7819 */ /* 0x000fc40000011616 */
[----:B------:R-:W-:Y:S01]  /*c0d0*/  PRMT R115, R47, 0x5410, R64 ;  /* 0x000054102f737816 */ /* 0x000fe20000000040 */
[----:B------:R-:W0:Y:S01]  /*c0e0*/  I2F.F16 R69, R69 ;  /* 0x0000004500457306 */ /* 0x000e220000200c00 */
[----:B------:R-:W-:Y:S02]  /*c0f0*/  LOP3.LUT R45, R45, 0x3f, RZ, 0xc0, !PT ;  /* 0x0000003f2d2d7812 */ /* 0x000fe400078ec0ff */
[----:B------:R-:W-:Y:S02]  /*c100*/  SHF.R.U32.HI R47, RZ, 0x10, R16 ;  /* 0x00000010ff2f7819 */ /* 0x000fe40000011610 */
[----:B------:R-:W-:Y:S02]  /*c110*/  IADD3 R45, R45, -0x20, RZ ;  /* 0xffffffe02d2d7810 */ /* 0x000fe40007ffe0ff */
[--C-:B------:R-:W-:Y:S01]  /*c120*/  SHF.R.U32.HI R61, RZ, 0x6, R21.reuse ;  /* 0x00000006ff3d7819 */ /* 0x100fe20000011615 */
[----:B------:R-:W0:Y:S01]  /*c130*/  I2F.F16 R48, R48 ;  /* 0x0000003000307306 */ /* 0x000e220000200c00 */
[----:B------:R-:W-:-:S02]  /*c140*/  SHF.R.U32.HI R49, RZ, 0x18, R21 ;  /* 0x00000018ff317819 */ /* 0x000fc40000011615 */
[----:B------:R-:W-:Y:S02]  /*c150*/  PRMT R120, R40, 0x5410, R39 ;  /* 0x0000541028787816 */ /* 0x000fe40000000027 */
[----:B------:R-:W-:Y:S02]  /*c160*/  SHF.R.U32 R21, R21, 0x1e, R17 ;  /* 0x0000001e15157819 */ /* 0x000fe40000001611 */
[----:B------:R-:W-:Y:S01]  /*c170*/  LOP3.LUT R47, R47, 0x3f, RZ, 0xc0, !PT ;  /* 0x0000003f2f2f7812 */ /* 0x000fe200078ec0ff */
[-C--:B---3--:R-:W-:Y:S01]  /*c180*/  HFMA2.MMA R76, R81, R24.reuse, RZ ;  /* 0x00000018514c7235 */ /* 0x088fe200000000ff */
[-C--:B------:R-:W-:Y:S01]  /*c190*/  HFMA2 R71, R71, R24.reuse, RZ.H0_H0 ;  /* 0x0000001847477231 */ /* 0x080fe200000400ff */
[----:B------:R-:W-:Y:S01]  /*c1a0*/  HFMA2.MMA R51, R51, R24, RZ ;  /* 0x0000001833337235 */ /* 0x000fe200000000ff */
[----:B------:R-:W-:Y:S01]  /*c1b0*/  HFMA2 R81, R41, R24, RZ.H0_H0 ;  /* 0x0000001829517231 */ /* 0x000fe200000400ff */
[--C-:B------:R-:W-:Y:S01]  /*c1c0*/  SHF.R.U32.HI R24, RZ, 0x6, R23.reuse ;  /* 0x00000006ff187819 */ /* 0x100fe20000011617 */
[----:B------:R-:W-:Y:S01]  /*c1d0*/  HFMA2 R74, R74, R25, R71 ;  /* 0x000000194a4a7231 */ /* 0x000fe20000000047 */
[----:B------:R-:W3:Y:S01]  /*c1e0*/  I2F.F16 R40, R45 ;  /* 0x0000002d00287306 */ /* 0x000ee20000200c00 */
[----:B------:R-:W-:Y:S01]  /*c1f0*/  LOP3.LUT R21, R21, 0x3f, RZ, 0xc0, !PT ;  /* 0x0000003f15157812 */ /* 0x000fe200078ec0ff */
[-C--:B------:R-:W-:Y:S01]  /*c200*/  HFMA2.MMA R76, R80, R25.reuse, R76 ;  /* 0x00000019504c7235 */ /* 0x080fe2000000004c */
[----:B------:R-:W-:Y:S01]  /*c210*/  SHF.R.U32.HI R80, RZ, 0x18, R23 ;  /* 0x00000018ff507819 */ /* 0x000fe20000011617 */
[----:B------:R-:W-:Y:S01]  /*c220*/  HFMA2.MMA R71, R118, R25, R51 ;  /* 0x0000001976477235 */ /* 0x000fe20000000033 */
[----:B------:R-:W-:Y:S01]  /*c230*/  LOP3.LUT R24, R24, 0x3f, RZ, 0xc0, !PT ;  /* 0x0000003f18187812 */ /* 0x000fe200078ec0ff */
[----:B------:R-:W-:Y:S01]  /*c240*/  HFMA2 R115, R115, R26, R74 ;  /* 0x0000001a73737231 */ /* 0x000fe2000000004a */
[----:B------:R-:W-:Y:S01]  /*c250*/  LOP3.LUT R80, R80, 0x3f, RZ, 0xc0, !PT ;  /* 0x0000003f50507812 */ /* 0x000fe200078ec0ff */
[----:B------:R-:W0:Y:S01]  /*c260*/  I2F.F16 R44, R44 ;  /* 0x0000002c002c7306 */ /* 0x000e220000200c00 */
[----:B------:R-:W-:-:S02]  /*c270*/  PRMT R118, R56, 0x5410, R55 ;  /* 0x0000541038767816 */ /* 0x000fc40000000037 */
[----:B------:R-:W-:Y:S02]  /*c280*/  IADD3 R24, R24, -0x20, RZ ;  /* 0xffffffe018187810 */ /* 0x000fe40007ffe0ff */
[----:B------:R-:W-:Y:S02]  /*c290*/  SHF.R.U32.HI R55, RZ, 0x4, R16 ;  /* 0x00000004ff377819 */ /* 0x000fe40000011610 */
[----:B------:R-:W-:Y:S01]  /*c2a0*/  IADD3 R113, R80, -0x20, RZ ;  /* 0xffffffe050717810 */ /* 0x000fe20007ffe0ff */
[----:B------:R-:W0:Y:S01]  /*c2b0*/  I2F.F16 R45, R24 ;  /* 0x00000018002d7306 */ /* 0x000e220000200c00 */
[----:B------:R-:W-:Y:S01]  /*c2c0*/  LOP3.LUT R55, R55, 0x3f, RZ, 0xc0, !PT ;  /* 0x0000003f37377812 */ /* 0x000fe200078ec0ff */
[----:B------:R-:W-:Y:S01]  /*c2d0*/  HFMA2 R80, R120, R25, R81 ;  /* 0x0000001978507231 */ /* 0x000fe20000000051 */
[----:B------:R-:W-:Y:S02]  /*c2e0*/  IADD3 R21, R21, -0x20, RZ ;  /* 0xffffffe015157810 */ /* 0x000fe40007ffe0ff */
[----:B------:R-:W-:-:S02]  /*c2f0*/  PRMT R119, R59, 0x5410, R72 ;  /* 0x000054103b777816 */ /* 0x000fc40000000048 */
[----:B------:R-:W-:Y:S01]  /*c300*/  LOP3.LUT R49, R49, 0x3f, RZ, 0xc0, !PT ;  /* 0x0000003f31317812 */ /* 0x000fe200078ec0ff */
[----:B------:R2:W0:Y:S01]  /*c310*/  I2F.F16 R24, R113 ;  /* 0x0000007100187306 */ /* 0x0004220000200c00 */
[----:B------:R-:W-:Y:S02]  /*c320*/  SHF.R.U32 R20, R20, 0x1e, R16 ;  /* 0x0000001e14147819 */ /* 0x000fe40000001610 */
[----:B------:R-:W-:Y:S02]  /*c330*/  PRMT R120, R63, 0x5410, R62 ;  /* 0x000054103f787816 */ /* 0x000fe4000000003e */
[----:B------:R-:W-:Y:S02]  /*c340*/  IADD3 R46, R49, -0x20, RZ ;  /* 0xffffffe0312e7810 */ /* 0x000fe40007ffe0ff */
[----:B------:R-:W-:Y:S01]  /*c350*/  SHF.R.U32.HI R63, RZ, 0xa, R17 ;  /* 0x0000000aff3f7819 */ /* 0x000fe20000011611 */
[----:B------:R-:W-:Y:S01]  /*c360*/  HFMA2 R115, R120, R27, R115 ;  /* 0x0000001b78737231 */ /* 0x000fe20000000073 */
[----:B--2---:R-:W-:-:S02]  /*c370*/  PRMT R113, R54, 0x5410, R65 ;  /* 0x0000541036717816 */ /* 0x004fc40000000041 */
[----:B------:R-:W-:Y:S01]  /*c380*/  IADD3 R54, R55, -0x20, RZ ;  /* 0xffffffe037367810 */ /* 0x000fe20007ffe0ff */
[----:B------:R-:W2:Y:S01]  /*c390*/  I2F.F16 R46, R46 ;  /* 0x0000002e002e7306 */ /* 0x000ea20000200c00 */
[----:B------:R-:W-:Y:S02]  /*c3a0*/  IADD3 R55, R47, -0x20, RZ ;  /* 0xffffffe02f377810 */ /* 0x000fe40007ffe0ff */
[----:B------:R-:W-:Y:S02]  /*c3b0*/  SHF.R.U32.HI R47, RZ, 0x4, R17 ;  /* 0x00000004ff2f7819 */ /* 0x000fe40000011611 */
[--C-:B------:R-:W-:Y:S02]  /*c3c0*/  SHF.R.U32.HI R49, RZ, 0x12, R22.reuse ;  /* 0x00000012ff317819 */ /* 0x100fe40000011616 */
[----:B------:R-:W-:Y:S01]  /*c3d0*/  LOP3.LUT R59, R47, 0x3f, RZ, 0xc0, !PT ;  /* 0x0000003f2f3b7812 */ /* 0x000fe200078ec0ff */
[----:B------:R-:W0:Y:S01]  /*c3e0*/  I2F.F16 R54, R54 ;  /* 0x0000003600367306 */ /* 0x000e220000200c00 */
[----:B------:R-:W-:-:S02]  /*c3f0*/  SHF.R.U32.HI R52, RZ, 0x18, R22 ;  /* 0x00000018ff347819 */ /* 0x000fc40000011616 */
[----:B------:R-:W-:Y:S02]  /*c400*/  LOP3.LUT R20, R20, 0x3f, RZ, 0xc0, !PT ;  /* 0x0000003f14147812 */ /* 0x000fe400078ec0ff */
[----:B------:R-:W-:Y:S02]  /*c410*/  SHF.R.U32 R22, R22, 0x1e, R18 ;  /* 0x0000001e16167819 */ /* 0x000fe40000001612 */
[----:B------:R-:W-:Y:S01]  /*c420*/  SHF.R.U32.HI R41, RZ, 0xc, R23 ;  /* 0x0000000cff297819 */ /* 0x000fe20000011617 */
[----:B------:R4:W0:Y:S01]  /*c430*/  I2F.F16 R47, R21 ;  /* 0x00000015002f7306 */ /* 0x0008220000200c00 */
[----:B------:R-:W-:Y:S02]  /*c440*/  LOP3.LUT R63, R63, 0x3f, RZ, 0xc0, !PT ;  /* 0x0000003f3f3f7812 */ /* 0x000fe400078ec0ff */
[----:B------:R-:W-:Y:S02]  /*c450*/  PRMT R121, R66, 0x5410, R73 ;  /* 0x0000541042797816 */ /* 0x000fe40000000049 */
[----:B------:R-:W-:-:S02]  /*c460*/  LOP3.LUT R49, R49, 0x3f, RZ, 0xc0, !PT ;  /* 0x0000003f31317812 */ /* 0x000fc400078ec0ff */
[----:B------:R-:W-:Y:S01]  /*c470*/  IADD3 R20, R20, -0x20, RZ ;  /* 0xffffffe014147810 */ /* 0x000fe20007ffe0ff */
[----:B------:R-:W0:Y:S01]  /*c480*/  I2F.F16 R55, R55 ;  /* 0x0000003700377306 */ /* 0x000e220000200c00 */
[----:B----4-:R-:W-:Y:S02]  /*c490*/  SHF.R.U32.HI R21, RZ, 0x16, R17 ;  /* 0x00000016ff157819 */ /* 0x010fe40000011611 */
[----:B------:R-:W-:Y:S02]  /*c4a0*/  LOP3.LUT R22, R22, 0x3f, RZ, 0xc0, !PT ;  /* 0x0000003f16167812 */ /* 0x000fe400078ec0ff */
[----:B------:R-:W-:Y:S02]  /*c4b0*/  LOP3.LUT R21, R21, 0x3f, RZ, 0xc0, !PT ;  /* 0x0000003f15157812 */ /* 0x000fe400078ec0ff */
[----:B------:R-:W-:Y:S01]  /*c4c0*/  LOP3.LUT R52, R52, 0x3f, RZ, 0xc0, !PT ;  /* 0x0000003f34347812 */ /* 0x000fe200078ec0ff */
[----:B------:R4:W0:Y:S01]  /*c4d0*/  I2F.F16 R56, R20 ;  /* 0x0000001400387306 */ /* 0x0008220000200c00 */
[----:B------:R-:W-:-:S02]  /*c4e0*/  IADD3 R21, R21, -0x20, RZ ;  /* 0xffffffe015157810 */ /* 0x000fc40007ffe0ff */
[----:B------:R-:W-:Y:S02]  /*c4f0*/  LOP3.LUT R41, R41, 0x3f, RZ, 0xc0, !PT ;  /* 0x0000003f29297812 */ /* 0x000fe400078ec0ff */
[----:B------:R-:W-:Y:S02]  /*c500*/  IADD3 R63, R63, -0x20, RZ ;  /* 0xffffffe03f3f7810 */ /* 0x000fe40007ffe0ff */
[----:B------:R-:W-:Y:S01]  /*c510*/  IADD3 R39, R49, -0x20, RZ ;  /* 0xffffffe031277810 */ /* 0x000fe20007ffe0ff */
[----:B------:R1:W0:Y:S01]  /*c520*/  I2F.F16 R66, R21 ;  /* 0x0000001500427306 */ /* 0x0002220000200c00 */
[----:B------:R-:W-:Y:S02]  /*c530*/  IADD3 R22, R22, -0x20, RZ ;  /* 0xffffffe016167810 */ /* 0x000fe40007ffe0ff */
[----:B------:R-:W-:Y:S02]  /*c540*/  IADD3 R49, R52, -0x20, RZ ;  /* 0xffffffe034317810 */ /* 0x000fe40007ffe0ff */
[----:B----4-:R-:W-:-:S02]  /*c550*/  SHF.R.U32.HI R20, RZ, 0x16, R16 ;  /* 0x00000016ff147819 */ /* 0x010fc40000011610 */
[----:B------:R-:W-:Y:S01]  /*c560*/  IADD3 R52, R41, -0x20, RZ ;  /* 0xffffffe029347810 */ /* 0x000fe20007ffe0ff */
[----:B------:R4:W0:Y:S01]  /*c570*/  I2F.F16 R64, R63 ;  /* 0x0000003f00407306 */ /* 0x0008220000200c00 */
[----:B-1----:R-:W-:Y:S02]  /*c580*/  PRMT R21, R38, 0x5410, R75 ;  /* 0x0000541026157816 */ /* 0x002fe4000000004b */
[----:B------:R-:W-:Y:S02]  /*c590*/  SHF.R.U32.HI R38, RZ, 0x4, R18 ;  /* 0x00000004ff267819 */ /* 0x000fe40000011612 */
[----:B------:R-:W-:Y:S01]  /*c5a0*/  SHF.R.U32.HI R41, RZ, 0x12, R23 ;  /* 0x00000012ff297819 */ /* 0x000fe20000011617 */
[----:B------:R-:W-:Y:S01]  /*c5b0*/  HFMA2 R80, R21, R26, R80 ;  /* 0x0000001a15507231 */ /* 0x000fe20000000050 */
[----:B------:R-:W-:Y:S01]  /*c5c0*/  SHF.R.U32 R23, R23, 0x1e, R19 ;  /* 0x0000001e17177819 */ /* 0x000fe20000001613 */
[----:B------:R-:W1:Y:S01]  /*c5d0*/  I2F.F16 R39, R39 ;  /* 0x0000002700277306 */ /* 0x000e620000200c00 */
[----:B----4-:R-:W-:-:S02]  /*c5e0*/  LOP3.LUT R63, R38, 0x3f, RZ, 0xc0, !PT ;  /* 0x0000003f263f7812 */ /* 0x010fc400078ec0ff */
[----:B------:R-:W-:Y:S02]  /*c5f0*/  LOP3.LUT R20, R20, 0x3f, RZ, 0xc0, !PT ;  /* 0x0000003f14147812 */ /* 0x000fe400078ec0ff */
[----:B------:R-:W-:Y:S02]  /*c600*/  SHF.R.U32.HI R65, RZ, 0xa, R18 ;  /* 0x0000000aff417819 */ /* 0x000fe40000011612 */
[----:B------:R-:W-:Y:S01]  /*c610*/  LOP3.LUT R23, R23, 0x3f, RZ, 0xc0, !PT ;  /* 0x0000003f17177812 */ /* 0x000fe200078ec0ff */
[----:B------:R4:W0:Y:S01]  /*c620*/  I2F.F16 R38, R22 ;  /* 0x0000001600267306 */ /* 0x0008220000200c00 */
[----:B------:R-:W-:Y:S02]  /*c630*/  IADD3 R20, R20, -0x20, RZ ;  /* 0xffffffe014147810 */ /* 0x000fe40007ffe0ff */
[----:B------:R-:W-:Y:S02]  /*c640*/  PRMT R122, R68, 0x5410, R67 ;  /* 0x00005410447a7816 */ /* 0x000fe40000000043 */
[----:B------:R-:W-:-:S02]  /*c650*/  SHF.R.U32.HI R67, RZ, 0x4, R19 ;  /* 0x00000004ff437819 */ /* 0x000fc40000011613 */
[----:B------:R-:W-:Y:S01]  /*c660*/  LOP3.LUT R65, R65, 0x3f, RZ, 0xc0, !PT ;  /* 0x0000003f41417812 */ /* 0x000fe200078ec0ff */
[----:B------:R3:W0:Y:S01]  /*c670*/  I2F.F16 R62, R20 ;  /* 0x00000014003e7306 */ /* 0x0006220000200c00 */
[----:B----4-:R-:W-:Y:S02]  /*c680*/  SHF.R.U32.HI R22, RZ, 0x16, R18 ;  /* 0x00000016ff167819 */ /* 0x010fe40000011612 */
[----:B------:R-:W-:Y:S02]  /*c690*/  IADD3 R23, R23, -0x20, RZ ;  /* 0xffffffe017177810 */ /* 0x000fe40007ffe0ff */
[----:B------:R-:W-:Y:S02]  /*c6a0*/  LOP3.LUT R22, R22, 0x3f, RZ, 0xc0, !PT ;  /* 0x0000003f16167812 */ /* 0x000fe400078ec0ff */
[----:B------:R-:W-:Y:S01]  /*c6b0*/  IADD3 R68, R65, -0x20, RZ ;  /* 0xffffffe041447810 */ /* 0x000fe20007ffe0ff */
[----:B------:R-:W4:Y:S01]  /*c6c0*/  I2F.F16 R49, R49 ;  /* 0x0000003100317306 */ /* 0x000f220000200c00 */
[----:B------:R-:W-:-:S02]  /*c6d0*/  IADD3 R22, R22, -0x20, RZ ;  /* 0xffffffe016167810 */ /* 0x000fc40007ffe0ff */
[----:B---3--:R-:W-:Y:S02]  /*c6e0*/  PRMT R20, R43, 0x5410, R70 ;  /* 0x000054102b147816 */ /* 0x008fe40000000046 */
[----:B------:R-:W-:Y:S02]  /*c6f0*/  LOP3.LUT R70, R67, 0x3f, RZ, 0xc0, !PT ;  /* 0x0000003f43467812 */ /* 0x000fe400078ec0ff */
[----:B------:R-:W-:Y:S01]  /*c700*/  PRMT R81, R50, 0x5410, R57 ;  /* 0x0000541032517816 */ /* 0x000fe20000000039 */
[----:B------:R3:W0:Y:S01]  /*c710*/  I2F.F16 R67, R23 ;  /* 0x0000001700437306 */ /* 0x0006220000200c00 */
[----:B------:R-:W-:Y:S02]  /*c720*/  SHF.R.U32.HI R57, RZ, 0xa, R16 ;  /* 0x0000000aff397819 */ /* 0x000fe40000011610 */
[----:B------:R-:W-:Y:S02]  /*c730*/  SHF.R.U32 R16, R16, 0x1c, R12 ;  /* 0x0000001c10107819 */ /* 0x000fe4000000160c */
[----:B------:R-:W-:Y:S01]  /*c740*/  PRMT R104, R104, 0x5410, R37 ;  /* 0x0000541068687816 */ /* 0x000fe20000000025 */
[----:B------:R-:W-:Y:S01]  /*c750*/  HFMA2.MMA R81, R81, R26, R76 ;  /* 0x0000001a51517235 */ /* 0x000fe2000000004c */
[----:B------:R-:W-:Y:S01]  /*c760*/  PRMT R124, R77, 0x5410, R78 ;  /* 0x000054104d7c7816 */ /* 0x000fe2000000004e */
[----:B------:R2:W0:Y:S01]  /*c770*/  I2F.F16 R65, R22 ;  /* 0x0000001600417306 */ /* 0x0004220000200c00 */
[----:B---3--:R-:W-:-:S02]  /*c780*/  SHF.R.U32.HI R23, RZ, 0x16, R19 ;  /* 0x00000016ff177819 */ /* 0x008fc40000011613 */
[----:B------:R-:W-:Y:S01]  /*c790*/  IADD3 R37, R70, -0x20, RZ ;  /* 0xffffffe046257810 */ /* 0x000fe20007ffe0ff */
[----:B------:R-:W-:Y:S01]  /*c7a0*/  HFMA2 R80, R124, R27, R80 ;  /* 0x0000001b7c507231 */ /* 0x000fe20000000050 */
[----:B------:R-:W-:Y:S01]  /*c7b0*/  LOP3.LUT R23, R23, 0x3f, RZ, 0xc0, !PT ;  /* 0x0000003f17177812 */ /* 0x000fe200078ec0ff */
[----:B------:R-:W-:Y:S01]  /*c7c0*/  HFMA2.MMA R118, R118, R27, R81 ;  /* 0x0000001b76767235 */ /* 0x000fe20000000051 */
[----:B------:R-:W-:Y:S01]  /*c7d0*/  LEA.HI R51, R12, 0xffffffe0, RZ, 0x6 ;  /* 0xffffffe00c337811 */ /* 0x000fe200078f30ff */
[----:B------:R-:W3:Y:S01]  /*c7e0*/  I2F.F16 R52, R52 ;  /* 0x0000003400347306 */ /* 0x000ee20000200c00 */
[----:B--2---:R-:W-:Y:S02]  /*c7f0*/  SHF.R.U32.HI R22, RZ, 0x10, R19 ;  /* 0x00000010ff167819 */ /* 0x004fe40000011613 */
[----:B------:R-:W-:Y:S02]  /*c800*/  IADD3 R73, R23, -0x20, RZ ;  /* 0xffffffe017497810 */ /* 0x000fe40007ffe0ff */
[----:B------:R-:W-:-:S02]  /*c810*/  LOP3.LUT R22, R22, 0x3f, RZ, 0xc0, !PT ;  /* 0x0000003f16167812 */ /* 0x000fc400078ec0ff */
[--C-:B------:R-:W-:Y:S01]  /*c820*/  SHF.R.U32.HI R23, RZ, 0x2, R12.reuse ;  /* 0x00000002ff177819 */ /* 0x100fe2000001160c */
[----:B------:R-:W2:Y:S01]  /*c830*/  I2F.F16 R51, R51 ;  /* 0x0000003300337306 */ /* 0x000ea20000200c00 */
[----:B------:R-:W-:Y:S02]  /*c840*/  IADD3 R70, R22, -0x20, RZ ;  /* 0xffffffe016467810 */ /* 0x000fe40007ffe0ff */
[--C-:B------:R-:W-:Y:S02]  /*c850*/  SHF.R.U32.HI R75, RZ, 0x8, R12.reuse ;  /* 0x00000008ff4b7819 */ /* 0x100fe4000001160c */
[--C-:B------:R-:W-:Y:S02]  /*c860*/  SHF.R.U32.HI R78, RZ, 0xe, R12.reuse ;  /* 0x0000000eff4e7819 */ /* 0x100fe4000001160c */
[----:B------:R-:W-:Y:S01]  /*c870*/  LOP3.LUT R22, R16, 0x3f, RZ, 0xc0, !PT ;  /* 0x0000003f10167812 */ /* 0x000fe200078ec0ff */
[----:B------:R-:W0:Y:S01]  /*c880*/  I2F.F16 R68, R68 ;  /* 0x0000004400447306 */ /* 0x000e220000200c00 */
[----:B------:R-:W-:-:S02]  /*c890*/  SHF.R.U32.HI R12, RZ, 0x14, R12 ;  /* 0x00000014ff0c7819 */ /* 0x000fc4000001160c */
[----:B------:R-:W-:Y:S02]  /*c8a0*/  IADD3 R22, R22, -0x20, RZ ;  /* 0xffffffe016167810 */ /* 0x000fe40007ffe0ff */
[----:B------:R-:W-:Y:S02]  /*c8b0*/  LOP3.LUT R12, R12, 0x3f, RZ, 0xc0, !PT ;  /* 0x0000003f0c0c7812 */ /* 0x000fe400078ec0ff */
[----:B------:R-:W-:Y:S01]  /*c8c0*/  PRMT R16, R107, 0x5410, R36 ;  /* 0x000054106b107816 */ /* 0x000fe20000000024 */
[----:B------:R-:W0:Y:S01]  /*c8d0*/  I2F.F16 R37, R37 ;  /* 0x0000002500257306 */ /* 0x000e220000200c00 */
[----:B------:R-:W-:Y:S02]  /*c8e0*/  LOP3.LUT R23, R23, 0x3f, RZ, 0xc0, !PT ;  /* 0x0000003f17177812 */ /* 0x000fe400078ec0ff */
[----:B------:R-:W-:Y:S02]  /*c8f0*/  IADD3 R12, R12, -0x20, RZ ;  /* 0xffffffe00c0c7810 */ /* 0x000fe40007ffe0ff */
[----:B------:R-:W-:-:S02]  /*c900*/  IADD3 R43, R59, -0x20, RZ ;  /* 0xffffffe03b2b7810 */ /* 0x000fc40007ffe0ff */
[----:B------:R-:W-:Y:S01]  /*c910*/  SHF.R.U32.HI R59, RZ, 0x10, R17 ;  /* 0x00000010ff3b7819 */ /* 0x000fe20000011611 */
[----:B------:R1:W0:Y:S01]  /*c920*/  I2F.F16 R36, R22 ;  /* 0x0000001600247306 */ /* 0x0002220000200c00 */
[----:B------:R-:W-:Y:S02]  /*c930*/  PRMT R83, R84, 0x5410, R83 ;  /* 0x0000541054537816 */ /* 0x000fe40000000053 */
[--C-:B------:R-:W-:Y:S02]  /*c940*/  SHF.R.U32 R17, R17, 0x1c, R13.reuse ;  /* 0x0000001c11117819 */ /* 0x100fe4000000160d */
[----:B------:R-:W-:Y:S02]  /*c950*/  IADD3 R23, R23, -0x20, RZ ;  /* 0xffffffe017177810 */ /* 0x000fe40007ffe0ff */
[----:B------:R-:W-:Y:S01]  /*c960*/  LOP3.LUT R77, R75, 0x3f, RZ, 0xc0, !PT ;  /* 0x0000003f4b4d7812 */ /* 0x000fe200078ec0ff */
[----:B------:R4:W0:Y:S01]  /*c970*/  I2F.F16 R84, R12 ;  /* 0x0000000c00547306 */ /* 0x0008220000200c00 */
[----:B-1----:R-:W-:-:S02]  /*c980*/  SHF.R.U32.HI R22, RZ, 0x2, R13 ;  /* 0x00000002ff167819 */ /* 0x002fc4000001160d */
[----:B------:R-:W-:Y:S02]  /*c990*/  LOP3.LUT R17, R17, 0x3f, RZ, 0xc0, !PT ;  /* 0x0000003f11117812 */ /* 0x000fe400078ec0ff */
[----:B------:R-:W-:Y:S02]  /*c9a0*/  LOP3.LUT R22, R22, 0x3f, RZ, 0xc0, !PT ;  /* 0x0000003f16167812 */ /* 0x000fe400078ec0ff */
[----:B------:R-:W-:Y:S01]  /*c9b0*/  PRMT R114, R114, 0x5410, R11 ;  /* 0x0000541072727816 */ /* 0x000fe2000000000b */
[----:B------:R1:W0:Y:S01]  /*c9c0*/  I2F.F16 R75, R23 ;  /* 0x00000017004b7306 */ /* 0x0002220000200c00 */
[----:B----4-:R-:W-:Y:S02]  /*c9d0*/  SHF.R.U32.HI R12, RZ, 0xe, R13 ;  /* 0x0000000eff0c7819 */ /* 0x010fe4000001160d */
[----:B------:R-:W-:Y:S02]  /*c9e0*/  IADD3 R22, R22, -0x20, RZ ;  /* 0xffffffe016167810 */ /* 0x000fe40007ffe0ff */
[----:B------:R-:W-:-:S02]  /*c9f0*/  LOP3.LUT R12, R12, 0x3f, RZ, 0xc0, !PT ;  /* 0x0000003f0c0c7812 */ /* 0x000fc400078ec0ff */
[----:B------:R-:W-:Y:S01]  /*ca00*/  IADD3 R11, R17, -0x20, RZ ;  /* 0xffffffe0110b7810 */ /* 0x000fe20007ffe0ff */
[----:B------:R-:W4:Y:S01]  /*ca10*/  I2F.F16 R43, R43 ;  /* 0x0000002b002b7306 */ /* 0x000f220000200c00 */
[--C-:B-1----:R-:W-:Y:S02]  /*ca20*/  SHF.R.U32.HI R23, RZ, 0x14, R13.reuse ;  /* 0x00000014ff177819 */ /* 0x102fe4000001160d */
[----:B------:R-:W-:Y:S02]  /*ca30*/  LEA.HI R25, R13, 0xffffffe0, RZ, 0x6 ;  /* 0xffffffe00d197811 */ /* 0x000fe400078f30ff */
[----:B------:R-:W-:Y:S02]  /*ca40*/  SHF.R.U32.HI R17, RZ, 0x8, R13 ;  /* 0x00000008ff117819 */ /* 0x000fe4000001160d */
[----:B------:R-:W-:Y:S01]  /*ca50*/  PRMT R85, R82, 0x5410, R85 ;  /* 0x0000541052557816 */ /* 0x000fe20000000055 */
[----:B------:R-:W1:Y:S01]  /*ca60*/  I2F.F16 R70, R70 ;  /* 0x0000004600467306 */ /* 0x000e620000200c00 */
[----:B------:R-:W-:Y:S01]  /*ca70*/  IADD3 R13, R12, -0x20, RZ ;  /* 0xffffffe00c0d7810 */ /* 0x000fe20007ffe0ff */
[----:B------:R-:W-:Y:S01]  /*ca80*/  HFMA2.MMA R12, R20, R26, R71 ;  /* 0x0000001a140c7235 */ /* 0x000fe20000000047 */
[----:B------:R-:W-:-:S02]  /*ca90*/  LOP3.LUT R74, R23, 0x3f, RZ, 0xc0, !PT ;  /* 0x0000003f174a7812 */ /* 0x000fc400078ec0ff */
[----:B------:R-:W-:Y:S02]  /*caa0*/  PRMT R123, R79, 0x5410, R32 ;  /* 0x000054104f7b7816 */ /* 0x000fe40000000020 */
[----:B------:R-:W-:Y:S01]  /*cab0*/  SHF.R.U32.HI R32, RZ, 0x10, R18 ;  /* 0x00000010ff207819 */ /* 0x000fe20000011612 */
[----:B------:R3:W0:Y:S01]  /*cac0*/  I2F.F16 R82, R22 ;  /* 0x0000001600527306 */ /* 0x0006220000200c00 */
[----:B------:R-:W-:Y:S01]  /*cad0*/  SHF.R.U32 R18, R18, 0x1c, R14 ;  /* 0x0000001c12127819 */ /* 0x000fe2000000160e */
[----:B------:R-:W-:Y:S01]  /*cae0*/  HFMA2.MMA R12, R122, R27, R12 ;  /* 0x0000001b7a0c7235 */ /* 0x000fe2000000000c */
[----:B------:R-:W-:Y:S02]  /*caf0*/  LOP3.LUT R17, R17, 0x3f, RZ, 0xc0, !PT ;  /* 0x0000003f11117812 */ /* 0x000fe400078ec0ff */
[----:B------:R-:W-:Y:S02]  /*cb00*/  LOP3.LUT R18, R18, 0x3f, RZ, 0xc0, !PT ;  /* 0x0000003f12127812 */ /* 0x000fe400078ec0ff */
[----:B------:R-:W-:Y:S01]  /*cb10*/  IADD3 R17, R17, -0x20, RZ ;  /* 0xffffffe011117810 */ /* 0x000fe20007ffe0ff */
[----:B------:R2:W0:Y:S01]  /*cb20*/  I2F.F16 R71, R13 ;  /* 0x0000000d00477306 */ /* 0x0004220000200c00 */
[----:B---3--:R-:W3:Y:S01]  /*cb30*/  LDS.128 R20, [UR4+0x210] ;  /* 0x00021004ff147984 */ /* 0x008ee20008000c00 */
[----:B------:R-:W-:-:S02]  /*cb40*/  IADD3 R18, R18, -0x20, RZ ;  /* 0xffffffe012127810 */ /* 0x000fc40007ffe0ff */
[----:B------:R-:W-:Y:S02]  /*cb50*/  IADD3 R26, R74, -0x20, RZ ;  /* 0xffffffe04a1a7810 */ /* 0x000fe40007ffe0ff */
[----:B------:R-:W-:Y:S02]  /*cb60*/  @!P0 IADD3 R90, R42, R93, RZ ;  /* 0x0000005d2a5a8210 */ /* 0x000fe40007ffe0ff */
[----:B------:R4:W0:Y:S01]  /*cb70*/  I2F.F16 R74, R18 ;  /* 0x00000012004a7306 */ /* 0x0008220000200c00 */
[----:B------:R-:W-:Y:S02]  /*cb80*/  LEA.HI R42, R14, 0xffffffe0, RZ, 0x6 ;  /* 0xffffffe00e2a7811 */ /* 0x000fe400078f30ff */
[----:B--2---:R-:W-:Y:S02]  /*cb90*/  SHF.R.U32.HI R13, RZ, 0x8, R14 ;  /* 0x00000008ff0d7819 */ /* 0x004fe4000001160e */
[----:B------:R-:W-:Y:S02]  /*cba0*/  PRMT R108, R108, 0x5410, R105 ;  /* 0x000054106c6c7816 */ /* 0x000fe40000000069 */
[----:B------:R-:W-:Y:S01]  /*cbb0*/  LOP3.LUT R13, R13, 0x3f, RZ, 0xc0, !PT ;  /* 0x0000003f0d0d7812 */ /* 0x000fe200078ec0ff */
[----:B------:R2:W0:Y:S01]  /*cbc0*/  I2F.F16 R76, R17 ;  /* 0x00000011004c7306 */ /* 0x0004220000200c00 */
[----:B----4-:R-:W-:-:S02]  /*cbd0*/  PRMT R18, R109, 0x5410, R58 ;  /* 0x000054106d127816 */ /* 0x010fc4000000003a */
[----:B------:R-:W-:Y:S02]  /*cbe0*/  SHF.R.U32.HI R58, RZ, 0xe, R14 ;  /* 0x0000000eff3a7819 */ /* 0x000fe4000001160e */
[----:B------:R-:W-:Y:S02]  /*cbf0*/  IADD3 R13, R13, -0x20, RZ ;  /* 0xffffffe00d0d7810 */ /* 0x000fe40007ffe0ff */
[----:B------:R-:W-:Y:S01]  /*cc00*/  PRMT R103, R103, 0x5410, R110 ;  /* 0x0000541067677816 */ /* 0x000fe2000000006e */
[----:B------:R-:W4:Y:S01]  /*cc10*/  I2F.F16 R25, R25 ;  /* 0x0000001900197306 */ /* 0x000f220000200c00 */
[--C-:B--2---:R-:W-:Y:S02]  /*cc20*/  SHF.R.U32.HI R17, RZ, 0x2, R14.reuse ;  /* 0x00000002ff117819 */ /* 0x104fe4000001160e */
[----:B------:R-:W-:Y:S02]  /*cc30*/  SHF.R.U32.HI R14, RZ, 0x14, R14 ;  /* 0x00000014ff0e7819 */ /* 0x000fe4000001160e */
[----:B------:R-:W-:-:S02]  /*cc40*/  LOP3.LUT R17, R17, 0x3f, RZ, 0xc0, !PT ;  /* 0x0000003f11117812 */ /* 0x000fc400078ec0ff */
[----:B------:R-:W-:Y:S01]  /*cc50*/  LOP3.LUT R14, R14, 0x3f, RZ, 0xc0, !PT ;  /* 0x0000003f0e0e7812 */ /* 0x000fe200078ec0ff */
[----:B------:R-:W2:Y:S01]  /*cc60*/  I2F.F16 R42, R42 ;  /* 0x0000002a002a7306 */ /* 0x000ea20000200c00 */
[----:B------:R-:W-:Y:S02]  /*cc70*/  IADD3 R17, R17, -0x20, RZ ;  /* 0xffffffe011117810 */ /* 0x000fe40007ffe0ff */
[----:B------:R-:W-:Y:S02]  /*cc80*/  IADD3 R14, R14, -0x20, RZ ;  /* 0xffffffe00e0e7810 */ /* 0x000fe40007ffe0ff */
[----:B------:R-:W-:Y:S02]  /*cc90*/  LOP3.LUT R81, R58, 0x3f, RZ, 0xc0, !PT ;  /* 0x0000003f3a517812 */ /* 0x000fe400078ec0ff */
[----:B------:R-:W-:Y:S01]  /*cca0*/  SHF.R.U32.HI R72, RZ, 0xa, R19 ;  /* 0x0000000aff487819 */ /* 0x000fe20000011613 */
[----:B------:R1:W0:Y:S01]  /*ccb0*/  I2F.F16 R79, R17 ;  /* 0x00000011004f7306 */ /* 0x0002220000200c00 */
[-C--:B---3--:R-:W-:Y:S01]  /*ccc0*/  HFMA2.MMA R118, R113, R20.reuse, R118 ;  /* 0x0000001471767235 */ /* 0x088fe20000000076 */
[----:B------:R-:W-:Y:S01]  /*ccd0*/  PRMT R102, R102, 0x5410, R99 ;  /* 0x0000541066667816 */ /* 0x000fe20000000063 */
[----:B------:R-:W-:Y:S01]  /*cce0*/  HFMA2.MMA R12, R121, R20, R12 ;  /* 0x00000014790c7235 */ /* 0x000fe2000000000c */
[----:B------:R-:W-:Y:S01]  /*ccf0*/  PRMT R112, R112, 0x5410, R111 ;  /* 0x0000541070707816 */ /* 0x000fe2000000006f */
[-C--:B------:R-:W-:Y:S01]  /*cd00*/  HFMA2 R115, R119, R20.reuse, R115 ;  /* 0x0000001477737231 */ /* 0x080fe20000000073 */
[----:B------:R-:W-:Y:S01]  /*cd10*/  LEA.HI R50, R15, 0xffffffe0, RZ, 0x6 ;  /* 0xffffffe00f327811 */ /* 0x000fe200078f30ff */
[----:B------:R-:W-:Y:S01]  /*cd20*/  HFMA2 R20, R123, R20, R80 ;  /* 0x000000147b147231 */ /* 0x000fe20000000050 */
[----:B------:R3:W0:Y:S01]  /*cd30*/  I2F.F16 R58, R13 ;  /* 0x0000000d003a7306 */ /* 0x0006220000200c00 */
[-C--:B------:R-:W-:Y:S01]  /*cd40*/  HFMA2.MMA R118, R83, R21.reuse, R118 ;  /* 0x0000001553767235 */ /* 0x080fe20000000076 */
[--C-:B------:R-:W-:Y:S01]  /*cd50*/  SHF.R.U32 R19, R19, 0x1c, R15.reuse ;  /* 0x0000001c13137819 */ /* 0x100fe2000000160f */
[----:B------:R-:W-:Y:S01]  /*cd60*/  HFMA2.MMA R12, R108, R21, R12 ;  /* 0x000000156c0c7235 */ /* 0x000fe2000000000c */
[--C-:B-1----:R-:W-:Y:S01]  /*cd70*/  SHF.R.U32.HI R17, RZ, 0xe, R15.reuse ;  /* 0x0000000eff117819 */ /* 0x102fe2000001160f */
[-C--:B------:R-:W-:Y:S01]  /*cd80*/  HFMA2 R115, R102, R21.reuse, R115 ;  /* 0x0000001566737231 */ /* 0x080fe20000000073 */
[----:B------:R-:W-:Y:S01]  /*cd90*/  LOP3.LUT R61, R61, 0x3f, RZ, 0xc0, !PT ;  /* 0x0000003f3d3d7812 */ /* 0x000fe200078ec0ff */
[----:B------:R-:W-:Y:S01]  /*cda0*/  HFMA2 R20, R112, R21, R20 ;  /* 0x0000001570147231 */ /* 0x000fe20000000014 */
[----:B------:R1:W0:Y:S01]  /*cdb0*/  I2F.F16 R27, R14 ;  /* 0x0000000e001b7306 */ /* 0x0002220000200c00 */
[----:B---3--:R-:W-:Y:S01]  /*cdc0*/  SHF.R.U32.HI R13, RZ, 0x2, R15 ;  /* 0x00000002ff0d7819 */ /* 0x008fe2000001160f */
[-C--:B------:R-:W-:Y:S01]  /*cdd0*/  HFMA2.MMA R118, R85, R22.reuse, R118 ;  /* 0x0000001655767235 */ /* 0x080fe20000000076 */
[----:B------:R-:W-:Y:S01]  /*cde0*/  LOP3.LUT R41, R41, 0x3f, RZ, 0xc0, !PT ;  /* 0x0000003f29297812 */ /* 0x000fe200078ec0ff */
[----:B------:R-:W-:Y:S01]  /*cdf0*/  HFMA2.MMA R12, R103, R22, R12 ;  /* 0x00000016670c7235 */ /* 0x000fe2000000000c */
[----:B------:R-:W-:-:S02]  /*ce00*/  LOP3.LUT R57, R57, 0x3f, RZ, 0xc0, !PT ;  /* 0x0000003f39397812 */ /* 0x000fc400078ec0ff */
[----:B------:R-:W-:Y:S01]  /*ce10*/  LOP3.LUT R59, R59, 0x3f, RZ, 0xc0, !PT ;  /* 0x0000003f3b3b7812 */ /* 0x000fe200078ec0ff */
[----:B------:R-:W3:Y:S01]  /*ce20*/  I2F.F16 R50, R50 ;  /* 0x0000003200327306 */ /* 0x000ee20000200c00 */
[--C-:B-1----:R-:W-:Y:S01]  /*ce30*/  SHF.R.U32.HI R14, RZ, 0x8, R15.reuse ;  /* 0x00000008ff0e7819 */ /* 0x102fe2000001160f */
[-C--:B------:R-:W-:Y:S01]  /*ce40*/  HFMA2.MMA R118, R104, R23.reuse, R118 ;  /* 0x0000001768767235 */ /* 0x080fe20000000076 */
[----:B------:R-:W-:Y:S01]  /*ce50*/  SHF.R.U32.HI R15, RZ, 0x14, R15 ;  /* 0x00000014ff0f7819 */ /* 0x000fe2000001160f */
[----:B------:R-:W-:Y:S01]  /*ce60*/  HFMA2.MMA R12, R114, R23, R12 ;  /* 0x00000017720c7235 */ /* 0x000fe2000000000c */
[----:B------:R-:W-:Y:S02]  /*ce70*/  LOP3.LUT R32, R32, 0x3f, RZ, 0xc0, !PT ;  /* 0x0000003f20207812 */ /* 0x000fe400078ec0ff */
[----:B------:R-:W-:Y:S01]  /*ce80*/  LOP3.LUT R72, R72, 0x3f, RZ, 0xc0, !PT ;  /* 0x0000003f48487812 */ /* 0x000fe200078ec0ff */
[----:B------:R-:W1:Y:S01]  /*ce90*/  I2F.F16 R73, R73 ;  /* 0x0000004900497306 */ /* 0x000e620000200c00 */
[----:B------:R-:W-:-:S02]  /*cea0*/  PRMT R97, R97, 0x5410, R106 ;  /* 0x0000541061617816 */ /* 0x000fc4000000006a */
[----:B------:R-:W-:Y:S02]  /*ceb0*/  LOP3.LUT R78, R78, 0x3f, RZ, 0xc0, !PT ;  /* 0x0000003f4e4e7812 */ /* 0x000fe400078ec0ff */
[----:B------:R-:W-:Y:S01]  /*cec0*/  PRMT R101, R86, 0x5410, R101 ;  /* 0x0000541056657816 */ /* 0x000fe20000000065 */
[-C--:B------:R-:W-:Y:S01]  /*ced0*/  HFMA2 R115, R97, R22.reuse, R115 ;  /* 0x0000001661737231 */ /* 0x080fe20000000073 */
[----:B------:R-:W-:Y:S01]  /*cee0*/  LOP3.LUT R19, R19, 0x3f, RZ, 0xc0, !PT ;  /* 0x0000003f13137812 */ /* 0x000fe200078ec0ff */
[----:B------:R-:W0:Y:S01]  /*cef0*/  I2F.F16 R11, R11 ;  /* 0x0000000b000b7306 */ /* 0x000e220000200c00 */
[----:B------:R-:W-:Y:S01]  /*cf00*/  LOP3.LUT R13, R13, 0x3f, RZ, 0xc0, !PT ;  /* 0x0000003f0d0d7812 */ /* 0x000fe200078ec0ff */
[----:B------:R-:W-:Y:S01]  /*cf10*/  HFMA2 R20, R101, R22, R20 ;  /* 0x0000001665147231 */ /* 0x000fe20000000014 */
[----:B------:R-:W-:Y:S01]  /*cf20*/  LOP3.LUT R14, R14, 0x3f, RZ, 0xc0, !PT ;  /* 0x0000003f0e0e7812 */ /* 0x000fe200078ec0ff */
[-C--:B------:R-:W-:Y:S01]  /*cf30*/  HFMA2 R115, R16, R23.reuse, R115 ;  /* 0x0000001710737231 */ /* 0x080fe20000000073 */
[----:B------:R-:W-:Y:S01]  /*cf40*/  LOP3.LUT R17, R17, 0x3f, RZ, 0xc0, !PT ;  /* 0x0000003f11117812 */ /* 0x000fe200078ec0ff */
[----:B------:R-:W-:Y:S01]  /*cf50*/  HFMA2 R86, R18, R23, R20 ;  /* 0x0000001712567231 */ /* 0x000fe20000000014 */
[----:B------:R-:W-:Y:S01]  /*cf60*/  LOP3.LUT R15, R15, 0x3f, RZ, 0xc0, !PT ;  /* 0x0000003f0f0f7812 */ /* 0x000fe200078ec0ff */
[----:B------:R-:W0:Y:S01]  /*cf70*/  I2F.F16 R26, R26 ;  /* 0x0000001a001a7306 */ /* 0x000e220000200c00 */
[----:B------:R-:W-:Y:S01]  /*cf80*/  IADD3 R61, R61, -0x20, RZ ;  /* 0xffffffe03d3d7810 */ /* 0x000fe20007ffe0ff */
[----:B------:R-:W-:Y:S01]  /*cf90*/  HADD2 R20, R118.H0_H0, R118.H1_H1 ;  /* 0x3000007676147230 */ /* 0x000fe20000000800 */
[----:B------:R-:W-:Y:S01]  /*cfa0*/  IADD3 R41, R41, -0x20, RZ ;  /* 0xffffffe029297810 */ /* 0x000fe20007ffe0ff */
[----:B------:R-:W-:Y:S01]  /*cfb0*/  HADD2 R115, R115.H0_H0, R115.H1_H1 ;  /* 0x3000007373737230 */ /* 0x000fe20000000800 */
[----:B------:R-:W-:Y:S01]  /*cfc0*/  IADD3 R57, R57, -0x20, RZ ;  /* 0xffffffe039397810 */ /* 0x000fe20007ffe0ff */
[-C--:B------:R-:W-:Y:S01]  /*cfd0*/  HFMA2 R20, R20.H0_H0, R88.reuse.H0_H0, R2.H0_H0 ;  /* 0x2000005814147231 */ /* 0x080fe20000040802 */
[----:B------:R-:W-:Y:S01]  /*cfe0*/  IADD3 R59, R59, -0x20, RZ ;  /* 0xffffffe03b3b7810 */ /* 0x000fe20007ffe0ff */
[----:B------:R-:W0:Y:S01]  /*cff0*/  I2F.F16 R61, R61 ;  /* 0x0000003d003d7306 */ /* 0x000e220000200c00 */
[----:B------:R-:W-:Y:S01]  /*d000*/  IADD3 R63, R63, -0x20, RZ ;  /* 0xffffffe03f3f7810 */ /* 0x000fe20007ffe0ff */
[----:B------:R-:W-:Y:S01]  /*d010*/  HADD2 R85, R12.H0_H0, R12.H1_H1 ;  /* 0x3000000c0c557230 */ /* 0x000fe20000000800 */
[----:B------:R-:W-:Y:S01]  /*d020*/  IADD3 R32, R32, -0x20, RZ ;  /* 0xffffffe020207810 */ /* 0x000fe20007ffe0ff */
[----:B------:R-:W-:Y:S01]  /*d030*/  HADD2 R86, R86.H0_H0, R86.H1_H1 ;  /* 0x3000005656567230 */ /* 0x000fe20000000800 */
[----:B------:R-:W-:Y:S01]  /*d040*/  IADD3 R72, R72, -0x20, RZ ;  /* 0xffffffe048487810 */ /* 0x000fe20007ffe0ff */
[----:B------:R-:W-:Y:S01]  /*d050*/  HFMA2 R2, R115.H0_H0, R88.H1_H1, R2.H1_H1 ;  /* 0x3000005873027231 */ /* 0x000fe20000060802 */
[----:B------:R-:W-:Y:S01]  /*d060*/  IADD3 R77, R77, -0x20, RZ ;  /* 0xffffffe04d4d7810 */ /* 0x000fe20007ffe0ff */
[----:B------:R-:W0:Y:S01]  /*d070*/  I2F.F16 R41, R41 ;  /* 0x0000002900297306 */ /* 0x000e220000200c00 */
[----:B------:R-:W-:-:S02]  /*d080*/  IADD3 R78, R78, -0x20, RZ ;  /* 0xffffffe04e4e7810 */ /* 0x000fc40007ffe0ff */
[----:B------:R-:W-:Y:S02]  /*d090*/  IADD3 R81, R81, -0x20, RZ ;  /* 0xffffffe051517810 */ /* 0x000fe40007ffe0ff */
[----:B------:R-:W-:Y:S02]  /*d0a0*/  IADD3 R19, R19, -0x20, RZ ;  /* 0xffffffe013137810 */ /* 0x000fe40007ffe0ff */
[----:B------:R-:W-:Y:S01]  /*d0b0*/  IADD3 R13, R13, -0x20, RZ ;  /* 0xffffffe00d0d7810 */ /* 0x000fe20007ffe0ff */
[----:B------:R-:W0:Y:S01]  /*d0c0*/  I2F.F16 R57, R57 ;  /* 0x0000003900397306 */ /* 0x000e220000200c00 */
[----:B------:R-:W-:Y:S02]  /*d0d0*/  IADD3 R14, R14, -0x20, RZ ;  /* 0xffffffe00e0e7810 */ /* 0x000fe40007ffe0ff */
[----:B------:R-:W-:Y:S02]  /*d0e0*/  IADD3 R17, R17, -0x20, RZ ;  /* 0xffffffe011117810 */ /* 0x000fe40007ffe0ff */
[----:B------:R-:W-:-:S03]  /*d0f0*/  IADD3 R15, R15, -0x20, RZ ;  /* 0xffffffe00f0f7810 */ /* 0x000fc60007ffe0ff */
        /* <DEDUP_REMOVED lines=11> */
[----:B------:R0:W0:Y:S01]  /*d1b0*/  I2F.F16 R83, R15 ;  /* 0x0000000f00537306 */ /* 0x0000220000200c00 */
[----:B-1234-:R-:W-:Y:S05]  /*d1c0*/  @!P1 BRA `(.L_x_1964) ;  /* 0x0000000400289947 */ /* 0x01efea0003800000 */
[----:B0-----:R-:W0:Y:S01]  /*d1d0*/  LDS.128 R12, [UR4+0x20] ;  /* 0x00002004ff0c7984 */ /* 0x001e220008000c00 */
[----:B------:R-:W-:Y:S02]  /*d1e0*/  PRMT R97, R60, 0x5410, R35 ;  /* 0x000054103c617816 */ /* 0x000fe40000000023 */
[----:B------:R-:W-:Y:S01]  /*d1f0*/  PRMT R102, R34, 0x5410, R31 ;  /* 0x0000541022667816 */ /* 0x000fe2000000001f */
[----:B------:R-:W1:Y:S01]  /*d200*/  LDS.128 R16, [UR4+0x30] ;  /* 0x00003004ff107984 */ /* 0x000e620008000c00 */
[----:B------:R-:W-:Y:S02]  /*d210*/  PRMT R99, R28, 0x5410, R61 ;  /* 0x000054101c637816 */ /* 0x000fe4000000003d */
[----:B------:R-:W-:Y:S02]  /*d220*/  PRMT R101, R29, 0x5410, R44 ;  /* 0x000054101d657816 */ /* 0x000fe4000000002c */
[----:B------:R-:W-:Y:S01]  /*d230*/  PRMT R103, R30, 0x5410, R45 ;  /* 0x000054101e677816 */ /* 0x000fe2000000002d */
[----:B0-----:R-:W-:Y:S01]  /*d240*/  HFMA2.MMA R97, R97, R12, RZ ;  /* 0x0000000c61617235 */ /* 0x001fe200000000ff */
[----:B------:R-:W-:-:S02]  /*d250*/  HFMA2 R99, R99, R12, RZ.H0_H0 ;  /* 0x0000000c63637231 */ /* 0x000fc400000400ff */
[----:B------:R-:W-:Y:S01]  /*d260*/  HFMA2.MMA R101, R101, R12, RZ ;  /* 0x0000000c65657235 */ /* 0x000fe200000000ff */
[----:B------:R-:W-:Y:S01]  /*d270*/  HFMA2 R12, R103, R12, RZ.H0_H0 ;  /* 0x0000000c670c7231 */ /* 0x000fe200000400ff */
[----:B------:R-:W-:-:S03]  /*d280*/  PRMT R103, R52, 0x5410, R41 ;  /* 0x0000541034677816 */ /* 0x000fc60000000029 */
[----:B------:R-:W-:Y:S01]  /*d290*/  HFMA2.MMA R97, R102, R13, R97 ;  /* 0x0000000d66617235 */ /* 0x000fe20000000061 */
[----:B------:R-:W-:Y:S01]  /*d2a0*/  PRMT R102, R69, 0x5410, R48 ;  /* 0x0000541045667816 */ /* 0x000fe20000000030 */
[----:B------:R-:W-:-:S04]  /*d2b0*/  HFMA2 R12, R103, R13, R12 ;  /* 0x0000000d670c7231 */ /* 0x000fc8000000000c */
        /* <DEDUP_REMOVED lines=11> */
[----:B------:R-:W-:Y:S01]  /*d370*/  HFMA2 R12, R13, R15, R12 ;  /* 0x0000000f0d0c7231 */ /* 0x000fe2000000000c */
[----:B------:R-:W-:-:S04]  /*d380*/  PRMT R13, R70, 0x5410, R73 ;  /* 0x00005410460d7816 */ /* 0x000fc80000000049 */
[----:B------:R-:W-:Y:S01]  /*d390*/  HFMA2.MMA R101, R102, R14, R101 ;  /* 0x0000000e66657235 */ /* 0x000fe20000000065 */
[----:B------:R-:W-:Y:S01]  /*d3a0*/  PRMT R14, R54, 0x5410, R57 ;  /* 0x00005410360e7816 */ /* 0x000fe20000000039 */
[----:B-1----:R-:W-:Y:S01]  /*d3b0*/  HFMA2 R12, R13, R16, R12 ;  /* 0x000000100d0c7231 */ /* 0x002fe2000000000c */
        /* <DEDUP_REMOVED lines=11> */
[----:B------:R-:W-:-:S04]  /*d470*/  HFMA2 R12, R13, R19, R12 ;  /* 0x000000130d0c7231 */ /* 0x000fc8000000000c */
[----:B------:R-:W-:Y:S01]  /*d480*/  HADD2 R12, R12.H0_H0, R12.H1_H1 ;  /* 0x3000000c0c0c7230 */ /* 0x000fe20000000800 */
        /* <DEDUP_REMOVED lines=21> */
[----:B------:R-:W-:-:S03]  /*d5e0*/  PRMT R14, R27, 0x5410, R42 ;  /* 0x000054101b0e7816 */ /* 0x000fc6000000002a */
[----:B------:R-:W-:Y:S02]  /*d5f0*/  HADD2 R97, R97.H0_H0, R97.H1_H1 ;  /* 0x3000006161617230 */ /* 0x000fe40000000800 */
[----:B------:R-:W-:Y:S01]  /*d600*/  HADD2 R99, R99.H0_H0, R99.H1_H1 ;  /* 0x3000006363637230 */ /* 0x000fe20000000800 */
[----:B------:R-:W-:-:S04]  /*d610*/  HFMA2.MMA R101, R14, R19, R101 ;  /* 0x000000130e657235 */ /* 0x000fc80000000065 */
[----:B------:R-:W-:-:S06]  /*d620*/  PRMT R97, R97, 0x5410, R99 ;  /* 0x0000541061617816 */ /* 0x000fcc0000000063 */
[----:B------:R-:W-:Y:S01]  /*d630*/  HADD2 R101, R101.H0_H0, R101.H1_H1 ;  /* 0x3000006565657230 */ /* 0x000fe20000000800 */
[----:B------:R-:W-:-:S04]  /*d640*/  HFMA2.MMA R10, R97, R88, R10 ;  /* 0x00000058610a7235 */ /* 0x000fc8000000000a */
[----:B------:R-:W-:-:S05]  /*d650*/  PRMT R101, R101, 0x5410, R12 ;  /* 0x0000541065657816 */ /* 0x000fca000000000c */
[----:B------:R-:W-:-:S07]  /*d660*/  HFMA2 R9, R101, R87, R9 ;  /* 0x0000005765097231 */ /* 0x000fce0000000009 */
.L_x_1964:
        /* <DEDUP_REMOVED lines=75> */
.L_x_1965:
        /* <DEDUP_REMOVED lines=75> */
.L_x_1966:
        /* <DEDUP_REMOVED lines=14> */
[----:B------:R-:W-:-:S02]  /*e0b0*/  HFMA2 R12, R103, R12, RZ.H0_H0 ;  /* 0x0000000c670c7231 */ /* 0x000fc400000400ff */
        /* <DEDUP_REMOVED lines=12> */
[----:B------:R-:W-:Y:S02]  /*e180*/  HFMA2.MMA R99, R102, R14, R99 ;  /* 0x0000000e66637235 */ /* 0x000fe40000000063 */
        /* <DEDUP_REMOVED lines=11> */
[----:B-1----:R-:W-:Y:S01]  /*e240*/  HFMA2 R97, R14, R16, R97 ;  /* 0x000000100e617231 */ /* 0x002fe20000000061 */
        /* <DEDUP_REMOVED lines=37> */
.L_x_1967:
[----:B0-----:R-:W0:Y:S01]  /*e4a0*/  LDS.128 R12, [UR4+0x220] ;  /* 0x00022004ff0c7984 */ /* 0x001e220008000c00 */
[----:B------:R-:W-:Y:S01]  /*e4b0*/  PRMT R35, R60, 0x5410, R35 ;  /* 0x000054103c237816 */ /* 0x000fe20000000023 */
[----:B------:R-:W-:Y:S01]  /*e4c0*/  IMAD.WIDE.U32 R114, R89, 0x18, R116 ;  /* 0x0000001859727825 */ /* 0x000fe200078e0074 */
[----:B------:R-:W-:Y:S01]  /*e4d0*/  PRMT R82, R11, 0x5410, R82 ;  /* 0x000054100b527816 */ /* 0x000fe20000000052 */
[----:B------:R-:W1:Y:S01]  /*e4e0*/  LDS.128 R16, [UR4+0x230] ;  /* 0x00023004ff107984 */ /* 0x000e620008000c00 */
[----:B------:R-:W-:Y:S01]  /*e4f0*/  PRMT R11, R29, 0x5410, R44 ;  /* 0x000054101d0b7816 */ /* 0x000fe2000000002c */
[----:B------:R-:W-:Y:S01]  /*e500*/  UIADD3 UR4, UR4, 0x40, URZ ;  /* 0x0000004004047890 */ /* 0x000fe2000fffe03f */
        /* <DEDUP_REMOVED lines=17> */
[-C--:B0-----:R-:W-:Y:S01]  /*e620*/  HFMA2.MMA R35, R35, R12.reuse, RZ ;  /* 0x0000000c23237235 */ /* 0x081fe200000000ff */
        /* <DEDUP_REMOVED lines=8> */
[-C--:B------:R-:W-:Y:S01]  /*e6b0*/  HFMA2 R0, R47, R14.reuse, R0 ;  /* 0x0000000e2f007231 */ /* 0x080fe20000000000 */
[----:B------:R-:W-:Y:S01]  /*e6c0*/  HFMA2.MMA R11, R40, R13, R11 ;  /* 0x0000000d280b7235 */ /* 0x000fe2000000000b */
[----:B------:R-:W-:Y:S01]  /*e6d0*/  PRMT R37, R37, 0x5410, R72 ;  /* 0x0000541025257816 */ /* 0x000fe20000000048 */
[----:B------:R-:W-:Y:S01]  /*e6e0*/  HFMA2 R12, R67, R14, R12 ;  /* 0x0000000e430c7231 */ /* 0x000fe2000000000c */
[----:B------:R-:W-:Y:S01]  /*e6f0*/  PRMT R58, R58, 0x5410, R81 ;  /* 0x000054103a3a7816 */ /* 0x000fe20000000051 */
[-C--:B------:R-:W-:Y:S01]  /*e700*/  HFMA2 R0, R43, R15.reuse, R0 ;  /* 0x0000000f2b007231 */ /* 0x080fe20000000000 */
[----:B------:R-:W-:Y:S01]  /*e710*/  PRMT R59, R59, 0x5410, R66 ;  /* 0x000054103b3b7816 */ /* 0x000fe20000000042 */
[-C--:B------:R-:W-:Y:S01]  /*e720*/  HFMA2.MMA R27, R33, R14.reuse, R35 ;  /* 0x0000000e211b7235 */ /* 0x080fe20000000023 */
[----:B------:R-:W-:Y:S01]  /*e730*/  PRMT R73, R70, 0x5410, R73 ;  /* 0x0000541046497816 */ /* 0x000fe20000000049 */
[----:B------:R-:W-:Y:S01]  /*e740*/  HFMA2.MMA R11, R38, R14, R11 ;  /* 0x0000000e260b7235 */ /* 0x000fe2000000000b */
[----:B------:R-:W-:Y:S01]  /*e750*/  HFMA2 R12, R37, R15, R12 ;  /* 0x0000000f250c7231 */ /* 0x000fe2000000000c */
[----:B------:R-:W-:Y:S01]  /*e760*/  PRMT R84, R84, 0x5410, R51 ;  /* 0x0000541054547816 */ /* 0x000fe20000000033 */
[-C--:B-1----:R-:W-:Y:S01]  /*e770*/  HFMA2 R41, R59, R16.reuse, R0 ;  /* 0x000000103b297231 */ /* 0x082fe20000000000 */
[----:B------:R-:W-:Y:S01]  /*e780*/  PRMT R21, R80, 0x5410, R21 ;  /* 0x0000541050157816 */ /* 0x000fe20000000015 */
[----:B------:R-:W-:Y:S01]  /*e790*/  HFMA2 R12, R73, R16, R12 ;  /* 0x00000010490c7231 */ /* 0x000fe2000000000c */
[-C--:B------:R-:W-:Y:S01]  /*e7a0*/  HFMA2.MMA R27, R54, R15.reuse, R27 ;  /* 0x0000000f361b7235 */ /* 0x080fe2000000001b */
[----:B------:R-:W-:Y:S01]  /*e7b0*/  PRMT R71, R76, 0x5410, R71 ;  /* 0x000054104c477816 */ /* 0x000fe20000000047 */
[----:B------:R-:W-:Y:S01]  /*e7c0*/  HFMA2.MMA R11, R68, R15, R11 ;  /* 0x0000000f440b7235 */ /* 0x000fe2000000000b */
[-C--:B------:R-:W-:Y:S01]  /*e7d0*/  HFMA2 R41, R82, R17.reuse, R41 ;  /* 0x0000001152297231 */ /* 0x080fe20000000029 */
[----:B------:R-:W-:Y:S01]  /*e7e0*/  PRMT R23, R22, 0x5410, R23 ;  /* 0x0000541016177816 */ /* 0x000fe20000000017 */
[----:B------:R-:W-:Y:S01]  /*e7f0*/  HFMA2 R12, R21, R17, R12 ;  /* 0x00000011150c7231 */ /* 0x000fe2000000000c */
[----:B------:R-:W-:Y:S01]  /*e800*/  PRMT R26, R26, 0x5410, R25 ;  /* 0x000054101a1a7816 */ /* 0x000fe20000000019 */
[-C--:B------:R-:W-:Y:S01]  /*e810*/  HFMA2 R13, R71, R18.reuse, R41 ;  /* 0x00000012470d7231 */ /* 0x080fe20000000029 */
[-C--:B------:R-:W-:Y:S01]  /*e820*/  HFMA2.MMA R27, R55, R16.reuse, R27 ;  /* 0x00000010371b7235 */ /* 0x080fe2000000001b */
[----:B------:R-:W-:Y:S01]  /*e830*/  PRMT R83, R83, 0x5410, R50 ;  /* 0x0000541053537816 */ /* 0x000fe20000000032 */
[----:B------:R-:W-:Y:S01]  /*e840*/  HFMA2.MMA R11, R32, R16, R11 ;  /* 0x00000010200b7235 */ /* 0x000fe2000000000b */
[----:B------:R-:W-:Y:S01]  /*e850*/  HFMA2 R12, R23, R18, R12 ;  /* 0x00000012170c7231 */ /* 0x000fe2000000000c */
[----:B------:R-:W-:Y:S01]  /*e860*/  IADD3 R93, R93, 0x20, RZ ;  /* 0x000000205d5d7810 */ /* 0x000fe20007ffe0ff */
[-C--:B------:R-:W-:Y:S01]  /*e870*/  HFMA2 R13, R26, R19.reuse, R13 ;  /* 0x000000131a0d7231 */ /* 0x080fe2000000000d */
[----:B------:R-:W-:Y:S01]  /*e880*/  PRMT R20, R20, 0x5410, R2 ;  /* 0x0000541014147816 */ /* 0x000fe20000000002 */
[----:B------:R-:W-:Y:S01]  /*e890*/  HFMA2 R12, R83, R19, R12 ;  /* 0x00000013530c7231 */ /* 0x000fe2000000000c */
[-C--:B------:R-:W-:Y:S01]  /*e8a0*/  HFMA2.MMA R27, R36, R17.reuse, R27 ;  /* 0x00000011241b7235 */ /* 0x080fe2000000001b */
[C---:B------:R-:W-:Y:S01]  /*e8b0*/  ISETP.GE.AND P0, PT, R93.reuse, UR5, PT ;  /* 0x000000055d007c0c */ /* 0x040fe2000bf06270 */
[----:B------:R-:W-:Y:S01]  /*e8c0*/  HFMA2.MMA R11, R74, R17, R11 ;  /* 0x000000114a0b7235 */ /* 0x000fe2000000000b */
[----:B------:R-:W-:Y:S01]  /*e8d0*/  ISETP.LT.AND P1, PT, R93, R98, PT ;  /* 0x000000625d00720c */ /* 0x000fe20003f21270 */
[----:B------:R-:W-:Y:S01]  /*e8e0*/  HADD2 R21, R13.H0_H0, R13.H1_H1 ;  /* 0x3000000d0d157230 */ /* 0x000fe20000000800 */
[----:B------:R-:W-:Y:S01]  /*e8f0*/  PRMT R85, R85, 0x5410, R86 ;  /* 0x0000541055557816 */ /* 0x000fe20000000056 */
[----:B------:R-:W-:-:S02]  /*e900*/  HADD2 R12, R12.H0_H0, R12.H1_H1 ;  /* 0x3000000c0c0c7230 */ /* 0x000fc40000000800 */
[-C--:B------:R-:W-:Y:S02]  /*e910*/  HFMA2.MMA R42, R77, R18.reuse, R27 ;  /* 0x000000124d2a7235 */ /* 0x080fe4000000001b */
[----:B------:R-:W-:-:S06]  /*e920*/  HFMA2.MMA R11, R58, R18, R11 ;  /* 0x000000123a0b7235 */ /* 0x000fcc000000000b */
[-C--:B------:R-:W-:Y:S02]  /*e930*/  HFMA2.MMA R42, R84, R19.reuse, R42 ;  /* 0x00000013542a7235 */ /* 0x080fe4000000002a */
[----:B------:R-:W-:-:S08]  /*e940*/  HFMA2.MMA R11, R28, R19, R11 ;  /* 0x000000131c0b7235 */ /* 0x000fd0000000000b */
[----:B------:R-:W-:Y:S02]  /*e950*/  HADD2 R42, R42.H0_H0, R42.H1_H1 ;  /* 0x3000002a2a2a7230 */ /* 0x000fe40000000800 */
[----:B------:R-:W-:-:S03]  /*e960*/  HADD2 R11, R11.H0_H0, R11.H1_H1 ;  /* 0x3000000b0b0b7230 */ /* 0x000fc60000000800 */
[----:B------:R-:W-:Y:S02]  /*e970*/  PRMT R42, R42, 0x5410, R21 ;  /* 0x000054102a2a7816 */ /* 0x000fe40000000015 */
[----:B------:R-:W-:Y:S01]  /*e980*/  PRMT R0, R11, 0x5410, R12 ;  /* 0x000054100b007816 */ /* 0x000fe2000000000c */
[----:B------:R-:W-:-:S03]  /*e990*/  IMAD R11, R53, 0x18, RZ ;  /* 0x00000018350b7824 */ /* 0x000fc600078e02ff */
[----:B------:R-:W-:Y:S01]  /*e9a0*/  HFMA2.MMA R2, R42, R88, R20 ;  /* 0x000000582a027235 */ /* 0x000fe20000000014 */
[----:B------:R-:W-:Y:S01]  /*e9b0*/  HFMA2 R0, R0, R87, R85 ;  /* 0x0000005700007231 */ /* 0x000fe20000000055 */
[----:B------:R-:W-:Y:S01]  /*e9c0*/  IADD3 R115, R115, R11, RZ ;  /* 0x0000000b73737210 */ /* 0x000fe20007ffe0ff */
[----:B------:R-:W-:Y:S08]  /*e9d0*/  @!P0 BRA P1, `(.L_x_1968) ;  /* 0xffffffb000048947 */ /* 0x000ff0000083ffff */
.L_x_1959:
[----:B------:R-:W-:Y:S01]  /*e9e0*/  ISETP.GE.AND P0, PT, R93, R98, PT ;  /* 0x000000625d00720c */ /* 0x000fe20003f06270 */
[----:B------:R-:W-:-:S03]  /*e9f0*/  ULDC UR5, c[0x0][0x260] ;  /* 0x0000980000057ab9 */ /* 0x000fc60000000800 */
[----:B------:R-:W-:Y:S01]  /*ea00*/  ISETP.GE.OR P0, PT, R93, UR5, P0 ;  /* 0x000000055d007c0c */ /* 0x000fe20008706670 */
[----:B------:R-:W-:-:S12]  /*ea10*/  ULDC UR5, c[0x0][0x260] ;  /* 0x0000980000057ab9 */ /* 0x000fd80000000800 */
[----:B------:R-:W-:Y:S05]  /*ea20*/  @P0 BRA `(.L_x_1969) ;  /* 0x0000002800680947 */ /* 0x000fea0003800000 */
.L_x_1974:
        /* <DEDUP_REMOVED lines=10> */
[----:B-1----:R-:W-:-:S06]  /*ead0*/  @!P0 IMAD.WIDE R32, R11, 0x2, R32 ;  /* 0x000000020b208825 */ /* 0x002fcc00078e0220 */
[----:B------:R-:W5:Y:S01]  /*eae0*/  @!P0 LDG.E.U16.CONSTANT R32, desc[UR8][R32.64] ;  /* 0x0000000820208981 */ /* 0x000f62000c1e9500 */
[----:B------:R-:W-:-:S05]  /*eaf0*/  IMAD.WIDE R36, R89, 0x4, R34 ;  /* 0x0000000459247825 */ /* 0x000fca00078e0222 */
[----:B------:R-:W5:Y:S01]  /*eb00*/  LDG.E.128.CONSTANT R20, desc[UR8][R36.64] ;  /* 0x0000000824147981 */ /* 0x000f62000c1e9d00 */
        /* <DEDUP_REMOVED lines=9> */
[----:B------:R-:W-:-:S02]  /*eba0*/  SHF.R.U32.HI R35, RZ, 0xf, R18 ;  /* 0x0000000fff237819 */ /* 0x000fc40000011612 */
[----:B0-----:R-:W-:Y:S02]  /*ebb0*/  SHF.R.U32.HI R38, RZ, 0xf, R19 ;  /* 0x0000000fff267819 */ /* 0x001fe40000011613 */
[C---:B------:R-:W-:Y:S02]  /*ebc0*/  LOP3.LUT R36, R16.reuse, 0x1f001f, RZ, 0xc0, !PT ;  /* 0x001f001f10247812 */ /* 0x040fe400078ec0ff */
[----:B------:R-:W-:Y:S02]  /*ebd0*/  LOP3.LUT R64, R16, 0x3e003e0, RZ, 0xc0, !PT ;  /* 0x03e003e010407812 */ /* 0x000fe400078ec0ff */
[C---:B------:R-:W-:Y:S02]  /*ebe0*/  LOP3.LUT R50, R18.reuse, 0x1f001f, RZ, 0xc0, !PT ;  /* 0x001f001f12327812 */ /* 0x040fe400078ec0ff */
[----:B------:R-:W-:Y:S02]  /*ebf0*/  SHF.R.U32.HI R54, RZ, 0xa, R18 ;  /* 0x0000000aff367819 */ /* 0x000fe40000011612 */
[----:B------:R-:W-:-:S02]  /*ec00*/  LOP3.LUT R60, R18, 0x3e003e0, RZ, 0xc0, !PT ;  /* 0x03e003e0123c7812 */ /* 0x000fc400078ec0ff */
[----:B---3--:R-:W-:-:S04]  /*ec10*/  @!P0 PRMT R87, R41, 0x7610, R87 ;  /* 0x0000761029578816 */ /* 0x008fc80000000057 */
[----:B------:R-:W-:Y:S02]  /*ec20*/  @!P0 PRMT R87, R87, 0x7610, R41 ;  /* 0x0000761057578816 */ /* 0x000fe40000000029 */
[----:B------:R-:W-:Y:S02]  /*ec30*/  SHF.R.U32.HI R41, RZ, 0xa, R16 ;  /* 0x0000000aff297819 */ /* 0x000fe40000011610 */
[----:B----4-:R-:W-:Y:S02]  /*ec40*/  LOP3.LUT R39, R28, 0x1f001f, RZ, 0xc0, !PT ;  /* 0x001f001f1c277812 */ /* 0x010fe400078ec0ff */
[--C-:B------:R-:W-:Y:S02]  /*ec50*/  SHF.R.U32.HI R37, RZ, 0xa, R28.reuse ;  /* 0x0000000aff257819 */ /* 0x100fe4000001161c */
[----:B------:R-:W-:Y:S02]  /*ec60*/  SHF.R.U32.HI R33, RZ, 0xe, R28 ;  /* 0x0000000eff217819 */ /* 0x000fe4000001161c */
[----:B------:R-:W-:-:S02]  /*ec70*/  LOP3.LUT R49, R29, 0x1f001f, RZ, 0xc0, !PT ;  /* 0x001f001f1d317812 */ /* 0x000fc400078ec0ff */
[----:B-----5:R-:W-:Y:S02]  /*ec80*/  @!P0 IADD3 R90, R32, R93, RZ ;  /* 0x0000005d205a8210 */ /* 0x020fe40007ffe0ff */
[----:B------:R-:W-:Y:S02]  /*ec90*/  SHF.R.U32.HI R32, RZ, 0xf, R16 ;  /* 0x0000000fff207819 */ /* 0x000fe40000011610 */
[----:B------:R-:W-:Y:S02]  /*eca0*/  LOP3.LUT R16, R28, 0x3e003e0, RZ, 0xc0, !PT ;  /* 0x03e003e01c107812 */ /* 0x000fe400078ec0ff */
[--C-:B------:R-:W-:Y:S02]  /*ecb0*/  SHF.R.U32.HI R46, RZ, 0xa, R29.reuse ;  /* 0x0000000aff2e7819 */ /* 0x100fe4000001161d */
[----:B------:R-:W-:Y:S02]  /*ecc0*/  LOP3.LUT R18, R29, 0x3e003e0, RZ, 0xc0, !PT ;  /* 0x03e003e01d127812 */ /* 0x000fe400078ec0ff */
[----:B------:R-:W-:-:S02]  /*ecd0*/  SHF.R.U32.HI R29, RZ, 0xe, R29 ;  /* 0x0000000eff1d7819 */ /* 0x000fc4000001161d */
[----:B------:R-:W-:Y:S02]  /*ece0*/  SHF.R.U32.HI R28, RZ, 0xe, R30 ;  /* 0x0000000eff1c7819 */ /* 0x000fe4000001161e */
[----:B------:R-:W-:Y:S02]  /*ecf0*/  LOP3.LUT R32, R32, 0x10001, RZ, 0xc0, !PT ;  /* 0x0001000120207812 */ /* 0x000fe400078ec0ff */
[----:B------:R-:W-:Y:S02]  /*ed00*/  LOP3.LUT R34, R34, 0x10001, RZ, 0xc0, !PT ;  /* 0x0001000122227812 */ /* 0x000fe400078ec0ff */
[----:B------:R-:W-:Y:S02]  /*ed10*/  LOP3.LUT R35, R35, 0x10001, RZ, 0xc0, !PT ;  /* 0x0001000123237812 */ /* 0x000fe400078ec0ff */
[----:B------:R-:W-:Y:S02]  /*ed20*/  SHF.R.U32.HI R43, RZ, 0xe, R31 ;  /* 0x0000000eff2b7819 */ /* 0x000fe4000001161f */
[----:B------:R-:W-:-:S02]  /*ed30*/  LOP3.LUT R38, R38, 0x10001, RZ, 0xc0, !PT ;  /* 0x0001000126267812 */ /* 0x000fc400078ec0ff */
[C---:B------:R-:W-:Y:S02]  /*ed40*/  LOP3.LUT R47, R17.reuse, 0x1f001f, RZ, 0xc0, !PT ;  /* 0x001f001f112f7812 */ /* 0x040fe400078ec0ff */
[----:B------:R-:W-:Y:S02]  /*ed50*/  SHF.R.U32.HI R45, RZ, 0xa, R17 ;  /* 0x0000000aff2d7819 */ /* 0x000fe40000011611 */
[----:B------:R-:W-:Y:S02]  /*ed60*/  LOP3.LUT R68, R17, 0x3e003e0, RZ, 0xc0, !PT ;  /* 0x03e003e011447812 */ /* 0x000fe400078ec0ff */
[C---:B------:R-:W-:Y:S02]  /*ed70*/  LOP3.LUT R65, R19.reuse, 0x1f001f, RZ, 0xc0, !PT ;  /* 0x001f001f13417812 */ /* 0x040fe400078ec0ff */
        /* <DEDUP_REMOVED lines=8> */
[----:B------:R-:W-:Y:S02]  /*ee00*/  LOP3.LUT R33, R32, 0x20002, R33, 0xf8, !PT ;  /* 0x0002000220217812 */ /* 0x000fe400078ef821 */
[----:B------:R-:W-:Y:S02]  /*ee10*/  LOP3.LUT R30, R34, 0x20002, R29, 0xf8, !PT ;  /* 0x00020002221e7812 */ /* 0x000fe400078ef81d */
[----:B------:R-:W-:Y:S02]  /*ee20*/  LOP3.LUT R31, R35, 0x20002, R28, 0xf8, !PT ;  /* 0x00020002231f7812 */ /* 0x000fe400078ef81c */
[----:B------:R-:W-:Y:S02]  /*ee30*/  LOP3.LUT R53, R38, 0x20002, R43, 0xf8, !PT ;  /* 0x0002000226357812 */ /* 0x000fe400078ef82b */
[----:B------:R-:W-:Y:S02]  /*ee40*/  LOP3.LUT R34, R20, 0x1f001f, RZ, 0xc0, !PT ;  /* 0x001f001f14227812 */ /* 0x000fe400078ec0ff */
[----:B------:R-:W-:-:S02]  /*ee50*/  SHF.R.U32.HI R35, RZ, 0xa, R20 ;  /* 0x0000000aff237819 */ /* 0x000fc40000011614 */
[----:B------:R-:W-:Y:S02]  /*ee60*/  LOP3.LUT R70, R20, 0x3e003e0, RZ, 0xc0, !PT ;  /* 0x03e003e014467812 */ /* 0x000fe400078ec0ff */
[----:B------:R-:W-:Y:S02]  /*ee70*/  SHF.R.U32.HI R28, RZ, 0xd, R20 ;  /* 0x0000000dff1c7819 */ /* 0x000fe40000011614 */
[----:B------:R-:W-:Y:S02]  /*ee80*/  SHF.R.U32.HI R32, RZ, 0xd, R23 ;  /* 0x0000000dff207819 */ /* 0x000fe40000011617 */
[----:B------:R-:W-:Y:S02]  /*ee90*/  @!P0 PRMT R88, R40, 0x7610, R88 ;  /* 0x0000761028588816 */ /* 0x000fe40000000058 */
[----:B------:R-:W-:Y:S02]  /*eea0*/  LOP3.LUT R55, R22, 0x1f001f, RZ, 0xc0, !PT ;  /* 0x001f001f16377812 */ /* 0x000fe400078ec0ff */
[----:B------:R-:W-:-:S02]  /*eeb0*/  SHF.R.U32.HI R52, RZ, 0xa, R22 ;  /* 0x0000000aff347819 */ /* 0x000fc40000011616 */
[----:B------:R-:W-:Y:S02]  /*eec0*/  LOP3.LUT R20, R22, 0x3e003e0, RZ, 0xc0, !PT ;  /* 0x03e003e016147812 */ /* 0x000fe400078ec0ff */
[----:B------:R-:W-:Y:S02]  /*eed0*/  SHF.R.U32.HI R22, RZ, 0xd, R22 ;  /* 0x0000000dff167819 */ /* 0x000fe40000011616 */
[--C-:B------:R-:W-:Y:S02]  /*eee0*/  SHF.R.U32.HI R29, RZ, 0xd, R21.reuse ;  /* 0x0000000dff1d7819 */ /* 0x100fe40000011615 */
[C---:B------:R-:W-:Y:S02]  /*eef0*/  LOP3.LUT R42, R21.reuse, 0x1f001f, RZ, 0xc0, !PT ;  /* 0x001f001f152a7812 */ /* 0x040fe400078ec0ff */
[----:B------:R-:W-:Y:S02]  /*ef00*/  SHF.R.U32.HI R43, RZ, 0xa, R21 ;  /* 0x0000000aff2b7819 */ /* 0x000fe40000011615 */
[----:B------:R-:W-:-:S02]  /*ef10*/  LOP3.LUT R71, R21, 0x3e003e0, RZ, 0xc0, !PT ;  /* 0x03e003e015477812 */ /* 0x000fc400078ec0ff */
[----:B------:R-:W-:Y:S02]  /*ef20*/  LOP3.LUT R32, R53, 0x40004, R32, 0xf8, !PT ;  /* 0x0004000435207812 */ /* 0x000fe400078ef820 */
[----:B------:R-:W-:Y:S02]  /*ef30*/  @!P0 PRMT R88, R88, 0x7610, R40 ;  /* 0x0000761058588816 */ /* 0x000fe40000000028 */
[C---:B------:R-:W-:Y:S02]  /*ef40*/  LOP3.LUT R62, R23.reuse, 0x1f001f, RZ, 0xc0, !PT ;  /* 0x001f001f173e7812 */ /* 0x040fe400078ec0ff */
[----:B------:R-:W-:Y:S02]  /*ef50*/  SHF.R.U32.HI R59, RZ, 0xa, R23 ;  /* 0x0000000aff3b7819 */ /* 0x000fe40000011617 */
[----:B------:R-:W-:Y:S02]  /*ef60*/  LOP3.LUT R21, R23, 0x3e003e0, RZ, 0xc0, !PT ;  /* 0x03e003e017157812 */ /* 0x000fe400078ec0ff */
[----:B------:R-:W-:-:S02]  /*ef70*/  LOP3.LUT R53, R26, 0x1f001f, RZ, 0xc0, !PT ;  /* 0x001f001f1a357812 */ /* 0x000fc400078ec0ff */
[----:B------:R-:W-:Y:S02]  /*ef80*/  SHF.R.U32.HI R56, RZ, 0xa, R26 ;  /* 0x0000000aff387819 */ /* 0x000fe4000001161a */
[----:B------:R-:W-:Y:S02]  /*ef90*/  LOP3.LUT R75, R26, 0x3e003e0, RZ, 0xc0, !PT ;  /* 0x03e003e01a4b7812 */ /* 0x000fe400078ec0ff */
[----:B------:R-:W-:Y:S02]  /*efa0*/  LOP3.LUT R23, R31, 0x40004, R22, 0xf8, !PT ;  /* 0x000400041f177812 */ /* 0x000fe400078ef816 */
[C---:B------:R-:W-:Y:S02]  /*efb0*/  LOP3.LUT R38, R24.reuse, 0x1f001f, RZ, 0xc0, !PT ;  /* 0x001f001f18267812 */ /* 0x040fe400078ec0ff */
[----:B------:R-:W-:Y:S02]  /*efc0*/  SHF.R.U32.HI R40, RZ, 0xa, R24 ;  /* 0x0000000aff287819 */ /* 0x000fe40000011618 */
[----:B------:R-:W-:-:S02]  /*efd0*/  LOP3.LUT R73, R24, 0x3e003e0, RZ, 0xc0, !PT ;  /* 0x03e003e018497812 */ /* 0x000fc400078ec0ff */
[C---:B------:R-:W-:Y:S02]  /*efe0*/  LOP3.LUT R44, R25.reuse, 0x1f001f, RZ, 0xc0, !PT ;  /* 0x001f001f192c7812 */ /* 0x040fe400078ec0ff */
[----:B------:R-:W-:Y:S02]  /*eff0*/  SHF.R.U32.HI R48, RZ, 0xa, R25 ;  /* 0x0000000aff307819 */ /* 0x000fe40000011619 */
[----:B------:R-:W-:Y:S02]  /*f000*/  LOP3.LUT R78, R25, 0x3e003e0, RZ, 0xc0, !PT ;  /* 0x03e003e0194e7812 */ /* 0x000fe400078ec0ff */
[----:B------:R-:W-:Y:S02]  /*f010*/  SHF.R.U32.HI R26, RZ, 0xc, R26 ;  /* 0x0000000cff1a7819 */ /* 0x000fe4000001161a */
[----:B------:R-:W-:Y:S02]  /*f020*/  LOP3.LUT R33, R33, 0x40004, R28, 0xf8, !PT ;  /* 0x0004000421217812 */ /* 0x000fe400078ef81c */
[----:B------:R-:W-:-:S02]  /*f030*/  LOP3.LUT R30, R30, 0x40004, R29, 0xf8, !PT ;  /* 0x000400041e1e7812 */ /* 0x000fc400078ef81d */
[----:B------:R-:W-:Y:S02]  /*f040*/  SHF.R.U32.HI R24, RZ, 0xc, R24 ;  /* 0x0000000cff187819 */ /* 0x000fe40000011618 */
[----:B------:R-:W-:Y:S02]  /*f050*/  SHF.R.U32.HI R25, RZ, 0xc, R25 ;  /* 0x0000000cff197819 */ /* 0x000fe40000011619 */
[C---:B------:R-:W-:Y:S02]  /*f060*/  LOP3.LUT R61, R27.reuse, 0x1f001f, RZ, 0xc0, !PT ;  /* 0x001f001f1b3d7812 */ /* 0x040fe400078ec0ff */
[--C-:B------:R-:W-:Y:S02]  /*f070*/  SHF.R.U32.HI R66, RZ, 0xa, R27.reuse ;  /* 0x0000000aff427819 */ /* 0x100fe4000001161b */
[----:B------:R-:W-:Y:S02]  /*f080*/  LOP3.LUT R76, R27, 0x3e003e0, RZ, 0xc0, !PT ;  /* 0x03e003e01b4c7812 */ /* 0x000fe400078ec0ff */
[----:B------:R-:W-:-:S02]  /*f090*/  SHF.R.U32.HI R27, RZ, 0xc, R27 ;  /* 0x0000000cff1b7819 */ /* 0x000fc4000001161b */
[----:B------:R-:W-:Y:S02]  /*f0a0*/  LOP3.LUT R77, R23, 0x80008, R26, 0xf8, !PT ;  /* 0x00080008174d7812 */ /* 0x000fe400078ef81a */
[----:B------:R-:W-:Y:S02]  /*f0b0*/  LOP3.LUT R29, R33, 0x80008, R24, 0xf8, !PT ;  /* 0x00080008211d7812 */ /* 0x000fe400078ef818 */
[----:B------:R-:W-:Y:S02]  /*f0c0*/  LOP3.LUT R31, R30, 0x80008, R25, 0xf8, !PT ;  /* 0x000800081e1f7812 */ /* 0x000fe400078ef819 */
[C---:B------:R-:W-:Y:S02]  /*f0d0*/  LOP3.LUT R22, R12.reuse, 0x1f001f, RZ, 0xc0, !PT ;  /* 0x001f001f0c167812 */ /* 0x040fe400078ec0ff */
[----:B------:R-:W-:Y:S02]  /*f0e0*/  SHF.R.U32.HI R23, RZ, 0xa, R12 ;  /* 0x0000000aff177819 */ /* 0x000fe4000001160c */
[----:B------:R-:W-:-:S02]  /*f0f0*/  LOP3.LUT R79, R12, 0x3e003e0, RZ, 0xc0, !PT ;  /* 0x03e003e00c4f7812 */ /* 0x000fc400078ec0ff */
[----:B------:R-:W-:Y:S02]  /*f100*/  SHF.R.U32.HI R28, RZ, 0xb, R12 ;  /* 0x0000000bff1c7819 */ /* 0x000fe4000001160c */
        /* <DEDUP_REMOVED lines=9> */
[C---:B------:R-:W-:Y:S02]  /*f1a0*/  LOP3.LUT R14, R15.reuse, 0x3e003e0, RZ, 0xc0, !PT ;  /* 0x03e003e00f0e7812 */ /* 0x040fe400078ec0ff */
[----:B------:R-:W-:-:S02]  /*f1b0*/  LOP3.LUT R32, R15, 0x1f001f, RZ, 0xc0, !PT ;  /* 0x001f001f0f207812 */ /* 0x000fc400078ec0ff */
[--C-:B------:R-:W-:Y:S02]  /*f1c0*/  SHF.R.U32.HI R33, RZ, 0xa, R15.reuse ;  /* 0x0000000aff217819 */ /* 0x100fe4000001160f */
[----:B------:R-:W-:Y:S02]  /*f1d0*/  SHF.R.U32.HI R15, RZ, 0xb, R15 ;  /* 0x0000000bff0f7819 */ /* 0x000fe4000001160f */
[----:B------:R-:W-:Y:S02]  /*f1e0*/  LOP3.LUT R28, R29, 0x100010, R28, 0xf8, !PT ;  /* 0x001000101d1c7812 */ /* 0x000fe400078ef81c */
[----:B------:R-:W-:Y:S02]  /*f1f0*/  LOP3.LUT R29, R31, 0x100010, R30, 0xf8, !PT ;  /* 0x001000101f1d7812 */ /* 0x000fe400078ef81e */
[----:B------:R-:W-:Y:S02]  /*f200*/  LOP3.LUT R68, R68, 0x64006400, RZ, 0xfc, !PT ;  /* 0x6400640044447812 */ /* 0x000fe400078efcff */
[----:B------:R-:W-:-:S02]  /*f210*/  LOP3.LUT R64, R64, 0x64006400, RZ, 0xfc, !PT ;  /* 0x6400640040407812 */ /* 0x000fc400078efcff */
[----:B------:R-:W-:Y:S02]  /*f220*/  LOP3.LUT R60, R60, 0x64006400, RZ, 0xfc, !PT ;  /* 0x640064003c3c7812 */ /* 0x000fe400078efcff */
[----:B------:R-:W-:Y:S02]  /*f230*/  LOP3.LUT R31, R80, 0x100010, R15, 0xf8, !PT ;  /* 0x00100010501f7812 */ /* 0x000fe400078ef80f */
[----:B------:R-:W-:Y:S02]  /*f240*/  LOP3.LUT R16, R16, 0x64006400, RZ, 0xfc, !PT ;  /* 0x6400640010107812 */ /* 0x000fe400078efcff */
[----:B------:R-:W-:Y:S02]  /*f250*/  LOP3.LUT R18, R18, 0x64006400, RZ, 0xfc, !PT ;  /* 0x6400640012127812 */ /* 0x000fe400078efcff */
[----:B------:R-:W-:Y:S02]  /*f260*/  LOP3.LUT R70, R70, 0x64006400, RZ, 0xfc, !PT ;  /* 0x6400640046467812 */ /* 0x000fe400078efcff */
[----:B------:R-:W-:Y:S01]  /*f270*/  LOP3.LUT R80, R71, 0x64006400, RZ, 0xfc, !PT ;  /* 0x6400640047507812 */ /* 0x000fe200078efcff */
[-C--:B------:R-:W-:Y:S01]  /*f280*/  HFMA2 R81, R68, R11.reuse.H0_H0, -48, -48 ;  /* 0xd200d20044517431 */ /* 0x080fe2000004000b */
[----:B------:R-:W-:Y:S01]  /*f290*/  LOP3.LUT R30, R77, 0x100010, R72, 0xf8, !PT ;  /* 0x001000104d1e7812 */ /* 0x000fe200078ef848 */
        /* <DEDUP_REMOVED lines=28> */
[-C--:B------:R-:W-:Y:S01]  /*f460*/  HFMA2 R74, R74, R11.reuse.H0_H0, -48, -48 ;  /* 0xd200d2004a4a7431 */ /* 0x080fe2000004000b */
[----:B------:R-:W-:Y:S01]  /*f470*/  LOP3.LUT R58, R58, 0x64006400, RZ, 0xfc, !PT ;  /* 0x640064003a3a7812 */ /* 0x000fe200078efcff */
[-C--:B------:R-:W-:Y:S01]  /*f480*/  HFMA2 R64, R64, R11.reuse.H0_H0, -48, -48 ;  /* 0xd200d20040407431 */ /* 0x080fe2000004000b */
[----:B------:R-:W-:Y:S01]  /*f490*/  ISETP.NE.AND P0, PT, R95, RZ, PT ;  /* 0x000000ff5f00720c */ /* 0x000fe20003f05270 */
        /* <DEDUP_REMOVED lines=8> */
[----:B------:R-:W-:-:S02]  /*f520*/  HFMA2 R17, R78, R11.H0_H0, -48, -48 ;  /* 0xd200d2004e117431 */ /* 0x000fc4000004000b */
[-C--:B------:R-:W-:Y:S02]  /*f530*/  HFMA2 R16, R16, R11.reuse.H0_H0, -48, -48 ;  /* 0xd200d20010107431 */ /* 0x080fe4000004000b */
[-C--:B------:R-:W-:Y:S02]  /*f540*/  HFMA2 R15, R84, R11.reuse.H0_H0, -48, -48 ;  /* 0xd200d200540f7431 */ /* 0x080fe4000004000b */
[-C--:B------:R-:W-:Y:S02]  /*f550*/  HFMA2 R14, R70, R11.reuse.H0_H0, -48, -48 ;  /* 0xd200d200460e7431 */ /* 0x080fe4000004000b */
[-C--:B------:R-:W-:Y:S02]  /*f560*/  HFMA2 R12, R76, R11.reuse.H0_H0, -48, -48 ;  /* 0xd200d2004c0c7431 */ /* 0x080fe4000004000b */
[----:B------:R-:W-:Y:S01]  /*f570*/  HADD2 R83, R39, -1040, -1040 ;  /* 0xe410e41027537430 */ /* 0x000fe20000000000 */
        /* <DEDUP_REMOVED lines=172> */
.L_x_1970:
        /* <DEDUP_REMOVED lines=77> */
.L_x_1971:
        /* <DEDUP_REMOVED lines=77> */
.L_x_1972:
        /* <DEDUP_REMOVED lines=77> */
.L_x_1973:
[----:B------:R-:W0:Y:S01]  /*10eb0*/  LDS.128 R36, [UR4+0x200] ;  /* 0x00020004ff247984 */ /* 0x000e220008000c00 */
[----:B------:R-:W-:Y:S01]  /*10ec0*/  IADD3 R93, R93, 0x20, RZ ;  /* 0x000000205d5d7810 */ /* 0x000fe20007ffe0ff */
[----:B------:R-:W-:Y:S02]  /*10ed0*/  IMAD.WIDE R114, R89, 0x4, R102 ;  /* 0x0000000459727825 */ /* 0x000fe400078e0266 */
[----:B------:R-:W1:Y:S01]  /*10ee0*/  LDS.128 R28, [UR4+0x210] ;  /* 0x00021004ff1c7984 */ /* 0x000e620008000c00 */
        /* <DEDUP_REMOVED lines=35> */
[----:B------:R-:W-:Y:S01]  /*11120*/  HFMA2.MMA R74, R20, R31, R74 ;  /* 0x0000001f144a7235 */ /* 0x000fe2000000004a */
[----:B------:R-:W-:-:S04]  /*11130*/  UIADD3 UR4, UR4, 0x40, URZ ;  /* 0x0000004004047890 */ /* 0x000fc8000fffe03f */
        /* <DEDUP_REMOVED lines=41> */
.L_x_1969:
[----:B------:R-:W-:Y:S01]  /*113d0*/  ISETP.GE.AND P0, PT, R93, R98, PT ;  /* 0x000000625d00720c */ /* 0x000fe20003f06270 */
[----:B------:R-:W-:-:S03]  /*113e0*/  ULDC UR5, c[0x0][0x264] ;  /* 0x0000990000057ab9 */ /* 0x000fc60000000800 */
[----:B------:R-:W-:-:S13]  /*113f0*/  ISETP.GE.OR P0, PT, R93, UR5, P0 ;  /* 0x000000055d007c0c */ /* 0x000fda0008706670 */
[----:B------:R-:W-:Y:S05]  /*11400*/  @P0 BRA `(.L_x_1975) ;  /* 0x0000007c00440947 */ /* 0x000fea0003800000 */
[----:B------:R-:W-:Y:S01]  /*11410*/  UMOV UR5, UR4 ;  /* 0x0000000400057c82 */ /* 0x000fe20008000000 */
[----:B------:R-:W-:-:S05]  /*11420*/  ULDC UR6, c[0x0][0x264] ;  /* 0x0000990000067ab9 */ /* 0x000fca0000000800 */
.L_x_1992:
[----:B------:R-:W-:Y:S01]  /*11430*/  ISETP.NE.AND P0, PT, R93, R90, PT ;  /* 0x0000005a5d00720c */ /* 0x000fe20003f05270 */
[----:B------:R-:W2:Y:S01]  /*11440*/  LDG.E.128.CONSTANT R12, desc[UR8][R114.64] ;  /* 0x00000008720c7981 */ /* 0x000ea2000c1e9d00 */
[----:B------:R-:W0:Y:S03]  /*11450*/  LDC R89, c[0x0][0x23c] ;  /* 0x00008f00ff597b82 */ /* 0x000e260000000800 */
[----:B------:R-:W1:Y:S08]  /*11460*/  LDS.64 R36, [UR5+0x200] ;  /* 0x00020005ff247984 */ /* 0x000e700008000a00 */
[----:B------:R-:W-:Y:S01]  /*11470*/  @!P0 IADD3 R91, R91, 0x1, RZ ;  /* 0x000000015b5b8810 */ /* 0x000fe20007ffe0ff */
[----:B------:R-:W3:Y:S01]  /*11480*/  @!P0 LDC.64 R28, c[0x0][0x248] ;  /* 0x00009200ff1c8b82 */ /* 0x000ee20000000a00 */
[----:B------:R-:W-:-:S02]  /*11490*/  @!P0 LEA R11, R93, 0x1, 0x1 ;  /* 0x000000015d0b8811 */ /* 0x000fc400078e08ff */
[----:B------:R-:W-:-:S06]  /*114a0*/  @!P0 LEA R32, R91, R100, 0x3 ;  /* 0x000000645b208211 */ /* 0x000fcc00078e18ff */
[----:B------:R-:W4:Y:S01]  /*114b0*/  @!P0 LDL.64 R32, [R32] ;  /* 0x0000000020208983 */ /* 0x000f220000100a00 */
[----:B---3--:R-:W-:-:S06]  /*114c0*/  @!P0 IMAD.WIDE R28, R11, 0x2, R28 ;  /* 0x000000020b1c8825 */ /* 0x008fcc00078e021c */
[----:B------:R-:W3:Y:S01]  /*114d0*/  @!P0 LDG.E.U16.CONSTANT R28, desc[UR8][R28.64] ;  /* 0x000000081c1c8981 */ /* 0x000ee2000c1e9500 */
[----:B0-----:R-:W-:-:S05]  /*114e0*/  IMAD.WIDE R30, R89, 0x4, R114 ;  /* 0x00000004591e7825 */ /* 0x001fca00078e0272 */
[----:B------:R-:W3:Y:S01]  /*114f0*/  LDG.E.128.CONSTANT R24, desc[UR8][R30.64] ;  /* 0x000000081e187981 */ /* 0x000ee2000c1e9d00 */
[----:B------:R-:W-:-:S05]  /*11500*/  IMAD.WIDE R22, R89, 0x4, R30 ;  /* 0x0000000459167825 */ /* 0x000fca00078e021e */
[----:B------:R0:W3:Y:S01]  /*11510*/  LDG.E.128.CONSTANT R16, desc[UR8][R22.64] ;  /* 0x0000000816107981 */ /* 0x0000e2000c1e9d00 */
[--C-:B-1----:R-:W-:Y:S01]  /*11520*/  HADD2.F32 R38, -RZ, R36.reuse.H0_H0 ;  /* 0x20000024ff267230 */ /* 0x102fe20000004100 */
[----:B------:R-:W-:Y:S01]  /*11530*/  HFMA2.MMA R20, -RZ, RZ, 0, 0.0625 ;  /* 0x00002c00ff147435 */ /* 0x000fe200000001ff */
[----:B------:R-:W-:Y:S02]  /*11540*/  HADD2.F32 R36, -RZ, R36.H1_H1 ;  /* 0x30000024ff247230 */ /* 0x000fe40000004100 */
[--C-:B------:R-:W-:Y:S02]  /*11550*/  HADD2.F32 R39, -RZ, R37.reuse.H0_H0 ;  /* 0x20000025ff277230 */ /* 0x100fe40000004100 */
[----:B------:R-:W-:Y:S02]  /*11560*/  HADD2.F32 R37, -RZ, R37.H1_H1 ;  /* 0x30000025ff257230 */ /* 0x000fe40000004100 */
[----:B0-----:R-:W-:Y:S01]  /*11570*/  IMAD.WIDE R22, R89, 0x4, R22 ;  /* 0x0000000459167825 */ /* 0x001fe200078e0216 */
[----:B--2---:R-:W-:-:S02]  /*11580*/  LOP3.LUT R11, R12, 0xf000f, RZ, 0xc0, !PT ;  /* 0x000f000f0c0b7812 */ /* 0x004fc400078ec0ff */
[----:B------:R-:W-:Y:S02]  /*11590*/  SHF.R.U32.HI R30, RZ, 0x8, R12 ;  /* 0x00000008ff1e7819 */ /* 0x000fe4000001160c */
[----:B------:R-:W-:Y:S02]  /*115a0*/  SHF.R.U32.HI R31, RZ, 0x8, R13 ;  /* 0x00000008ff1f7819 */ /* 0x000fe4000001160d */
[----:B------:R-:W-:Y:S02]  /*115b0*/  LOP3.LUT R34, R14, 0xf000f0, RZ, 0xc0, !PT ;  /* 0x00f000f00e227812 */ /* 0x000fe400078ec0ff */
[----:B------:R-:W-:Y:S02]  /*115c0*/  SHF.R.U32.HI R21, RZ, 0x8, R14 ;  /* 0x00000008ff157819 */ /* 0x000fe4000001160e */
[----:B------:R-:W-:Y:S02]  /*115d0*/  LOP3.LUT R11, R11, 0x64006400, RZ, 0xfc, !PT ;  /* 0x640064000b0b7812 */ /* 0x000fe400078efcff */
[----:B----4-:R-:W-:-:S02]  /*115e0*/  @!P0 PRMT R88, R32, 0x7610, R88 ;  /* 0x0000761020588816 */ /* 0x010fc40000000058 */
[----:B------:R-:W-:Y:S02]  /*115f0*/  @!P0 PRMT R87, R33, 0x7610, R87 ;  /* 0x0000761021578816 */ /* 0x000fe40000000057 */
[----:B------:R-:W-:Y:S02]  /*11600*/  @!P0 PRMT R88, R88, 0x7610, R32 ;  /* 0x0000761058588816 */ /* 0x000fe40000000020 */
[----:B------:R-:W-:Y:S02]  /*11610*/  @!P0 PRMT R87, R87, 0x7610, R33 ;  /* 0x0000761057578816 */ /* 0x000fe40000000021 */
[----:B------:R-:W-:Y:S02]  /*11620*/  LOP3.LUT R32, R12, 0xf000f0, RZ, 0xc0, !PT ;  /* 0x00f000f00c207812 */ /* 0x000fe400078ec0ff */
[C---:B------:R-:W-:Y:S02]  /*11630*/  LOP3.LUT R12, R13.reuse, 0xf000f, RZ, 0xc0, !PT ;  /* 0x000f000f0d0c7812 */ /* 0x040fe400078ec0ff */
[----:B------:R-:W-:-:S02]  /*11640*/  LOP3.LUT R33, R13, 0xf000f0, RZ, 0xc0, !PT ;  /* 0x00f000f00d217812 */ /* 0x000fc400078ec0ff */
[----:B------:R-:W-:Y:S02]  /*11650*/  LOP3.LUT R13, R14, 0xf000f, RZ, 0xc0, !PT ;  /* 0x000f000f0e0d7812 */ /* 0x000fe400078ec0ff */
[----:B------:R-:W-:Y:S02]  /*11660*/  LOP3.LUT R14, R15, 0xf000f, RZ, 0xc0, !PT ;  /* 0x000f000f0f0e7812 */ /* 0x000fe400078ec0ff */
[----:B------:R-:W-:Y:S02]  /*11670*/  LOP3.LUT R12, R12, 0x64006400, RZ, 0xfc, !PT ;  /* 0x640064000c0c7812 */ /* 0x000fe400078efcff */
[----:B------:R-:W-:Y:S02]  /*11680*/  LOP3.LUT R13, R13, 0x64006400, RZ, 0xfc, !PT ;  /* 0x640064000d0d7812 */ /* 0x000fe400078efcff */
[----:B------:R-:W-:Y:S01]  /*11690*/  LOP3.LUT R14, R14, 0x64006400, RZ, 0xfc, !PT ;  /* 0x640064000e0e7812 */ /* 0x000fe200078efcff */
[----:B------:R-:W-:Y:S02]  /*116a0*/  HADD2 R70, R11, -1032, -1032 ;  /* 0xe408e4080b467430 */ /* 0x000fe40000000000 */
[----:B------:R-:W-:-:S02]  /*116b0*/  HADD2 R71, R12, -1032, -1032 ;  /* 0xe408e4080c477430 */ /* 0x000fc40000000000 */
[----:B------:R-:W-:Y:S02]  /*116c0*/  HADD2 R72, R13, -1032, -1032 ;  /* 0xe408e4080d487430 */ /* 0x000fe40000000000 */
[----:B------:R-:W-:Y:S02]  /*116d0*/  HADD2 R73, R14, -1032, -1032 ;  /* 0xe408e4080e497430 */ /* 0x000fe40000000000 */
[----:B------:R-:W-:Y:S02]  /*116e0*/  HADD2.F32 R11, -RZ, R70.H0_H0 ;  /* 0x20000046ff0b7230 */ /* 0x000fe40000004100 */
[----:B------:R-:W-:Y:S02]  /*116f0*/  HADD2.F32 R12, -RZ, R71.H0_H0 ;  /* 0x20000047ff0c7230 */ /* 0x000fe40000004100 */
[----:B------:R-:W-:Y:S02]  /*11700*/  HADD2.F32 R13, -RZ, R72.H0_H0 ;  /* 0x20000048ff0d7230 */ /* 0x000fe40000004100 */
[----:B------:R-:W-:Y:S01]  /*11710*/  HADD2.F32 R14, -RZ, R73.H0_H0 ;  /* 0x20000049ff0e7230 */ /* 0x000fe20000004100 */
[----:B---3--:R-:W-:Y:S01]  /*11720*/  @!P0 IADD3 R90, R28, R93, RZ ;  /* 0x0000005d1c5a8210 */ /* 0x008fe20007ffe0ff */
[----:B------:R-:W-:-:S02]  /*11730*/  HADD2.F32 R40, -RZ, R70.H1_H1 ;  /* 0x30000046ff287230 */ /* 0x000fc40000004100 */
[-C--:B------:R-:W-:Y:S01]  /*11740*/  FFMA.FTZ R11, R11, R38.reuse, RZ ;  /* 0x000000260b0b7223 */ /* 0x080fe200000100ff */
[----:B------:R-:W0:Y:S01]  /*11750*/  LDS.64 R28, [UR5+0x208] ;  /* 0x00020805ff1c7984 */ /* 0x000e220008000a00 */
[-C--:B------:R-:W-:Y:S01]  /*11760*/  FFMA.FTZ R41, R12, R38.reuse, RZ ;  /* 0x000000260c297223 */ /* 0x080fe200000100ff */
[-C--:B------:R-:W-:Y:S01]  /*11770*/  FFMA.FTZ R13, R13, R38.reuse, RZ ;  /* 0x000000260d0d7223 */ /* 0x080fe200000100ff */
[----:B------:R-:W-:Y:S01]  /*11780*/  FFMA.FTZ R43, R14, R38, RZ ;  /* 0x000000260e2b7223 */ /* 0x000fe200000100ff */
[----:B------:R-:W-:Y:S02]  /*11790*/  HADD2.F32 R38, -RZ, R72.H1_H1 ;  /* 0x30000048ff267230 */ /* 0x000fe40000004100 */
[-C--:B------:R-:W-:Y:S01]  /*117a0*/  FFMA.FTZ R12, R40, R36.reuse, R11 ;  /* 0x00000024280c7223 */ /* 0x080fe2000001000b */
[----:B------:R-:W-:Y:S02]  /*117b0*/  LOP3.LUT R11, R32, 0x64006400, RZ, 0xfc, !PT ;  /* 0x64006400200b7812 */ /* 0x000fe400078efcff */
[----:B------:R-:W-:Y:S01]  /*117c0*/  FFMA.FTZ R32, R38, R36, R13 ;  /* 0x0000002426207223 */ /* 0x000fe2000001000d */
[----:B------:R-:W-:-:S02]  /*117d0*/  LOP3.LUT R13, R34, 0x64006400, RZ, 0xfc, !PT ;  /* 0x64006400220d7812 */ /* 0x000fc400078efcff */
[-C--:B------:R-:W-:Y:S01]  /*117e0*/  HFMA2 R74, R11, R20.reuse.H0_H0, -72, -72 ;  /* 0xd480d4800b4a7431 */ /* 0x080fe20000040014 */
[----:B------:R-:W-:Y:S02]  /*117f0*/  LOP3.LUT R33, R33, 0x64006400, RZ, 0xfc, !PT ;  /* 0x6400640021217812 */ /* 0x000fe400078efcff */
[-C--:B------:R-:W-:Y:S02]  /*11800*/  HFMA2 R76, R13, R20.reuse.H0_H0, -72, -72 ;  /* 0xd480d4800d4c7431 */ /* 0x080fe40000040014 */
[----:B------:R-:W-:Y:S02]  /*11810*/  HADD2.F32 R11, -RZ, R74.H0_H0 ;  /* 0x2000004aff0b7230 */ /* 0x000fe40000004100 */
[----:B------:R-:W-:Y:S02]  /*11820*/  HFMA2 R75, R33, R20.H0_H0, -72, -72 ;  /* 0xd480d480214b7431 */ /* 0x000fe40000040014 */
[----:B------:R-:W-:Y:S01]  /*11830*/  HADD2.F32 R14, -RZ, R71.H1_H1 ;  /* 0x30000047ff0e7230 */ /* 0x000fe20000004100 */
[----:B------:R-:W-:Y:S01]  /*11840*/  LOP3.LUT R35, R15, 0xf000f0, RZ, 0xc0, !PT ;  /* 0x00f000f00f237812 */ /* 0x000fe200078ec0ff */
[----:B------:R-:W-:-:S02]  /*11850*/  HADD2.F32 R34, -RZ, R73.H1_H1 ;  /* 0x30000049ff227230 */ /* 0x000fc40000004100 */
[-C--:B------:R-:W-:Y:S01]  /*11860*/  FFMA.FTZ R12, R11, R39.reuse, R12 ;  /* 0x000000270b0c7223 */ /* 0x080fe2000001000c */
[----:B------:R-:W-:Y:S02]  /*11870*/  HADD2.F32 R33, -RZ, R76.H0_H0 ;  /* 0x2000004cff217230 */ /* 0x000fe40000004100 */
[----:B------:R-:W-:Y:S02]  /*11880*/  HADD2.F32 R11, -RZ, R74.H1_H1 ;  /* 0x3000004aff0b7230 */ /* 0x000fe40000004100 */
[-C--:B------:R-:W-:Y:S01]  /*11890*/  FFMA.FTZ R14, R14, R36.reuse, R41 ;  /* 0x000000240e0e7223 */ /* 0x080fe20000010029 */
[----:B------:R-:W-:Y:S01]  /*118a0*/  LOP3.LUT R35, R35, 0x64006400, RZ, 0xfc, !PT ;  /* 0x6400640023237812 */ /* 0x000fe200078efcff */
[----:B------:R-:W-:Y:S01]  /*118b0*/  FFMA.FTZ R36, R34, R36, R43 ;  /* 0x0000002422247223 */ /* 0x000fe2000001002b */
[----:B------:R-:W-:Y:S01]  /*118c0*/  FFMA.FTZ R34, R33, R39, R32 ;  /* 0x0000002721227223 */ /* 0x000fe20000010020 */
[----:B------:R-:W-:Y:S01]  /*118d0*/  FFMA.FTZ R32, R11, R37, R12 ;  /* 0x000000250b207223 */ /* 0x000fe2000001000c */
[----:B------:R-:W-:Y:S01]  /*118e0*/  LOP3.LUT R11, R30, 0xf000f, RZ, 0xc0, !PT ;  /* 0x000f000f1e0b7812 */ /* 0x000fe200078ec0ff */
[----:B------:R-:W-:-:S02]  /*118f0*/  HADD2.F32 R13, -RZ, R75.H0_H0 ;  /* 0x2000004bff0d7230 */ /* 0x000fc40000004100 */
[----:B------:R-:W-:Y:S01]  /*11900*/  HFMA2 R77, R35, R20.H0_H0, -72, -72 ;  /* 0xd480d480234d7431 */ /* 0x000fe20000040014 */
[----:B------:R-:W-:Y:S01]  /*11910*/  LOP3.LUT R11, R11, 0x64006400, RZ, 0xfc, !PT ;  /* 0x640064000b0b7812 */ /* 0x000fe200078efcff */
[----:B------:R-:W-:Y:S02]  /*11920*/  HADD2.F32 R33, -RZ, R76.H1_H1 ;  /* 0x3000004cff217230 */ /* 0x000fe40000004100 */
[-C--:B------:R-:W-:Y:S01]  /*11930*/  FFMA.FTZ R14, R13, R39.reuse, R14 ;  /* 0x000000270d0e7223 */ /* 0x080fe2000001000e */
[----:B------:R-:W-:Y:S01]  /*11940*/  HADD2.F32 R35, -RZ, R77.H0_H0 ;  /* 0x2000004dff237230 */ /* 0x000fe20000004100 */
[----:B------:R-:W-:Y:S01]  /*11950*/  LOP3.LUT R12, R31, 0xf000f, RZ, 0xc0, !PT ;  /* 0x000f000f1f0c7812 */ /* 0x000fe200078ec0ff */
[----:B------:R-:W-:Y:S02]  /*11960*/  HADD2.F32 R13, -RZ, R75.H1_H1 ;  /* 0x3000004bff0d7230 */ /* 0x000fe40000004100 */
[----:B------:R-:W-:Y:S01]  /*11970*/  HADD2 R78, R11, -1032, -1032 ;  /* 0xe408e4080b4e7430 */ /* 0x000fe20000000000 */
[----:B------:R-:W-:Y:S01]  /*11980*/  SHF.R.U32.HI R15, RZ, 0x8, R15 ;  /* 0x00000008ff0f7819 */ /* 0x000fe2000001160f */
[----:B------:R-:W-:Y:S01]  /*11990*/  FFMA.FTZ R40, R35, R39, R36 ;  /* 0x0000002723287223 */ /* 0x000fe20000010024 */
[----:B------:R-:W-:Y:S01]  /*119a0*/  LOP3.LUT R12, R12, 0x64006400, RZ, 0xfc, !PT ;  /* 0x640064000c0c7812 */ /* 0x000fe200078efcff */
[-C--:B------:R-:W-:Y:S01]  /*119b0*/  FFMA.FTZ R36, R13, R37.reuse, R14 ;  /* 0x000000250d247223 */ /* 0x080fe2000001000e */
[----:B------:R-:W-:Y:S01]  /*119c0*/  FFMA.FTZ R38, R33, R37, R34 ;  /* 0x0000002521267223 */ /* 0x000fe20000010022 */
[----:B0-----:R-:W-:Y:S01]  /*119d0*/  HADD2.F32 R33, -RZ, R28.H0_H0 ;  /* 0x2000001cff217230 */ /* 0x001fe20000004100 */
[----:B------:R-:W-:Y:S01]  /*119e0*/  LOP3.LUT R13, R21, 0xf000f, RZ, 0xc0, !PT ;  /* 0x000f000f150d7812 */ /* 0x000fe200078ec0ff */
[----:B------:R-:W-:Y:S01]  /*119f0*/  HADD2.F32 R11, -RZ, R78.H0_H0 ;  /* 0x2000004eff0b7230 */ /* 0x000fe20000004100 */
[----:B------:R-:W-:Y:S01]  /*11a00*/  LOP3.LUT R14, R15, 0xf000f, RZ, 0xc0, !PT ;  /* 0x000f000f0f0e7812 */ /* 0x000fe200078ec0ff */
[----:B------:R-:W-:-:S02]  /*11a10*/  HADD2.F32 R35, -RZ, R77.H1_H1 ;  /* 0x3000004dff237230 */ /* 0x000fc40000004100 */
[----:B------:R-:W-:Y:S02]  /*11a20*/  HADD2 R79, R12, -1032, -1032 ;  /* 0xe408e4080c4f7430 */ /* 0x000fe40000000000 */
[----:B------:R-:W-:Y:S01]  /*11a30*/  HADD2.F32 R34, -RZ, R28.H1_H1 ;  /* 0x3000001cff227230 */ /* 0x000fe20000004100 */
[----:B------:R-:W-:Y:S01]  /*11a40*/  LOP3.LUT R13, R13, 0x64006400, RZ, 0xfc, !PT ;  /* 0x640064000d0d7812 */ /* 0x000fe200078efcff */
[----:B------:R-:W-:Y:S01]  /*11a50*/  HADD2.F32 R12, -RZ, R78.H1_H1 ;  /* 0x3000004eff0c7230 */ /* 0x000fe20000004100 */
[----:B------:R-:W-:Y:S01]  /*11a60*/  LOP3.LUT R14, R14, 0x64006400, RZ, 0xfc, !PT ;  /* 0x640064000e0e7812 */ /* 0x000fe200078efcff */
[----:B------:R-:W-:Y:S01]  /*11a70*/  FFMA.FTZ R11, R11, R33, R32 ;  /* 0x000000210b0b7223 */ /* 0x000fe20000010020 */
[----:B------:R-:W-:Y:S02]  /*11a80*/  LOP3.LUT R30, R30, 0xf000f0, RZ, 0xc0, !PT ;  /* 0x00f000f01e1e7812 */ /* 0x000fe400078ec0ff */
[----:B------:R-:W-:Y:S01]  /*11a90*/  LOP3.LUT R31, R31, 0xf000f0, RZ, 0xc0, !PT ;  /* 0x00f000f01f1f7812 */ /* 0x000fe200078ec0ff */
[----:B------:R-:W-:Y:S01]  /*11aa0*/  FFMA.FTZ R40, R35, R37, R40 ;  /* 0x0000002523287223 */ /* 0x000fe20000010028 */
[----:B------:R-:W-:-:S02]  /*11ab0*/  HADD2.F32 R37, -RZ, R79.H0_H0 ;  /* 0x2000004fff257230 */ /* 0x000fc40000004100 */
[----:B------:R-:W-:Y:S02]  /*11ac0*/  HADD2 R80, R13, -1032, -1032 ;  /* 0xe408e4080d507430 */ /* 0x000fe40000000000 */
[----:B------:R-:W-:Y:S01]  /*11ad0*/  FFMA.FTZ R12, R12, R34, R11 ;  /* 0x000000220c0c7223 */ /* 0x000fe2000001000b */
[----:B------:R-:W-:Y:S01]  /*11ae0*/  HADD2 R81, R14, -1032, -1032 ;  /* 0xe408e4080e517430 */ /* 0x000fe20000000000 */
[----:B------:R-:W-:Y:S02]  /*11af0*/  LOP3.LUT R11, R30, 0x64006400, RZ, 0xfc, !PT ;  /* 0x640064001e0b7812 */ /* 0x000fe400078efcff */
[----:B------:R-:W-:Y:S01]  /*11b00*/  LOP3.LUT R31, R31, 0x64006400, RZ, 0xfc, !PT ;  /* 0x640064001f1f7812 */ /* 0x000fe200078efcff */
[--C-:B------:R-:W-:Y:S02]  /*11b10*/  HADD2.F32 R35, -RZ, R29.reuse.H0_H0 ;  /* 0x2000001dff237230 */ /* 0x100fe40000004100 */
[----:B------:R-:W-:Y:S01]  /*11b20*/  FFMA.FTZ R13, R37, R33, R36 ;  /* 0x00000021250d7223 */ /* 0x000fe20000010024 */
[----:B------:R-:W-:-:S02]  /*11b30*/  HADD2.F32 R45, -RZ, R29.H1_H1 ;  /* 0x3000001dff2d7230 */ /* 0x000fc40000004100 */
[-C--:B------:R-:W-:Y:S02]  /*11b40*/  HFMA2 R82, R11, R20.reuse.H0_H0, -72, -72 ;  /* 0xd480d4800b527431 */ /* 0x080fe40000040014 */
[--C-:B------:R-:W-:Y:S02]  /*11b50*/  HADD2.F32 R29, -RZ, R80.reuse.H0_H0 ;  /* 0x20000050ff1d7230 */ /* 0x100fe40000004100 */
[----:B------:R-:W-:Y:S02]  /*11b60*/  HFMA2 R83, R31, R20.H0_H0, -72, -72 ;  /* 0xd480d4801f537431 */ /* 0x000fe40000040014 */
[----:B------:R-:W-:Y:S01]  /*11b70*/  HADD2.F32 R14, -RZ, R79.H1_H1 ;  /* 0x3000004fff0e7230 */ /* 0x000fe20000004100 */
[----:B------:R-:W-:Y:S01]  /*11b80*/  LOP3.LUT R15, R15, 0xf000f0, RZ, 0xc0, !PT ;  /* 0x00f000f00f0f7812 */ /* 0x000fe200078ec0ff */
[----:B------:R-:W-:Y:S02]  /*11b90*/  HADD2.F32 R37, -RZ, R81.H0_H0 ;  /* 0x20000051ff257230 */ /* 0x000fe40000004100 */
[----:B------:R-:W-:Y:S01]  /*11ba0*/  FFMA.FTZ R29, R29, R33, R38 ;  /* 0x000000211d1d7223 */ /* 0x000fe20000010026 */
[----:B------:R-:W-:-:S02]  /*11bb0*/  HADD2.F32 R32, -RZ, R80.H1_H1 ;  /* 0x30000050ff207230 */ /* 0x000fc40000004100 */
[-C--:B------:R-:W-:Y:S01]  /*11bc0*/  FFMA.FTZ R14, R14, R34.reuse, R13 ;  /* 0x000000220e0e7223 */ /* 0x080fe2000001000d */
[----:B------:R-:W-:Y:S02]  /*11bd0*/  HADD2.F32 R30, -RZ, R81.H1_H1 ;  /* 0x30000051ff1e7230 */ /* 0x000fe40000004100 */
[----:B------:R-:W-:Y:S01]  /*11be0*/  FFMA.FTZ R33, R37, R33, R40 ;  /* 0x0000002125217223 */ /* 0x000fe20000010028 */
[----:B------:R-:W-:Y:S01]  /*11bf0*/  LOP3.LUT R15, R15, 0x64006400, RZ, 0xfc, !PT ;  /* 0x640064000f0f7812 */ /* 0x000fe200078efcff */
[----:B------:R-:W-:Y:S02]  /*11c00*/  HADD2.F32 R11, -RZ, R82.H0_H0 ;  /* 0x20000052ff0b7230 */ /* 0x000fe40000004100 */
[----:B------:R-:W-:Y:S02]  /*11c10*/  HADD2.F32 R13, -RZ, R83.H0_H0 ;  /* 0x20000053ff0d7230 */ /* 0x000fe40000004100 */
[-C--:B------:R-:W-:Y:S01]  /*11c20*/  FFMA.FTZ R32, R32, R34.reuse, R29 ;  /* 0x0000002220207223 */ /* 0x080fe2000001001d */
[----:B------:R-:W-:Y:S01]  /*11c30*/  FFMA.FTZ R34, R30, R34, R33 ;  /* 0x000000221e227223 */ /* 0x000fe20000010021 */
[----:B------:R-:W-:-:S02]  /*11c40*/  HFMA2 R85, R15, R20.H0_H0, -72, -72 ;  /* 0xd480d4800f557431 */ /* 0x000fc40000040014 */
[-C--:B------:R-:W-:Y:S01]  /*11c50*/  FFMA.FTZ R46, R11, R35.reuse, R12 ;  /* 0x000000230b2e7223 */ /* 0x080fe2000001000c */
[----:B------:R-:W-:Y:S01]  /*11c60*/  FFMA.FTZ R30, R13, R35, R14 ;  /* 0x000000230d1e7223 */ /* 0x000fe2000001000e */
[----:B------:R-:W-:Y:S01]  /*11c70*/  LOP3.LUT R21, R21, 0xf000f0, RZ, 0xc0, !PT ;  /* 0x00f000f015157812 */ /* 0x000fe200078ec0ff */
[----:B------:R0:W5:Y:S04]  /*11c80*/  LDG.E.128.CONSTANT R12, desc[UR8][R22.64] ;  /* 0x00000008160c7981 */ /* 0x000168000c1e9d00 */
[----:B------:R-:W1:Y:S01]  /*11c90*/  LDS.64 R28, [UR5+0x210] ;  /* 0x00021005ff1c7984 */ /* 0x000e620008000a00 */
[----:B------:R-:W-:-:S05]  /*11ca0*/  LOP3.LUT R21, R21, 0x64006400, RZ, 0xfc, !PT ;  /* 0x6400640015157812 */ /* 0x000fca00078efcff */
[----:B------:R-:W-:-:S05]  /*11cb0*/  HFMA2 R84, R21, R20.H0_H0, -72, -72 ;  /* 0xd480d48015547431 */ /* 0x000fca0000040014 */
[----:B------:R-:W-:Y:S02]  /*11cc0*/  HADD2.F32 R21, -RZ, R84.H0_H0 ;  /* 0x20000054ff157230 */ /* 0x000fe40000004100 */
[----:B------:R-:W-:-:S03]  /*11cd0*/  HADD2.F32 R31, -RZ, R85.H0_H0 ;  /* 0x20000055ff1f7230 */ /* 0x000fc60000004100 */
[-C--:B------:R-:W-:Y:S01]  /*11ce0*/  FFMA.FTZ R32, R21, R35.reuse, R32 ;  /* 0x0000002315207223 */ /* 0x080fe20000010020 */
[----:B------:R-:W-:Y:S02]  /*11cf0*/  HADD2.F32 R21, -RZ, R84.H1_H1 ;  /* 0x30000054ff157230 */ /* 0x000fe40000004100 */
[----:B------:R-:W-:Y:S02]  /*11d00*/  HADD2.F32 R11, -RZ, R82.H1_H1 ;  /* 0x30000052ff0b7230 */ /* 0x000fe40000004100 */
[----:B------:R-:W-:Y:S01]  /*11d10*/  FFMA.FTZ R34, R31, R35, R34 ;  /* 0x000000231f227223 */ /* 0x000fe20000010022 */
[----:B------:R-:W-:Y:S02]  /*11d20*/  HADD2.F32 R43, -RZ, R83.H1_H1 ;  /* 0x30000053ff2b7230 */ /* 0x000fe40000004100 */
[-C--:B------:R-:W-:Y:S01]  /*11d30*/  FFMA.FTZ R44, R21, R45.reuse, R32 ;  /* 0x0000002d152c7223 */ /* 0x080fe20000010020 */
[----:B------:R-:W-:Y:S01]  /*11d40*/  LOP3.LUT R21, R25, 0xf000f, RZ, 0xc0, !PT ;  /* 0x000f000f19157812 */ /* 0x000fe200078ec0ff */
[----:B------:R-:W-:Y:S01]  /*11d50*/  FFMA.FTZ R46, R11, R45, R46 ;  /* 0x0000002d0b2e7223 */ /* 0x000fe2000001002e */
[----:B------:R-:W-:-:S02]  /*11d60*/  LOP3.LUT R31, R25, 0xf000f0, RZ, 0xc0, !PT ;  /* 0x00f000f0191f7812 */ /* 0x000fc400078ec0ff */
[----:B------:R-:W-:Y:S02]  /*11d70*/  SHF.R.U32.HI R38, RZ, 0x8, R25 ;  /* 0x00000008ff267819 */ /* 0x000fe40000011619 */
[----:B------:R-:W-:Y:S02]  /*11d80*/  LOP3.LUT R11, R24, 0xf000f, RZ, 0xc0, !PT ;  /* 0x000f000f180b7812 */ /* 0x000fe400078ec0ff */
[C---:B------:R-:W-:Y:S02]  /*11d90*/  LOP3.LUT R25, R26.reuse, 0xf000f, RZ, 0xc0, !PT ;  /* 0x000f000f1a197812 */ /* 0x040fe400078ec0ff */
[----:B------:R-:W-:Y:S02]  /*11da0*/  LOP3.LUT R32, R26, 0xf000f0, RZ, 0xc0, !PT ;  /* 0x00f000f01a207812 */ /* 0x000fe400078ec0ff */
[----:B------:R-:W-:Y:S01]  /*11db0*/  SHF.R.U32.HI R37, RZ, 0x8, R26 ;  /* 0x00000008ff257819 */ /* 0x000fe2000001161a */
[----:B------:R-:W-:Y:S01]  /*11dc0*/  FFMA.FTZ R43, R43, R45, R30 ;  /* 0x0000002d2b2b7223 */ /* 0x000fe2000001001e */
[----:B------:R-:W-:-:S02]  /*11dd0*/  LOP3.LUT R26, R27, 0xf000f, RZ, 0xc0, !PT ;  /* 0x000f000f1b1a7812 */ /* 0x000fc400078ec0ff */
[----:B------:R-:W-:Y:S02]  /*11de0*/  LOP3.LUT R30, R24, 0xf000f0, RZ, 0xc0, !PT ;  /* 0x00f000f0181e7812 */ /* 0x000fe400078ec0ff */
[----:B------:R-:W-:Y:S02]  /*11df0*/  SHF.R.U32.HI R39, RZ, 0x8, R24 ;  /* 0x00000008ff277819 */ /* 0x000fe40000011618 */
[----:B------:R-:W-:Y:S02]  /*11e00*/  LOP3.LUT R11, R11, 0x64006400, RZ, 0xfc, !PT ;  /* 0x640064000b0b7812 */ /* 0x000fe400078efcff */
[----:B------:R-:W-:Y:S02]  /*11e10*/  LOP3.LUT R24, R21, 0x64006400, RZ, 0xfc, !PT ;  /* 0x6400640015187812 */ /* 0x000fe400078efcff */
[----:B------:R-:W-:Y:S02]  /*11e20*/  LOP3.LUT R25, R25, 0x64006400, RZ, 0xfc, !PT ;  /* 0x6400640019197812 */ /* 0x000fe400078efcff */
[----:B------:R-:W-:Y:S01]  /*11e30*/  LOP3.LUT R26, R26, 0x64006400, RZ, 0xfc, !PT ;  /* 0x640064001a1a7812 */ /* 0x000fe200078efcff */
[----:B------:R-:W-:-:S02]  /*11e40*/  HADD2.F32 R33, -RZ, R85.H1_H1 ;  /* 0x30000055ff217230 */ /* 0x000fc40000004100 */
[----:B------:R-:W-:Y:S02]  /*11e50*/  HADD2 R21, R11, -1032, -1032 ;  /* 0xe408e4080b157430 */ /* 0x000fe40000000000 */
[----:B------:R-:W-:Y:S02]  /*11e60*/  HADD2 R24, R24, -1032, -1032 ;  /* 0xe408e40818187430 */ /* 0x000fe40000000000 */
[----:B------:R-:W-:Y:S02]  /*11e70*/  HADD2 R25, R25, -1032, -1032 ;  /* 0xe408e40819197430 */ /* 0x000fe40000000000 */
[----:B------:R-:W-:Y:S02]  /*11e80*/  HADD2 R26, R26, -1032, -1032 ;  /* 0xe408e4081a1a7430 */ /* 0x000fe40000000000 */
[----:B------:R-:W-:Y:S01]  /*11e90*/  FFMA.FTZ R45, R33, R45, R34 ;  /* 0x0000002d212d7223 */ /* 0x000fe20000010022 */
[----:B------:R-:W-:Y:S01]  /*11ea0*/  LOP3.LUT R33, R27, 0xf000f0, RZ, 0xc0, !PT ;  /* 0x00f000f01b217812 */ /* 0x000fe200078ec0ff */
[--C-:B-1----:R-:W-:Y:S01]  /*11eb0*/  HADD2.F32 R40, -RZ, R28.reuse.H0_H0 ;  /* 0x2000001cff287230 */ /* 0x102fe20000004100 */
[----:B------:R-:W-:Y:S01]  /*11ec0*/  SHF.R.U32.HI R36, RZ, 0x8, R27 ;  /* 0x00000008ff247819 */ /* 0x000fe2000001161b */
[----:B------:R-:W-:Y:S01]  /*11ed0*/  HADD2.F32 R41, -RZ, R28.H1_H1 ;  /* 0x3000001cff297230 */ /* 0x000fe20000004100 */
[----:B------:R-:W1:Y:S01]  /*11ee0*/  LDS.64 R34, [UR5+0x218] ;  /* 0x00021805ff227984 */ /* 0x000e620008000a00 */
[----:B------:R-:W-:-:S02]  /*11ef0*/  HADD2.F32 R47, -RZ, R29.H0_H0 ;  /* 0x2000001dff2f7230 */ /* 0x000fc40000004100 */
[----:B------:R-:W-:Y:S02]  /*11f00*/  HADD2.F32 R48, -RZ, R29.H1_H1 ;  /* 0x3000001dff307230 */ /* 0x000fe40000004100 */
[----:B------:R-:W-:Y:S02]  /*11f10*/  HADD2.F32 R11, -RZ, R21.H0_H0 ;  /* 0x20000015ff0b7230 */ /* 0x000fe40000004100 */
[----:B------:R-:W-:Y:S02]  /*11f20*/  HADD2.F32 R27, -RZ, R24.H0_H0 ;  /* 0x20000018ff1b7230 */ /* 0x000fe40000004100 */
[----:B------:R-:W-:Y:S02]  /*11f30*/  HADD2.F32 R28, -RZ, R25.H0_H0 ;  /* 0x20000019ff1c7230 */ /* 0x000fe40000004100 */
[----:B------:R-:W-:Y:S02]  /*11f40*/  HADD2.F32 R29, -RZ, R26.H0_H0 ;  /* 0x2000001aff1d7230 */ /* 0x000fe40000004100 */
[----:B------:R-:W-:Y:S01]  /*11f50*/  FFMA.FTZ R42, R11, R40, RZ ;  /* 0x000000280b2a7223 */ /* 0x000fe200000100ff */
[----:B------:R-:W-:-:S02]  /*11f60*/  HADD2.F32 R49, -RZ, R21.H1_H1 ;  /* 0x30000015ff317230 */ /* 0x000fc40000004100 */
[-C--:B------:R-:W-:Y:S01]  /*11f70*/  FFMA.FTZ R50, R27, R40.reuse, RZ ;  /* 0x000000281b327223 */ /* 0x080fe200000100ff */
[-C--:B------:R-:W-:Y:S01]  /*11f80*/  FFMA.FTZ R28, R28, R40.reuse, RZ ;  /* 0x000000281c1c7223 */ /* 0x080fe200000100ff */
[----:B------:R-:W-:Y:S01]  /*11f90*/  FFMA.FTZ R40, R29, R40, RZ ;  /* 0x000000281d287223 */ /* 0x000fe200000100ff */
[----:B------:R-:W-:Y:S01]  /*11fa0*/  LOP3.LUT R29, R32, 0x64006400, RZ, 0xfc, !PT ;  /* 0x64006400201d7812 */ /* 0x000fe200078efcff */
[----:B------:R-:W-:Y:S01]  /*11fb0*/  FFMA.FTZ R42, R49, R41, R42 ;  /* 0x00000029312a7223 */ /* 0x000fe2000001002a */
[----:B------:R-:W-:Y:S01]  /*11fc0*/  LOP3.LUT R27, R30, 0x64006400, RZ, 0xfc, !PT ;  /* 0x640064001e1b7812 */ /* 0x000fe200078efcff */
[----:B------:R-:W-:Y:S01]  /*11fd0*/  HADD2.F32 R49, -RZ, R25.H1_H1 ;  /* 0x30000019ff317230 */ /* 0x000fe20000004100 */
[----:B------:R-:W-:Y:S01]  /*11fe0*/  LOP3.LUT R31, R31, 0x64006400, RZ, 0xfc, !PT ;  /* 0x640064001f1f7812 */ /* 0x000fe200078efcff */
[----:B------:R-:W-:Y:S01]  /*11ff0*/  HFMA2 R29, R29, R20.H0_H0, -72, -72 ;  /* 0xd480d4801d1d7431 */ /* 0x000fe20000040014 */
[----:B------:R-:W-:Y:S01]  /*12000*/  LOP3.LUT R33, R33, 0x64006400, RZ, 0xfc, !PT ;  /* 0x6400640021217812 */ /* 0x000fe200078efcff */
[----:B------:R-:W-:-:S02]  /*12010*/  HADD2.F32 R11, -RZ, R24.H1_H1 ;  /* 0x30000018ff0b7230 */ /* 0x000fc40000004100 */
[-C--:B------:R-:W-:Y:S02]  /*12020*/  HFMA2 R27, R27, R20.reuse.H0_H0, -72, -72 ;  /* 0xd480d4801b1b7431 */ /* 0x080fe40000040014 */
[-C--:B------:R-:W-:Y:S01]  /*12030*/  FFMA.FTZ R32, R49, R41.reuse, R28 ;  /* 0x0000002931207223 */ /* 0x080fe2000001001c */
[-C--:B------:R-:W-:Y:S02]  /*12040*/  HFMA2 R28, R31, R20.reuse.H0_H0, -72, -72 ;  /* 0xd480d4801f1c7431 */ /* 0x080fe40000040014 */
[----:B------:R-:W-:Y:S02]  /*12050*/  HADD2.F32 R51, -RZ, R26.H1_H1 ;  /* 0x3000001aff337230 */ /* 0x000fe40000004100 */
[----:B------:R-:W-:Y:S02]  /*12060*/  HFMA2 R30, R33, R20.H0_H0, -72, -72 ;  /* 0xd480d480211e7431 */ /* 0x000fe40000040014 */
        /* <DEDUP_REMOVED lines=12> */
[-C--:B------:R-:W-:Y:S01]  /*12130*/  FFMA.FTZ R41, R32, R48.reuse, R11 ;  /* 0x0000003020297223 */ /* 0x080fe2000001000b */
[----:B------:R-:W-:Y:S01]  /*12140*/  LOP3.LUT R11, R39, 0xf000f, RZ, 0xc0, !PT ;  /* 0x000f000f270b7812 */ /* 0x000fe200078ec0ff */
[-C--:B------:R-:W-:Y:S01]  /*12150*/  FFMA.FTZ R51, R42, R48.reuse, R31 ;  /* 0x000000302a337223 */ /* 0x080fe2000001001f */
[----:B------:R-:W-:Y:S02]  /*12160*/  LOP3.LUT R31, R38, 0xf000f, RZ, 0xc0, !PT ;  /* 0x000f000f261f7812 */ /* 0x000fe400078ec0ff */
[----:B------:R-:W-:Y:S02]  /*12170*/  LOP3.LUT R40, R36, 0xf000f, RZ, 0xc0, !PT ;  /* 0x000f000f24287812 */ /* 0x000fe400078ec0ff */
[----:B------:R-:W-:Y:S01]  /*12180*/  LOP3.LUT R11, R11, 0x64006400, RZ, 0xfc, !PT ;  /* 0x640064000b0b7812 */ /* 0x000fe200078efcff */
[----:B------:R-:W-:Y:S02]  /*12190*/  HADD2.F32 R50, -RZ, R29.H1_H1 ;  /* 0x3000001dff327230 */ /* 0x000fe40000004100 */
[----:B------:R-:W-:Y:S01]  /*121a0*/  HADD2.F32 R52, -RZ, R30.H1_H1 ;  /* 0x3000001eff347230 */ /* 0x000fe20000004100 */
[----:B------:R-:W-:Y:S01]  /*121b0*/  LOP3.LUT R32, R31, 0x64006400, RZ, 0xfc, !PT ;  /* 0x640064001f207812 */ /* 0x000fe200078efcff */
[----:B------:R-:W-:Y:S01]  /*121c0*/  HADD2 R31, R11, -1032, -1032 ;  /* 0xe408e4080b1f7430 */ /* 0x000fe20000000000 */
[----:B------:R-:W-:Y:S01]  /*121d0*/  LOP3.LUT R40, R40, 0x64006400, RZ, 0xfc, !PT ;  /* 0x6400640028287812 */ /* 0x000fe200078efcff */
[-C--:B------:R-:W-:Y:S01]  /*121e0*/  FFMA.FTZ R53, R50, R48.reuse, R33 ;  /* 0x0000003032357223 */ /* 0x080fe20000010021 */
[----:B------:R-:W-:Y:S01]  /*121f0*/  FFMA.FTZ R55, R52, R48, R47 ;  /* 0x0000003034377223 */ /* 0x000fe2000001002f */
[--C-:B-1----:R-:W-:Y:S01]  /*12200*/  HADD2.F32 R42, -RZ, R34.reuse.H0_H0 ;  /* 0x20000022ff2a7230 */ /* 0x102fe20000004100 */
[----:B------:R-:W-:Y:S01]  /*12210*/  LOP3.LUT R33, R37, 0xf000f, RZ, 0xc0, !PT ;  /* 0x000f000f25217812 */ /* 0x000fe200078ec0ff */
[----:B------:R-:W-:-:S02]  /*12220*/  HADD2.F32 R47, -RZ, R34.H1_H1 ;  /* 0x30000022ff2f7230 */ /* 0x000fc40000004100 */
[----:B------:R-:W-:Y:S02]  /*12230*/  HADD2 R34, R40, -1032, -1032 ;  /* 0xe408e40828227430 */ /* 0x000fe40000000000 */
[----:B------:R-:W-:Y:S01]  /*12240*/  HADD2.F32 R40, -RZ, R31.H0_H0 ;  /* 0x2000001fff287230 */ /* 0x000fe20000004100 */
[----:B------:R-:W-:Y:S01]  /*12250*/  LOP3.LUT R33, R33, 0x64006400, RZ, 0xfc, !PT ;  /* 0x6400640021217812 */ /* 0x000fe200078efcff */
[--C-:B------:R-:W-:Y:S02]  /*12260*/  HADD2.F32 R49, -RZ, R35.reuse.H0_H0 ;  /* 0x20000023ff317230 */ /* 0x100fe40000004100 */
[----:B------:R-:W-:Y:S02]  /*12270*/  HADD2.F32 R11, -RZ, R35.H1_H1 ;  /* 0x30000023ff0b7230 */ /* 0x000fe40000004100 */
[----:B------:R-:W-:Y:S02]  /*12280*/  HADD2 R32, R32, -1032, -1032 ;  /* 0xe408e40820207430 */ /* 0x000fe40000000000 */
[----:B------:R-:W-:-:S02]  /*12290*/  HADD2.F32 R35, -RZ, R31.H1_H1 ;  /* 0x3000001fff237230 */ /* 0x000fc40000004100 */
[----:B------:R-:W-:Y:S01]  /*122a0*/  FFMA.FTZ R40, R40, R42, R41 ;  /* 0x0000002a28287223 */ /* 0x000fe20000010029 */
[----:B------:R-:W-:Y:S01]  /*122b0*/  LOP3.LUT R39, R39, 0xf000f0, RZ, 0xc0, !PT ;  /* 0x00f000f027277812 */ /* 0x000fe200078ec0ff */
[----:B------:R-:W-:Y:S01]  /*122c0*/  HADD2 R33, R33, -1032, -1032 ;  /* 0xe408e40821217430 */ /* 0x000fe20000000000 */
[----:B------:R-:W-:Y:S01]  /*122d0*/  LOP3.LUT R38, R38, 0xf000f0, RZ, 0xc0, !PT ;  /* 0x00f000f026267812 */ /* 0x000fe200078ec0ff */
[----:B------:R-:W-:Y:S01]  /*122e0*/  FFMA.FTZ R40, R35, R47, R40 ;  /* 0x0000002f23287223 */ /* 0x000fe20000010028 */
[----:B------:R-:W-:Y:S01]  /*122f0*/  HADD2.F32 R48, -RZ, R32.H0_H0 ;  /* 0x20000020ff307230 */ /* 0x000fe20000004100 */
[----:B------:R-:W-:Y:S01]  /*12300*/  LOP3.LUT R35, R39, 0x64006400, RZ, 0xfc, !PT ;  /* 0x6400640027237812 */ /* 0x000fe200078efcff */
[----:B------:R-:W-:Y:S01]  /*12310*/  HADD2.F32 R50, -RZ, R33.H0_H0 ;  /* 0x20000021ff327230 */ /* 0x000fe20000004100 */
[----:B------:R-:W-:Y:S02]  /*12320*/  LOP3.LUT R39, R38, 0x64006400, RZ, 0xfc, !PT ;  /* 0x6400640026277812 */ /* 0x000fe400078efcff */
[----:B------:R-:W-:-:S02]  /*12330*/  LOP3.LUT R37, R37, 0xf000f0, RZ, 0xc0, !PT ;  /* 0x00f000f025257812 */ /* 0x000fc400078ec0ff */
[----:B------:R-:W-:Y:S01]  /*12340*/  LOP3.LUT R38, R36, 0xf000f0, RZ, 0xc0, !PT ;  /* 0x00f000f024267812 */ /* 0x000fe200078ec0ff */
[----:B------:R-:W-:Y:S01]  /*12350*/  FFMA.FTZ R48, R48, R42, R51 ;  /* 0x0000002a30307223 */ /* 0x000fe20000010033 */
[----:B------:R-:W-:Y:S02]  /*12360*/  HADD2.F32 R41, -RZ, R32.H1_H1 ;  /* 0x30000020ff297230 */ /* 0x000fe40000004100 */
[-C--:B------:R-:W-:Y:S02]  /*12370*/  HFMA2 R35, R35, R20.reuse.H0_H0, -72, -72 ;  /* 0xd480d48023237431 */ /* 0x080fe40000040014 */
[----:B------:R-:W-:Y:S02]  /*12380*/  HADD2.F32 R51, -RZ, R33.H1_H1 ;  /* 0x30000021ff337230 */ /* 0x000fe40000004100 */
[----:B------:R-:W-:Y:S02]  /*12390*/  HFMA2 R36, R39, R20.H0_H0, -72, -72 ;  /* 0xd480d48027247431 */ /* 0x000fe40000040014 */
[----:B------:R-:W-:-:S02]  /*123a0*/  HADD2.F32 R52, -RZ, R34.H0_H0 ;  /* 0x20000022ff347230 */ /* 0x000fc40000004100 */
[-C--:B------:R-:W-:Y:S01]  /*123b0*/  FFMA.FTZ R50, R50, R42.reuse, R53 ;  /* 0x0000002a32327223 */ /* 0x080fe20000010035 */
[----:B------:R-:W-:Y:S02]  /*123c0*/  LOP3.LUT R37, R37, 0x64006400, RZ, 0xfc, !PT ;  /* 0x6400640025257812 */ /* 0x000fe400078efcff */
[----:B------:R-:W-:Y:S01]  /*123d0*/  LOP3.LUT R39, R38, 0x64006400, RZ, 0xfc, !PT ;  /* 0x6400640026277812 */ /* 0x000fe200078efcff */
[-C--:B------:R-:W-:Y:S01]  /*123e0*/  FFMA.FTZ R48, R41, R47.reuse, R48 ;  /* 0x0000002f29307223 */ /* 0x080fe20000010030 */
[----:B------:R-:W-:Y:S01]  /*123f0*/  FFMA.FTZ R50, R51, R47, R50 ;  /* 0x0000002f33327223 */ /* 0x000fe20000010032 */
[----:B------:R-:W-:Y:S02]  /*12400*/  HADD2.F32 R53, -RZ, R34.H1_H1 ;  /* 0x30000022ff357230 */ /* 0x000fe40000004100 */
[----:B------:R-:W-:Y:S01]  /*12410*/  FFMA.FTZ R42, R52, R42, R55 ;  /* 0x0000002a342a7223 */ /* 0x000fe20000010037 */
[----:B------:R-:W-:Y:S02]  /*12420*/  HADD2.F32 R41, -RZ, R35.H0_H0 ;  /* 0x20000023ff297230 */ /* 0x000fe40000004100 */
[----:B------:R-:W-:-:S02]  /*12430*/  HFMA2 R37, R37, R20.H0_H0, -72, -72 ;  /* 0xd480d48025257431 */ /* 0x000fc40000040014 */
[----:B------:R-:W-:Y:S02]  /*12440*/  HADD2.F32 R51, -RZ, R36.H0_H0 ;  /* 0x20000024ff337230 */ /* 0x000fe40000004100 */
[----:B------:R-:W-:Y:S02]  /*12450*/  HFMA2 R38, R39, R20.H0_H0, -72, -72 ;  /* 0xd480d48027267431 */ /* 0x000fe40000040014 */
[----:B------:R-:W-:Y:S01]  /*12460*/  FFMA.FTZ R52, R53, R47, R42 ;  /* 0x0000002f35347223 */ /* 0x000fe2000001002a */
[-C--:B------:R-:W-:Y:S01]  /*12470*/  FFMA.FTZ R40, R41, R49.reuse, R40 ;  /* 0x0000003129287223 */ /* 0x080fe20000010028 */
[----:B------:R-:W-:Y:S02]  /*12480*/  HADD2.F32 R41, -RZ, R37.H0_H0 ;  /* 0x20000025ff297230 */ /* 0x000fe40000004100 */
[----:B------:R-:W-:Y:S01]  /*12490*/  FFMA.FTZ R48, R51, R49, R48 ;  /* 0x0000003133307223 */ /* 0x000fe20000010030 */
[----:B------:R-:W-:Y:S02]  /*124a0*/  HADD2.F32 R53, -RZ, R38.H0_H0 ;  /* 0x20000026ff357230 */ /* 0x000fe40000004100 */
[----:B------:R-:W-:-:S02]  /*124b0*/  HADD2.F32 R47, -RZ, R36.H1_H1 ;  /* 0x30000024ff2f7230 */ /* 0x000fc40000004100 */
[-C--:B------:R-:W-:Y:S01]  /*124c0*/  FFMA.FTZ R42, R41, R49.reuse, R50 ;  /* 0x00000031292a7223 */ /* 0x080fe20000010032 */
[----:B------:R-:W-:Y:S02]  /*124d0*/  FFMA.FTZ R54, R53, R49, R52 ;  /* 0x0000003135367223 */ /* 0x000fe40000010034 */
[----:B------:R-:W-:Y:S02]  /*124e0*/  FFMA.FTZ R47, R47, R11, R48 ;  /* 0x0000000b2f2f7223 */ /* 0x000fe40000010030 */
[----:B------:R-:W1:Y:S01]  /*124f0*/  LDS.64 R48, [UR5+0x220] ;  /* 0x00022005ff307984 */ /* 0x000e620008000a00 */
[----:B------:R-:W-:Y:S02]  /*12500*/  HADD2.F32 R39, -RZ, R35.H1_H1 ;  /* 0x30000023ff277230 */ /* 0x000fe40000004100 */
[----:B------:R-:W-:-:S03]  /*12510*/  HADD2.F32 R51, -RZ, R37.H1_H1 ;  /* 0x30000025ff337230 */ /* 0x000fc60000004100 */
[-C--:B------:R-:W-:Y:S01]  /*12520*/  FFMA.FTZ R50, R39, R11.reuse, R40 ;  /* 0x0000000b27327223 */ /* 0x080fe20000010028 */
[--C-:B------:R-:W-:Y:S02]  /*12530*/  HADD2.F32 R39, -RZ, R88.reuse.H0_H0 ;  /* 0x20000058ff277230 */ /* 0x100fe40000004100 */
[----:B------:R-:W-:Y:S02]  /*12540*/  HADD2.F32 R40, -RZ, R88.H1_H1 ;  /* 0x30000058ff287230 */ /* 0x000fe40000004100 */
[----:B------:R-:W-:Y:S01]  /*12550*/  FFMA.FTZ R52, R51, R11, R42 ;  /* 0x0000000b33347223 */ /* 0x000fe2000001002a */
[--C-:B------:R-:W-:Y:S02]  /*12560*/  HADD2.F32 R41, -RZ, R87.reuse.H0_H0 ;  /* 0x20000057ff297230 */ /* 0x100fe40000004100 */
[----:B------:R-:W-:Y:S01]  /*12570*/  FMUL.FTZ R46, R46, R39 ;  /* 0x000000272e2e7220 */ /* 0x000fe20000410000 */
[----:B------:R-:W-:Y:S02]  /*12580*/  HADD2.F32 R42, -RZ, R87.H1_H1 ;  /* 0x30000057ff2a7230 */ /* 0x000fe40000004100 */
[----:B------:R-:W-:-:S02]  /*12590*/  HADD2.F32 R51, -RZ, R38.H1_H1 ;  /* 0x30000026ff337230 */ /* 0x000fc40000004100 */
[----:B------:R-:W-:Y:S01]  /*125a0*/  FMUL.FTZ R43, R43, R40 ;  /* 0x000000282b2b7220 */ /* 0x000fe20000410000 */
[----:B------:R-:W-:Y:S01]  /*125b0*/  FMUL.FTZ R44, R44, R41 ;  /* 0x000000292c2c7220 */ /* 0x000fe20000410000 */
[----:B------:R-:W-:Y:S01]  /*125c0*/  FMUL.FTZ R45, R45, R42 ;  /* 0x0000002a2d2d7220 */ /* 0x000fe20000410000 */
[----:B------:R-:W-:Y:S01]  /*125d0*/  F2FP.F16.F32.PACK_AB R46, RZ, R46 ;  /* 0x0000002eff2e723e */ /* 0x000fe200000000ff */
[----:B------:R-:W-:Y:S01]  /*125e0*/  FFMA.FTZ R11, R51, R11, R54 ;  /* 0x0000000b330b7223 */ /* 0x000fe20000010036 */
[----:B------:R-:W-:Y:S01]  /*125f0*/  F2FP.F16.F32.PACK_AB R43, RZ, R43 ;  /* 0x0000002bff2b723e */ /* 0x000fe200000000ff */
[----:B------:R-:W-:Y:S01]  /*12600*/  FMUL.FTZ R50, R50, R39 ;  /* 0x0000002732327220 */ /* 0x000fe20000410000 */
[----:B------:R-:W-:Y:S01]  /*12610*/  F2FP.F16.F32.PACK_AB R44, RZ, R44 ;  /* 0x0000002cff2c723e */ /* 0x000fe200000000ff */
[----:B------:R-:W-:Y:S01]  /*12620*/  FMUL.FTZ R11, R11, R42 ;  /* 0x0000002a0b0b7220 */ /* 0x000fe20000410000 */
[----:B------:R-:W-:Y:S01]  /*12630*/  F2FP.F16.F32.PACK_AB R45, RZ, R45 ;  /* 0x0000002dff2d723e */ /* 0x000fe200000000ff */
[----:B------:R-:W-:-:S02]  /*12640*/  HADD2 R46, R46.H0_H0, R2.H0_H0 ;  /* 0x200000022e2e7230 */ /* 0x000fc40000000800 */
[----:B------:R-:W-:Y:S01]  /*12650*/  HADD2 R2, R43.H0_H0, R2.H1_H1 ;  /* 0x300000022b027230 */ /* 0x000fe20000000800 */
[----:B------:R-:W-:Y:S01]  /*12660*/  F2FP.F16.F32.PACK_AB R43, RZ, R50 ;  /* 0x00000032ff2b723e */ /* 0x000fe200000000ff */
[----:B------:R-:W-:Y:S01]  /*12670*/  FMUL.FTZ R52, R52, R41 ;  /* 0x0000002934347220 */ /* 0x000fe20000410000 */
[--C-:B------:R-:W-:Y:S01]  /*12680*/  HADD2 R51, R44.H0_H0, R0.reuse.H0_H0 ;  /* 0x200000002c337230 */ /* 0x100fe20000000800 */
[----:B------:R-:W-:Y:S01]  /*12690*/  F2FP.F16.F32.PACK_AB R11, RZ, R11 ;  /* 0x0000000bff0b723e */ /* 0x000fe200000000ff */
[----:B------:R-:W-:Y:S01]  /*126a0*/  FMUL.FTZ R47, R47, R40 ;  /* 0x000000282f2f7220 */ /* 0x000fe20000410000 */
[----:B------:R-:W-:Y:S01]  /*126b0*/  HADD2 R0, R45.H0_H0, R0.H1_H1 ;  /* 0x300000002d007230 */ /* 0x000fe20000000800 */
[----:B------:R-:W-:Y:S01]  /*126c0*/  F2FP.F16.F32.PACK_AB R52, RZ, R52 ;  /* 0x00000034ff34723e */ /* 0x000fe200000000ff */
[----:B------:R-:W-:Y:S02]  /*126d0*/  HADD2 R43, R43.H0_H0, R46.H0_H0 ;  /* 0x2000002e2b2b7230 */ /* 0x000fe40000000800 */
[----:B------:R-:W-:Y:S01]  /*126e0*/  HADD2 R46, R11.H0_H0, R0.H0_H0 ;  /* 0x200000000b2e7230 */ /* 0x000fe20000000800 */
[----:B------:R-:W-:-:S02]  /*126f0*/  F2FP.F16.F32.PACK_AB R44, RZ, R47 ;  /* 0x0000002fff2c723e */ /* 0x000fc400000000ff */
[----:B------:R-:W-:Y:S01]  /*12700*/  LOP3.LUT R11, R18, 0xf000f, RZ, 0xc0, !PT ;  /* 0x000f000f120b7812 */ /* 0x000fe200078ec0ff */
[----:B------:R-:W-:Y:S01]  /*12710*/  HADD2 R45, R52.H0_H0, R51.H0_H0 ;  /* 0x20000033342d7230 */ /* 0x000fe20000000800 */
[C---:B------:R-:W-:Y:S01]  /*12720*/  LOP3.LUT R0, R16.reuse, 0xf000f, RZ, 0xc0, !PT ;  /* 0x000f000f10007812 */ /* 0x040fe200078ec0ff */
[----:B------:R-:W-:Y:S01]  /*12730*/  HADD2 R44, R44.H0_H0, R2.H0_H0 ;  /* 0x200000022c2c7230 */ /* 0x000fe20000000800 */
[----:B------:R-:W-:Y:S02]  /*12740*/  LOP3.LUT R11, R11, 0x64006400, RZ, 0xfc, !PT ;  /* 0x640064000b0b7812 */ /* 0x000fe400078efcff */
[----:B------:R-:W-:Y:S02]  /*12750*/  LOP3.LUT R51, R16, 0xf000f0, RZ, 0xc0, !PT ;  /* 0x00f000f010337812 */ /* 0x000fe400078ec0ff */
[----:B------:R-:W-:Y:S02]  /*12760*/  SHF.R.U32.HI R61, RZ, 0x8, R16 ;  /* 0x00000008ff3d7819 */ /* 0x000fe40000011610 */
[----:B------:R-:W-:-:S02]  /*12770*/  LOP3.LUT R2, R17, 0xf000f, RZ, 0xc0, !PT ;  /* 0x000f000f11027812 */ /* 0x000fc400078ec0ff */
[----:B------:R-:W-:Y:S01]  /*12780*/  LOP3.LUT R16, R19, 0xf000f, RZ, 0xc0, !PT ;  /* 0x000f000f13107812 */ /* 0x000fe200078ec0ff */
[--C-:B-1----:R-:W-:Y:S01]  /*12790*/  HADD2.F32 R56, -RZ, R49.reuse.H0_H0 ;  /* 0x20000031ff387230 */ /* 0x102fe20000004100 */
[----:B------:R-:W-:Y:S01]  /*127a0*/  LOP3.LUT R0, R0, 0x64006400, RZ, 0xfc, !PT ;  /* 0x6400640000007812 */ /* 0x000fe200078efcff */
[----:B------:R-:W-:Y:S02]  /*127b0*/  HADD2.F32 R55, -RZ, R49.H1_H1 ;  /* 0x30000031ff377230 */ /* 0x000fe40000004100 */
[----:B------:R-:W-:Y:S01]  /*127c0*/  HADD2 R49, R11, -1032, -1032 ;  /* 0xe408e4080b317430 */ /* 0x000fe20000000000 */
[----:B------:R-:W-:Y:S02]  /*127d0*/  LOP3.LUT R2, R2, 0x64006400, RZ, 0xfc, !PT ;  /* 0x6400640002027812 */ /* 0x000fe400078efcff */
[----:B------:R-:W-:Y:S01]  /*127e0*/  LOP3.LUT R50, R16, 0x64006400, RZ, 0xfc, !PT ;  /* 0x6400640010327812 */ /* 0x000fe200078efcff */
[----:B------:R-:W-:Y:S01]  /*127f0*/  HADD2 R47, R0, -1032, -1032 ;  /* 0xe408e408002f7430 */ /* 0x000fe20000000000 */
[----:B------:R-:W-:Y:S01]  /*12800*/  LOP3.LUT R52, R17, 0xf000f0, RZ, 0xc0, !PT ;  /* 0x00f000f011347812 */ /* 0x000fe200078ec0ff */
[--C-:B------:R-:W-:Y:S01]  /*12810*/  HADD2.F32 R57, -RZ, R48.reuse.H0_H0 ;  /* 0x20000030ff397230 */ /* 0x100fe20000004100 */
[----:B------:R-:W-:Y:S01]  /*12820*/  SHF.R.U32.HI R62, RZ, 0x8, R17 ;  /* 0x00000008ff3e7819 */ /* 0x000fe20000011611 */
[----:B------:R-:W-:Y:S01]  /*12830*/  HADD2.F32 R58, -RZ, R48.H1_H1 ;  /* 0x30000030ff3a7230 */ /* 0x000fe20000004100 */
[----:B------:R-:W-:Y:S01]  /*12840*/  LOP3.LUT R53, R18, 0xf000f0, RZ, 0xc0, !PT ;  /* 0x00f000f012357812 */ /* 0x000fe200078ec0ff */
[----:B------:R-:W1:Y:S01]  /*12850*/  LDS.64 R16, [UR5+0x228] ;  /* 0x00022805ff107984 */ /* 0x000e620008000a00 */
[----:B------:R-:W-:-:S02]  /*12860*/  HADD2.F32 R11, -RZ, R49.H0_H0 ;  /* 0x20000031ff0b7230 */ /* 0x000fc40000004100 */
[----:B------:R-:W-:Y:S02]  /*12870*/  HADD2 R48, R2, -1032, -1032 ;  /* 0xe408e40802307430 */ /* 0x000fe40000000000 */
[----:B------:R-:W-:Y:S02]  /*12880*/  HADD2 R50, R50, -1032, -1032 ;  /* 0xe408e40832327430 */ /* 0x000fe40000000000 */
[----:B------:R-:W-:Y:S01]  /*12890*/  HADD2.F32 R0, -RZ, R47.H0_H0 ;  /* 0x2000002fff007230 */ /* 0x000fe20000004100 */
[----:B------:R-:W-:Y:S01]  /*128a0*/  LOP3.LUT R53, R53, 0x64006400, RZ, 0xfc, !PT ;  /* 0x6400640035357812 */ /* 0x000fe200078efcff */
[-C--:B------:R-:W-:Y:S01]  /*128b0*/  FFMA.FTZ R65, R11, R57.reuse, RZ ;  /* 0x000000390b417223 */ /* 0x080fe200000100ff */
[----:B------:R-:W-:Y:S01]  /*128c0*/  SHF.R.U32.HI R60, RZ, 0x8, R18 ;  /* 0x00000008ff3c7819 */ /* 0x000fe20000011612 */
[----:B------:R-:W-:Y:S01]  /*128d0*/  HADD2.F32 R2, -RZ, R48.H0_H0 ;  /* 0x20000030ff027230 */ /* 0x000fe20000004100 */
[----:B------:R-:W-:Y:S01]  /*128e0*/  LOP3.LUT R11, R52, 0x64006400, RZ, 0xfc, !PT ;  /* 0x64006400340b7812 */ /* 0x000fe200078efcff */
[----:B------:R-:W-:Y:S01]  /*128f0*/  HADD2.F32 R18, -RZ, R50.H0_H0 ;  /* 0x20000032ff127230 */ /* 0x000fe20000004100 */
[----:B------:R-:W-:Y:S01]  /*12900*/  LOP3.LUT R54, R19, 0xf000f0, RZ, 0xc0, !PT ;  /* 0x00f000f013367812 */ /* 0x000fe200078ec0ff */
[----:B------:R-:W-:Y:S01]  /*12910*/  FFMA.FTZ R59, R0, R57, RZ ;  /* 0x00000039003b7223 */ /* 0x000fe200000100ff */
[----:B------:R-:W-:Y:S01]  /*12920*/  LOP3.LUT R51, R51, 0x64006400, RZ, 0xfc, !PT ;  /* 0x6400640033337812 */ /* 0x000fe200078efcff */
[----:B------:R-:W-:-:S02]  /*12930*/  HFMA2 R53, R53, R20.H0_H0, -72, -72 ;  /* 0xd480d48035357431 */ /* 0x000fc40000040014 */
[----:B------:R-:W-:Y:S02]  /*12940*/  HADD2.F32 R64, -RZ, R47.H1_H1 ;  /* 0x3000002fff407230 */ /* 0x000fe40000004100 */
[-C--:B------:R-:W-:Y:S01]  /*12950*/  FFMA.FTZ R63, R2, R57.reuse, RZ ;  /* 0x00000039023f7223 */ /* 0x080fe200000100ff */
[----:B------:R-:W-:Y:S02]  /*12960*/  HADD2.F32 R0, -RZ, R49.H1_H1 ;  /* 0x30000031ff007230 */ /* 0x000fe40000004100 */
[----:B------:R-:W-:Y:S01]  /*12970*/  FFMA.FTZ R67, R18, R57, RZ ;  /* 0x0000003912437223 */ /* 0x000fe200000100ff */
[-C--:B------:R-:W-:Y:S02]  /*12980*/  HFMA2 R52, R11, R20.reuse.H0_H0, -72, -72 ;  /* 0xd480d4800b347431 */ /* 0x080fe40000040014 */
[----:B------:R-:W-:Y:S01]  /*12990*/  HADD2.F32 R66, -RZ, R48.H1_H1 ;  /* 0x30000030ff427230 */ /* 0x000fe20000004100 */
[----:B------:R-:W-:Y:S01]  /*129a0*/  LOP3.LUT R57, R54, 0x64006400, RZ, 0xfc, !PT ;  /* 0x6400640036397812 */ /* 0x000fe200078efcff */
[----:B------:R-:W-:-:S02]  /*129b0*/  HFMA2 R51, R51, R20.H0_H0, -72, -72 ;  /* 0xd480d48033337431 */ /* 0x000fc40000040014 */
[----:B------:R-:W-:Y:S02]  /*129c0*/  HADD2.F32 R18, -RZ, R53.H0_H0 ;  /* 0x20000035ff127230 */ /* 0x000fe40000004100 */
[-C--:B------:R-:W-:Y:S01]  /*129d0*/  FFMA.FTZ R59, R64, R58.reuse, R59 ;  /* 0x0000003a403b7223 */ /* 0x080fe2000001003b */
[-C--:B------:R-:W-:Y:S01]  /*129e0*/  FFMA.FTZ R65, R0, R58.reuse, R65 ;  /* 0x0000003a00417223 */ /* 0x080fe20000010041 */
[----:B------:R-:W-:Y:S02]  /*129f0*/  HADD2.F32 R64, -RZ, R50.H1_H1 ;  /* 0x30000032ff407230 */ /* 0x000fe40000004100 */
[----:B------:R-:W-:Y:S01]  /*12a00*/  FFMA.FTZ R63, R66, R58, R63 ;  /* 0x0000003a423f7223 */ /* 0x000fe2000001003f */
[----:B------:R-:W-:Y:S02]  /*12a10*/  HADD2.F32 R2, -RZ, R52.H0_H0 ;  /* 0x20000034ff027230 */ /* 0x000fe40000004100 */
[----:B------:R-:W-:Y:S02]  /*12a20*/  HFMA2 R54, R57, R20.H0_H0, -72, -72 ;  /* 0xd480d48039367431 */ /* 0x000fe40000040014 */
[----:B------:R-:W-:-:S02]  /*12a30*/  HADD2.F32 R0, -RZ, R51.H0_H0 ;  /* 0x20000033ff007230 */ /* 0x000fc40000004100 */
[----:B------:R-:W-:Y:S01]  /*12a40*/  FFMA.FTZ R18, R18, R56, R65 ;  /* 0x0000003812127223 */ /* 0x000fe20000010041 */
[----:B------:R-:W-:Y:S02]  /*12a50*/  HADD2.F32 R65, -RZ, R52.H1_H1 ;  /* 0x30000034ff417230 */ /* 0x000fe40000004100 */
[----:B------:R-:W-:Y:S01]  /*12a60*/  FFMA.FTZ R67, R64, R58, R67 ;  /* 0x0000003a40437223 */ /* 0x000fe20000010043 */
[-C--:B------:R-:W-:Y:S01]  /*12a70*/  FFMA.FTZ R2, R2, R56.reuse, R63 ;  /* 0x0000003802027223 */ /* 0x080fe2000001003f */
[----:B------:R-:W-:Y:S02]  /*12a80*/  HADD2.F32 R58, -RZ, R54.H0_H0 ;  /* 0x20000036ff3a7230 */ /* 0x000fe40000004100 */
[-C--:B------:R-:W-:Y:S01]  /*12a90*/  FFMA.FTZ R0, R0, R56.reuse, R59 ;  /* 0x0000003800007223 */ /* 0x080fe2000001003b */
[----:B------:R-:W-:Y:S02]  /*12aa0*/  HADD2.F32 R63, -RZ, R51.H1_H1 ;  /* 0x30000033ff3f7230 */ /* 0x000fe40000004100 */
[----:B------:R-:W-:Y:S01]  /*12ab0*/  FFMA.FTZ R65, R65, R55, R2 ;  /* 0x0000003741417223 */ /* 0x000fe20000010002 */
[----:B------:R-:W-:Y:S01]  /*12ac0*/  LOP3.LUT R2, R62, 0xf000f, RZ, 0xc0, !PT ;  /* 0x000f000f3e027812 */ /* 0x000fe200078ec0ff */
[----:B------:R-:W-:Y:S01]  /*12ad0*/  FFMA.FTZ R56, R58, R56, R67 ;  /* 0x000000383a387223 */ /* 0x000fe20000010043 */
[----:B------:R-:W-:-:S02]  /*12ae0*/  HADD2.F32 R67, -RZ, R53.H1_H1 ;  /* 0x30000035ff437230 */ /* 0x000fc40000004100 */
[-C--:B------:R-:W-:Y:S01]  /*12af0*/  FFMA.FTZ R63, R63, R55.reuse, R0 ;  /* 0x000000373f3f7223 */ /* 0x080fe20000010000 */
[----:B------:R-:W-:Y:S01]  /*12b00*/  LOP3.LUT R0, R61, 0xf000f, RZ, 0xc0, !PT ;  /* 0x000f000f3d007812 */ /* 0x000fe200078ec0ff */
[----:B------:R-:W-:Y:S01]  /*12b10*/  HADD2.F32 R97, -RZ, R54.H1_H1 ;  /* 0x30000036ff617230 */ /* 0x000fe20000004100 */
[----:B------:R-:W-:Y:S02]  /*12b20*/  LOP3.LUT R11, R60, 0xf000f, RZ, 0xc0, !PT ;  /* 0x000f000f3c0b7812 */ /* 0x000fe400078ec0ff */
[----:B------:R-:W-:Y:S02]  /*12b30*/  SHF.R.U32.HI R19, RZ, 0x8, R19 ;  /* 0x00000008ff137819 */ /* 0x000fe40000011613 */
[----:B------:R-:W-:Y:S01]  /*12b40*/  LOP3.LUT R2, R2, 0x64006400, RZ, 0xfc, !PT ;  /* 0x6400640002027812 */ /* 0x000fe200078efcff */
[-C--:B------:R-:W-:Y:S01]  /*12b50*/  FFMA.FTZ R67, R67, R55.reuse, R18 ;  /* 0x0000003743437223 */ /* 0x080fe20000010012 */
[----:B------:R-:W-:Y:S01]  /*12b60*/  LOP3.LUT R0, R0, 0x64006400, RZ, 0xfc, !PT ;  /* 0x6400640000007812 */ /* 0x000fe200078efcff */
[----:B------:R-:W-:Y:S01]  /*12b70*/  FFMA.FTZ R97, R97, R55, R56 ;  /* 0x0000003761617223 */ /* 0x000fe20000010038 */
[----:B------:R-:W-:Y:S01]  /*12b80*/  LOP3.LUT R11, R11, 0x64006400, RZ, 0xfc, !PT ;  /* 0x640064000b0b7812 */ /* 0x000fe200078efcff */
[----:B------:R-:W-:Y:S01]  /*12b90*/  HADD2 R56, R2, -1032, -1032 ;  /* 0xe408e40802387430 */ /* 0x000fe20000000000 */
[----:B------:R-:W-:Y:S01]  /*12ba0*/  LOP3.LUT R18, R19, 0xf000f, RZ, 0xc0, !PT ;  /* 0x000f000f13127812 */ /* 0x000fe200078ec0ff */
[----:B------:R-:W-:-:S02]  /*12bb0*/  HADD2 R55, R0, -1032, -1032 ;  /* 0xe408e40800377430 */ /* 0x000fc40000000000 */
[----:B------:R-:W-:Y:S01]  /*12bc0*/  HADD2 R57, R11, -1032, -1032 ;  /* 0xe408e4080b397430 */ /* 0x000fe20000000000 */
[----:B------:R-:W-:Y:S01]  /*12bd0*/  LOP3.LUT R18, R18, 0x64006400, RZ, 0xfc, !PT ;  /* 0x6400640012127812 */ /* 0x000fe200078efcff */
[----:B-1----:R-:W-:Y:S02]  /*12be0*/  HADD2.F32 R64, -RZ, R16.H0_H0 ;  /* 0x20000010ff407230 */ /* 0x002fe40000004100 */
[----:B------:R-:W-:Y:S02]  /*12bf0*/  HADD2.F32 R2, -RZ, R56.H0_H0 ;  /* 0x20000038ff027230 */ /* 0x000fe40000004100 */
[----:B------:R-:W-:Y:S02]  /*12c00*/  HADD2.F32 R0, -RZ, R55.H0_H0 ;  /* 0x20000037ff007230 */ /* 0x000fe40000004100 */
[----:B------:R-:W-:Y:S02]  /*12c10*/  HADD2 R58, R18, -1032, -1032 ;  /* 0xe408e408123a7430 */ /* 0x000fe40000000000 */
[----:B------:R-:W-:Y:S01]  /*12c20*/  HADD2.F32 R68, -RZ, R57.H0_H0 ;  /* 0x20000039ff447230 */ /* 0x000fe20000004100 */
[----:B------:R-:W-:Y:S01]  /*12c30*/  LOP3.LUT R60, R60, 0xf000f0, RZ, 0xc0, !PT ;  /* 0x00f000f03c3c7812 */ /* 0x000fe200078ec0ff */
[----:B------:R-:W-:-:S02]  /*12c40*/  HADD2.F32 R16, -RZ, R16.H1_H1 ;  /* 0x30000010ff107230 */ /* 0x000fc40000004100 */
[-C--:B------:R-:W-:Y:S01]  /*12c50*/  FFMA.FTZ R11, R2, R64.reuse, R65 ;  /* 0x00000040020b7223 */ /* 0x080fe20000010041 */
[----:B------:R-:W-:Y:S01]  /*12c60*/  HADD2.F32 R18, -RZ, R56.H1_H1 ;  /* 0x30000038ff127230 */ /* 0x000fe20000004100 */
[----:B------:R-:W-:Y:S01]  /*12c70*/  LOP3.LUT R61, R61, 0xf000f0, RZ, 0xc0, !PT ;  /* 0x00f000f03d3d7812 */ /* 0x000fe200078ec0ff */
[--C-:B------:R-:W-:Y:S01]  /*12c80*/  HADD2.F32 R66, -RZ, R17.reuse.H0_H0 ;  /* 0x20000011ff427230 */ /* 0x100fe20000004100 */
[----:B------:R-:W-:Y:S01]  /*12c90*/  LOP3.LUT R62, R62, 0xf000f0, RZ, 0xc0, !PT ;  /* 0x00f000f03e3e7812 */ /* 0x000fe200078ec0ff */
[----:B------:R-:W-:Y:S02]  /*12ca0*/  HADD2.F32 R59, -RZ, R17.H1_H1 ;  /* 0x30000011ff3b7230 */ /* 0x000fe40000004100 */
[-C--:B------:R-:W-:Y:S01]  /*12cb0*/  FFMA.FTZ R63, R0, R64.reuse, R63 ;  /* 0x00000040003f7223 */ /* 0x080fe2000001003f */
[----:B------:R-:W-:Y:S02]  /*12cc0*/  HADD2.F32 R0, -RZ, R55.H1_H1 ;  /* 0x30000037ff007230 */ /* 0x000fe40000004100 */
[----:B------:R-:W-:Y:S01]  /*12cd0*/  FFMA.FTZ R69, R68, R64, R67 ;  /* 0x0000004044457223 */ /* 0x000fe20000010043 */
[----:B------:R-:W-:Y:S01]  /*12ce0*/  LOP3.LUT R17, R60, 0x64006400, RZ, 0xfc, !PT ;  /* 0x640064003c117812 */ /* 0x000fe200078efcff */
[----:B------:R-:W-:Y:S01]  /*12cf0*/  FFMA.FTZ R67, R18, R16, R11 ;  /* 0x0000001012437223 */ /* 0x000fe2000001000b */
[----:B------:R-:W-:-:S02]  /*12d00*/  LOP3.LUT R61, R61, 0x64006400, RZ, 0xfc, !PT ;  /* 0x640064003d3d7812 */ /* 0x000fc400078efcff */
[----:B------:R-:W-:Y:S01]  /*12d10*/  LOP3.LUT R11, R62, 0x64006400, RZ, 0xfc, !PT ;  /* 0x640064003e0b7812 */ /* 0x000fe200078efcff */
[----:B------:R-:W-:Y:S02]  /*12d20*/  HADD2.F32 R86, -RZ, R58.H0_H0 ;  /* 0x2000003aff567230 */ /* 0x000fe40000004100 */
[----:B------:R-:W-:Y:S01]  /*12d30*/  FFMA.FTZ R65, R0, R16, R63 ;  /* 0x0000001000417223 */ /* 0x000fe2000001003f */
[----:B------:R-:W-:Y:S01]  /*12d40*/  LOP3.LUT R19, R19, 0xf000f0, RZ, 0xc0, !PT ;  /* 0x00f000f013137812 */ /* 0x000fe200078ec0ff */
[-C--:B------:R-:W-:Y:S02]  /*12d50*/  HFMA2 R62, R17, R20.reuse.H0_H0, -72, -72 ;  /* 0xd480d480113e7431 */ /* 0x080fe40000040014 */
[----:B------:R-:W-:Y:S02]  /*12d60*/  HADD2.F32 R0, -RZ, R57.H1_H1 ;  /* 0x30000039ff007230 */ /* 0x000fe40000004100 */
[-C--:B------:R-:W-:Y:S02]  /*12d70*/  HFMA2 R60, R61, R20.reuse.H0_H0, -72, -72 ;  /* 0xd480d4803d3c7431 */ /* 0x080fe40000040014 */
[----:B------:R-:W-:-:S02]  /*12d80*/  HFMA2 R61, R11, R20.H0_H0, -72, -72 ;  /* 0xd480d4800b3d7431 */ /* 0x000fc40000040014 */
[----:B------:R-:W-:Y:S01]  /*12d90*/  FFMA.FTZ R97, R86, R64, R97 ;  /* 0x0000004056617223 */ /* 0x000fe20000010061 */
[----:B------:R-:W-:Y:S01]  /*12da0*/  LOP3.LUT R19, R19, 0x64006400, RZ, 0xfc, !PT ;  /* 0x6400640013137812 */ /* 0x000fe200078efcff */
[----:B------:R-:W-:Y:S01]  /*12db0*/  HADD2.F32 R64, -RZ, R62.H0_H0 ;  /* 0x2000003eff407230 */ /* 0x000fe20000004100 */
[----:B------:R-:W-:Y:S01]  /*12dc0*/  ISETP.NE.AND P0, PT, R95, RZ, PT ;  /* 0x000000ff5f00720c */ /* 0x000fe20003f05270 */
[----:B------:R-:W-:Y:S01]  /*12dd0*/  FFMA.FTZ R69, R0, R16, R69 ;  /* 0x0000001000457223 */ /* 0x000fe20000010045 */
[----:B------:R-:W-:Y:S02]  /*12de0*/  HADD2.F32 R0, -RZ, R60.H0_H0 ;  /* 0x2000003cff007230 */ /* 0x000fe40000004100 */
[----:B------:R-:W-:Y:S02]  /*12df0*/  HADD2.F32 R2, -RZ, R61.H0_H0 ;  /* 0x2000003dff027230 */ /* 0x000fe40000004100 */
[----:B------:R-:W-:Y:S02]  /*12e00*/  HFMA2 R63, R19, R20.H0_H0, -72, -72 ;  /* 0xd480d480133f7431 */ /* 0x000fe40000040014 */
[----:B------:R-:W-:-:S02]  /*12e10*/  HADD2.F32 R18, -RZ, R58.H1_H1 ;  /* 0x3000003aff127230 */ /* 0x000fc40000004100 */
[-C--:B------:R-:W-:Y:S01]  /*12e20*/  FFMA.FTZ R64, R64, R66.reuse, R69 ;  /* 0x0000004240407223 */ /* 0x080fe20000010045 */
[----:B------:R-:W-:Y:S02]  /*12e30*/  HADD2.F32 R11, -RZ, R60.H1_H1 ;  /* 0x3000003cff0b7230 */ /* 0x000fe40000004100 */
[-C--:B------:R-:W-:Y:S01]  /*12e40*/  FFMA.FTZ R0, R0, R66.reuse, R65 ;  /* 0x0000004200007223 */ /* 0x080fe20000010041 */
[----:B------:R-:W-:Y:S02]  /*12e50*/  HADD2.F32 R69, -RZ, R61.H1_H1 ;  /* 0x3000003dff457230 */ /* 0x000fe40000004100 */
[----:B------:R-:W-:Y:S01]  /*12e60*/  FFMA.FTZ R2, R2, R66, R67 ;  /* 0x0000004202027223 */ /* 0x000fe20000010043 */
[--C-:B------:R-:W-:Y:S02]  /*12e70*/  HADD2.F32 R68, -RZ, R63.reuse.H0_H0 ;  /* 0x2000003fff447230 */ /* 0x100fe40000004100 */
[----:B------:R-:W-:Y:S01]  /*12e80*/  FFMA.FTZ R97, R18, R16, R97 ;  /* 0x0000001012617223 */ /* 0x000fe20000010061 */
[-C--:B------:R-:W-:Y:S01]  /*12e90*/  FFMA.FTZ R0, R11, R59.reuse, R0 ;  /* 0x0000003b0b007223 */ /* 0x080fe20000010000 */
[----:B------:R-:W-:Y:S01]  /*12ea0*/  FFMA.FTZ R69, R69, R59, R2 ;  /* 0x0000003b45457223 */ /* 0x000fe20000010002 */
[----:B------:R-:W-:Y:S01]  /*12eb0*/  ISETP.NE.AND P1, PT, R96, RZ, PT ;  /* 0x000000ff6000720c */ /* 0x000fe20003f25270 */
[----:B------:R-:W-:Y:S01]  /*12ec0*/  FFMA.FTZ R66, R68, R66, R97 ;  /* 0x0000004244427223 */ /* 0x000fe20000010061 */
[----:B------:R-:W-:Y:S01]  /*12ed0*/  ISETP.NE.AND P2, PT, R94, RZ, PT ;  /* 0x000000ff5e00720c */ /* 0x000fe20003f45270 */
[----:B------:R-:W-:Y:S01]  /*12ee0*/  HADD2.F32 R65, -RZ, R62.H1_H1 ;  /* 0x3000003eff417230 */ /* 0x000fe20000004100 */
[----:B------:R-:W-:Y:S01]  /*12ef0*/  ISETP.NE.AND P3, PT, R92, RZ, PT ;  /* 0x000000ff5c00720c */ /* 0x000fe20003f65270 */
[----:B------:R-:W-:-:S02]  /*12f00*/  HADD2.F32 R67, -RZ, R63.H1_H1 ;  /* 0x3000003fff437230 */ /* 0x000fc40000004100 */
[----:B------:R-:W-:Y:S01]  /*12f10*/  FMUL.FTZ R68, R0, R39 ;  /* 0x0000002700447220 */ /* 0x000fe20000410000 */
[----:B------:R-:W-:Y:S01]  /*12f20*/  FMUL.FTZ R69, R69, R40 ;  /* 0x0000002845457220 */ /* 0x000fe20000410000 */
[----:B0-----:R-:W-:Y:S08]  /*12f30*/  @!P0 BRA `(.L_x_1976) ;  /* 0x0000000400688947 */ /* 0x001ff00003800000 */
[----:B------:R-:W0:Y:S01]  /*12f40*/  LDS.64 R18, [UR5] ;  /* 0x00000005ff127984 */ /* 0x000e220008000a00 */
[--C-:B------:R-:W-:Y:S02]  /*12f50*/  HADD2.F32 R104, -RZ, R71.reuse.H0_H0 ;  /* 0x20000047ff687230 */ /* 0x100fe40000004100 */
[----:B------:R-:W-:Y:S01]  /*12f60*/  HADD2.F32 R99, -RZ, R71.H1_H1 ;  /* 0x30000047ff637230 */ /* 0x000fe20000004100 */
        /* <DEDUP_REMOVED lines=8> */
[----:B------:R-:W-:Y:S01]  /*12ff0*/  FFMA.FTZ R0, R0, R11, RZ ;  /* 0x0000000b00007223 */ /* 0x000fe200000100ff */
[C---:B------:R-:W-:Y:S01]  /*13000*/  FFMA.FTZ R103, R11.reuse, R2, RZ ;  /* 0x000000020b677223 */ /* 0x040fe200000100ff */
[----:B------:R-:W-:Y:S02]  /*13010*/  HADD2.F32 R86, -RZ, R19.H0_H0 ;  /* 0x20000013ff567230 */ /* 0x000fe40000004100 */
[----:B------:R-:W-:Y:S01]  /*13020*/  FFMA.FTZ R99, R102, R99, R101 ;  /* 0x0000006366637223 */ /* 0x000fe20000010065 */
[----:B------:R-:W-:Y:S01]  /*13030*/  FFMA.FTZ R18, R11, R18, RZ ;  /* 0x000000120b127223 */ /* 0x000fe200000100ff */
        /* <DEDUP_REMOVED lines=20> */
[----:B-1----:R-:W-:Y:S02]  /*13180*/  HADD2.F32 R18, -RZ, R16.H0_H0 ;  /* 0x20000010ff127230 */ /* 0x002fe40000004100 */
        /* <DEDUP_REMOVED lines=10> */
[----:B------:R-:W-:Y:S02]  /*13230*/  HADD2.F32 R11, -RZ, R78.H1_H1 ;  /* 0x3000004eff0b7230 */ /* 0x000fe40000004100 */
[----:B------:R-:W-:Y:S01]  /*13240*/  FFMA.FTZ R102, R18, R102, R103 ;  /* 0x0000006612667223 */ /* 0x000fe20000010067 */
[----:B------:R-:W-:Y:S02]  /*13250*/  HADD2.F32 R19, -RZ, R79.H1_H1 ;  /* 0x3000004fff137230 */ /* 0x000fe40000004100 */
[----:B------:R-:W-:Y:S02]  /*13260*/  HADD2.F32 R0, -RZ, R17.H0_H0 ;  /* 0x20000011ff007230 */ /* 0x000fe40000004100 */
[----:B------:R-:W-:Y:S01]  /*13270*/  FFMA.FTZ R11, R11, R16, R2 ;  /* 0x000000100b0b7223 */ /* 0x000fe20000010002 */
[----:B------:R-:W-:-:S02]  /*13280*/  HADD2.F32 R101, -RZ, R81.H1_H1 ;  /* 0x30000051ff657230 */ /* 0x000fc40000004100 */
[C---:B------:R-:W-:Y:S01]  /*13290*/  FFMA.FTZ R19, R16.reuse, R19, R99 ;  /* 0x0000001310137223 */ /* 0x040fe20000010063 */
        /* <DEDUP_REMOVED lines=10> */
[----:B------:R-:W-:Y:S02]  /*13340*/  HADD2.F32 R2, -RZ, R82.H1_H1 ;  /* 0x30000052ff027230 */ /* 0x000fe40000004100 */
[C---:B------:R-:W-:Y:S01]  /*13350*/  FFMA.FTZ R19, R0.reuse, R19, R97 ;  /* 0x0000001300137223 */ /* 0x040fe20000010061 */
[----:B------:R-:W-:Y:S02]  /*13360*/  HADD2.F32 R16, -RZ, R83.H1_H1 ;  /* 0x30000053ff107230 */ /* 0x000fe40000004100 */
[----:B------:R-:W-:Y:S01]  /*13370*/  FFMA.FTZ R102, R0, R102, R101 ;  /* 0x0000006600667223 */ /* 0x000fe20000010065 */
[----:B------:R-:W-:Y:S02]  /*13380*/  HADD2.F32 R86, -RZ, R84.H1_H1 ;  /* 0x30000054ff567230 */ /* 0x000fe40000004100 */
[----:B------:R-:W-:Y:S01]  /*13390*/  FFMA.FTZ R2, R2, R17, R11 ;  /* 0x0000001102027223 */ /* 0x000fe2000001000b */
[----:B------:R-:W-:-:S02]  /*133a0*/  HADD2.F32 R0, -RZ, R85.H1_H1 ;  /* 0x30000055ff007230 */ /* 0x000fc40000004100 */
[C---:B------:R-:W-:Y:S01]  /*133b0*/  FFMA.FTZ R16, R17.reuse, R16, R18 ;  /* 0x0000001011107223 */ /* 0x040fe20000010012 */
[--C-:B------:R-:W-:Y:S02]  /*133c0*/  HADD2.F32 R11, -RZ, R88.reuse.H0_H0 ;  /* 0x20000058ff0b7230 */ /* 0x100fe40000004100 */
[C---:B------:R-:W-:Y:S01]  /*133d0*/  FFMA.FTZ R19, R17.reuse, R86, R19 ;  /* 0x0000005611137223 */ /* 0x040fe20000010013 */
        /* <DEDUP_REMOVED lines=16> */
.L_x_1976:
[----:B------:R-:W-:Y:S05]  /*134e0*/  @!P1 BRA `(.L_x_1977) ;  /* 0x0000000400689947 */ /* 0x000fea0003800000 */
[----:B------:R-:W0:Y:S01]  /*134f0*/  LDS.64 R16, [UR5+0x80] ;  /* 0x00008005ff107984 */ /* 0x000e220008000a00 */
[----:B------:R-:W-:Y:S02]  /*13500*/  HADD2.F32 R0, -RZ, R70.H0_H0 ;  /* 0x20000046ff007230 */ /* 0x000fe40000004100 */
[--C-:B------:R-:W-:Y:S01]  /*13510*/  HADD2.F32 R2, -RZ, R71.reuse.H0_H0 ;  /* 0x20000047ff027230 */ /* 0x100fe20000004100 */
[----:B------:R-:W1:Y:S01]  /*13520*/  LDS.64 R18, [UR5+0x88] ;  /* 0x00008805ff127984 */ /* 0x000e620008000a00 */
[----:B------:R-:W-:Y:S02]  /*13530*/  HADD2.F32 R11, -RZ, R72.H0_H0 ;  /* 0x20000048ff0b7230 */ /* 0x000fe40000004100 */
[----:B------:R-:W-:Y:S02]  /*13540*/  HADD2.F32 R101, -RZ, R70.H1_H1 ;  /* 0x30000046ff657230 */ /* 0x000fe40000004100 */
[----:B------:R-:W-:Y:S02]  /*13550*/  HADD2.F32 R103, -RZ, R71.H1_H1 ;  /* 0x30000047ff677230 */ /* 0x000fe40000004100 */
[----:B------:R-:W-:-:S02]  /*13560*/  HADD2.F32 R104, -RZ, R76.H0_H0 ;  /* 0x2000004cff687230 */ /* 0x000fc40000004100 */
[--C-:B0-----:R-:W-:Y:S02]  /*13570*/  HADD2.F32 R97, -RZ, R16.reuse.H0_H0 ;  /* 0x20000010ff617230 */ /* 0x101fe40000004100 */
[----:B------:R-:W-:Y:S02]  /*13580*/  HADD2.F32 R99, -RZ, R16.H1_H1 ;  /* 0x30000010ff637230 */ /* 0x000fe40000004100 */
[----:B------:R-:W-:Y:S02]  /*13590*/  HADD2.F32 R16, -RZ, R73.H0_H0 ;  /* 0x20000049ff107230 */ /* 0x000fe40000004100 */
[-C--:B------:R-:W-:Y:S01]  /*135a0*/  FFMA.FTZ R0, R0, R97.reuse, RZ ;  /* 0x0000006100007223 */ /* 0x080fe200000100ff */
[-C--:B------:R-:W-:Y:S01]  /*135b0*/  FFMA.FTZ R2, R2, R97.reuse, RZ ;  /* 0x0000006102027223 */ /* 0x080fe200000100ff */
[-C--:B------:R-:W-:Y:S01]  /*135c0*/  FFMA.FTZ R102, R11, R97.reuse, RZ ;  /* 0x000000610b667223 */ /* 0x080fe200000100ff */
[----:B------:R-:W-:Y:S02]  /*135d0*/  HADD2.F32 R86, -RZ, R17.H0_H0 ;  /* 0x20000011ff567230 */ /* 0x000fe40000004100 */
[----:B------:R-:W-:Y:S01]  /*135e0*/  FFMA.FTZ R16, R16, R97, RZ ;  /* 0x0000006110107223 */ /* 0x000fe200000100ff */
[-C--:B------:R-:W-:Y:S01]  /*135f0*/  FFMA.FTZ R11, R101, R99.reuse, R0 ;  /* 0x00000063650b7223 */ /* 0x080fe20000010000 */
[----:B------:R-:W-:Y:S01]  /*13600*/  FFMA.FTZ R97, R103, R99, R2 ;  /* 0x0000006367617223 */ /* 0x000fe20000010002 */
[----:B------:R-:W-:-:S02]  /*13610*/  HADD2.F32 R101, -RZ, R72.H1_H1 ;  /* 0x30000048ff657230 */ /* 0x000fc40000004100 */
[----:B------:R-:W-:Y:S02]  /*13620*/  HADD2.F32 R103, -RZ, R73.H1_H1 ;  /* 0x30000049ff677230 */ /* 0x000fe40000004100 */
[----:B------:R-:W-:Y:S02]  /*13630*/  HADD2.F32 R2, -RZ, R75.H0_H0 ;  /* 0x2000004bff027230 */ /* 0x000fe40000004100 */
[-C--:B------:R-:W-:Y:S01]  /*13640*/  FFMA.FTZ R101, R101, R99.reuse, R102 ;  /* 0x0000006365657223 */ /* 0x080fe20000010066 */
[----:B------:R-:W-:Y:S02]  /*13650*/  HADD2.F32 R0, -RZ, R74.H0_H0 ;  /* 0x2000004aff007230 */ /* 0x000fe40000004100 */
[----:B------:R-:W-:Y:S01]  /*13660*/  FFMA.FTZ R99, R103, R99, R16 ;  /* 0x0000006367637223 */ /* 0x000fe20000010010 */
[----:B------:R-:W-:Y:S02]  /*13670*/  HADD2.F32 R17, -RZ, R17.H1_H1 ;  /* 0x30000011ff117230 */ /* 0x000fe40000004100 */
[----:B------:R-:W-:Y:S01]  /*13680*/  FFMA.FTZ R16, R2, R86, R97 ;  /* 0x0000005602107223 */ /* 0x000fe20000010061 */
[----:B------:R-:W-:-:S02]  /*13690*/  HADD2.F32 R2, -RZ, R77.H0_H0 ;  /* 0x2000004dff027230 */ /* 0x000fc40000004100 */
[-C--:B------:R-:W-:Y:S01]  /*136a0*/  FFMA.FTZ R0, R0, R86.reuse, R11 ;  /* 0x0000005600007223 */ /* 0x080fe2000001000b */
        /* <DEDUP_REMOVED lines=8> */
[----:B-1----:R-:W-:Y:S02]  /*13730*/  HADD2.F32 R11, -RZ, R18.H0_H0 ;  /* 0x20000012ff0b7230 */ /* 0x002fe40000004100 */
[-C--:B------:R-:W-:Y:S01]  /*13740*/  FFMA.FTZ R102, R101, R17.reuse, R102 ;  /* 0x0000001165667223 */ /* 0x080fe20000010066 */
[----:B------:R-:W-:Y:S02]  /*13750*/  HADD2.F32 R97, -RZ, R79.H0_H0 ;  /* 0x2000004fff617230 */ /* 0x000fe40000004100 */
[----:B------:R-:W-:Y:S01]  /*13760*/  FFMA.FTZ R86, R103, R17, R86 ;  /* 0x0000001167567223 */ /* 0x000fe20000010056 */
[----:B------:R-:W-:Y:S02]  /*13770*/  HADD2.F32 R17, -RZ, R78.H0_H0 ;  /* 0x2000004eff117230 */ /* 0x000fe40000004100 */
[----:B------:R-:W-:Y:S02]  /*13780*/  HADD2.F32 R18, -RZ, R18.H1_H1 ;  /* 0x30000012ff127230 */ /* 0x000fe40000004100 */
[----:B------:R-:W-:Y:S01]  /*13790*/  FFMA.FTZ R97, R97, R11, R16 ;  /* 0x0000000b61617223 */ /* 0x000fe20000010010 */
[----:B------:R-:W-:-:S02]  /*137a0*/  HADD2.F32 R99, -RZ, R80.H0_H0 ;  /* 0x20000050ff637230 */ /* 0x000fc40000004100 */
[-C--:B------:R-:W-:Y:S01]  /*137b0*/  FFMA.FTZ R17, R17, R11.reuse, R2 ;  /* 0x0000000b11117223 */ /* 0x080fe20000010002 */
[----:B------:R-:W-:Y:S02]  /*137c0*/  HADD2.F32 R104, -RZ, R78.H1_H1 ;  /* 0x3000004eff687230 */ /* 0x000fe40000004100 */
[----:B------:R-:W-:Y:S02]  /*137d0*/  HADD2.F32 R101, -RZ, R81.H0_H0 ;  /* 0x20000051ff657230 */ /* 0x000fe40000004100 */
        /* <DEDUP_REMOVED lines=43> */
.L_x_1977:
        /* <DEDUP_REMOVED lines=91> */
.L_x_1978:
        /* <DEDUP_REMOVED lines=9> */
[----:B------:R-:W-:Y:S02]  /*140d0*/  HADD2.F32 R99, -RZ, R16.H1_H1 ;  /* 0x30000010ff637230 */ /* 0x000fe40000004100 */
[----:B------:R-:W-:Y:S02]  /*140e0*/  HADD2.F32 R16, -RZ, R73.H0_H0 ;  /* 0x20000049ff107230 */ /* 0x000fe40000004100 */
[-C--:B------:R-:W-:Y:S01]  /*140f0*/  FFMA.FTZ R0, R0, R97.reuse, RZ ;  /* 0x0000006100007223 */ /* 0x080fe200000100ff */
[-C--:B------:R-:W-:Y:S01]  /*14100*/  FFMA.FTZ R2, R2, R97.reuse, RZ ;  /* 0x0000006102027223 */ /* 0x080fe200000100ff */
[-C--:B------:R-:W-:Y:S01]  /*14110*/  FFMA.FTZ R70, R11, R97.reuse, RZ ;  /* 0x000000610b467223 */ /* 0x080fe200000100ff */
[----:B------:R-:W-:Y:S02]  /*14120*/  HADD2.F32 R86, -RZ, R17.H0_H0 ;  /* 0x20000011ff567230 */ /* 0x000fe40000004100 */
[----:B------:R-:W-:Y:S01]  /*14130*/  FFMA.FTZ R16, R16, R97, RZ ;  /* 0x0000006110107223 */ /* 0x000fe200000100ff */
[----:B------:R-:W-:Y:S01]  /*14140*/  FFMA.FTZ R11, R101, R99, R0 ;  /* 0x00000063650b7223 */ /* 0x000fe20000010000 */
[----:B------:R-:W-:-:S02]  /*14150*/  HADD2.F32 R97, -RZ, R72.H1_H1 ;  /* 0x30000048ff617230 */ /* 0x000fc40000004100 */
[-C--:B------:R-:W-:Y:S01]  /*14160*/  FFMA.FTZ R71, R71, R99.reuse, R2 ;  /* 0x0000006347477223 */ /* 0x080fe20000010002 */
[----:B------:R-:W-:Y:S02]  /*14170*/  HADD2.F32 R101, -RZ, R73.H1_H1 ;  /* 0x30000049ff657230 */ /* 0x000fe40000004100 */
        /* <DEDUP_REMOVED lines=71> */
.L_x_1979:
        /* <DEDUP_REMOVED lines=87> */
.L_x_1980:
        /* <DEDUP_REMOVED lines=10> */
[--C-:B------:R-:W-:Y:S02]  /*14c00*/  HADD2.F32 R72, -RZ, R17.reuse.H0_H0 ;  /* 0x20000011ff487230 */ /* 0x100fe40000004100 */
[-C--:B------:R-:W-:Y:S01]  /*14c10*/  FFMA.FTZ R75, R2, R71.reuse, RZ ;  /* 0x00000047024b7223 */ /* 0x080fe200000100ff */
[----:B------:R-:W-:Y:S02]  /*14c20*/  HADD2.F32 R73, -RZ, R17.H1_H1 ;  /* 0x30000011ff497230 */ /* 0x000fe40000004100 */
[-C--:B------:R-:W-:Y:S01]  /*14c30*/  FFMA.FTZ R17, R0, R71.reuse, RZ ;  /* 0x0000004700117223 */ /* 0x080fe200000100ff */
[--C-:B------:R-:W-:Y:S02]  /*14c40*/  HADD2.F32 R16, -RZ, R26.reuse.H0_H0 ;  /* 0x2000001aff107230 */ /* 0x100fe40000004100 */
[----:B------:R-:W-:Y:S01]  /*14c50*/  FFMA.FTZ R11, R11, R71, RZ ;  /* 0x000000470b0b7223 */ /* 0x000fe200000100ff */
[-C--:B------:R-:W-:Y:S01]  /*14c60*/  FFMA.FTZ R75, R76, R70.reuse, R75 ;  /* 0x000000464c4b7223 */ /* 0x080fe2000001004b */
[----:B------:R-:W-:Y:S01]  /*14c70*/  FFMA.FTZ R17, R74, R70, R17 ;  /* 0x000000464a117223 */ /* 0x000fe20000010011 */
[----:B------:R-:W-:-:S02]  /*14c80*/  HADD2.F32 R74, -RZ, R26.H1_H1 ;  /* 0x3000001aff4a7230 */ /* 0x000fc40000004100 */
[----:B------:R-:W-:Y:S01]  /*14c90*/  FFMA.FTZ R71, R16, R71, RZ ;  /* 0x0000004710477223 */ /* 0x000fe200000100ff */
        /* <DEDUP_REMOVED lines=29> */
[----:B------:R-:W-:Y:S02]  /*14e70*/  HADD2.F32 R75, -RZ, R34.H0_H0 ;  /* 0x20000022ff4b7230 */ /* 0x000fe40000004100 */
[-C--:B------:R-:W-:Y:S01]  /*14e80*/  FFMA.FTZ R17, R0, R18.reuse, R17 ;  /* 0x0000001200117223 */ /* 0x080fe20000010011 */
[----:B------:R-:W-:Y:S02]  /*14e90*/  HADD2.F32 R70, -RZ, R33.H1_H1 ;  /* 0x30000021ff467230 */ /* 0x000fe40000004100 */
[----:B------:R-:W-:Y:S01]  /*14ea0*/  FFMA.FTZ R71, R74, R18, R71 ;  /* 0x000000124a477223 */ /* 0x000fe20000010047 */
[----:B------:R-:W-:-:S02]  /*14eb0*/  HADD2.F32 R2, -RZ, R19.H0_H0 ;  /* 0x20000013ff027230 */ /* 0x000fc40000004100 */
[----:B------:R-:W-:Y:S01]  /*14ec0*/  FFMA.FTZ R11, R75, R11, R72 ;  /* 0x0000000b4b0b7223 */ /* 0x000fe20000010048 */
        /* <DEDUP_REMOVED lines=32> */
.L_x_1981:
        /* <DEDUP_REMOVED lines=87> */
.L_x_1982:
        /* <DEDUP_REMOVED lines=12> */
[--C-:B------:R-:W-:Y:S02]  /*15700*/  HADD2.F32 R72, -RZ, R17.reuse.H0_H0 ;  /* 0x20000011ff487230 */ /* 0x100fe40000004100 */
[-C--:B------:R-:W-:Y:S01]  /*15710*/  FFMA.FTZ R11, R11, R71.reuse, RZ ;  /* 0x000000470b0b7223 */ /* 0x080fe200000100ff */
[----:B------:R-:W-:Y:S02]  /*15720*/  HADD2.F32 R73, -RZ, R17.H1_H1 ;  /* 0x30000011ff497230 */ /* 0x000fe40000004100 */
[-C--:B------:R-:W-:Y:S01]  /*15730*/  FFMA.FTZ R17, R0, R71.reuse, RZ ;  /* 0x0000004700117223 */ /* 0x080fe200000100ff */
[----:B------:R-:W-:Y:S01]  /*15740*/  FFMA.FTZ R71, R16, R71, RZ ;  /* 0x0000004710477223 */ /* 0x000fe200000100ff */
[----:B------:R-:W-:-:S02]  /*15750*/  HADD2.F32 R16, -RZ, R25.H1_H1 ;  /* 0x30000019ff107230 */ /* 0x000fc40000004100 */
[-C--:B------:R-:W-:Y:S01]  /*15760*/  FFMA.FTZ R21, R24, R70.reuse, R21 ;  /* 0x0000004618157223 */ /* 0x080fe20000010015 */
[----:B------:R-:W-:Y:S02]  /*15770*/  HADD2.F32 R24, -RZ, R29.H0_H0 ;  /* 0x2000001dff187230 */ /* 0x000fe40000004100 */
[-C--:B------:R-:W-:Y:S01]  /*15780*/  FFMA.FTZ R17, R74, R70.reuse, R17 ;  /* 0x000000464a117223 */ /* 0x080fe20000010011 */
[----:B------:R-:W-:Y:S02]  /*15790*/  HADD2.F32 R26, -RZ, R26.H1_H1 ;  /* 0x3000001aff1a7230 */ /* 0x000fe40000004100 */
[----:B------:R-:W-:Y:S01]  /*157a0*/  FFMA.FTZ R11, R16, R70, R11 ;  /* 0x00000046100b7223 */ /* 0x000fe2000001000b */
[----:B------:R-:W-:Y:S02]  /*157b0*/  HADD2.F32 R2, -RZ, R28.H0_H0 ;  /* 0x2000001cff027230 */ /* 0x000fe40000004100 */
[----:B------:R-:W-:Y:S02]  /*157c0*/  HADD2.F32 R0, -RZ, R27.H0_H0 ;  /* 0x2000001bff007230 */ /* 0x000fe40000004100 */
[----:B------:R-:W-:Y:S01]  /*157d0*/  FFMA.FTZ R24, R24, R72, R11 ;  /* 0x0000004818187223 */ /* 0x000fe2000001000b */
[----:B------:R-:W-:-:S02]  /*157e0*/  HADD2.F32 R16, -RZ, R30.H0_H0 ;  /* 0x2000001eff107230 */ /* 0x000fc40000004100 */
[----:B------:R-:W-:Y:S01]  /*157f0*/  FFMA.FTZ R71, R26, R70, R71 ;  /* 0x000000461a477223 */ /* 0x000fe20000010047 */
[----:B------:R-:W-:Y:S02]  /*15800*/  HADD2.F32 R11, -RZ, R28.H1_H1 ;  /* 0x3000001cff0b7230 */ /* 0x000fe40000004100 */
[-C--:B------:R-:W-:Y:S01]  /*15810*/  FFMA.FTZ R2, R2, R72.reuse, R21 ;  /* 0x0000004802027223 */ /* 0x080fe20000010015 */
[----:B------:R-:W-:Y:S02]  /*15820*/  HADD2.F32 R27, -RZ, R27.H1_H1 ;  /* 0x3000001bff1b7230 */ /* 0x000fe40000004100 */
[-C--:B------:R-:W-:Y:S01]  /*15830*/  FFMA.FTZ R0, R0, R72.reuse, R17 ;  /* 0x0000004800007223 */ /* 0x080fe20000010011 */
[----:B------:R-:W-:Y:S01]  /*15840*/  FFMA.FTZ R72, R16, R72, R71 ;  /* 0x0000004810487223 */ /* 0x000fe20000010047 */
[-C--:B------:R-:W-:Y:S01]  /*15850*/  FFMA.FTZ R16, R11, R73.reuse, R2 ;  /* 0x000000490b107223 */ /* 0x080fe20000010002 */
[----:B------:R-:W-:Y:S02]  /*15860*/  HADD2.F32 R21, -RZ, R30.H1_H1 ;  /* 0x3000001eff157230 */ /* 0x000fe40000004100 */
[----:B------:R-:W-:Y:S01]  /*15870*/  FFMA.FTZ R0, R27, R73, R0 ;  /* 0x000000491b007223 */ /* 0x000fe20000010000 */
[----:B------:R-:W-:-:S02]  /*15880*/  HADD2.F32 R17, -RZ, R31.H0_H0 ;  /* 0x2000001fff117230 */ /* 0x000fc40000004100 */
[--C-:B-1----:R-:W-:Y:S02]  /*15890*/  HADD2.F32 R11, -RZ, R18.reuse.H0_H0 ;  /* 0x20000012ff0b7230 */ /* 0x102fe40000004100 */
[----:B------:R-:W-:Y:S01]  /*158a0*/  FFMA.FTZ R72, R21, R73, R72 ;  /* 0x0000004915487223 */ /* 0x000fe20000010048 */
[----:B------:R-:W-:Y:S02]  /*158b0*/  HADD2.F32 R29, -RZ, R29.H1_H1 ;  /* 0x3000001dff1d7230 */ /* 0x000fe40000004100 */
[----:B------:R-:W-:Y:S02]  /*158c0*/  HADD2.F32 R25, -RZ, R33.H0_H0 ;  /* 0x20000021ff197230 */ /* 0x000fe40000004100 */
[----:B------:R-:W-:Y:S01]  /*158d0*/  FFMA.FTZ R17, R17, R11, R0 ;  /* 0x0000000b11117223 */ /* 0x000fe20000010000 */
[----:B------:R-:W-:Y:S02]  /*158e0*/  HADD2.F32 R18, -RZ, R18.H1_H1 ;  /* 0x30000012ff127230 */ /* 0x000fe40000004100 */
[----:B------:R-:W-:Y:S01]  /*158f0*/  FFMA.FTZ R24, R29, R73, R24 ;  /* 0x000000491d187223 */ /* 0x000fe20000010018 */
[----:B------:R-:W-:-:S02]  /*15900*/  HADD2.F32 R21, -RZ, R32.H0_H0 ;  /* 0x20000020ff157230 */ /* 0x000fc40000004100 */
[----:B------:R-:W-:Y:S02]  /*15910*/  HADD2.F32 R0, -RZ, R31.H1_H1 ;  /* 0x3000001fff007230 */ /* 0x000fe40000004100 */
[-C--:B------:R-:W-:Y:S01]  /*15920*/  FFMA.FTZ R25, R25, R11.reuse, R24 ;  /* 0x0000000b19197223 */ /* 0x080fe20000010018 */
[----:B------:R-:W-:Y:S02]  /*15930*/  HADD2.F32 R27, -RZ, R34.H0_H0 ;  /* 0x20000022ff1b7230 */ /* 0x000fe40000004100 */
        /* <DEDUP_REMOVED lines=8> */
[----:B------:R-:W-:Y:S01]  /*159c0*/  FFMA.FTZ R25, R24, R18, R25 ;  /* 0x0000001218197223 */ /* 0x000fe20000010019 */
[----:B------:R-:W-:Y:S02]  /*159d0*/  HADD2.F32 R34, -RZ, R34.H1_H1 ;  /* 0x30000022ff227230 */ /* 0x000fe40000004100 */
        /* <DEDUP_REMOVED lines=29> */
.L_x_1983:
        /* <DEDUP_REMOVED lines=40> */
[----:B------:R-:W-:Y:S02]  /*15e30*/  HADD2.F32 R18, -RZ, R56.H0_H0 ;  /* 0x20000038ff127230 */ /* 0x000fe40000004100 */
[----:B------:R-:W-:Y:S01]  /*15e40*/  FFMA.FTZ R11, R11, R2, R0 ;  /* 0x000000020b0b7223 */ /* 0x000fe20000010000 */
[----:B------:R-:W-:Y:S02]  /*15e50*/  HADD2.F32 R19, -RZ, R16.H1_H1 ;  /* 0x30000010ff137230 */ /* 0x000fe40000004100 */
[----:B------:R-:W-:Y:S01]  /*15e60*/  FFMA.FTZ R29, R25, R26, R29 ;  /* 0x0000001a191d7223 */ /* 0x000fe2000001001d */
[----:B------:R-:W-:-:S02]  /*15e70*/  HADD2.F32 R28, -RZ, R58.H0_H0 ;  /* 0x2000003aff1c7230 */ /* 0x000fc40000004100 */
[C---:B------:R-:W-:Y:S01]  /*15e80*/  FFMA.FTZ R18, R2.reuse, R18, R21 ;  /* 0x0000001202127223 */ /* 0x040fe20000010015 */
[----:B------:R-:W-:Y:S02]  /*15e90*/  HADD2.F32 R0, -RZ, R55.H1_H1 ;  /* 0x30000037ff007230 */ /* 0x000fe40000004100 */
        /* <DEDUP_REMOVED lines=40> */
.L_x_1984:
        /* <DEDUP_REMOVED lines=87> */
.L_x_1985:
        /* <DEDUP_REMOVED lines=87> */
.L_x_1986:
        /* <DEDUP_REMOVED lines=51> */
[--C-:B------:R-:W-:Y:S02]  /*16f30*/  HADD2.F32 R25, -RZ, R58.reuse.H0_H0 ;  /* 0x2000003aff197230 */ /* 0x100fe40000004100 */
[-C--:B------:R-:W-:Y:S01]  /*16f40*/  FFMA.FTZ R17, R0, R16.reuse, R17 ;  /* 0x0000001000117223 */ /* 0x080fe20000010011 */
[----:B------:R-:W-:Y:S02]  /*16f50*/  HADD2.F32 R24, -RZ, R61.H0_H0 ;  /* 0x2000003dff187230 */ /* 0x000fe40000004100 */
[----:B------:R-:W-:Y:S01]  /*16f60*/  FFMA.FTZ R19, R56, R16, R19 ;  /* 0x0000001038137223 */ /* 0x000fe20000010013 */
[----:B------:R-:W-:Y:S02]  /*16f70*/  HADD2.F32 R26, -RZ, R57.H1_H1 ;  /* 0x30000039ff1a7230 */ /* 0x000fe40000004100 */
[----:B------:R-:W-:Y:S01]  /*16f80*/  FFMA.FTZ R11, R25, R11, R28 ;  /* 0x0000000b190b7223 */ /* 0x000fe2000001001c */
[----:B------:R-:W-:-:S02]  /*16f90*/  HADD2.F32 R58, -RZ, R58.H1_H1 ;  /* 0x3000003aff3a7230 */ /* 0x000fc40000004100 */
[----:B------:R-:W-:Y:S01]  /*16fa0*/  FFMA.FTZ R19, R24, R2, R19 ;  /* 0x0000000218137223 */ /* 0x000fe20000010013 */
        /* <DEDUP_REMOVED lines=28> */
.L_x_1987:
[C---:B-----5:R-:W-:Y:S01]  /*17170*/  LOP3.LUT R0, R12.reuse, 0xf000f, RZ, 0xc0, !PT ;  /* 0x000f000f0c007812 */ /* 0x060fe200078ec0ff */
[-C--:B------:R-:W-:Y:S01]  /*17180*/  FFMA.FTZ R64, R65, R59.reuse, R64 ;  /* 0x0000003b41407223 */ /* 0x080fe20000010040 */
[----:B------:R-:W-:Y:S01]  /*17190*/  LOP3.LUT R2, R12, 0xf000f0, RZ, 0xc0, !PT ;  /* 0x00f000f00c027812 */ /* 0x000fe200078ec0ff */
[----:B------:R-:W-:Y:S01]  /*171a0*/  FFMA.FTZ R67, R67, R59, R66 ;  /* 0x0000003b43437223 */ /* 0x000fe20000010042 */
[----:B------:R-:W-:Y:S01]  /*171b0*/  SHF.R.U32.HI R12, RZ, 0x8, R12 ;  /* 0x00000008ff0c7819 */ /* 0x000fe2000001160c */
[----:B------:R-:W-:Y:S01]  /*171c0*/  UIADD3 UR4, UR5, 0x40, URZ ;  /* 0x0000004005047890 */ /* 0x000fe2000fffe03f */
[C---:B------:R-:W-:Y:S01]  /*171d0*/  LOP3.LUT R29, R14.reuse, 0xf000f, RZ, 0xc0, !PT ;  /* 0x000f000f0e1d7812 */ /* 0x040fe200078ec0ff */
[----:B------:R-:W-:Y:S01]  /*171e0*/  FMUL.FTZ R16, R67, R42 ;  /* 0x0000002a43107220 */ /* 0x000fe20000410000 */
[----:B------:R-:W-:Y:S02]  /*171f0*/  LOP3.LUT R18, R14, 0xf000f0, RZ, 0xc0, !PT ;  /* 0x00f000f00e127812 */ /* 0x000fe400078ec0ff */
[----:B------:R-:W-:-:S02]  /*17200*/  SHF.R.U32.HI R30, RZ, 0x8, R14 ;  /* 0x00000008ff1e7819 */ /* 0x000fc4000001160e */
[----:B------:R-:W-:Y:S02]  /*17210*/  LOP3.LUT R14, R15, 0xf000f0, RZ, 0xc0, !PT ;  /* 0x00f000f00f0e7812 */ /* 0x000fe400078ec0ff */
[----:B------:R-:W-:Y:S02]  /*17220*/  SHF.R.U32.HI R28, RZ, 0x8, R13 ;  /* 0x00000008ff1c7819 */ /* 0x000fe4000001160d */
[----:B------:R-:W-:Y:S02]  /*17230*/  LOP3.LUT R11, R13, 0xf000f0, RZ, 0xc0, !PT ;  /* 0x00f000f00d0b7812 */ /* 0x000fe400078ec0ff */
[----:B------:R-:W-:Y:S02]  /*17240*/  LOP3.LUT R17, R2, 0x64006400, RZ, 0xfc, !PT ;  /* 0x6400640002117812 */ /* 0x000fe400078efcff */
[----:B------:R-:W-:Y:S02]  /*17250*/  SHF.R.U32.HI R33, RZ, 0x8, R15 ;  /* 0x00000008ff217819 */ /* 0x000fe4000001160f */
[----:B------:R-:W-:Y:S01]  /*17260*/  LOP3.LUT R2, R12, 0xf000f0, RZ, 0xc0, !PT ;  /* 0x00f000f00c027812 */ /* 0x000fe200078ec0ff */
[----:B------:R-:W-:Y:S01]  /*17270*/  HFMA2 R17, R17, R20.H0_H0, -72, -72 ;  /* 0xd480d48011117431 */ /* 0x000fe20000040014 */
        /* <DEDUP_REMOVED lines=12> */
[----:B------:R-:W-:Y:S01]  /*17340*/  FMUL.FTZ R13, R64, R41 ;  /* 0x00000029400d7220 */ /* 0x000fe20000410000 */
        /* <DEDUP_REMOVED lines=8> */
[-C--:B------:R-:W-:Y:S01]  /*173d0*/  HFMA2 R18, R15, R20.reuse.H0_H0, -72, -72 ;  /* 0xd480d4800f127431 */ /* 0x080fe20000040014 */
[----:B------:R-:W-:Y:S02]  /*173e0*/  LOP3.LUT R11, R32, 0x64006400, RZ, 0xfc, !PT ;  /* 0x64006400200b7812 */ /* 0x000fe400078efcff */
[----:B------:R-:W-:Y:S01]  /*173f0*/  F2FP.F16.F32.PACK_AB R68, RZ, R68 ;  /* 0x00000044ff44723e */ /* 0x000fe200000000ff */
[-C--:B------:R-:W-:Y:S01]  /*17400*/  HFMA2 R26, R31, R20.reuse.H0_H0, -72, -72 ;  /* 0xd480d4801f1a7431 */ /* 0x080fe20000040014 */
[----:B------:R-:W-:Y:S01]  /*17410*/  F2FP.F16.F32.PACK_AB R69, RZ, R69 ;  /* 0x00000045ff45723e */ /* 0x000fe200000000ff */
[----:B------:R-:W-:Y:S01]  /*17420*/  HFMA2 R20, R35, R20.H0_H0, -72, -72 ;  /* 0xd480d48023147431 */ /* 0x000fe20000040014 */
        /* <DEDUP_REMOVED lines=21> */
[--C-:B------:R-:W-:Y:S02]  /*17580*/  HADD2.F32 R0, -RZ, R29.reuse.H0_H0 ;  /* 0x2000001dff007230 */ /* 0x100fe40000004100 */
[----:B------:R-:W-:Y:S01]  /*17590*/  HADD2.F32 R35, -RZ, R29.H1_H1 ;  /* 0x3000001dff237230 */ /* 0x000fe20000004100 */
[----:B------:R-:W1:Y:S01]  /*175a0*/  LDS.64 R14, [UR5+0x38] ;  /* 0x00003805ff0e7984 */ /* 0x000e620008000a00 */
[--C-:B------:R-:W-:Y:S02]  /*175b0*/  HADD2.F32 R48, -RZ, R27.reuse.H0_H0 ;  /* 0x2000001bff307230 */ /* 0x100fe40000004100 */
        /* <DEDUP_REMOVED lines=31> */
[--C-:B-1----:R-:W-:Y:S02]  /*177b0*/  HADD2.F32 R2, -RZ, R14.reuse.H0_H0 ;  /* 0x2000000eff027230 */ /* 0x102fe40000004100 */
        /* <DEDUP_REMOVED lines=49> */
.L_x_1988:
[----:B------:R-:W-:Y:S05]  /*17ad0*/  @!P1 BRA `(.L_x_1989) ;  /* 0x0000000400589947 */ /* 0x000fea0003800000 */
[----:B------:R-:W0:Y:S01]  /*17ae0*/  LDS.64 R36, [UR5+0xb0] ;  /* 0x0000b005ff247984 */ /* 0x000e220008000a00 */
[----:B------:R-:W-:Y:S02]  /*17af0*/  HADD2.F32 R0, -RZ, R29.H0_H0 ;  /* 0x2000001dff007230 */ /* 0x000fe40000004100 */
[----:B------:R-:W-:Y:S01]  /*17b00*/  HADD2.F32 R2, -RZ, R27.H0_H0 ;  /* 0x2000001bff027230 */ /* 0x000fe20000004100 */
[----:B------:R-:W1:Y:S01]  /*17b10*/  LDS.64 R14, [UR5+0xb8] ;  /* 0x0000b805ff0e7984 */ /* 0x000e620008000a00 */
[----:B------:R-:W-:Y:S02]  /*17b20*/  HADD2.F32 R11, -RZ, R28.H0_H0 ;  /* 0x2000001cff0b7230 */ /* 0x000fe40000004100 */
[----:B------:R-:W-:Y:S02]  /*17b30*/  HADD2.F32 R12, -RZ, R30.H0_H0 ;  /* 0x2000001eff0c7230 */ /* 0x000fe40000004100 */
[----:B------:R-:W-:Y:S02]  /*17b40*/  HADD2.F32 R48, -RZ, R29.H1_H1 ;  /* 0x3000001dff307230 */ /* 0x000fe40000004100 */
[----:B------:R-:W-:-:S02]  /*17b50*/  HADD2.F32 R50, -RZ, R27.H1_H1 ;  /* 0x3000001bff327230 */ /* 0x000fc40000004100 */
[--C-:B0-----:R-:W-:Y:S02]  /*17b60*/  HADD2.F32 R35, -RZ, R36.reuse.H0_H0 ;  /* 0x20000024ff237230 */ /* 0x101fe40000004100 */
[--C-:B------:R-:W-:Y:S02]  /*17b70*/  HADD2.F32 R38, -RZ, R37.reuse.H0_H0 ;  /* 0x20000025ff267230 */ /* 0x100fe40000004100 */
[----:B------:R-:W-:Y:S02]  /*17b80*/  HADD2.F32 R47, -RZ, R37.H1_H1 ;  /* 0x30000025ff2f7230 */ /* 0x000fe40000004100 */
[-C--:B------:R-:W-:Y:S01]  /*17b90*/  FFMA.FTZ R37, R0, R35.reuse, RZ ;  /* 0x0000002300257223 */ /* 0x080fe200000100ff */
[-C--:B------:R-:W-:Y:S01]  /*17ba0*/  FFMA.FTZ R49, R2, R35.reuse, RZ ;  /* 0x0000002302317223 */ /* 0x080fe200000100ff */
[-C--:B------:R-:W-:Y:S01]  /*17bb0*/  FFMA.FTZ R11, R11, R35.reuse, RZ ;  /* 0x000000230b0b7223 */ /* 0x080fe200000100ff */
[----:B------:R-:W-:Y:S01]  /*17bc0*/  FFMA.FTZ R35, R12, R35, RZ ;  /* 0x000000230c237223 */ /* 0x000fe200000100ff */
[----:B------:R-:W-:-:S02]  /*17bd0*/  HADD2.F32 R36, -RZ, R36.H1_H1 ;  /* 0x30000024ff247230 */ /* 0x000fc40000004100 */
[----:B------:R-:W-:Y:S02]  /*17be0*/  HADD2.F32 R12, -RZ, R28.H1_H1 ;  /* 0x3000001cff0c7230 */ /* 0x000fe40000004100 */
[----:B------:R-:W-:Y:S02]  /*17bf0*/  HADD2.F32 R0, -RZ, R17.H0_H0 ;  /* 0x20000011ff007230 */ /* 0x000fe40000004100 */
[-C--:B------:R-:W-:Y:S01]  /*17c00*/  FFMA.FTZ R37, R48, R36.reuse, R37 ;  /* 0x0000002430257223 */ /* 0x080fe20000010025 */
        /* <DEDUP_REMOVED lines=8> */
[----:B------:R-:W-:Y:S02]  /*17c90*/  HADD2.F32 R11, -RZ, R18.H1_H1 ;  /* 0x30000012ff0b7230 */ /* 0x000fe40000004100 */
[-C--:B------:R-:W-:Y:S01]  /*17ca0*/  FFMA.FTZ R0, R0, R38.reuse, R37 ;  /* 0x0000002600007223 */ /* 0x080fe20000010025 */
[-C--:B------:R-:W-:Y:S01]  /*17cb0*/  FFMA.FTZ R2, R2, R38.reuse, R49 ;  /* 0x0000002602027223 */ /* 0x080fe20000010031 */
        /* <DEDUP_REMOVED lines=56> */
.L_x_1989:
        /* <DEDUP_REMOVED lines=87> */
.L_x_1990:
[----:B------:R-:W-:Y:S02]  /*185b0*/  HADD2 R13, R13.H0_H0, R45.H0_H0 ;  /* 0x2000002d0d0d7230 */ /* 0x000fe40000000800 */
[----:B------:R-:W-:Y:S01]  /*185c0*/  HADD2 R16, R16.H0_H0, R46.H0_H0 ;  /* 0x2000002e10107230 */ /* 0x000fe20000000800 */
        /* <DEDUP_REMOVED lines=87> */
.L_x_1991:
[----:B------:R-:W0:Y:S01]  /*18b40*/  LDS.64 R36, [UR5+0x230] ;  /* 0x00023005ff247984 */ /* 0x000e220008000a00 */
[----:B------:R-:W-:Y:S01]  /*18b50*/  HADD2.F32 R11, -RZ, R28.H0_H0 ;  /* 0x2000001cff0b7230 */ /* 0x000fe20000004100 */
[----:B------:R-:W-:Y:S01]  /*18b60*/  IADD3 R93, R93, 0x20, RZ ;  /* 0x000000205d5d7810 */ /* 0x000fe20007ffe0ff */
[----:B------:R-:W-:Y:S01]  /*18b70*/  HADD2.F32 R0, -RZ, R29.H0_H0 ;  /* 0x2000001dff007230 */ /* 0x000fe20000004100 */
[----:B------:R-:W1:Y:S01]  /*18b80*/  LDS.64 R14, [UR5+0x238] ;  /* 0x00023805ff0e7984 */ /* 0x000e620008000a00 */
[----:B------:R-:W-:Y:S01]  /*18b90*/  HADD2.F32 R2, -RZ, R27.H0_H0 ;  /* 0x2000001bff027230 */ /* 0x000fe20000004100 */
[C---:B------:R-:W-:Y:S01]  /*18ba0*/  ISETP.GE.AND P0, PT, R93.reuse, UR6, PT ;  /* 0x000000065d007c0c */ /* 0x040fe2000bf06270 */
[----:B------:R-:W-:Y:S01]  /*18bb0*/  HADD2.F32 R12, -RZ, R30.H0_H0 ;  /* 0x2000001eff0c7230 */ /* 0x000fe20000004100 */
[----:B------:R-:W-:Y:S01]  /*18bc0*/  ISETP.LT.AND P1, PT, R93, R98, PT ;  /* 0x000000625d00720c */ /* 0x000fe20003f21270 */
[----:B------:R-:W-:Y:S01]  /*18bd0*/  HADD2.F32 R28, -RZ, R28.H1_H1 ;  /* 0x3000001cff1c7230 */ /* 0x000fe20000004100 */
[----:B------:R-:W-:Y:S01]  /*18be0*/  PRMT R43, R43, 0x5410, R44 ;  /* 0x000054102b2b7816 */ /* 0x000fe2000000002c */
[----:B------:R-:W-:Y:S01]  /*18bf0*/  HADD2.F32 R46, -RZ, R29.H1_H1 ;  /* 0x3000001dff2e7230 */ /* 0x000fe20000004100 */
[----:B------:R-:W-:Y:S01]  /*18c00*/  PRMT R13, R13, 0x5410, R16 ;  /* 0x000054100d0d7816 */ /* 0x000fe20000000010 */
[----:B------:R-:W-:Y:S01]  /*18c10*/  HADD2.F32 R48, -RZ, R27.H1_H1 ;  /* 0x3000001bff307230 */ /* 0x000fe20000004100 */
[----:B------:R-:W-:Y:S01]  /*18c20*/  UMOV UR5, UR4 ;  /* 0x0000000400057c82 */ /* 0x000fe20008000000 */
[----:B------:R-:W-:-:S02]  /*18c30*/  HADD2.F32 R30, -RZ, R30.H1_H1 ;  /* 0x3000001eff1e7230 */ /* 0x000fc40000004100 */
[----:B------:R-:W-:-:S04]  /*18c40*/  IMAD.WIDE R114, R89, 0x4, R22 ;  /* 0x0000000459727825 */ /* 0x000fc800078e0216 */
[--C-:B0-----:R-:W-:Y:S02]  /*18c50*/  HADD2.F32 R35, -RZ, R36.reuse.H0_H0 ;  /* 0x20000024ff237230 */ /* 0x101fe40000004100 */
[----:B------:R-:W-:Y:S02]  /*18c60*/  HADD2.F32 R36, -RZ, R36.H1_H1 ;  /* 0x30000024ff247230 */ /* 0x000fe40000004100 */
[----:B------:R-:W-:Y:S02]  /*18c70*/  HADD2.F32 R38, -RZ, R37.H0_H0 ;  /* 0x20000025ff267230 */ /* 0x000fe40000004100 */
[-C--:B------:R-:W-:Y:S01]  /*18c80*/  FFMA.FTZ R11, R11, R35.reuse, RZ ;  /* 0x000000230b0b7223 */ /* 0x080fe200000100ff */
[-C--:B------:R-:W-:Y:S01]  /*18c90*/  FFMA.FTZ R27, R0, R35.reuse, RZ ;  /* 0x00000023001b7223 */ /* 0x080fe200000100ff */
[-C--:B------:R-:W-:Y:S01]  /*18ca0*/  FFMA.FTZ R29, R2, R35.reuse, RZ ;  /* 0x00000023021d7223 */ /* 0x080fe200000100ff */
[----:B------:R-:W-:Y:S01]  /*18cb0*/  FFMA.FTZ R35, R12, R35, RZ ;  /* 0x000000230c237223 */ /* 0x000fe200000100ff */
[----:B------:R-:W-:-:S02]  /*18cc0*/  HADD2.F32 R12, -RZ, R19.H0_H0 ;  /* 0x20000013ff0c7230 */ /* 0x000fc40000004100 */
[-C--:B------:R-:W-:Y:S01]  /*18cd0*/  FFMA.FTZ R11, R28, R36.reuse, R11 ;  /* 0x000000241c0b7223 */ /* 0x080fe2000001000b */
[----:B------:R-:W-:Y:S02]  /*18ce0*/  HADD2.F32 R0, -RZ, R17.H0_H0 ;  /* 0x20000011ff007230 */ /* 0x000fe40000004100 */
[-C--:B------:R-:W-:Y:S01]  /*18cf0*/  FFMA.FTZ R27, R46, R36.reuse, R27 ;  /* 0x000000242e1b7223 */ /* 0x080fe2000001001b */
[----:B------:R-:W-:Y:S02]  /*18d00*/  HADD2.F32 R2, -RZ, R18.H0_H0 ;  /* 0x20000012ff027230 */ /* 0x000fe40000004100 */
[----:B------:R-:W-:Y:S01]  /*18d10*/  FFMA.FTZ R29, R48, R36, R29 ;  /* 0x00000024301d7223 */ /* 0x000fe2000001001d */
[-C--:B------:R-:W-:Y:S01]  /*18d20*/  FFMA.FTZ R12, R12, R38.reuse, R11 ;  /* 0x000000260c0c7223 */ /* 0x080fe2000001000b */
[----:B------:R-:W-:Y:S02]  /*18d30*/  HADD2.F32 R37, -RZ, R37.H1_H1 ;  /* 0x30000025ff257230 */ /* 0x000fe40000004100 */
[----:B------:R-:W-:Y:S01]  /*18d40*/  FFMA.FTZ R0, R0, R38, R27 ;  /* 0x0000002600007223 */ /* 0x000fe2000001001b */
[----:B------:R-:W-:-:S02]  /*18d50*/  HADD2.F32 R17, -RZ, R17.H1_H1 ;  /* 0x30000011ff117230 */ /* 0x000fc40000004100 */
[----:B------:R-:W-:Y:S01]  /*18d60*/  FFMA.FTZ R2, R2, R38, R29 ;  /* 0x0000002602027223 */ /* 0x000fe2000001001d */
[----:B------:R-:W-:Y:S02]  /*18d70*/  HADD2.F32 R11, -RZ, R18.H1_H1 ;  /* 0x30000012ff0b7230 */ /* 0x000fe40000004100 */
[----:B------:R-:W-:Y:S01]  /*18d80*/  FFMA.FTZ R35, R30, R36, R35 ;  /* 0x000000241e237223 */ /* 0x000fe20000010023 */
[----:B------:R-:W-:Y:S02]  /*18d90*/  HADD2.F32 R28, -RZ, R21.H0_H0 ;  /* 0x20000015ff1c7230 */ /* 0x000fe40000004100 */
[-C--:B------:R-:W-:Y:S01]  /*18da0*/  FFMA.FTZ R0, R17, R37.reuse, R0 ;  /* 0x0000002511007223 */ /* 0x080fe20000010000 */
[----:B------:R-:W-:Y:S02]  /*18db0*/  HADD2.F32 R19, -RZ, R19.H1_H1 ;  /* 0x30000013ff137230 */ /* 0x000fe40000004100 */
[----:B------:R-:W-:Y:S01]  /*18dc0*/  FFMA.FTZ R18, R11, R37, R2 ;  /* 0x000000250b127223 */ /* 0x000fe20000010002 */
[----:B------:R-:W-:-:S02]  /*18dd0*/  HADD2.F32 R17, -RZ, R31.H0_H0 ;  /* 0x2000001fff117230 */ /* 0x000fc40000004100 */
[----:B------:R-:W-:Y:S01]  /*18de0*/  FFMA.FTZ R38, R28, R38, R35 ;  /* 0x000000261c267223 */ /* 0x000fe20000010023 */
[----:B-1----:R-:W-:Y:S02]  /*18df0*/  HADD2.F32 R11, -RZ, R14.H0_H0 ;  /* 0x2000000eff0b7230 */ /* 0x002fe40000004100 */
[----:B------:R-:W-:Y:S01]  /*18e00*/  FFMA.FTZ R28, R19, R37, R12 ;  /* 0x00000025131c7223 */ /* 0x000fe2000001000c */
[--C-:B------:R-:W-:Y:S02]  /*18e10*/  HADD2.F32 R2, -RZ, R15.reuse.H0_H0 ;  /* 0x2000000fff027230 */ /* 0x100fe40000004100 */
[----:B------:R-:W-:Y:S02]  /*18e20*/  HADD2.F32 R12, -RZ, R15.H1_H1 ;  /* 0x3000000fff0c7230 */ /* 0x000fe40000004100 */
[----:B------:R-:W-:Y:S01]  /*18e30*/  FFMA.FTZ R15, R17, R11, R0 ;  /* 0x0000000b110f7223 */ /* 0x000fe20000010000 */
[----:B------:R-:W-:Y:S02]  /*18e40*/  HADD2.F32 R21, -RZ, R21.H1_H1 ;  /* 0x30000015ff157230 */ /* 0x000fe40000004100 */
[----:B------:R-:W-:-:S02]  /*18e50*/  HADD2.F32 R17, -RZ, R32.H0_H0 ;  /* 0x20000020ff117230 */ /* 0x000fc40000004100 */
[----:B------:R-:W-:Y:S02]  /*18e60*/  HADD2.F32 R14, -RZ, R14.H1_H1 ;  /* 0x3000000eff0e7230 */ /* 0x000fe40000004100 */
[----:B------:R-:W-:Y:S01]  /*18e70*/  FFMA.FTZ R38, R21, R37, R38 ;  /* 0x0000002515267223 */ /* 0x000fe20000010026 */
[----:B------:R-:W-:Y:S02]  /*18e80*/  HADD2.F32 R19, -RZ, R33.H0_H0 ;  /* 0x20000021ff137230 */ /* 0x000fe40000004100 */
[-C--:B------:R-:W-:Y:S01]  /*18e90*/  FFMA.FTZ R17, R17, R11.reuse, R18 ;  /* 0x0000000b11117223 */ /* 0x080fe20000010012 */
[----:B------:R-:W-:Y:S02]  /*18ea0*/  HADD2.F32 R0, -RZ, R31.H1_H1 ;  /* 0x3000001fff007230 */ /* 0x000fe40000004100 */
[----:B------:R-:W-:Y:S02]  /*18eb0*/  HADD2.F32 R32, -RZ, R32.H1_H1 ;  /* 0x30000020ff207230 */ /* 0x000fe40000004100 */
[----:B------:R-:W-:Y:S01]  /*18ec0*/  FFMA.FTZ R19, R19, R11, R28 ;  /* 0x0000000b13137223 */ /* 0x000fe2000001001c */
[----:B------:R-:W-:-:S02]  /*18ed0*/  HADD2.F32 R21, -RZ, R34.H0_H0 ;  /* 0x20000022ff157230 */ /* 0x000fc40000004100 */
[-C--:B------:R-:W-:Y:S01]  /*18ee0*/  FFMA.FTZ R15, R0, R14.reuse, R15 ;  /* 0x0000000e000f7223 */ /* 0x080fe2000001000f */
[----:B------:R-:W-:Y:S02]  /*18ef0*/  HADD2.F32 R18, -RZ, R25.H0_H0 ;  /* 0x20000019ff127230 */ /* 0x000fe40000004100 */
[----:B------:R-:W-:Y:S01]  /*18f00*/  FFMA.FTZ R17, R32, R14, R17 ;  /* 0x0000000e20117223 */ /* 0x000fe20000010011 */
        /* <DEDUP_REMOVED lines=33> */
.L_x_1975:
[----:B------:R-:W-:Y:S01]  /*19120*/  ISETP.GE.AND P0, PT, R93, R98, PT ;  /* 0x000000625d00720c */ /* 0x000fe20003f06270 */
[----:B------:R-:W-:-:S03]  /*19130*/  ULDC UR5, c[0x0][0x268] ;  /* 0x00009a0000057ab9 */ /* 0x000fc60000000800 */
[----:B------:R-:W-:Y:S01]  /*19140*/  ISETP.GE.OR P0, PT, R93, UR5, P0 ;  /* 0x000000055d007c0c */ /* 0x000fe20008706670 */
[----:B------:R-:W-:-:S12]  /*19150*/  ULDC UR5, c[0x0][0x268] ;  /* 0x00009a0000057ab9 */ /* 0x000fd80000000800 */
[----:B------:R-:W-:Y:S05]  /*19160*/  @P0 BRA `(.L_x_1993) ;  /* 0x0000002400fc0947 */ /* 0x000fea0003800000 */
.L_x_1998:
        /* <DEDUP_REMOVED lines=10> */
[----:B-1----:R-:W-:-:S04]  /*19210*/  @!P0 IMAD.WIDE R26, R11, 0x2, R26 ;  /* 0x000000020b1a8825 */ /* 0x002fc800078e021a */
[----:B------:R-:W-:Y:S02]  /*19220*/  IMAD.WIDE R102, R89, 0x4, R28 ;  /* 0x0000000459667825 */ /* 0x000fe400078e021c */
[----:B------:R-:W5:Y:S04]  /*19230*/  @!P0 LDG.E.U16.CONSTANT R26, desc[UR8][R26.64] ;  /* 0x000000081a1a8981 */ /* 0x000f68000c1e9500 */
[----:B------:R-:W4:Y:S01]  /*19240*/  LDG.E.128.CONSTANT R16, desc[UR8][R102.64] ;  /* 0x0000000866107981 */ /* 0x000f22000c1e9d00 */
[----:B------:R-:W-:Y:S01]  /*19250*/  MOV R24, 0x3000 ;  /* 0x0000300000187802 */ /* 0x000fe20000000f00 */
[----:B------:R-:W-:Y:S01]  /*19260*/  HFMA2.MMA R42, -RZ, RZ, 0, 0.015625 ;  /* 0x00002400ff2a7435 */ /* 0x000fe200000001ff */
[----:B------:R-:W-:Y:S02]  /*19270*/  ISETP.NE.AND P1, PT, R96, RZ, PT ;  /* 0x000000ff6000720c */ /* 0x000fe40003f25270 */
[----:B------:R-:W-:-:S02]  /*19280*/  ISETP.NE.AND P2, PT, R94, RZ, PT ;  /* 0x000000ff5e00720c */ /* 0x000fc40003f45270 */
[----:B------:R-:W-:Y:S02]  /*19290*/  ISETP.NE.AND P3, PT, R92, RZ, PT ;  /* 0x000000ff5c00720c */ /* 0x000fe40003f65270 */
[----:B--2---:R-:W-:Y:S02]  /*192a0*/  SHF.R.U32.HI R28, RZ, 0xf, R12 ;  /* 0x0000000fff1c7819 */ /* 0x004fe4000001160c */
[----:B------:R-:W-:Y:S02]  /*192b0*/  LOP3.LUT R61, R15, 0x70007, RZ, 0xc0, !PT ;  /* 0x000700070f3d7812 */ /* 0x000fe400078ec0ff */
[--C-:B------:R-:W-:Y:S02]  /*192c0*/  SHF.R.U32.HI R54, RZ, 0x6, R15.reuse ;  /* 0x00000006ff367819 */ /* 0x100fe4000001160f */
[----:B------:R-:W-:Y:S02]  /*192d0*/  SHF.R.U32.HI R32, RZ, 0xf, R15 ;  /* 0x0000000fff207819 */ /* 0x000fe4000001160f */
[----:B------:R-:W-:-:S02]  /*192e0*/  LOP3.LUT R28, R28, 0x10001, RZ, 0xc0, !PT ;  /* 0x000100011c1c7812 */ /* 0x000fc400078ec0ff */
[C---:B------:R-:W-:Y:S02]  /*192f0*/  LOP3.LUT R56, R12.reuse, 0x70007, RZ, 0xc0, !PT ;  /* 0x000700070c387812 */ /* 0x040fe400078ec0ff */
[----:B------:R-:W-:Y:S02]  /*19300*/  LOP3.LUT R11, R12, 0x380038, RZ, 0xc0, !PT ;  /* 0x003800380c0b7812 */ /* 0x000fe400078ec0ff */
[----:B---3--:R-:W-:Y:S02]  /*19310*/  @!P0 PRMT R88, R30, 0x7610, R88 ;  /* 0x000076101e588816 */ /* 0x008fe40000000058 */
[----:B------:R-:W-:Y:S02]  /*19320*/  @!P0 PRMT R87, R31, 0x7610, R87 ;  /* 0x000076101f578816 */ /* 0x000fe40000000057 */
[----:B------:R-:W-:Y:S02]  /*19330*/  @!P0 PRMT R88, R88, 0x7610, R30 ;  /* 0x0000761058588816 */ /* 0x000fe4000000001e */
[----:B------:R-:W-:-:S02]  /*19340*/  SHF.R.U32.HI R30, RZ, 0xf, R14 ;  /* 0x0000000fff1e7819 */ /* 0x000fc4000001160e */
[----:B------:R-:W-:Y:S02]  /*19350*/  @!P0 PRMT R87, R87, 0x7610, R31 ;  /* 0x0000761057578816 */ /* 0x000fe4000000001f */
[----:B------:R-:W-:Y:S02]  /*19360*/  SHF.R.U32.HI R50, RZ, 0x6, R12 ;  /* 0x00000006ff327819 */ /* 0x000fe4000001160c */
[----:B------:R-:W-:Y:S02]  /*19370*/  SHF.R.U32.HI R29, RZ, 0xf, R13 ;  /* 0x0000000fff1d7819 */ /* 0x000fe4000001160d */
[----:B-----5:R-:W-:Y:S02]  /*19380*/  @!P0 IADD3 R90, R26, R93, RZ ;  /* 0x0000005d1a5a8210 */ /* 0x020fe40007ffe0ff */
[----:B------:R-:W-:Y:S02]  /*19390*/  LOP3.LUT R26, R15, 0x380038, RZ, 0xc0, !PT ;  /* 0x003800380f1a7812 */ /* 0x000fe400078ec0ff */
[----:B----4-:R-:W-:-:S02]  /*193a0*/  SHF.R.U32.HI R15, RZ, 0xe, R20 ;  /* 0x0000000eff0f7819 */ /* 0x010fc40000011614 */
[----:B------:R-:W-:Y:S02]  /*193b0*/  SHF.R.U32.HI R31, RZ, 0xe, R22 ;  /* 0x0000000eff1f7819 */ /* 0x000fe40000011616 */
[----:B------:R-:W-:Y:S02]  /*193c0*/  LOP3.LUT R30, R30, 0x10001, RZ, 0xc0, !PT ;  /* 0x000100011e1e7812 */ /* 0x000fe400078ec0ff */
[----:B------:R-:W-:Y:S02]  /*193d0*/  LOP3.LUT R15, R28, 0x20002, R15, 0xf8, !PT ;  /* 0x000200021c0f7812 */ /* 0x000fe400078ef80f */
[C---:B------:R-:W-:Y:S02]  /*193e0*/  LOP3.LUT R55, R13.reuse, 0x70007, RZ, 0xc0, !PT ;  /* 0x000700070d377812 */ /* 0x040fe400078ec0ff */
[----:B------:R-:W-:Y:S02]  /*193f0*/  LOP3.LUT R12, R13, 0x380038, RZ, 0xc0, !PT ;  /* 0x003800380d0c7812 */ /* 0x000fe400078ec0ff */
[----:B------:R-:W-:-:S02]  /*19400*/  SHF.R.U32.HI R51, RZ, 0x6, R13 ;  /* 0x00000006ff337819 */ /* 0x000fc4000001160d */
[----:B------:R-:W-:Y:S02]  /*19410*/  SHF.R.U32.HI R28, RZ, 0xd, R16 ;  /* 0x0000000dff1c7819 */ /* 0x000fe40000011610 */
[C---:B------:R-:W-:Y:S02]  /*19420*/  LOP3.LUT R57, R14.reuse, 0x70007, RZ, 0xc0, !PT ;  /* 0x000700070e397812 */ /* 0x040fe400078ec0ff */
[----:B------:R-:W-:Y:S02]  /*19430*/  LOP3.LUT R25, R14, 0x380038, RZ, 0xc0, !PT ;  /* 0x003800380e197812 */ /* 0x000fe400078ec0ff */
[----:B------:R-:W-:Y:S02]  /*19440*/  SHF.R.U32.HI R53, RZ, 0x6, R14 ;  /* 0x00000006ff357819 */ /* 0x000fe4000001160e */
[C---:B------:R-:W-:Y:S02]  /*19450*/  LOP3.LUT R46, R20.reuse, 0x70007, RZ, 0xc0, !PT ;  /* 0x00070007142e7812 */ /* 0x040fe400078ec0ff */
[----:B------:R-:W-:-:S02]  /*19460*/  LOP3.LUT R13, R20, 0x380038, RZ, 0xc0, !PT ;  /* 0x00380038140d7812 */ /* 0x000fc400078ec0ff */
[----:B------:R-:W-:Y:S02]  /*19470*/  SHF.R.U32.HI R39, RZ, 0x6, R20 ;  /* 0x00000006ff277819 */ /* 0x000fe40000011614 */
[C---:B------:R-:W-:Y:S02]  /*19480*/  LOP3.LUT R45, R21.reuse, 0x70007, RZ, 0xc0, !PT ;  /* 0x00070007152d7812 */ /* 0x040fe400078ec0ff */
[----:B------:R-:W-:Y:S02]  /*19490*/  LOP3.LUT R20, R21, 0x380038, RZ, 0xc0, !PT ;  /* 0x0038003815147812 */ /* 0x000fe400078ec0ff */
[--C-:B------:R-:W-:Y:S02]  /*194a0*/  SHF.R.U32.HI R43, RZ, 0x6, R21.reuse ;  /* 0x00000006ff2b7819 */ /* 0x100fe40000011615 */
[----:B------:R-:W-:Y:S02]  /*194b0*/  SHF.R.U32.HI R14, RZ, 0xe, R21 ;  /* 0x0000000eff0e7819 */ /* 0x000fe40000011615 */
[----:B------:R-:W-:-:S02]  /*194c0*/  LOP3.LUT R52, R23, 0x70007, RZ, 0xc0, !PT ;  /* 0x0007000717347812 */ /* 0x000fc400078ec0ff */
[----:B------:R-:W-:Y:S02]  /*194d0*/  LOP3.LUT R27, R23, 0x380038, RZ, 0xc0, !PT ;  /* 0x00380038171b7812 */ /* 0x000fe400078ec0ff */
[--C-:B------:R-:W-:Y:S02]  /*194e0*/  SHF.R.U32.HI R49, RZ, 0x6, R23.reuse ;  /* 0x00000006ff317819 */ /* 0x100fe40000011617 */
[----:B------:R-:W-:Y:S02]  /*194f0*/  SHF.R.U32.HI R33, RZ, 0xe, R23 ;  /* 0x0000000eff217819 */ /* 0x000fe40000011617 */
[C---:B------:R-:W-:Y:S02]  /*19500*/  LOP3.LUT R48, R22.reuse, 0x70007, RZ, 0xc0, !PT ;  /* 0x0007000716307812 */ /* 0x040fe400078ec0ff */
[----:B------:R-:W-:Y:S02]  /*19510*/  LOP3.LUT R21, R22, 0x380038, RZ, 0xc0, !PT ;  /* 0x0038003816157812 */ /* 0x000fe400078ec0ff */
[----:B------:R-:W-:-:S02]  /*19520*/  SHF.R.U32.HI R47, RZ, 0x6, R22 ;  /* 0x00000006ff2f7819 */ /* 0x000fc40000011616 */
[----:B------:R-:W-:Y:S02]  /*19530*/  LOP3.LUT R29, R29, 0x10001, RZ, 0xc0, !PT ;  /* 0x000100011d1d7812 */ /* 0x000fe400078ec0ff */
[----:B------:R-:W-:Y:S02]  /*19540*/  LOP3.LUT R32, R32, 0x10001, RZ, 0xc0, !PT ;  /* 0x0001000120207812 */ /* 0x000fe400078ec0ff */
[----:B------:R-:W-:Y:S02]  /*19550*/  LOP3.LUT R23, R30, 0x20002, R31, 0xf8, !PT ;  /* 0x000200021e177812 */ /* 0x000fe400078ef81f */
[C---:B------:R-:W-:Y:S02]  /*19560*/  LOP3.LUT R37, R18.reuse, 0x70007, RZ, 0xc0, !PT ;  /* 0x0007000712257812 */ /* 0x040fe400078ec0ff */
[----:B------:R-:W-:Y:S02]  /*19570*/  LOP3.LUT R22, R18, 0x380038, RZ, 0xc0, !PT ;  /* 0x0038003812167812 */ /* 0x000fe400078ec0ff */
[----:B------:R-:W-:-:S02]  /*19580*/  SHF.R.U32.HI R34, RZ, 0x6, R18 ;  /* 0x00000006ff227819 */ /* 0x000fc40000011612 */
[----:B------:R-:W-:Y:S02]  /*19590*/  SHF.R.U32.HI R30, RZ, 0xd, R18 ;  /* 0x0000000dff1e7819 */ /* 0x000fe40000011612 */
[----:B------:R-:W-:Y:S02]  /*195a0*/  LOP3.LUT R28, R15, 0x40004, R28, 0xf8, !PT ;  /* 0x000400040f1c7812 */ /* 0x000fe400078ef81c */
[----:B------:R-:W-:Y:S02]  /*195b0*/  LOP3.LUT R81, R12, 0x64006400, RZ, 0xfc, !PT ;  /* 0x640064000c517812 */ /* 0x000fe400078efcff */
[----:B------:R-:W-:Y:S02]  /*195c0*/  LOP3.LUT R15, R51, 0x380038, RZ, 0xc0, !PT ;  /* 0x00380038330f7812 */ /* 0x000fe400078ec0ff */
[----:B------:R-:W-:Y:S02]  /*195d0*/  LOP3.LUT R18, R54, 0x380038, RZ, 0xc0, !PT ;  /* 0x0038003836127812 */ /* 0x000fe400078ec0ff */
[----:B------:R-:W-:-:S02]  /*195e0*/  LOP3.LUT R12, R50, 0x380038, RZ, 0xc0, !PT ;  /* 0x00380038320c7812 */ /* 0x000fc400078ec0ff */
[----:B------:R-:W-:Y:S02]  /*195f0*/  LOP3.LUT R58, R29, 0x20002, R14, 0xf8, !PT ;  /* 0x000200021d3a7812 */ /* 0x000fe400078ef80e */
[----:B------:R-:W-:Y:S02]  /*19600*/  LOP3.LUT R60, R32, 0x20002, R33, 0xf8, !PT ;  /* 0x00020002203c7812 */ /* 0x000fe400078ef821 */
[C---:B------:R-:W-:Y:S02]  /*19610*/  LOP3.LUT R44, R19.reuse, 0x70007, RZ, 0xc0, !PT ;  /* 0x00070007132c7812 */ /* 0x040fe400078ec0ff */
[----:B------:R-:W-:Y:S02]  /*19620*/  LOP3.LUT R40, R19, 0x380038, RZ, 0xc0, !PT ;  /* 0x0038003813287812 */ /* 0x000fe400078ec0ff */
[--C-:B------:R-:W-:Y:S02]  /*19630*/  SHF.R.U32.HI R38, RZ, 0x6, R19.reuse ;  /* 0x00000006ff267819 */ /* 0x100fe40000011613 */
[----:B------:R-:W-:-:S02]  /*19640*/  SHF.R.U32.HI R31, RZ, 0xd, R19 ;  /* 0x0000000dff1f7819 */ /* 0x000fc40000011613 */
[C---:B------:R-:W-:Y:S02]  /*19650*/  LOP3.LUT R35, R16.reuse, 0x70007, RZ, 0xc0, !PT ;  /* 0x0007000710237812 */ /* 0x040fe400078ec0ff */
[----:B------:R-:W-:Y:S02]  /*19660*/  LOP3.LUT R14, R16, 0x380038, RZ, 0xc0, !PT ;  /* 0x00380038100e7812 */ /* 0x000fe400078ec0ff */
[----:B------:R-:W-:Y:S02]  /*19670*/  SHF.R.U32.HI R32, RZ, 0x6, R16 ;  /* 0x00000006ff207819 */ /* 0x000fe40000011610 */
[----:B------:R-:W-:Y:S02]  /*19680*/  LOP3.LUT R30, R23, 0x40004, R30, 0xf8, !PT ;  /* 0x00040004171e7812 */ /* 0x000fe400078ef81e */
        /* <DEDUP_REMOVED lines=71> */
[-C--:B------:R-:W-:Y:S01]  /*19b00*/  HFMA2 R68, R25, R42.reuse.H0_H0, -20, -20 ;  /* 0xcd00cd0019447431 */ /* 0x080fe2000004002a */
[----:B------:R-:W-:Y:S02]  /*19b10*/  LOP3.LUT R24, R39, 0x1c001c0, RZ, 0xc0, !PT ;  /* 0x01c001c027187812 */ /* 0x000fe400078ec0ff */
[----:B------:R-:W-:Y:S01]  /*19b20*/  LOP3.LUT R50, R50, 0x70007, RZ, 0xc0, !PT ;  /* 0x0007000732327812 */ /* 0x000fe200078ec0ff */
[----:B------:R-:W-:Y:S01]  /*19b30*/  HFMA2 R72, R23, R42.H0_H0, -20, -20 ;  /* 0xcd00cd0017487431 */ /* 0x000fe2000004002a */
[----:B------:R-:W-:-:S02]  /*19b40*/  LOP3.LUT R25, R26, 0x64006400, RZ, 0xfc, !PT ;  /* 0x640064001a197812 */ /* 0x000fc400078efcff */
[----:B------:R-:W-:Y:S02]  /*19b50*/  ISETP.NE.AND P0, PT, R95, RZ, PT ;  /* 0x000000ff5f00720c */ /* 0x000fe40003f05270 */
[----:B------:R-:W-:Y:S02]  /*19b60*/  LOP3.LUT R67, R49, 0x1c001c0, RZ, 0xc0, !PT ;  /* 0x01c001c031437812 */ /* 0x000fe400078ec0ff */
[----:B------:R-:W-:Y:S02]  /*19b70*/  LOP3.LUT R63, R40, 0x64006400, RZ, 0xfc, !PT ;  /* 0x64006400283f7812 */ /* 0x000fe400078efcff */
[----:B------:R-:W-:Y:S02]  /*19b80*/  LOP3.LUT R26, R33, 0x1c001c0, RZ, 0xc0, !PT ;  /* 0x01c001c0211a7812 */ /* 0x000fe400078ec0ff */
[----:B------:R-:W-:Y:S02]  /*19b90*/  LOP3.LUT R23, R24, 0x64006400, RZ, 0xfc, !PT ;  /* 0x6400640018177812 */ /* 0x000fe400078efcff */
[----:B------:R-:W-:-:S02]  /*19ba0*/  LOP3.LUT R40, R34, 0x1c001c0, RZ, 0xc0, !PT ;  /* 0x01c001c022287812 */ /* 0x000fc400078ec0ff */
[----:B------:R-:W-:Y:S01]  /*19bb0*/  LOP3.LUT R31, R60, 0x40004, R31, 0xf8, !PT ;  /* 0x000400043c1f7812 */ /* 0x000fe200078ef81f */
[-C--:B------:R-:W-:Y:S01]  /*19bc0*/  HFMA2 R60, R41, R42.reuse.H0_H0, -20, -20 ;  /* 0xcd00cd00293c7431 */ /* 0x080fe2000004002a */
[----:B------:R-:W-:Y:S02]  /*19bd0*/  LOP3.LUT R24, R32, 0x1c001c0, RZ, 0xc0, !PT ;  /* 0x01c001c020187812 */ /* 0x000fe400078ec0ff */
        /* <DEDUP_REMOVED lines=51> */
[-C--:B------:R-:W-:Y:S02]  /*19f10*/  HFMA2 R25, R63, R42.reuse.H0_H0, -20, -20 ;  /* 0xcd00cd003f197431 */ /* 0x080fe4000004002a */
[----:B------:R-:W-:-:S02]  /*19f20*/  HFMA2 R26, R69, R42.H0_H0, -20, -20 ;  /* 0xcd00cd00451a7431 */ /* 0x000fc4000004002a */
[-C--:B------:R-:W-:Y:S02]  /*19f30*/  HFMA2 R27, R27, R42.reuse.H0_H0, -20, -20 ;  /* 0xcd00cd001b1b7431 */ /* 0x080fe4000004002a */
        /* <DEDUP_REMOVED lines=105> */
.L_x_1994:
        /* <DEDUP_REMOVED lines=77> */
.L_x_1995:
        /* <DEDUP_REMOVED lines=77> */
.L_x_1996:
        /* <DEDUP_REMOVED lines=77> */
.L_x_1997:
        /* <DEDUP_REMOVED lines=82> */
.L_x_1993:
        /* <DEDUP_REMOVED lines=8> */
.L_x_2004:
        /* <DEDUP_REMOVED lines=8> */
[----:B------:R-:W-:Y:S02]  /*1ba60*/  @!P0 LEA R17, R93, 0x1, 0x1 ;  /* 0x000000015d118811 */ /* 0x000fe400078e08ff */
[----:B------:R-:W-:-:S03]  /*1ba70*/  MOV R16, 0x2c00 ;  /* 0x00002c0000107802 */ /* 0x000fc60000000f00 */
[----:B0-----:R-:W-:Y:S01]  /*1ba80*/  @!P0 IMAD.WIDE R28, R17, 0x2, R28 ;  /* 0x00000002111c8825 */ /* 0x001fe200078e021c */
[----:B------:R-:W-:-:S05]  /*1ba90*/  HFMA2.MMA R17, -RZ, RZ, 0, 0.015625 ;  /* 0x00002400ff117435 */ /* 0x000fca00000001ff */
[----:B------:R0:W5:Y:S05]  /*1baa0*/  @!P0 LDG.E.U16.CONSTANT R28, desc[UR8][R28.64] ;  /* 0x000000081c1c8981 */ /* 0x00016a000c1e9500 */
[----:B------:R-:W-:Y:S01]  /*1bab0*/  PRMT R16, R17, 0x5410, R16 ;  /* 0x0000541011107816 */ /* 0x000fe20000000010 */
[----:B------:R-:W-:Y:S01]  /*1bac0*/  HFMA2.MMA R30, -RZ, RZ, 0, 0.25 ;  /* 0x00003400ff1e7435 */ /* 0x000fe200000001ff */
[----:B------:R-:W-:Y:S02]  /*1bad0*/  ISETP.NE.AND P1, PT, R95, RZ, PT ;  /* 0x000000ff5f00720c */ /* 0x000fe40003f25270 */
[----:B------:R-:W-:Y:S02]  /*1bae0*/  ISETP.NE.AND P2, PT, R96, RZ, PT ;  /* 0x000000ff6000720c */ /* 0x000fe40003f45270 */
[----:B------:R-:W-:-:S02]  /*1baf0*/  ISETP.NE.AND P3, PT, R94, RZ, PT ;  /* 0x000000ff5e00720c */ /* 0x000fc40003f65270 */
[----:B------:R-:W-:Y:S02]  /*1bb00*/  ISETP.NE.AND P4, PT, R92, RZ, PT ;  /* 0x000000ff5c00720c */ /* 0x000fe40003f85270 */
[C---:B--2---:R-:W-:Y:S02]  /*1bb10*/  LOP3.LUT R45, R13.reuse, 0x30003, RZ, 0xc0, !PT ;  /* 0x000300030d2d7812 */ /* 0x044fe400078ec0ff */
[C---:B------:R-:W-:Y:S02]  /*1bb20*/  LOP3.LUT R20, R13.reuse, 0xc000c, RZ, 0xc0, !PT ;  /* 0x000c000c0d147812 */ /* 0x040fe400078ec0ff */
[C---:B0-----:R-:W-:Y:S02]  /*1bb30*/  LOP3.LUT R29, R13.reuse, 0x300030, RZ, 0xc0, !PT ;  /* 0x003000300d1d7812 */ /* 0x041fe400078ec0ff */
[----:B------:R-:W-:Y:S02]  /*1bb40*/  LOP3.LUT R38, R13, 0xc000c0, RZ, 0xc0, !PT ;  /* 0x00c000c00d267812 */ /* 0x000fe400078ec0ff */
[----:B------:R-:W-:-:S02]  /*1bb50*/  SHF.R.U32.HI R47, RZ, 0x8, R13 ;  /* 0x00000008ff2f7819 */ /* 0x000fc4000001160d */
[----:B---3--:R-:W-:Y:S02]  /*1bb60*/  @!P0 PRMT R88, R18, 0x7610, R88 ;  /* 0x0000761012588816 */ /* 0x008fe40000000058 */
[----:B------:R-:W-:Y:S02]  /*1bb70*/  @!P0 PRMT R87, R19, 0x7610, R87 ;  /* 0x0000761013578816 */ /* 0x000fe40000000057 */
[----:B------:R-:W-:Y:S02]  /*1bb80*/  @!P0 PRMT R88, R88, 0x7610, R18 ;  /* 0x0000761058588816 */ /* 0x000fe40000000012 */
[----:B------:R-:W-:Y:S02]  /*1bb90*/  @!P0 PRMT R87, R87, 0x7610, R19 ;  /* 0x0000761057578816 */ /* 0x000fe40000000013 */
[C---:B------:R-:W-:Y:S02]  /*1bba0*/  LOP3.LUT R17, R12.reuse, 0x30003, RZ, 0xc0, !PT ;  /* 0x000300030c117812 */ /* 0x040fe400078ec0ff */
[----:B------:R-:W-:-:S02]  /*1bbb0*/  LOP3.LUT R18, R12, 0xc000c, RZ, 0xc0, !PT ;  /* 0x000c000c0c127812 */ /* 0x000fc400078ec0ff */
[C---:B------:R-:W-:Y:S02]  /*1bbc0*/  LOP3.LUT R19, R12.reuse, 0x300030, RZ, 0xc0, !PT ;  /* 0x003000300c137812 */ /* 0x040fe400078ec0ff */
[----:B------:R-:W-:Y:S02]  /*1bbd0*/  LOP3.LUT R37, R12, 0xc000c0, RZ, 0xc0, !PT ;  /* 0x00c000c00c257812 */ /* 0x000fe400078ec0ff */
[C---:B------:R-:W-:Y:S02]  /*1bbe0*/  LOP3.LUT R13, R14.reuse, 0xc000c, RZ, 0xc0, !PT ;  /* 0x000c000c0e0d7812 */ /* 0x040fe400078ec0ff */
[----:B------:R-:W-:Y:S02]  /*1bbf0*/  SHF.R.U32.HI R12, RZ, 0x8, R12 ;  /* 0x00000008ff0c7819 */ /* 0x000fe4000001160c */
[C---:B------:R-:W-:Y:S02]  /*1bc00*/  LOP3.LUT R48, R14.reuse, 0x30003, RZ, 0xc0, !PT ;  /* 0x000300030e307812 */ /* 0x040fe400078ec0ff */
[----:B------:R-:W-:-:S02]  /*1bc10*/  LOP3.LUT R31, R14, 0x300030, RZ, 0xc0, !PT ;  /* 0x003000300e1f7812 */ /* 0x000fc400078ec0ff */
[----:B------:R-:W-:Y:S02]  /*1bc20*/  LOP3.LUT R39, R14, 0xc000c0, RZ, 0xc0, !PT ;  /* 0x00c000c00e277812 */ /* 0x000fe400078ec0ff */
[----:B------:R-:W-:Y:S02]  /*1bc30*/  SHF.R.U32.HI R49, RZ, 0x8, R14 ;  /* 0x00000008ff317819 */ /* 0x000fe4000001160e */
[----:B------:R-:W-:Y:S02]  /*1bc40*/  LOP3.LUT R14, R15, 0xc000c, RZ, 0xc0, !PT ;  /* 0x000c000c0f0e7812 */ /* 0x000fe400078ec0ff */
[----:B------:R-:W-:Y:S02]  /*1bc50*/  LOP3.LUT R22, R13, 0x64006400, RZ, 0xfc, !PT ;  /* 0x640064000d167812 */ /* 0x000fe400078efcff */
[----:B------:R-:W-:Y:S02]  /*1bc60*/  LOP3.LUT R13, R12, 0xc000c, RZ, 0xc0, !PT ;  /* 0x000c000c0c0d7812 */ /* 0x000fe400078ec0ff */
[----:B------:R-:W-:-:S02]  /*1bc70*/  LOP3.LUT R23, R14, 0x64006400, RZ, 0xfc, !PT ;  /* 0x640064000e177812 */ /* 0x000fc400078efcff */
[----:B------:R-:W-:Y:S02]  /*1bc80*/  LOP3.LUT R14, R47, 0xc000c, RZ, 0xc0, !PT ;  /* 0x000c000c2f0e7812 */ /* 0x000fe400078ec0ff */
[----:B------:R-:W-:Y:S02]  /*1bc90*/  LOP3.LUT R13, R13, 0x64006400, RZ, 0xfc, !PT ;  /* 0x640064000d0d7812 */ /* 0x000fe400078efcff */
[C---:B------:R-:W-:Y:S02]  /*1bca0*/  LOP3.LUT R50, R15.reuse, 0x30003, RZ, 0xc0, !PT ;  /* 0x000300030f327812 */ /* 0x040fe400078ec0ff */
[C---:B------:R-:W-:Y:S02]  /*1bcb0*/  LOP3.LUT R32, R15.reuse, 0x300030, RZ, 0xc0, !PT ;  /* 0x003000300f207812 */ /* 0x040fe400078ec0ff */
[----:B------:R-:W-:Y:S02]  /*1bcc0*/  LOP3.LUT R40, R15, 0xc000c0, RZ, 0xc0, !PT ;  /* 0x00c000c00f287812 */ /* 0x000fe400078ec0ff */
[----:B------:R-:W-:-:S02]  /*1bcd0*/  SHF.R.U32.HI R51, RZ, 0x8, R15 ;  /* 0x00000008ff337819 */ /* 0x000fc4000001160f */
[----:B------:R-:W-:Y:S02]  /*1bce0*/  LOP3.LUT R15, R49, 0xc000c, RZ, 0xc0, !PT ;  /* 0x000c000c310f7812 */ /* 0x000fe400078ec0ff */
[----:B------:R-:W-:Y:S01]  /*1bcf0*/  LOP3.LUT R14, R14, 0x64006400, RZ, 0xfc, !PT ;  /* 0x640064000e0e7812 */ /* 0x000fe200078efcff */
[-C--:B------:R-:W-:Y:S01]  /*1bd00*/  HFMA2 R24, R13, R30.reuse.H0_H0, -258, -258 ;  /* 0xdc08dc080d187431 */ /* 0x080fe2000004001e */
[----:B------:R-:W-:Y:S02]  /*1bd10*/  LOP3.LUT R21, R20, 0x64006400, RZ, 0xfc, !PT ;  /* 0x6400640014157812 */ /* 0x000fe400078efcff */
[----:B------:R-:W-:Y:S01]  /*1bd20*/  LOP3.LUT R20, R51, 0xc000c, RZ, 0xc0, !PT ;  /* 0x000c000c33147812 */ /* 0x000fe200078ec0ff */
[----:B------:R-:W-:Y:S01]  /*1bd30*/  HFMA2 R25, R14, R30.H0_H0, -258, -258 ;  /* 0xdc08dc080e197431 */ /* 0x000fe2000004001e */
[----:B------:R-:W-:Y:S02]  /*1bd40*/  LOP3.LUT R15, R15, 0x64006400, RZ, 0xfc, !PT ;  /* 0x640064000f0f7812 */ /* 0x000fe400078efcff */
        /* <DEDUP_REMOVED lines=8> */
[-C--:B------:R-:W-:Y:S01]  /*1bdd0*/  HFMA2 R20, R18, R30.reuse.H0_H0, -258, -258 ;  /* 0xdc08dc0812147431 */ /* 0x080fe2000004001e */
[----:B------:R-:W-:Y:S01]  /*1bde0*/  LOP3.LUT R31, R31, 0x64006400, RZ, 0xfc, !PT ;  /* 0x640064001f1f7812 */ /* 0x000fe200078efcff */
[----:B------:R-:W-:-:S02]  /*1bdf0*/  HFMA2 R21, R21, R30.H0_H0, -258, -258 ;  /* 0xdc08dc0815157431 */ /* 0x000fc4000004001e */
[-C--:B------:R-:W-:Y:S02]  /*1be00*/  HFMA2 R22, R22, R30.reuse.H0_H0, -258, -258 ;  /* 0xdc08dc0816167431 */ /* 0x080fe4000004001e */
[-C--:B------:R-:W-:Y:S02]  /*1be10*/  HFMA2 R23, R23, R30.reuse.H0_H0, -258, -258 ;  /* 0xdc08dc0817177431 */ /* 0x080fe4000004001e */
[----:B------:R-:W-:Y:S01]  /*1be20*/  HFMA2 R27, R27, R30.H0_H0, -258, -258 ;  /* 0xdc08dc081b1b7431 */ /* 0x000fe2000004001e */
[----:B------:R-:W-:Y:S01]  /*1be30*/  LOP3.LUT R30, R29, 0x64006400, RZ, 0xfc, !PT ;  /* 0x640064001d1e7812 */ /* 0x000fe200078efcff */
[-C--:B------:R-:W-:Y:S01]  /*1be40*/  HFMA2 R33, R13, R16.reuse.H1_H1, -66, -66 ;  /* 0xd420d4200d217431 */ /* 0x080fe20000060010 */
[----:B------:R-:W-:Y:S01]  /*1be50*/  LOP3.LUT R19, R19, 0x64006400, RZ, 0xfc, !PT ;  /* 0x6400640013137812 */ /* 0x000fe200078efcff */
[----:B------:R-:W-:Y:S01]  /*1be60*/  HFMA2 R34, R14, R16.H1_H1, -66, -66 ;  /* 0xd420d4200e227431 */ /* 0x000fe20000060010 */
        /* <DEDUP_REMOVED lines=35> */
[-C--:B------:R-:W-:Y:S02]  /*1c0a0*/  HFMA2 R30, R30, R16.reuse.H1_H1, -66, -66 ;  /* 0xd420d4201e1e7431 */ /* 0x080fe40000060010 */
[-C--:B------:R-:W-:Y:S02]  /*1c0b0*/  HFMA2 R36, R36, R16.reuse.H1_H1, -66, -66 ;  /* 0xd420d42024247431 */ /* 0x080fe40000060010 */
[-C--:B------:R-:W-:Y:S02]  /*1c0c0*/  HFMA2 R37, R37, R16.reuse.H0_H0, -18, -18 ;  /* 0xcc80cc8025257431 */ /* 0x080fe40000040010 */
[-C--:B------:R-:W-:Y:S02]  /*1c0d0*/  HFMA2 R38, R15, R16.reuse.H0_H0, -18, -18 ;  /* 0xcc80cc800f267431 */ /* 0x080fe40000040010 */
[----:B------:R-:W-:-:S02]  /*1c0e0*/  HFMA2 R39, R39, R16.H0_H0, -18, -18 ;  /* 0xcc80cc8027277431 */ /* 0x000fc40000040010 */
[-C--:B------:R-:W-:Y:S02]  /*1c0f0*/  HFMA2 R42, R19, R16.reuse.H0_H0, -18, -18 ;  /* 0xcc80cc80132a7431 */ /* 0x080fe40000040010 */
[-C--:B------:R-:W-:Y:S02]  /*1c100*/  HFMA2 R43, R43, R16.reuse.H0_H0, -18, -18 ;  /* 0xcc80cc802b2b7431 */ /* 0x080fe40000040010 */
[----:B------:R-:W-:Y:S02]  /*1c110*/  HFMA2 R44, R53, R16.H0_H0, -18, -18 ;  /* 0xcc80cc80352c7431 */ /* 0x000fe40000040010 */
[----:B------:R-:W-:Y:S02]  /*1c120*/  HADD2 R45, R17, -1026, -1026 ;  /* 0xe402e402112d7430 */ /* 0x000fe40000000000 */
[----:B------:R-:W-:Y:S02]  /*1c130*/  HADD2 R46, R46, -1026, -1026 ;  /* 0xe402e4022e2e7430 */ /* 0x000fe40000000000 */
[----:B------:R-:W-:-:S02]  /*1c140*/  HADD2 R48, R13, -1026, -1026 ;  /* 0xe402e4020d307430 */ /* 0x000fc40000000000 */
        /* <DEDUP_REMOVED lines=47> */
.L_x_2000:
        /* <DEDUP_REMOVED lines=43> */
.L_x_2001:
        /* <DEDUP_REMOVED lines=43> */
.L_x_2002:
        /* <DEDUP_REMOVED lines=44> */
.L_x_2003:
[----:B------:R-:W0:Y:S01]  /*1cc60*/  LDS.128 R12, [UR4+0x200] ;  /* 0x00020004ff0c7984 */ /* 0x000e220008000c00 */
[----:B------:R-:W-:Y:S02]  /*1cc70*/  MOV R53, R20 ;  /* 0x0000001400357202 */ /* 0x000fe40000000f00 */
[----:B------:R-:W-:Y:S01]  /*1cc80*/  IADD3 R114, P0, R114, R11, RZ ;  /* 0x0000000b72727210 */ /* 0x000fe20007f1e0ff */
[----:B------:R-:W1:Y:S01]  /*1cc90*/  LDS.128 R16, [UR4+0x210] ;  /* 0x00021004ff107984 */ /* 0x000e620008000c00 */
[----:B------:R-:W-:Y:S01]  /*1cca0*/  IADD3 R93, R93, 0x10, RZ ;  /* 0x000000105d5d7810 */ /* 0x000fe20007ffe0ff */
[----:B------:R-:W-:Y:S01]  /*1ccb0*/  UIADD3 UR4, UR4, 0x20, URZ ;  /* 0x0000002004047890 */ /* 0x000fe2000fffe03f */
        /* <DEDUP_REMOVED lines=44> */
.L_x_1999:
        /* <DEDUP_REMOVED lines=19> */
.L_x_2008:
[----:B------:R-:W0:Y:S02]  /*1d0b0*/  LDS R12, [R10] ;  /* 0x000000000a0c7984 */ /* 0x000e240000000800 */
[----:B0-----:R-:W-:-:S06]  /*1d0c0*/  HADD2 R13, R12, R17 ;  /* 0x000000110c0d7230 */ /* 0x001fcc0000000000 */
[----:B------:R-:W0:Y:S02]  /*1d0d0*/  ATOMS.CAST.SPIN R13, [R10], R12, R13 ;  /* 0x0000000c0a0d738d */ /* 0x000e24000180000d */
[----:B0-----:R-:W-:-:S13]  /*1d0e0*/  ISETP.EQ.U32.AND P0, PT, R13, 0x1, PT ;  /* 0x000000010d00780c */ /* 0x001fda0003f02070 */
[----:B------:R-:W-:Y:S05]  /*1d0f0*/  @!P0 BRA `(.L_x_2008) ;  /* 0xfffffffc00ec8947 */ /* 0x000fea000383ffff */
[----:B------:R-:W-:Y:S05]  /*1d100*/  BRA `(.L_x_2006) ;  /* 0x00000000000c7947 */ /* 0x000fea0003800000 */
.L_x_2007:
[----:B------:R-:W2:Y:S02]  /*1d110*/  LD.E R9, desc[UR8][R14.64] ;  /* 0x000000080e097980 */ /* 0x000ea4000c101900 */
[----:B--2---:R-:W-:-:S05]  /*1d120*/  IADD3 R9, R17, R9, RZ ;  /* 0x0000000911097210 */ /* 0x004fca0007ffe0ff */
[----:B------:R0:W-:Y:S02]  /*1d130*/  ST.E desc[UR8][R14.64], R9 ;  /* 0x000000090e007985 */ /* 0x0001e4000c101908 */
.L_x_2006:
[----:B------:R-:W-:Y:S05]  /*1d140*/  BSYNC B0 ;  /* 0x0000000000007941 */ /* 0x000fea0003800000 */
.L_x_2005:
        /* <DEDUP_REMOVED lines=9> */
.L_x_2012:
[----:B------:R-:W1:Y:S02]  /*1d1e0*/  LDS R16, [R10+0x4] ;  /* 0x000004000a107984 */ /* 0x000e640000000800 */
[----:B-1----:R-:W-:-:S10]  /*1d1f0*/  HFMA2.MMA R17, R16, 1, 1, R95 ;  /* 0x3c003c0010117835 */ /* 0x002fd4000000005f */
[----:B------:R-:W1:Y:S02]  /*1d200*/  ATOMS.CAST.SPIN R17, [R10+0x4], R16, R17 ;  /* 0x000004100a11738d */ /* 0x000e640001800011 */
[----:B-1----:R-:W-:-:S13]  /*1d210*/  ISETP.EQ.U32.AND P0, PT, R17, 0x1, PT ;  /* 0x000000011100780c */ /* 0x002fda0003f02070 */
[----:B------:R-:W-:Y:S05]  /*1d220*/  @!P0 BRA `(.L_x_2012) ;  /* 0xfffffffc00ec8947 */ /* 0x000fea000383ffff */
[----:B------:R-:W-:Y:S05]  /*1d230*/  BRA `(.L_x_2010) ;  /* 0x00000000000c7947 */ /* 0x000fea0003800000 */
.L_x_2011:
[----:B0-----:R-:W2:Y:S02]  /*1d240*/  LD.E R9, desc[UR8][R14.64+0x4] ;  /* 0x000004080e097980 */ /* 0x001ea4000c101900 */
[----:B--2---:R-:W-:-:S05]  /*1d250*/  IADD3 R9, R95, R9, RZ ;  /* 0x000000095f097210 */ /* 0x004fca0007ffe0ff */
[----:B------:R1:W-:Y:S02]  /*1d260*/  ST.E desc[UR8][R14.64+0x4], R9 ;  /* 0x000004090e007985 */ /* 0x0003e4000c101908 */
.L_x_2010:
[----:B------:R-:W-:Y:S05]  /*1d270*/  BSYNC B0 ;  /* 0x0000000000007941 */ /* 0x000fea0003800000 */
.L_x_2009:
        /* <DEDUP_REMOVED lines=10> */
.L_x_2016:
[----:B------:R-:W0:Y:S02]  /*1d320*/  LDS R10, [R8] ;  /* 0x00000000080a7984 */ /* 0x000e240000000800 */
[----:B0-----:R-:W-:-:S06]  /*1d330*/  HADD2 R11, R10, R17 ;  /* 0x000000110a0b7230 */ /* 0x001fcc0000000000 */
[----:B------:R-:W0:Y:S02]  /*1d340*/  ATOMS.CAST.SPIN R11, [R8], R10, R11 ;  /* 0x0000000a080b738d */ /* 0x000e24000180000b */
[----:B0-----:R-:W-:-:S13]  /*1d350*/  ISETP.EQ.U32.AND P0, PT, R11, 0x1, PT ;  /* 0x000000010b00780c */ /* 0x001fda0003f02070 */
[----:B------:R-:W-:Y:S05]  /*1d360*/  @!P0 BRA `(.L_x_2016) ;  /* 0xfffffffc00ec8947 */ /* 0x000fea000383ffff */
[----:B------:R-:W-:Y:S05]  /*1d370*/  BRA `(.L_x_2014) ;  /* 0x00000000000c7947 */ /* 0x000fea0003800000 */
.L_x_2015:
[----:B------:R-:W2:Y:S02]  /*1d380*/  LD.E R7, desc[UR8][R14.64] ;  /* 0x000000080e077980 */ /* 0x000ea4000c101900 */
[----:B--2---:R-:W-:-:S05]  /*1d390*/  IADD3 R7, R17, R7, RZ ;  /* 0x0000000711077210 */ /* 0x004fca0007ffe0ff */
[----:B------:R0:W-:Y:S02]  /*1d3a0*/  ST.E desc[UR8][R14.64], R7 ;  /* 0x000000070e007985 */ /* 0x0001e4000c101908 */
.L_x_2014:
[----:B------:R-:W-:Y:S05]  /*1d3b0*/  BSYNC B0 ;  /* 0x0000000000007941 */ /* 0x000fea0003800000 */
.L_x_2013:
[----:B------:R-:W-:-:S05]  /*1d3c0*/  IMAD.WIDE R8, R21, 0x2, R12 ;  /* 0x0000000215087825 */ /* 0x000fca00078e020c */
[----:B------:R1:W-:Y:S01]  /*1d3d0*/  ATOM.E.ADD.F16x2.RN.STRONG.GPU P0, RZ, desc[UR8][R8.64], R19 ;  /* 0x0000001308ff79a2 */ /* 0x0003e2000810e1c8 */
[----:B------:R-:W-:Y:S04]  /*1d3e0*/  BSSY B0, `(.L_x_2017) ;  /* 0x000000e000007945 */ /* 0x000fe80003800000 */
[----:B-1----:R-:W-:Y:S05]  /*1d3f0*/  @P0 BRA `(.L_x_2018) ;  /* 0x0000000000300947 */ /* 0x002fea0003800000 */
[----:B------:R-:W1:Y:S02]  /*1d400*/  QSPC.E.S P0, RZ, [R8] ;  /* 0x0000000008ff73aa */ /* 0x000e640000000500 */
[----:B-1----:R-:W-:Y:S05]  /*1d410*/  @!P0 BRA `(.L_x_2019) ;  /* 0x00000000001c8947 */ /* 0x002fea0003800000 */
[----:B------:R-:W-:-:S07]  /*1d420*/  MOV R8, R8 ;  /* 0x0000000800087202 */ /* 0x000fce0000000f00 */
.L_x_2020:
[----:B------:R-:W1:Y:S02]  /*1d430*/  LDS R10, [R8] ;  /* 0x00000000080a7984 */ /* 0x000e640000000800 */
[----:B-1----:R-:W-:-:S10]  /*1d440*/  HFMA2.MMA R11, R10, 1, 1, R19 ;  /* 0x3c003c000a0b7835 */ /* 0x002fd40000000013 */
[----:B------:R-:W1:Y:S02]  /*1d450*/  ATOMS.CAST.SPIN R11, [R8], R10, R11 ;  /* 0x0000000a080b738d */ /* 0x000e64000180000b */
[----:B-1----:R-:W-:-:S13]  /*1d460*/  ISETP.EQ.U32.AND P0, PT, R11, 0x1, PT ;  /* 0x000000010b00780c */ /* 0x002fda0003f02070 */
[----:B------:R-:W-:Y:S05]  /*1d470*/  @!P0 BRA `(.L_x_2020) ;  /* 0xfffffffc00ec8947 */ /* 0x000fea000383ffff */
[----:B------:R-:W-:Y:S05]  /*1d480*/  BRA `(.L_x_2018) ;  /* 0x00000000000c7947 */ /* 0x000fea0003800000 */
.L_x_2019:
[----:B0-----:R-:W2:Y:S02]  /*1d490*/  LD.E R7, desc[UR8][R8.64] ;  /* 0x0000000808077980 */ /* 0x001ea4000c101900 */
[----:B--2---:R-:W-:-:S05]  /*1d4a0*/  IADD3 R7, R19, R7, RZ ;  /* 0x0000000713077210 */ /* 0x004fca0007ffe0ff */
[----:B------:R1:W-:Y:S02]  /*1d4b0*/  ST.E desc[UR8][R8.64], R7 ;  /* 0x0000000708007985 */ /* 0x0003e4000c101908 */
.L_x_2018:
[----:B------:R-:W-:Y:S05]  /*1d4c0*/  BSYNC B0 ;  /* 0x0000000000007941 */ /* 0x000fea0003800000 */
.L_x_2017:
        /* <DEDUP_REMOVED lines=10> */
.L_x_2024:
[----:B-1----:R-:W1:Y:S02]  /*1d570*/  LDS R8, [R6] ;  /* 0x0000000006087984 */ /* 0x002e640000000800 */
[----:B-1----:R-:W-:-:S06]  /*1d580*/  HADD2 R9, R8, R13 ;  /* 0x0000000d08097230 */ /* 0x002fcc0000000000 */
[----:B------:R-:W1:Y:S02]  /*1d590*/  ATOMS.CAST.SPIN R9, [R6], R8, R9 ;  /* 0x000000080609738d */ /* 0x000e640001800009 */
[----:B-1----:R-:W-:-:S13]  /*1d5a0*/  ISETP.EQ.U32.AND P0, PT, R9, 0x1, PT ;  /* 0x000000010900780c */ /* 0x002fda0003f02070 */
[----:B------:R-:W-:Y:S05]  /*1d5b0*/  @!P0 BRA `(.L_x_2024) ;  /* 0xfffffffc00ec8947 */ /* 0x000fea000383ffff */
[----:B------:R-:W-:Y:S05]  /*1d5c0*/  BRA `(.L_x_2022) ;  /* 0x00000000000c7947 */ /* 0x000fea0003800000 */
.L_x_2023:
[----:B------:R-:W2:Y:S02]  /*1d5d0*/  LD.E R5, desc[UR8][R10.64] ;  /* 0x000000080a057980 */ /* 0x000ea4000c101900 */
[----:B--2---:R-:W-:-:S05]  /*1d5e0*/  IADD3 R5, R13, R5, RZ ;  /* 0x000000050d057210 */ /* 0x004fca0007ffe0ff */
[----:B------:R2:W-:Y:S02]  /*1d5f0*/  ST.E desc[UR8][R10.64], R5 ;  /* 0x000000050a007985 */ /* 0x0005e4000c101908 */
.L_x_2022:
[----:B------:R-:W-:Y:S05]  /*1d600*/  BSYNC B0 ;  /* 0x0000000000007941 */ /* 0x000fea0003800000 */
.L_x_2021:
        /* <DEDUP_REMOVED lines=11> */
.L_x_2028:
[----:B------:R-:W0:Y:S02]  /*1d6c0*/  LDS R12, [R8] ;  /* 0x00000000080c7984 */ /* 0x000e240000000800 */
[----:B0-----:R-:W-:-:S06]  /*1d6d0*/  HADD2 R13, R12, R17 ;  /* 0x000000110c0d7230 */ /* 0x001fcc0000000000 */
[----:B------:R-:W0:Y:S02]  /*1d6e0*/  ATOMS.CAST.SPIN R13, [R8], R12, R13 ;  /* 0x0000000c080d738d */ /* 0x000e24000180000d */
[----:B0-----:R-:W-:-:S13]  /*1d6f0*/  ISETP.EQ.U32.AND P0, PT, R13, 0x1, PT ;  /* 0x000000010d00780c */ /* 0x001fda0003f02070 */
[----:B------:R-:W-:Y:S05]  /*1d700*/  @!P0 BRA `(.L_x_2028) ;  /* 0xfffffffc00ec8947 */ /* 0x000fea000383ffff */
[----:B------:R-:W-:Y:S05]  /*1d710*/  BRA `(.L_x_2026) ;  /* 0x00000000000c7947 */ /* 0x000fea0003800000 */
.L_x_2027:
[----:B--2---:R-:W2:Y:S02]  /*1d720*/  LD.E R5, desc[UR8][R8.64] ;  /* 0x0000000808057980 */ /* 0x004ea4000c101900 */
[----:B--2---:R-:W-:-:S05]  /*1d730*/  IADD3 R5, R17, R5, RZ ;  /* 0x0000000511057210 */ /* 0x004fca0007ffe0ff */
[----:B------:R0:W-:Y:S02]  /*1d740*/  ST.E desc[UR8][R8.64], R5 ;  /* 0x0000000508007985 */ /* 0x0001e4000c101908 */
.L_x_2026:
[----:B------:R-:W-:Y:S05]  /*1d750*/  BSYNC B0 ;  /* 0x0000000000007941 */ /* 0x000fea0003800000 */
.L_x_2025:
        /* <DEDUP_REMOVED lines=10> */
.L_x_2032:
[----:B------:R-:W0:Y:S02]  /*1d800*/  LDS R12, [R4] ;  /* 0x00000000040c7984 */ /* 0x000e240000000800 */
[----:B0-----:R-:W-:-:S10]  /*1d810*/  HFMA2.MMA R13, R12, 1, 1, R15 ;  /* 0x3c003c000c0d7835 */ /* 0x001fd4000000000f */
[----:B------:R-:W0:Y:S02]  /*1d820*/  ATOMS.CAST.SPIN R13, [R4], R12, R13 ;  /* 0x0000000c040d738d */ /* 0x000e24000180000d */
[----:B0-----:R-:W-:-:S13]  /*1d830*/  ISETP.EQ.U32.AND P0, PT, R13, 0x1, PT ;  /* 0x000000010d00780c */ /* 0x001fda0003f02070 */
[----:B------:R-:W-:Y:S05]  /*1d840*/  @!P0 BRA `(.L_x_2032) ;  /* 0xfffffffc00ec8947 */ /* 0x000fea000383ffff */
[----:B------:R-:W-:Y:S05]  /*1d850*/  BRA `(.L_x_2030) ;  /* 0x00000000000c7947 */ /* 0x000fea0003800000 */
.L_x_2031:
[----:B------:R-:W3:Y:S02]  /*1d860*/  LD.E R3, desc[UR8][R8.64] ;  /* 0x0000000808037980 */ /* 0x000ee4000c101900 */
[----:B---3--:R-:W-:-:S05]  /*1d870*/  IADD3 R3, R15, R3, RZ ;  /* 0x000000030f037210 */ /* 0x008fca0007ffe0ff */
[----:B------:R0:W-:Y:S02]  /*1d880*/  ST.E desc[UR8][R8.64], R3 ;  /* 0x0000000308007985 */ /* 0x0001e4000c101908 */
.L_x_2030:
[----:B------:R-:W-:Y:S05]  /*1d890*/  BSYNC B0 ;  /* 0x0000000000007941 */ /* 0x000fea0003800000 */
.L_x_2029:
        /* <DEDUP_REMOVED lines=8> */
.L_x_2036:
[----:B------:R-:W1:Y:S02]  /*1d920*/  LDS R10, [R4] ;  /* 0x00000000040a7984 */ /* 0x000e640000000800 */
[----:B-1----:R-:W-:-:S06]  /*1d930*/  HADD2 R11, R10, R17 ;  /* 0x000000110a0b7230 */ /* 0x002fcc0000000000 */
[----:B------:R-:W1:Y:S02]  /*1d940*/  ATOMS.CAST.SPIN R11, [R4], R10, R11 ;  /* 0x0000000a040b738d */ /* 0x000e64000180000b */
[----:B-1----:R-:W-:-:S13]  /*1d950*/  ISETP.EQ.U32.AND P0, PT, R11, 0x1, PT ;  /* 0x000000010b00780c */ /* 0x002fda0003f02070 */
[----:B------:R-:W-:Y:S05]  /*1d960*/  @!P0 BRA `(.L_x_2036) ;  /* 0xfffffffc00ec8947 */ /* 0x000fea000383ffff */
[----:B------:R-:W-:Y:S05]  /*1d970*/  BRA `(.L_x_2034) ;  /* 0x00000000000c7947 */ /* 0x000fea0003800000 */
.L_x_2035:
[----:B0-----:R-:W2:Y:S02]  /*1d980*/  LD.E R3, desc[UR8][R4.64] ;  /* 0x0000000804037980 */ /* 0x001ea4000c101900 */
[----:B--2---:R-:W-:-:S05]  /*1d990*/  IADD3 R3, R17, R3, RZ ;  /* 0x0000000311037210 */ /* 0x004fca0007ffe0ff */
[----:B------:R1:W-:Y:S02]  /*1d9a0*/  ST.E desc[UR8][R4.64], R3 ;  /* 0x0000000304007985 */ /* 0x0003e4000c101908 */
.L_x_2034:
[----:B------:R-:W-:Y:S05]  /*1d9b0*/  BSYNC B0 ;  /* 0x0000000000007941 */ /* 0x000fea0003800000 */
.L_x_2033:
        /* <DEDUP_REMOVED lines=11> */
.L_x_2040:
[----:B------:R-:W0:Y:S02]  /*1da70*/  LDS R4, [R2] ;  /* 0x0000000002047984 */ /* 0x000e240000000800 */
[----:B0-----:R-:W-:-:S06]  /*1da80*/  HADD2 R5, R4, R11 ;  /* 0x0000000b04057230 */ /* 0x001fcc0000000000 */
[----:B------:R-:W0:Y:S02]  /*1da90*/  ATOMS.CAST.SPIN R5, [R2], R4, R5 ;  /* 0x000000040205738d */ /* 0x000e240001800005 */
[----:B0-----:R-:W-:-:S13]  /*1daa0*/  ISETP.EQ.U32.AND P0, PT, R5, 0x1, PT ;  /* 0x000000010500780c */ /* 0x001fda0003f02070 */
[----:B------:R-:W-:Y:S05]  /*1dab0*/  @!P0 BRA `(.L_x_2040) ;  /* 0xfffffffc00ec8947 */ /* 0x000fea000383ffff */
[----:B------:R-:W-:Y:S05]  /*1dac0*/  BRA `(.L_x_2038) ;  /* 0x00000000000c7947 */ /* 0x000fea0003800000 */
.L_x_2039:
[----:B------:R-:W2:Y:S02]  /*1dad0*/  LD.E R0, desc[UR8][R2.64] ;  /* 0x0000000802007980 */ /* 0x000ea4000c101900 */
[----:B--2---:R-:W-:-:S05]  /*1dae0*/  IADD3 R5, R11, R0, RZ ;  /* 0x000000000b057210 */ /* 0x004fca0007ffe0ff */
[----:B------:R0:W-:Y:S02]  /*1daf0*/  ST.E desc[UR8][R2.64], R5 ;  /* 0x0000000502007985 */ /* 0x0001e4000c101908 */
.L_x_2038:
[----:B------:R-:W-:Y:S05]  /*1db00*/  BSYNC B0 ;  /* 0x0000000000007941 */ /* 0x000fea0003800000 */
.L_x_2037:
[----:B0-----:R-:W-:-:S04]  /*1db10*/  IADD3 R2, P0, R6, R8, RZ ;  /* 0x0000000806027210 */ /* 0x001fc80007f1e0ff */
[----:B------:R-:W-:-:S08]  /*1db20*/  IADD3.X R3, R7, R9, RZ, P0, !PT ;  /* 0x0000000907037210 */ /* 0x000fd000007fe4ff */
[----:B------:R0:W-:Y:S02]  /*1db30*/  ATOM.E.ADD.F16x2.RN.STRONG.GPU P0, RZ, desc[UR8][R2.64], R13 ;  /* 0x0000000d02ff79a2 */ /* 0x0001e4000810e1c8 */
[----:B0-----:R-:W-:Y:S05]  /*1db40*/  @P0 EXIT ;  /* 0x000000000000094d */ /* 0x001fea0003800000 */
[----:B------:R-:W0:Y:S02]  /*1db50*/  QSPC.E.S P0, RZ, [R2] ;  /* 0x0000000002ff73aa */ /* 0x000e240000000500 */
[----:B0-----:R-:W-:Y:S05]  /*1db60*/  @!P0 BRA `(.L_x_2041) ;  /* 0x00000000001c8947 */ /* 0x001fea0003800000 */
[----:B------:R-:W-:-:S07]  /*1db70*/  MOV R2, R2 ;  /* 0x0000000200027202 */ /* 0x000fce0000000f00 */
.L_x_2042:
[----:B------:R-:W0:Y:S02]  /*1db80*/  LDS R4, [R2] ;  /* 0x0000000002047984 */ /* 0x000e240000000800 */
[----:B0-----:R-:W-:-:S10]  /*1db90*/  HFMA2.MMA R5, R4, 1, 1, R13 ;  /* 0x3c003c0004057835 */ /* 0x001fd4000000000d */
[----:B------:R-:W0:Y:S02]  /*1dba0*/  ATOMS.CAST.SPIN R5, [R2], R4, R5 ;  /* 0x000000040205738d */ /* 0x000e240001800005 */
[----:B0-----:R-:W-:-:S13]  /*1dbb0*/  ISETP.EQ.U32.AND P0, PT, R5, 0x1, PT ;  /* 0x000000010500780c */ /* 0x001fda0003f02070 */
[----:B------:R-:W-:Y:S05]  /*1dbc0*/  @!P0 BRA `(.L_x_2042) ;  /* 0xfffffffc00ec8947 */ /* 0x000fea000383ffff */
[----:B------:R-:W-:Y:S05]  /*1dbd0*/  EXIT ;  /* 0x000000000000794d */ /* 0x000fea0003800000 */
.L_x_2041:
[----:B------:R-:W2:Y:S02]  /*1dbe0*/  LD.E R0, desc[UR8][R2.64] ;  /* 0x0000000802007980 */ /* 0x000ea4000c101900 */
[----:B--2---:R-:W-:-:S05]  /*1dbf0*/  IADD3 R5, R13, R0, RZ ;  /* 0x000000000d057210 */ /* 0x004fca0007ffe0ff */
[----:B------:R-:W-:Y:S01]  /*1dc00*/  ST.E desc[UR8][R2.64], R5 ;  /* 0x0000000502007985 */ /* 0x000fe2000c101908 */
[----:B------:R-:W-:Y:S05]  /*1dc10*/  EXIT ;  /* 0x000000000000794d */ /* 0x000fea0003800000 */
.L_x_2043:
        /* <DEDUP_REMOVED lines=14> */
.L_x_4046:


//--------------------- .text._Z23gemm_half_q_half_kernelILi4ELb1ELb1EEvPK6__halfPKjS4_S2_PS0_iiiiPKtS7_iiiiiibS2_i --------------------------
	.section	.text._Z23gemm_half_q_half_kernelILi4ELb1ELb1EEvPK6__halfPKjS4_S2_PS0_iiiiPKtS7_iiiiiibS2_i,"ax",@progbits
	.align	128
        .global         _Z23gemm_half_q_half_kernelILi4ELb1ELb1EEvPK6__halfPKjS4_S2_PS0_iiiiPKtS7_iiiiiibS2_i
        .type           _Z23gemm_half_q_half_kernelILi4ELb1ELb1EEvPK6__halfPKjS4_S2_PS0_iiiiPKtS7_iiiiiibS2_i,@function
        .size           _Z23gemm_half_q_half_kernelILi4ELb1ELb1EEvPK6__halfPKjS4_S2_PS0_iiiiPKtS7_iiiiiibS2_i,(.L_x_4047 - _Z23gemm_half_q_half_kernelILi4ELb1ELb1EEvPK6__halfPKjS4_S2_PS0_iiiiPKtS7_iiiiiibS2_i)
        .other          _Z23gemm_half_q_half_kernelILi4ELb1ELb1EEvPK6__halfPKjS4_S2_PS0_iiiiPKtS7_iiiiiibS2_i,@"STO_CUDA_ENTRY STV_DEFAULT"
_Z23gemm_half_q_half_kernelILi4ELb1ELb1EEvPK6__halfPKjS4_S2_PS0_iiiiPKtS7_iiiiiibS2_i:
.text._Z23gemm_half_q_half_kernelILi4ELb1ELb1EEvPK6__halfPKjS4_S2_PS0_iiiiPKtS7_iiiiiibS2_i:
        /* <DEDUP_REMOVED lines=9> */
[----:B------:R-:W-:Y:S02]  /*0090*/  IMAD.WIDE R90, R91, 0x2, R4 ;  /* 0x000000025b5a7825 */ /* 0x000fe400078e0204 */
[----:B------:R-:W2:Y:S04]  /*00a0*/  LDG.E.U16 R92, desc[UR8][R4.64] ;  /* 0x00000008045c7981 */ /* 0x000ea8000c1e1500 */
[----:B0-----:R-:W2:Y:S04]  /*00b0*/  LDG.E.U16 R93, desc[UR8][R2.64] ;  /* 0x00000008025d7981 */ /* 0x001ea8000c1e1500 */
[----:B------:R-:W3:Y:S01]  /*00c0*/  LDG.E.U16 R90, desc[UR8][R90.64] ;  /* 0x000000085a5a7981 */ /* 0x000ee2000c1e1500 */
[----:B--2---:R-:W-:-:S04]  /*00d0*/  LOP3.LUT R7, R92, R94, R93, 0xfe, !PT ;  /* 0x0000005e5c077212 */ /* 0x004fc800078efe5d */
[----:B---3--:R-:W-:-:S04]  /*00e0*/  LOP3.LUT R7, R90, R7, RZ, 0xfc, !PT ;  /* 0x000000075a077212 */ /* 0x008fc800078efcff */
        /* <DEDUP_REMOVED lines=29> */
[----:B------:R-:W-:Y:S02]  /*02c0*/  IMAD.WIDE R10, R11, 0x2, R8 ;  /* 0x000000020b0a7825 */ /* 0x000fe400078e0208 */
[----:B------:R-:W4:Y:S04]  /*02d0*/  LDG.E.U16.CONSTANT R8, desc[UR8][R8.64] ;  /* 0x0000000808087981 */ /* 0x000f28000c1e9500 */
        /* <DEDUP_REMOVED lines=8> */
[----:B-----5:R0:W-:Y:S02]  /*0360*/  STS.U16 [R3+0x180], R10 ;  /* 0x0001800a03007388 */ /* 0x0201e40000000400 */
.L_x_2045:
[----:B------:R-:W-:Y:S05]  /*0370*/  BSYNC B0 ;  /* 0x0000000000007941 */ /* 0x000fea0003800000 */
.L_x_2044:
        /* <DEDUP_REMOVED lines=26> */
.L_x_2046:
        /* <DEDUP_REMOVED lines=10> */
.L_x_2048:
        /* <DEDUP_REMOVED lines=44> */
.L_x_2047:
        /* <DEDUP_REMOVED lines=16> */
.L_x_2049:
        /* <DEDUP_REMOVED lines=8> */
.L_x_2050:
        /* <DEDUP_REMOVED lines=13> */
.L_x_2051:
        /* <DEDUP_REMOVED lines=8> */
.L_x_2052:
        /* <DEDUP_REMOVED lines=11> */
.L_x_2053:
        /* <DEDUP_REMOVED lines=24> */
[----:B------:R-:W-:Y:S02]  /*0d80*/  IADD3 R88, R91, R88, RZ ;  /* 0x000000585b587210 */ /* 0x000fe40007ffe0ff */
[----:B------:R-:W-:Y:S02]  /*0d90*/  IADD3.X R3, R12, R9, RZ, P1, !PT ;  /* 0x000000090c037210 */ /* 0x000fe40000ffe4ff */
[----:B------:R-:W-:-:S04]  /*0da0*/  LEA R114, P1, R0, UR10, 0x2 ;  /* 0x0000000a00727c11 */ /* 0x000fc8000f8210ff */
[----:B------:R-:W-:Y:S02]  /*0db0*/  LEA.HI.X R115, R0, UR11, R3, 0x2, P1 ;  /* 0x0000000b00737c11 */ /* 0x000fe400088f1403 */
[----:B------:R-:W-:Y:S02]  /*0dc0*/  PRMT R3, RZ, 0x5410, RZ ;  /* 0x00005410ff037816 */ /* 0x000fe400000000ff */
[----:B------:R-:W-:Y:S01]  /*0dd0*/  PRMT R0, RZ, 0x5410, RZ ;  /* 0x00005410ff007816 */ /* 0x000fe200000000ff */
        /* <DEDUP_REMOVED lines=9> */
.L_x_2071:
[----:B0-----:R0:W2:Y:S01]  /*0e70*/  LDG.E.128.CONSTANT R36, desc[UR8][R114.64] ;  /* 0x0000000872247981 */ /* 0x0010a2000c1e9d00 */
[----:B------:R-:W-:Y:S01]  /*0e80*/  MOV R10, R112 ;  /* 0x00000070000a7202 */ /* 0x000fe20000000f00 */
[----:B-1----:R-:W1:Y:S01]  /*0e90*/  LDC R87, c[0x0][0x23c] ;  /* 0x00008f00ff577b82 */ /* 0x002e620000000800 */
[----:B------:R-:W-:-:S05]  /*0ea0*/  MOV R11, R113 ;  /* 0x00000071000b7202 */ /* 0x000fca0000000f00 */
[----:B------:R3:W4:Y:S01]  /*0eb0*/  LDG.E.128.CONSTANT R40, desc[UR8][R10.64] ;  /* 0x000000080a287981 */ /* 0x000722000c1e9d00 */
[----:B-1----:R-:W-:-:S04]  /*0ec0*/  IMAD.WIDE R12, R87, 0x8, R114 ;  /* 0x00000008570c7825 */ /* 0x002fc800078e0272 */
[----:B------:R-:W-:Y:S01]  /*0ed0*/  IMAD.WIDE R14, R87, 0x8, R10 ;  /* 0x00000008570e7825 */ /* 0x000fe200078e020a */
[----:B------:R-:W4:Y:S04]  /*0ee0*/  LDG.E.128.CONSTANT R32, desc[UR8][R12.64] ;  /* 0x000000080c207981 */ /* 0x000f28000c1e9d00 */
[----:B------:R-:W4:Y:S01]  /*0ef0*/  LDG.E.128.CONSTANT R28, desc[UR8][R14.64] ;  /* 0x000000080e1c7981 */ /* 0x000f22000c1e9d00 */
[----:B------:R-:W-:Y:S01]  /*0f00*/  ISETP.NE.AND P0, PT, R91, R88, PT ;  /* 0x000000585b00720c */ /* 0x000fe20003f05270 */
[----:B------:R-:W-:-:S04]  /*0f10*/  IMAD.WIDE R16, R87, 0x8, R12 ;  /* 0x0000000857107825 */ /* 0x000fc800078e020c */
[----:B------:R-:W-:Y:S01]  /*0f20*/  IMAD.WIDE R44, R87, 0x8, R14 ;  /* 0x00000008572c7825 */ /* 0x000fe200078e020e */
[----:B------:R-:W4:Y:S04]  /*0f30*/  LDG.E.128.CONSTANT R24, desc[UR8][R16.64] ;  /* 0x0000000810187981 */ /* 0x000f28000c1e9d00 */
[----:B------:R1:W4:Y:S03]  /*0f40*/  LDG.E.128.CONSTANT R20, desc[UR8][R44.64] ;  /* 0x000000082c147981 */ /* 0x000326000c1e9d00 */
[----:B------:R-:W-:Y:S01]  /*0f50*/  @!P0 IADD3 R89, R89, 0x1, RZ ;  /* 0x0000000159598810 */ /* 0x000fe20007ffe0ff */
[----:B------:R-:W3:Y:S03]  /*0f60*/  @!P0 LDC.64 R54, c[0x0][0x248] ;  /* 0x00009200ff368b82 */ /* 0x000ee60000000a00 */
[----:B------:R-:W-:Y:S01]  /*0f70*/  @!P0 LEA R60, R89, R98, 0x3 ;  /* 0x00000062593c8211 */ /* 0x000fe200078e18ff */
[----:B0-----:R-:W-:-:S05]  /*0f80*/  IMAD.WIDE R114, R87, 0x8, R16 ;  /* 0x0000000857727825 */ /* 0x001fca00078e0210 */
[----:B------:R-:W4:Y:S01]  /*0f90*/  @!P0 LDL.64 R60, [R60] ;  /* 0x000000003c3c8983 */ /* 0x000f220000100a00 */
[----:B------:R-:W-:-:S03]  /*0fa0*/  IMAD.WIDE R112, R87, 0x8, R44 ;  /* 0x0000000857707825 */ /* 0x000fc600078e022c */
[----:B------:R-:W5:Y:S04]  /*0fb0*/  LDG.E.128.CONSTANT R16, desc[UR8][R114.64] ;  /* 0x0000000872107981 */ /* 0x000f68000c1e9d00 */
[----:B------:R-:W5:Y:S01]  /*0fc0*/  LDG.E.128.CONSTANT R12, desc[UR8][R112.64] ;  /* 0x00000008700c7981 */ /* 0x000f62000c1e9d00 */
[----:B------:R-:W-:-:S05]  /*0fd0*/  @!P0 SHF.L.U32 R9, R91, 0x1, RZ ;  /* 0x000000015b098819 */ /* 0x000fca00000006ff */
[----:B---3--:R-:W-:-:S06]  /*0fe0*/  @!P0 IMAD.WIDE R54, R9, 0x2, R54 ;  /* 0x0000000209368825 */ /* 0x008fcc00078e0236 */
[----:B------:R0:W5:Y:S01]  /*0ff0*/  @!P0 LDG.E.U16.CONSTANT R54, desc[UR8][R54.64+0x2] ;  /* 0x0000020836368981 */ /* 0x000162000c1e9500 */
[----:B------:R-:W-:Y:S02]  /*1000*/  ISETP.NE.AND P1, PT, R93, RZ, PT ;  /* 0x000000ff5d00720c */ /* 0x000fe40003f25270 */
[----:B------:R-:W-:Y:S02]  /*1010*/  ISETP.NE.AND P2, PT, R94, RZ, PT ;  /* 0x000000ff5e00720c */ /* 0x000fe40003f45270 */
[----:B------:R-:W-:Y:S02]  /*1020*/  ISETP.NE.AND P3, PT, R92, RZ, PT ;  /* 0x000000ff5c00720c */ /* 0x000fe40003f65270 */
[----:B--2---:R-:W-:-:S04]  /*1030*/  LOP3.LUT R9, R36, 0xff, RZ, 0xc0, !PT ;  /* 0x000000ff24097812 */ /* 0x004fc800078ec0ff */
[----:B------:R-:W-:-:S04]  /*1040*/  IADD3 R9, R9, -0x80, RZ ;  /* 0xffffff8009097810 */ /* 0x000fc80007ffe0ff */
[----:B------:R2:W3:Y:S01]  /*1050*/  I2F.F16 R48, R9 ;  /* 0x0000000900307306 */ /* 0x0004e20000200c00 */
[----:B------:R-:W-:Y:S02]  /*1060*/  LOP3.LUT R11, R38, 0xff, RZ, 0xc0, !PT ;  /* 0x000000ff260b7812 */ /* 0x000fe400078ec0ff */
[----:B----4-:R-:W-:Y:S02]  /*1070*/  LEA.HI R57, R43, 0xffffff80, RZ, 0x8 ;  /* 0xffffff802b397811 */ /* 0x010fe400078f40ff */
[----:B--2---:R-:W-:Y:S02]  /*1080*/  SHF.R.U32.HI R9, RZ, 0x8, R36 ;  /* 0x00000008ff097819 */ /* 0x004fe40000011624 */
[----:B------:R-:W-:Y:S02]  /*1090*/  IADD3 R46, R11, -0x80, RZ ;  /* 0xffffff800b2e7810 */ /* 0x000fe40007ffe0ff */
[----:B------:R-:W-:Y:S02]  /*10a0*/  LOP3.LUT R53, R9, 0xff, RZ, 0xc0, !PT ;  /* 0x000000ff09357812 */ /* 0x000fe400078ec0ff */
[----:B------:R2:W4:Y:S01]  /*10b0*/  I2F.F16 R9, R57 ;  /* 0x0000003900097306 */ /* 0x0005220000200c00 */
[----:B------:R-:W-:-:S02]  /*10c0*/  LEA.HI R49, R39, 0xffffff80, RZ, 0x8 ;  /* 0xffffff8027317811 */ /* 0x000fc400078f40ff */
[----:B------:R-:W-:Y:S02]  /*10d0*/  LOP3.LUT R11, R39, 0xff, RZ, 0xc0, !PT ;  /* 0x000000ff270b7812 */ /* 0x000fe400078ec0ff */
[--C-:B--2---:R-:W-:Y:S02]  /*10e0*/  SHF.R.U32.HI R57, RZ, 0x8, R39.reuse ;  /* 0x00000008ff397819 */ /* 0x104fe40000011627 */
[----:B------:R-:W-:-:S04]  /*10f0*/  SHF.R.U32.HI R39, RZ, 0x10, R39 ;  /* 0x00000010ff277819 */ /* 0x000fc80000011627 */
[----:B------:R-:W-:-:S04]  /*1100*/  LOP3.LUT R39, R39, 0xff, RZ, 0xc0, !PT ;  /* 0x000000ff27277812 */ /* 0x000fc800078ec0ff */
[----:B------:R-:W-:Y:S02]  /*1110*/  IADD3 R70, R39, -0x80, RZ ;  /* 0xffffff8027467810 */ /* 0x000fe40007ffe0ff */
[----:B------:R-:W-:-:S04]  /*1120*/  LOP3.LUT R39, R40, 0xff, RZ, 0xc0, !PT ;  /* 0x000000ff28277812 */ /* 0x000fc800078ec0ff */
[----:B------:R-:W-:-:S04]  /*1130*/  IADD3 R39, R39, -0x80, RZ ;  /* 0xffffff8027277810 */ /* 0x000fc80007ffe0ff */
[----:B------:R2:W0:Y:S01]  /*1140*/  I2F.F16 R69, R39 ;  /* 0x0000002700457306 */ /* 0x0004220000200c00 */
[----:B-1----:R-:W-:Y:S02]  /*1150*/  LEA.HI R44, R40, 0xffffff80, RZ, 0x8 ;  /* 0xffffff80282c7811 */ /* 0x002fe400078f40ff */
[----:B------:R-:W-:Y:S02]  /*1160*/  LOP3.LUT R57, R57, 0xff, RZ, 0xc0, !PT ;  /* 0x000000ff39397812 */ /* 0x000fe400078ec0ff */
[--C-:B--2---:R-:W-:Y:S02]  /*1170*/  SHF.R.U32.HI R39, RZ, 0x8, R40.reuse ;  /* 0x00000008ff277819 */ /* 0x104fe40000011628 */
[----:B------:R-:W-:Y:S02]  /*1180*/  SHF.R.U32.HI R40, RZ, 0x10, R40 ;  /* 0x00000010ff287819 */ /* 0x000fe40000011628 */
[----:B------:R-:W-:Y:S02]  /*1190*/  LOP3.LUT R72, R39, 0xff, RZ, 0xc0, !PT ;  /* 0x000000ff27487812 */ /* 0x000fe400078ec0ff */
[----:B------:R-:W-:-:S02]  /*11a0*/  LOP3.LUT R40, R40, 0xff, RZ, 0xc0, !PT ;  /* 0x000000ff28287812 */ /* 0x000fc400078ec0ff */
[----:B------:R-:W-:Y:S02]  /*11b0*/  IADD3 R73, R72, -0x80, RZ ;  /* 0xffffff8048497810 */ /* 0x000fe40007ffe0ff */
[----:B------:R-:W-:Y:S02]  /*11c0*/  SHF.R.U32.HI R72, RZ, 0x8, R41 ;  /* 0x00000008ff487819 */ /* 0x000fe40000011629 */
[----:B------:R-:W-:Y:S02]  /*11d0*/  IADD3 R45, R11, -0x80, RZ ;  /* 0xffffff800b2d7810 */ /* 0x000fe40007ffe0ff */
[----:B------:R-:W-:Y:S02]  /*11e0*/  IADD3 R71, R57, -0x80, RZ ;  /* 0xffffff8039477810 */ /* 0x000fe40007ffe0ff */
[C---:B------:R-:W-:Y:S02]  /*11f0*/  LEA.HI R11, R41.reuse, 0xffffff80, RZ, 0x8 ;  /* 0xffffff80290b7811 */ /* 0x040fe400078f40ff */
[----:B------:R-:W-:-:S02]  /*1200*/  LOP3.LUT R57, R41, 0xff, RZ, 0xc0, !PT ;  /* 0x000000ff29397812 */ /* 0x000fc400078ec0ff */
[----:B------:R-:W-:Y:S02]  /*1210*/  IADD3 R40, R40, -0x80, RZ ;  /* 0xffffff8028287810 */ /* 0x000fe40007ffe0ff */
[----:B------:R-:W-:Y:S02]  /*1220*/  SHF.R.U32.HI R41, RZ, 0x10, R41 ;  /* 0x00000010ff297819 */ /* 0x000fe40000011629 */
[----:B------:R-:W-:Y:S02]  /*1230*/  LOP3.LUT R74, R72, 0xff, RZ, 0xc0, !PT ;  /* 0x000000ff484a7812 */ /* 0x000fe400078ec0ff */
[----:B------:R1:W2:Y:S01]  /*1240*/  I2F.F16 R72, R40 ;  /* 0x0000002800487306 */ /* 0x0002a20000200c00 */
[----:B------:R-:W-:Y:S02]  /*1250*/  LOP3.LUT R41, R41, 0xff, RZ, 0xc0, !PT ;  /* 0x000000ff29297812 */ /* 0x000fe400078ec0ff */
[----:B------:R-:W-:Y:S02]  /*1260*/  IADD3 R75, R74, -0x80, RZ ;  /* 0xffffff804a4b7810 */ /* 0x000fe40007ffe0ff */
[----:B------:R-:W-:-:S02]  /*1270*/  LEA.HI R76, R31, 0xffffff80, RZ, 0x8 ;  /* 0xffffff801f4c7811 */ /* 0x000fc400078f40ff */
[----:B------:R-:W-:Y:S02]  /*1280*/  SHF.R.U32.HI R74, RZ, 0x8, R42 ;  /* 0x00000008ff4a7819 */ /* 0x000fe4000001162a */
[----:B-1----:R-:W-:Y:S02]  /*1290*/  LOP3.LUT R40, R32, 0xff, RZ, 0xc0, !PT ;  /* 0x000000ff20287812 */ /* 0x002fe400078ec0ff */
[----:B------:R-:W-:Y:S01]  /*12a0*/  IADD3 R41, R41, -0x80, RZ ;  /* 0xffffff8029297810 */ /* 0x000fe20007ffe0ff */
[----:B------:R1:W0:Y:S01]  /*12b0*/  I2F.F16 R39, R76 ;  /* 0x0000004c00277306 */ /* 0x0002220000200c00 */
[----:B------:R-:W-:Y:S02]  /*12c0*/  IADD3 R40, R40, -0x80, RZ ;  /* 0xffffff8028287810 */ /* 0x000fe40007ffe0ff */
[----:B------:R-:W-:Y:S02]  /*12d0*/  LOP3.LUT R10, R37, 0xff, RZ, 0xc0, !PT ;  /* 0x000000ff250a7812 */ /* 0x000fe400078ec0ff */
[----:B------:R-:W-:-:S02]  /*12e0*/  LEA.HI R56, R42, 0xffffff80, RZ, 0x8 ;  /* 0xffffff802a387811 */ /* 0x000fc400078f40ff */
[----:B-1----:R-:W-:Y:S01]  /*12f0*/  LOP3.LUT R76, R74, 0xff, RZ, 0xc0, !PT ;  /* 0x000000ff4a4c7812 */ /* 0x002fe200078ec0ff */
[----:B------:R1:W0:Y:S01]  /*1300*/  I2F.F16 R100, R40 ;  /* 0x0000002800647306 */ /* 0x0002220000200c00 */
[----:B------:R-:W-:Y:S02]  /*1310*/  IADD3 R10, R10, -0x80, RZ ;  /* 0xffffff800a0a7810 */ /* 0x000fe40007ffe0ff */
[----:B------:R-:W-:Y:S02]  /*1320*/  LOP3.LUT R58, R42, 0xff, RZ, 0xc0, !PT ;  /* 0x000000ff2a3a7812 */ /* 0x000fe400078ec0ff */
[----:B------:R-:W-:-:S03]  /*1330*/  SHF.R.U32.HI R42, RZ, 0x10, R42 ;  /* 0x00000010ff2a7819 */ /* 0x000fc6000001162a */
[----:B------:R3:W0:Y:S01]  /*1340*/  I2F.F16 R74, R41 ;  /* 0x00000029004a7306 */ /* 0x0006220000200c00 */
[----:B-1----:R-:W-:Y:S02]  /*1350*/  LOP3.LUT R40, R29, 0xff, RZ, 0xc0, !PT ;  /* 0x000000ff1d287812 */ /* 0x002fe400078ec0ff */
[----:B------:R-:W-:Y:S02]  /*1360*/  LOP3.LUT R42, R42, 0xff, RZ, 0xc0, !PT ;  /* 0x000000ff2a2a7812 */ /* 0x000fe400078ec0ff */
[----:B---3--:R-:W-:-:S03]  /*1370*/  LOP3.LUT R41, R34, 0xff, RZ, 0xc0, !PT ;  /* 0x000000ff22297812 */ /* 0x008fc600078ec0ff */
[----:B------:R-:W1:Y:S01]  /*1380*/  I2F.F16 R47, R10 ;  /* 0x0000000a002f7306 */ /* 0x000e620000200c00 */
[----:B------:R-:W-:Y:S02]  /*1390*/  IADD3 R40, R40, -0x80, RZ ;  /* 0xffffff8028287810 */ /* 0x000fe40007ffe0ff */
[----:B------:R-:W-:Y:S02]  /*13a0*/  IADD3 R97, R41, -0x80, RZ ;  /* 0xffffff8029617810 */ /* 0x000fe40007ffe0ff */
[----:B------:R-:W-:Y:S02]  /*13b0*/  LOP3.LUT R41, R35, 0xff, RZ, 0xc0, !PT ;  /* 0x000000ff23297812 */ /* 0x000fe400078ec0ff */
[----:B------:R-:W-:Y:S01]  /*13c0*/  LEA.HI R52, R36, 0xffffff80, RZ, 0x8 ;  /* 0xffffff8024347811 */ /* 0x000fe200078f40ff */
[----:B------:R3:W1:Y:S01]  /*13d0*/  I2F.F16 R10, R56 ;  /* 0x00000038000a7306 */ /* 0x0006620000200c00 */
[----:B------:R-:W-:Y:S02]  /*13e0*/  LEA.HI R51, R37, 0xffffff80, RZ, 0x8 ;  /* 0xffffff8025337811 */ /* 0x000fe400078f40ff */
[----:B------:R-:W-:-:S02]  /*13f0*/  LEA.HI R50, R38, 0xffffff80, RZ, 0x8 ;  /* 0xffffff8026327811 */ /* 0x000fc400078f40ff */
[--C-:B0-----:R-:W-:Y:S02]  /*1400*/  SHF.R.U32.HI R55, RZ, 0x8, R37.reuse ;  /* 0x00000008ff377819 */ /* 0x101fe40000011625 */
[----:B------:R-:W-:Y:S01]  /*1410*/  IADD3 R76, R76, -0x80, RZ ;  /* 0xffffff804c4c7810 */ /* 0x000fe20007ffe0ff */
[----:B------:R0:W0:Y:S01]  /*1420*/  I2F.F16 R83, R40 ;  /* 0x0000002800537306 */ /* 0x0000220000200c00 */
[----:B---3--:R-:W-:Y:S02]  /*1430*/  SHF.R.U32.HI R56, RZ, 0x8, R38 ;  /* 0x00000008ff387819 */ /* 0x008fe40000011626 */
[----:B------:R-:W-:Y:S02]  /*1440*/  LOP3.LUT R77, R33, 0xff, RZ, 0xc0, !PT ;  /* 0x000000ff214d7812 */ /* 0x000fe400078ec0ff */
[----:B------:R-:W-:Y:S02]  /*1450*/  SHF.R.U32.HI R36, RZ, 0x10, R36 ;  /* 0x00000010ff247819 */ /* 0x000fe40000011624 */
[----:B------:R-:W-:-:S02]  /*1460*/  SHF.R.U32.HI R37, RZ, 0x10, R37 ;  /* 0x00000010ff257819 */ /* 0x000fc40000011625 */
[----:B------:R-:W-:Y:S02]  /*1470*/  SHF.R.U32.HI R38, RZ, 0x10, R38 ;  /* 0x00000010ff267819 */ /* 0x000fe40000011626 */
[----:B------:R-:W-:Y:S02]  /*1480*/  IADD3 R95, R41, -0x80, RZ ;  /* 0xffffff80295f7810 */ /* 0x000fe40007ffe0ff */
[----:B------:R-:W-:Y:S02]  /*1490*/  LOP3.LUT R59, R43, 0xff, RZ, 0xc0, !PT ;  /* 0x000000ff2b3b7812 */ /* 0x000fe400078ec0ff */
[----:B------:R-:W-:Y:S02]  /*14a0*/  IADD3 R42, R42, -0x80, RZ ;  /* 0xffffff802a2a7810 */ /* 0x000fe40007ffe0ff */
[----:B------:R-:W-:Y:S02]  /*14b0*/  LOP3.LUT R41, R28, 0xff, RZ, 0xc0, !PT ;  /* 0x000000ff1c297812 */ /* 0x000fe400078ec0ff */
[--C-:B0-----:R-:W-:Y:S01]  /*14c0*/  SHF.R.U32.HI R40, RZ, 0x8, R43.reuse ;  /* 0x00000008ff287819 */ /* 0x101fe2000001162b */
[----:B------:R0:W3:Y:S01]  /*14d0*/  I2F.F16 R102, R76 ;  /* 0x0000004c00667306 */ /* 0x0000e20000200c00 */
[----:B------:R-:W-:-:S02]  /*14e0*/  SHF.R.U32.HI R43, RZ, 0x10, R43 ;  /* 0x00000010ff2b7819 */ /* 0x000fc4000001162b */
[----:B------:R-:W-:Y:S02]  /*14f0*/  IADD3 R57, R57, -0x80, RZ ;  /* 0xffffff8039397810 */ /* 0x000fe40007ffe0ff */
[----:B------:R-:W-:Y:S02]  /*1500*/  IADD3 R58, R58, -0x80, RZ ;  /* 0xffffff803a3a7810 */ /* 0x000fe40007ffe0ff */
[----:B------:R-:W-:Y:S01]  /*1510*/  IADD3 R77, R77, -0x80, RZ ;  /* 0xffffff804d4d7810 */ /* 0x000fe20007ffe0ff */
[----:B------:R4:W1:Y:S01]  /*1520*/  I2F.F16 R101, R42 ;  /* 0x0000002a00657306 */ /* 0x0008620000200c00 */
[----:B------:R-:W-:Y:S02]  /*1530*/  LOP3.LUT R36, R36, 0xff, RZ, 0xc0, !PT ;  /* 0x000000ff24247812 */ /* 0x000fe400078ec0ff */
[----:B------:R-:W-:Y:S02]  /*1540*/  LOP3.LUT R55, R55, 0xff, RZ, 0xc0, !PT ;  /* 0x000000ff37377812 */ /* 0x000fe400078ec0ff */
[----:B------:R-:W-:-:S02]  /*1550*/  LOP3.LUT R37, R37, 0xff, RZ, 0xc0, !PT ;  /* 0x000000ff25257812 */ /* 0x000fc400078ec0ff */
[----:B------:R-:W-:Y:S02]  /*1560*/  LOP3.LUT R56, R56, 0xff, RZ, 0xc0, !PT ;  /* 0x000000ff38387812 */ /* 0x000fe400078ec0ff */
[----:B------:R-:W-:Y:S02]  /*1570*/  LOP3.LUT R38, R38, 0xff, RZ, 0xc0, !PT ;  /* 0x000000ff26267812 */ /* 0x000fe400078ec0ff */
[----:B0-----:R-:W-:Y:S02]  /*1580*/  LOP3.LUT R76, R31, 0xff, RZ, 0xc0, !PT ;  /* 0x000000ff1f4c7812 */ /* 0x001fe400078ec0ff */
[----:B------:R-:W-:Y:S01]  /*1590*/  IADD3 R41, R41, -0x80, RZ ;  /* 0xffffff8029297810 */ /* 0x000fe20007ffe0ff */
[----:B------:R-:W0:Y:S01]  /*15a0*/  I2F.F16 R68, R57 ;  /* 0x0000003900447306 */ /* 0x000e220000200c00 */
[----:B----4-:R-:W-:Y:S02]  /*15b0*/  LOP3.LUT R42, R30, 0xff, RZ, 0xc0, !PT ;  /* 0x000000ff1e2a7812 */ /* 0x010fe400078ec0ff */
[----:B------:R-:W-:-:S02]  /*15c0*/  LOP3.LUT R40, R40, 0xff, RZ, 0xc0, !PT ;  /* 0x000000ff28287812 */ /* 0x000fc400078ec0ff */
[----:B------:R-:W-:Y:S02]  /*15d0*/  LOP3.LUT R43, R43, 0xff, RZ, 0xc0, !PT ;  /* 0x000000ff2b2b7812 */ /* 0x000fe400078ec0ff */
[----:B------:R-:W-:Y:S01]  /*15e0*/  IADD3 R66, R59, -0x80, RZ ;  /* 0xffffff803b427810 */ /* 0x000fe20007ffe0ff */
[----:B------:R4:W0:Y:S01]  /*15f0*/  I2F.F16 R67, R58 ;  /* 0x0000003a00437306 */ /* 0x0008220000200c00 */
[----:B------:R-:W-:Y:S02]  /*1600*/  IADD3 R53, R53, -0x80, RZ ;  /* 0xffffff8035357810 */ /* 0x000fe40007ffe0ff */
[----:B------:R-:W-:Y:S02]  /*1610*/  IADD3 R36, R36, -0x80, RZ ;  /* 0xffffff8024247810 */ /* 0x000fe40007ffe0ff */
[----:B------:R-:W-:Y:S02]  /*1620*/  IADD3 R55, R55, -0x80, RZ ;  /* 0xffffff8037377810 */ /* 0x000fe40007ffe0ff */
[----:B------:R-:W-:Y:S01]  /*1630*/  IADD3 R37, R37, -0x80, RZ ;  /* 0xffffff8025257810 */ /* 0x000fe20007ffe0ff */
[----:B------:R2:W0:Y:S01]  /*1640*/  I2F.F16 R99, R77 ;  /* 0x0000004d00637306 */ /* 0x0004220000200c00 */
[----:B------:R-:W-:-:S02]  /*1650*/  IADD3 R56, R56, -0x80, RZ ;  /* 0xffffff8038387810 */ /* 0x000fc40007ffe0ff */
[----:B------:R-:W-:Y:S02]  /*1660*/  IADD3 R38, R38, -0x80, RZ ;  /* 0xffffff8026267810 */ /* 0x000fe40007ffe0ff */
[----:B------:R-:W-:Y:S02]  /*1670*/  LEA.HI R65, R32, 0xffffff80, RZ, 0x8 ;  /* 0xffffff8020417811 */ /* 0x000fe400078f40ff */
[----:B------:R-:W-:Y:S01]  /*1680*/  LEA.HI R64, R33, 0xffffff80, RZ, 0x8 ;  /* 0xffffff8021407811 */ /* 0x000fe200078f40ff */
[----:B------:R3:W0:Y:S01]  /*1690*/  I2F.F16 R84, R41 ;  /* 0x0000002900547306 */ /* 0x0006220000200c00 */
[----:B------:R-:W-:Y:S02]  /*16a0*/  LEA.HI R63, R34, 0xffffff80, RZ, 0x8 ;  /* 0xffffff80223f7811 */ /* 0x000fe400078f40ff */
[----:B------:R-:W-:Y:S02]  /*16b0*/  LEA.HI R62, R35, 0xffffff80, RZ, 0x8 ;  /* 0xffffff80233e7811 */ /* 0x000fe400078f40ff */
[----:B------:R-:W-:-:S02]  /*16c0*/  LEA.HI R59, R28, 0xffffff80, RZ, 0x8 ;  /* 0xffffff801c3b7811 */ /* 0x000fc400078f40ff */
[----:B----4-:R-:W-:Y:S02]  /*16d0*/  LEA.HI R58, R29, 0xffffff80, RZ, 0x8 ;  /* 0xffffff801d3a7811 */ /* 0x010fe400078f40ff */
[----:B------:R-:W-:Y:S02]  /*16e0*/  LEA.HI R57, R30, 0xffffff80, RZ, 0x8 ;  /* 0xffffff801e397811 */ /* 0x000fe400078f40ff */
[----:B------:R-:W-:Y:S02]  /*16f0*/  IADD3 R76, R76, -0x80, RZ ;  /* 0xffffff804c4c7810 */ /* 0x000fe40007ffe0ff */
[----:B------:R-:W-:Y:S02]  /*1700*/  LEA.HI R80, R24, 0xffffff80, RZ, 0x8 ;  /* 0xffffff8018507811 */ /* 0x000fe400078f40ff */
[----:B------:R-:W-:Y:S02]  /*1710*/  LEA.HI R79, R25, 0xffffff80, RZ, 0x8 ;  /* 0xffffff80194f7811 */ /* 0x000fe400078f40ff */
[----:B------:R-:W-:-:S02]  /*1720*/  LEA.HI R78, R26, 0xffffff80, RZ, 0x8 ;  /* 0xffffff801a4e7811 */ /* 0x000fc400078f40ff */
[----:B--2---:R-:W-:Y:S02]  /*1730*/  LEA.HI R77, R27, 0xffffff80, RZ, 0x8 ;  /* 0xffffff801b4d7811 */ /* 0x004fe400078f40ff */
[----:B------:R-:W-:Y:S02]  /*1740*/  IADD3 R42, R42, -0x80, RZ ;  /* 0xffffff802a2a7810 */ /* 0x000fe40007ffe0ff */
[----:B---3--:R-:W-:Y:S02]  /*1750*/  LEA.HI R41, R20, 0xffffff80, RZ, 0x8 ;  /* 0xffffff8014297811 */ /* 0x008fe400078f40ff */
[----:B------:R-:W-:Y:S02]  /*1760*/  IADD3 R40, R40, -0x80, RZ ;  /* 0xffffff8028287810 */ /* 0x000fe40007ffe0ff */
[----:B------:R-:W-:Y:S01]  /*1770*/  IADD3 R43, R43, -0x80, RZ ;  /* 0xffffff802b2b7810 */ /* 0x000fe20007ffe0ff */
[----:B------:R2:W3:Y:S08]  /*1780*/  I2F.F16 R81, R76 ;  /* 0x0000004c00517306 */ /* 0x0004f00000200c00 */
        /* <DEDUP_REMOVED lines=35> */
[----:B------:R2:W0:Y:S01]  /*19c0*/  I2F.F16 R110, R43 ;  /* 0x0000002b006e7306 */ /* 0x0004220000200c00 */
[----:B------:R-:W-:-:S02]  /*19d0*/  @!P0 PRMT R86, R60, 0x7610, R86 ;  /* 0x000076103c568816 */ /* 0x000fc40000000056 */
[----:B------:R-:W-:Y:S02]  /*19e0*/  @!P0 PRMT R85, R61, 0x7610, R85 ;  /* 0x000076103d558816 */ /* 0x000fe40000000055 */
[----:B------:R-:W-:Y:S02]  /*19f0*/  @!P0 PRMT R86, R86, 0x7610, R60 ;  /* 0x0000761056568816 */ /* 0x000fe4000000003c */
[----:B------:R-:W-:Y:S01]  /*1a00*/  @!P0 PRMT R85, R85, 0x7610, R61 ;  /* 0x0000761055558816 */ /* 0x000fe2000000003d */
[----:B-1-34-:R-:W-:Y:S06]  /*1a10*/  @!P1 BRA `(.L_x_2055) ;  /* 0x0000000400689947 */ /* 0x01afec0003800000 */
[----:B--2---:R-:W1:Y:S01]  /*1a20*/  LDS.64 R40, [UR4] ;  /* 0x00000004ff287984 */ /* 0x004e620008000a00 */
[----:B------:R-:W-:Y:S02]  /*1a30*/  HADD2.F32 R60, -RZ, R48.H0_H0 ;  /* 0x20000030ff3c7230 */ /* 0x000fe40000004100 */
[----:B0-----:R-:W-:Y:S01]  /*1a40*/  HADD2.F32 R105, -RZ, R53.H0_H0 ;  /* 0x20000035ff697230 */ /* 0x001fe20000004100 */
[----:B------:R-:W0:Y:S01]  /*1a50*/  LDS.64 R42, [UR4+0x8] ;  /* 0x00000804ff2a7984 */ /* 0x000e220008000a00 */
[----:B------:R-:W-:Y:S02]  /*1a60*/  HADD2.F32 R108, -RZ, R47.H0_H0 ;  /* 0x2000002fff6c7230 */ /* 0x000fe40000004100 */
[----:B------:R-:W-:Y:S02]  /*1a70*/  HADD2.F32 R104, -RZ, R46.H0_H0 ;  /* 0x2000002eff687230 */ /* 0x000fe40000004100 */
[----:B------:R-:W-:Y:S02]  /*1a80*/  HADD2.F32 R106, -RZ, R45.H0_H0 ;  /* 0x2000002dff6a7230 */ /* 0x000fe40000004100 */
[----:B------:R-:W-:-:S02]  /*1a90*/  HADD2.F32 R107, -RZ, R55.H0_H0 ;  /* 0x20000037ff6b7230 */ /* 0x000fc40000004100 */
[----:B------:R-:W-:Y:S02]  /*1aa0*/  HADD2.F32 R116, -RZ, R49.H0_H0 ;  /* 0x20000031ff747230 */ /* 0x000fe40000004100 */
[--C-:B-1----:R-:W-:Y:S02]  /*1ab0*/  HADD2.F32 R61, -RZ, R40.reuse.H0_H0 ;  /* 0x20000028ff3d7230 */ /* 0x102fe40000004100 */
        /* <DEDUP_REMOVED lines=27> */
[----:B0-----:R-:W-:-:S02]  /*1c70*/  HADD2.F32 R40, -RZ, R42.H0_H0 ;  /* 0x2000002aff287230 */ /* 0x001fc40000004100 */
        /* <DEDUP_REMOVED lines=52> */
.L_x_2055:
[----:B------:R-:W-:Y:S05]  /*1fc0*/  @!P2 BRA `(.L_x_2056) ;  /* 0x000000040068a947 */ /* 0x000fea0003800000 */
[----:B--2---:R-:W1:Y:S01]  /*1fd0*/  LDS.64 R40, [UR4+0x80] ;  /* 0x00008004ff287984 */ /* 0x004e620008000a00 */
[----:B------:R-:W-:Y:S02]  /*1fe0*/  HADD2.F32 R60, -RZ, R48.H0_H0 ;  /* 0x20000030ff3c7230 */ /* 0x000fe40000004100 */
[----:B0-----:R-:W-:Y:S01]  /*1ff0*/  HADD2.F32 R108, -RZ, R53.H0_H0 ;  /* 0x20000035ff6c7230 */ /* 0x001fe20000004100 */
[----:B------:R-:W0:Y:S01]  /*2000*/  LDS.64 R42, [UR4+0x88] ;  /* 0x00008804ff2a7984 */ /* 0x000e220008000a00 */
[----:B------:R-:W-:Y:S02]  /*2010*/  HADD2.F32 R61, -RZ, R47.H0_H0 ;  /* 0x2000002fff3d7230 */ /* 0x000fe40000004100 */
[----:B------:R-:W-:Y:S02]  /*2020*/  HADD2.F32 R104, -RZ, R46.H0_H0 ;  /* 0x2000002eff687230 */ /* 0x000fe40000004100 */
[----:B------:R-:W-:Y:S02]  /*2030*/  HADD2.F32 R105, -RZ, R45.H0_H0 ;  /* 0x2000002dff697230 */ /* 0x000fe40000004100 */
[----:B------:R-:W-:-:S02]  /*2040*/  HADD2.F32 R116, -RZ, R55.H0_H0 ;  /* 0x20000037ff747230 */ /* 0x000fc40000004100 */
[--C-:B-1----:R-:W-:Y:S02]  /*2050*/  HADD2.F32 R106, -RZ, R40.reuse.H0_H0 ;  /* 0x20000028ff6a7230 */ /* 0x102fe40000004100 */
        /* <DEDUP_REMOVED lines=27> */
[----:B0-----:R-:W-:-:S02]  /*2210*/  HADD2.F32 R40, -RZ, R42.H0_H0 ;  /* 0x2000002aff287230 */ /* 0x001fc40000004100 */
        /* <DEDUP_REMOVED lines=53> */
.L_x_2056:
        /* <DEDUP_REMOVED lines=91> */
.L_x_2057:
[--C-:B--2---:R-:W-:Y:S02]  /*2b20*/  SHF.R.U32.HI R42, RZ, 0x8, R32.reuse ;  /* 0x00000008ff2a7819 */ /* 0x104fe40000011620 */
[----:B------:R-:W-:Y:S02]  /*2b30*/  SHF.R.U32.HI R32, RZ, 0x10, R32 ;  /* 0x00000010ff207819 */ /* 0x000fe40000011620 */
[----:B------:R-:W-:Y:S02]  /*2b40*/  LOP3.LUT R43, R42, 0xff, RZ, 0xc0, !PT ;  /* 0x000000ff2a2b7812 */ /* 0x000fe400078ec0ff */
[----:B------:R-:W-:Y:S02]  /*2b50*/  LOP3.LUT R32, R32, 0xff, RZ, 0xc0, !PT ;  /* 0x000000ff20207812 */ /* 0x000fe400078ec0ff */
[----:B------:R-:W-:Y:S02]  /*2b60*/  IADD3 R60, R43, -0x80, RZ ;  /* 0xffffff802b3c7810 */ /* 0x000fe40007ffe0ff */
[----:B------:R-:W-:-:S02]  /*2b70*/  SHF.R.U32.HI R43, RZ, 0x8, R33 ;  /* 0x00000008ff2b7819 */ /* 0x000fc40000011621 */
[----:B------:R-:W-:Y:S02]  /*2b80*/  IADD3 R32, R32, -0x80, RZ ;  /* 0xffffff8020207810 */ /* 0x000fe40007ffe0ff */
[----:B------:R-:W-:Y:S01]  /*2b90*/  LOP3.LUT R61, R43, 0xff, RZ, 0xc0, !PT ;  /* 0x000000ff2b3d7812 */ /* 0x000fe200078ec0ff */
[----:B------:R-:W1:Y:S01]  /*2ba0*/  I2F.F16 R60, R60 ;  /* 0x0000003c003c7306 */ /* 0x000e620000200c00 */
[----:B------:R-:W-:Y:S02]  /*2bb0*/  LEA.HI R104, R23, 0xffffff80, RZ, 0x8 ;  /* 0xffffff8017687811 */ /* 0x000fe400078f40ff */
[----:B------:R-:W-:Y:S02]  /*2bc0*/  SHF.R.U32.HI R33, RZ, 0x10, R33 ;  /* 0x00000010ff217819 */ /* 0x000fe40000011621 */
[----:B------:R-:W-:Y:S02]  /*2bd0*/  LEA.HI R40, R21, 0xffffff80, RZ, 0x8 ;  /* 0xffffff8015287811 */ /* 0x000fe400078f40ff */
[----:B------:R-:W-:Y:S01]  /*2be0*/  LOP3.LUT R33, R33, 0xff, RZ, 0xc0, !PT ;  /* 0x000000ff21217812 */ /* 0x000fe200078ec0ff */
[----:B------:R2:W3:Y:S01]  /*2bf0*/  I2F.F16 R43, R32 ;  /* 0x00000020002b7306 */ /* 0x0004e20000200c00 */
[----:B------:R-:W-:-:S02]  /*2c00*/  LEA.HI R41, R22, 0xffffff80, RZ, 0x8 ;  /* 0xffffff8016297811 */ /* 0x000fc400078f40ff */
[----:B------:R-:W-:Y:S02]  /*2c10*/  IADD3 R61, R61, -0x80, RZ ;  /* 0xffffff803d3d7810 */ /* 0x000fe40007ffe0ff */
[----:B------:R-:W-:Y:S02]  /*2c20*/  IADD3 R33, R33, -0x80, RZ ;  /* 0xffffff8021217810 */ /* 0x000fe40007ffe0ff */
[----:B------:R-:W-:Y:S01]  /*2c30*/  ISETP.NE.AND P4, PT, R90, RZ, PT ;  /* 0x000000ff5a00720c */ /* 0x000fe20003f85270 */
[----:B------:R4:W0:Y:S01]  /*2c40*/  I2F.F16 R42, R104 ;  /* 0x00000068002a7306 */ /* 0x0008220000200c00 */
[--C-:B--2---:R-:W-:Y:S02]  /*2c50*/  SHF.R.U32.HI R32, RZ, 0x8, R35.reuse ;  /* 0x00000008ff207819 */ /* 0x104fe40000011623 */
[----:B------:R-:W-:Y:S02]  /*2c60*/  SHF.R.U32.HI R35, RZ, 0x10, R35 ;  /* 0x00000010ff237819 */ /* 0x000fe40000011623 */
[----:B------:R-:W-:-:S02]  /*2c70*/  LOP3.LUT R32, R32, 0xff, RZ, 0xc0, !PT ;  /* 0x000000ff20207812 */ /* 0x000fc400078ec0ff */
[----:B------:R-:W-:Y:S01]  /*2c80*/  LOP3.LUT R35, R35, 0xff, RZ, 0xc0, !PT ;  /* 0x000000ff23237812 */ /* 0x000fe200078ec0ff */
[----:B------:R-:W2:Y:S01]  /*2c90*/  I2F.F16 R40, R40 ;  /* 0x0000002800287306 */ /* 0x000ea20000200c00 */
[--C-:B----4-:R-:W-:Y:S02]  /*2ca0*/  SHF.R.U32.HI R104, RZ, 0x8, R34.reuse ;  /* 0x00000008ff687819 */ /* 0x110fe40000011622 */
[----:B------:R-:W-:Y:S02]  /*2cb0*/  IADD3 R108, R32, -0x80, RZ ;  /* 0xffffff80206c7810 */ /* 0x000fe40007ffe0ff */
[----:B------:R-:W-:Y:S02]  /*2cc0*/  SHF.R.U32.HI R34, RZ, 0x10, R34 ;  /* 0x00000010ff227819 */ /* 0x000fe40000011622 */
[----:B------:R-:W-:Y:S01]  /*2cd0*/  SHF.R.U32.HI R32, RZ, 0x8, R28 ;  /* 0x00000008ff207819 */ /* 0x000fe2000001161c */
[----:B------:R-:W4:Y:S01]  /*2ce0*/  I2F.F16 R41, R41 ;  /* 0x0000002900297306 */ /* 0x000f220000200c00 */
[----:B------:R-:W-:-:S02]  /*2cf0*/  LOP3.LUT R105, R104, 0xff, RZ, 0xc0, !PT ;  /* 0x000000ff68697812 */ /* 0x000fc400078ec0ff */
[----:B------:R-:W-:Y:S02]  /*2d00*/  LOP3.LUT R34, R34, 0xff, RZ, 0xc0, !PT ;  /* 0x000000ff22227812 */ /* 0x000fe400078ec0ff */
[----:B------:R-:W-:Y:S02]  /*2d10*/  LOP3.LUT R32, R32, 0xff, RZ, 0xc0, !PT ;  /* 0x000000ff20207812 */ /* 0x000fe400078ec0ff */
[----:B------:R-:W-:Y:S01]  /*2d20*/  IADD3 R105, R105, -0x80, RZ ;  /* 0xffffff8069697810 */ /* 0x000fe20007ffe0ff */
[----:B------:R-:W0:Y:S01]  /*2d30*/  I2F.F16 R61, R61 ;  /* 0x0000003d003d7306 */ /* 0x000e220000200c00 */
[----:B------:R-:W-:Y:S02]  /*2d40*/  IADD3 R34, R34, -0x80, RZ ;  /* 0xffffff8022227810 */ /* 0x000fe40007ffe0ff */
[----:B------:R-:W-:Y:S02]  /*2d50*/  IADD3 R35, R35, -0x80, RZ ;  /* 0xffffff8023237810 */ /* 0x000fe40007ffe0ff */
[----:B------:R-:W-:-:S02]  /*2d60*/  IADD3 R32, R32, -0x80, RZ ;  /* 0xffffff8020207810 */ /* 0x000fc40007ffe0ff */
[----:B------:R-:W-:Y:S01]  /*2d70*/  SHF.R.U32.HI R28, RZ, 0x10, R28 ;  /* 0x00000010ff1c7819 */ /* 0x000fe2000001161c */
[----:B------:R0:W0:Y:S03]  /*2d80*/  I2F.F16 R104, R33 ;  /* 0x0000002100687306 */ /* 0x0000260000200c00 */
[----:B------:R-:W-:-:S05]  /*2d90*/  LOP3.LUT R28, R28, 0xff, RZ, 0xc0, !PT ;  /* 0x000000ff1c1c7812 */ /* 0x000fca00078ec0ff */
[----:B------:R-:W0:Y:S08]  /*2da0*/  I2F.F16 R105, R105 ;  /* 0x0000006900697306 */ /* 0x000e300000200c00 */
[----:B------:R0:W0:Y:S08]  /*2db0*/  I2F.F16 R106, R34 ;  /* 0x00000022006a7306 */ /* 0x0000300000200c00 */
[----:B------:R-:W0:Y:S08]  /*2dc0*/  I2F.F16 R108, R108 ;  /* 0x0000006c006c7306 */ /* 0x000e300000200c00 */
[----:B------:R0:W0:Y:S08]  /*2dd0*/  I2F.F16 R107, R35 ;  /* 0x00000023006b7306 */ /* 0x0000300000200c00 */
[----:B------:R0:W0:Y:S01]  /*2de0*/  I2F.F16 R109, R32 ;  /* 0x00000020006d7306 */ /* 0x0000220000200c00 */
[----:B-1234-:R-:W-:Y:S05]  /*2df0*/  @!P4 BRA `(.L_x_2058) ;  /* 0x000000040068c947 */ /* 0x01efea0003800000 */
        /* <DEDUP_REMOVED lines=39> */
[-C--:B------:R-:W-:Y:S01]  /*3070*/  FFMA.FTZ R46, R51, R33.reuse, R46 ;  /* 0x00000021332e7223 */ /* 0x080fe2000001002e */
[----:B------:R-:W-:Y:S02]  /*3080*/  HADD2.F32 R45, -RZ, R68.H0_H0 ;  /* 0x20000044ff2d7230 */ /* 0x000fe40000004100 */
[-C--:B------:R-:W-:Y:S01]  /*3090*/  FFMA.FTZ R48, R37, R33.reuse, R48 ;  /* 0x0000002125307223 */ /* 0x080fe20000010030 */
[-C--:B------:R-:W-:Y:S01]  /*30a0*/  FFMA.FTZ R38, R49, R33.reuse, R32 ;  /* 0x0000002131267223 */ /* 0x080fe20000010020 */
[----:B------:R-:W-:Y:S01]  /*30b0*/  FFMA.FTZ R36, R47, R33, R36 ;  /* 0x000000212f247223 */ /* 0x000fe20000010024 */
[----:B-1----:R-:W-:Y:S02]  /*30c0*/  HADD2.F32 R33, -RZ, R34.H0_H0 ;  /* 0x20000022ff217230 */ /* 0x002fe40000004100 */
[----:B------:R-:W-:-:S02]  /*30d0*/  HADD2.F32 R37, -RZ, R69.H0_H0 ;  /* 0x20000045ff257230 */ /* 0x000fc40000004100 */
[----:B------:R-:W-:Y:S02]  /*30e0*/  HADD2.F32 R47, -RZ, R67.H0_H0 ;  /* 0x20000043ff2f7230 */ /* 0x000fe40000004100 */
        /* <DEDUP_REMOVED lines=11> */
[--C-:B------:R-:W-:Y:S02]  /*31a0*/  HADD2.F32 R32, -RZ, R35.reuse.H0_H0 ;  /* 0x20000023ff207230 */ /* 0x100fe40000004100 */
[-C--:B------:R-:W-:Y:S01]  /*31b0*/  FFMA.FTZ R45, R36, R34.reuse, R45 ;  /* 0x00000022242d7223 */ /* 0x080fe2000001002d */
[----:B------:R-:W-:Y:S02]  /*31c0*/  HADD2.F32 R35, -RZ, R35.H1_H1 ;  /* 0x30000023ff237230 */ /* 0x000fe40000004100 */
[----:B------:R-:W-:Y:S01]  /*31d0*/  FFMA.FTZ R33, R38, R34, R33 ;  /* 0x0000002226217223 */ /* 0x000fe20000010021 */
[----:B------:R-:W-:-:S02]  /*31e0*/  HADD2.F32 R38, -RZ, R101.H0_H0 ;  /* 0x20000065ff267230 */ /* 0x000fc40000004100 */
[-C--:B------:R-:W-:Y:S01]  /*31f0*/  FFMA.FTZ R34, R72, R32.reuse, R37 ;  /* 0x0000002048227223 */ /* 0x080fe20000010025 */
[----:B------:R-:W-:Y:S02]  /*3200*/  HADD2.F32 R37, -RZ, R44.H0_H0 ;  /* 0x2000002cff257230 */ /* 0x000fe40000004100 */
[-C--:B------:R-:W-:Y:S01]  /*3210*/  FFMA.FTZ R36, R74, R32.reuse, R45 ;  /* 0x000000204a247223 */ /* 0x080fe2000001002d */
[----:B------:R-:W-:Y:S02]  /*3220*/  HADD2.F32 R45, -RZ, R10.H0_H0 ;  /* 0x2000000aff2d7230 */ /* 0x000fe40000004100 */
[-C--:B------:R-:W-:Y:S01]  /*3230*/  FFMA.FTZ R10, R38, R32.reuse, R47 ;  /* 0x00000020260a7223 */ /* 0x080fe2000001002f */
[----:B------:R-:W-:Y:S01]  /*3240*/  FFMA.FTZ R32, R110, R32, R33 ;  /* 0x000000206e207223 */ /* 0x000fe20000010021 */
[-C--:B------:R-:W-:Y:S01]  /*3250*/  FFMA.FTZ R34, R37, R35.reuse, R34 ;  /* 0x0000002325227223 */ /* 0x080fe20000010022 */
[----:B------:R-:W-:Y:S01]  /*3260*/  FFMA.FTZ R36, R11, R35, R36 ;  /* 0x000000230b247223 */ /* 0x000fe20000010024 */
[----:B------:R-:W-:-:S02]  /*3270*/  HADD2.F32 R37, -RZ, R9.H0_H0 ;  /* 0x20000009ff257230 */ /* 0x000fc40000004100 */
[-C--:B------:R-:W-:Y:S01]  /*3280*/  FFMA.FTZ R10, R45, R35.reuse, R10 ;  /* 0x000000232d0a7223 */ /* 0x080fe2000001000a */
[--C-:B------:R-:W-:Y:S02]  /*3290*/  HADD2.F32 R9, -RZ, R86.reuse.H0_H0 ;  /* 0x20000056ff097230 */ /* 0x100fe40000004100 */
        /* <DEDUP_REMOVED lines=16> */
.L_x_2058:
[--C-:B------:R-:W-:Y:S02]  /*33a0*/  SHF.R.U32.HI R10, RZ, 0x8, R29.reuse ;  /* 0x00000008ff0a7819 */ /* 0x100fe4000001161d */
[----:B------:R-:W-:Y:S02]  /*33b0*/  SHF.R.U32.HI R29, RZ, 0x10, R29 ;  /* 0x00000010ff1d7819 */ /* 0x000fe4000001161d */
[----:B------:R-:W-:Y:S02]  /*33c0*/  LOP3.LUT R10, R10, 0xff, RZ, 0xc0, !PT ;  /* 0x000000ff0a0a7812 */ /* 0x000fe400078ec0ff */
[----:B------:R-:W-:Y:S02]  /*33d0*/  IADD3 R9, R28, -0x80, RZ ;  /* 0xffffff801c097810 */ /* 0x000fe40007ffe0ff */
[----:B------:R-:W-:Y:S02]  /*33e0*/  IADD3 R10, R10, -0x80, RZ ;  /* 0xffffff800a0a7810 */ /* 0x000fe40007ffe0ff */
[----:B------:R-:W-:-:S02]  /*33f0*/  SHF.R.U32.HI R28, RZ, 0x8, R30 ;  /* 0x00000008ff1c7819 */ /* 0x000fc4000001161e */
[----:B0-----:R-:W-:Y:S01]  /*3400*/  LOP3.LUT R11, R29, 0xff, RZ, 0xc0, !PT ;  /* 0x000000ff1d0b7812 */ /* 0x001fe200078ec0ff */
[----:B------:R-:W0:Y:S01]  /*3410*/  I2F.F16 R9, R9 ;  /* 0x0000000900097306 */ /* 0x000e220000200c00 */
[----:B------:R-:W-:Y:S02]  /*3420*/  LOP3.LUT R32, R28, 0xff, RZ, 0xc0, !PT ;  /* 0x000000ff1c207812 */ /* 0x000fe400078ec0ff */
[----:B------:R-:W-:Y:S02]  /*3430*/  IADD3 R11, R11, -0x80, RZ ;  /* 0xffffff800b0b7810 */ /* 0x000fe40007ffe0ff */
[----:B------:R-:W-:Y:S02]  /*3440*/  IADD3 R53, R32, -0x80, RZ ;  /* 0xffffff8020357810 */ /* 0x000fe40007ffe0ff */
[--C-:B------:R-:W-:Y:S01]  /*3450*/  SHF.R.U32.HI R67, RZ, 0x8, R26.reuse ;  /* 0x00000008ff437819 */ /* 0x100fe2000001161a */
[----:B------:R1:W2:Y:S01]  /*3460*/  I2F.F16 R29, R10 ;  /* 0x0000000a001d7306 */ /* 0x0002a20000200c00 */
[----:B------:R-:W-:-:S02]  /*3470*/  SHF.R.U32.HI R68, RZ, 0x10, R26 ;  /* 0x00000010ff447819 */ /* 0x000fc4000001161a */
[----:B------:R-:W-:Y:S02]  /*3480*/  SHF.R.U32.HI R30, RZ, 0x10, R30 ;  /* 0x00000010ff1e7819 */ /* 0x000fe4000001161e */
[----:B------:R-:W-:Y:S02]  /*3490*/  LOP3.LUT R37, R22, 0xff, RZ, 0xc0, !PT ;  /* 0x000000ff16257812 */ /* 0x000fe400078ec0ff */
[----:B------:R-:W-:Y:S01]  /*34a0*/  LOP3.LUT R30, R30, 0xff, RZ, 0xc0, !PT ;  /* 0x000000ff1e1e7812 */ /* 0x000fe200078ec0ff */
[----:B------:R3:W4:Y:S01]  /*34b0*/  I2F.F16 R28, R11 ;  /* 0x0000000b001c7306 */ /* 0x0007220000200c00 */
[----:B-1----:R-:W-:Y:S02]  /*34c0*/  LOP3.LUT R10, R25, 0xff, RZ, 0xc0, !PT ;  /* 0x000000ff190a7812 */ /* 0x002fe400078ec0ff */
[----:B------:R-:W-:Y:S02]  /*34d0*/  IADD3 R52, R30, -0x80, RZ ;  /* 0xffffff801e347810 */ /* 0x000fe40007ffe0ff */
[----:B------:R-:W-:-:S02]  /*34e0*/  IADD3 R32, R10, -0x80, RZ ;  /* 0xffffff800a207810 */ /* 0x000fc40007ffe0ff */
[----:B------:R-:W-:Y:S01]  /*34f0*/  LOP3.LUT R10, R26, 0xff, RZ, 0xc0, !PT ;  /* 0x000000ff1a0a7812 */ /* 0x000fe200078ec0ff */
[----:B------:R-:W1:Y:S01]  /*3500*/  I2F.F16 R53, R53 ;  /* 0x0000003500357306 */ /* 0x000e620000200c00 */
[----:B---3--:R-:W-:Y:S02]  /*3510*/  LOP3.LUT R11, R21, 0xff, RZ, 0xc0, !PT ;  /* 0x000000ff150b7812 */ /* 0x008fe400078ec0ff */
[----:B------:R-:W-:Y:S02]  /*3520*/  IADD3 R33, R10, -0x80, RZ ;  /* 0xffffff800a217810 */ /* 0x000fe40007ffe0ff */
[----:B------:R-:W-:Y:S02]  /*3530*/  LOP3.LUT R10, R27, 0xff, RZ, 0xc0, !PT ;  /* 0x000000ff1b0a7812 */ /* 0x000fe400078ec0ff */
[----:B------:R-:W-:Y:S01]  /*3540*/  IADD3 R11, R11, -0x80, RZ ;  /* 0xffffff800b0b7810 */ /* 0x000fe20007ffe0ff */
[----:B------:R-:W3:Y:S01]  /*3550*/  I2F.F16 R52, R52 ;  /* 0x0000003400347306 */ /* 0x000ee20000200c00 */
[----:B------:R-:W-:-:S02]  /*3560*/  IADD3 R34, R10, -0x80, RZ ;  /* 0xffffff800a227810 */ /* 0x000fc40007ffe0ff */
[----:B------:R-:W-:Y:S02]  /*3570*/  LOP3.LUT R10, R20, 0xff, RZ, 0xc0, !PT ;  /* 0x000000ff140a7812 */ /* 0x000fe400078ec0ff */
[----:B------:R-:W-:Y:S02]  /*3580*/  LOP3.LUT R30, R24, 0xff, RZ, 0xc0, !PT ;  /* 0x000000ff181e7812 */ /* 0x000fe400078ec0ff */
[----:B------:R-:W-:Y:S01]  /*3590*/  IADD3 R10, R10, -0x80, RZ ;  /* 0xffffff800a0a7810 */ /* 0x000fe20007ffe0ff */
[----:B------:R0:W1:Y:S01]  /*35a0*/  I2F.F16 R36, R11 ;  /* 0x0000000b00247306 */ /* 0x0000620000200c00 */
[----:B------:R-:W-:Y:S02]  /*35b0*/  LOP3.LUT R38, R23, 0xff, RZ, 0xc0, !PT ;  /* 0x000000ff17267812 */ /* 0x000fe400078ec0ff */
[----:B------:R-:W-:Y:S02]  /*35c0*/  LOP3.LUT R68, R68, 0xff, RZ, 0xc0, !PT ;  /* 0x000000ff44447812 */ /* 0x000fe400078ec0ff */
[----:B------:R-:W-:-:S02]  /*35d0*/  IADD3 R30, R30, -0x80, RZ ;  /* 0xffffff801e1e7810 */ /* 0x000fc40007ffe0ff */
[----:B------:R-:W-:Y:S01]  /*35e0*/  IADD3 R37, R37, -0x80, RZ ;  /* 0xffffff8025257810 */ /* 0x000fe20007ffe0ff */
[----:B------:R2:W1:Y:S01]  /*35f0*/  I2F.F16 R35, R10 ;  /* 0x0000000a00237306 */ /* 0x0004620000200c00 */
[--C-:B0-----:R-:W-:Y:S02]  /*3600*/  SHF.R.U32.HI R11, RZ, 0x8, R25.reuse ;  /* 0x00000008ff0b7819 */ /* 0x101fe40000011619 */
[----:B------:R-:W-:Y:S02]  /*3610*/  SHF.R.U32.HI R25, RZ, 0x10, R25 ;  /* 0x00000010ff197819 */ /* 0x000fe40000011619 */
[----:B------:R-:W-:Y:S02]  /*3620*/  LOP3.LUT R11, R11, 0xff, RZ, 0xc0, !PT ;  /* 0x000000ff0b0b7812 */ /* 0x000fe400078ec0ff */
[----:B------:R-:W-:Y:S01]  /*3630*/  LOP3.LUT R25, R25, 0xff, RZ, 0xc0, !PT ;  /* 0x000000ff19197812 */ /* 0x000fe200078ec0ff */
[----:B------:R-:W0:Y:S01]  /*3640*/  I2F.F16 R30, R30 ;  /* 0x0000001e001e7306 */ /* 0x000e220000200c00 */
[----:B--2---:R-:W-:-:S02]  /*3650*/  SHF.R.U32.HI R10, RZ, 0x8, R24 ;  /* 0x00000008ff0a7819 */ /* 0x004fc40000011618 */
[----:B------:R-:W-:Y:S02]  /*3660*/  IADD3 R11, R11, -0x80, RZ ;  /* 0xffffff800b0b7810 */ /* 0x000fe40007ffe0ff */
[----:B------:R-:W-:Y:S02]  /*3670*/  LOP3.LUT R10, R10, 0xff, RZ, 0xc0, !PT ;  /* 0x000000ff0a0a7812 */ /* 0x000fe400078ec0ff */
[----:B------:R-:W-:Y:S01]  /*3680*/  SHF.R.U32.HI R24, RZ, 0x10, R24 ;  /* 0x00000010ff187819 */ /* 0x000fe20000011618 */
[----:B------:R2:W0:Y:S01]  /*3690*/  I2F.F16 R66, R11 ;  /* 0x0000000b00427306 */ /* 0x0004220000200c00 */
[----:B------:R-:W-:Y:S02]  /*36a0*/  IADD3 R10, R10, -0x80, RZ ;  /* 0xffffff800a0a7810 */ /* 0x000fe40007ffe0ff */
[----:B------:R-:W-:Y:S02]  /*36b0*/  LOP3.LUT R24, R24, 0xff, RZ, 0xc0, !PT ;  /* 0x000000ff18187812 */ /* 0x000fe400078ec0ff */
[----:B------:R-:W-:-:S02]  /*36c0*/  IADD3 R38, R38, -0x80, RZ ;  /* 0xffffff8026267810 */ /* 0x000fc40007ffe0ff */
[----:B-----5:R-:W-:Y:S01]  /*36d0*/  LEA.HI R44, R16, 0xffffff80, RZ, 0x8 ;  /* 0xffffff80102c7811 */ /* 0x020fe200078f40ff */
[----:B------:R4:W0:Y:S01]  /*36e0*/  I2F.F16 R55, R10 ;  /* 0x0000000a00377306 */ /* 0x0008220000200c00 */
[----:B--2---:R-:W-:Y:S02]  /*36f0*/  SHF.R.U32.HI R11, RZ, 0x10, R27 ;  /* 0x00000010ff0b7819 */ /* 0x004fe4000001161b */
[----:B------:R-:W-:Y:S02]  /*3700*/  LEA.HI R45, R17, 0xffffff80, RZ, 0x8 ;  /* 0xffffff80112d7811 */ /* 0x000fe400078f40ff */
[----:B------:R-:W-:Y:S02]  /*3710*/  LOP3.LUT R11, R11, 0xff, RZ, 0xc0, !PT ;  /* 0x000000ff0b0b7812 */ /* 0x000fe400078ec0ff */
[----:B------:R-:W-:Y:S01]  /*3720*/  LEA.HI R46, R18, 0xffffff80, RZ, 0x8 ;  /* 0xffffff80122e7811 */ /* 0x000fe200078f40ff */
[----:B------:R-:W2:Y:S01]  /*3730*/  I2F.F16 R32, R32 ;  /* 0x0000002000207306 */ /* 0x000ea20000200c00 */
[----:B----4-:R-:W-:-:S02]  /*3740*/  LOP3.LUT R10, R67, 0xff, RZ, 0xc0, !PT ;  /* 0x000000ff430a7812 */ /* 0x010fc400078ec0ff */
[----:B------:R-:W-:Y:S02]  /*3750*/  IADD3 R69, R11, -0x80, RZ ;  /* 0xffffff800b457810 */ /* 0x000fe40007ffe0ff */
[----:B------:R-:W-:Y:S02]  /*3760*/  IADD3 R26, R10, -0x80, RZ ;  /* 0xffffff800a1a7810 */ /* 0x000fe40007ffe0ff */
[----:B------:R-:W-:Y:S01]  /*3770*/  SHF.R.U32.HI R10, RZ, 0x8, R27 ;  /* 0x00000008ff0a7819 */ /* 0x000fe2000001161b */
[----:B------:R-:W4:Y:S01]  /*3780*/  I2F.F16 R33, R33 ;  /* 0x0000002100217306 */ /* 0x000f220000200c00 */
[----:B------:R-:W-:Y:S02]  /*3790*/  LEA.HI R47, R19, 0xffffff80, RZ, 0x8 ;  /* 0xffffff80132f7811 */ /* 0x000fe400078f40ff */
[----:B------:R-:W-:Y:S02]  /*37a0*/  LOP3.LUT R10, R10, 0xff, RZ, 0xc0, !PT ;  /* 0x000000ff0a0a7812 */ /* 0x000fe400078ec0ff */
[----:B------:R-:W-:-:S02]  /*37b0*/  LEA.HI R48, R12, 0xffffff80, RZ, 0x8 ;  /* 0xffffff800c307811 */ /* 0x000fc400078f40ff */
[----:B------:R-:W-:Y:S01]  /*37c0*/  IADD3 R27, R10, -0x80, RZ ;  /* 0xffffff800a1b7810 */ /* 0x000fe20007ffe0ff */
[----:B------:R-:W0:Y:S01]  /*37d0*/  I2F.F16 R34, R34 ;  /* 0x0000002200227306 */ /* 0x000e220000200c00 */
[----:B------:R-:W-:Y:S02]  /*37e0*/  SHF.R.U32.HI R10, RZ, 0x8, R20 ;  /* 0x00000008ff0a7819 */ /* 0x000fe40000011614 */
[----:B------:R-:W-:Y:S02]  /*37f0*/  LEA.HI R49, R13, 0xffffff80, RZ, 0x8 ;  /* 0xffffff800d317811 */ /* 0x000fe400078f40ff */
[----:B------:R-:W-:Y:S02]  /*3800*/  LOP3.LUT R11, R10, 0xff, RZ, 0xc0, !PT ;  /* 0x000000ff0a0b7812 */ /* 0x000fe400078ec0ff */
[--C-:B------:R-:W-:Y:S01]  /*3810*/  SHF.R.U32.HI R10, RZ, 0x8, R31.reuse ;  /* 0x00000008ff0a7819 */ /* 0x100fe2000001161f */
[----:B------:R-:W0:Y:S01]  /*3820*/  I2F.F16 R37, R37 ;  /* 0x0000002500257306 */ /* 0x000e220000200c00 */
[----:B------:R-:W-:-:S02]  /*3830*/  SHF.R.U32.HI R31, RZ, 0x10, R31 ;  /* 0x00000010ff1f7819 */ /* 0x000fc4000001161f */
[----:B------:R-:W-:Y:S02]  /*3840*/  LOP3.LUT R10, R10, 0xff, RZ, 0xc0, !PT ;  /* 0x000000ff0a0a7812 */ /* 0x000fe400078ec0ff */
[----:B------:R-:W-:Y:S02]  /*3850*/  LOP3.LUT R31, R31, 0xff, RZ, 0xc0, !PT ;  /* 0x000000ff1f1f7812 */ /* 0x000fe400078ec0ff */
[----:B------:R-:W-:Y:S01]  /*3860*/  LEA.HI R50, R14, 0xffffff80, RZ, 0x8 ;  /* 0xffffff800e327811 */ /* 0x000fe200078f40ff */
[----:B------:R-:W0:Y:S01]  /*3870*/  I2F.F16 R38, R38 ;  /* 0x0000002600267306 */ /* 0x000e220000200c00 */
[----:B------:R-:W-:Y:S02]  /*3880*/  LEA.HI R51, R15, 0xffffff80, RZ, 0x8 ;  /* 0xffffff800f337811 */ /* 0x000fe400078f40ff */
[----:B------:R-:W-:Y:S02]  /*3890*/  IADD3 R68, R68, -0x80, RZ ;  /* 0xffffff8044447810 */ /* 0x000fe40007ffe0ff */
[----:B------:R-:W-:-:S02]  /*38a0*/  IADD3 R24, R24, -0x80, RZ ;  /* 0xffffff8018187810 */ /* 0x000fc40007ffe0ff */
[----:B------:R-:W-:Y:S01]  /*38b0*/  IADD3 R25, R25, -0x80, RZ ;  /* 0xffffff8019197810 */ /* 0x000fe20007ffe0ff */
[----:B------:R-:W0:Y:S01]  /*38c0*/  I2F.F16 R44, R44 ;  /* 0x0000002c002c7306 */ /* 0x000e220000200c00 */
[----:B------:R-:W-:Y:S02]  /*38d0*/  IADD3 R11, R11, -0x80, RZ ;  /* 0xffffff800b0b7810 */ /* 0x000fe40007ffe0ff */
[----:B------:R-:W-:Y:S02]  /*38e0*/  IADD3 R10, R10, -0x80, RZ ;  /* 0xffffff800a0a7810 */ /* 0x000fe40007ffe0ff */
[----:B------:R-:W-:Y:S02]  /*38f0*/  IADD3 R31, R31, -0x80, RZ ;  /* 0xffffff801f1f7810 */ /* 0x000fe40007ffe0ff */
[----:B------:R-:W-:Y:S01]  /*3900*/  SHF.R.U32.HI R73, RZ, 0x10, R20 ;  /* 0x00000010ff497819 */ /* 0x000fe20000011614 */
[----:B------:R-:W0:Y:S03]  /*3910*/  I2F.F16 R45, R45 ;  /* 0x0000002d002d7306 */ /* 0x000e260000200c00 */
[----:B------:R-:W-:-:S05]  /*3920*/  LOP3.LUT R73, R73, 0xff, RZ, 0xc0, !PT ;  /* 0x000000ff49497812 */ /* 0x000fca00078ec0ff */
        /* <DEDUP_REMOVED lines=32> */
[----:B------:R-:W-:Y:S01]  /*3b30*/  FFMA.FTZ R75, R10, R75, R101 ;  /* 0x0000004b0a4b7223 */ /* 0x000fe20000010065 */
[----:B------:R-:W-:Y:S02]  /*3b40*/  HADD2.F32 R31, -RZ, R105.H0_H0 ;  /* 0x20000069ff1f7230 */ /* 0x000fe40000004100 */
[----:B------:R-:W-:Y:S02]  /*3b50*/  HADD2.F32 R72, -RZ, R43.H0_H0 ;  /* 0x2000002bff487230 */ /* 0x000fe40000004100 */
[----:B------:R-:W-:-:S02]  /*3b60*/  HADD2.F32 R101, -RZ, R108.H0_H0 ;  /* 0x2000006cff657230 */ /* 0x000fc40000004100 */
[C---:B------:R-:W-:Y:S01]  /*3b70*/  FFMA.FTZ R111, R10.reuse, R31, R111 ;  /* 0x0000001f0a6f7223 */ /* 0x040fe2000001006f */
[--C-:B------:R-:W-:Y:S02]  /*3b80*/  HADD2.F32 R20, -RZ, R11.reuse.H0_H0 ;  /* 0x2000000bff147230 */ /* 0x100fe40000004100 */
[----:B------:R-:W-:Y:S02]  /*3b90*/  HADD2.F32 R11, -RZ, R11.H1_H1 ;  /* 0x3000000bff0b7230 */ /* 0x000fe40000004100 */
[----:B------:R-:W-:Y:S01]  /*3ba0*/  FFMA.FTZ R101, R10, R101, R74 ;  /* 0x000000650a657223 */ /* 0x000fe2000001004a */
[----:B------:R-:W-:Y:S02]  /*3bb0*/  HADD2.F32 R31, -RZ, R104.H0_H0 ;  /* 0x20000068ff1f7230 */ /* 0x000fe40000004100 */
[----:B------:R-:W-:Y:S01]  /*3bc0*/  FFMA.FTZ R71, R72, R20, R71 ;  /* 0x0000001448477223 */ /* 0x000fe20000010047 */
[----:B------:R-:W-:Y:S02]  /*3bd0*/  HADD2.F32 R72, -RZ, R106.H0_H0 ;  /* 0x2000006aff487230 */ /* 0x000fe40000004100 */
[----:B------:R-:W-:-:S02]  /*3be0*/  HADD2.F32 R110, -RZ, R107.H0_H0 ;  /* 0x2000006bff6e7230 */ /* 0x000fc40000004100 */
[C---:B------:R-:W-:Y:S01]  /*3bf0*/  FFMA.FTZ R74, R20.reuse, R31, R75 ;  /* 0x0000001f144a7223 */ /* 0x040fe2000001004b */
[----:B------:R-:W-:Y:S02]  /*3c00*/  HADD2.F32 R10, -RZ, R65.H0_H0 ;  /* 0x20000041ff0a7230 */ /* 0x000fe40000004100 */
[C---:B------:R-:W-:Y:S01]  /*3c10*/  FFMA.FTZ R111, R20.reuse, R72, R111 ;  /* 0x00000048146f7223 */ /* 0x040fe2000001006f */
[----:B------:R-:W-:Y:S02]  /*3c20*/  HADD2.F32 R72, -RZ, R64.H0_H0 ;  /* 0x20000040ff487230 */ /* 0x000fe40000004100 */
[----:B------:R-:W-:Y:S01]  /*3c30*/  FFMA.FTZ R101, R20, R110, R101 ;  /* 0x0000006e14657223 */ /* 0x000fe20000010065 */
[----:B------:R-:W-:Y:S02]  /*3c40*/  HADD2.F32 R20, -RZ, R84.H0_H0 ;  /* 0x20000054ff147230 */ /* 0x000fe40000004100 */
[----:B------:R-:W-:Y:S01]  /*3c50*/  FFMA.FTZ R71, R10, R11, R71 ;  /* 0x0000000b0a477223 */ /* 0x000fe20000010047 */
[----:B-1----:R-:W-:-:S02]  /*3c60*/  HADD2.F32 R10, -RZ, R24.H0_H0 ;  /* 0x20000018ff0a7230 */ /* 0x002fc40000004100 */
        /* <DEDUP_REMOVED lines=9> */
[C---:B------:R-:W-:Y:S01]  /*3d00*/  FFMA.FTZ R31, R10.reuse, R71, R31 ;  /* 0x000000470a1f7223 */ /* 0x040fe2000001001f */
        /* <DEDUP_REMOVED lines=44> */
.L_x_2059:
        /* <DEDUP_REMOVED lines=91> */
.L_x_2060:
        /* <DEDUP_REMOVED lines=91> */
.L_x_2061:
[----:B0-----:R-:W-:Y:S02]  /*4b30*/  SHF.R.U32.HI R10, RZ, 0x8, R21 ;  /* 0x00000008ff0a7819 */ /* 0x001fe40000011615 */
[--C-:B------:R-:W-:Y:S02]  /*4b40*/  SHF.R.U32.HI R11, RZ, 0x8, R22.reuse ;  /* 0x00000008ff0b7819 */ /* 0x100fe40000011616 */
[----:B------:R-:W-:Y:S02]  /*4b50*/  LOP3.LUT R10, R10, 0xff, RZ, 0xc0, !PT ;  /* 0x000000ff0a0a7812 */ /* 0x000fe400078ec0ff */
[----:B------:R-:W-:Y:S02]  /*4b60*/  LOP3.LUT R11, R11, 0xff, RZ, 0xc0, !PT ;  /* 0x000000ff0b0b7812 */ /* 0x000fe400078ec0ff */
[----:B------:R-:W-:Y:S02]  /*4b70*/  IADD3 R10, R10, -0x80, RZ ;  /* 0xffffff800a0a7810 */ /* 0x000fe40007ffe0ff */
[----:B------:R-:W-:-:S02]  /*4b80*/  SHF.R.U32.HI R22, RZ, 0x10, R22 ;  /* 0x00000010ff167819 */ /* 0x000fc40000011616 */
[----:B------:R0:W1:Y:S01]  /*4b90*/  I2F.F16 R31, R10 ;  /* 0x0000000a001f7306 */ /* 0x0000620000200c00 */
[----:B------:R-:W-:Y:S02]  /*4ba0*/  IADD3 R11, R11, -0x80, RZ ;  /* 0xffffff800b0b7810 */ /* 0x000fe40007ffe0ff */
[----:B------:R-:W-:Y:S02]  /*4bb0*/  SHF.R.U32.HI R21, RZ, 0x10, R21 ;  /* 0x00000010ff157819 */ /* 0x000fe40000011615 */
[----:B------:R-:W-:Y:S02]  /*4bc0*/  LOP3.LUT R22, R22, 0xff, RZ, 0xc0, !PT ;  /* 0x000000ff16167812 */ /* 0x000fe400078ec0ff */
[----:B------:R-:W-:Y:S01]  /*4bd0*/  LOP3.LUT R21, R21, 0xff, RZ, 0xc0, !PT ;  /* 0x000000ff15157812 */ /* 0x000fe200078ec0ff */
[----:B------:R2:W3:Y:S01]  /*4be0*/  I2F.F16 R101, R11 ;  /* 0x0000000b00657306 */ /* 0x0004e20000200c00 */
[----:B0-----:R-:W-:Y:S02]  /*4bf0*/  LOP3.LUT R10, R17, 0xff, RZ, 0xc0, !PT ;  /* 0x000000ff110a7812 */ /* 0x001fe400078ec0ff */
[----:B------:R-:W-:-:S02]  /*4c00*/  LOP3.LUT R20, R16, 0xff, RZ, 0xc0, !PT ;  /* 0x000000ff10147812 */ /* 0x000fc400078ec0ff */
[----:B------:R-:W-:Y:S02]  /*4c10*/  IADD3 R72, R10, -0x80, RZ ;  /* 0xffffff800a487810 */ /* 0x000fe40007ffe0ff */
[----:B------:R-:W-:Y:S02]  /*4c20*/  LOP3.LUT R10, R18, 0xff, RZ, 0xc0, !PT ;  /* 0x000000ff120a7812 */ /* 0x000fe400078ec0ff */
[----:B------:R-:W-:Y:S02]  /*4c30*/  IADD3 R24, R73, -0x80, RZ ;  /* 0xffffff8049187810 */ /* 0x000fe40007ffe0ff */
[----:B------:R-:W-:Y:S01]  /*4c40*/  IADD3 R71, R10, -0x80, RZ ;  /* 0xffffff800a477810 */ /* 0x000fe20007ffe0ff */
[----:B------:R-:W0:Y:S01]  /*4c50*/  I2F.F16 R72, R72 ;  /* 0x0000004800487306 */ /* 0x000e220000200c00 */
[----:B------:R-:W-:Y:S02]  /*4c60*/  LOP3.LUT R10, R19, 0xff, RZ, 0xc0, !PT ;  /* 0x000000ff130a7812 */ /* 0x000fe400078ec0ff */
[----:B------:R-:W-:-:S02]  /*4c70*/  IADD3 R22, R22, -0x80, RZ ;  /* 0xffffff8016167810 */ /* 0x000fc40007ffe0ff */
[----:B--2---:R-:W-:Y:S02]  /*4c80*/  IADD3 R11, R10, -0x80, RZ ;  /* 0xffffff800a0b7810 */ /* 0x004fe40007ffe0ff */
[----:B------:R-:W-:Y:S01]  /*4c90*/  LOP3.LUT R10, R12, 0xff, RZ, 0xc0, !PT ;  /* 0x000000ff0c0a7812 */ /* 0x000fe200078ec0ff */
[----:B------:R2:W4:Y:S01]  /*4ca0*/  I2F.F16 R75, R22 ;  /* 0x00000016004b7306 */ /* 0x0005220000200c00 */
[----:B------:R-:W-:Y:S02]  /*4cb0*/  IADD3 R21, R21, -0x80, RZ ;  /* 0xffffff8015157810 */ /* 0x000fe40007ffe0ff */
[----:B------:R-:W-:Y:S02]  /*4cc0*/  IADD3 R20, R20, -0x80, RZ ;  /* 0xffffff8014147810 */ /* 0x000fe40007ffe0ff */
[----:B------:R-:W-:Y:S02]  /*4cd0*/  IADD3 R10, R10, -0x80, RZ ;  /* 0xffffff800a0a7810 */ /* 0x000fe40007ffe0ff */
[----:B------:R-:W-:Y:S01]  /*4ce0*/  LOP3.LUT R110, R13, 0xff, RZ, 0xc0, !PT ;  /* 0x000000ff0d6e7812 */ /* 0x000fe200078ec0ff */
[----:B------:R-:W0:Y:S08]  /*4cf0*/  I2F.F16 R24, R24 ;  /* 0x0000001800187306 */ /* 0x000e300000200c00 */
[----:B------:R2:W0:Y:S08]  /*4d00*/  I2F.F16 R25, R21 ;  /* 0x0000001500197306 */ /* 0x0004300000200c00 */
[----:B------:R2:W0:Y:S08]  /*4d10*/  I2F.F16 R74, R20 ;  /* 0x00000014004a7306 */ /* 0x0004300000200c00 */
[----:B------:R-:W0:Y:S08]  /*4d20*/  I2F.F16 R71, R71 ;  /* 0x0000004700477306 */ /* 0x000e300000200c00 */
[----:B------:R2:W0:Y:S08]  /*4d30*/  I2F.F16 R22, R11 ;  /* 0x0000000b00167306 */ /* 0x0004300000200c00 */
[----:B------:R2:W0:Y:S01]  /*4d40*/  I2F.F16 R73, R10 ;  /* 0x0000000a00497306 */ /* 0x0004220000200c00 */
[----:B-1-34-:R-:W-:Y:S05]  /*4d50*/  @!P4 BRA `(.L_x_2062) ;  /* 0x000000040068c947 */ /* 0x01afea0003800000 */
[----:B--2---:R-:W1:Y:S01]  /*4d60*/  LDS.64 R10, [UR4+0x190] ;  /* 0x00019004ff0a7984 */ /* 0x004e620008000a00 */
[----:B------:R-:W-:Y:S02]  /*4d70*/  HADD2.F32 R111, -RZ, R60.H0_H0 ;  /* 0x2000003cff6f7230 */ /* 0x000fe40000004100 */
[----:B------:R-:W-:Y:S01]  /*4d80*/  HADD2.F32 R99, -RZ, R99.H0_H0 ;  /* 0x20000063ff637230 */ /* 0x000fe20000004100 */
[----:B------:R-:W2:Y:S01]  /*4d90*/  LDS.64 R20, [UR4+0x198] ;  /* 0x00019804ff147984 */ /* 0x000ea20008000a00 */
        /* <DEDUP_REMOVED lines=30> */
[----:B------:R-:W-:Y:S01]  /*4f80*/  FFMA.FTZ R97, R116, R10, R97 ;  /* 0x0000000a74617223 */ /* 0x000fe20000010061 */
[----:B------:R-:W-:Y:S02]  /*4f90*/  HADD2.F32 R11, -RZ, R11.H1_H1 ;  /* 0x3000000bff0b7230 */ /* 0x000fe40000004100 */
[----:B------:R-:W-:Y:S02]  /*4fa0*/  HADD2.F32 R43, -RZ, R65.H0_H0 ;  /* 0x20000041ff2b7230 */ /* 0x000fe40000004100 */
[-C--:B------:R-:W-:Y:S01]  /*4fb0*/  FFMA.FTZ R10, R100, R60.reuse, R111 ;  /* 0x0000003c640a7223 */ /* 0x080fe2000001006f */
[-C--:B------:R-:W-:Y:S01]  /*4fc0*/  FFMA.FTZ R100, R104, R60.reuse, R99 ;  /* 0x0000003c68647223 */ /* 0x080fe20000010063 */
[----:B------:R-:W-:Y:S01]  /*4fd0*/  FFMA.FTZ R104, R106, R60, R97 ;  /* 0x0000003c6a687223 */ /* 0x000fe20000010061 */
[----:B------:R-:W-:Y:S02]  /*4fe0*/  HADD2.F32 R106, -RZ, R107.H0_H0 ;  /* 0x2000006bff6a7230 */ /* 0x000fe40000004100 */
[----:B------:R-:W-:Y:S01]  /*4ff0*/  FFMA.FTZ R43, R43, R11, R10 ;  /* 0x0000000b2b2b7223 */ /* 0x000fe2000001000a */
[----:B------:R-:W-:-:S02]  /*5000*/  HADD2.F32 R65, -RZ, R62.H0_H0 ;  /* 0x2000003eff417230 */ /* 0x000fc40000004100 */
[-C--:B------:R-:W-:Y:S01]  /*5010*/  FFMA.FTZ R61, R61, R11.reuse, R100 ;  /* 0x0000000b3d3d7223 */ /* 0x080fe20000010064 */
[-C--:B------:R-:W-:Y:S01]  /*5020*/  FFMA.FTZ R63, R63, R11.reuse, R104 ;  /* 0x0000000b3f3f7223 */ /* 0x080fe20000010068 */
[----:B------:R-:W-:Y:S01]  /*5030*/  FFMA.FTZ R60, R106, R60, R95 ;  /* 0x0000003c6a3c7223 */ /* 0x000fe2000001005f */
[----:B------:R-:W-:Y:S02]  /*5040*/  HADD2.F32 R62, -RZ, R109.H0_H0 ;  /* 0x2000006dff3e7230 */ /* 0x000fe40000004100 */
[----:B------:R-:W-:Y:S02]  /*5050*/  HADD2.F32 R100, -RZ, R81.H0_H0 ;  /* 0x20000051ff647230 */ /* 0x000fe40000004100 */
[----:B------:R-:W-:Y:S01]  /*5060*/  FFMA.FTZ R11, R65, R11, R60 ;  /* 0x0000000b410b7223 */ /* 0x000fe2000001003c */
[--C-:B--2---:R-:W-:Y:S02]  /*5070*/  HADD2.F32 R60, -RZ, R20.reuse.H0_H0 ;  /* 0x20000014ff3c7230 */ /* 0x104fe40000004100 */
[----:B------:R-:W-:-:S02]  /*5080*/  HADD2.F32 R20, -RZ, R20.H1_H1 ;  /* 0x30000014ff147230 */ /* 0x000fc40000004100 */
[----:B------:R-:W-:Y:S02]  /*5090*/  HADD2.F32 R10, -RZ, R21.H0_H0 ;  /* 0x20000015ff0a7230 */ /* 0x000fe40000004100 */
[-C--:B------:R-:W-:Y:S01]  /*50a0*/  FFMA.FTZ R43, R84, R60.reuse, R43 ;  /* 0x0000003c542b7223 */ /* 0x080fe2000001002b */
[-C--:B------:R-:W-:Y:S01]  /*50b0*/  FFMA.FTZ R61, R64, R60.reuse, R61 ;  /* 0x0000003c403d7223 */ /* 0x080fe2000001003d */
[-C--:B------:R-:W-:Y:S01]  /*50c0*/  FFMA.FTZ R63, R82, R60.reuse, R63 ;  /* 0x0000003c523f7223 */ /* 0x080fe2000001003f */
[----:B------:R-:W-:Y:S01]  /*50d0*/  FFMA.FTZ R11, R100, R60, R11 ;  /* 0x0000003c640b7223 */ /* 0x000fe2000001000b */
[-C--:B------:R-:W-:Y:S01]  /*50e0*/  FFMA.FTZ R43, R62, R20.reuse, R43 ;  /* 0x000000143e2b7223 */ /* 0x080fe2000001002b */
        /* <DEDUP_REMOVED lines=10> */
[-C--:B------:R-:W-:Y:S01]  /*5190*/  FFMA.FTZ R28, R28, R10.reuse, R61 ;  /* 0x0000000a1c1c7223 */ /* 0x080fe2000001003d */
[----:B------:R-:W-:Y:S01]  /*51a0*/  FFMA.FTZ R52, R52, R10, R63 ;  /* 0x0000000a34347223 */ /* 0x000fe2000001003f */
[----:B------:R-:W-:Y:S01]  /*51b0*/  FFMA.FTZ R20, R59, R21, R20 ;  /* 0x000000153b147223 */ /* 0x000fe20000010014 */
[----:B------:R-:W-:-:S02]  /*51c0*/  HADD2.F32 R29, -RZ, R85.H0_H0 ;  /* 0x20000055ff1d7230 */ /* 0x000fc40000004100 */
[----:B------:R-:W-:Y:S01]  /*51d0*/  FFMA.FTZ R10, R60, R10, R11 ;  /* 0x0000000a3c0a7223 */ /* 0x000fe2000001000b */
[-C--:B------:R-:W-:Y:S01]  /*51e0*/  FFMA.FTZ R28, R9, R21.reuse, R28 ;  /* 0x00000015091c7223 */ /* 0x080fe2000001001c */
[--C-:B------:R-:W-:Y:S02]  /*51f0*/  HADD2.F32 R9, -RZ, R86.reuse.H0_H0 ;  /* 0x20000056ff097230 */ /* 0x100fe40000004100 */
[-C--:B------:R-:W-:Y:S01]  /*5200*/  FFMA.FTZ R52, R57, R21.reuse, R52 ;  /* 0x0000001539347223 */ /* 0x080fe20000010034 */
[----:B------:R-:W-:Y:S02]  /*5210*/  HADD2.F32 R11, -RZ, R86.H1_H1 ;  /* 0x30000056ff0b7230 */ /* 0x000fe40000004100 */
[----:B------:R-:W-:Y:S01]  /*5220*/  FFMA.FTZ R10, R39, R21, R10 ;  /* 0x00000015270a7223 */ /* 0x000fe2000001000a */
[----:B------:R-:W-:Y:S02]  /*5230*/  HADD2.F32 R43, -RZ, R85.H1_H1 ;  /* 0x30000055ff2b7230 */ /* 0x000fe40000004100 */
        /* <DEDUP_REMOVED lines=12> */
.L_x_2062:
[----:B------:R-:W-:Y:S02]  /*5300*/  LOP3.LUT R9, R14, 0xff, RZ, 0xc0, !PT ;  /* 0x000000ff0e097812 */ /* 0x000fe400078ec0ff */
[----:B--2---:R-:W-:Y:S02]  /*5310*/  LOP3.LUT R10, R15, 0xff, RZ, 0xc0, !PT ;  /* 0x000000ff0f0a7812 */ /* 0x004fe400078ec0ff */
[----:B------:R-:W-:Y:S02]  /*5320*/  IADD3 R21, R9, -0x80, RZ ;  /* 0xffffff8009157810 */ /* 0x000fe40007ffe0ff */
[----:B------:R-:W-:Y:S02]  /*5330*/  SHF.R.U32.HI R9, RZ, 0x8, R16 ;  /* 0x00000008ff097819 */ /* 0x000fe40000011610 */
[----:B------:R-:W-:Y:S02]  /*5340*/  IADD3 R20, R10, -0x80, RZ ;  /* 0xffffff800a147810 */ /* 0x000fe40007ffe0ff */
[----:B------:R-:W-:Y:S01]  /*5350*/  LOP3.LUT R9, R9, 0xff, RZ, 0xc0, !PT ;  /* 0x000000ff09097812 */ /* 0x000fe200078ec0ff */
[----:B------:R-:W1:Y:S01]  /*5360*/  I2F.F16 R21, R21 ;  /* 0x0000001500157306 */ /* 0x000e620000200c00 */
[----:B------:R-:W-:-:S02]  /*5370*/  SHF.R.U32.HI R10, RZ, 0x8, R17 ;  /* 0x00000008ff0a7819 */ /* 0x000fc40000011611 */
[----:B------:R-:W-:Y:S02]  /*5380*/  IADD3 R9, R9, -0x80, RZ ;  /* 0xffffff8009097810 */ /* 0x000fe40007ffe0ff */
[----:B------:R-:W-:Y:S02]  /*5390*/  LOP3.LUT R10, R10, 0xff, RZ, 0xc0, !PT ;  /* 0x000000ff0a0a7812 */ /* 0x000fe400078ec0ff */
[----:B------:R-:W-:Y:S01]  /*53a0*/  SHF.R.U32.HI R11, RZ, 0x8, R18 ;  /* 0x00000008ff0b7819 */ /* 0x000fe20000011612 */
[----:B------:R2:W3:Y:S01]  /*53b0*/  I2F.F16 R29, R9 ;  /* 0x00000009001d7306 */ /* 0x0004e20000200c00 */
[----:B------:R-:W-:Y:S02]  /*53c0*/  IADD3 R10, R10, -0x80, RZ ;  /* 0xffffff800a0a7810 */ /* 0x000fe40007ffe0ff */
[----:B------:R-:W-:Y:S02]  /*53d0*/  LOP3.LUT R11, R11, 0xff, RZ, 0xc0, !PT ;  /* 0x000000ff0b0b7812 */ /* 0x000fe400078ec0ff */
[----:B------:R-:W-:-:S02]  /*53e0*/  SHF.R.U32.HI R16, RZ, 0x10, R16 ;  /* 0x00000010ff107819 */ /* 0x000fc40000011610 */
[----:B------:R-:W-:Y:S01]  /*53f0*/  IADD3 R11, R11, -0x80, RZ ;  /* 0xffffff800b0b7810 */ /* 0x000fe20007ffe0ff */
[----:B------:R4:W0:Y:S01]  /*5400*/  I2F.F16 R39, R10 ;  /* 0x0000000a00277306 */ /* 0x0008220000200c00 */
[----:B--2---:R-:W-:Y:S02]  /*5410*/  SHF.R.U32.HI R9, RZ, 0x8, R19 ;  /* 0x00000008ff097819 */ /* 0x004fe40000011613 */
[----:B------:R-:W-:Y:S02]  /*5420*/  SHF.R.U32.HI R17, RZ, 0x10, R17 ;  /* 0x00000010ff117819 */ /* 0x000fe40000011611 */
[----:B------:R-:W-:Y:S02]  /*5430*/  LOP3.LUT R9, R9, 0xff, RZ, 0xc0, !PT ;  /* 0x000000ff09097812 */ /* 0x000fe400078ec0ff */
[----:B------:R-:W-:Y:S01]  /*5440*/  SHF.R.U32.HI R18, RZ, 0x10, R18 ;  /* 0x00000010ff127819 */ /* 0x000fe20000011612 */
[----:B------:R2:W0:Y:S01]  /*5450*/  I2F.F16 R43, R11 ;  /* 0x0000000b002b7306 */ /* 0x0004220000200c00 */
[----:B------:R-:W-:-:S02]  /*5460*/  IADD3 R52, R9, -0x80, RZ ;  /* 0xffffff8009347810 */ /* 0x000fc40007ffe0ff */
[----:B------:R-:W-:Y:S02]  /*5470*/  SHF.R.U32.HI R9, RZ, 0x8, R12 ;  /* 0x00000008ff097819 */ /* 0x000fe4000001160c */
[----:B----4-:R-:W-:Y:S02]  /*5480*/  SHF.R.U32.HI R10, RZ, 0x8, R13 ;  /* 0x00000008ff0a7819 */ /* 0x010fe4000001160d */
[----:B------:R-:W-:Y:S01]  /*5490*/  LOP3.LUT R9, R9, 0xff, RZ, 0xc0, !PT ;  /* 0x000000ff09097812 */ /* 0x000fe200078ec0ff */
[----:B------:R-:W4:Y:S01]  /*54a0*/  I2F.F16 R20, R20 ;  /* 0x0000001400147306 */ /* 0x000f220000200c00 */
[----:B------:R-:W-:Y:S02]  /*54b0*/  LOP3.LUT R10, R10, 0xff, RZ, 0xc0, !PT ;  /* 0x000000ff0a0a7812 */ /* 0x000fe400078ec0ff */
[----:B------:R-:W-:Y:S02]  /*54c0*/  IADD3 R9, R9, -0x80, RZ ;  /* 0xffffff8009097810 */ /* 0x000fe40007ffe0ff */
[----:B------:R-:W-:-:S02]  /*54d0*/  IADD3 R10, R10, -0x80, RZ ;  /* 0xffffff800a0a7810 */ /* 0x000fc40007ffe0ff */
[----:B------:R-:W-:Y:S01]  /*54e0*/  SHF.R.U32.HI R19, RZ, 0x10, R19 ;  /* 0x00000010ff137819 */ /* 0x000fe20000011613 */
[----:B------:R5:W0:Y:S01]  /*54f0*/  I2F.F16 R57, R9 ;  /* 0x0000000900397306 */ /* 0x000a220000200c00 */
[----:B--2---:R-:W-:Y:S02]  /*5500*/  SHF.R.U32.HI R11, RZ, 0x8, R14 ;  /* 0x00000008ff0b7819 */ /* 0x004fe4000001160e */
[----:B------:R-:W-:Y:S02]  /*5510*/  SHF.R.U32.HI R12, RZ, 0x10, R12 ;  /* 0x00000010ff0c7819 */ /* 0x000fe4000001160c */
[----:B------:R-:W-:Y:S02]  /*5520*/  SHF.R.U32.HI R13, RZ, 0x10, R13 ;  /* 0x00000010ff0d7819 */ /* 0x000fe4000001160d */
[----:B------:R-:W-:Y:S01]  /*5530*/  SHF.R.U32.HI R14, RZ, 0x10, R14 ;  /* 0x00000010ff0e7819 */ /* 0x000fe2000001160e */
[----:B------:R2:W0:Y:S01]  /*5540*/  I2F.F16 R59, R10 ;  /* 0x0000000a003b7306 */ /* 0x0004220000200c00 */
[----:B-----5:R-:W-:-:S02]  /*5550*/  SHF.R.U32.HI R9, RZ, 0x8, R15 ;  /* 0x00000008ff097819 */ /* 0x020fc4000001160f */
[----:B------:R-:W-:Y:S02]  /*5560*/  LOP3.LUT R16, R16, 0xff, RZ, 0xc0, !PT ;  /* 0x000000ff10107812 */ /* 0x000fe400078ec0ff */
[----:B------:R-:W-:Y:S02]  /*5570*/  LOP3.LUT R17, R17, 0xff, RZ, 0xc0, !PT ;  /* 0x000000ff11117812 */ /* 0x000fe400078ec0ff */
[----:B------:R-:W-:Y:S01]  /*5580*/  LOP3.LUT R18, R18, 0xff, RZ, 0xc0, !PT ;  /* 0x000000ff12127812 */ /* 0x000fe200078ec0ff */
[----:B------:R-:W0:Y:S01]  /*5590*/  I2F.F16 R52, R52 ;  /* 0x0000003400347306 */ /* 0x000e220000200c00 */
[----:B--2---:R-:W-:Y:S02]  /*55a0*/  LOP3.LUT R10, R9, 0xff, RZ, 0xc0, !PT ;  /* 0x000000ff090a7812 */ /* 0x004fe400078ec0ff */
        /* <DEDUP_REMOVED lines=12> */
[----:B------:R-:W-:Y:S01]  /*5670*/  IADD3 R18, R18, -0x80, RZ ;  /* 0xffffff8012127810 */ /* 0x000fe20007ffe0ff */
[----:B------:R-:W2:Y:S01]  /*5680*/  I2F.F16 R28, R28 ;  /* 0x0000001c001c7306 */ /* 0x000ea20000200c00 */
[----:B------:R-:W-:-:S02]  /*5690*/  IADD3 R19, R19, -0x80, RZ ;  /* 0xffffff8013137810 */ /* 0x000fc40007ffe0ff */
[----:B------:R-:W-:Y:S02]  /*56a0*/  IADD3 R23, R23, -0x80, RZ ;  /* 0xffffff8017177810 */ /* 0x000fe40007ffe0ff */
[----:B------:R-:W-:Y:S02]  /*56b0*/  IADD3 R12, R12, -0x80, RZ ;  /* 0xffffff800c0c7810 */ /* 0x000fe40007ffe0ff */
[----:B------:R-:W-:Y:S01]  /*56c0*/  IADD3 R13, R13, -0x80, RZ ;  /* 0xffffff800d0d7810 */ /* 0x000fe20007ffe0ff */
[----:B------:R-:W0:Y:S01]  /*56d0*/  I2F.F16 R16, R16 ;  /* 0x0000001000107306 */ /* 0x000e220000200c00 */
[----:B------:R-:W-:Y:S02]  /*56e0*/  IADD3 R11, R11, -0x80, RZ ;  /* 0xffffff800b0b7810 */ /* 0x000fe40007ffe0ff */
[----:B------:R-:W-:Y:S02]  /*56f0*/  IADD3 R14, R14, -0x80, RZ ;  /* 0xffffff800e0e7810 */ /* 0x000fe40007ffe0ff */
[----:B------:R-:W-:-:S02]  /*5700*/  IADD3 R10, R10, -0x80, RZ ;  /* 0xffffff800a0a7810 */ /* 0x000fc40007ffe0ff */
[----:B------:R-:W-:Y:S01]  /*5710*/  IADD3 R9, R9, -0x80, RZ ;  /* 0xffffff8009097810 */ /* 0x000fe20007ffe0ff */
[----:B------:R-:W0:Y:S01]  /*5720*/  I2F.F16 R17, R17 ;  /* 0x0000001100117306 */ /* 0x000e220000200c00 */
[----:B------:R-:W-:-:S04]  /*5730*/  SHF.R.U32.HI R15, RZ, 0x10, R15 ;  /* 0x00000010ff0f7819 */ /* 0x000fc8000001160f */
[----:B------:R-:W-:-:S03]  /*5740*/  LOP3.LUT R15, R15, 0xff, RZ, 0xc0, !PT ;  /* 0x000000ff0f0f7812 */ /* 0x000fc600078ec0ff */
[----:B------:R-:W0:Y:S01]  /*5750*/  I2F.F16 R18, R18 ;  /* 0x0000001200127306 */ /* 0x000e220000200c00 */
[----:B------:R-:W-:-:S07]  /*5760*/  IADD3 R63, R15, -0x80, RZ ;  /* 0xffffff800f3f7810 */ /* 0x000fce0007ffe0ff */
[----:B------:R-:W0:Y:S08]  /*5770*/  I2F.F16 R19, R19 ;  /* 0x0000001300137306 */ /* 0x000e300000200c00 */
[----:B------:R0:W0:Y:S08]  /*5780*/  I2F.F16 R53, R12 ;  /* 0x0000000c00357306 */ /* 0x0000300000200c00 */
[----:B------:R0:W0:Y:S08]  /*5790*/  I2F.F16 R58, R13 ;  /* 0x0000000d003a7306 */ /* 0x0000300000200c00 */
[----:B------:R0:W0:Y:S08]  /*57a0*/  I2F.F16 R61, R11 ;  /* 0x0000000b003d7306 */ /* 0x0000300000200c00 */
[----:B------:R0:W0:Y:S08]  /*57b0*/  I2F.F16 R62, R14 ;  /* 0x0000000e003e7306 */ /* 0x0000300000200c00 */
[----:B------:R0:W0:Y:S08]  /*57c0*/  I2F.F16 R60, R10 ;  /* 0x0000000a003c7306 */ /* 0x0000300000200c00 */
[----:B------:R0:W0:Y:S08]  /*57d0*/  I2F.F16 R64, R9 ;  /* 0x0000000900407306 */ /* 0x0000300000200c00 */
[----:B------:R-:W0:Y:S01]  /*57e0*/  I2F.F16 R23, R23 ;  /* 0x0000001700177306 */ /* 0x000e220000200c00 */
        /* <DEDUP_REMOVED lines=11> */
[----:B------:R-:W-:Y:S01]  /*58a0*/  FFMA.FTZ R84, R9, R14, RZ ;  /* 0x0000000e09547223 */ /* 0x000fe200000100ff */
[----:B------:R-:W-:Y:S02]  /*58b0*/  HADD2.F32 R10, -RZ, R11.H1_H1 ;  /* 0x3000000bff0a7230 */ /* 0x000fe40000004100 */
[C---:B------:R-:W-:Y:S01]  /*58c0*/  FFMA.FTZ R83, R14.reuse, R83, RZ ;  /* 0x000000530e537223 */ /* 0x040fe200000100ff */
[----:B------:R-:W-:Y:S02]  /*58d0*/  HADD2.F32 R11, -RZ, R33.H0_H0 ;  /* 0x20000021ff0b7230 */ /* 0x000fe40000004100 */
[----:B------:R-:W-:Y:S01]  /*58e0*/  FFMA.FTZ R102, R14, R15, RZ ;  /* 0x0000000f0e667223 */ /* 0x000fe200000100ff */
[----:B------:R-:W-:-:S02]  /*58f0*/  HADD2.F32 R15, -RZ, R27.H0_H0 ;  /* 0x2000001bff0f7230 */ /* 0x000fc40000004100 */
[----:B------:R-:W-:Y:S01]  /*5900*/  FFMA.FTZ R65, R65, R82, R84 ;  /* 0x0000005241417223 */ /* 0x000fe20000010054 */
[----:B------:R-:W-:Y:S01]  /*5910*/  FFMA.FTZ R84, R82, R95, R83 ;  /* 0x0000005f52547223 */ /* 0x000fe20000010053 */
[----:B------:R-:W-:Y:S01]  /*5920*/  FFMA.FTZ R97, R14, R11, RZ ;  /* 0x0000000b0e617223 */ /* 0x000fe200000100ff */
        /* <DEDUP_REMOVED lines=71> */
.L_x_2063:
        /* <DEDUP_REMOVED lines=21> */
[----:B------:R-:W-:Y:S01]  /*5ef0*/  FFMA.FTZ R84, R11, R65, RZ ;  /* 0x000000410b547223 */ /* 0x000fe200000100ff */
        /* <DEDUP_REMOVED lines=69> */
.L_x_2064:
        /* <DEDUP_REMOVED lines=91> */
.L_x_2065:
        /* <DEDUP_REMOVED lines=18> */
[----:B------:R-:W-:Y:S02]  /*6a20*/  HADD2.F32 R14, -RZ, R11.H0_H0 ;  /* 0x2000000bff0e7230 */ /* 0x000fe40000004100 */
[-C--:B------:R-:W-:Y:S01]  /*6a30*/  FFMA.FTZ R15, R30, R9.reuse, RZ ;  /* 0x000000091e0f7223 */ /* 0x080fe200000100ff */
[-C--:B------:R-:W-:Y:S01]  /*6a40*/  FFMA.FTZ R55, R32, R9.reuse, RZ ;  /* 0x0000000920377223 */ /* 0x080fe200000100ff */
[----:B------:R-:W-:Y:S01]  /*6a50*/  FFMA.FTZ R33, R33, R9, RZ ;  /* 0x0000000921217223 */ /* 0x000fe200000100ff */
[----:B------:R-:W-:-:S02]  /*6a60*/  HADD2.F32 R30, -RZ, R26.H0_H0 ;  /* 0x2000001aff1e7230 */ /* 0x000fc40000004100 */
[----:B------:R-:W-:Y:S01]  /*6a70*/  FFMA.FTZ R9, R34, R9, RZ ;  /* 0x0000000922097223 */ /* 0x000fe200000100ff */
[----:B------:R-:W-:Y:S02]  /*6a80*/  HADD2.F32 R32, -RZ, R27.H0_H0 ;  /* 0x2000001bff207230 */ /* 0x000fe40000004100 */
[-C--:B------:R-:W-:Y:S01]  /*6a90*/  FFMA.FTZ R15, R82, R10.reuse, R15 ;  /* 0x0000000a520f7223 */ /* 0x080fe2000001000f */
[-C--:B------:R-:W-:Y:S01]  /*6aa0*/  FFMA.FTZ R55, R66, R10.reuse, R55 ;  /* 0x0000000a42377223 */ /* 0x080fe20000010037 */
[----:B------:R-:W-:Y:S02]  /*6ab0*/  HADD2.F32 R26, -RZ, R67.H0_H0 ;  /* 0x20000043ff1a7230 */ /* 0x000fe40000004100 */
[-C--:B------:R-:W-:Y:S01]  /*6ac0*/  FFMA.FTZ R33, R30, R10.reuse, R33 ;  /* 0x0000000a1e217223 */ /* 0x080fe20000010021 */
[----:B------:R-:W-:Y:S01]  /*6ad0*/  FFMA.FTZ R9, R32, R10, R9 ;  /* 0x0000000a20097223 */ /* 0x000fe20000010009 */
        /* <DEDUP_REMOVED lines=12> */
[-C--:B------:R-:W-:Y:S01]  /*6ba0*/  FFMA.FTZ R30, R27, R11.reuse, R30 ;  /* 0x0000000b1b1e7223 */ /* 0x080fe2000001001e */
        /* <DEDUP_REMOVED lines=22> */
[----:B------:R-:W-:Y:S02]  /*6d10*/  HADD2.F32 R24, -RZ, R75.H0_H0 ;  /* 0x2000004bff187230 */ /* 0x000fe40000004100 */
[----:B------:R-:W-:Y:S02]  /*6d20*/  HADD2.F32 R11, -RZ, R76.H0_H0 ;  /* 0x2000004cff0b7230 */ /* 0x000fe40000004100 */
[----:B------:R-:W-:Y:S02]  /*6d30*/  HADD2.F32 R15, -RZ, R40.H0_H0 ;  /* 0x20000028ff0f7230 */ /* 0x000fe40000004100 */
[-C--:B------:R-:W-:Y:S01]  /*6d40*/  FFMA.FTZ R24, R24, R14.reuse, R27 ;  /* 0x0000000e18187223 */ /* 0x080fe2000001001b */
[----:B------:R-:W-:Y:S01]  /*6d50*/  FFMA.FTZ R14, R26, R14, R9 ;  /* 0x0000000e1a0e7223 */ /* 0x000fe20000010009 */
[----:B------:R-:W-:Y:S01]  /*6d60*/  FFMA.FTZ R10, R11, R13, R10 ;  /* 0x0000000d0b0a7223 */ /* 0x000fe2000001000a */
[----:B------:R-:W-:-:S02]  /*6d70*/  HADD2.F32 R23, -RZ, R42.H0_H0 ;  /* 0x2000002aff177230 */ /* 0x000fc40000004100 */
        /* <DEDUP_REMOVED lines=19> */
.L_x_2066:
[----:B------:R-:W1:Y:S01]  /*6eb0*/  I2F.F16 R63, R63 ;  /* 0x0000003f003f7306 */ /* 0x000e620000200c00 */
[----:B------:R-:W-:Y:S05]  /*6ec0*/  @!P1 BRA `(.L_x_2067) ;  /* 0x0000000400689947 */ /* 0x000fea0003800000 */
[----:B0-----:R-:W0:Y:S01]  /*6ed0*/  LDS.64 R12, [UR4+0x30] ;  /* 0x00003004ff0c7984 */ /* 0x001e220008000a00 */
[----:B------:R-:W-:Y:S02]  /*6ee0*/  HADD2.F32 R25, -RZ, R72.H0_H0 ;  /* 0x20000048ff197230 */ /* 0x000fe40000004100 */
[----:B------:R-:W-:Y:S01]  /*6ef0*/  HADD2.F32 R9, -RZ, R74.H0_H0 ;  /* 0x2000004aff097230 */ /* 0x000fe20000004100 */
[----:B------:R-:W2:Y:S01]  /*6f00*/  LDS.64 R14, [UR4+0x38] ;  /* 0x00003804ff0e7984 */ /* 0x000ea20008000a00 */
[----:B------:R-:W-:Y:S02]  /*6f10*/  HADD2.F32 R11, -RZ, R71.H0_H0 ;  /* 0x20000047ff0b7230 */ /* 0x000fe40000004100 */
[----:B------:R-:W-:Y:S02]  /*6f20*/  HADD2.F32 R30, -RZ, R39.H0_H0 ;  /* 0x20000027ff1e7230 */ /* 0x000fe40000004100 */
[----:B------:R-:W-:Y:S02]  /*6f30*/  HADD2.F32 R36, -RZ, R52.H0_H0 ;  /* 0x20000034ff247230 */ /* 0x000fe40000004100 */
[----:B------:R-:W-:-:S02]  /*6f40*/  HADD2.F32 R27, -RZ, R47.H0_H0 ;  /* 0x2000002fff1b7230 */ /* 0x000fc40000004100 */
        /* <DEDUP_REMOVED lines=29> */
[--C-:B--2---:R-:W-:Y:S02]  /*7120*/  HADD2.F32 R12, -RZ, R14.reuse.H0_H0 ;  /* 0x2000000eff0c7230 */ /* 0x104fe40000004100 */
        /* <DEDUP_REMOVED lines=24> */
[----:B-1----:R-:W-:Y:S02]  /*72b0*/  HADD2.F32 R25, -RZ, R63.H0_H0 ;  /* 0x2000003fff197230 */ /* 0x002fe40000004100 */
        /* <DEDUP_REMOVED lines=27> */
.L_x_2067:
        /* <DEDUP_REMOVED lines=18> */
[-C--:B------:R-:W-:Y:S01]  /*7590*/  FFMA.FTZ R24, R27, R23.reuse, R24 ;  /* 0x000000171b187223 */ /* 0x080fe20000010018 */
[----:B------:R-:W-:Y:S02]  /*75a0*/  HADD2.F32 R9, -RZ, R16.H0_H0 ;  /* 0x20000010ff097230 */ /* 0x000fe40000004100 */
[----:B------:R-:W-:Y:S01]  /*75b0*/  FFMA.FTZ R10, R31, R23, R10 ;  /* 0x000000171f0a7223 */ /* 0x000fe2000001000a */
[----:B------:R-:W-:Y:S02]  /*75c0*/  HADD2.F32 R31, -RZ, R52.H0_H0 ;  /* 0x20000034ff1f7230 */ /* 0x000fe40000004100 */
[----:B------:R-:W-:Y:S01]  /*75d0*/  FFMA.FTZ R30, R11, R13, RZ ;  /* 0x0000000d0b1e7223 */ /* 0x000fe200000100ff */
        /* <DEDUP_REMOVED lines=14> */
[----:B--2---:R-:W-:Y:S02]  /*76c0*/  HADD2.F32 R10, -RZ, R14.H0_H0 ;  /* 0x2000000eff0a7230 */ /* 0x004fe40000004100 */
        /* <DEDUP_REMOVED lines=31> */
[----:B-1----:R-:W-:Y:S02]  /*78c0*/  HADD2.F32 R26, -RZ, R63.H0_H0 ;  /* 0x2000003fff1a7230 */ /* 0x002fe40000004100 */
[-C--:B------:R-:W-:Y:S01]  /*78d0*/  FFMA.FTZ R10, R9, R15.reuse, R10 ;  /* 0x0000000f090a7223 */ /* 0x080fe2000001000a */
[----:B------:R-:W-:Y:S02]  /*78e0*/  HADD2.F32 R23, -RZ, R51.H0_H0 ;  /* 0x20000033ff177230 */ /* 0x000fe40000004100 */
[----:B------:R-:W-:Y:S01]  /*78f0*/  FFMA.FTZ R14, R11, R15, R14 ;  /* 0x0000000f0b0e7223 */ /* 0x000fe2000001000e */
[----:B------:R-:W-:-:S02]  /*7900*/  HADD2.F32 R9, -RZ, R86.H0_H0 ;  /* 0x20000056ff097230 */ /* 0x000fc40000004100 */
[----:B------:R-:W-:Y:S01]  /*7910*/  FFMA.FTZ R12, R26, R12, R25 ;  /* 0x0000000c1a0c7223 */ /* 0x000fe20000010019 */
[----:B------:R-:W-:Y:S02]  /*7920*/  HADD2.F32 R11, -RZ, R86.H1_H1 ;  /* 0x30000056ff0b7230 */ /* 0x000fe40000004100 */
[--C-:B------:R-:W-:Y:S02]  /*7930*/  HADD2.F32 R13, -RZ, R85.reuse.H0_H0 ;  /* 0x20000055ff0d7230 */ /* 0x100fe40000004100 */
        /* <DEDUP_REMOVED lines=14> */
.L_x_2068:
        /* <DEDUP_REMOVED lines=91> */
.L_x_2069:
[----:B------:R-:W-:Y:S01]  /*7fd0*/  @!P0 IADD3 R88, R54, R91, RZ ;  /* 0x0000005b36588210 */ /* 0x000fe20007ffe0ff */
[----:B------:R-:W-:Y:S06]  /*7fe0*/  @!P4 BRA `(.L_x_2070) ;  /* 0x000000040068c947 */ /* 0x000fec0003800000 */
        /* <DEDUP_REMOVED lines=20> */
[-C--:B------:R-:W-:Y:S01]  /*8130*/  FFMA.FTZ R23, R72, R9.reuse, RZ ;  /* 0x0000000948177223 */ /* 0x080fe200000100ff */
[----:B------:R-:W-:Y:S02]  /*8140*/  HADD2.F32 R15, -RZ, R13.H1_H1 ;  /* 0x3000000dff0f7230 */ /* 0x000fe40000004100 */
[-C--:B------:R-:W-:Y:S01]  /*8150*/  FFMA.FTZ R13, R74, R9.reuse, RZ ;  /* 0x000000094a0d7223 */ /* 0x080fe200000100ff */
[-C--:B------:R-:W-:Y:S01]  /*8160*/  FFMA.FTZ R71, R71, R9.reuse, RZ ;  /* 0x0000000947477223 */ /* 0x080fe200000100ff */
[----:B------:R-:W-:Y:S01]  /*8170*/  FFMA.FTZ R9, R22, R9, RZ ;  /* 0x0000000916097223 */ /* 0x000fe200000100ff */
[----:B------:R-:W-:Y:S02]  /*8180*/  HADD2.F32 R22, -RZ, R17.H0_H0 ;  /* 0x20000011ff167230 */ /* 0x000fe40000004100 */
        /* <DEDUP_REMOVED lines=11> */
[-C--:B------:R-:W-:Y:S01]  /*8240*/  FFMA.FTZ R16, R45, R15.reuse, R16 ;  /* 0x0000000f2d107223 */ /* 0x080fe20000010010 */
[----:B------:R-:W-:Y:S02]  /*8250*/  HADD2.F32 R19, -RZ, R20.H0_H0 ;  /* 0x20000014ff137230 */ /* 0x000fe40000004100 */
[----:B------:R-:W-:Y:S01]  /*8260*/  FFMA.FTZ R14, R22, R14, R9 ;  /* 0x0000000e160e7223 */ /* 0x000fe20000010009 */
[-C--:B------:R-:W-:Y:S01]  /*8270*/  FFMA.FTZ R18, R17, R15.reuse, R18 ;  /* 0x0000000f11127223 */ /* 0x080fe20000010012 */
[----:B------:R-:W-:Y:S01]  /*8280*/  FFMA.FTZ R12, R13, R15, R12 ;  /* 0x0000000f0d0c7223 */ /* 0x000fe2000001000c */
[----:B--2---:R-:W-:-:S02]  /*8290*/  HADD2.F32 R13, -RZ, R11.H1_H1 ;  /* 0x3000000bff0d7230 */ /* 0x004fc40000004100 */
[----:B------:R-:W-:Y:S01]  /*82a0*/  FFMA.FTZ R22, R47, R15, R14 ;  /* 0x0000000f2f167223 */ /* 0x000fe2000001000e */
[----:B------:R-:W-:Y:S02]  /*82b0*/  HADD2.F32 R14, -RZ, R11.H0_H0 ;  /* 0x2000000bff0e7230 */ /* 0x000fe40000004100 */
[----:B------:R-:W-:Y:S02]  /*82c0*/  HADD2.F32 R9, -RZ, R10.H0_H0 ;  /* 0x2000000aff097230 */ /* 0x000fe40000004100 */
[----:B------:R-:W-:Y:S02]  /*82d0*/  HADD2.F32 R11, -RZ, R73.H0_H0 ;  /* 0x20000049ff0b7230 */ /* 0x000fe40000004100 */
        /* <DEDUP_REMOVED lines=23> */
[--C-:B------:R-:W-:Y:S02]  /*8450*/  HADD2.F32 R9, -RZ, R86.reuse.H0_H0 ;  /* 0x20000056ff097230 */ /* 0x100fe40000004100 */
[-C--:B------:R-:W-:Y:S01]  /*8460*/  FFMA.FTZ R10, R11, R13.reuse, R10 ;  /* 0x0000000d0b0a7223 */ /* 0x080fe2000001000a */
[----:B------:R-:W-:Y:S02]  /*8470*/  HADD2.F32 R11, -RZ, R86.H1_H1 ;  /* 0x30000056ff0b7230 */ /* 0x000fe40000004100 */
[-C--:B------:R-:W-:Y:S01]  /*8480*/  FFMA.FTZ R12, R49, R13.reuse, R12 ;  /* 0x0000000d310c7223 */ /* 0x080fe2000001000c */
[-C--:B------:R-:W-:Y:S01]  /*8490*/  FFMA.FTZ R16, R15, R13.reuse, R16 ;  /* 0x0000000d0f107223 */ /* 0x080fe20000010010 */
[--C-:B------:R-:W-:Y:S02]  /*84a0*/  HADD2.F32 R15, -RZ, R85.reuse.H0_H0 ;  /* 0x20000055ff0f7230 */ /* 0x100fe40000004100 */
[----:B------:R-:W-:Y:S01]  /*84b0*/  FFMA.FTZ R14, R51, R13, R14 ;  /* 0x0000000d330e7223 */ /* 0x000fe2000001000e */
[----:B------:R-:W-:-:S02]  /*84c0*/  HADD2.F32 R17, -RZ, R85.H1_H1 ;  /* 0x30000055ff117230 */ /* 0x000fc40000004100 */
[----:B------:R-:W-:Y:S01]  /*84d0*/  FMUL.FTZ R10, R9, R10 ;  /* 0x0000000a090a7220 */ /* 0x000fe20000410000 */
[----:B------:R-:W-:Y:S01]  /*84e0*/  FMUL.FTZ R12, R11, R12 ;  /* 0x0000000c0b0c7220 */ /* 0x000fe20000410000 */
[----:B------:R-:W-:Y:S01]  /*84f0*/  FMUL.FTZ R16, R15, R16 ;  /* 0x000000100f107220 */ /* 0x000fe20000410000 */
[----:B------:R-:W-:Y:S02]  /*8500*/  FMUL.FTZ R14, R17, R14 ;  /* 0x0000000e110e7220 */ /* 0x000fe40000410000 */
[----:B------:R-:W-:Y:S02]  /*8510*/  F2FP.F16.F32.PACK_AB R10, RZ, R10 ;  /* 0x0000000aff0a723e */ /* 0x000fe400000000ff */
[----:B------:R-:W-:Y:S02]  /*8520*/  F2FP.F16.F32.PACK_AB R12, RZ, R12 ;  /* 0x0000000cff0c723e */ /* 0x000fe400000000ff */
[----:B------:R-:W-:Y:S02]  /*8530*/  F2FP.F16.F32.PACK_AB R16, RZ, R16 ;  /* 0x00000010ff10723e */ /* 0x000fe400000000ff */
[----:B------:R-:W-:-:S02]  /*8540*/  F2FP.F16.F32.PACK_AB R14, RZ, R14 ;  /* 0x0000000eff0e723e */ /* 0x000fc400000000ff */
[----:B------:R-:W-:Y:S02]  /*8550*/  PRMT R10, R10, 0x5410, R12 ;  /* 0x000054100a0a7816 */ /* 0x000fe4000000000c */
[----:B------:R-:W-:-:S04]  /*8560*/  PRMT R16, R16, 0x5410, R14 ;  /* 0x0000541010107816 */ /* 0x000fc8000000000e */
[----:B------:R-:W-:Y:S01]  /*8570*/  HFMA2.MMA R2, R10, 1, 1, R2 ;  /* 0x3c003c000a027835 */ /* 0x000fe20000000002 */
[----:B------:R-:W-:-:S10]  /*8580*/  HADD2 R0, R16, R0 ;  /* 0x0000000010007230 */ /* 0x000fd40000000000 */
.L_x_2070:
[----:B------:R-:W-:Y:S01]  /*8590*/  IADD3 R91, R91, 0x20, RZ ;  /* 0x000000205b5b7810 */ /* 0x000fe20007ffe0ff */
[----:B------:R-:W-:Y:S01]  /*85a0*/  UIADD3 UR4, UR4, 0x40, URZ ;  /* 0x0000004004047890 */ /* 0x000fe2000fffe03f */
[----:B------:R-:W-:Y:S02]  /*85b0*/  IMAD.WIDE R112, R87, 0x8, R112 ;  /* 0x0000000857707825 */ /* 0x000fe400078e0270 */
[C---:B------:R-:W-:Y:S02]  /*85c0*/  ISETP.GE.AND P0, PT, R91.reuse, UR5, PT ;  /* 0x000000055b007c0c */ /* 0x040fe4000bf06270 */
[----:B------:R-:W-:Y:S01]  /*85d0*/  ISETP.LT.AND P1, PT, R91, R96, PT ;  /* 0x000000605b00720c */ /* 0x000fe20003f21270 */
[----:B------:R-:W-:-:S12]  /*85e0*/  IMAD.WIDE R114, R87, 0x8, R114 ;  /* 0x0000000857727825 */ /* 0x000fd800078e0272 */
[----:B------:R-:W-:Y:S05]  /*85f0*/  @!P0 BRA P1, `(.L_x_2071) ;  /* 0xffffff88001c8947 */ /* 0x000fea000083ffff */
.L_x_2054:
[----:B------:R-:W-:Y:S01]  /*8600*/  ISETP.GE.AND P0, PT, R91, R96, PT ;  /* 0x000000605b00720c */ /* 0x000fe20003f06270 */
[----:B------:R-:W-:-:S03]  /*8610*/  ULDC UR5, c[0x0][0x25c] ;  /* 0x0000970000057ab9 */ /* 0x000fc60000000800 */
[----:B------:R-:W-:-:S13]  /*8620*/  ISETP.GE.OR P0, PT, R91, UR5, P0 ;  /* 0x000000055b007c0c */ /* 0x000fda0008706670 */
[----:B------:R-:W-:Y:S05]  /*8630*/  @P0 BRA `(.L_x_2072) ;  /* 0x0000004400ac0947 */ /* 0x000fea0003800000 */
[----:B------:R-:W-:Y:S01]  /*8640*/  SHF.R.S32.HI R46, RZ, 0x1f, R87 ;  /* 0x0000001fff2e7819 */ /* 0x000fe20000011457 */
[----:B------:R-:W-:-:S06]  /*8650*/  ULDC UR5, c[0x0][0x25c] ;  /* 0x0000970000057ab9 */ /* 0x000fcc0000000800 */
.L_x_2081:
[----:B------:R-:W-:Y:S01]  /*8660*/  MOV R124, R114 ;  /* 0x00000072007c7202 */ /* 0x000fe20000000f00 */
[----:B------:R-:W2:Y:S01]  /*8670*/  LDC R87, c[0x0][0x23c] ;  /* 0x00008f00ff577b82 */ /* 0x000ea20000000800 */
[----:B------:R-:W-:-:S05]  /*8680*/  MOV R125, R115 ;  /* 0x00000073007d7202 */ /* 0x000fca0000000f00 */
[----:B0-----:R-:W3:Y:S01]  /*8690*/  LDG.E.128.CONSTANT R24, desc[UR8][R124.64] ;  /* 0x000000087c187981 */ /* 0x001ee2000c1e9d00 */
[----:B--2---:R-:W-:-:S04]  /*86a0*/  IMAD.WIDE R32, R87, 0x4, R124 ;  /* 0x0000000457207825 */ /* 0x004fc800078e027c */
[----:B------:R-:W-:Y:S02]  /*86b0*/  IMAD.WIDE R28, R87, 0x4, R32 ;  /* 0x00000004571c7825 */ /* 0x000fe400078e0220 */
[----:B------:R-:W2:Y:S04]  /*86c0*/  LDG.E.128.CONSTANT R32, desc[UR8][R32.64] ;  /* 0x0000000820207981 */ /* 0x000ea8000c1e9d00 */
[----:B------:R-:W4:Y:S01]  /*86d0*/  LDG.E.128.CONSTANT R28, desc[UR8][R28.64] ;  /* 0x000000081c1c7981 */ /* 0x000f22000c1e9d00 */
[----:B------:R-:W-:Y:S01]  /*86e0*/  IMAD R15, R46, 0xc, RZ ;  /* 0x0000000c2e0f7824 */ /* 0x000fe200078e02ff */
[----:B------:R-:W-:-:S13]  /*86f0*/  ISETP.NE.AND P0, PT, R91, R88, PT ;  /* 0x000000585b00720c */ /* 0x000fda0003f05270 */
[----:B------:R-:W-:-:S04]  /*8700*/  @!P0 IADD3 R89, R89, 0x1, RZ ;  /* 0x0000000159598810 */ /* 0x000fc80007ffe0ff */
[----:B------:R-:W-:-:S06]  /*8710*/  @!P0 LEA R60, R89, R98, 0x3 ;  /* 0x00000062593c8211 */ /* 0x000fcc00078e18ff */
[----:B------:R-:W4:Y:S01]  /*8720*/  @!P0 LDL.64 R60, [R60] ;  /* 0x000000003c3c8983 */ /* 0x000f220000100a00 */
[----:B---3--:R-:W-:-:S04]  /*8730*/  LOP3.LUT R10, R25, 0x3f, RZ, 0xc0, !PT ;  /* 0x0000003f190a7812 */ /* 0x008fc800078ec0ff */
[----:B------:R-:W-:Y:S02]  /*8740*/  IADD3 R72, R10, -0x20, RZ ;  /* 0xffffffe00a487810 */ /* 0x000fe40007ffe0ff */
[----:B------:R-:W-:Y:S02]  /*8750*/  LOP3.LUT R10, R26, 0x3f, RZ, 0xc0, !PT ;  /* 0x0000003f1a0a7812 */ /* 0x000fe400078ec0ff */
[----:B------:R-:W-:Y:S02]  /*8760*/  LOP3.LUT R11, R27, 0x3f, RZ, 0xc0, !PT ;  /* 0x0000003f1b0b7812 */ /* 0x000fe400078ec0ff */
[----:B------:R-:W-:Y:S02]  /*8770*/  IADD3 R49, R10, -0x20, RZ ;  /* 0xffffffe00a317810 */ /* 0x000fe40007ffe0ff */
[----:B------:R-:W-:Y:S02]  /*8780*/  SHF.R.U32.HI R10, RZ, 0x6, R24 ;  /* 0x00000006ff0a7819 */ /* 0x000fe40000011618 */
[----:B------:R-:W-:-:S02]  /*8790*/  IADD3 R47, R11, -0x20, RZ ;  /* 0xffffffe00b2f7810 */ /* 0x000fc40007ffe0ff */
[----:B------:R-:W-:Y:S02]  /*87a0*/  LOP3.LUT R10, R10, 0x3f, RZ, 0xc0, !PT ;  /* 0x0000003f0a0a7812 */ /* 0x000fe400078ec0ff */
[--C-:B------:R-:W-:Y:S02]  /*87b0*/  SHF.R.U32.HI R11, RZ, 0x12, R24.reuse ;  /* 0x00000012ff0b7819 */ /* 0x100fe40000011618 */
[----:B------:R-:W-:Y:S02]  /*87c0*/  IADD3 R10, R10, -0x20, RZ ;  /* 0xffffffe00a0a7810 */ /* 0x000fe40007ffe0ff */
[----:B------:R-:W-:Y:S02]  /*87d0*/  LOP3.LUT R11, R11, 0x3f, RZ, 0xc0, !PT ;  /* 0x0000003f0b0b7812 */ /* 0x000fe400078ec0ff */
[----:B------:R-:W-:Y:S02]  /*87e0*/  SHF.R.U32.HI R13, RZ, 0x6, R25 ;  /* 0x00000006ff0d7819 */ /* 0x000fe40000011619 */
[----:B------:R-:W-:Y:S01]  /*87f0*/  SHF.R.U32.HI R12, RZ, 0x18, R24 ;  /* 0x00000018ff0c7819 */ /* 0x000fe20000011618 */
[----:B------:R0:W3:Y:S01]  /*8800*/  I2F.F16 R83, R10 ;  /* 0x0000000a00537306 */ /* 0x0000e20000200c00 */
[----:B------:R-:W-:-:S02]  /*8810*/  IADD3 R11, R11, -0x20, RZ ;  /* 0xffffffe00b0b7810 */ /* 0x000fc40007ffe0ff */
[----:B------:R-:W-:Y:S02]  /*8820*/  LOP3.LUT R13, R13, 0x3f, RZ, 0xc0, !PT ;  /* 0x0000003f0d0d7812 */ /* 0x000fe400078ec0ff */
[----:B------:R-:W-:Y:S02]  /*8830*/  LOP3.LUT R12, R12, 0x3f, RZ, 0xc0, !PT ;  /* 0x0000003f0c0c7812 */ /* 0x000fe400078ec0ff */
[----:B0-----:R-:W-:Y:S01]  /*8840*/  SHF.R.U32.HI R10, RZ, 0xc, R25 ;  /* 0x0000000cff0a7819 */ /* 0x001fe20000011619 */
[----:B------:R0:W1:Y:S01]  /*8850*/  I2F.F16 R69, R11 ;  /* 0x0000000b00457306 */ /* 0x0000620000200c00 */
[----:B------:R-:W-:Y:S02]  /*8860*/  IADD3 R13, R13, -0x20, RZ ;  /* 0xffffffe00d0d7810 */ /* 0x000fe40007ffe0ff */
[----:B------:R-:W-:Y:S02]  /*8870*/  IADD3 R12, R12, -0x20, RZ ;  /* 0xffffffe00c0c7810 */ /* 0x000fe40007ffe0ff */
[----:B------:R-:W-:-:S02]  /*8880*/  LOP3.LUT R10, R10, 0x3f, RZ, 0xc0, !PT ;  /* 0x0000003f0a0a7812 */ /* 0x000fc400078ec0ff */
[----:B0-----:R-:W-:Y:S01]  /*8890*/  SHF.R.U32.HI R11, RZ, 0x18, R25 ;  /* 0x00000018ff0b7819 */ /* 0x001fe20000011619 */
[----:B------:R0:W1:Y:S01]  /*88a0*/  I2F.F16 R67, R13 ;  /* 0x0000000d00437306 */ /* 0x0000620000200c00 */
[----:B------:R-:W-:Y:S02]  /*88b0*/  IADD3 R10, R10, -0x20, RZ ;  /* 0xffffffe00a0a7810 */ /* 0x000fe40007ffe0ff */
[----:B------:R-:W-:-:S05]  /*88c0*/  LOP3.LUT R11, R11, 0x3f, RZ, 0xc0, !PT ;  /* 0x0000003f0b0b7812 */ /* 0x000fca00078ec0ff */
[----:B------:R3:W1:Y:S01]  /*88d0*/  I2F.F16 R68, R12 ;  /* 0x0000000c00447306 */ /* 0x0006620000200c00 */
[--C-:B0-----:R-:W-:Y:S02]  /*88e0*/  SHF.R.U32.HI R13, RZ, 0xc, R26.reuse ;  /* 0x0000000cff0d7819 */ /* 0x101fe4000001161a */
[----:B------:R-:W-:Y:S02]  /*88f0*/  IADD3 R43, R11, -0x20, RZ ;  /* 0xffffffe00b2b7810 */ /* 0x000fe40007ffe0ff */
[----:B------:R-:W-:Y:S02]  /*8900*/  LOP3.LUT R13, R13, 0x3f, RZ, 0xc0, !PT ;  /* 0x0000003f0d0d7812 */ /* 0x000fe400078ec0ff */
[----:B---3--:R-:W-:Y:S01]  /*8910*/  SHF.R.U32.HI R12, RZ, 0x6, R26 ;  /* 0x00000006ff0c7819 */ /* 0x008fe2000001161a */
[----:B------:R0:W3:Y:S03]  /*8920*/  I2F.F16 R45, R10 ;  /* 0x0000000a002d7306 */ /* 0x0000e60000200c00 */
[----:B------:R-:W-:-:S02]  /*8930*/  LOP3.LUT R12, R12, 0x3f, RZ, 0xc0, !PT ;  /* 0x0000003f0c0c7812 */ /* 0x000fc400078ec0ff */
[----:B------:R-:W-:Y:S01]  /*8940*/  IADD3 R41, R13, -0x20, RZ ;  /* 0xffffffe00d297810 */ /* 0x000fe20007ffe0ff */
[----:B0-----:R-:W-:Y:S01]  /*8950*/  IMAD.WIDE.U32 R10, R87, 0xc, R124 ;  /* 0x0000000c570a7825 */ /* 0x001fe200078e007c */
[----:B------:R-:W-:Y:S02]  /*8960*/  IADD3 R12, R12, -0x20, RZ ;  /* 0xffffffe00c0c7810 */ /* 0x000fe40007ffe0ff */
[----:B------:R-:W-:Y:S02]  /*8970*/  SHF.R.U32.HI R13, RZ, 0x18, R26 ;  /* 0x00000018ff0d7819 */ /* 0x000fe4000001161a */
[----:B------:R-:W-:Y:S01]  /*8980*/  IADD3 R11, R11, R15, RZ ;  /* 0x0000000f0b0b7210 */ /* 0x000fe20007ffe0ff */
[----:B------:R0:W1:Y:S01]  /*8990*/  I2F.F16 R42, R12 ;  /* 0x0000000c002a7306 */ /* 0x0000620000200c00 */
[----:B------:R-:W-:-:S03]  /*89a0*/  LOP3.LUT R16, R13, 0x3f, RZ, 0xc0, !PT ;  /* 0x0000003f0d107812 */ /* 0x000fc600078ec0ff */
[----:B0-----:R0:W3:Y:S01]  /*89b0*/  LDG.E.128.CONSTANT R12, desc[UR8][R10.64] ;  /* 0x000000080a0c7981 */ /* 0x0010e2000c1e9d00 */
[--C-:B------:R-:W-:Y:S02]  /*89c0*/  SHF.R.U32.HI R17, RZ, 0x6, R27.reuse ;  /* 0x00000006ff117819 */ /* 0x100fe4000001161b */
[----:B------:R-:W-:Y:S02]  /*89d0*/  SHF.R.U32.HI R18, RZ, 0xc, R27 ;  /* 0x0000000cff127819 */ /* 0x000fe4000001161b */
[----:B------:R-:W-:Y:S02]  /*89e0*/  IADD3 R16, R16, -0x20, RZ ;  /* 0xffffffe010107810 */ /* 0x000fe40007ffe0ff */
[----:B------:R-:W-:Y:S02]  /*89f0*/  LOP3.LUT R17, R17, 0x3f, RZ, 0xc0, !PT ;  /* 0x0000003f11117812 */ /* 0x000fe400078ec0ff */
[----:B------:R-:W-:Y:S01]  /*8a00*/  LOP3.LUT R18, R18, 0x3f, RZ, 0xc0, !PT ;  /* 0x0000003f12127812 */ /* 0x000fe200078ec0ff */
[----:B------:R2:W1:Y:S01]  /*8a10*/  I2F.F16 R39, R16 ;  /* 0x0000001000277306 */ /* 0x0004620000200c00 */
[----:B------:R-:W-:-:S02]  /*8a20*/  IADD3 R38, R17, -0x20, RZ ;  /* 0xffffffe011267810 */ /* 0x000fc40007ffe0ff */
[----:B------:R-:W-:Y:S02]  /*8a30*/  IADD3 R37, R18, -0x20, RZ ;  /* 0xffffffe012257810 */ /* 0x000fe40007ffe0ff */
[----:B------:R-:W-:Y:S01]  /*8a40*/  SHF.R.U32.HI R18, RZ, 0x18, R27 ;  /* 0x00000018ff127819 */ /* 0x000fe2000001161b */
[----:B--2---:R-:W-:-:S03]  /*8a50*/  IMAD.WIDE R16, R87, 0x4, R10 ;  /* 0x0000000457107825 */ /* 0x004fc600078e020a */
[----:B------:R-:W-:Y:S01]  /*8a60*/  LOP3.LUT R18, R18, 0x3f, RZ, 0xc0, !PT ;  /* 0x0000003f12127812 */ /* 0x000fe200078ec0ff */
[----:B------:R-:W-:-:S03]  /*8a70*/  IMAD.WIDE R20, R87, 0x4, R16 ;  /* 0x0000000457147825 */ /* 0x000fc600078e0210 */
[----:B0-----:R-:W-:Y:S02]  /*8a80*/  IADD3 R11, R18, -0x20, RZ ;  /* 0xffffffe0120b7810 */ /* 0x001fe40007ffe0ff */
[----:B------:R-:W5:Y:S04]  /*8a90*/  LDG.E.128.CONSTANT R16, desc[UR8][R16.64] ;  /* 0x0000000810107981 */ /* 0x000f68000c1e9d00 */
[----:B------:R-:W5:Y:S01]  /*8aa0*/  LDG.E.128.CONSTANT R20, desc[UR8][R20.64] ;  /* 0x0000000814147981 */ /* 0x000f62000c1e9d00 */
[----:B------:R-:W-:-:S04]  /*8ab0*/  LOP3.LUT R9, R24, 0x3f, RZ, 0xc0, !PT ;  /* 0x0000003f18097812 */ /* 0x000fc800078ec0ff */
[----:B------:R-:W-:-:S04]  /*8ac0*/  IADD3 R9, R9, -0x20, RZ ;  /* 0xffffffe009097810 */ /* 0x000fc80007ffe0ff */
[----:B------:R0:W2:Y:S02]  /*8ad0*/  I2F.F16 R100, R9 ;  /* 0x0000000900647306 */ /* 0x0000a40000200c00 */
[----:B0-----:R-:W-:-:S04]  /*8ae0*/  SHF.R.U32.HI R9, RZ, 0xc, R24 ;  /* 0x0000000cff097819 */ /* 0x001fc80000011618 */
[----:B------:R-:W-:Y:S02]  /*8af0*/  LOP3.LUT R9, R9, 0x3f, RZ, 0xc0, !PT ;  /* 0x0000003f09097812 */ /* 0x000fe400078ec0ff */
[--C-:B------:R-:W-:Y:S02]  /*8b00*/  SHF.R.U32 R24, R24, 0x1e, R32.reuse ;  /* 0x0000001e18187819 */ /* 0x100fe40000001620 */
[----:B------:R-:W-:Y:S02]  /*8b10*/  IADD3 R9, R9, -0x20, RZ ;  /* 0xffffffe009097810 */ /* 0x000fe40007ffe0ff */
[--C-:B------:R-:W-:Y:S02]  /*8b20*/  SHF.R.U32.HI R50, RZ, 0x4, R32.reuse ;  /* 0x00000004ff327819 */ /* 0x100fe40000011620 */
[----:B------:R0:W1:Y:S01]  /*8b30*/  I2F.F16 R70, R9 ;  /* 0x0000000900467306 */ /* 0x0000620000200c00 */
[----:B------:R-:W-:Y:S02]  /*8b40*/  SHF.R.U32.HI R53, RZ, 0x16, R32 ;  /* 0x00000016ff357819 */ /* 0x000fe40000011620 */
[----:B------:R-:W-:-:S02]  /*8b50*/  LOP3.LUT R24, R24, 0x3f, RZ, 0xc0, !PT ;  /* 0x0000003f18187812 */ /* 0x000fc400078ec0ff */
[----:B------:R-:W-:Y:S02]  /*8b60*/  LOP3.LUT R50, R50, 0x3f, RZ, 0xc0, !PT ;  /* 0x0000003f32327812 */ /* 0x000fe400078ec0ff */
[----:B0-----:R-:W-:Y:S02]  /*8b70*/  SHF.R.U32.HI R9, RZ, 0x12, R25 ;  /* 0x00000012ff097819 */ /* 0x001fe40000011619 */
[----:B------:R-:W-:Y:S02]  /*8b80*/  SHF.R.U32 R25, R25, 0x1e, R33 ;  /* 0x0000001e19197819 */ /* 0x000fe40000001621 */
[----:B------:R-:W-:Y:S02]  /*8b90*/  LOP3.LUT R53, R53, 0x3f, RZ, 0xc0, !PT ;  /* 0x0000003f35357812 */ /* 0x000fe400078ec0ff */
[----:B------:R-:W-:Y:S02]  /*8ba0*/  IADD3 R24, R24, -0x20, RZ ;  /* 0xffffffe018187810 */ /* 0x000fe40007ffe0ff */
[----:B------:R-:W-:-:S02]  /*8bb0*/  SHF.R.U32.HI R51, RZ, 0xa, R32 ;  /* 0x0000000aff337819 */ /* 0x000fc40000011620 */
[----:B------:R-:W-:Y:S02]  /*8bc0*/  IADD3 R50, R50, -0x20, RZ ;  /* 0xffffffe032327810 */ /* 0x000fe40007ffe0ff */
[----:B------:R-:W-:Y:S02]  /*8bd0*/  LOP3.LUT R25, R25, 0x3f, RZ, 0xc0, !PT ;  /* 0x0000003f19197812 */ /* 0x000fe400078ec0ff */
[----:B------:R-:W-:Y:S01]  /*8be0*/  IADD3 R53, R53, -0x20, RZ ;  /* 0xffffffe035357810 */ /* 0x000fe20007ffe0ff */
[----:B------:R0:W1:Y:S01]  /*8bf0*/  I2F.F16 R75, R24 ;  /* 0x00000018004b7306 */ /* 0x0000620000200c00 */
[----:B------:R-:W-:Y:S02]  /*8c00*/  LOP3.LUT R9, R9, 0x3f, RZ, 0xc0, !PT ;  /* 0x0000003f09097812 */ /* 0x000fe400078ec0ff */
[----:B------:R-:W-:Y:S02]  /*8c10*/  SHF.R.U32.HI R52, RZ, 0x10, R32 ;  /* 0x00000010ff347819 */ /* 0x000fe40000011620 */
[----:B------:R-:W-:-:S02]  /*8c20*/  LOP3.LUT R51, R51, 0x3f, RZ, 0xc0, !PT ;  /* 0x0000003f33337812 */ /* 0x000fc400078ec0ff */
[----:B------:R-:W-:Y:S01]  /*8c30*/  IADD3 R25, R25, -0x20, RZ ;  /* 0xffffffe019197810 */ /* 0x000fe20007ffe0ff */
[----:B------:R4:W1:Y:S01]  /*8c40*/  I2F.F16 R74, R50 ;  /* 0x00000032004a7306 */ /* 0x0008620000200c00 */
[--C-:B0-----:R-:W-:Y:S02]  /*8c50*/  SHF.R.U32.HI R24, RZ, 0x4, R33.reuse ;  /* 0x00000004ff187819 */ /* 0x101fe40000011621 */
[--C-:B------:R-:W-:Y:S02]  /*8c60*/  SHF.R.U32.HI R55, RZ, 0x10, R33.reuse ;  /* 0x00000010ff377819 */ /* 0x100fe40000011621 */
[----:B------:R-:W-:Y:S02]  /*8c70*/  IADD3 R9, R9, -0x20, RZ ;  /* 0xffffffe009097810 */ /* 0x000fe40007ffe0ff */
[----:B------:R-:W-:Y:S01]  /*8c80*/  LOP3.LUT R52, R52, 0x3f, RZ, 0xc0, !PT ;  /* 0x0000003f34347812 */ /* 0x000fe200078ec0ff */
[----:B------:R0:W1:Y:S01]  /*8c90*/  I2F.F16 R76, R53 ;  /* 0x00000035004c7306 */ /* 0x0000620000200c00 */
[----:B----4-:R-:W-:-:S02]  /*8ca0*/  SHF.R.U32.HI R50, RZ, 0xa, R33 ;  /* 0x0000000aff327819 */ /* 0x010fc40000011621 */
[----:B------:R-:W-:Y:S02]  /*8cb0*/  IADD3 R51, R51, -0x20, RZ ;  /* 0xffffffe033337810 */ /* 0x000fe40007ffe0ff */
[----:B------:R-:W-:Y:S02]  /*8cc0*/  LOP3.LUT R24, R24, 0x3f, RZ, 0xc0, !PT ;  /* 0x0000003f18187812 */ /* 0x000fe400078ec0ff */
[----:B------:R-:W-:Y:S01]  /*8cd0*/  LOP3.LUT R50, R50, 0x3f, RZ, 0xc0, !PT ;  /* 0x0000003f32327812 */ /* 0x000fe200078ec0ff */
[----:B------:R4:W1:Y:S01]  /*8ce0*/  I2F.F16 R54, R25 ;  /* 0x0000001900367306 */ /* 0x0008620000200c00 */
[----:B0-----:R-:W-:Y:S02]  /*8cf0*/  SHF.R.U32.HI R53, RZ, 0x16, R33 ;  /* 0x00000016ff357819 */ /* 0x001fe40000011621 */
[----:B------:R-:W-:Y:S02]  /*8d00*/  LOP3.LUT R55, R55, 0x3f, RZ, 0xc0, !PT ;  /* 0x0000003f37377812 */ /* 0x000fe400078ec0ff */
[----:B------:R-:W-:-:S02]  /*8d10*/  IADD3 R52, R52, -0x20, RZ ;  /* 0xffffffe034347810 */ /* 0x000fc40007ffe0ff */
[----:B------:R-:W-:Y:S02]  /*8d20*/  LOP3.LUT R53, R53, 0x3f, RZ, 0xc0, !PT ;  /* 0x0000003f35357812 */ /* 0x000fe400078ec0ff */
[----:B----4-:R-:W-:Y:S01]  /*8d30*/  SHF.R.U32.HI R25, RZ, 0xa, R34 ;  /* 0x0000000aff197819 */ /* 0x010fe20000011622 */
[----:B------:R0:W4:Y:S01]  /*8d40*/  I2F.F16 R44, R9 ;  /* 0x00000009002c7306 */ /* 0x0001220000200c00 */
[----:B------:R-:W-:Y:S02]  /*8d50*/  IADD3 R24, R24, -0x20, RZ ;  /* 0xffffffe018187810 */ /* 0x000fe40007ffe0ff */
[----:B------:R-:W-:Y:S02]  /*8d60*/  LOP3.LUT R25, R25, 0x3f, RZ, 0xc0, !PT ;  /* 0x0000003f19197812 */ /* 0x000fe400078ec0ff */
[----:B------:R-:W-:-:S03]  /*8d70*/  IADD3 R53, R53, -0x20, RZ ;  /* 0xffffffe035357810 */ /* 0x000fc60007ffe0ff */
[----:B------:R2:W1:Y:S01]  /*8d80*/  I2F.F16 R73, R51 ;  /* 0x0000003300497306 */ /* 0x0004620000200c00 */
[----:B0-----:R-:W-:Y:S02]  /*8d90*/  SHF.R.U32.HI R9, RZ, 0x12, R26 ;  /* 0x00000012ff097819 */ /* 0x001fe4000001161a */
[--C-:B------:R-:W-:Y:S02]  /*8da0*/  SHF.R.U32 R26, R26, 0x1e, R34.reuse ;  /* 0x0000001e1a1a7819 */ /* 0x100fe40000001622 */
[----:B------:R-:W-:Y:S02]  /*8db0*/  IADD3 R25, R25, -0x20, RZ ;  /* 0xffffffe019197810 */ /* 0x000fe40007ffe0ff */
[----:B--2---:R-:W-:Y:S02]  /*8dc0*/  IADD3 R51, R50, -0x20, RZ ;  /* 0xffffffe032337810 */ /* 0x004fe40007ffe0ff */
[----:B------:R-:W-:Y:S01]  /*8dd0*/  IADD3 R50, R55, -0x20, RZ ;  /* 0xffffffe037327810 */ /* 0x000fe20007ffe0ff */
[----:B------:R-:W0:Y:S01]  /*8de0*/  I2F.F16 R71, R52 ;  /* 0x0000003400477306 */ /* 0x000e220000200c00 */
[----:B------:R-:W-:-:S02]  /*8df0*/  SHF.R.U32.HI R55, RZ, 0x10, R34 ;  /* 0x00000010ff377819 */ /* 0x000fc40000011622 */
[----:B------:R-:W-:-:S05]  /*8e00*/  LOP3.LUT R26, R26, 0x3f, RZ, 0xc0, !PT ;  /* 0x0000003f1a1a7812 */ /* 0x000fca00078ec0ff */
[----:B------:R2:W0:Y:S01]  /*8e10*/  I2F.F16 R52, R24 ;  /* 0x0000001800347306 */ /* 0x0004220000200c00 */
[----:B------:R-:W-:Y:S02]  /*8e20*/  IADD3 R26, R26, -0x20, RZ ;  /* 0xffffffe01a1a7810 */ /* 0x000fe40007ffe0ff */
[----:B------:R-:W-:-:S05]  /*8e30*/  SHF.R.U32.HI R59, RZ, 0x16, R34 ;  /* 0x00000016ff3b7819 */ /* 0x000fca0000011622 */
[----:B------:R4:W0:Y:S01]  /*8e40*/  I2F.F16 R57, R53 ;  /* 0x0000003500397306 */ /* 0x0008220000200c00 */
[----:B--2---:R-:W-:-:S04]  /*8e50*/  SHF.R.U32.HI R24, RZ, 0x4, R34 ;  /* 0x00000004ff187819 */ /* 0x004fc80000011622 */
[----:B------:R-:W-:Y:S02]  /*8e60*/  LOP3.LUT R24, R24, 0x3f, RZ, 0xc0, !PT ;  /* 0x0000003f18187812 */ /* 0x000fe400078ec0ff */
[----:B----4-:R-:W-:Y:S02]  /*8e70*/  LOP3.LUT R53, R55, 0x3f, RZ, 0xc0, !PT ;  /* 0x0000003f37357812 */ /* 0x010fe400078ec0ff */
[----:B------:R2:W4:Y:S01]  /*8e80*/  I2F.F16 R55, R25 ;  /* 0x0000001900377306 */ /* 0x0005220000200c00 */
[----:B------:R-:W-:Y:S02]  /*8e90*/  LOP3.LUT R59, R59, 0x3f, RZ, 0xc0, !PT ;  /* 0x0000003f3b3b7812 */ /* 0x000fe400078ec0ff */
[----:B------:R-:W-:Y:S02]  /*8ea0*/  IADD3 R24, R24, -0x20, RZ ;  /* 0xffffffe018187810 */ /* 0x000fe40007ffe0ff */
[----:B--2---:R-:W-:-:S03]  /*8eb0*/  SHF.R.U32.HI R25, RZ, 0xa, R35 ;  /* 0x0000000aff197819 */ /* 0x004fc60000011623 */
[----:B------:R2:W0:Y:S01]  /*8ec0*/  I2F.F16 R58, R26 ;  /* 0x0000001a003a7306 */ /* 0x0004220000200c00 */
[----:B------:R-:W-:Y:S02]  /*8ed0*/  LOP3.LUT R25, R25, 0x3f, RZ, 0xc0, !PT ;  /* 0x0000003f19197812 */ /* 0x000fe400078ec0ff */
[----:B------:R-:W-:Y:S02]  /*8ee0*/  IADD3 R59, R59, -0x20, RZ ;  /* 0xffffffe03b3b7810 */ /* 0x000fe40007ffe0ff */
[----:B--2---:R-:W-:-:S03]  /*8ef0*/  SHF.R.U32.HI R26, RZ, 0x10, R35 ;  /* 0x00000010ff1a7819 */ /* 0x004fc60000011623 */
[----:B------:R2:W0:Y:S01]  /*8f00*/  I2F.F16 R56, R24 ;  /* 0x0000001800387306 */ /* 0x0004220000200c00 */
[----:B------:R-:W-:Y:S02]  /*8f10*/  IADD3 R62, R25, -0x20, RZ ;  /* 0xffffffe0193e7810 */ /* 0x000fe40007ffe0ff */
[----:B------:R-:W-:Y:S02]  /*8f20*/  LOP3.LUT R26, R26, 0x3f, RZ, 0xc0, !PT ;  /* 0x0000003f1a1a7812 */ /* 0x000fe400078ec0ff */
[--C-:B------:R-:W-:Y:S02]  /*8f30*/  SHF.R.U32.HI R25, RZ, 0x16, R35.reuse ;  /* 0x00000016ff197819 */ /* 0x100fe40000011623 */
[----:B--2---:R-:W-:Y:S01]  /*8f40*/  SHF.R.U32.HI R24, RZ, 0x4, R35 ;  /* 0x00000004ff187819 */ /* 0x004fe20000011623 */
[----:B------:R2:W0:Y:S01]  /*8f50*/  I2F.F16 R66, R59 ;  /* 0x0000003b00427306 */ /* 0x0004220000200c00 */
[----:B------:R-:W-:Y:S02]  /*8f60*/  LOP3.LUT R25, R25, 0x3f, RZ, 0xc0, !PT ;  /* 0x0000003f19197812 */ /* 0x000fe400078ec0ff */
[----:B------:R-:W-:-:S02]  /*8f70*/  LOP3.LUT R24, R24, 0x3f, RZ, 0xc0, !PT ;  /* 0x0000003f18187812 */ /* 0x000fc400078ec0ff */
[----:B--2---:R-:W-:Y:S02]  /*8f80*/  IADD3 R59, R26, -0x20, RZ ;  /* 0xffffffe01a3b7810 */ /* 0x004fe40007ffe0ff */
[--C-:B------:R-:W-:Y:S02]  /*8f90*/  SHF.R.U32.HI R26, RZ, 0x8, R28.reuse ;  /* 0x00000008ff1a7819 */ /* 0x100fe4000001161c */
[----:B------:R-:W-:Y:S02]  /*8fa0*/  IADD3 R24, R24, -0x20, RZ ;  /* 0xffffffe018187810 */ /* 0x000fe40007ffe0ff */
[----:B------:R-:W-:Y:S02]  /*8fb0*/  IADD3 R77, R25, -0x20, RZ ;  /* 0xffffffe0194d7810 */ /* 0x000fe40007ffe0ff */
[----:B------:R-:W-:Y:S02]  /*8fc0*/  LOP3.LUT R26, R26, 0x3f, RZ, 0xc0, !PT ;  /* 0x0000003f1a1a7812 */ /* 0x000fe400078ec0ff */
[----:B------:R-:W-:-:S02]  /*8fd0*/  SHF.R.U32 R32, R32, 0x1c, R28 ;  /* 0x0000001c20207819 */ /* 0x000fc4000000161c */
[----:B------:R-:W-:Y:S01]  /*8fe0*/  SHF.R.U32.HI R25, RZ, 0x2, R28 ;  /* 0x00000002ff197819 */ /* 0x000fe2000001161c */
[----:B-1----:R1:W2:Y:S01]  /*8ff0*/  I2F.F16 R63, R24 ;  /* 0x00000018003f7306 */ /* 0x0022a20000200c00 */
[----:B------:R-:W-:Y:S02]  /*9000*/  IADD3 R26, R26, -0x20, RZ ;  /* 0xffffffe01a1a7810 */ /* 0x000fe40007ffe0ff */
[----:B------:R-:W-:Y:S02]  /*9010*/  LOP3.LUT R25, R25, 0x3f, RZ, 0xc0, !PT ;  /* 0x0000003f19197812 */ /* 0x000fe400078ec0ff */
[----:B------:R-:W-:Y:S02]  /*9020*/  LOP3.LUT R9, R9, 0x3f, RZ, 0xc0, !PT ;  /* 0x0000003f09097812 */ /* 0x000fe400078ec0ff */
[----:B-1----:R-:W-:Y:S01]  /*9030*/  LOP3.LUT R24, R32, 0x3f, RZ, 0xc0, !PT ;  /* 0x0000003f20187812 */ /* 0x002fe200078ec0ff */
[----:B------:R1:W0:Y:S01]  /*9040*/  I2F.F16 R101, R26 ;  /* 0x0000001a00657306 */ /* 0x0002220000200c00 */
[----:B------:R-:W-:-:S02]  /*9050*/  IADD3 R25, R25, -0x20, RZ ;  /* 0xffffffe019197810 */ /* 0x000fc40007ffe0ff */
[----:B------:R-:W-:Y:S02]  /*9060*/  IADD3 R24, R24, -0x20, RZ ;  /* 0xffffffe018187810 */ /* 0x000fe40007ffe0ff */
[----:B------:R-:W-:Y:S02]  /*9070*/  IADD3 R9, R9, -0x20, RZ ;  /* 0xffffffe009097810 */ /* 0x000fe40007ffe0ff */
[----:B-1----:R-:W-:Y:S01]  /*9080*/  SHF.R.U32.HI R26, RZ, 0xe, R29 ;  /* 0x0000000eff1a7819 */ /* 0x002fe2000001161d */
[----:B------:R1:W0:Y:S03]  /*9090*/  I2F.F16 R104, R24 ;  /* 0x0000001800687306 */ /* 0x0002260000200c00 */
[----:B------:R-:W-:-:S05]  /*90a0*/  LOP3.LUT R26, R26, 0x3f, RZ, 0xc0, !PT ;  /* 0x0000003f1a1a7812 */ /* 0x000fca00078ec0ff */
[----:B------:R4:W0:Y:S01]  /*90b0*/  I2F.F16 R103, R25 ;  /* 0x0000001900677306 */ /* 0x0008220000200c00 */
[--C-:B-1----:R-:W-:Y:S02]  /*90c0*/  SHF.R.U32.HI R24, RZ, 0x2, R29.reuse ;  /* 0x00000002ff187819 */ /* 0x102fe4000001161d */
[----:B------:R-:W-:Y:S02]  /*90d0*/  IADD3 R26, R26, -0x20, RZ ;  /* 0xffffffe01a1a7810 */ /* 0x000fe40007ffe0ff */
[----:B------:R-:W-:Y:S02]  /*90e0*/  LOP3.LUT R24, R24, 0x3f, RZ, 0xc0, !PT ;  /* 0x0000003f18187812 */ /* 0x000fe400078ec0ff */
[----:B----4-:R-:W-:Y:S01]  /*90f0*/  SHF.R.U32.HI R25, RZ, 0x8, R29 ;  /* 0x00000008ff197819 */ /* 0x010fe2000001161d */
[----:B------:R1:W4:Y:S03]  /*9100*/  I2F.F16 R40, R9 ;  /* 0x0000000900287306 */ /* 0x0003260000200c00 */
[----:B------:R-:W-:-:S02]  /*9110*/  LOP3.LUT R25, R25, 0x3f, RZ, 0xc0, !PT ;  /* 0x0000003f19197812 */ /* 0x000fc400078ec0ff */
[----:B------:R-:W-:Y:S02]  /*9120*/  IADD3 R24, R24, -0x20, RZ ;  /* 0xffffffe018187810 */ /* 0x000fe40007ffe0ff */
[----:B-1----:R-:W-:Y:S02]  /*9130*/  SHF.R.U32.HI R9, RZ, 0x12, R27 ;  /* 0x00000012ff097819 */ /* 0x002fe4000001161b */
[----:B------:R-:W-:Y:S01]  /*9140*/  SHF.R.U32 R27, R27, 0x1e, R35 ;  /* 0x0000001e1b1b7819 */ /* 0x000fe20000001623 */
[----:B------:R1:W0:Y:S01]  /*9150*/  I2F.F16 R84, R26 ;  /* 0x0000001a00547306 */ /* 0x0002220000200c00 */
[----:B------:R-:W-:Y:S02]  /*9160*/  IADD3 R25, R25, -0x20, RZ ;  /* 0xffffffe019197810 */ /* 0x000fe40007ffe0ff */
[----:B------:R-:W-:Y:S02]  /*9170*/  LOP3.LUT R27, R27, 0x3f, RZ, 0xc0, !PT ;  /* 0x0000003f1b1b7812 */ /* 0x000fe400078ec0ff */
[----:B------:R-:W-:-:S02]  /*9180*/  SHF.R.U32 R33, R33, 0x1c, R29 ;  /* 0x0000001c21217819 */ /* 0x000fc4000000161d */
[----:B-1----:R-:W-:Y:S01]  /*9190*/  SHF.R.U32.HI R26, RZ, 0xe, R30 ;  /* 0x0000000eff1a7819 */ /* 0x002fe2000001161e */
[----:B------:R1:W0:Y:S01]  /*91a0*/  I2F.F16 R81, R24 ;  /* 0x0000001800517306 */ /* 0x0002220000200c00 */
[----:B------:R-:W-:Y:S02]  /*91b0*/  IADD3 R27, R27, -0x20, RZ ;  /* 0xffffffe01b1b7810 */ /* 0x000fe40007ffe0ff */
[----:B------:R-:W-:-:S05]  /*91c0*/  LOP3.LUT R26, R26, 0x3f, RZ, 0xc0, !PT ;  /* 0x0000003f1a1a7812 */ /* 0x000fca00078ec0ff */
[----:B------:R2:W0:Y:S01]  /*91d0*/  I2F.F16 R79, R25 ;  /* 0x00000019004f7306 */ /* 0x0004220000200c00 */
[--C-:B-1----:R-:W-:Y:S02]  /*91e0*/  SHF.R.U32.HI R24, RZ, 0x2, R30.reuse ;  /* 0x00000002ff187819 */ /* 0x102fe4000001161e */
[----:B------:R-:W-:Y:S02]  /*91f0*/  LOP3.LUT R33, R33, 0x3f, RZ, 0xc0, !PT ;  /* 0x0000003f21217812 */ /* 0x000fe400078ec0ff */
[----:B------:R-:W-:Y:S02]  /*9200*/  IADD3 R26, R26, -0x20, RZ ;  /* 0xffffffe01a1a7810 */ /* 0x000fe40007ffe0ff */
[----:B--2---:R-:W-:Y:S01]  /*9210*/  SHF.R.U32.HI R25, RZ, 0x8, R30 ;  /* 0x00000008ff197819 */ /* 0x004fe2000001161e */
[----:B------:R1:W2:Y:S01]  /*9220*/  I2F.F16 R64, R27 ;  /* 0x0000001b00407306 */ /* 0x0002a20000200c00 */
[----:B------:R-:W-:Y:S02]  /*9230*/  LOP3.LUT R24, R24, 0x3f, RZ, 0xc0, !PT ;  /* 0x0000003f18187812 */ /* 0x000fe400078ec0ff */
[----:B------:R-:W-:-:S02]  /*9240*/  LOP3.LUT R25, R25, 0x3f, RZ, 0xc0, !PT ;  /* 0x0000003f19197812 */ /* 0x000fc400078ec0ff */
[----:B------:R-:W-:Y:S02]  /*9250*/  IADD3 R33, R33, -0x20, RZ ;  /* 0xffffffe021217810 */ /* 0x000fe40007ffe0ff */
[----:B-1----:R-:W-:Y:S01]  /*9260*/  SHF.R.U32.HI R27, RZ, 0xe, R28 ;  /* 0x0000000eff1b7819 */ /* 0x002fe2000001161c */
[----:B------:R3:W1:Y:S01]  /*9270*/  I2F.F16 R112, R26 ;  /* 0x0000001a00707306 */ /* 0x0006620000200c00 */
[----:B------:R-:W-:Y:S02]  /*9280*/  LOP3.LUT R9, R9, 0x3f, RZ, 0xc0, !PT ;  /* 0x0000003f09097812 */ /* 0x000fe400078ec0ff */
[----:B------:R-:W-:Y:S02]  /*9290*/  IADD3 R24, R24, -0x20, RZ ;  /* 0xffffffe018187810 */ /* 0x000fe40007ffe0ff */
[----:B------:R-:W-:Y:S02]  /*92a0*/  IADD3 R25, R25, -0x20, RZ ;  /* 0xffffffe019197810 */ /* 0x000fe40007ffe0ff */
[----:B------:R-:W-:-:S02]  /*92b0*/  LOP3.LUT R27, R27, 0x3f, RZ, 0xc0, !PT ;  /* 0x0000003f1b1b7812 */ /* 0x000fc400078ec0ff */
[----:B---3--:R-:W-:Y:S01]  /*92c0*/  LOP3.LUT R26, R12, 0x3f, RZ, 0xc0, !PT ;  /* 0x0000003f0c1a7812 */ /* 0x008fe200078ec0ff */
[----:B------:R3:W0:Y:S01]  /*92d0*/  I2F.F16 R82, R33 ;  /* 0x0000002100527306 */ /* 0x0006220000200c00 */
[----:B------:R-:W-:Y:S02]  /*92e0*/  IADD3 R36, R9, -0x20, RZ ;  /* 0xffffffe009247810 */ /* 0x000fe40007ffe0ff */
[----:B------:R-:W-:Y:S02]  /*92f0*/  SHF.R.U32 R34, R34, 0x1c, R30 ;  /* 0x0000001c22227819 */ /* 0x000fe4000000161e */
[----:B------:R-:W-:Y:S02]  /*9300*/  LEA.HI R65, R28, 0xffffffe0, RZ, 0x6 ;  /* 0xffffffe01c417811 */ /* 0x000fe400078f30ff */
[----:B------:R-:W-:Y:S01]  /*9310*/  LEA.HI R10, R29, 0xffffffe0, RZ, 0x6 ;  /* 0xffffffe01d0a7811 */ /* 0x000fe200078f30ff */
[----:B------:R4:W0:Y:S01]  /*9320*/  I2F.F16 R97, R24 ;  /* 0x0000001800617306 */ /* 0x0008220000200c00 */
[----:B---3--:R-:W-:-:S02]  /*9330*/  IADD3 R33, R26, -0x20, RZ ;  /* 0xffffffe01a217810 */ /* 0x008fc40007ffe0ff */
[----:B------:R-:W-:Y:S02]  /*9340*/  LEA.HI R9, R30, 0xffffffe0, RZ, 0x6 ;  /* 0xffffffe01e097811 */ /* 0x000fe400078f30ff */
[----:B------:R-:W-:Y:S02]  /*9350*/  LEA.HI R48, R31, 0xffffffe0, RZ, 0x6 ;  /* 0xffffffe01f307811 */ /* 0x000fe400078f30ff */
[----:B------:R-:W-:Y:S01]  /*9360*/  IADD3 R27, R27, -0x20, RZ ;  /* 0xffffffe01b1b7810 */ /* 0x000fe20007ffe0ff */
[----:B------:R3:W0:Y:S01]  /*9370*/  I2F.F16 R95, R25 ;  /* 0x00000019005f7306 */ /* 0x0006220000200c00 */
[--C-:B------:R-:W-:Y:S02]  /*9380*/  SHF.R.U32 R35, R35, 0x1c, R31.reuse ;  /* 0x0000001c23237819 */ /* 0x100fe4000000161f */
[--C-:B----4-:R-:W-:Y:S02]  /*9390*/  SHF.R.U32.HI R24, RZ, 0x2, R31.reuse ;  /* 0x00000002ff187819 */ /* 0x110fe4000001161f */
[----:B------:R-:W-:-:S02]  /*93a0*/  SHF.R.U32.HI R26, RZ, 0xe, R31 ;  /* 0x0000000eff1a7819 */ /* 0x000fc4000001161f */
[----:B------:R-:W-:Y:S02]  /*93b0*/  SHF.R.U32.HI R28, RZ, 0x14, R28 ;  /* 0x00000014ff1c7819 */ /* 0x000fe4000001161c */
[----:B---3--:R-:W-:Y:S02]  /*93c0*/  SHF.R.U32.HI R25, RZ, 0x8, R31 ;  /* 0x00000008ff197819 */ /* 0x008fe4000001161f */
[----:B------:R-:W-:Y:S02]  /*93d0*/  SHF.R.U32.HI R29, RZ, 0x14, R29 ;  /* 0x00000014ff1d7819 */ /* 0x000fe4000001161d */
[----:B------:R-:W-:Y:S02]  /*93e0*/  SHF.R.U32.HI R30, RZ, 0x14, R30 ;  /* 0x00000014ff1e7819 */ /* 0x000fe4000001161e */
[----:B------:R-:W-:Y:S01]  /*93f0*/  SHF.R.U32.HI R31, RZ, 0x14, R31 ;  /* 0x00000014ff1f7819 */ /* 0x000fe2000001161f */
[----:B------:R3:W4:Y:S01]  /*9400*/  I2F.F16 R114, R27 ;  /* 0x0000001b00727306 */ /* 0x0007220000200c00 */
[----:B------:R-:W-:-:S02]  /*9410*/  LOP3.LUT R34, R34, 0x3f, RZ, 0xc0, !PT ;  /* 0x0000003f22227812 */ /* 0x000fc400078ec0ff */
[----:B------:R-:W-:Y:S02]  /*9420*/  LOP3.LUT R28, R28, 0x3f, RZ, 0xc0, !PT ;  /* 0x0000003f1c1c7812 */ /* 0x000fe400078ec0ff */
[----:B------:R-:W-:Y:S02]  /*9430*/  LOP3.LUT R29, R29, 0x3f, RZ, 0xc0, !PT ;  /* 0x0000003f1d1d7812 */ /* 0x000fe400078ec0ff */
[----:B------:R-:W-:Y:S02]  /*9440*/  LOP3.LUT R30, R30, 0x3f, RZ, 0xc0, !PT ;  /* 0x0000003f1e1e7812 */ /* 0x000fe400078ec0ff */
[----:B------:R-:W-:Y:S02]  /*9450*/  LOP3.LUT R24, R24, 0x3f, RZ, 0xc0, !PT ;  /* 0x0000003f18187812 */ /* 0x000fe400078ec0ff */
[----:B------:R-:W-:Y:S02]  /*9460*/  LOP3.LUT R25, R25, 0x3f, RZ, 0xc0, !PT ;  /* 0x0000003f19197812 */ /* 0x000fe400078ec0ff */
[----:B---3--:R-:W-:-:S02]  /*9470*/  LOP3.LUT R27, R13, 0x3f, RZ, 0xc0, !PT ;  /* 0x0000003f0d1b7812 */ /* 0x008fc400078ec0ff */
[----:B------:R-:W-:Y:S02]  /*9480*/  LOP3.LUT R26, R26, 0x3f, RZ, 0xc0, !PT ;  /* 0x0000003f1a1a7812 */ /* 0x000fe400078ec0ff */
[----:B------:R-:W-:Y:S02]  /*9490*/  LOP3.LUT R31, R31, 0x3f, RZ, 0xc0, !PT ;  /* 0x0000003f1f1f7812 */ /* 0x000fe400078ec0ff */
        /* <DEDUP_REMOVED lines=10> */
[----:B------:R-:W-:Y:S01]  /*9540*/  ISETP.NE.AND P1, PT, R93, RZ, PT ;  /* 0x000000ff5d00720c */ /* 0x000fe20003f25270 */
[----:B------:R-:W3:Y:S01]  /*9550*/  I2F.F16 R102, R34 ;  /* 0x0000002200667306 */ /* 0x000ee20000200c00 */
[----:B------:R-:W-:-:S04]  /*9560*/  LOP3.LUT R35, R35, 0x3f, RZ, 0xc0, !PT ;  /* 0x0000003f23237812 */ /* 0x000fc800078ec0ff */
        /* <DEDUP_REMOVED lines=31> */
[----:B------:R2:W0:Y:S01]  /*9760*/  I2F.F16 R116, R35 ;  /* 0x0000002300747306 */ /* 0x0004220000200c00 */
[----:B------:R-:W-:Y:S02]  /*9770*/  ISETP.NE.AND P2, PT, R94, RZ, PT ;  /* 0x000000ff5e00720c */ /* 0x000fe40003f45270 */
[----:B------:R-:W-:Y:S02]  /*9780*/  ISETP.NE.AND P3, PT, R92, RZ, PT ;  /* 0x000000ff5c00720c */ /* 0x000fe40003f65270 */
[----:B------:R-:W-:Y:S02]  /*9790*/  @!P0 PRMT R86, R86, 0x7610, R60 ;  /* 0x0000761056568816 */ /* 0x000fe4000000003c */
[----:B--2---:R-:W-:Y:S02]  /*97a0*/  LOP3.LUT R35, R14, 0x3f, RZ, 0xc0, !PT ;  /* 0x0000003f0e237812 */ /* 0x004fe400078ec0ff */
[----:B------:R-:W-:Y:S02]  /*97b0*/  @!P0 PRMT R85, R85, 0x7610, R61 ;  /* 0x0000761055558816 */ /* 0x000fe4000000003d */
[----:B------:R-:W-:Y:S01]  /*97c0*/  IADD3 R35, R35, -0x20, RZ ;  /* 0xffffffe023237810 */ /* 0x000fe20007ffe0ff */
        /* <DEDUP_REMOVED lines=75> */
.L_x_2073:
        /* <DEDUP_REMOVED lines=75> */
.L_x_2074:
        /* <DEDUP_REMOVED lines=75> */
.L_x_2075:
[----:B------:R-:W-:Y:S01]  /*a5e0*/  LOP3.LUT R25, R15, 0x3f, RZ, 0xc0, !PT ;  /* 0x0000003f0f197812 */ /* 0x000fe200078ec0ff */
[----:B------:R-:W1:Y:S01]  /*a5f0*/  I2F.F16 R35, R35 ;  /* 0x0000002300237306 */ /* 0x000e620000200c00 */
[--C-:B------:R-:W-:Y:S02]  /*a600*/  SHF.R.U32.HI R24, RZ, 0x6, R12.reuse ;  /* 0x00000006ff187819 */ /* 0x100fe4000001160c */
[----:B------:R-:W-:Y:S02]  /*a610*/  IADD3 R60, R25, -0x20, RZ ;  /* 0xffffffe0193c7810 */ /* 0x000fe40007ffe0ff */
[--C-:B------:R-:W-:Y:S02]  /*a620*/  SHF.R.U32.HI R25, RZ, 0xc, R12.reuse ;  /* 0x0000000cff197819 */ /* 0x100fe4000001160c */
[--C-:B------:R-:W-:Y:S02]  /*a630*/  SHF.R.U32.HI R26, RZ, 0x12, R12.reuse ;  /* 0x00000012ff1a7819 */ /* 0x100fe4000001160c */
[----:B------:R-:W-:Y:S01]  /*a640*/  SHF.R.U32.HI R27, RZ, 0x18, R12 ;  /* 0x00000018ff1b7819 */ /* 0x000fe2000001160c */
[----:B------:R-:W2:Y:S01]  /*a650*/  I2F.F16 R60, R60 ;  /* 0x0000003c003c7306 */ /* 0x000ea20000200c00 */
[----:B------:R-:W-:-:S02]  /*a660*/  LOP3.LUT R24, R24, 0x3f, RZ, 0xc0, !PT ;  /* 0x0000003f18187812 */ /* 0x000fc400078ec0ff */
[----:B------:R-:W-:Y:S02]  /*a670*/  LOP3.LUT R25, R25, 0x3f, RZ, 0xc0, !PT ;  /* 0x0000003f19197812 */ /* 0x000fe400078ec0ff */
[----:B------:R-:W-:Y:S02]  /*a680*/  LOP3.LUT R26, R26, 0x3f, RZ, 0xc0, !PT ;  /* 0x0000003f1a1a7812 */ /* 0x000fe400078ec0ff */
[----:B------:R-:W-:Y:S02]  /*a690*/  LOP3.LUT R27, R27, 0x3f, RZ, 0xc0, !PT ;  /* 0x0000003f1b1b7812 */ /* 0x000fe400078ec0ff */
[----:B------:R-:W-:Y:S02]  /*a6a0*/  IADD3 R24, R24, -0x20, RZ ;  /* 0xffffffe018187810 */ /* 0x000fe40007ffe0ff */
[----:B------:R-:W-:Y:S02]  /*a6b0*/  IADD3 R25, R25, -0x20, RZ ;  /* 0xffffffe019197810 */ /* 0x000fe40007ffe0ff */
[----:B------:R-:W-:Y:S01]  /*a6c0*/  IADD3 R26, R26, -0x20, RZ ;  /* 0xffffffe01a1a7810 */ /* 0x000fe20007ffe0ff */
[----:B------:R3:W4:Y:S01]  /*a6d0*/  I2F.F16 R110, R24 ;  /* 0x00000018006e7306 */ /* 0x0007220000200c00 */
[----:B------:R-:W-:-:S02]  /*a6e0*/  IADD3 R27, R27, -0x20, RZ ;  /* 0xffffffe01b1b7810 */ /* 0x000fc40007ffe0ff */
[--C-:B------:R-:W-:Y:S02]  /*a6f0*/  SHF.R.U32.HI R28, RZ, 0x6, R13.reuse ;  /* 0x00000006ff1c7819 */ /* 0x100fe4000001160d */
[----:B------:R-:W-:Y:S02]  /*a700*/  ISETP.NE.AND P4, PT, R90, RZ, PT ;  /* 0x000000ff5a00720c */ /* 0x000fe40003f85270 */
[----:B------:R-:W-:Y:S01]  /*a710*/  LOP3.LUT R28, R28, 0x3f, RZ, 0xc0, !PT ;  /* 0x0000003f1c1c7812 */ /* 0x000fe200078ec0ff */
[----:B------:R0:W1:Y:S01]  /*a720*/  I2F.F16 R108, R25 ;  /* 0x00000019006c7306 */ /* 0x0000620000200c00 */
[----:B---3--:R-:W-:Y:S02]  /*a730*/  SHF.R.U32.HI R24, RZ, 0xc, R13 ;  /* 0x0000000cff187819 */ /* 0x008fe4000001160d */
[----:B------:R-:W-:Y:S02]  /*a740*/  IADD3 R28, R28, -0x20, RZ ;  /* 0xffffffe01c1c7810 */ /* 0x000fe40007ffe0ff */
[----:B------:R-:W-:-:S02]  /*a750*/  LOP3.LUT R24, R24, 0x3f, RZ, 0xc0, !PT ;  /* 0x0000003f18187812 */ /* 0x000fc400078ec0ff */
[----:B------:R-:W-:Y:S01]  /*a760*/  SHF.R.U32.HI R115, RZ, 0xc, R14 ;  /* 0x0000000cff737819 */ /* 0x000fe2000001160e */
[----:B------:R3:W1:Y:S01]  /*a770*/  I2F.F16 R107, R26 ;  /* 0x0000001a006b7306 */ /* 0x0006620000200c00 */
[--C-:B0-----:R-:W-:Y:S02]  /*a780*/  SHF.R.U32.HI R25, RZ, 0x12, R13.reuse ;  /* 0x00000012ff197819 */ /* 0x101fe4000001160d */
[----:B------:R-:W-:Y:S02]  /*a790*/  IADD3 R24, R24, -0x20, RZ ;  /* 0xffffffe018187810 */ /* 0x000fe40007ffe0ff */
[----:B------:R-:W-:Y:S02]  /*a7a0*/  LOP3.LUT R25, R25, 0x3f, RZ, 0xc0, !PT ;  /* 0x0000003f19197812 */ /* 0x000fe400078ec0ff */
[----:B------:R-:W-:Y:S01]  /*a7b0*/  LOP3.LUT R115, R115, 0x3f, RZ, 0xc0, !PT ;  /* 0x0000003f73737812 */ /* 0x000fe200078ec0ff */
[----:B------:R0:W1:Y:S01]  /*a7c0*/  I2F.F16 R106, R27 ;  /* 0x0000001b006a7306 */ /* 0x0000620000200c00 */
[----:B---3--:R-:W-:-:S02]  /*a7d0*/  SHF.R.U32.HI R26, RZ, 0x18, R13 ;  /* 0x00000018ff1a7819 */ /* 0x008fc4000001160d */
[----:B------:R-:W-:Y:S02]  /*a7e0*/  IADD3 R25, R25, -0x20, RZ ;  /* 0xffffffe019197810 */ /* 0x000fe40007ffe0ff */
[----:B------:R-:W-:-:S03]  /*a7f0*/  LOP3.LUT R26, R26, 0x3f, RZ, 0xc0, !PT ;  /* 0x0000003f1a1a7812 */ /* 0x000fc600078ec0ff */
[----:B------:R3:W1:Y:S01]  /*a800*/  I2F.F16 R105, R28 ;  /* 0x0000001c00697306 */ /* 0x0006620000200c00 */
[----:B0-----:R-:W-:Y:S02]  /*a810*/  SHF.R.U32.HI R27, RZ, 0x6, R14 ;  /* 0x00000006ff1b7819 */ /* 0x001fe4000001160e */
[----:B------:R-:W-:Y:S02]  /*a820*/  IADD3 R26, R26, -0x20, RZ ;  /* 0xffffffe01a1a7810 */ /* 0x000fe40007ffe0ff */
[----:B------:R-:W-:-:S03]  /*a830*/  LOP3.LUT R27, R27, 0x3f, RZ, 0xc0, !PT ;  /* 0x0000003f1b1b7812 */ /* 0x000fc600078ec0ff */
[----:B------:R3:W0:Y:S01]  /*a840*/  I2F.F16 R61, R24 ;  /* 0x00000018003d7306 */ /* 0x0006220000200c00 */
[----:B------:R-:W-:-:S07]  /*a850*/  IADD3 R27, R27, -0x20, RZ ;  /* 0xffffffe01b1b7810 */ /* 0x000fce0007ffe0ff */
[----:B------:R3:W0:Y:S08]  /*a860*/  I2F.F16 R78, R25 ;  /* 0x00000019004e7306 */ /* 0x0006300000200c00 */
[----:B------:R3:W0:Y:S08]  /*a870*/  I2F.F16 R77, R26 ;  /* 0x0000001a004d7306 */ /* 0x0006300000200c00 */
[----:B------:R3:W0:Y:S01]  /*a880*/  I2F.F16 R80, R27 ;  /* 0x0000001b00507306 */ /* 0x0006220000200c00 */
[----:B-12-4-:R-:W-:Y:S05]  /*a890*/  @!P4 BRA `(.L_x_2076) ;  /* 0x000000040028c947 */ /* 0x016fea0003800000 */
[----:B---3--:R-:W1:Y:S01]  /*a8a0*/  LDS.128 R24, [UR4+0x180] ;  /* 0x00018004ff187984 */ /* 0x008e620008000c00 */
[----:B------:R-:W-:Y:S02]  /*a8b0*/  PRMT R83, R100, 0x5410, R83 ;  /* 0x0000541064537816 */ /* 0x000fe40000000053 */
[----:B------:R-:W-:Y:S01]  /*a8c0*/  PRMT R49, R49, 0x5410, R42 ;  /* 0x0000541031317816 */ /* 0x000fe2000000002a */
[----:B------:R-:W2:Y:S01]  /*a8d0*/  LDS.128 R28, [UR4+0x190] ;  /* 0x00019004ff1c7984 */ /* 0x000ea20008000c00 */
        /* <DEDUP_REMOVED lines=32> */
[----:B------:R-:W-:Y:S01]  /*aae0*/  PRMT R95, R95, 0x5410, R112 ;  /* 0x000054105f5f7816 */ /* 0x000fe20000000070 */
[----:B------:R-:W-:Y:S01]  /*aaf0*/  HFMA2 R24, R63, R27, R24 ;  /* 0x0000001b3f187231 */ /* 0x000fe20000000018 */
[-C--:B------:R-:W-:Y:S01]  /*ab00*/  HFMA2.MMA R37, R75, R26.reuse, R83 ;  /* 0x0000001a4b257235 */ /* 0x080fe20000000053 */
[----:B------:R-:W-:Y:S01]  /*ab10*/  PRMT R59, R59, 0x5410, R32 ;  /* 0x000054103b3b7816 */ /* 0x000fe20000000020 */
[----:B------:R-:W-:Y:S01]  /*ab20*/  HFMA2.MMA R9, R39, R26, R9 ;  /* 0x0000001a27097235 */ /* 0x000fe20000000009 */
[----:B------:R-:W-:Y:S01]  /*ab30*/  PRMT R82, R82, 0x5410, R81 ;  /* 0x0000541052527816 */ /* 0x000fe20000000051 */
[-C--:B--2---:R-:W-:Y:S01]  /*ab40*/  HFMA2 R41, R57, R28.reuse, R67 ;  /* 0x0000001c39297231 */ /* 0x084fe20000000043 */
        /* <DEDUP_REMOVED lines=31> */
.L_x_2076:
[----:B-----5:R-:W-:Y:S01]  /*ad40*/  SHF.R.U32 R12, R12, 0x1e, R16 ;  /* 0x0000001e0c0c7819 */ /* 0x020fe20000001610 */
[----:B------:R-:W1:Y:S01]  /*ad50*/  @!P0 LDC.64 R58, c[0x0][0x248] ;  /* 0x00009200ff3a8b82 */ /* 0x000e620000000a00 */
[----:B------:R-:W-:Y:S02]  /*ad60*/  SHF.R.U32.HI R9, RZ, 0x12, R14 ;  /* 0x00000012ff097819 */ /* 0x000fe4000001160e */
[----:B------:R-:W-:Y:S02]  /*ad70*/  LOP3.LUT R12, R12, 0x3f, RZ, 0xc0, !PT ;  /* 0x0000003f0c0c7812 */ /* 0x000fe400078ec0ff */
[----:B------:R-:W-:Y:S02]  /*ad80*/  SHF.R.U32 R13, R13, 0x1e, R17 ;  /* 0x0000001e0d0d7819 */ /* 0x000fe40000001611 */
[----:B------:R-:W-:Y:S02]  /*ad90*/  IADD3 R12, R12, -0x20, RZ ;  /* 0xffffffe00c0c7810 */ /* 0x000fe40007ffe0ff */
[----:B------:R-:W-:-:S02]  /*ada0*/  SHF.R.U32.HI R36, RZ, 0x10, R16 ;  /* 0x00000010ff247819 */ /* 0x000fc40000011610 */
[----:B------:R2:W4:Y:S01]  /*adb0*/  I2F.F16 R55, R12 ;  /* 0x0000000c00377306 */ /* 0x0005220000200c00 */
[----:B------:R-:W-:Y:S02]  /*adc0*/  SHF.R.U32.HI R37, RZ, 0x16, R16 ;  /* 0x00000016ff257819 */ /* 0x000fe40000011610 */
[----:B------:R-:W-:Y:S02]  /*add0*/  LOP3.LUT R13, R13, 0x3f, RZ, 0xc0, !PT ;  /* 0x0000003f0d0d7812 */ /* 0x000fe400078ec0ff */
[----:B------:R-:W-:Y:S02]  /*ade0*/  LOP3.LUT R9, R9, 0x3f, RZ, 0xc0, !PT ;  /* 0x0000003f09097812 */ /* 0x000fe400078ec0ff */
[----:B------:R-:W-:Y:S02]  /*adf0*/  SHF.R.U32.HI R10, RZ, 0x18, R14 ;  /* 0x00000018ff0a7819 */ /* 0x000fe4000001160e */
[----:B--2---:R-:W-:Y:S02]  /*ae00*/  SHF.R.U32.HI R12, RZ, 0x4, R17 ;  /* 0x00000004ff0c7819 */ /* 0x004fe40000011611 */
[----:B------:R-:W-:-:S02]  /*ae10*/  LOP3.LUT R36, R36, 0x3f, RZ, 0xc0, !PT ;  /* 0x0000003f24247812 */ /* 0x000fc400078ec0ff */
[----:B------:R-:W-:Y:S02]  /*ae20*/  LOP3.LUT R12, R12, 0x3f, RZ, 0xc0, !PT ;  /* 0x0000003f0c0c7812 */ /* 0x000fe400078ec0ff */
[----:B------:R-:W-:Y:S02]  /*ae30*/  LOP3.LUT R37, R37, 0x3f, RZ, 0xc0, !PT ;  /* 0x0000003f25257812 */ /* 0x000fe400078ec0ff */
[----:B------:R-:W-:Y:S02]  /*ae40*/  IADD3 R13, R13, -0x20, RZ ;  /* 0xffffffe00d0d7810 */ /* 0x000fe40007ffe0ff */
[----:B------:R-:W-:Y:S02]  /*ae50*/  IADD3 R12, R12, -0x20, RZ ;  /* 0xffffffe00c0c7810 */ /* 0x000fe40007ffe0ff */
[----:B---3--:R-:W-:Y:S02]  /*ae60*/  IADD3 R28, R9, -0x20, RZ ;  /* 0xffffffe0091c7810 */ /* 0x008fe40007ffe0ff */
[----:B------:R-:W-:-:S02]  /*ae70*/  IADD3 R51, R36, -0x20, RZ ;  /* 0xffffffe024337810 */ /* 0x000fc40007ffe0ff */
[----:B------:R-:W-:Y:S01]  /*ae80*/  IADD3 R54, R37, -0x20, RZ ;  /* 0xffffffe025367810 */ /* 0x000fe20007ffe0ff */
[----:B------:R2:W3:Y:S01]  /*ae90*/  I2F.F16 R36, R13 ;  /* 0x0000000d00247306 */ /* 0x0004e20000200c00 */
[----:B------:R-:W-:Y:S02]  /*aea0*/  SHF.R.U32.HI R39, RZ, 0x16, R17 ;  /* 0x00000016ff277819 */ /* 0x000fe40000011611 */
[----:B------:R-:W-:Y:S02]  /*aeb0*/  SHF.R.U32.HI R9, RZ, 0x6, R15 ;  /* 0x00000006ff097819 */ /* 0x000fe4000001160f */
[--C-:B------:R-:W-:Y:S02]  /*aec0*/  SHF.R.U32 R14, R14, 0x1e, R18.reuse ;  /* 0x0000001e0e0e7819 */ /* 0x100fe40000001612 */
[----:B------:R-:W-:Y:S01]  /*aed0*/  LOP3.LUT R10, R10, 0x3f, RZ, 0xc0, !PT ;  /* 0x0000003f0a0a7812 */ /* 0x000fe200078ec0ff */
[----:B------:R0:W3:Y:S01]  /*aee0*/  I2F.F16 R37, R12 ;  /* 0x0000000c00257306 */ /* 0x0000e20000200c00 */
[----:B--2---:R-:W-:-:S02]  /*aef0*/  SHF.R.U32.HI R13, RZ, 0xa, R18 ;  /* 0x0000000aff0d7819 */ /* 0x004fc40000011612 */
[----:B------:R-:W-:Y:S02]  /*af00*/  LOP3.LUT R39, R39, 0x3f, RZ, 0xc0, !PT ;  /* 0x0000003f27277812 */ /* 0x000fe400078ec0ff */
[----:B------:R-:W-:Y:S02]  /*af10*/  LOP3.LUT R11, R9, 0x3f, RZ, 0xc0, !PT ;  /* 0x0000003f090b7812 */ /* 0x000fe400078ec0ff */
[----:B------:R-:W-:Y:S01]  /*af20*/  @!P0 LEA R9, R91, 0x1, 0x1 ;  /* 0x000000015b098811 */ /* 0x000fe200078e08ff */
[----:B------:R-:W2:Y:S01]  /*af30*/  I2F.F16 R28, R28 ;  /* 0x0000001c001c7306 */ /* 0x000ea20000200c00 */
[----:B0-----:R-:W-:Y:S02]  /*af40*/  SHF.R.U32.HI R12, RZ, 0x4, R18 ;  /* 0x00000004ff0c7819 */ /* 0x001fe40000011612 */
[----:B------:R-:W-:Y:S01]  /*af50*/  LOP3.LUT R14, R14, 0x3f, RZ, 0xc0, !PT ;  /* 0x0000003f0e0e7812 */ /* 0x000fe200078ec0ff */
[----:B-1----:R-:W-:Y:S01]  /*af60*/  @!P0 IMAD.WIDE R58, R9, 0x2, R58 ;  /* 0x00000002093a8825 */ /* 0x002fe200078e023a */
[----:B------:R-:W-:-:S02]  /*af70*/  LOP3.LUT R12, R12, 0x3f, RZ, 0xc0, !PT ;  /* 0x0000003f0c0c7812 */ /* 0x000fc400078ec0ff */
[----:B------:R-:W-:Y:S02]  /*af80*/  LOP3.LUT R13, R13, 0x3f, RZ, 0xc0, !PT ;  /* 0x0000003f0d0d7812 */ /* 0x000fe400078ec0ff */
[----:B------:R-:W-:Y:S01]  /*af90*/  IADD3 R10, R10, -0x20, RZ ;  /* 0xffffffe00a0a7810 */ /* 0x000fe20007ffe0ff */
[----:B------:R0:W5:Y:S01]  /*afa0*/  @!P0 LDG.E.U16.CONSTANT R58, desc[UR8][R58.64] ;  /* 0x000000083a3a8981 */ /* 0x000162000c1e9500 */
[----:B------:R-:W-:Y:S02]  /*afb0*/  IADD3 R39, R39, -0x20, RZ ;  /* 0xffffffe027277810 */ /* 0x000fe40007ffe0ff */
[----:B------:R-:W-:Y:S01]  /*afc0*/  SHF.R.U32.HI R43, RZ, 0x16, R18 ;  /* 0x00000016ff2b7819 */ /* 0x000fe20000011612 */
[----:B------:R1:W0:Y:S01]  /*afd0*/  I2F.F16 R26, R10 ;  /* 0x0000000a001a7306 */ /* 0x0002220000200c00 */
[----:B------:R-:W-:Y:S02]  /*afe0*/  IADD3 R14, R14, -0x20, RZ ;  /* 0xffffffe00e0e7810 */ /* 0x000fe40007ffe0ff */
[----:B------:R-:W-:-:S02]  /*aff0*/  IADD3 R12, R12, -0x20, RZ ;  /* 0xffffffe00c0c7810 */ /* 0x000fc40007ffe0ff */
[----:B------:R-:W-:Y:S02]  /*b000*/  IADD3 R13, R13, -0x20, RZ ;  /* 0xffffffe00d0d7810 */ /* 0x000fe40007ffe0ff */
[--C-:B------:R-:W-:Y:S01]  /*b010*/  SHF.R.U32.HI R24, RZ, 0xc, R15.reuse ;  /* 0x0000000cff187819 */ /* 0x100fe2000001160f */
[----:B------:R-:W0:Y:S01]  /*b020*/  I2F.F16 R42, R39 ;  /* 0x00000027002a7306 */ /* 0x000e220000200c00 */
[--C-:B------:R-:W-:Y:S02]  /*b030*/  SHF.R.U32.HI R9, RZ, 0x12, R15.reuse ;  /* 0x00000012ff097819 */ /* 0x100fe4000001160f */
[----:B-1----:R-:W-:Y:S02]  /*b040*/  SHF.R.U32.HI R10, RZ, 0x18, R15 ;  /* 0x00000018ff0a7819 */ /* 0x002fe4000001160f */
[----:B------:R-:W-:Y:S02]  /*b050*/  LOP3.LUT R43, R43, 0x3f, RZ, 0xc0, !PT ;  /* 0x0000003f2b2b7812 */ /* 0x000fe400078ec0ff */
[----:B------:R-:W-:Y:S01]  /*b060*/  SHF.R.U32 R15, R15, 0x1e, R19 ;  /* 0x0000001e0f0f7819 */ /* 0x000fe20000001613 */
[----:B------:R1:W0:Y:S01]  /*b070*/  I2F.F16 R41, R14 ;  /* 0x0000000e00297306 */ /* 0x0002220000200c00 */
[----:B------:R-:W-:-:S02]  /*b080*/  IADD3 R43, R43, -0x20, RZ ;  /* 0xffffffe02b2b7810 */ /* 0x000fc40007ffe0ff */
[----:B------:R-:W-:Y:S02]  /*b090*/  LOP3.LUT R15, R15, 0x3f, RZ, 0xc0, !PT ;  /* 0x0000003f0f0f7812 */ /* 0x000fe400078ec0ff */
[--C-:B------:R-:W-:Y:S02]  /*b0a0*/  SHF.R.U32.HI R31, RZ, 0x4, R16.reuse ;  /* 0x00000004ff1f7819 */ /* 0x100fe40000011610 */
[----:B------:R-:W-:Y:S01]  /*b0b0*/  IADD3 R11, R11, -0x20, RZ ;  /* 0xffffffe00b0b7810 */ /* 0x000fe20007ffe0ff */
[----:B------:R4:W0:Y:S01]  /*b0c0*/  I2F.F16 R40, R12 ;  /* 0x0000000c00287306 */ /* 0x0008220000200c00 */
[----:B-1----:R-:W-:Y:S02]  /*b0d0*/  SHF.R.U32.HI R14, RZ, 0x10, R19 ;  /* 0x00000010ff0e7819 */ /* 0x002fe40000011613 */
[----:B------:R-:W-:Y:S02]  /*b0e0*/  SHF.R.U32.HI R38, RZ, 0x10, R17 ;  /* 0x00000010ff267819 */ /* 0x000fe40000011611 */
[----:B------:R-:W-:-:S02]  /*b0f0*/  SHF.R.U32.HI R32, RZ, 0xa, R16 ;  /* 0x0000000aff207819 */ /* 0x000fc40000011610 */
[----:B------:R-:W-:Y:S01]  /*b100*/  LOP3.LUT R24, R24, 0x3f, RZ, 0xc0, !PT ;  /* 0x0000003f18187812 */ /* 0x000fe200078ec0ff */
[----:B------:R1:W0:Y:S01]  /*b110*/  I2F.F16 R39, R13 ;  /* 0x0000000d00277306 */ /* 0x0002220000200c00 */
[--C-:B----4-:R-:W-:Y:S02]  /*b120*/  SHF.R.U32.HI R12, RZ, 0x4, R19.reuse ;  /* 0x00000004ff0c7819 */ /* 0x110fe40000011613 */
[----:B------:R-:W-:Y:S02]  /*b130*/  LOP3.LUT R14, R14, 0x3f, RZ, 0xc0, !PT ;  /* 0x0000003f0e0e7812 */ /* 0x000fe400078ec0ff */
[----:B------:R-:W-:Y:S02]  /*b140*/  LOP3.LUT R12, R12, 0x3f, RZ, 0xc0, !PT ;  /* 0x0000003f0c0c7812 */ /* 0x000fe400078ec0ff */
[----:B------:R-:W-:Y:S01]  /*b150*/  IADD3 R15, R15, -0x20, RZ ;  /* 0xffffffe00f0f7810 */ /* 0x000fe20007ffe0ff */
[----:B------:R4:W0:Y:S01]  /*b160*/  I2F.F16 R47, R43 ;  /* 0x0000002b002f7306 */ /* 0x0008220000200c00 */
[----:B-1----:R-:W-:-:S02]  /*b170*/  SHF.R.U32.HI R13, RZ, 0xa, R19 ;  /* 0x0000000aff0d7819 */ /* 0x002fc40000011613 */
[----:B------:R-:W-:Y:S02]  /*b180*/  LOP3.LUT R31, R31, 0x3f, RZ, 0xc0, !PT ;  /* 0x0000003f1f1f7812 */ /* 0x000fe400078ec0ff */
[----:B------:R-:W-:Y:S02]  /*b190*/  LOP3.LUT R13, R13, 0x3f, RZ, 0xc0, !PT ;  /* 0x0000003f0d0d7812 */ /* 0x000fe400078ec0ff */
[----:B------:R-:W-:Y:S01]  /*b1a0*/  IADD3 R12, R12, -0x20, RZ ;  /* 0xffffffe00c0c7810 */ /* 0x000fe20007ffe0ff */
[----:B------:R-:W1:Y:S01]  /*b1b0*/  I2F.F16 R27, R11 ;  /* 0x0000000b001b7306 */ /* 0x000e620000200c00 */
[----:B----4-:R-:W-:Y:S02]  /*b1c0*/  SHF.R.U32.HI R43, RZ, 0x16, R19 ;  /* 0x00000016ff2b7819 */ /* 0x010fe40000011613 */
[----:B------:R-:W-:Y:S02]  /*b1d0*/  IADD3 R13, R13, -0x20, RZ ;  /* 0xffffffe00d0d7810 */ /* 0x000fe40007ffe0ff */
[----:B------:R-:W-:-:S02]  /*b1e0*/  IADD3 R14, R14, -0x20, RZ ;  /* 0xffffffe00e0e7810 */ /* 0x000fc40007ffe0ff */
[----:B------:R-:W-:Y:S01]  /*b1f0*/  LOP3.LUT R10, R10, 0x3f, RZ, 0xc0, !PT ;  /* 0x0000003f0a0a7812 */ /* 0x000fe200078ec0ff */
[----:B------:R4:W0:Y:S01]  /*b200*/  I2F.F16 R48, R15 ;  /* 0x0000000f00307306 */ /* 0x0008220000200c00 */
[----:B------:R-:W-:Y:S02]  /*b210*/  LOP3.LUT R32, R32, 0x3f, RZ, 0xc0, !PT ;  /* 0x0000003f20207812 */ /* 0x000fe400078ec0ff */
[----:B------:R-:W-:Y:S02]  /*b220*/  LOP3.LUT R38, R38, 0x3f, RZ, 0xc0, !PT ;  /* 0x0000003f26267812 */ /* 0x000fe400078ec0ff */
[----:B------:R-:W-:Y:S02]  /*b230*/  LOP3.LUT R9, R9, 0x3f, RZ, 0xc0, !PT ;  /* 0x0000003f09097812 */ /* 0x000fe400078ec0ff */
[----:B------:R-:W-:Y:S01]  /*b240*/  IADD3 R25, R24, -0x20, RZ ;  /* 0xffffffe018197810 */ /* 0x000fe20007ffe0ff */
[----:B------:R3:W0:Y:S01]  /*b250*/  I2F.F16 R45, R12 ;  /* 0x0000000c002d7306 */ /* 0x0006220000200c00 */
[----:B----4-:R-:W-:-:S02]  /*b260*/  LOP3.LUT R15, R43, 0x3f, RZ, 0xc0, !PT ;  /* 0x0000003f2b0f7812 */ /* 0x010fc400078ec0ff */
[----:B------:R-:W-:-:S05]  /*b270*/  IADD3 R29, R115, -0x20, RZ ;  /* 0xffffffe0731d7810 */ /* 0x000fca0007ffe0ff */
[----:B------:R4:W0:Y:S01]  /*b280*/  I2F.F16 R44, R13 ;  /* 0x0000000d002c7306 */ /* 0x0008220000200c00 */
[----:B---3--:R-:W-:-:S07]  /*b290*/  SHF.R.U32.HI R12, RZ, 0x2, R20 ;  /* 0x00000002ff0c7819 */ /* 0x008fce0000011614 */
[----:B------:R3:W0:Y:S01]  /*b2a0*/  I2F.F16 R43, R14 ;  /* 0x0000000e002b7306 */ /* 0x0006220000200c00 */
[--C-:B----4-:R-:W-:Y:S02]  /*b2b0*/  SHF.R.U32.HI R13, RZ, 0x8, R20.reuse ;  /* 0x00000008ff0d7819 */ /* 0x110fe40000011614 */
[----:B------:R-:W-:Y:S02]  /*b2c0*/  LOP3.LUT R12, R12, 0x3f, RZ, 0xc0, !PT ;  /* 0x0000003f0c0c7812 */ /* 0x000fe400078ec0ff */
[----:B------:R-:W-:Y:S02]  /*b2d0*/  LOP3.LUT R13, R13, 0x3f, RZ, 0xc0, !PT ;  /* 0x0000003f0d0d7812 */ /* 0x000fe400078ec0ff */
[----:B------:R-:W-:Y:S01]  /*b2e0*/  IADD3 R31, R31, -0x20, RZ ;  /* 0xffffffe01f1f7810 */ /* 0x000fe20007ffe0ff */
[----:B------:R-:W4:Y:S01]  /*b2f0*/  I2F.F16 R29, R29 ;  /* 0x0000001d001d7306 */ /* 0x000f220000200c00 */
[----:B---3--:R-:W-:-:S04]  /*b300*/  SHF.R.U32.HI R14, RZ, 0xe, R20 ;  /* 0x0000000eff0e7819 */ /* 0x008fc80000011614 */
[----:B------:R-:W-:Y:S02]  /*b310*/  LOP3.LUT R14, R14, 0x3f, RZ, 0xc0, !PT ;  /* 0x0000003f0e0e7812 */ /* 0x000fe400078ec0ff */
[----:B------:R-:W-:Y:S02]  /*b320*/  IADD3 R12, R12, -0x20, RZ ;  /* 0xffffffe00c0c7810 */ /* 0x000fe40007ffe0ff */
[----:B------:R-:W-:Y:S02]  /*b330*/  IADD3 R13, R13, -0x20, RZ ;  /* 0xffffffe00d0d7810 */ /* 0x000fe40007ffe0ff */
[----:B------:R-:W-:Y:S01]  /*b340*/  IADD3 R14, R14, -0x20, RZ ;  /* 0xffffffe00e0e7810 */ /* 0x000fe20007ffe0ff */
[----:B------:R3:W0:Y:S01]  /*b350*/  I2F.F16 R74, R12 ;  /* 0x0000000c004a7306 */ /* 0x0006220000200c00 */
[----:B------:R-:W-:-:S07]  /*b360*/  IADD3 R11, R10, -0x20, RZ ;  /* 0xffffffe00a0b7810 */ /* 0x000fce0007ffe0ff */
[----:B------:R2:W0:Y:S01]  /*b370*/  I2F.F16 R69, R13 ;  /* 0x0000000d00457306 */ /* 0x0004220000200c00 */
[----:B---3--:R-:W-:-:S07]  /*b380*/  SHF.R.U32.HI R12, RZ, 0x2, R21 ;  /* 0x00000002ff0c7819 */ /* 0x008fce0000011615 */
[----:B------:R3:W0:Y:S01]  /*b390*/  I2F.F16 R70, R14 ;  /* 0x0000000e00467306 */ /* 0x0006220000200c00 */
[--C-:B--2---:R-:W-:Y:S02]  /*b3a0*/  SHF.R.U32.HI R13, RZ, 0x8, R21.reuse ;  /* 0x00000008ff0d7819 */ /* 0x104fe40000011615 */
[----:B------:R-:W-:Y:S02]  /*b3b0*/  LOP3.LUT R12, R12, 0x3f, RZ, 0xc0, !PT ;  /* 0x0000003f0c0c7812 */ /* 0x000fe400078ec0ff */
[----:B------:R-:W-:Y:S02]  /*b3c0*/  LOP3.LUT R13, R13, 0x3f, RZ, 0xc0, !PT ;  /* 0x0000003f0d0d7812 */ /* 0x000fe400078ec0ff */
[----:B---3--:R-:W-:Y:S01]  /*b3d0*/  SHF.R.U32.HI R14, RZ, 0xe, R21 ;  /* 0x0000000eff0e7819 */ /* 0x008fe20000011615 */
[----:B------:R2:W3:Y:S01]  /*b3e0*/  I2F.F16 R53, R31 ;  /* 0x0000001f00357306 */ /* 0x0004e20000200c00 */
[----:B------:R-:W-:Y:S02]  /*b3f0*/  LEA.HI R10, R21, 0xffffffe0, RZ, 0x6 ;  /* 0xffffffe0150a7811 */ /* 0x000fe400078f30ff */
[----:B------:R-:W-:-:S02]  /*b400*/  LOP3.LUT R14, R14, 0x3f, RZ, 0xc0, !PT ;  /* 0x0000003f0e0e7812 */ /* 0x000fc400078ec0ff */
[----:B------:R-:W-:Y:S02]  /*b410*/  IADD3 R15, R15, -0x20, RZ ;  /* 0xffffffe00f0f7810 */ /* 0x000fe40007ffe0ff */
[----:B--2---:R-:W-:Y:S02]  /*b420*/  SHF.R.U32.HI R31, RZ, 0xa, R17 ;  /* 0x0000000aff1f7819 */ /* 0x004fe40000011611 */
[--C-:B------:R-:W-:Y:S02]  /*b430*/  SHF.R.U32 R17, R17, 0x1c, R21.reuse ;  /* 0x0000001c11117819 */ /* 0x100fe40000001615 */
[----:B------:R-:W-:Y:S02]  /*b440*/  SHF.R.U32.HI R21, RZ, 0x14, R21 ;  /* 0x00000014ff157819 */ /* 0x000fe40000011615 */
[----:B------:R-:W-:Y:S02]  /*b450*/  IADD3 R12, R12, -0x20, RZ ;  /* 0xffffffe00c0c7810 */ /* 0x000fe40007ffe0ff */
[----:B------:R-:W-:-:S02]  /*b460*/  IADD3 R13, R13, -0x20, RZ ;  /* 0xffffffe00d0d7810 */ /* 0x000fc40007ffe0ff */
[----:B------:R-:W-:Y:S01]  /*b470*/  IADD3 R14, R14, -0x20, RZ ;  /* 0xffffffe00e0e7810 */ /* 0x000fe20007ffe0ff */
[----:B------:R2:W0:Y:S01]  /*b480*/  I2F.F16 R50, R15 ;  /* 0x0000000f00327306 */ /* 0x0004220000200c00 */
[----:B------:R-:W-:Y:S02]  /*b490*/  IADD3 R32, R32, -0x20, RZ ;  /* 0xffffffe020207810 */ /* 0x000fe40007ffe0ff */
[----:B------:R-:W-:-:S05]  /*b4a0*/  LOP3.LUT R31, R31, 0x3f, RZ, 0xc0, !PT ;  /* 0x0000003f1f1f7812 */ /* 0x000fca00078ec0ff */
[----:B------:R1:W0:Y:S01]  /*b4b0*/  I2F.F16 R57, R12 ;  /* 0x0000000c00397306 */ /* 0x0002220000200c00 */
[----:B--2---:R-:W-:-:S07]  /*b4c0*/  LOP3.LUT R15, R21, 0x3f, RZ, 0xc0, !PT ;  /* 0x0000003f150f7812 */ /* 0x004fce00078ec0ff */
[----:B------:R2:W0:Y:S01]  /*b4d0*/  I2F.F16 R56, R13 ;  /* 0x0000000d00387306 */ /* 0x0004220000200c00 */
[----:B-1----:R-:W-:-:S07]  /*b4e0*/  SHF.R.U32.HI R12, RZ, 0x2, R22 ;  /* 0x00000002ff0c7819 */ /* 0x002fce0000011616 */
[----:B------:R1:W0:Y:S01]  /*b4f0*/  I2F.F16 R21, R14 ;  /* 0x0000000e00157306 */ /* 0x0002220000200c00 */
[--C-:B--2---:R-:W-:Y:S02]  /*b500*/  SHF.R.U32.HI R13, RZ, 0x8, R22.reuse ;  /* 0x00000008ff0d7819 */ /* 0x104fe40000011616 */
[----:B------:R-:W-:Y:S02]  /*b510*/  LOP3.LUT R12, R12, 0x3f, RZ, 0xc0, !PT ;  /* 0x0000003f0c0c7812 */ /* 0x000fe400078ec0ff */
[----:B------:R-:W-:Y:S02]  /*b520*/  LOP3.LUT R13, R13, 0x3f, RZ, 0xc0, !PT ;  /* 0x0000003f0d0d7812 */ /* 0x000fe400078ec0ff */
[----:B-1----:R-:W-:Y:S01]  /*b530*/  SHF.R.U32.HI R14, RZ, 0xe, R22 ;  /* 0x0000000eff0e7819 */ /* 0x002fe20000011616 */
[----:B------:R1:W2:Y:S03]  /*b540*/  I2F.F16 R52, R32 ;  /* 0x0000002000347306 */ /* 0x0002a60000200c00 */
[----:B------:R-:W-:-:S02]  /*b550*/  LOP3.LUT R14, R14, 0x3f, RZ, 0xc0, !PT ;  /* 0x0000003f0e0e7812 */ /* 0x000fc400078ec0ff */
[----:B------:R-:W-:Y:S02]  /*b560*/  IADD3 R12, R12, -0x20, RZ ;  /* 0xffffffe00c0c7810 */ /* 0x000fe40007ffe0ff */
[----:B------:R-:W-:Y:S02]  /*b570*/  IADD3 R13, R13, -0x20, RZ ;  /* 0xffffffe00d0d7810 */ /* 0x000fe40007ffe0ff */
[----:B-1----:R-:W-:Y:S02]  /*b580*/  IADD3 R32, R31, -0x20, RZ ;  /* 0xffffffe01f207810 */ /* 0x002fe40007ffe0ff */
[----:B------:R-:W-:Y:S02]  /*b590*/  IADD3 R14, R14, -0x20, RZ ;  /* 0xffffffe00e0e7810 */ /* 0x000fe40007ffe0ff */
[----:B------:R-:W-:Y:S02]  /*b5a0*/  IADD3 R31, R38, -0x20, RZ ;  /* 0xffffffe0261f7810 */ /* 0x000fe40007ffe0ff */
[----:B------:R-:W-:-:S02]  /*b5b0*/  IADD3 R24, R9, -0x20, RZ ;  /* 0xffffffe009187810 */ /* 0x000fc40007ffe0ff */
[----:B------:R-:W-:Y:S01]  /*b5c0*/  SHF.R.U32.HI R38, RZ, 0x10, R18 ;  /* 0x00000010ff267819 */ /* 0x000fe20000011612 */
[----:B0-----:R0:W1:Y:S01]  /*b5d0*/  I2F.F16 R59, R12 ;  /* 0x0000000c003b7306 */ /* 0x0010620000200c00 */
[----:B------:R-:W-:Y:S02]  /*b5e0*/  LEA.HI R49, R20, 0xffffffe0, RZ, 0x6 ;  /* 0xffffffe014317811 */ /* 0x000fe400078f30ff */
[----:B------:R-:W-:Y:S02]  /*b5f0*/  LEA.HI R9, R22, 0xffffffe0, RZ, 0x6 ;  /* 0xffffffe016097811 */ /* 0x000fe400078f30ff */
[----:B------:R-:W-:Y:S02]  /*b600*/  SHF.R.U32 R16, R16, 0x1c, R20 ;  /* 0x0000001c10107819 */ /* 0x000fe40000001614 */
[----:B------:R-:W-:Y:S01]  /*b610*/  SHF.R.U32 R18, R18, 0x1c, R22 ;  /* 0x0000001c12127819 */ /* 0x000fe20000001616 */
[----:B------:R4:W1:Y:S01]  /*b620*/  I2F.F16 R62, R13 ;  /* 0x0000000d003e7306 */ /* 0x0008620000200c00 */
[----:B------:R-:W-:-:S02]  /*b630*/  SHF.R.U32.HI R20, RZ, 0x14, R20 ;  /* 0x00000014ff147819 */ /* 0x000fc40000011614 */
[----:B------:R-:W-:Y:S02]  /*b640*/  SHF.R.U32.HI R22, RZ, 0x14, R22 ;  /* 0x00000014ff167819 */ /* 0x000fe40000011616 */
[----:B------:R-:W-:Y:S02]  /*b650*/  LEA.HI R30, R23, 0xffffffe0, RZ, 0x6 ;  /* 0xffffffe0171e7811 */ /* 0x000fe400078f30ff */
[----:B------:R-:W-:Y:S01]  /*b660*/  IADD3 R15, R15, -0x20, RZ ;  /* 0xffffffe00f0f7810 */ /* 0x000fe20007ffe0ff */
[----:B------:R3:W1:Y:S01]  /*b670*/  I2F.F16 R65, R14 ;  /* 0x0000000e00417306 */ /* 0x0006620000200c00 */
[--C-:B------:R-:W-:Y:S02]  /*b680*/  SHF.R.U32 R19, R19, 0x1c, R23.reuse ;  /* 0x0000001c13137819 */ /* 0x100fe40000001617 */
[--C-:B0-----:R-:W-:Y:S02]  /*b690*/  SHF.R.U32.HI R12, RZ, 0x2, R23.reuse ;  /* 0x00000002ff0c7819 */ /* 0x101fe40000011617 */
[----:B----4-:R-:W-:-:S02]  /*b6a0*/  SHF.R.U32.HI R13, RZ, 0x8, R23 ;  /* 0x00000008ff0d7819 */ /* 0x010fc40000011617 */
[--C-:B---3--:R-:W-:Y:S02]  /*b6b0*/  SHF.R.U32.HI R14, RZ, 0xe, R23.reuse ;  /* 0x0000000eff0e7819 */ /* 0x108fe40000011617 */
[----:B------:R-:W-:Y:S01]  /*b6c0*/  SHF.R.U32.HI R23, RZ, 0x14, R23 ;  /* 0x00000014ff177819 */ /* 0x000fe20000011617 */
[----:B------:R0:W3:Y:S01]  /*b6d0*/  I2F.F16 R63, R15 ;  /* 0x0000000f003f7306 */ /* 0x0000e20000200c00 */
        /* <DEDUP_REMOVED lines=10> */
[----:B0-----:R-:W-:Y:S02]  /*b780*/  LOP3.LUT R15, R23, 0x3f, RZ, 0xc0, !PT ;  /* 0x0000003f170f7812 */ /* 0x001fe400078ec0ff */
        /* <DEDUP_REMOVED lines=10> */
[----:B------:R-:W-:Y:S01]  /*b830*/  IADD3 R15, R15, -0x20, RZ ;  /* 0xffffffe00f0f7810 */ /* 0x000fe20007ffe0ff */
[----:B------:R-:W0:Y:S08]  /*b840*/  I2F.F16 R25, R25 ;  /* 0x0000001900197306 */ /* 0x000e300000200c00 */
        /* <DEDUP_REMOVED lines=14> */
[----:B------:R0:W0:Y:S08]  /*b930*/  I2F.F16 R64, R18 ;  /* 0x0000001200407306 */ /* 0x0000300000200c00 */
        /* <DEDUP_REMOVED lines=81> */
.L_x_2077:
        /* <DEDUP_REMOVED lines=75> */
.L_x_2078:
        /* <DEDUP_REMOVED lines=75> */
.L_x_2079:
[----:B-----5:R-:W-:Y:S01]  /*c7b0*/  @!P0 IADD3 R88, R58, R91, RZ ;  /* 0x0000005b3a588210 */ /* 0x020fe20007ffe0ff */
[----:B------:R-:W-:Y:S06]  /*c7c0*/  @!P4 BRA `(.L_x_2080) ;  /* 0x000000040028c947 */ /* 0x000fec0003800000 */
        /* <DEDUP_REMOVED lines=34> */
[-C--:B------:R-:W-:Y:S01]  /*c9f0*/  HFMA2 R9, R32, R15.reuse, R9 ;  /* 0x0000000f20097231 */ /* 0x080fe20000000009 */
[----:B------:R-:W-:Y:S02]  /*ca00*/  PRMT R45, R45, 0x5410, R44 ;  /* 0x000054102d2d7816 */ /* 0x000fe4000000002c */
[-C--:B------:R-:W-:Y:S01]  /*ca10*/  HFMA2.MMA R26, R55, R14.reuse, R54 ;  /* 0x0000000e371a7235 */ /* 0x080fe20000000036 */
[----:B------:R-:W-:Y:S01]  /*ca20*/  PRMT R65, R62, 0x5410, R65 ;  /* 0x000054103e417816 */ /* 0x000fe20000000041 */
[----:B------:R-:W-:Y:S01]  /*ca30*/  HFMA2.MMA R11, R34, R14, R11 ;  /* 0x0000000e220b7235 */ /* 0x000fe2000000000b */
[----:B------:R-:W-:Y:S01]  /*ca40*/  HFMA2 R14, R29, R14, R12 ;  /* 0x0000000e1d0e7231 */ /* 0x000fe2000000000c */
[----:B------:R-:W-:Y:S02]  /*ca50*/  PRMT R43, R43, 0x5410, R50 ;  /* 0x000054102b2b7816 */ /* 0x000fe40000000032 */
[----:B------:R-:W-:Y:S01]  /*ca60*/  PRMT R20, R20, 0x5410, R57 ;  /* 0x0000541014147816 */ /* 0x000fe20000000039 */
[----:B------:R-:W-:Y:S01]  /*ca70*/  HFMA2 R14, R45, R15, R14 ;  /* 0x0000000f2d0e7231 */ /* 0x000fe2000000000e */
[-C--:B------:R-:W-:Y:S01]  /*ca80*/  HFMA2.MMA R26, R52, R15.reuse, R26 ;  /* 0x0000000f341a7235 */ /* 0x080fe2000000001a */
[----:B------:R-:W-:Y:S01]  /*ca90*/  PRMT R72, R72, 0x5410, R49 ;  /* 0x0000541048487816 */ /* 0x000fe20000000031 */
[----:B------:R-:W-:Y:S01]  /*caa0*/  HFMA2.MMA R12, R40, R15, R11 ;  /* 0x0000000f280c7235 */ /* 0x000fe2000000000b */
[-C--:B-1----:R-:W-:Y:S01]  /*cab0*/  HFMA2 R11, R42, R16.reuse, R9 ;  /* 0x000000102a0b7231 */ /* 0x082fe20000000009 */
        /* <DEDUP_REMOVED lines=8> */
[----:B------:R-:W-:Y:S01]  /*cb40*/  PRMT R71, R71, 0x5410, R30 ;  /* 0x0000541047477816 */ /* 0x000fe2000000001e */
[----:B------:R-:W-:-:S02]  /*cb50*/  HFMA2 R11, R56, R18, R11 ;  /* 0x00000012380b7231 */ /* 0x000fc4000000000b */
[----:B------:R-:W-:Y:S01]  /*cb60*/  HFMA2 R14, R23, R18, R14 ;  /* 0x00000012170e7231 */ /* 0x000fe2000000000e */
[-C--:B------:R-:W-:Y:S01]  /*cb70*/  HFMA2.MMA R9, R74, R17.reuse, R37 ;  /* 0x000000114a097235 */ /* 0x080fe20000000025 */
[-C--:B------:R-:W-:Y:S01]  /*cb80*/  HFMA2 R11, R10, R19.reuse, R11 ;  /* 0x000000130a0b7231 */ /* 0x080fe2000000000b */
[----:B------:R-:W-:Y:S01]  /*cb90*/  HFMA2.MMA R12, R59, R17, R12 ;  /* 0x000000113b0c7235 */ /* 0x000fe2000000000c */
[----:B------:R-:W-:-:S04]  /*cba0*/  HFMA2 R14, R71, R19, R14 ;  /* 0x00000013470e7231 */ /* 0x000fc8000000000e */
[----:B------:R-:W-:Y:S01]  /*cbb0*/  HADD2 R14, R14.H0_H0, R14.H1_H1 ;  /* 0x3000000e0e0e7230 */ /* 0x000fe20000000800 */
        /* <DEDUP_REMOVED lines=11> */
.L_x_2080:
[----:B------:R-:W-:Y:S01]  /*cc70*/  IADD3 R91, R91, 0x20, RZ ;  /* 0x000000205b5b7810 */ /* 0x000fe20007ffe0ff */
[----:B------:R-:W-:Y:S01]  /*cc80*/  IMAD.WIDE.U32 R114, R87, 0x18, R124 ;  /* 0x0000001857727825 */ /* 0x000fe200078e007c */
[----:B------:R-:W-:Y:S02]  /*cc90*/  UIADD3 UR4, UR4, 0x40, URZ ;  /* 0x0000004004047890 */ /* 0x000fe4000fffe03f */
[C---:B------:R-:W-:Y:S01]  /*cca0*/  ISETP.GE.AND P0, PT, R91.reuse, UR5, PT ;  /* 0x000000055b007c0c */ /* 0x040fe2000bf06270 */
[----:B0-----:R-:W-:Y:S01]  /*ccb0*/  IMAD R9, R46, 0x18, RZ ;  /* 0x000000182e097824 */ /* 0x001fe200078e02ff */
[----:B------:R-:W-:-:S04]  /*ccc0*/  ISETP.LT.AND P1, PT, R91, R96, PT ;  /* 0x000000605b00720c */ /* 0x000fc80003f21270 */
[----:B------:R-:W-:-:S09]  /*ccd0*/  IADD3 R115, R115, R9, RZ ;  /* 0x0000000973737210 */ /* 0x000fd20007ffe0ff */
[----:B------:R-:W-:Y:S05]  /*cce0*/  @!P0 BRA P1, `(.L_x_2081) ;  /* 0xffffffb8005c8947 */ /* 0x000fea000083ffff */
.L_x_2072:
[----:B------:R-:W-:Y:S01]  /*ccf0*/  ISETP.GE.AND P0, PT, R91, R96, PT ;  /* 0x000000605b00720c */ /* 0x000fe20003f06270 */
[----:B------:R-:W-:-:S03]  /*cd00*/  ULDC UR5, c[0x0][0x260] ;  /* 0x0000980000057ab9 */ /* 0x000fc60000000800 */
[----:B------:R-:W-:Y:S01]  /*cd10*/  ISETP.GE.OR P0, PT, R91, UR5, P0 ;  /* 0x000000055b007c0c */ /* 0x000fe20008706670 */
[----:B------:R-:W-:-:S12]  /*cd20*/  ULDC UR5, c[0x0][0x260] ;  /* 0x0000980000057ab9 */ /* 0x000fd80000000800 */
[----:B------:R-:W-:Y:S05]  /*cd30*/  @P0 BRA `(.L_x_2082) ;  /* 0x0000002400380947 */ /* 0x000fea0003800000 */
.L_x_2087:
[----:B------:R-:W-:Y:S01]  /*cd40*/  ISETP.NE.AND P0, PT, R91, R88, PT ;  /* 0x000000585b00720c */ /* 0x000fe20003f05270 */
[----:B------:R-:W2:Y:S01]  /*cd50*/  LDC R87, c[0x0][0x23c] ;  /* 0x00008f00ff577b82 */ /* 0x000ea20000000800 */
[----:B------:R-:W3:Y:S11]  /*cd60*/  LDG.E.128.CONSTANT R28, desc[UR8][R114.64] ;  /* 0x00000008721c7981 */ /* 0x000ef6000c1e9d00 */
[----:B0-----:R-:W0:Y:S01]  /*cd70*/  @!P0 LDC.64 R10, c[0x0][0x248] ;  /* 0x00009200ff0a8b82 */ /* 0x001e220000000a00 */
[----:B------:R-:W-:-:S02]  /*cd80*/  @!P0 IADD3 R89, R89, 0x1, RZ ;  /* 0x0000000159598810 */ /* 0x000fc40007ffe0ff */
[----:B------:R-:W-:Y:S02]  /*cd90*/  @!P0 LEA R9, R91, 0x1, 0x1 ;  /* 0x000000015b098811 */ /* 0x000fe400078e08ff */
[----:B------:R-:W-:-:S06]  /*cda0*/  @!P0 LEA R40, R89, R98, 0x3 ;  /* 0x0000006259288211 */ /* 0x000fcc00078e18ff */
[----:B------:R-:W4:Y:S01]  /*cdb0*/  @!P0 LDL.64 R40, [R40] ;  /* 0x0000000028288983 */ /* 0x000f220000100a00 */
[----:B--2---:R-:W-:-:S05]  /*cdc0*/  IMAD.WIDE R34, R87, 0x4, R114 ;  /* 0x0000000457227825 */ /* 0x004fca00078e0272 */
[----:B------:R3:W2:Y:S01]  /*cdd0*/  LDG.E.128.CONSTANT R24, desc[UR8][R34.64] ;  /* 0x0000000822187981 */ /* 0x0006a2000c1e9d00 */
[----:B------:R-:W-:-:S05]  /*cde0*/  IMAD.WIDE R36, R87, 0x4, R34 ;  /* 0x0000000457247825 */ /* 0x000fca00078e0222 */
[----:B------:R-:W5:Y:S01]  /*cdf0*/  LDG.E.128.CONSTANT R16, desc[UR8][R36.64] ;  /* 0x0000000824107981 */ /* 0x000f62000c1e9d00 */
[----:B0-----:R-:W-:-:S06]  /*ce00*/  @!P0 IMAD.WIDE R10, R9, 0x2, R10 ;  /* 0x00000002090a8825 */ /* 0x001fcc00078e020a */
        /* <DEDUP_REMOVED lines=9> */
[C---:B---3--:R-:W-:Y:S02]  /*cea0*/  LOP3.LUT R35, R28.reuse, 0x1f001f, RZ, 0xc0, !PT ;  /* 0x001f001f1c237812 */ /* 0x048fe400078ec0ff */
[----:B------:R-:W-:-:S02]  /*ceb0*/  LOP3.LUT R58, R28, 0x3e003e0, RZ, 0xc0, !PT ;  /* 0x03e003e01c3a7812 */ /* 0x000fc400078ec0ff */
[C---:B------:R-:W-:Y:S02]  /*cec0*/  LOP3.LUT R67, R31.reuse, 0x1f001f, RZ, 0xc0, !PT ;  /* 0x001f001f1f437812 */ /* 0x040fe400078ec0ff */
[----:B------:R-:W-:Y:S02]  /*ced0*/  SHF.R.U32.HI R66, RZ, 0xa, R31 ;  /* 0x0000000aff427819 */ /* 0x000fe4000001161f */
[----:B------:R-:W-:Y:S02]  /*cee0*/  LOP3.LUT R60, R31, 0x3e003e0, RZ, 0xc0, !PT ;  /* 0x03e003e01f3c7812 */ /* 0x000fe400078ec0ff */
[----:B------:R-:W-:Y:S02]  /*cef0*/  SHF.R.U32.HI R33, RZ, 0xf, R29 ;  /* 0x0000000fff217819 */ /* 0x000fe4000001161d */
[----:B------:R-:W-:Y:S02]  /*cf00*/  LOP3.LUT R49, R30, 0x1f001f, RZ, 0xc0, !PT ;  /* 0x001f001f1e317812 */ /* 0x000fe400078ec0ff */
[----:B------:R-:W-:-:S02]  /*cf10*/  SHF.R.U32.HI R52, RZ, 0xa, R30 ;  /* 0x0000000aff347819 */ /* 0x000fc4000001161e */
[----:B----4-:R-:W-:-:S04]  /*cf20*/  @!P0 PRMT R86, R40, 0x7610, R86 ;  /* 0x0000761028568816 */ /* 0x010fc80000000056 */
[----:B------:R-:W-:Y:S02]  /*cf30*/  @!P0 PRMT R86, R86, 0x7610, R40 ;  /* 0x0000761056568816 */ /* 0x000fe40000000028 */
[--C-:B------:R-:W-:Y:S02]  /*cf40*/  SHF.R.U32.HI R40, RZ, 0xa, R28.reuse ;  /* 0x0000000aff287819 */ /* 0x100fe4000001161c */
[----:B------:R-:W-:Y:S02]  /*cf50*/  SHF.R.U32.HI R28, RZ, 0xf, R28 ;  /* 0x0000000fff1c7819 */ /* 0x000fe4000001161c */
[----:B------:R-:W-:Y:S02]  /*cf60*/  LOP3.LUT R57, R30, 0x3e003e0, RZ, 0xc0, !PT ;  /* 0x03e003e01e397812 */ /* 0x000fe400078ec0ff */
[----:B------:R-:W-:Y:S02]  /*cf70*/  SHF.R.U32.HI R31, RZ, 0xf, R31 ;  /* 0x0000000fff1f7819 */ /* 0x000fe4000001161f */
[----:B------:R-:W-:-:S02]  /*cf80*/  SHF.R.U32.HI R30, RZ, 0xf, R30 ;  /* 0x0000000fff1e7819 */ /* 0x000fc4000001161e */
[C---:B------:R-:W-:Y:S02]  /*cf90*/  LOP3.LUT R45, R29.reuse, 0x1f001f, RZ, 0xc0, !PT ;  /* 0x001f001f1d2d7812 */ /* 0x040fe400078ec0ff */
[----:B------:R-:W-:Y:S02]  /*cfa0*/  SHF.R.U32.HI R44, RZ, 0xa, R29 ;  /* 0x0000000aff2c7819 */ /* 0x000fe4000001161d */
[----:B------:R-:W-:Y:S02]  /*cfb0*/  LOP3.LUT R59, R29, 0x3e003e0, RZ, 0xc0, !PT ;  /* 0x03e003e01d3b7812 */ /* 0x000fe400078ec0ff */
[C---:B--2---:R-:W-:Y:S02]  /*cfc0*/  LOP3.LUT R38, R24.reuse, 0x1f001f, RZ, 0xc0, !PT ;  /* 0x001f001f18267812 */ /* 0x044fe400078ec0ff */
        /* <DEDUP_REMOVED lines=8> */
[----:B------:R-:W-:Y:S02]  /*d050*/  SHF.R.U32.HI R34, RZ, 0xe, R27 ;  /* 0x0000000eff227819 */ /* 0x000fe4000001161b */
[----:B------:R-:W-:Y:S02]  /*d060*/  LOP3.LUT R33, R33, 0x10001, RZ, 0xc0, !PT ;  /* 0x0001000121217812 */ /* 0x000fe400078ec0ff */
[----:B------:R-:W-:Y:S02]  /*d070*/  LOP3.LUT R31, R31, 0x10001, RZ, 0xc0, !PT ;  /* 0x000100011f1f7812 */ /* 0x000fe400078ec0ff */
[----:B------:R-:W-:Y:S02]  /*d080*/  @!P0 PRMT R85, R41, 0x7610, R85 ;  /* 0x0000761029558816 */ /* 0x000fe40000000055 */
[----:B------:R-:W-:Y:S02]  /*d090*/  SHF.R.U32.HI R25, RZ, 0xe, R26 ;  /* 0x0000000eff197819 */ /* 0x000fe4000001161a */
[----:B------:R-:W-:-:S02]  /*d0a0*/  LOP3.LUT R30, R30, 0x10001, RZ, 0xc0, !PT ;  /* 0x000100011e1e7812 */ /* 0x000fc400078ec0ff */
[----:B-----5:R-:W-:Y:S02]  /*d0b0*/  @!P0 IADD3 R88, R10, R91, RZ ;  /* 0x0000005b0a588210 */ /* 0x020fe40007ffe0ff */
[C---:B------:R-:W-:Y:S02]  /*d0c0*/  LOP3.LUT R50, R26.reuse, 0x1f001f, RZ, 0xc0, !PT ;  /* 0x001f001f1a327812 */ /* 0x040fe400078ec0ff */
[----:B------:R-:W-:Y:S02]  /*d0d0*/  SHF.R.U32.HI R55, RZ, 0xa, R26 ;  /* 0x0000000aff377819 */ /* 0x000fe4000001161a */
[----:B------:R-:W-:Y:S02]  /*d0e0*/  LOP3.LUT R10, R26, 0x3e003e0, RZ, 0xc0, !PT ;  /* 0x03e003e01a0a7812 */ /* 0x000fe400078ec0ff */
[----:B------:R-:W-:Y:S02]  /*d0f0*/  LOP3.LUT R29, R28, 0x20002, R29, 0xf8, !PT ;  /* 0x000200021c1d7812 */ /* 0x000fe400078ef81d */
[----:B------:R-:W-:-:S02]  /*d100*/  LOP3.LUT R61, R27, 0x1f001f, RZ, 0xc0, !PT ;  /* 0x001f001f1b3d7812 */ /* 0x000fc400078ec0ff */
[----:B------:R-:W-:Y:S02]  /*d110*/  SHF.R.U32.HI R69, RZ, 0xa, R27 ;  /* 0x0000000aff457819 */ /* 0x000fe4000001161b */
[----:B------:R-:W-:Y:S02]  /*d120*/  LOP3.LUT R56, R27, 0x3e003e0, RZ, 0xc0, !PT ;  /* 0x03e003e01b387812 */ /* 0x000fe400078ec0ff */
[----:B------:R-:W-:Y:S02]  /*d130*/  LOP3.LUT R26, R33, 0x20002, R24, 0xf8, !PT ;  /* 0x00020002211a7812 */ /* 0x000fe400078ef818 */
[----:B------:R-:W-:Y:S02]  /*d140*/  LOP3.LUT R28, R31, 0x20002, R34, 0xf8, !PT ;  /* 0x000200021f1c7812 */ /* 0x000fe400078ef822 */
[----:B------:R-:W-:Y:S02]  /*d150*/  @!P0 PRMT R85, R85, 0x7610, R41 ;  /* 0x0000761055558816 */ /* 0x000fe40000000029 */
[----:B------:R-:W-:-:S02]  /*d160*/  LOP3.LUT R27, R30, 0x20002, R25, 0xf8, !PT ;  /* 0x000200021e1b7812 */ /* 0x000fc400078ef819 */
        /* <DEDUP_REMOVED lines=27> */
[----:B------:R-:W-:Y:S02]  /*d320*/  LOP3.LUT R29, R29, 0x40004, R24, 0xf8, !PT ;  /* 0x000400041d1d7812 */ /* 0x000fe400078ef818 */
[----:B------:R-:W-:Y:S02]  /*d330*/  LOP3.LUT R26, R26, 0x40004, R25, 0xf8, !PT ;  /* 0x000400041a1a7812 */ /* 0x000fe400078ef819 */
[----:B------:R-:W-:-:S02]  /*d340*/  SHF.R.U32.HI R20, RZ, 0xc, R20 ;  /* 0x0000000cff147819 */ /* 0x000fc40000011614 */
[----:B------:R-:W-:Y:S02]  /*d350*/  SHF.R.U32.HI R21, RZ, 0xc, R21 ;  /* 0x0000000cff157819 */ /* 0x000fe40000011615 */
[C---:B-1----:R-:W-:Y:S02]  /*d360*/  LOP3.LUT R63, R22.reuse, 0x1f001f, RZ, 0xc0, !PT ;  /* 0x001f001f163f7812 */ /* 0x042fe400078ec0ff */
[--C-:B------:R-:W-:Y:S02]  /*d370*/  SHF.R.U32.HI R54, RZ, 0xa, R22.reuse ;  /* 0x0000000aff367819 */ /* 0x100fe40000011616 */
[----:B------:R-:W-:Y:S02]  /*d380*/  LOP3.LUT R19, R22, 0x3e003e0, RZ, 0xc0, !PT ;  /* 0x03e003e016137812 */ /* 0x000fe400078ec0ff */
[----:B------:R-:W-:Y:S02]  /*d390*/  SHF.R.U32.HI R23, RZ, 0xc, R23 ;  /* 0x0000000cff177819 */ /* 0x000fe40000011617 */
[----:B------:R-:W-:-:S02]  /*d3a0*/  SHF.R.U32.HI R22, RZ, 0xc, R22 ;  /* 0x0000000cff167819 */ /* 0x000fc40000011616 */
        /* <DEDUP_REMOVED lines=20> */
[----:B------:R-:W-:Y:S02]  /*d4f0*/  LOP3.LUT R59, R59, 0x64006400, RZ, 0xfc, !PT ;  /* 0x640064003b3b7812 */ /* 0x000fe400078efcff */
[----:B------:R-:W-:Y:S02]  /*d500*/  LOP3.LUT R15, R60, 0x64006400, RZ, 0xfc, !PT ;  /* 0x640064003c0f7812 */ /* 0x000fe400078efcff */
[----:B------:R-:W-:Y:S02]  /*d510*/  LOP3.LUT R28, R29, 0x100010, R28, 0xf8, !PT ;  /* 0x001000101d1c7812 */ /* 0x000fe400078ef81c */
[----:B------:R-:W-:-:S02]  /*d520*/  LOP3.LUT R29, R31, 0x100010, R30, 0xf8, !PT ;  /* 0x001000101f1d7812 */ /* 0x000fc400078ef81e */
[----:B------:R-:W-:Y:S01]  /*d530*/  LOP3.LUT R31, R79, 0x100010, R76, 0xf8, !PT ;  /* 0x001000104f1f7812 */ /* 0x000fe200078ef84c */
[-C--:B------:R-:W-:Y:S01]  /*d540*/  HFMA2 R76, R59, R32.reuse.H0_H0, -48, -48 ;  /* 0xd200d2003b4c7431 */ /* 0x080fe20000040020 */
[----:B------:R-:W-:Y:S01]  /*d550*/  LOP3.LUT R30, R75, 0x100010, R74, 0xf8, !PT ;  /* 0x001000104b1e7812 */ /* 0x000fe200078ef84a */
        /* <DEDUP_REMOVED lines=37> */
[----:B------:R-:W-:Y:S01]  /*d7b0*/  HFMA2 R19, R79, R32.H0_H0, -48, -48 ;  /* 0xd200d2004f137431 */ /* 0x000fe20000040020 */
[----:B------:R-:W-:Y:S02]  /*d7c0*/  LOP3.LUT R32, R61, 0x64006400, RZ, 0xfc, !PT ;  /* 0x640064003d207812 */ /* 0x000fe400078efcff */
        /* <DEDUP_REMOVED lines=10> */
[----:B------:R-:W-:Y:S02]  /*d870*/  ISETP.NE.AND P0, PT, R93, RZ, PT ;  /* 0x000000ff5d00720c */ /* 0x000fe40003f05270 */
        /* <DEDUP_REMOVED lines=8> */
[----:B------:R-:W-:Y:S01]  /*d900*/  LOP3.LUT R44, R44, 0x64006400, RZ, 0xfc, !PT ;  /* 0x640064002c2c7812 */ /* 0x000fe200078efcff */
[----:B------:R-:W-:Y:S01]  /*d910*/  HADD2 R71, R67, -1040, -1040 ;  /* 0xe410e41043477430 */ /* 0x000fe20000000000 */
[----:B------:R-:W-:Y:S01]  /*d920*/  LOP3.LUT R48, R48, 0x64006400, RZ, 0xfc, !PT ;  /* 0x6400640030307812 */ /* 0x000fe200078efcff */
[----:B------:R-:W-:Y:S01]  /*d930*/  HADD2 R81, R47, -1040, -1040 ;  /* 0xe410e4102f517430 */ /* 0x000fe20000000000 */
        /* <DEDUP_REMOVED lines=161> */
.L_x_2083:
        /* <DEDUP_REMOVED lines=77> */
.L_x_2084:
        /* <DEDUP_REMOVED lines=77> */
.L_x_2085:
        /* <DEDUP_REMOVED lines=77> */
.L_x_2086:
[----:B------:R-:W-:Y:S01]  /*f1c0*/  IADD3 R91, R91, 0x20, RZ ;  /* 0x000000205b5b7810 */ /* 0x000fe20007ffe0ff */
[----:B------:R-:W-:Y:S01]  /*f1d0*/  UIADD3 UR4, UR4, 0x40, URZ ;  /* 0x0000004004047890 */ /* 0x000fe2000fffe03f */
[----:B------:R-:W-:Y:S02]  /*f1e0*/  IMAD.WIDE R114, R87, 0x4, R100 ;  /* 0x0000000457727825 */ /* 0x000fe400078e0264 */
[C---:B------:R-:W-:Y:S02]  /*f1f0*/  ISETP.GE.AND P0, PT, R91.reuse, UR5, PT ;  /* 0x000000055b007c0c */ /* 0x040fe4000bf06270 */
[----:B------:R-:W-:-:S13]  /*f200*/  ISETP.LT.AND P1, PT, R91, R96, PT ;  /* 0x000000605b00720c */ /* 0x000fda0003f21270 */
[----:B------:R-:W-:Y:S05]  /*f210*/  @!P0 BRA P1, `(.L_x_2087) ;  /* 0xffffffd800c88947 */ /* 0x000fea000083ffff */
.L_x_2082:
[----:B------:R-:W-:Y:S01]  /*f220*/  ISETP.GE.AND P0, PT, R91, R96, PT ;  /* 0x000000605b00720c */ /* 0x000fe20003f06270 */
[----:B------:R-:W-:-:S03]  /*f230*/  ULDC UR5, c[0x0][0x264] ;  /* 0x0000990000057ab9 */ /* 0x000fc60000000800 */
[----:B------:R-:W-:-:S13]  /*f240*/  ISETP.GE.OR P0, PT, R91, UR5, P0 ;  /* 0x000000055b007c0c */ /* 0x000fda0008706670 */
[----:B------:R-:W-:Y:S05]  /*f250*/  @P0 BRA `(.L_x_2088) ;  /* 0x00000068008c0947 */ /* 0x000fea0003800000 */
[----:B------:R-:W-:Y:S01]  /*f260*/  UMOV UR5, UR4 ;  /* 0x0000000400057c82 */ /* 0x000fe20008000000 */
[----:B------:R-:W-:-:S05]  /*f270*/  ULDC UR6, c[0x0][0x264] ;  /* 0x0000990000067ab9 */ /* 0x000fca0000000800 */
.L_x_2105:
[----:B------:R-:W-:Y:S01]  /*f280*/  ISETP.NE.AND P0, PT, R91, R88, PT ;  /* 0x000000585b00720c */ /* 0x000fe20003f05270 */
[----:B------:R-:W2:Y:S01]  /*f290*/  LDC R87, c[0x0][0x23c] ;  /* 0x00008f00ff577b82 */ /* 0x000ea20000000800 */
[----:B------:R-:W3:Y:S11]  /*f2a0*/  LDG.E.128.CONSTANT R32, desc[UR8][R114.64] ;  /* 0x0000000872207981 */ /* 0x000ef6000c1e9d00 */
[----:B------:R-:W-:Y:S01]  /*f2b0*/  @!P0 IADD3 R89, R89, 0x1, RZ ;  /* 0x0000000159598810 */ /* 0x000fe20007ffe0ff */
[----:B------:R-:W4:Y:S03]  /*f2c0*/  @!P0 LDC.64 R30, c[0x0][0x248] ;  /* 0x00009200ff1e8b82 */ /* 0x000f260000000a00 */
[----:B0-----:R-:W-:-:S06]  /*f2d0*/  @!P0 LEA R10, R89, R98, 0x3 ;  /* 0x00000062590a8211 */ /* 0x001fcc00078e18ff */
[----:B------:R-:W3:Y:S01]  /*f2e0*/  @!P0 LDL.64 R10, [R10] ;  /* 0x000000000a0a8983 */ /* 0x000ee20000100a00 */
[----:B--2---:R-:W-:-:S04]  /*f2f0*/  IMAD.WIDE R24, R87, 0x4, R114 ;  /* 0x0000000457187825 */ /* 0x004fc800078e0272 */
[C---:B------:R-:W-:Y:S02]  /*f300*/  IMAD.WIDE R16, R87.reuse, 0x4, R24 ;  /* 0x0000000457107825 */ /* 0x040fe400078e0218 */
[----:B------:R-:W5:Y:S02]  /*f310*/  LDG.E.128.CONSTANT R24, desc[UR8][R24.64] ;  /* 0x0000000818187981 */ /* 0x000f64000c1e9d00 */
[----:B------:R-:W-:Y:S02]  /*f320*/  IMAD.WIDE R14, R87, 0x4, R16 ;  /* 0x00000004570e7825 */ /* 0x000fe400078e0210 */
[----:B------:R-:W5:Y:S04]  /*f330*/  LDG.E.128.CONSTANT R16, desc[UR8][R16.64] ;  /* 0x0000000810107981 */ /* 0x000f68000c1e9d00 */
[----:B------:R-:W5:Y:S01]  /*f340*/  LDG.E.128.CONSTANT R20, desc[UR8][R14.64] ;  /* 0x000000080e147981 */ /* 0x000f62000c1e9d00 */
[----:B------:R-:W-:-:S05]  /*f350*/  @!P0 LEA R9, R91, 0x1, 0x1 ;  /* 0x000000015b098811 */ /* 0x000fca00078e08ff */
[----:B----4-:R-:W-:Y:S01]  /*f360*/  @!P0 IMAD.WIDE R30, R9, 0x2, R30 ;  /* 0x00000002091e8825 */ /* 0x010fe200078e021e */
[----:B------:R-:W-:-:S05]  /*f370*/  ISETP.NE.AND P1, PT, R93, RZ, PT ;  /* 0x000000ff5d00720c */ /* 0x000fca0003f25270 */
[----:B------:R0:W5:Y:S01]  /*f380*/  @!P0 LDG.E.U16.CONSTANT R30, desc[UR8][R30.64] ;  /* 0x000000081e1e8981 */ /* 0x000162000c1e9500 */
[----:B------:R-:W-:Y:S01]  /*f390*/  HFMA2.MMA R28, -RZ, RZ, 0, 0.0625 ;  /* 0x00002c00ff1c7435 */ /* 0x000fe200000001ff */
[----:B------:R-:W-:Y:S02]  /*f3a0*/  ISETP.NE.AND P2, PT, R94, RZ, PT ;  /* 0x000000ff5e00720c */ /* 0x000fe40003f45270 */
[----:B------:R-:W-:Y:S02]  /*f3b0*/  ISETP.NE.AND P3, PT, R92, RZ, PT ;  /* 0x000000ff5c00720c */ /* 0x000fe40003f65270 */
[----:B------:R-:W-:Y:S02]  /*f3c0*/  ISETP.NE.AND P4, PT, R90, RZ, PT ;  /* 0x000000ff5a00720c */ /* 0x000fe40003f85270 */
[----:B---3--:R-:W-:Y:S02]  /*f3d0*/  LOP3.LUT R9, R32, 0xf000f, RZ, 0xc0, !PT ;  /* 0x000f000f20097812 */ /* 0x008fe400078ec0ff */
[----:B------:R-:W-:-:S02]  /*f3e0*/  LOP3.LUT R12, R33, 0xf000f0, RZ, 0xc0, !PT ;  /* 0x00f000f0210c7812 */ /* 0x000fc400078ec0ff */
[C---:B------:R-:W-:Y:S02]  /*f3f0*/  LOP3.LUT R13, R34.reuse, 0xf000f, RZ, 0xc0, !PT ;  /* 0x000f000f220d7812 */ /* 0x040fe400078ec0ff */
[----:B0-----:R-:W-:Y:S02]  /*f400*/  LOP3.LUT R31, R34, 0xf000f0, RZ, 0xc0, !PT ;  /* 0x00f000f0221f7812 */ /* 0x001fe400078ec0ff */
[----:B------:R-:W-:Y:S02]  /*f410*/  LOP3.LUT R36, R35, 0xf000f, RZ, 0xc0, !PT ;  /* 0x000f000f23247812 */ /* 0x000fe400078ec0ff */
[----:B------:R-:W-:Y:S02]  /*f420*/  SHF.R.U32.HI R34, RZ, 0x8, R34 ;  /* 0x00000008ff227819 */ /* 0x000fe40000011622 */
[----:B------:R-:W-:Y:S02]  /*f430*/  SHF.R.U32.HI R40, RZ, 0x8, R35 ;  /* 0x00000008ff287819 */ /* 0x000fe40000011623 */
[----:B------:R-:W-:-:S02]  /*f440*/  @!P0 PRMT R86, R10, 0x7610, R86 ;  /* 0x000076100a568816 */ /* 0x000fc40000000056 */
[----:B------:R-:W-:Y:S02]  /*f450*/  @!P0 PRMT R85, R11, 0x7610, R85 ;  /* 0x000076100b558816 */ /* 0x000fe40000000055 */
[----:B------:R-:W-:Y:S02]  /*f460*/  @!P0 PRMT R86, R86, 0x7610, R10 ;  /* 0x0000761056568816 */ /* 0x000fe4000000000a */
[----:B------:R-:W-:Y:S02]  /*f470*/  @!P0 PRMT R85, R85, 0x7610, R11 ;  /* 0x0000761055558816 */ /* 0x000fe4000000000b */
[----:B------:R-:W-:Y:S02]  /*f480*/  LOP3.LUT R10, R32, 0xf000f0, RZ, 0xc0, !PT ;  /* 0x00f000f0200a7812 */ /* 0x000fe400078ec0ff */
        /* <DEDUP_REMOVED lines=30> */
[----:B------:R-:W-:Y:S02]  /*f670*/  HADD2 R31, R11, -1032, -1032 ;  /* 0xe408e4080b1f7430 */ /* 0x000fe40000000000 */
[----:B------:R-:W-:Y:S02]  /*f680*/  HFMA2 R35, R35, R28.H0_H0, -72, -72 ;  /* 0xd480d48023237431 */ /* 0x000fe4000004001c */
[----:B------:R-:W-:-:S02]  /*f690*/  HADD2 R36, R13, -1032, -1032 ;  /* 0xe408e4080d247430 */ /* 0x000fc40000000000 */
[-C--:B------:R-:W-:Y:S02]  /*f6a0*/  HFMA2 R37, R37, R28.reuse.H0_H0, -72, -72 ;  /* 0xd480d48025257431 */ /* 0x080fe4000004001c */
        /* <DEDUP_REMOVED lines=9> */
[----:B------:R-:W-:Y:S01]  /*f740*/  HFMA2 R47, R47, R28.H0_H0, -72, -72 ;  /* 0xd480d4802f2f7431 */ /* 0x000fe2000004001c */
[----:B------:R-:W-:Y:S06]  /*f750*/  @!P1 BRA `(.L_x_2089) ;  /* 0x0000000400689947 */ /* 0x000fec0003800000 */
[----:B------:R-:W0:Y:S01]  /*f760*/  LDS.64 R12, [UR5] ;  /* 0x00000005ff0c7984 */ /* 0x000e220008000a00 */
[--C-:B------:R-:W-:Y:S02]  /*f770*/  HADD2.F32 R51, -RZ, R31.reuse.H0_H0 ;  /* 0x2000001fff337230 */ /* 0x100fe40000004100 */
[----:B------:R-:W-:Y:S01]  /*f780*/  HADD2.F32 R9, -RZ, R34.H0_H0 ;  /* 0x20000022ff097230 */ /* 0x000fe20000004100 */
[----:B------:R-:W2:Y:S01]  /*f790*/  LDS.64 R32, [UR5+0x8] ;  /* 0x00000805ff207984 */ /* 0x000ea20008000a00 */
        /* <DEDUP_REMOVED lines=10> */
[----:B------:R-:W-:-:S02]  /*f840*/  HADD2.F32 R12, -RZ, R34.H1_H1 ;  /* 0x30000022ff0c7230 */ /* 0x000fc40000004100 */
[----:B------:R-:W-:Y:S01]  /*f850*/  FFMA.FTZ R56, R10, R11, RZ ;  /* 0x0000000b0a387223 */ /* 0x000fe200000100ff */
[----:B------:R-:W-:Y:S02]  /*f860*/  HADD2.F32 R13, -RZ, R38.H0_H0 ;  /* 0x20000026ff0d7230 */ /* 0x000fe40000004100 */
[----:B------:R-:W-:Y:S01]  /*f870*/  FFMA.FTZ R11, R49, R52, R54 ;  /* 0x00000034310b7223 */ /* 0x000fe20000010036 */
[----:B------:R-:W-:Y:S02]  /*f880*/  HADD2.F32 R52, -RZ, R36.H1_H1 ;  /* 0x30000024ff347230 */ /* 0x000fe40000004100 */
        /* <DEDUP_REMOVED lines=18> */
[--C-:B--2---:R-:W-:Y:S02]  /*f9b0*/  HADD2.F32 R12, -RZ, R32.reuse.H0_H0 ;  /* 0x20000020ff0c7230 */ /* 0x104fe40000004100 */
[----:B------:R-:W-:Y:S01]  /*f9c0*/  FFMA.FTZ R49, R50, R11, R13 ;  /* 0x0000000b32317223 */ /* 0x000fe2000001000d */
[----:B------:R-:W-:-:S02]  /*f9d0*/  HADD2.F32 R32, -RZ, R32.H1_H1 ;  /* 0x30000020ff207230 */ /* 0x000fc40000004100 */
[----:B------:R-:W-:Y:S01]  /*f9e0*/  FFMA.FTZ R51, R50, R51, R54 ;  /* 0x0000003332337223 */ /* 0x000fe20000010036 */
[----:B------:R-:W-:Y:S02]  /*f9f0*/  HADD2.F32 R11, -RZ, R40.H1_H1 ;  /* 0x30000028ff0b7230 */ /* 0x000fe40000004100 */
        /* <DEDUP_REMOVED lines=48> */
.L_x_2089:
[----:B------:R-:W-:Y:S05]  /*fd00*/  @!P2 BRA `(.L_x_2090) ;  /* 0x000000040068a947 */ /* 0x000fea0003800000 */
[----:B------:R-:W0:Y:S01]  /*fd10*/  LDS.64 R10, [UR5+0x80] ;  /* 0x00008005ff0a7984 */ /* 0x000e220008000a00 */
[--C-:B------:R-:W-:Y:S02]  /*fd20*/  HADD2.F32 R9, -RZ, R34.reuse.H0_H0 ;  /* 0x20000022ff097230 */ /* 0x100fe40000004100 */
[----:B------:R-:W-:Y:S01]  /*fd30*/  HADD2.F32 R52, -RZ, R34.H1_H1 ;  /* 0x30000022ff347230 */ /* 0x000fe20000004100 */
[----:B------:R-:W2:Y:S01]  /*fd40*/  LDS.64 R32, [UR5+0x88] ;  /* 0x00008805ff207984 */ /* 0x000ea20008000a00 */
[----:B------:R-:W-:Y:S02]  /*fd50*/  HADD2.F32 R54, -RZ, R31.H1_H1 ;  /* 0x3000001fff367230 */ /* 0x000fe40000004100 */
[--C-:B------:R-:W-:Y:S02]  /*fd60*/  HADD2.F32 R12, -RZ, R38.reuse.H0_H0 ;  /* 0x20000026ff0c7230 */ /* 0x100fe40000004100 */
[----:B------:R-:W-:Y:S02]  /*fd70*/  HADD2.F32 R56, -RZ, R38.H1_H1 ;  /* 0x30000026ff387230 */ /* 0x000fe40000004100 */
[----:B------:R-:W-:-:S02]  /*fd80*/  HADD2.F32 R53, -RZ, R39.H1_H1 ;  /* 0x30000027ff357230 */ /* 0x000fc40000004100 */
[--C-:B0-----:R-:W-:Y:S02]  /*fd90*/  HADD2.F32 R13, -RZ, R10.reuse.H0_H0 ;  /* 0x2000000aff0d7230 */ /* 0x101fe40000004100 */
        /* <DEDUP_REMOVED lines=8> */
[----:B------:R-:W-:Y:S02]  /*fe20*/  HADD2.F32 R52, -RZ, R36.H1_H1 ;  /* 0x30000024ff347230 */ /* 0x000fe40000004100 */
        /* <DEDUP_REMOVED lines=17> */
[----:B--2---:R-:W-:Y:S02]  /*ff40*/  HADD2.F32 R9, -RZ, R32.H0_H0 ;  /* 0x20000020ff097230 */ /* 0x004fe40000004100 */
        /* <DEDUP_REMOVED lines=9> */
[----:B------:R-:W-:Y:S02]  /*ffe0*/  HADD2.F32 R54, -RZ, R40.H1_H1 ;  /* 0x30000028ff367230 */ /* 0x000fe40000004100 */
        /* <DEDUP_REMOVED lines=19> */
[----:B------:R-:W-:Y:S02]  /*10120*/  HADD2.F32 R11, -RZ, R41.H1_H1 ;  /* 0x30000029ff0b7230 */ /* 0x000fe40000004100 */
[----:B------:R-:W-:-:S02]  /*10130*/  HADD2.F32 R13, -RZ, R43.H1_H1 ;  /* 0x3000002bff0d7230 */ /* 0x000fc40000004100 */
        /* <DEDUP_REMOVED lines=23> */
.L_x_2090:
        /* <DEDUP_REMOVED lines=91> */
.L_x_2091:
[----:B------:R-:W-:Y:S05]  /*10860*/  @!P4 BRA `(.L_x_2092) ;  /* 0x000000040068c947 */ /* 0x000fea0003800000 */
[----:B------:R-:W0:Y:S01]  /*10870*/  LDS.64 R10, [UR5+0x180] ;  /* 0x00018005ff0a7984 */ /* 0x000e220008000a00 */
[--C-:B------:R-:W-:Y:S02]  /*10880*/  HADD2.F32 R9, -RZ, R34.reuse.H0_H0 ;  /* 0x20000022ff097230 */ /* 0x100fe40000004100 */
[----:B------:R-:W-:Y:S01]  /*10890*/  HADD2.F32 R34, -RZ, R34.H1_H1 ;  /* 0x30000022ff227230 */ /* 0x000fe20000004100 */
[----:B------:R-:W2:Y:S01]  /*108a0*/  LDS.64 R32, [UR5+0x188] ;  /* 0x00018805ff207984 */ /* 0x000ea20008000a00 */
[--C-:B------:R-:W-:Y:S02]  /*108b0*/  HADD2.F32 R12, -RZ, R38.reuse.H0_H0 ;  /* 0x20000026ff0c7230 */ /* 0x100fe40000004100 */
[----:B------:R-:W-:Y:S02]  /*108c0*/  HADD2.F32 R52, -RZ, R31.H1_H1 ;  /* 0x3000001fff347230 */ /* 0x000fe40000004100 */
[----:B------:R-:W-:Y:S02]  /*108d0*/  HADD2.F32 R38, -RZ, R38.H1_H1 ;  /* 0x30000026ff267230 */ /* 0x000fe40000004100 */
[----:B0-----:R-:W-:-:S02]  /*108e0*/  HADD2.F32 R13, -RZ, R10.H0_H0 ;  /* 0x2000000aff0d7230 */ /* 0x001fc40000004100 */
[--C-:B------:R-:W-:Y:S02]  /*108f0*/  HADD2.F32 R50, -RZ, R11.reuse.H0_H0 ;  /* 0x2000000bff327230 */ /* 0x100fe40000004100 */
[----:B------:R-:W-:Y:S02]  /*10900*/  HADD2.F32 R49, -RZ, R11.H1_H1 ;  /* 0x3000000bff317230 */ /* 0x000fe40000004100 */
[-C--:B------:R-:W-:Y:S01]  /*10910*/  FFMA.FTZ R9, R9, R13.reuse, RZ ;  /* 0x0000000d09097223 */ /* 0x080fe200000100ff */
[----:B------:R-:W-:Y:S02]  /*10920*/  HADD2.F32 R11, -RZ, R36.H0_H0 ;  /* 0x20000024ff0b7230 */ /* 0x000fe40000004100 */
[----:B------:R-:W-:Y:S02]  /*10930*/  HADD2.F32 R48, -RZ, R10.H1_H1 ;  /* 0x3000000aff307230 */ /* 0x000fe40000004100 */
[----:B------:R-:W-:Y:S02]  /*10940*/  HADD2.F32 R10, -RZ, R31.H0_H0 ;  /* 0x2000001fff0a7230 */ /* 0x000fe40000004100 */
[----:B------:R-:W-:Y:S01]  /*10950*/  FFMA.FTZ R11, R11, R13, RZ ;  /* 0x0000000d0b0b7223 */ /* 0x000fe200000100ff */
[----:B------:R-:W-:-:S02]  /*10960*/  HADD2.F32 R36, -RZ, R36.H1_H1 ;  /* 0x30000024ff247230 */ /* 0x000fc40000004100 */
[-C--:B------:R-:W-:Y:S01]  /*10970*/  FFMA.FTZ R9, R34, R48.reuse, R9 ;  /* 0x0000003022097223 */ /* 0x080fe20000010009 */
[----:B------:R-:W-:Y:S02]  /*10980*/  HADD2.F32 R34, -RZ, R37.H0_H0 ;  /* 0x20000025ff227230 */ /* 0x000fe40000004100 */
[-C--:B------:R-:W-:Y:S01]  /*10990*/  FFMA.FTZ R31, R10, R13.reuse, RZ ;  /* 0x0000000d0a1f7223 */ /* 0x080fe200000100ff */
[----:B------:R-:W-:Y:S01]  /*109a0*/  FFMA.FTZ R13, R12, R13, RZ ;  /* 0x0000000d0c0d7223 */ /* 0x000fe200000100ff */
[-C--:B------:R-:W-:Y:S01]  /*109b0*/  FFMA.FTZ R11, R36, R48.reuse, R11 ;  /* 0x00000030240b7223 */ /* 0x080fe2000001000b */
[----:B------:R-:W-:Y:S02]  /*109c0*/  HADD2.F32 R10, -RZ, R29.H0_H0 ;  /* 0x2000001dff0a7230 */ /* 0x000fe40000004100 */
[----:B------:R-:W-:Y:S01]  /*109d0*/  FFMA.FTZ R31, R52, R48, R31 ;  /* 0x00000030341f7223 */ /* 0x000fe2000001001f */
        /* <DEDUP_REMOVED lines=40> */
[----:B------:R-:W-:Y:S02]  /*10c60*/  HADD2.F32 R33, -RZ, R33.H1_H1 ;  /* 0x30000021ff217230 */ /* 0x000fe40000004100 */
        /* <DEDUP_REMOVED lines=26> */
.L_x_2092:
[C---:B-----5:R-:W-:Y:S02]  /*10e10*/  LOP3.LUT R9, R24.reuse, 0xf000f, RZ, 0xc0, !PT ;  /* 0x000f000f18097812 */ /* 0x060fe400078ec0ff */
        /* <DEDUP_REMOVED lines=8> */
[----:B------:R-:W-:Y:S02]  /*10ea0*/  SHF.R.U32.HI R37, RZ, 0x8, R27 ;  /* 0x00000008ff257819 */ /* 0x000fe4000001161b */
[C---:B------:R-:W-:Y:S02]  /*10eb0*/  LOP3.LUT R35, R27.reuse, 0xf000f, RZ, 0xc0, !PT ;  /* 0x000f000f1b237812 */ /* 0x040fe400078ec0ff */
        /* <DEDUP_REMOVED lines=8> */
[----:B------:R-:W-:Y:S01]  /*10f40*/  LOP3.LUT R24, R24, 0xf000f0, RZ, 0xc0, !PT ;  /* 0x00f000f018187812 */ /* 0x000fe200078ec0ff */
[----:B------:R-:W-:Y:S01]  /*10f50*/  HFMA2 R33, R33, R28.H0_H0, -72, -72 ;  /* 0xd480d48021217431 */ /* 0x000fe2000004001c */
        /* <DEDUP_REMOVED lines=20> */
[----:B------:R-:W-:Y:S01]  /*110a0*/  HFMA2 R35, R39, R28.H0_H0, -72, -72 ;  /* 0xd480d48027237431 */ /* 0x000fe2000004001c */
[----:B------:R-:W-:Y:S01]  /*110b0*/  LOP3.LUT R43, R31, 0x64006400, RZ, 0xfc, !PT ;  /* 0x640064001f2b7812 */ /* 0x000fe200078efcff */
[----:B------:R-:W-:-:S02]  /*110c0*/  HADD2 R29, R9, -1032, -1032 ;  /* 0xe408e408091d7430 */ /* 0x000fc40000000000 */
[-C--:B------:R-:W-:Y:S02]  /*110d0*/  HFMA2 R31, R13, R28.reuse.H0_H0, -72, -72 ;  /* 0xd480d4800d1f7431 */ /* 0x080fe4000004001c */
[-C--:B------:R-:W-:Y:S02]  /*110e0*/  HFMA2 R37, R37, R28.reuse.H0_H0, -72, -72 ;  /* 0xd480d48025257431 */ /* 0x080fe4000004001c */
[----:B------:R-:W-:Y:S02]  /*110f0*/  HADD2 R38, R38, -1032, -1032 ;  /* 0xe408e40826267430 */ /* 0x000fe40000000000 */
[-C--:B------:R-:W-:Y:S02]  /*11100*/  HFMA2 R39, R25, R28.reuse.H0_H0, -72, -72 ;  /* 0xd480d48019277431 */ /* 0x080fe4000004001c */
[----:B------:R-:W-:Y:S02]  /*11110*/  HADD2 R40, R40, -1032, -1032 ;  /* 0xe408e40828287430 */ /* 0x000fe40000000000 */
[----:B------:R-:W-:-:S02]  /*11120*/  HFMA2 R41, R41, R28.H0_H0, -72, -72 ;  /* 0xd480d48029297431 */ /* 0x000fc4000004001c */
[----:B------:R-:W-:Y:S02]  /*11130*/  HADD2 R42, R42, -1032, -1032 ;  /* 0xe408e4082a2a7430 */ /* 0x000fe40000000000 */
[----:B------:R-:W-:Y:S01]  /*11140*/  HFMA2 R43, R43, R28.H0_H0, -72, -72 ;  /* 0xd480d4802b2b7431 */ /* 0x000fe2000004001c */
[----:B------:R-:W-:Y:S06]  /*11150*/  @!P1 BRA `(.L_x_2093) ;  /* 0x0000000400689947 */ /* 0x000fec0003800000 */
[----:B------:R-:W0:Y:S01]  /*11160*/  LDS.64 R12, [UR5+0x10] ;  /* 0x00001005ff0c7984 */ /* 0x000e220008000a00 */
[----:B------:R-:W-:Y:S02]  /*11170*/  HADD2.F32 R47, -RZ, R27.H0_H0 ;  /* 0x2000001bff2f7230 */ /* 0x000fe40000004100 */
        /* <DEDUP_REMOVED lines=88> */
.L_x_2093:
        /* <DEDUP_REMOVED lines=91> */
.L_x_2094:
        /* <DEDUP_REMOVED lines=91> */
.L_x_2095:
[----:B------:R-:W-:Y:S05]  /*12260*/  @!P4 BRA `(.L_x_2096) ;  /* 0x000000040068c947 */ /* 0x000fea0003800000 */
[----:B------:R-:W0:Y:S01]  /*12270*/  LDS.64 R10, [UR5+0x190] ;  /* 0x00019005ff0a7984 */ /* 0x000e220008000a00 */
[--C-:B------:R-:W-:Y:S02]  /*12280*/  HADD2.F32 R9, -RZ, R29.reuse.H0_H0 ;  /* 0x2000001dff097230 */ /* 0x100fe40000004100 */
[----:B------:R-:W-:Y:S01]  /*12290*/  HADD2.F32 R48, -RZ, R29.H1_H1 ;  /* 0x3000001dff307230 */ /* 0x000fe20000004100 */
[----:B------:R-:W2:Y:S01]  /*122a0*/  LDS.64 R24, [UR5+0x198] ;  /* 0x00019805ff187984 */ /* 0x000ea20008000a00 */
[----:B------:R-:W-:Y:S02]  /*122b0*/  HADD2.F32 R12, -RZ, R34.H0_H0 ;  /* 0x20000022ff0c7230 */ /* 0x000fe40000004100 */
[----:B------:R-:W-:Y:S02]  /*122c0*/  HADD2.F32 R50, -RZ, R27.H1_H1 ;  /* 0x3000001bff327230 */ /* 0x000fe40000004100 */
[--C-:B------:R-:W-:Y:S02]  /*122d0*/  HADD2.F32 R29, -RZ, R42.reuse.H0_H0 ;  /* 0x2000002aff1d7230 */ /* 0x100fe40000004100 */
[----:B------:R-:W-:-:S02]  /*122e0*/  HADD2.F32 R42, -RZ, R42.H1_H1 ;  /* 0x3000002aff2a7230 */ /* 0x000fc40000004100 */
[----:B0-----:R-:W-:Y:S02]  /*122f0*/  HADD2.F32 R13, -RZ, R10.H0_H0 ;  /* 0x2000000aff0d7230 */ /* 0x001fe40000004100 */
[--C-:B------:R-:W-:Y:S02]  /*12300*/  HADD2.F32 R46, -RZ, R11.reuse.H0_H0 ;  /* 0x2000000bff2e7230 */ /* 0x100fe40000004100 */
[----:B------:R-:W-:Y:S02]  /*12310*/  HADD2.F32 R45, -RZ, R11.H1_H1 ;  /* 0x3000000bff2d7230 */ /* 0x000fe40000004100 */
[----:B------:R-:W-:Y:S01]  /*12320*/  FFMA.FTZ R9, R9, R13, RZ ;  /* 0x0000000d09097223 */ /* 0x000fe200000100ff */
[----:B------:R-:W-:Y:S02]  /*12330*/  HADD2.F32 R11, -RZ, R32.H0_H0 ;  /* 0x20000020ff0b7230 */ /* 0x000fe40000004100 */
[----:B------:R-:W-:Y:S02]  /*12340*/  HADD2.F32 R44, -RZ, R10.H1_H1 ;  /* 0x3000000aff2c7230 */ /* 0x000fe40000004100 */
[----:B------:R-:W-:-:S02]  /*12350*/  HADD2.F32 R10, -RZ, R27.H0_H0 ;  /* 0x2000001bff0a7230 */ /* 0x000fc40000004100 */
[-C--:B------:R-:W-:Y:S01]  /*12360*/  FFMA.FTZ R11, R11, R13.reuse, RZ ;  /* 0x0000000d0b0b7223 */ /* 0x080fe200000100ff */
[----:B------:R-:W-:Y:S02]  /*12370*/  HADD2.F32 R32, -RZ, R32.H1_H1 ;  /* 0x30000020ff207230 */ /* 0x000fe40000004100 */
[-C--:B------:R-:W-:Y:S01]  /*12380*/  FFMA.FTZ R9, R48, R44.reuse, R9 ;  /* 0x0000002c30097223 */ /* 0x080fe20000010009 */
[----:B------:R-:W-:Y:S02]  /*12390*/  HADD2.F32 R48, -RZ, R34.H1_H1 ;  /* 0x30000022ff307230 */ /* 0x000fe40000004100 */
[----:B------:R-:W-:Y:S01]  /*123a0*/  FFMA.FTZ R27, R10, R13, RZ ;  /* 0x0000000d0a1b7223 */ /* 0x000fe200000100ff */
[----:B------:R-:W-:Y:S02]  /*123b0*/  HADD2.F32 R10, -RZ, R26.H0_H0 ;  /* 0x2000001aff0a7230 */ /* 0x000fe40000004100 */
[----:B------:R-:W-:Y:S01]  /*123c0*/  FFMA.FTZ R11, R32, R44, R11 ;  /* 0x0000002c200b7223 */ /* 0x000fe2000001000b */
[----:B------:R-:W-:-:S02]  /*123d0*/  HADD2.F32 R34, -RZ, R33.H0_H0 ;  /* 0x20000021ff227230 */ /* 0x000fc40000004100 */
[----:B------:R-:W-:Y:S01]  /*123e0*/  FFMA.FTZ R13, R12, R13, RZ ;  /* 0x0000000d0c0d7223 */ /* 0x000fe200000100ff */
[----:B------:R-:W-:Y:S02]  /*123f0*/  HADD2.F32 R12, -RZ, R31.H0_H0 ;  /* 0x2000001fff0c7230 */ /* 0x000fe40000004100 */
[----:B------:R-:W-:Y:S01]  /*12400*/  FFMA.FTZ R27, R50, R44, R27 ;  /* 0x0000002c321b7223 */ /* 0x000fe2000001001b */
[-C--:B------:R-:W-:Y:S01]  /*12410*/  FFMA.FTZ R10, R10, R46.reuse, R9 ;  /* 0x0000002e0a0a7223 */ /* 0x080fe20000010009 */
        /* <DEDUP_REMOVED lines=11> */
[----:B--2---:R-:W-:Y:S02]  /*124d0*/  HADD2.F32 R9, -RZ, R24.H0_H0 ;  /* 0x20000018ff097230 */ /* 0x004fe40000004100 */
        /* <DEDUP_REMOVED lines=17> */
[-C--:B------:R-:W-:Y:S01]  /*125f0*/  FFMA.FTZ R27, R40, R24.reuse, R27 ;  /* 0x00000018281b7223 */ /* 0x080fe2000001001b */
[----:B------:R-:W-:Y:S01]  /*12600*/  FFMA.FTZ R9, R42, R24, R9 ;  /* 0x000000182a097223 */ /* 0x000fe20000010009 */
[----:B------:R-:W-:-:S02]  /*12610*/  HADD2.F32 R10, -RZ, R37.H0_H0 ;  /* 0x20000025ff0a7230 */ /* 0x000fc40000004100 */
[-C--:B------:R-:W-:Y:S01]  /*12620*/  FFMA.FTZ R24, R26, R12.reuse, R13 ;  /* 0x0000000c1a187223 */ /* 0x080fe2000001000d */
        /* <DEDUP_REMOVED lines=30> */
.L_x_2096:
        /* <DEDUP_REMOVED lines=8> */
[----:B------:R-:W-:Y:S02]  /*12890*/  SHF.R.U32.HI R17, RZ, 0x8, R17 ;  /* 0x00000008ff117819 */ /* 0x000fe40000011611 */
[----:B------:R-:W-:Y:S02]  /*128a0*/  SHF.R.U32.HI R18, RZ, 0x8, R18 ;  /* 0x00000008ff127819 */ /* 0x000fe40000011612 */
[----:B------:R-:W-:Y:S02]  /*128b0*/  SHF.R.U32.HI R34, RZ, 0x8, R19 ;  /* 0x00000008ff227819 */ /* 0x000fe40000011613 */
        /* <DEDUP_REMOVED lines=22> */
[-C--:B------:R-:W-:Y:S01]  /*12a20*/  HFMA2 R26, R13, R28.reuse.H0_H0, -72, -72 ;  /* 0xd480d4800d1a7431 */ /* 0x080fe2000004001c */
[----:B------:R-:W-:Y:S01]  /*12a30*/  LOP3.LUT R31, R31, 0x64006400, RZ, 0xfc, !PT ;  /* 0x640064001f1f7812 */ /* 0x000fe200078efcff */
[----:B------:R-:W-:Y:S01]  /*12a40*/  HFMA2 R38, R39, R28.H0_H0, -72, -72 ;  /* 0xd480d48027267431 */ /* 0x000fe2000004001c */
[----:B------:R-:W-:-:S02]  /*12a50*/  LOP3.LUT R10, R10, 0x64006400, RZ, 0xfc, !PT ;  /* 0x640064000a0a7812 */ /* 0x000fc400078efcff */
[----:B------:R-:W-:Y:S01]  /*12a60*/  LOP3.LUT R12, R12, 0x64006400, RZ, 0xfc, !PT ;  /* 0x640064000c0c7812 */ /* 0x000fe200078efcff */
[----:B------:R-:W-:Y:S01]  /*12a70*/  HADD2 R31, R31, -1032, -1032 ;  /* 0xe408e4081f1f7430 */ /* 0x000fe20000000000 */
[----:B------:R-:W-:Y:S02]  /*12a80*/  LOP3.LUT R17, R17, 0x64006400, RZ, 0xfc, !PT ;  /* 0x6400640011117812 */ /* 0x000fe400078efcff */
[----:B------:R-:W-:Y:S01]  /*12a90*/  LOP3.LUT R37, R25, 0x64006400, RZ, 0xfc, !PT ;  /* 0x6400640019257812 */ /* 0x000fe200078efcff */
[----:B------:R-:W-:Y:S01]  /*12aa0*/  HADD2 R25, R9, -1032, -1032 ;  /* 0xe408e40809197430 */ /* 0x000fe20000000000 */
[----:B------:R-:W-:Y:S01]  /*12ab0*/  LOP3.LUT R16, R32, 0x64006400, RZ, 0xfc, !PT ;  /* 0x6400640020107812 */ /* 0x000fe200078efcff */
[-C--:B------:R-:W-:Y:S01]  /*12ac0*/  HFMA2 R32, R33, R28.reuse.H0_H0, -72, -72 ;  /* 0xd480d48021207431 */ /* 0x080fe2000004001c */
[----:B------:R-:W-:Y:S01]  /*12ad0*/  LOP3.LUT R41, R34, 0x64006400, RZ, 0xfc, !PT ;  /* 0x6400640022297812 */ /* 0x000fe200078efcff */
[----:B------:R-:W-:Y:S01]  /*12ae0*/  HADD2 R33, R10, -1032, -1032 ;  /* 0xe408e4080a217430 */ /* 0x000fe20000000000 */
[----:B------:R-:W-:Y:S01]  /*12af0*/  LOP3.LUT R18, R20, 0xf000f, RZ, 0xc0, !PT ;  /* 0x000f000f14127812 */ /* 0x000fe200078ec0ff */
[----:B------:R-:W-:-:S02]  /*12b00*/  HFMA2 R34, R11, R28.H0_H0, -72, -72 ;  /* 0xd480d4800b227431 */ /* 0x000fc4000004001c */
[----:B------:R-:W-:Y:S02]  /*12b10*/  HADD2 R35, R12, -1032, -1032 ;  /* 0xe408e4080c237430 */ /* 0x000fe40000000000 */
[-C--:B------:R-:W-:Y:S02]  /*12b20*/  HFMA2 R36, R17, R28.reuse.H0_H0, -72, -72 ;  /* 0xd480d48011247431 */ /* 0x080fe4000004001c */
[----:B------:R-:W-:Y:S02]  /*12b30*/  HADD2 R37, R37, -1032, -1032 ;  /* 0xe408e40825257430 */ /* 0x000fe40000000000 */
[----:B------:R-:W-:Y:S02]  /*12b40*/  HADD2 R39, R16, -1032, -1032 ;  /* 0xe408e40810277430 */ /* 0x000fe40000000000 */
[----:B------:R-:W-:Y:S01]  /*12b50*/  HFMA2 R40, R41, R28.H0_H0, -72, -72 ;  /* 0xd480d48029287431 */ /* 0x000fe2000004001c */
[----:B------:R-:W-:Y:S06]  /*12b60*/  @!P1 BRA `(.L_x_2097) ;  /* 0x0000000400689947 */ /* 0x000fec0003800000 */
[----:B------:R-:W0:Y:S01]  /*12b70*/  LDS.64 R12, [UR5+0x20] ;  /* 0x00002005ff0c7984 */ /* 0x000e220008000a00 */
        /* <DEDUP_REMOVED lines=89> */
.L_x_2097:
[----:B------:R-:W-:Y:S05]  /*13110*/  @!P2 BRA `(.L_x_2098) ;  /* 0x000000040068a947 */ /* 0x000fea0003800000 */
[----:B------:R-:W0:Y:S01]  /*13120*/  LDS.64 R10, [UR5+0xa0] ;  /* 0x0000a005ff0a7984 */ /* 0x000e220008000a00 */
[----:B------:R-:W-:Y:S02]  /*13130*/  HADD2.F32 R9, -RZ, R25.H0_H0 ;  /* 0x20000019ff097230 */ /* 0x000fe40000004100 */
[----:B------:R-:W-:Y:S01]  /*13140*/  HADD2.F32 R12, -RZ, R31.H0_H0 ;  /* 0x2000001fff0c7230 */ /* 0x000fe20000004100 */
[----:B------:R-:W2:Y:S01]  /*13150*/  LDS.64 R16, [UR5+0xa8] ;  /* 0x0000a805ff107984 */ /* 0x000ea20008000a00 */
[----:B------:R-:W-:Y:S02]  /*13160*/  HADD2.F32 R47, -RZ, R24.H1_H1 ;  /* 0x30000018ff2f7230 */ /* 0x000fe40000004100 */
[----:B------:R-:W-:Y:S02]  /*13170*/  HADD2.F32 R45, -RZ, R25.H1_H1 ;  /* 0x30000019ff2d7230 */ /* 0x000fe40000004100 */
[----:B------:R-:W-:Y:S02]  /*13180*/  HADD2.F32 R48, -RZ, R32.H1_H1 ;  /* 0x30000020ff307230 */ /* 0x000fe40000004100 */
        /* <DEDUP_REMOVED lines=13> */
[----:B------:R-:W-:Y:S02]  /*13260*/  HADD2.F32 R47, -RZ, R31.H1_H1 ;  /* 0x3000001fff2f7230 */ /* 0x000fe40000004100 */
[----:B------:R-:W-:Y:S01]  /*13270*/  FFMA.FTZ R46, R11, R13, RZ ;  /* 0x0000000d0b2e7223 */ /* 0x000fe200000100ff */
        /* <DEDUP_REMOVED lines=37> */
[--C-:B------:R-:W-:Y:S02]  /*134d0*/  HADD2.F32 R42, -RZ, R38.reuse.H0_H0 ;  /* 0x20000026ff2a7230 */ /* 0x100fe40000004100 */
[-C--:B------:R-:W-:Y:S01]  /*134e0*/  FFMA.FTZ R10, R10, R12.reuse, R9 ;  /* 0x0000000c0a0a7223 */ /* 0x080fe20000010009 */
[----:B------:R-:W-:Y:S02]  /*134f0*/  HADD2.F32 R17, -RZ, R17.H1_H1 ;  /* 0x30000011ff117230 */ /* 0x000fe40000004100 */
[----:B------:R-:W-:Y:S01]  /*13500*/  FFMA.FTZ R16, R44, R12, R11 ;  /* 0x0000000c2c107223 */ /* 0x000fe2000001000b */
[----:B------:R-:W-:-:S02]  /*13510*/  HADD2.F32 R41, -RZ, R38.H1_H1 ;  /* 0x30000026ff297230 */ /* 0x000fc40000004100 */
[----:B------:R-:W-:Y:S01]  /*13520*/  FFMA.FTZ R42, R42, R12, R13 ;  /* 0x0000000c2a2a7223 */ /* 0x000fe2000001000d */
[----:B------:R-:W-:Y:S02]  /*13530*/  HADD2.F32 R9, -RZ, R34.H1_H1 ;  /* 0x30000022ff097230 */ /* 0x000fe40000004100 */
[----:B------:R-:W-:Y:S02]  /*13540*/  HADD2.F32 R11, -RZ, R36.H1_H1 ;  /* 0x30000024ff0b7230 */ /* 0x000fe40000004100 */
[-C--:B------:R-:W-:Y:S01]  /*13550*/  FFMA.FTZ R42, R41, R17.reuse, R42 ;  /* 0x00000011292a7223 */ /* 0x080fe2000001002a */
[--C-:B------:R-:W-:Y:S02]  /*13560*/  HADD2.F32 R44, -RZ, R40.reuse.H0_H0 ;  /* 0x20000028ff2c7230 */ /* 0x100fe40000004100 */
[-C--:B------:R-:W-:Y:S01]  /*13570*/  FFMA.FTZ R10, R9, R17.reuse, R10 ;  /* 0x00000011090a7223 */ /* 0x080fe2000001000a */
[----:B------:R-:W-:Y:S02]  /*13580*/  HADD2.F32 R41, -RZ, R40.H1_H1 ;  /* 0x30000028ff297230 */ /* 0x000fe40000004100 */
        /* <DEDUP_REMOVED lines=19> */
.L_x_2098:
        /* <DEDUP_REMOVED lines=91> */
.L_x_2099:
        /* <DEDUP_REMOVED lines=18> */
[----:B------:R-:W-:Y:S02]  /*13d90*/  HADD2.F32 R27, -RZ, R27.H1_H1 ;  /* 0x3000001bff1b7230 */ /* 0x000fe40000004100 */
[----:B------:R-:W-:Y:S01]  /*13da0*/  FFMA.FTZ R10, R45, R41, R10 ;  /* 0x000000292d0a7223 */ /* 0x000fe2000001000a */
[----:B------:R-:W-:Y:S02]  /*13db0*/  HADD2.F32 R9, -RZ, R19.H0_H0 ;  /* 0x20000013ff097230 */ /* 0x000fe40000004100 */
[----:B------:R-:W-:Y:S01]  /*13dc0*/  FFMA.FTZ R44, R11, R13, RZ ;  /* 0x0000000d0b2c7223 */ /* 0x000fe200000100ff */
[----:B------:R-:W-:Y:S02]  /*13dd0*/  HADD2.F32 R11, -RZ, R26.H0_H0 ;  /* 0x2000001aff0b7230 */ /* 0x000fe40000004100 */
[----:B------:R-:W-:Y:S01]  /*13de0*/  FFMA.FTZ R12, R31, R41, R12 ;  /* 0x000000291f0c7223 */ /* 0x000fe2000001000c */
[----:B------:R-:W-:-:S02]  /*13df0*/  HADD2.F32 R13, -RZ, R29.H0_H0 ;  /* 0x2000001dff0d7230 */ /* 0x000fc40000004100 */
[----:B------:R-:W-:Y:S01]  /*13e00*/  FFMA.FTZ R44, R27, R41, R44 ;  /* 0x000000291b2c7223 */ /* 0x000fe2000001002c */
[--C-:B------:R-:W-:Y:S02]  /*13e10*/  HADD2.F32 R25, -RZ, R32.reuse.H0_H0 ;  /* 0x20000020ff197230 */ /* 0x100fe40000004100 */
[-C--:B------:R-:W-:Y:S01]  /*13e20*/  FFMA.FTZ R9, R9, R43.reuse, R24 ;  /* 0x0000002b09097223 */ /* 0x080fe20000010018 */
        /* <DEDUP_REMOVED lines=9> */
[----:B--2---:R-:W-:Y:S02]  /*13ec0*/  HADD2.F32 R10, -RZ, R16.H0_H0 ;  /* 0x20000010ff0a7230 */ /* 0x004fe40000004100 */
        /* <DEDUP_REMOVED lines=22> */
[--C-:B------:R-:W-:Y:S02]  /*14030*/  HADD2.F32 R24, -RZ, R38.reuse.H0_H0 ;  /* 0x20000026ff187230 */ /* 0x100fe40000004100 */
        /* <DEDUP_REMOVED lines=8> */
[--C-:B------:R-:W-:Y:S02]  /*140c0*/  HADD2.F32 R26, -RZ, R40.reuse.H0_H0 ;  /* 0x20000028ff1a7230 */ /* 0x100fe40000004100 */
[-C--:B------:R-:W-:Y:S01]  /*140d0*/  FFMA.FTZ R10, R9, R17.reuse, R10 ;  /* 0x00000011090a7223 */ /* 0x080fe2000001000a */
[----:B------:R-:W-:Y:S02]  /*140e0*/  HADD2.F32 R19, -RZ, R40.H1_H1 ;  /* 0x30000028ff137230 */ /* 0x000fe40000004100 */
[----:B------:R-:W-:Y:S01]  /*140f0*/  FFMA.FTZ R16, R11, R17, R16 ;  /* 0x000000110b107223 */ /* 0x000fe20000010010 */
[--C-:B------:R-:W-:Y:S02]  /*14100*/  HADD2.F32 R9, -RZ, R86.reuse.H0_H0 ;  /* 0x20000056ff097230 */ /* 0x100fe40000004100 */
[----:B------:R-:W-:Y:S01]  /*14110*/  FFMA.FTZ R12, R26, R12, R43 ;  /* 0x0000000c1a0c7223 */ /* 0x000fe2000001002b */
[----:B------:R-:W-:-:S02]  /*14120*/  HADD2.F32 R11, -RZ, R86.H1_H1 ;  /* 0x30000056ff0b7230 */ /* 0x000fc40000004100 */
        /* <DEDUP_REMOVED lines=15> */
.L_x_2100:
[----:B------:R-:W-:Y:S01]  /*14220*/  LOP3.LUT R11, R21, 0xf000f0, RZ, 0xc0, !PT ;  /* 0x00f000f0150b7812 */ /* 0x000fe200078ec0ff */
[----:B------:R-:W-:Y:S01]  /*14230*/  UIADD3 UR4, UR5, 0x40, URZ ;  /* 0x0000004005047890 */ /* 0x000fe2000fffe03f */
[----:B------:R-:W-:Y:S02]  /*14240*/  LOP3.LUT R17, R22, 0xf000f0, RZ, 0xc0, !PT ;  /* 0x00f000f016117812 */ /* 0x000fe400078ec0ff */
        /* <DEDUP_REMOVED lines=45> */
[----:B------:R-:W-:Y:S02]  /*14520*/  HADD2 R31, R10, -1032, -1032 ;  /* 0xe408e4080a1f7430 */ /* 0x000fe40000000000 */
[----:B------:R-:W-:Y:S02]  /*14530*/  HADD2 R32, R16, -1032, -1032 ;  /* 0xe408e40810207430 */ /* 0x000fe40000000000 */
[----:B------:R-:W-:Y:S02]  /*14540*/  HADD2 R33, R33, -1032, -1032 ;  /* 0xe408e40821217430 */ /* 0x000fe40000000000 */
[----:B------:R-:W-:Y:S01]  /*14550*/  HADD2 R34, R34, -1032, -1032 ;  /* 0xe408e40822227430 */ /* 0x000fe20000000000 */
        /* <DEDUP_REMOVED lines=91> */
.L_x_2101:
        /* <DEDUP_REMOVED lines=17> */
[--C-:B------:R-:W-:Y:S02]  /*14c20*/  HADD2.F32 R11, -RZ, R26.reuse.H0_H0 ;  /* 0x2000001aff0b7230 */ /* 0x100fe40000004100 */
        /* <DEDUP_REMOVED lines=73> */
.L_x_2102:
        /* <DEDUP_REMOVED lines=91> */
.L_x_2103:
[----:B------:R-:W-:Y:S01]  /*15670*/  @!P0 IADD3 R88, R30, R91, RZ ;  /* 0x0000005b1e588210 */ /* 0x000fe20007ffe0ff */
[----:B------:R-:W-:Y:S06]  /*15680*/  @!P4 BRA `(.L_x_2104) ;  /* 0x000000040068c947 */ /* 0x000fec0003800000 */
[----:B------:R-:W0:Y:S01]  /*15690*/  LDS.64 R10, [UR5+0x1b0] ;  /* 0x0001b005ff0a7984 */ /* 0x000e220008000a00 */
[--C-:B------:R-:W-:Y:S02]  /*156a0*/  HADD2.F32 R9, -RZ, R27.reuse.H0_H0 ;  /* 0x2000001bff097230 */ /* 0x100fe40000004100 */
[----:B------:R-:W-:Y:S01]  /*156b0*/  HADD2.F32 R38, -RZ, R27.H1_H1 ;  /* 0x3000001bff267230 */ /* 0x000fe20000004100 */
[----:B------:R-:W2:Y:S01]  /*156c0*/  LDS.64 R16, [UR5+0x1b8] ;  /* 0x0001b805ff107984 */ /* 0x000ea20008000a00 */
[----:B------:R-:W-:Y:S02]  /*156d0*/  HADD2.F32 R12, -RZ, R29.H0_H0 ;  /* 0x2000001dff0c7230 */ /* 0x000fe40000004100 */
[--C-:B0-----:R-:W-:Y:S02]  /*156e0*/  HADD2.F32 R13, -RZ, R10.reuse.H0_H0 ;  /* 0x2000000aff0d7230 */ /* 0x101fe40000004100 */
[----:B------:R-:W-:Y:S02]  /*156f0*/  HADD2.F32 R30, -RZ, R10.H1_H1 ;  /* 0x3000000aff1e7230 */ /* 0x000fe40000004100 */
[----:B------:R-:W-:-:S02]  /*15700*/  HADD2.F32 R10, -RZ, R18.H0_H0 ;  /* 0x20000012ff0a7230 */ /* 0x000fc40000004100 */
[-C--:B------:R-:W-:Y:S01]  /*15710*/  FFMA.FTZ R9, R9, R13.reuse, RZ ;  /* 0x0000000d09097223 */ /* 0x080fe200000100ff */
[--C-:B------:R-:W-:Y:S02]  /*15720*/  HADD2.F32 R36, -RZ, R11.reuse.H0_H0 ;  /* 0x2000000bff247230 */ /* 0x100fe40000004100 */
[----:B------:R-:W-:Y:S02]  /*15730*/  HADD2.F32 R35, -RZ, R11.H1_H1 ;  /* 0x3000000bff237230 */ /* 0x000fe40000004100 */
[----:B------:R-:W-:Y:S01]  /*15740*/  FFMA.FTZ R27, R10, R13, RZ ;  /* 0x0000000d0a1b7223 */ /* 0x000fe200000100ff */
[----:B------:R-:W-:Y:S02]  /*15750*/  HADD2.F32 R11, -RZ, R26.H0_H0 ;  /* 0x2000001aff0b7230 */ /* 0x000fe40000004100 */
[----:B------:R-:W-:Y:S01]  /*15760*/  FFMA.FTZ R9, R38, R30, R9 ;  /* 0x0000001e26097223 */ /* 0x000fe20000010009 */
[----:B------:R-:W-:Y:S02]  /*15770*/  HADD2.F32 R18, -RZ, R18.H1_H1 ;  /* 0x30000012ff127230 */ /* 0x000fe40000004100 */
[----:B------:R-:W-:-:S02]  /*15780*/  HADD2.F32 R26, -RZ, R26.H1_H1 ;  /* 0x3000001aff1a7230 */ /* 0x000fc40000004100 */
[-C--:B------:R-:W-:Y:S01]  /*15790*/  FFMA.FTZ R11, R11, R13.reuse, RZ ;  /* 0x0000000d0b0b7223 */ /* 0x080fe200000100ff */
[----:B------:R-:W-:Y:S02]  /*157a0*/  HADD2.F32 R38, -RZ, R29.H1_H1 ;  /* 0x3000001dff267230 */ /* 0x000fe40000004100 */
[-C--:B------:R-:W-:Y:S01]  /*157b0*/  FFMA.FTZ R27, R18, R30.reuse, R27 ;  /* 0x0000001e121b7223 */ /* 0x080fe2000001001b */
[----:B------:R-:W-:Y:S02]  /*157c0*/  HADD2.F32 R18, -RZ, R21.H0_H0 ;  /* 0x20000015ff127230 */ /* 0x000fe40000004100 */
[----:B------:R-:W-:Y:S01]  /*157d0*/  FFMA.FTZ R11, R26, R30, R11 ;  /* 0x0000001e1a0b7223 */ /* 0x000fe2000001000b */
[----:B------:R-:W-:Y:S01]  /*157e0*/  FFMA.FTZ R13, R12, R13, RZ ;  /* 0x0000000d0c0d7223 */ /* 0x000fe200000100ff */
[----:B------:R-:W-:Y:S02]  /*157f0*/  HADD2.F32 R10, -RZ, R19.H0_H0 ;  /* 0x20000013ff0a7230 */ /* 0x000fe40000004100 */
[----:B------:R-:W-:-:S02]  /*15800*/  HADD2.F32 R12, -RZ, R20.H0_H0 ;  /* 0x20000014ff0c7230 */ /* 0x000fc40000004100 */
[----:B------:R-:W-:Y:S01]  /*15810*/  FFMA.FTZ R26, R18, R36, R11 ;  /* 0x00000024121a7223 */ /* 0x000fe2000001000b */
[----:B------:R-:W-:Y:S02]  /*15820*/  HADD2.F32 R18, -RZ, R22.H0_H0 ;  /* 0x20000016ff127230 */ /* 0x000fe40000004100 */
[----:B------:R-:W-:Y:S01]  /*15830*/  FFMA.FTZ R13, R38, R30, R13 ;  /* 0x0000001e260d7223 */ /* 0x000fe2000001000d */
[-C--:B------:R-:W-:Y:S01]  /*15840*/  FFMA.FTZ R10, R10, R36.reuse, R9 ;  /* 0x000000240a0a7223 */ /* 0x080fe20000010009 */
[-C--:B------:R-:W-:Y:S01]  /*15850*/  FFMA.FTZ R12, R12, R36.reuse, R27 ;  /* 0x000000240c0c7223 */ /* 0x080fe2000001001b */
[----:B------:R-:W-:Y:S02]  /*15860*/  HADD2.F32 R9, -RZ, R20.H1_H1 ;  /* 0x30000014ff097230 */ /* 0x000fe40000004100 */
[----:B------:R-:W-:Y:S01]  /*15870*/  FFMA.FTZ R36, R18, R36, R13 ;  /* 0x0000002412247223 */ /* 0x000fe2000001000d */
[----:B------:R-:W-:Y:S02]  /*15880*/  HADD2.F32 R11, -RZ, R22.H1_H1 ;  /* 0x30000016ff0b7230 */ /* 0x000fe40000004100 */
        /* <DEDUP_REMOVED lines=9> */
[----:B------:R-:W-:Y:S02]  /*15920*/  HADD2.F32 R16, -RZ, R16.H1_H1 ;  /* 0x30000010ff107230 */ /* 0x000fe40000004100 */
[-C--:B------:R-:W-:Y:S01]  /*15930*/  FFMA.FTZ R11, R11, R9.reuse, R10 ;  /* 0x000000090b0b7223 */ /* 0x080fe2000001000a */
[----:B------:R-:W-:Y:S02]  /*15940*/  HADD2.F32 R20, -RZ, R31.H1_H1 ;  /* 0x3000001fff147230 */ /* 0x000fe40000004100 */
        /* <DEDUP_REMOVED lines=46> */
.L_x_2104:
[----:B------:R-:W-:Y:S01]  /*15c30*/  IADD3 R91, R91, 0x20, RZ ;  /* 0x000000205b5b7810 */ /* 0x000fe20007ffe0ff */
[----:B------:R-:W-:Y:S01]  /*15c40*/  UMOV UR5, UR4 ;  /* 0x0000000400057c82 */ /* 0x000fe20008000000 */
[----:B------:R-:W-:Y:S02]  /*15c50*/  IMAD.WIDE R114, R87, 0x4, R14 ;  /* 0x0000000457727825 */ /* 0x000fe400078e020e */
[C---:B------:R-:W-:Y:S02]  /*15c60*/  ISETP.GE.AND P0, PT, R91.reuse, UR6, PT ;  /* 0x000000065b007c0c */ /* 0x040fe4000bf06270 */
[----:B------:R-:W-:-:S13]  /*15c70*/  ISETP.LT.AND P1, PT, R91, R96, PT ;  /* 0x000000605b00720c */ /* 0x000fda0003f21270 */
[----:B------:R-:W-:Y:S05]  /*15c80*/  @!P0 BRA P1, `(.L_x_2105) ;  /* 0xffffff94007c8947 */ /* 0x000fea000083ffff */
.L_x_2088:
[----:B------:R-:W-:Y:S01]  /*15c90*/  ISETP.GE.AND P0, PT, R91, R96, PT ;  /* 0x000000605b00720c */ /* 0x000fe20003f06270 */
[----:B------:R-:W-:-:S03]  /*15ca0*/  ULDC UR5, c[0x0][0x268] ;  /* 0x00009a0000057ab9 */ /* 0x000fc60000000800 */
[----:B------:R-:W-:Y:S01]  /*15cb0*/  ISETP.GE.OR P0, PT, R91, UR5, P0 ;  /* 0x000000055b007c0c */ /* 0x000fe20008706670 */
[----:B------:R-:W-:-:S12]  /*15cc0*/  ULDC UR5, c[0x0][0x268] ;  /* 0x00009a0000057ab9 */ /* 0x000fd80000000800 */
[----:B------:R-:W-:Y:S05]  /*15cd0*/  @P0 BRA `(.L_x_2106) ;  /* 0x0000002000cc0947 */ /* 0x000fea0003800000 */
.L_x_2111:
[----:B------:R-:W-:Y:S01]  /*15ce0*/  ISETP.NE.AND P0, PT, R91, R88, PT ;  /* 0x000000585b00720c */ /* 0x000fe20003f05270 */
[----:B------:R-:W2:Y:S01]  /*15cf0*/  LDC R87, c[0x0][0x23c] ;  /* 0x00008f00ff577b82 */ /* 0x000ea20000000800 */
[----:B0-----:R-:W3:Y:S11]  /*15d00*/  LDG.E.128.CONSTANT R20, desc[UR8][R114.64] ;  /* 0x0000000872147981 */ /* 0x001ef6000c1e9d00 */
[----:B------:R-:W0:Y:S01]  /*15d10*/  @!P0 LDC.64 R10, c[0x0][0x248] ;  /* 0x00009200ff0a8b82 */ /* 0x000e220000000a00 */
[----:B------:R-:W-:-:S02]  /*15d20*/  @!P0 IADD3 R89, R89, 0x1, RZ ;  /* 0x0000000159598810 */ /* 0x000fc40007ffe0ff */
[----:B------:R-:W-:Y:S02]  /*15d30*/  @!P0 LEA R9, R91, 0x1, 0x1 ;  /* 0x000000015b098811 */ /* 0x000fe400078e08ff */
[----:B------:R-:W-:-:S06]  /*15d40*/  @!P0 LEA R28, R89, R98, 0x3 ;  /* 0x00000062591c8211 */ /* 0x000fcc00078e18ff */
[----:B------:R-:W4:Y:S01]  /*15d50*/  @!P0 LDL.64 R28, [R28] ;  /* 0x000000001c1c8983 */ /* 0x000f220000100a00 */
[----:B--2---:R-:W-:-:S05]  /*15d60*/  IMAD.WIDE R26, R87, 0x4, R114 ;  /* 0x00000004571a7825 */ /* 0x004fca00078e0272 */
[----:B------:R2:W5:Y:S01]  /*15d70*/  LDG.E.128.CONSTANT R16, desc[UR8][R26.64] ;  /* 0x000000081a107981 */ /* 0x000562000c1e9d00 */
[----:B0-----:R-:W-:-:S06]  /*15d80*/  @!P0 IMAD.WIDE R10, R9, 0x2, R10 ;  /* 0x00000002090a8825 */ /* 0x001fcc00078e020a */
[----:B------:R-:W5:Y:S01]  /*15d90*/  @!P0 LDG.E.U16.CONSTANT R10, desc[UR8][R10.64] ;  /* 0x000000080a0a8981 */ /* 0x000f62000c1e9500 */
[----:B------:R-:W-:-:S05]  /*15da0*/  IMAD.WIDE R100, R87, 0x4, R26 ;  /* 0x0000000457647825 */ /* 0x000fca00078e021a */
[----:B------:R-:W5:Y:S01]  /*15db0*/  LDG.E.128.CONSTANT R12, desc[UR8][R100.64] ;  /* 0x00000008640c7981 */ /* 0x000f62000c1e9d00 */
[----:B------:R-:W-:Y:S01]  /*15dc0*/  MOV R24, 0x3000 ;  /* 0x0000300000187802 */ /* 0x000fe20000000f00 */
[----:B------:R-:W-:Y:S01]  /*15dd0*/  HFMA2.MMA R40, -RZ, RZ, 0, 0.015625 ;  /* 0x00002400ff287435 */ /* 0x000fe200000001ff */
[----:B------:R-:W-:Y:S02]  /*15de0*/  ISETP.NE.AND P1, PT, R94, RZ, PT ;  /* 0x000000ff5e00720c */ /* 0x000fe40003f25270 */
[----:B------:R-:W-:Y:S02]  /*15df0*/  ISETP.NE.AND P2, PT, R92, RZ, PT ;  /* 0x000000ff5c00720c */ /* 0x000fe40003f45270 */
[----:B------:R-:W-:Y:S02]  /*15e00*/  ISETP.NE.AND P3, PT, R90, RZ, PT ;  /* 0x000000ff5a00720c */ /* 0x000fe40003f65270 */
[C---:B---3--:R-:W-:Y:S02]  /*15e10*/  LOP3.LUT R54, R20.reuse, 0x70007, RZ, 0xc0, !PT ;  /* 0x0007000714367812 */ /* 0x048fe400078ec0ff */
[----:B------:R-:W-:-:S02]  /*15e20*/  LOP3.LUT R9, R20, 0x380038, RZ, 0xc0, !PT ;  /* 0x0038003814097812 */ /* 0x000fc400078ec0ff */
[--C-:B------:R-:W-:Y:S02]  /*15e30*/  SHF.R.U32.HI R49, RZ, 0x6, R20.reuse ;  /* 0x00000006ff317819 */ /* 0x100fe40000011614 */
[----:B--2---:R-:W-:Y:S02]  /*15e40*/  SHF.R.U32.HI R27, RZ, 0xf, R20 ;  /* 0x0000000fff1b7819 */ /* 0x004fe40000011614 */
[----:B------:R-:W-:Y:S02]  /*15e50*/  LOP3.LUT R53, R21, 0x70007, RZ, 0xc0, !PT ;  /* 0x0007000715357812 */ /* 0x000fe400078ec0ff */
[----:B------:R-:W-:Y:S02]  /*15e60*/  SHF.R.U32.HI R50, RZ, 0x6, R21 ;  /* 0x00000006ff327819 */ /* 0x000fe40000011615 */
[C---:B------:R-:W-:Y:S02]  /*15e70*/  LOP3.LUT R66, R23.reuse, 0x70007, RZ, 0xc0, !PT ;  /* 0x0007000717427812 */ /* 0x040fe400078ec0ff */
[----:B------:R-:W-:-:S02]  /*15e80*/  LOP3.LUT R25, R23, 0x380038, RZ, 0xc0, !PT ;  /* 0x0038003817197812 */ /* 0x000fc400078ec0ff */
[----:B----4-:R-:W-:Y:S02]  /*15e90*/  @!P0 PRMT R86, R28, 0x7610, R86 ;  /* 0x000076101c568816 */ /* 0x010fe40000000056 */
[----:B------:R-:W-:Y:S02]  /*15ea0*/  @!P0 PRMT R85, R29, 0x7610, R85 ;  /* 0x000076101d558816 */ /* 0x000fe40000000055 */
[----:B------:R-:W-:Y:S02]  /*15eb0*/  @!P0 PRMT R86, R86, 0x7610, R28 ;  /* 0x0000761056568816 */ /* 0x000fe4000000001c */
[----:B------:R-:W-:Y:S02]  /*15ec0*/  @!P0 PRMT R85, R85, 0x7610, R29 ;  /* 0x0000761055558816 */ /* 0x000fe4000000001d */
[----:B------:R-:W-:Y:S02]  /*15ed0*/  SHF.R.U32.HI R28, RZ, 0xf, R21 ;  /* 0x0000000fff1c7819 */ /* 0x000fe40000011615 */
[----:B------:R-:W-:-:S02]  /*15ee0*/  SHF.R.U32.HI R29, RZ, 0xf, R22 ;  /* 0x0000000fff1d7819 */ /* 0x000fc40000011616 */
[----:B------:R-:W-:Y:S02]  /*15ef0*/  SHF.R.U32.HI R52, RZ, 0x6, R23 ;  /* 0x00000006ff347819 */ /* 0x000fe40000011617 */
[----:B------:R-:W-:Y:S02]  /*15f00*/  LOP3.LUT R55, R22, 0x70007, RZ, 0xc0, !PT ;  /* 0x0007000716377812 */ /* 0x000fe400078ec0ff */
[----:B------:R-:W-:Y:S02]  /*15f10*/  SHF.R.U32.HI R51, RZ, 0x6, R22 ;  /* 0x00000006ff337819 */ /* 0x000fe40000011616 */
[----:B-----5:R-:W-:Y:S02]  /*15f20*/  @!P0 IADD3 R88, R10, R91, RZ ;  /* 0x0000005b0a588210 */ /* 0x020fe40007ffe0ff */
[----:B------:R-:W-:Y:S02]  /*15f30*/  LOP3.LUT R10, R21, 0x380038, RZ, 0xc0, !PT ;  /* 0x00380038150a7812 */ /* 0x000fe400078ec0ff */
        /* <DEDUP_REMOVED lines=19> */
[----:B------:R-:W-:Y:S02]  /*16070*/  LOP3.LUT R56, R28, 0x20002, R17, 0xf8, !PT ;  /* 0x000200021c387812 */ /* 0x000fe400078ef811 */
[----:B------:R-:W-:Y:S02]  /*16080*/  LOP3.LUT R23, R29, 0x20002, R18, 0xf8, !PT ;  /* 0x000200021d177812 */ /* 0x000fe400078ef812 */
[----:B------:R-:W-:Y:S02]  /*16090*/  SHF.R.U32.HI R28, RZ, 0xd, R14 ;  /* 0x0000000dff1c7819 */ /* 0x000fe4000001160e */
[C---:B------:R-:W-:Y:S02]  /*160a0*/  LOP3.LUT R48, R19.reuse, 0x70007, RZ, 0xc0, !PT ;  /* 0x0007000713307812 */ /* 0x040fe400078ec0ff */
[----:B------:R-:W-:Y:S02]  /*160b0*/  LOP3.LUT R26, R19, 0x380038, RZ, 0xc0, !PT ;  /* 0x00380038131a7812 */ /* 0x000fe400078ec0ff */
[----:B------:R-:W-:-:S02]  /*160c0*/  SHF.R.U32.HI R46, RZ, 0x6, R19 ;  /* 0x00000006ff2e7819 */ /* 0x000fc40000011613 */
        /* <DEDUP_REMOVED lines=8> */
[--C-:B------:R-:W-:Y:S02]  /*16150*/  SHF.R.U32.HI R32, RZ, 0x6, R12.reuse ;  /* 0x00000006ff207819 */ /* 0x100fe4000001160c */
[----:B------:R-:W-:Y:S02]  /*16160*/  SHF.R.U32.HI R30, RZ, 0xd, R12 ;  /* 0x0000000dff1e7819 */ /* 0x000fe4000001160c */
[----:B------:R-:W-:Y:S02]  /*16170*/  LOP3.LUT R28, R23, 0x40004, R28, 0xf8, !PT ;  /* 0x00040004171c7812 */ /* 0x000fe400078ef81c */
[----:B------:R-:W-:-:S02]  /*16180*/  LOP3.LUT R13, R10, 0x64006400, RZ, 0xfc, !PT ;  /* 0x640064000a0d7812 */ /* 0x000fc400078efcff */
[----:B------:R-:W-:Y:S02]  /*16190*/  LOP3.LUT R12, R50, 0x380038, RZ, 0xc0, !PT ;  /* 0x00380038320c7812 */ /* 0x000fe400078ec0ff */
[----:B------:R-:W-:Y:S02]  /*161a0*/  LOP3.LUT R23, R52, 0x380038, RZ, 0xc0, !PT ;  /* 0x0038003834177812 */ /* 0x000fe400078ec0ff */
[----:B------:R-:W-:Y:S01]  /*161b0*/  LOP3.LUT R10, R49, 0x380038, RZ, 0xc0, !PT ;  /* 0x00380038310a7812 */ /* 0x000fe200078ec0ff */
[----:B------:R-:W-:Y:S01]  /*161c0*/  HFMA2 R78, R13, R24.H0_H0, -132, -132 ;  /* 0xd820d8200d4e7431 */ /* 0x000fe20000040018 */
[C---:B------:R-:W-:Y:S02]  /*161d0*/  LOP3.LUT R37, R14.reuse, 0x70007, RZ, 0xc0, !PT ;  /* 0x000700070e257812 */ /* 0x040fe400078ec0ff */
[----:B------:R-:W-:Y:S02]  /*161e0*/  LOP3.LUT R18, R14, 0x380038, RZ, 0xc0, !PT ;  /* 0x003800380e127812 */ /* 0x000fe400078ec0ff */
[----:B------:R-:W-:-:S02]  /*161f0*/  SHF.R.U32.HI R34, RZ, 0x6, R14 ;  /* 0x00000006ff227819 */ /* 0x000fc4000001160e */
[C---:B------:R-:W-:Y:S02]  /*16200*/  LOP3.LUT R41, R15.reuse, 0x70007, RZ, 0xc0, !PT ;  /* 0x000700070f297812 */ /* 0x040fe400078ec0ff */
[----:B------:R-:W-:Y:S02]  /*16210*/  LOP3.LUT R27, R15, 0x380038, RZ, 0xc0, !PT ;  /* 0x003800380f1b7812 */ /* 0x000fe400078ec0ff */
[--C-:B------:R-:W-:Y:S02]  /*16220*/  SHF.R.U32.HI R38, RZ, 0x6, R15.reuse ;  /* 0x00000006ff267819 */ /* 0x100fe4000001160f */
        /* <DEDUP_REMOVED lines=17> */
[----:B------:R-:W-:Y:S02]  /*16340*/  LOP3.LUT R21, R22, 0x64006400, RZ, 0xfc, !PT ;  /* 0x6400640016157812 */ /* 0x000fe400078efcff */
[----:B-1----:R-:W-:-:S02]  /*16350*/  LOP3.LUT R63, R13, 0x64006400, RZ, 0xfc, !PT ;  /* 0x640064000d3f7812 */ /* 0x002fc400078efcff */
        /* <DEDUP_REMOVED lines=24> */
[----:B------:R-:W-:Y:S01]  /*164e0*/  LOP3.LUT R29, R58, 0x40004, R29, 0xf8, !PT ;  /* 0x000400043a1d7812 */ /* 0x000fe200078ef81d */
        /* <DEDUP_REMOVED lines=12> */
[-C--:B------:R-:W-:Y:S01]  /*165b0*/  HFMA2 R18, R21, R24.reuse.H0_H0, -132, -132 ;  /* 0xd820d82015127431 */ /* 0x080fe20000040018 */
[----:B------:R-:W-:Y:S01]  /*165c0*/  LOP3.LUT R21, R49, 0x1c001c0, RZ, 0xc0, !PT ;  /* 0x01c001c031157812 */ /* 0x000fe200078ec0ff */
[-C--:B------:R-:W-:Y:S02]  /*165d0*/  HFMA2 R19, R27, R24.reuse.H0_H0, -132, -132 ;  /* 0xd820d8201b137431 */ /* 0x080fe40000040018 */
        /* <DEDUP_REMOVED lines=182> */
.L_x_2107:
        /* <DEDUP_REMOVED lines=77> */
.L_x_2108:
        /* <DEDUP_REMOVED lines=77> */
.L_x_2109:
        /* <DEDUP_REMOVED lines=77> */
.L_x_2110:
[----:B------:R-:W-:Y:S01]  /*17fb0*/  IADD3 R91, R91, 0x20, RZ ;  /* 0x000000205b5b7810 */ /* 0x000fe20007ffe0ff */
[----:B------:R-:W-:Y:S01]  /*17fc0*/  UIADD3 UR4, UR4, 0x40, URZ ;  /* 0x0000004004047890 */ /* 0x000fe2000fffe03f */
[----:B------:R-:W-:Y:S02]  /*17fd0*/  IMAD.WIDE R114, R87, 0x4, R100 ;  /* 0x0000000457727825 */ /* 0x000fe400078e0264 */
[C---:B------:R-:W-:Y:S02]  /*17fe0*/  ISETP.GE.AND P0, PT, R91.reuse, UR5, PT ;  /* 0x000000055b007c0c */ /* 0x040fe4000bf06270 */
[----:B------:R-:W-:-:S13]  /*17ff0*/  ISETP.LT.AND P1, PT, R91, R96, PT ;  /* 0x000000605b00720c */ /* 0x000fda0003f21270 */
[----:B------:R-:W-:Y:S05]  /*18000*/  @!P0 BRA P1, `(.L_x_2111) ;  /* 0xffffffdc00348947 */ /* 0x000fea000083ffff */
.L_x_2106:
[----:B------:R-:W-:Y:S01]  /*18010*/  ISETP.GE.AND P0, PT, R91, R96, PT ;  /* 0x000000605b00720c */ /* 0x000fe20003f06270 */
[----:B------:R-:W-:-:S03]  /*18020*/  ULDC UR5, c[0x0][0x26c] ;  /* 0x00009b0000057ab9 */ /* 0x000fc60000000800 */
[----:B------:R-:W-:-:S13]  /*18030*/  ISETP.GE.OR P0, PT, R91, UR5, P0 ;  /* 0x000000055b007c0c */ /* 0x000fda0008706670 */
[----:B------:R-:W-:Y:S05]  /*18040*/  @P0 BRA `(.L_x_2112) ;  /* 0x0000001000d40947 */ /* 0x000fea0003800000 */
[----:B0-----:R-:W-:Y:S01]  /*18050*/  SHF.R.S32.HI R10, RZ, 0x1f, R87 ;  /* 0x0000001fff0a7819 */ /* 0x001fe20000011457 */
[----:B------:R-:W-:Y:S01]  /*18060*/  ULDC UR5, c[0x0][0x26c] ;  /* 0x00009b0000057ab9 */ /* 0x000fe20000000800 */
[C---:B------:R-:W-:Y:S02]  /*18070*/  SHF.L.U32 R9, R87.reuse, 0x2, RZ ;  /* 0x0000000257097819 */ /* 0x040fe400000006ff */
[----:B------:R-:W-:-:S07]  /*18080*/  SHF.L.U64.HI R87, R87, 0x2, R10 ;  /* 0x0000000257577819 */ /* 0x000fce000001020a */
.L_x_2117:
        /* <DEDUP_REMOVED lines=10> */
[----:B0-----:R-:W-:Y:S01]  /*18130*/  @!P0 IMAD.WIDE R10, R17, 0x2, R10 ;  /* 0x00000002110a8825 */ /* 0x001fe200078e020a */
[----:B------:R-:W-:-:S05]  /*18140*/  HFMA2.MMA R17, -RZ, RZ, 0, 0.015625 ;  /* 0x00002400ff117435 */ /* 0x000fca00000001ff */
[----:B------:R0:W5:Y:S05]  /*18150*/  @!P0 LDG.E.U16.CONSTANT R10, desc[UR8][R10.64] ;  /* 0x000000080a0a8981 */ /* 0x00016a000c1e9500 */
[----:B------:R-:W-:Y:S02]  /*18160*/  PRMT R16, R17, 0x5410, R16 ;  /* 0x0000541011107816 */ /* 0x000fe40000000010 */
[----:B------:R-:W-:-:S04]  /*18170*/  MOV R37, 0x2c00 ;  /* 0x00002c0000257802 */ /* 0x000fc80000000f00 */
[----:B------:R-:W-:Y:S02]  /*18180*/  PRMT R37, R37, 0x5410, R37 ;  /* 0x0000541025257816 */ /* 0x000fe40000000025 */
[----:B------:R-:W-:Y:S02]  /*18190*/  ISETP.NE.AND P1, PT, R93, RZ, PT ;  /* 0x000000ff5d00720c */ /* 0x000fe40003f25270 */
[----:B------:R-:W-:Y:S02]  /*181a0*/  ISETP.NE.AND P2, PT, R94, RZ, PT ;  /* 0x000000ff5e00720c */ /* 0x000fe40003f45270 */
[----:B------:R-:W-:Y:S02]  /*181b0*/  ISETP.NE.AND P3, PT, R92, RZ, PT ;  /* 0x000000ff5c00720c */ /* 0x000fe40003f65270 */
[----:B------:R-:W-:Y:S02]  /*181c0*/  ISETP.NE.AND P4, PT, R90, RZ, PT ;  /* 0x000000ff5a00720c */ /* 0x000fe40003f85270 */
[----:B--2---:R-:W-:-:S02]  /*181d0*/  LOP3.LUT R43, R13, 0x30003, RZ, 0xc0, !PT ;  /* 0x000300030d2b7812 */ /* 0x004fc400078ec0ff */
[C---:B------:R-:W-:Y:S02]  /*181e0*/  LOP3.LUT R20, R13.reuse, 0xc000c, RZ, 0xc0, !PT ;  /* 0x000c000c0d147812 */ /* 0x040fe400078ec0ff */
[C---:B------:R-:W-:Y:S02]  /*181f0*/  LOP3.LUT R27, R13.reuse, 0x300030, RZ, 0xc0, !PT ;  /* 0x003000300d1b7812 */ /* 0x040fe400078ec0ff */
[----:B------:R-:W-:Y:S02]  /*18200*/  LOP3.LUT R35, R13, 0xc000c0, RZ, 0xc0, !PT ;  /* 0x00c000c00d237812 */ /* 0x000fe400078ec0ff */
[----:B------:R-:W-:Y:S02]  /*18210*/  SHF.R.U32.HI R45, RZ, 0x8, R13 ;  /* 0x00000008ff2d7819 */ /* 0x000fe4000001160d */
[----:B---3--:R-:W-:Y:S02]  /*18220*/  @!P0 PRMT R86, R18, 0x7610, R86 ;  /* 0x0000761012568816 */ /* 0x008fe40000000056 */
[----:B------:R-:W-:-:S02]  /*18230*/  @!P0 PRMT R85, R19, 0x7610, R85 ;  /* 0x0000761013558816 */ /* 0x000fc40000000055 */
[----:B------:R-:W-:Y:S02]  /*18240*/  @!P0 PRMT R86, R86, 0x7610, R18 ;  /* 0x0000761056568816 */ /* 0x000fe40000000012 */
[----:B------:R-:W-:Y:S02]  /*18250*/  @!P0 PRMT R85, R85, 0x7610, R19 ;  /* 0x0000761055558816 */ /* 0x000fe40000000013 */
[C---:B------:R-:W-:Y:S02]  /*18260*/  LOP3.LUT R46, R14.reuse, 0x30003, RZ, 0xc0, !PT ;  /* 0x000300030e2e7812 */ /* 0x040fe400078ec0ff */
[C---:B------:R-:W-:Y:S02]  /*18270*/  LOP3.LUT R13, R14.reuse, 0xc000c, RZ, 0xc0, !PT ;  /* 0x000c000c0e0d7812 */ /* 0x040fe400078ec0ff */
[C---:B------:R-:W-:Y:S02]  /*18280*/  LOP3.LUT R29, R14.reuse, 0x300030, RZ, 0xc0, !PT ;  /* 0x003000300e1d7812 */ /* 0x040fe400078ec0ff */
[----:B------:R-:W-:-:S02]  /*18290*/  LOP3.LUT R36, R14, 0xc000c0, RZ, 0xc0, !PT ;  /* 0x00c000c00e247812 */ /* 0x000fc400078ec0ff */
[----:B------:R-:W-:Y:S02]  /*182a0*/  SHF.R.U32.HI R47, RZ, 0x8, R14 ;  /* 0x00000008ff2f7819 */ /* 0x000fe4000001160e */
[C---:B------:R-:W-:Y:S02]  /*182b0*/  LOP3.LUT R17, R12.reuse, 0x30003, RZ, 0xc0, !PT ;  /* 0x000300030c117812 */ /* 0x040fe400078ec0ff */
[C---:B0-----:R-:W-:Y:S02]  /*182c0*/  LOP3.LUT R11, R12.reuse, 0xc000c, RZ, 0xc0, !PT ;  /* 0x000c000c0c0b7812 */ /* 0x041fe400078ec0ff */
[C---:B------:R-:W-:Y:S02]  /*182d0*/  LOP3.LUT R18, R12.reuse, 0x300030, RZ, 0xc0, !PT ;  /* 0x003000300c127812 */ /* 0x040fe400078ec0ff */
[----:B------:R-:W-:Y:S02]  /*182e0*/  LOP3.LUT R19, R12, 0xc000c0, RZ, 0xc0, !PT ;  /* 0x00c000c00c137812 */ /* 0x000fe400078ec0ff */
[----:B------:R-:W-:-:S02]  /*182f0*/  LOP3.LUT R14, R15, 0xc000c, RZ, 0xc0, !PT ;  /* 0x000c000c0f0e7812 */ /* 0x000fc400078ec0ff */
[----:B------:R-:W-:Y:S02]  /*18300*/  SHF.R.U32.HI R12, RZ, 0x8, R12 ;  /* 0x00000008ff0c7819 */ /* 0x000fe4000001160c */
[----:B------:R-:W-:Y:S02]  /*18310*/  LOP3.LUT R22, R13, 0x64006400, RZ, 0xfc, !PT ;  /* 0x640064000d167812 */ /* 0x000fe400078efcff */
[----:B------:R-:W-:Y:S02]  /*18320*/  LOP3.LUT R21, R14, 0x64006400, RZ, 0xfc, !PT ;  /* 0x640064000e157812 */ /* 0x000fe400078efcff */
[----:B------:R-:W-:Y:S02]  /*18330*/  SHF.R.U32.HI R50, RZ, 0x8, R15 ;  /* 0x00000008ff327819 */ /* 0x000fe4000001160f */
[----:B------:R-:W-:Y:S02]  /*18340*/  LOP3.LUT R13, R12, 0xc000c, RZ, 0xc0, !PT ;  /* 0x000c000c0c0d7812 */ /* 0x000fe400078ec0ff */
[----:B------:R-:W-:-:S02]  /*18350*/  LOP3.LUT R14, R45, 0xc000c, RZ, 0xc0, !PT ;  /* 0x000c000c2d0e7812 */ /* 0x000fc400078ec0ff */
[C---:B------:R-:W-:Y:S02]  /*18360*/  LOP3.LUT R48, R15.reuse, 0x30003, RZ, 0xc0, !PT ;  /* 0x000300030f307812 */ /* 0x040fe400078ec0ff */
[C---:B------:R-:W-:Y:S02]  /*18370*/  LOP3.LUT R30, R15.reuse, 0x300030, RZ, 0xc0, !PT ;  /* 0x003000300f1e7812 */ /* 0x040fe400078ec0ff */
        /* <DEDUP_REMOVED lines=61> */
[-C--:B------:R-:W-:Y:S02]  /*18750*/  HFMA2 R11, R11, R16.reuse.H1_H1, -258, -258 ;  /* 0xdc08dc080b0b7431 */ /* 0x080fe40000060010 */
[-C--:B------:R-:W-:Y:S02]  /*18760*/  HFMA2 R20, R20, R16.reuse.H1_H1, -258, -258 ;  /* 0xdc08dc0814147431 */ /* 0x080fe40000060010 */
[-C--:B------:R-:W-:Y:S02]  /*18770*/  HFMA2 R22, R22, R16.reuse.H1_H1, -258, -258 ;  /* 0xdc08dc0816167431 */ /* 0x080fe40000060010 */
[-C--:B------:R-:W-:Y:S02]  /*18780*/  HFMA2 R21, R21, R16.reuse.H1_H1, -258, -258 ;  /* 0xdc08dc0815157431 */ /* 0x080fe40000060010 */
[-C--:B------:R-:W-:Y:S02]  /*18790*/  HFMA2 R26, R26, R16.reuse.H1_H1, -258, -258 ;  /* 0xdc08dc081a1a7431 */ /* 0x080fe40000060010 */
        /* <DEDUP_REMOVED lines=13> */
[----:B------:R-:W2:Y:S01]  /*18870*/  LDS.128 R16, [UR4+0x10] ;  /* 0x00001004ff107984 */ /* 0x000ea20008000c00 */
        /* <DEDUP_REMOVED lines=13> */
[-C--:B--2---:R-:W-:Y:S01]  /*18950*/  HFMA2 R52, R48, R16.reuse, R52 ;  /* 0x0000001030347231 */ /* 0x084fe20000000034 */
        /* <DEDUP_REMOVED lines=26> */
.L_x_2113:
[----:B------:R-:W-:Y:S05]  /*18b00*/  @!P2 BRA `(.L_x_2114) ;  /* 0x0000000000a8a947 */ /* 0x000fea0003800000 */
[----:B------:R-:W0:Y:S04]  /*18b10*/  LDS.128 R12, [UR4+0x80] ;  /* 0x00008004ff0c7984 */ /* 0x000e280008000c00 */
        /* <DEDUP_REMOVED lines=41> */
.L_x_2114:
        /* <DEDUP_REMOVED lines=43> */
.L_x_2115:
[----:B-----5:R-:W-:Y:S01]  /*19060*/  @!P0 IADD3 R88, R10, R91, RZ ;  /* 0x0000005b0a588210 */ /* 0x020fe20007ffe0ff */
[----:B------:R-:W-:Y:S06]  /*19070*/  @!P4 BRA `(.L_x_2116) ;  /* 0x0000000000acc947 */ /* 0x000fec0003800000 */
[----:B------:R-:W0:Y:S01]  /*19080*/  LDS.128 R12, [UR4+0x180] ;  /* 0x00018004ff0c7984 */ /* 0x000e220008000c00 */
[----:B------:R-:W-:-:S03]  /*19090*/  MOV R51, R11 ;  /* 0x0000000b00337202 */ /* 0x000fc60000000f00 */
[----:B------:R-:W2:Y:S01]  /*190a0*/  LDS.128 R16, [UR4+0x190] ;  /* 0x00019004ff107984 */ /* 0x000ea20008000c00 */
        /* <DEDUP_REMOVED lines=40> */
.L_x_2116:
[----:B------:R-:W-:Y:S01]  /*19330*/  IADD3 R91, R91, 0x10, RZ ;  /* 0x000000105b5b7810 */ /* 0x000fe20007ffe0ff */
[----:B------:R-:W-:Y:S01]  /*19340*/  UIADD3 UR4, UR4, 0x20, URZ ;  /* 0x0000002004047890 */ /* 0x000fe2000fffe03f */
[----:B------:R-:W-:Y:S02]  /*19350*/  IADD3 R114, P1, R114, R9, RZ ;  /* 0x0000000972727210 */ /* 0x000fe40007f3e0ff */
[C---:B------:R-:W-:Y:S02]  /*19360*/  ISETP.GE.AND P0, PT, R91.reuse, UR5, PT ;  /* 0x000000055b007c0c */ /* 0x040fe4000bf06270 */
[----:B------:R-:W-:Y:S02]  /*19370*/  ISETP.LT.AND P2, PT, R91, R96, PT ;  /* 0x000000605b00720c */ /* 0x000fe40003f41270 */
[----:B------:R-:W-:-:S11]  /*19380*/  IADD3.X R115, R115, R87, RZ, P1, !PT ;  /* 0x0000005773737210 */ /* 0x000fd60000ffe4ff */
[----:B------:R-:W-:Y:S05]  /*19390*/  @!P0 BRA P2, `(.L_x_2117) ;  /* 0xffffffec003c8947 */ /* 0x000fea000103ffff */
.L_x_2112:
[----:B0-----:R-:W0:Y:S01]  /*193a0*/  S2R R9, SR_CTAID.X ;  /* 0x0000000000097919 */ /* 0x001e220000002500 */
[----:B------:R-:W2:Y:S01]  /*193b0*/  S2UR UR4, SR_CTAID.Y ;  /* 0x00000000000479c3 */ /* 0x000ea20000002600 */
[----:B------:R-:W-:Y:S01]  /*193c0*/  HMUL2 R15, R8, R93.H0_H0 ;  /* 0x2000005d080f7232 */ /* 0x000fe20000000000 */
[----:B------:R-:W0:Y:S06]  /*193d0*/  S2R R10, SR_TID.X ;  /* 0x00000000000a7919 */ /* 0x000e2c0000002100 */
[----:B------:R-:W3:Y:S08]  /*193e0*/  LDC R19, c[0x0][0x23c] ;  /* 0x00008f00ff137b82 */ /* 0x000ef00000000800 */
[----:B------:R-:W4:Y:S01]  /*193f0*/  LDC.64 R12, c[0x0][0x230] ;  /* 0x00008c00ff0c7b82 */ /* 0x000f220000000a00 */
[----:B--2---:R-:W-:Y:S01]  /*19400*/  USHF.L.U32 UR4, UR4, 0x2, URZ ;  /* 0x0000000204047899 */ /* 0x004fe2000800063f */
[----:B0-----:R-:W-:-:S04]  /*19410*/  LEA R9, R9, R10, 0x6 ;  /* 0x0000000a09097211 */ /* 0x001fc800078e30ff */
[----:B------:R-:W-:-:S05]  /*19420*/  SHF.L.U32 R9, R9, 0x2, RZ ;  /* 0x0000000209097819 */ /* 0x000fca00000006ff */
[----:B---3--:R-:W-:-:S04]  /*19430*/  IMAD R9, R19, UR4, R9 ;  /* 0x0000000413097c24 */ /* 0x008fc8000f8e0209 */
[----:B----4-:R-:W-:-:S05]  /*19440*/  IMAD.WIDE R12, R9, 0x2, R12 ;  /* 0x00000002090c7825 */ /* 0x010fca00078e020c */
        /* <DEDUP_REMOVED lines=8> */
.L_x_2121:
[----:B------:R-:W0:Y:S02]  /*194d0*/  LDS R10, [R8] ;  /* 0x00000000080a7984 */ /* 0x000e240000000800 */
[----:B0-----:R-:W-:-:S06]  /*194e0*/  HADD2 R11, R10, R15 ;  /* 0x0000000f0a0b7230 */ /* 0x001fcc0000000000 */
[----:B------:R-:W0:Y:S02]  /*194f0*/  ATOMS.CAST.SPIN R11, [R8], R10, R11 ;  /* 0x0000000a080b738d */ /* 0x000e24000180000b */
[----:B0-----:R-:W-:-:S13]  /*19500*/  ISETP.EQ.U32.AND P0, PT, R11, 0x1, PT ;  /* 0x000000010b00780c */ /* 0x001fda0003f02070 */
[----:B------:R-:W-:Y:S05]  /*19510*/  @!P0 BRA `(.L_x_2121) ;  /* 0xfffffffc00ec8947 */ /* 0x000fea000383ffff */
[----:B------:R-:W-:Y:S05]  /*19520*/  BRA `(.L_x_2119) ;  /* 0x00000000000c7947 */ /* 0x000fea0003800000 */
.L_x_2120:
[----:B------:R-:W2:Y:S02]  /*19530*/  LD.E R7, desc[UR8][R12.64] ;  /* 0x000000080c077980 */ /* 0x000ea4000c101900 */
[----:B--2---:R-:W-:-:S05]  /*19540*/  IADD3 R7, R15, R7, RZ ;  /* 0x000000070f077210 */ /* 0x004fca0007ffe0ff */
[----:B------:R0:W-:Y:S02]  /*19550*/  ST.E desc[UR8][R12.64], R7 ;  /* 0x000000070c007985 */ /* 0x0001e4000c101908 */
.L_x_2119:
[----:B------:R-:W-:Y:S05]  /*19560*/  BSYNC B0 ;  /* 0x0000000000007941 */ /* 0x000fea0003800000 */
.L_x_2118:
[----:B------:R2:W-:Y:S01]  /*19570*/  ATOM.E.ADD.F16x2.RN.STRONG.GPU P0, RZ, desc[UR8][R12.64+0x4], R93 ;  /* 0x0000045d0cff79a2 */ /* 0x0005e2000810e1c8 */
[----:B------:R-:W-:Y:S01]  /*19580*/  IADD3 R10, P1, R12, 0x4, RZ ;  /* 0x000000040c0a7810 */ /* 0x000fe20007f3e0ff */
[----:B------:R-:W-:Y:S03]  /*19590*/  BSSY B0, `(.L_x_2122) ;  /* 0x0000010000007945 */ /* 0x000fe60003800000 */
[----:B------:R-:W-:Y:S01]  /*195a0*/  IADD3.X R11, RZ, R13, RZ, P1, !PT ;  /* 0x0000000dff0b7210 */ /* 0x000fe20000ffe4ff */
[----:B--2---:R-:W-:Y:S08]  /*195b0*/  @P0 BRA `(.L_x_2123) ;  /* 0x0000000000340947 */ /* 0x004ff00003800000 */
[----:B------:R-:W2:Y:S02]  /*195c0*/  QSPC.E.S P0, RZ, [R12+0x4] ;  /* 0x000004000cff73aa */ /* 0x000ea40000000500 */
[----:B--2---:R-:W-:Y:S05]  /*195d0*/  @!P0 BRA `(.L_x_2124) ;  /* 0x0000000000208947 */ /* 0x004fea0003800000 */
[----:B------:R-:W-:-:S04]  /*195e0*/  MOV R8, R12 ;  /* 0x0000000c00087202 */ /* 0x000fc80000000f00 */
[----:B------:R-:W-:-:S07]  /*195f0*/  MOV R8, R8 ;  /* 0x0000000800087202 */ /* 0x000fce0000000f00 */
.L_x_2125:
[----:B------:R-:W2:Y:S02]  /*19600*/  LDS R14, [R8+0x4] ;  /* 0x00000400080e7984 */ /* 0x000ea40000000800 */
[----:B--2---:R-:W-:-:S10]  /*19610*/  HFMA2.MMA R15, R14, 1, 1, R93 ;  /* 0x3c003c000e0f7835 */ /* 0x004fd4000000005d */
[----:B------:R-:W2:Y:S02]  /*19620*/  ATOMS.CAST.SPIN R15, [R8+0x4], R14, R15 ;  /* 0x0000040e080f738d */ /* 0x000ea4000180000f */
[----:B--2---:R-:W-:-:S13]  /*19630*/  ISETP.EQ.U32.AND P0, PT, R15, 0x1, PT ;  /* 0x000000010f00780c */ /* 0x004fda0003f02070 */
[----:B------:R-:W-:Y:S05]  /*19640*/  @!P0 BRA `(.L_x_2125) ;  /* 0xfffffffc00ec8947 */ /* 0x000fea000383ffff */
[----:B------:R-:W-:Y:S05]  /*19650*/  BRA `(.L_x_2123) ;  /* 0x00000000000c7947 */ /* 0x000fea0003800000 */
.L_x_2124:
[----:B0-----:R-:W2:Y:S02]  /*19660*/  LD.E R7, desc[UR8][R12.64+0x4] ;  /* 0x000004080c077980 */ /* 0x001ea4000c101900 */
[----:B--2---:R-:W-:-:S05]  /*19670*/  IADD3 R7, R93, R7, RZ ;  /* 0x000000075d077210 */ /* 0x004fca0007ffe0ff */
[----:B------:R2:W-:Y:S02]  /*19680*/  ST.E desc[UR8][R12.64+0x4], R7 ;  /* 0x000004070c007985 */ /* 0x0005e4000c101908 */
.L_x_2123:
[----:B------:R-:W-:Y:S05]  /*19690*/  BSYNC B0 ;  /* 0x0000000000007941 */ /* 0x000fea0003800000 */
.L_x_2122:
[----:B0-2---:R-:W-:-:S04]  /*196a0*/  IMAD.WIDE R12, R19, 0x2, R12 ;  /* 0x00000002130c7825 */ /* 0x005fc800078e020c */
        /* <DEDUP_REMOVED lines=9> */
.L_x_2129:
[----:B------:R-:W0:Y:S02]  /*19740*/  LDS R8, [R6] ;  /* 0x0000000006087984 */ /* 0x000e240000000800 */
[----:B0-----:R-:W-:-:S06]  /*19750*/  HADD2 R9, R8, R15 ;  /* 0x0000000f08097230 */ /* 0x001fcc0000000000 */
[----:B------:R-:W0:Y:S02]  /*19760*/  ATOMS.CAST.SPIN R9, [R6], R8, R9 ;  /* 0x000000080609738d */ /* 0x000e240001800009 */
[----:B0-----:R-:W-:-:S13]  /*19770*/  ISETP.EQ.U32.AND P0, PT, R9, 0x1, PT ;  /* 0x000000010900780c */ /* 0x001fda0003f02070 */
[----:B------:R-:W-:Y:S05]  /*19780*/  @!P0 BRA `(.L_x_2129) ;  /* 0xfffffffc00ec8947 */ /* 0x000fea000383ffff */
[----:B------:R-:W-:Y:S05]  /*19790*/  BRA `(.L_x_2127) ;  /* 0x00000000000c7947 */ /* 0x000fea0003800000 */
.L_x_2128:
[----:B------:R-:W2:Y:S02]  /*197a0*/  LD.E R5, desc[UR8][R12.64] ;  /* 0x000000080c057980 */ /* 0x000ea4000c101900 */
[----:B--2---:R-:W-:-:S05]  /*197b0*/  IADD3 R5, R15, R5, RZ ;  /* 0x000000050f057210 */ /* 0x004fca0007ffe0ff */
[----:B------:R0:W-:Y:S02]  /*197c0*/  ST.E desc[UR8][R12.64], R5 ;  /* 0x000000050c007985 */ /* 0x0001e4000c101908 */
.L_x_2127:
[----:B------:R-:W-:Y:S05]  /*197d0*/  BSYNC B0 ;  /* 0x0000000000007941 */ /* 0x000fea0003800000 */
.L_x_2126:
[----:B------:R-:W-:-:S05]  /*197e0*/  IMAD.WIDE R6, R19, 0x2, R10 ;  /* 0x0000000213067825 */ /* 0x000fca00078e020a */
[----:B------:R2:W-:Y:S01]  /*197f0*/  ATOM.E.ADD.F16x2.RN.STRONG.GPU P0, RZ, desc[UR8][R6.64], R17 ;  /* 0x0000001106ff79a2 */ /* 0x0005e2000810e1c8 */
[----:B------:R-:W-:Y:S04]  /*19800*/  BSSY B0, `(.L_x_2130) ;  /* 0x000000e000007945 */ /* 0x000fe80003800000 */
[----:B--2---:R-:W-:Y:S05]  /*19810*/  @P0 BRA `(.L_x_2131) ;  /* 0x0000000000300947 */ /* 0x004fea0003800000 */
[----:B------:R-:W2:Y:S02]  /*19820*/  QSPC.E.S P0, RZ, [R6] ;  /* 0x0000000006ff73aa */ /* 0x000ea40000000500 */
[----:B--2---:R-:W-:Y:S05]  /*19830*/  @!P0 BRA `(.L_x_2132) ;  /* 0x00000000001c8947 */ /* 0x004fea0003800000 */
[----:B------:R-:W-:-:S07]  /*19840*/  MOV R6, R6 ;  /* 0x0000000600067202 */ /* 0x000fce0000000f00 */
.L_x_2133:
[----:B------:R-:W2:Y:S02]  /*19850*/  LDS R8, [R6] ;  /* 0x0000000006087984 */ /* 0x000ea40000000800 */
[----:B--2---:R-:W-:-:S10]  /*19860*/  HFMA2.MMA R9, R8, 1, 1, R17 ;  /* 0x3c003c0008097835 */ /* 0x004fd40000000011 */
[----:B------:R-:W2:Y:S02]  /*19870*/  ATOMS.CAST.SPIN R9, [R6], R8, R9 ;  /* 0x000000080609738d */ /* 0x000ea40001800009 */
[----:B--2---:R-:W-:-:S13]  /*19880*/  ISETP.EQ.U32.AND P0, PT, R9, 0x1, PT ;  /* 0x000000010900780c */ /* 0x004fda0003f02070 */
[----:B------:R-:W-:Y:S05]  /*19890*/  @!P0 BRA `(.L_x_2133) ;  /* 0xfffffffc00ec8947 */ /* 0x000fea000383ffff */
[----:B------:R-:W-:Y:S05]  /*198a0*/  BRA `(.L_x_2131) ;  /* 0x00000000000c7947 */ /* 0x000fea0003800000 */
.L_x_2132:
[----:B0-----:R-:W2:Y:S02]  /*198b0*/  LD.E R5, desc[UR8][R6.64] ;  /* 0x0000000806057980 */ /* 0x001ea4000c101900 */
[----:B--2---:R-:W-:-:S05]  /*198c0*/  IADD3 R5, R17, R5, RZ ;  /* 0x0000000511057210 */ /* 0x004fca0007ffe0ff */
[----:B------:R2:W-:Y:S02]  /*198d0*/  ST.E desc[UR8][R6.64], R5 ;  /* 0x0000000506007985 */ /* 0x0005e4000c101908 */
.L_x_2131:
[----:B------:R-:W-:Y:S05]  /*198e0*/  BSYNC B0 ;  /* 0x0000000000007941 */ /* 0x000fea0003800000 */
.L_x_2130:
[----:B------:R-:W-:-:S04]  /*198f0*/  IMAD.WIDE R8, R19, 0x2, R12 ;  /* 0x0000000213087825 */ /* 0x000fc800078e020c */
[----:B------:R-:W-:-:S05]  /*19900*/  HMUL2 R11, R4, R92.H0_H0 ;  /* 0x2000005c040b7232 */ /* 0x000fca0000000000 */
[----:B------:R3:W-:Y:S01]  /*19910*/  ATOM.E.ADD.F16x2.RN.STRONG.GPU P0, RZ, desc[UR8][R8.64], R11 ;  /* 0x0000000b08ff79a2 */ /* 0x0007e2000810e1c8 */
[----:B------:R-:W-:Y:S01]  /*19920*/  BSSY B0, `(.L_x_2134) ;  /* 0x0000010000007945 */ /* 0x000fe20003800000 */
[----:B------:R-:W-:-:S03]  /*19930*/  HMUL2 R15, R3, R92.H0_H0 ;  /* 0x2000005c030f7232 */ /* 0x000fc60000000000 */
[----:B---3--:R-:W-:Y:S05]  /*19940*/  @P0 BRA `(.L_x_2135) ;  /* 0x0000000000340947 */ /* 0x008fea0003800000 */
[----:B------:R-:W3:Y:S02]  /*19950*/  QSPC.E.S P0, RZ, [R8] ;  /* 0x0000000008ff73aa */ /* 0x000ee40000000500 */
[----:B---3--:R-:W-:Y:S05]  /*19960*/  @!P0 BRA `(.L_x_2136) ;  /* 0x0000000000208947 */ /* 0x008fea0003800000 */
[----:B------:R-:W-:-:S04]  /*19970*/  MOV R4, R8 ;  /* 0x0000000800047202 */ /* 0x000fc80000000f00 */
[----:B------:R-:W-:-:S07]  /*19980*/  MOV R4, R4 ;  /* 0x0000000400047202 */ /* 0x000fce0000000f00 */
.L_x_2137:
[----:B--2---:R-:W2:Y:S02]  /*19990*/  LDS R6, [R4] ;  /* 0x0000000004067984 */ /* 0x004ea40000000800 */
[----:B--2---:R-:W-:-:S06]  /*199a0*/  HADD2 R7, R6, R11 ;  /* 0x0000000b06077230 */ /* 0x004fcc0000000000 */
[----:B------:R-:W2:Y:S02]  /*199b0*/  ATOMS.CAST.SPIN R7, [R4], R6, R7 ;  /* 0x000000060407738d */ /* 0x000ea40001800007 */
[----:B--2---:R-:W-:-:S13]  /*199c0*/  ISETP.EQ.U32.AND P0, PT, R7, 0x1, PT ;  /* 0x000000010700780c */ /* 0x004fda0003f02070 */
[----:B------:R-:W-:Y:S05]  /*199d0*/  @!P0 BRA `(.L_x_2137) ;  /* 0xfffffffc00ec8947 */ /* 0x000fea000383ffff */
[----:B------:R-:W-:Y:S05]  /*199e0*/  BRA `(.L_x_2135) ;  /* 0x00000000000c7947 */ /* 0x000fea0003800000 */
.L_x_2136:
[----:B------:R-:W3:Y:S02]  /*199f0*/  LD.E R3, desc[UR8][R8.64] ;  /* 0x0000000808037980 */ /* 0x000ee4000c101900 */
[----:B---3--:R-:W-:-:S05]  /*19a00*/  IADD3 R3, R11, R3, RZ ;  /* 0x000000030b037210 */ /* 0x008fca0007ffe0ff */
[----:B------:R3:W-:Y:S02]  /*19a10*/  ST.E desc[UR8][R8.64], R3 ;  /* 0x0000000308007985 */ /* 0x0007e4000c101908 */
.L_x_2135:
[----:B------:R-:W-:Y:S05]  /*19a20*/  BSYNC B0 ;  /* 0x0000000000007941 */ /* 0x000fea0003800000 */
.L_x_2134:
[----:B------:R-:W-:Y:S01]  /*19a30*/  HFMA2.MMA R4, -RZ, RZ, 0, 2.384185791015625e-07 ;  /* 0x00000004ff047435 */ /* 0x000fe200000001ff */
[----:B0-2---:R-:W-:-:S09]  /*19a40*/  MOV R5, 0x0 ;  /* 0x0000000000057802 */ /* 0x005fd20000000f00 */
        /* <DEDUP_REMOVED lines=9> */
.L_x_2141:
[----:B------:R-:W0:Y:S02]  /*19ae0*/  LDS R10, [R6] ;  /* 0x00000000060a7984 */ /* 0x000e240000000800 */
[----:B0-----:R-:W-:-:S06]  /*19af0*/  HADD2 R11, R10, R15 ;  /* 0x0000000f0a0b7230 */ /* 0x001fcc0000000000 */
[----:B------:R-:W0:Y:S02]  /*19b00*/  ATOMS.CAST.SPIN R11, [R6], R10, R11 ;  /* 0x0000000a060b738d */ /* 0x000e24000180000b */
[----:B0-----:R-:W-:-:S13]  /*19b10*/  ISETP.EQ.U32.AND P0, PT, R11, 0x1, PT ;  /* 0x000000010b00780c */ /* 0x001fda0003f02070 */
[----:B------:R-:W-:Y:S05]  /*19b20*/  @!P0 BRA `(.L_x_2141) ;  /* 0xfffffffc00ec8947 */ /* 0x000fea000383ffff */
[----:B------:R-:W-:Y:S05]  /*19b30*/  BRA `(.L_x_2139) ;  /* 0x00000000000c7947 */ /* 0x000fea0003800000 */
.L_x_2140:
[----:B---3--:R-:W2:Y:S02]  /*19b40*/  LD.E R3, desc[UR8][R6.64] ;  /* 0x0000000806037980 */ /* 0x008ea4000c101900 */
[----:B--2---:R-:W-:-:S05]  /*19b50*/  IADD3 R3, R15, R3, RZ ;  /* 0x000000030f037210 */ /* 0x004fca0007ffe0ff */
[----:B------:R0:W-:Y:S02]  /*19b60*/  ST.E desc[UR8][R6.64], R3 ;  /* 0x0000000306007985 */ /* 0x0001e4000c101908 */
.L_x_2139:
[----:B------:R-:W-:Y:S05]  /*19b70*/  BSYNC B0 ;  /* 0x0000000000007941 */ /* 0x000fea0003800000 */
.L_x_2138:
[----:B0-----:R-:W-:Y:S01]  /*19b80*/  MOV R7, R2 ;  /* 0x0000000200077202 */ /* 0x001fe20000000f00 */
[----:B---3--:R-:W-:-:S04]  /*19b90*/  IMAD.WIDE R2, R19, 0x2, R8 ;  /* 0x0000000213027825 */ /* 0x008fc800078e0208 */
[----:B------:R-:W-:-:S05]  /*19ba0*/  HMUL2 R11, R7, R90.H0_H0 ;  /* 0x2000005a070b7232 */ /* 0x000fca0000000000 */
[----:B------:R0:W-:Y:S01]  /*19bb0*/  ATOM.E.ADD.F16x2.RN.STRONG.GPU P0, RZ, desc[UR8][R2.64], R11 ;  /* 0x0000000b02ff79a2 */ /* 0x0001e2000810e1c8 */
[----:B------:R-:W-:Y:S01]  /*19bc0*/  BSSY B0, `(.L_x_2142) ;  /* 0x000000f000007945 */ /* 0x000fe20003800000 */
[----:B------:R-:W-:-:S03]  /*19bd0*/  HMUL2 R13, R0, R90.H0_H0 ;  /* 0x2000005a000d7232 */ /* 0x000fc60000000000 */
[----:B0-----:R-:W-:Y:S05]  /*19be0*/  @P0 BRA `(.L_x_2143) ;  /* 0x0000000000300947 */ /* 0x001fea0003800000 */
[----:B------:R-:W0:Y:S02]  /*19bf0*/  QSPC.E.S P0, RZ, [R2] ;  /* 0x0000000002ff73aa */ /* 0x000e240000000500 */
[----:B0-----:R-:W-:Y:S05]  /*19c00*/  @!P0 BRA `(.L_x_2144) ;  /* 0x00000000001c8947 */ /* 0x001fea0003800000 */
[----:B------:R-:W-:-:S07]  /*19c10*/  MOV R2, R2 ;  /* 0x0000000200027202 */ /* 0x000fce0000000f00 */
.L_x_2145:
[----:B------:R-:W0:Y:S02]  /*19c20*/  LDS R6, [R2] ;  /* 0x0000000002067984 */ /* 0x000e240000000800 */
[----:B0-----:R-:W-:-:S10]  /*19c30*/  HFMA2.MMA R7, R6, 1, 1, R11 ;  /* 0x3c003c0006077835 */ /* 0x001fd4000000000b */
[----:B------:R-:W0:Y:S02]  /*19c40*/  ATOMS.CAST.SPIN R7, [R2], R6, R7 ;  /* 0x000000060207738d */ /* 0x000e240001800007 */
[----:B0-----:R-:W-:-:S13]  /*19c50*/  ISETP.EQ.U32.AND P0, PT, R7, 0x1, PT ;  /* 0x000000010700780c */ /* 0x001fda0003f02070 */
[----:B------:R-:W-:Y:S05]  /*19c60*/  @!P0 BRA `(.L_x_2145) ;  /* 0xfffffffc00ec8947 */ /* 0x000fea000383ffff */
[----:B------:R-:W-:Y:S05]  /*19c70*/  BRA `(.L_x_2143) ;  /* 0x00000000000c7947 */ /* 0x000fea0003800000 */
.L_x_2144:
[----:B------:R-:W2:Y:S02]  /*19c80*/  LD.E R0, desc[UR8][R2.64] ;  /* 0x0000000802007980 */ /* 0x000ea4000c101900 */
[----:B--2---:R-:W-:-:S05]  /*19c90*/  IADD3 R7, R11, R0, RZ ;  /* 0x000000000b077210 */ /* 0x004fca0007ffe0ff */
[----:B------:R0:W-:Y:S02]  /*19ca0*/  ST.E desc[UR8][R2.64], R7 ;  /* 0x0000000702007985 */ /* 0x0001e4000c101908 */
.L_x_2143:
[----:B------:R-:W-:Y:S05]  /*19cb0*/  BSYNC B0 ;  /* 0x0000000000007941 */ /* 0x000fea0003800000 */
.L_x_2142:
[----:B0-----:R-:W-:-:S04]  /*19cc0*/  IADD3 R2, P0, R4, R8, RZ ;  /* 0x0000000804027210 */ /* 0x001fc80007f1e0ff */
[----:B------:R-:W-:-:S08]  /*19cd0*/  IADD3.X R3, R5, R9, RZ, P0, !PT ;  /* 0x0000000905037210 */ /* 0x000fd000007fe4ff */
[----:B------:R0:W-:Y:S02]  /*19ce0*/  ATOM.E.ADD.F16x2.RN.STRONG.GPU P0, RZ, desc[UR8][R2.64], R13 ;  /* 0x0000000d02ff79a2 */ /* 0x0001e4000810e1c8 */
[----:B0-----:R-:W-:Y:S05]  /*19cf0*/  @P0 EXIT ;  /* 0x000000000000094d */ /* 0x001fea0003800000 */
[----:B------:R-:W0:Y:S02]  /*19d00*/  QSPC.E.S P0, RZ, [R2] ;  /* 0x0000000002ff73aa */ /* 0x000e240000000500 */
[----:B0-----:R-:W-:Y:S05]  /*19d10*/  @!P0 BRA `(.L_x_2146) ;  /* 0x00000000001c8947 */ /* 0x001fea0003800000 */
[----:B------:R-:W-:-:S07]  /*19d20*/  MOV R2, R2 ;  /* 0x0000000200027202 */ /* 0x000fce0000000f00 */
.L_x_2147:
[----:B------:R-:W0:Y:S02]  /*19d30*/  LDS R4, [R2] ;  /* 0x0000000002047984 */ /* 0x000e240000000800 */
[----:B0-----:R-:W-:-:S06]  /*19d40*/  HADD2 R5, R4, R13 ;  /* 0x0000000d04057230 */ /* 0x001fcc0000000000 */
[----:B------:R-:W0:Y:S02]  /*19d50*/  ATOMS.CAST.SPIN R5, [R2], R4, R5 ;  /* 0x000000040205738d */ /* 0x000e240001800005 */
[----:B0-----:R-:W-:-:S13]  /*19d60*/  ISETP.EQ.U32.AND P0, PT, R5, 0x1, PT ;  /* 0x000000010500780c */ /* 0x001fda0003f02070 */
[----:B------:R-:W-:Y:S05]  /*19d70*/  @!P0 BRA `(.L_x_2147) ;  /* 0xfffffffc00ec8947 */ /* 0x000fea000383ffff */
[----:B------:R-:W-:Y:S05]  /*19d80*/  EXIT ;  /* 0x000000000000794d */ /* 0x000fea0003800000 */
.L_x_2146:
[----:B------:R-:W2:Y:S02]  /*19d90*/  LD.E R0, desc[UR8][R2.64] ;  /* 0x0000000802007980 */ /* 0x000ea4000c101900 */
[----:B--2---:R-:W-:-:S05]  /*19da0*/  IADD3 R5, R13, R0, RZ ;  /* 0x000000000d057210 */ /* 0x004fca0007ffe0ff */
[----:B------:R-:W-:Y:S01]  /*19db0*/  ST.E desc[UR8][R2.64], R5 ;  /* 0x0000000502007985 */ /* 0x000fe2000c101908 */
[----:B------:R-:W-:Y:S05]  /*19dc0*/  EXIT ;  /* 0x000000000000794d */ /* 0x000fea0003800000 */
.L_x_2148:
        /* <DEDUP_REMOVED lines=11> */
.L_x_4047:


//--------------------- .text._Z23gemm_half_q_half_kernelILi3ELb1ELb1EEvPK6__halfPKjS4_S2_PS0_iiiiPKtS7_iiiiiibS2_i --------------------------
	.section	.text._Z23gemm_half_q_half_kernelILi3ELb1ELb1EEvPK6__halfPKjS4_S2_PS0_iiiiPKtS7_iiiiiibS2_i,"ax",@progbits
	.align	128
        .global         _Z23gemm_half_q_half_kernelILi3ELb1ELb1EEvPK6__halfPKjS4_S2_PS0_iiiiPKtS7_iiiiiibS2_i
        .type           _Z23gemm_half_q_half_kernelILi3ELb1ELb1EEvPK6__halfPKjS4_S2_PS0_iiiiPKtS7_iiiiiibS2_i,@function
        .size           _Z23gemm_half_q_half_kernelILi3ELb1ELb1EEvPK6__halfPKjS4_S2_PS0_iiiiPKtS7_iiiiiibS2_i,(.L_x_4048 - _Z23gemm_half_q_half_kernelILi3ELb1ELb1EEvPK6__halfPKjS4_S2_PS0_iiiiPKtS7_iiiiiibS2_i)
        .other          _Z23gemm_half_q_half_kernelILi3ELb1ELb1EEvPK6__halfPKjS4_S2_PS0_iiiiPKtS7_iiiiiibS2_i,@"STO_CUDA_ENTRY STV_DEFAULT"
_Z23gemm_half_q_half_kernelILi3ELb1ELb1EEvPK6__halfPKjS4_S2_PS0_iiiiPKtS7_iiiiiibS2_i:
.text._Z23gemm_half_q_half_kernelILi3ELb1ELb1EEvPK6__halfPKjS4_S2_PS0_iiiiPKtS7_iiiiiibS2_i:
        /* <DEDUP_REMOVED lines=9> */
[----:B0-----:R-:W2:Y:S04]  /*0090*/  LDG.E.U16 R54, desc[UR8][R54.64] ;  /* 0x0000000836367981 */ /* 0x001ea8000c1e1500 */
[----:B------:R-:W2:Y:S02]  /*00a0*/  LDG.E.U16 R52, desc[UR8][R4.64] ;  /* 0x0000000804347981 */ /* 0x000ea4000c1e1500 */
[----:B--2---:R-:W-:-:S04]  /*00b0*/  LOP3.LUT R0, R52, R53, R54, 0xfe, !PT ;  /* 0x0000003534007212 */ /* 0x004fc800078efe36 */
        /* <DEDUP_REMOVED lines=27> */
[----:B------:R-:W-:Y:S02]  /*0270*/  IMAD.WIDE R8, R9, 0x2, R6 ;  /* 0x0000000209087825 */ /* 0x000fe400078e0206 */
[----:B------:R-:W3:Y:S04]  /*0280*/  LDG.E.U16.CONSTANT R6, desc[UR8][R6.64] ;  /* 0x0000000806067981 */ /* 0x000ee8000c1e9500 */
[----:B------:R-:W4:Y:S01]  /*0290*/  LDG.E.U16.CONSTANT R8, desc[UR8][R8.64] ;  /* 0x0000000808087981 */ /* 0x000f22000c1e9500 */
[----:B------:R-:W0:Y:S01]  /*02a0*/  S2UR UR6, SR_CgaCtaId ;  /* 0x00000000000679c3 */ /* 0x000e220000008800 */
[----:B------:R-:W-:-:S02]  /*02b0*/  UMOV UR5, 0x400 ;  /* 0x0000040000057882 */ /* 0x000fc40000000000 */
[----:B0-----:R-:W-:-:S06]  /*02c0*/  ULEA UR5, UR6, UR5, 0x18 ;  /* 0x0000000506057291 */ /* 0x001fcc000f8ec03f */
[----:B------:R-:W-:-:S05]  /*02d0*/  LEA R3, R0, UR5, 0x1 ;  /* 0x0000000500037c11 */ /* 0x000fca000f8e08ff */
[----:B--2---:R0:W-:Y:S04]  /*02e0*/  STS.U16 [R3], R4 ;  /* 0x0000000403007388 */ /* 0x0041e80000000400 */
[----:B---3--:R0:W-:Y:S04]  /*02f0*/  STS.U16 [R3+0x80], R6 ;  /* 0x0000800603007388 */ /* 0x0081e80000000400 */
[----:B----4-:R0:W-:Y:S02]  /*0300*/  STS.U16 [R3+0x100], R8 ;  /* 0x0001000803007388 */ /* 0x0101e40000000400 */
.L_x_2150:
[----:B------:R-:W-:Y:S05]  /*0310*/  BSYNC B0 ;  /* 0x0000000000007941 */ /* 0x000fea0003800000 */
.L_x_2149:
        /* <DEDUP_REMOVED lines=23> */
.L_x_2151:
        /* <DEDUP_REMOVED lines=10> */
.L_x_2153:
        /* <DEDUP_REMOVED lines=28> */
[----:B0-----:R-:W-:-:S02]  /*06f0*/  IMAD R7, R4, R4, RZ ;  /* 0x0000000404077224 */ /* 0x001fc400078e02ff */
[----:B------:R-:W-:Y:S01]  /*0700*/  IMAD R14, R14, R14, RZ ;  /* 0x0000000e0e0e7224 */ /* 0x000fe200078e02ff */
[----:B------:R-:W-:Y:S01]  /*0710*/  I2F.F16 R17, R17 ;  /* 0x0000001100117306 */ /* 0x000fe20000200c00 */
[----:B----4-:R-:W-:-:S04]  /*0720*/  IADD3 R15, R10, R15, RZ ;  /* 0x0000000f0a0f7210 */ /* 0x010fc80007ffe0ff */
[----:B------:R-:W-:-:S03]  /*0730*/  ISETP.GE.AND P1, PT, R15, R50, PT ;  /* 0x000000320f00720c */ /* 0x000fc60003f26270 */
[----:B------:R-:W0:Y:S08]  /*0740*/  I2F.F16 R18, R18 ;  /* 0x0000001200127306 */ /* 0x000e300000200c00 */
[----:B------:R-:W-:Y:S01]  /*0750*/  I2F.F16 R7, R7 ;  /* 0x0000000700077306 */ /* 0x000fe20000200c00 */
[----:B0-----:R-:W-:-:S07]  /*0760*/  PRMT R17, R17, 0x5410, R18 ;  /* 0x0000541011117816 */ /* 0x001fce0000000012 */
[----:B------:R-:W0:Y:S01]  /*0770*/  I2F.F16 R14, R14 ;  /* 0x0000000e000e7306 */ /* 0x000e220000200c00 */
[----:B---3--:R-:W-:Y:S01]  /*0780*/  HMUL2 R4, R17, R6.H0_H0 ;  /* 0x2000000611047232 */ /* 0x008fe20000000000 */
[----:B0-----:R-:W-:-:S05]  /*0790*/  PRMT R5, R14, 0x5410, R7 ;  /* 0x000054100e057816 */ /* 0x001fca0000000007 */
[----:B------:R-:W-:Y:S01]  /*07a0*/  HMUL2 R5, R5, R6.H0_H0 ;  /* 0x2000000605057232 */ /* 0x000fe20000000000 */
[C---:B------:R-:W-:Y:S02]  /*07b0*/  LEA R6, R13.reuse, R1, 0x3 ;  /* 0x000000010d067211 */ /* 0x040fe400078e18ff */
[----:B------:R-:W-:-:S03]  /*07c0*/  IADD3 R13, R13, 0x1, RZ ;  /* 0x000000010d0d7810 */ /* 0x000fc60007ffe0ff */
[----:B------:R1:W-:Y:S01]  /*07d0*/  STL.64 [R6], R4 ;  /* 0x0000000406007387 */ /* 0x0003e20000100a00 */
[----:B------:R-:W-:Y:S05]  /*07e0*/  @!P1 BRA `(.L_x_2153) ;  /* 0xfffffffc00509947 */ /* 0x000fea000383ffff */
.L_x_2152:
        /* <DEDUP_REMOVED lines=16> */
.L_x_2154:
        /* <DEDUP_REMOVED lines=8> */
.L_x_2155:
        /* <DEDUP_REMOVED lines=13> */
.L_x_2156:
        /* <DEDUP_REMOVED lines=8> */
.L_x_2157:
        /* <DEDUP_REMOVED lines=11> */
.L_x_2158:
        /* <DEDUP_REMOVED lines=8> */
[----:B------:R-:W-:-:S02]  /*0bf0*/  PRMT R118, R11, 0x7610, R11 ;  /* 0x000076100b767816 */ /* 0x000fc4000000000b */
        /* <DEDUP_REMOVED lines=11> */
[----:B------:R-:W-:Y:S02]  /*0cb0*/  SHF.R.S32.HI R0, RZ, 0x1f, R8 ;  /* 0x0000001fff007819 */ /* 0x000fe40000011408 */
[----:B------:R-:W-:Y:S02]  /*0cc0*/  PRMT R19, RZ, 0x5410, RZ ;  /* 0x00005410ff137816 */ /* 0x000fe400000000ff */
[----:B------:R-:W-:-:S02]  /*0cd0*/  SHF.R.S32.HI R7, RZ, 0x1f, R5 ;  /* 0x0000001fff077819 */ /* 0x000fc40000011405 */
[----:B------:R-:W-:Y:S02]  /*0ce0*/  IADD3 R2, P1, R8, R5, RZ ;  /* 0x0000000508027210 */ /* 0x000fe40007f3e0ff */
[----:B------:R-:W-:Y:S02]  /*0cf0*/  PRMT R18, RZ, 0x5410, RZ ;  /* 0x00005410ff127816 */ /* 0x000fe400000000ff */
[----:B------:R-:W-:Y:S02]  /*0d00*/  IADD3.X R3, R7, R0, RZ, P1, !PT ;  /* 0x0000000007037210 */ /* 0x000fe40000ffe4ff */
[C---:B------:R-:W-:Y:S02]  /*0d10*/  LEA R110, P1, R2.reuse, UR10, 0x2 ;  /* 0x0000000a026e7c11 */ /* 0x040fe4000f8210ff */
[----:B------:R-:W-:Y:S02]  /*0d20*/  IADD3 R16, R51, R16, RZ ;  /* 0x0000001033107210 */ /* 0x000fe40007ffe0ff */
[----:B------:R-:W-:Y:S01]  /*0d30*/  LEA.HI.X R111, R2, UR11, R3, 0x2, P1 ;  /* 0x0000000b026f7c11 */ /* 0x000fe200088f1403 */
[----:B------:R-:W-:Y:S08]  /*0d40*/  @P0 BRA `(.L_x_2159) ;  /* 0x0000006000500947 */ /* 0x000ff00003800000 */
        /* <DEDUP_REMOVED lines=8> */
.L_x_2172:
[----:B------:R-:W2:Y:S01]  /*0dd0*/  LDG.E.128.CONSTANT R36, desc[UR8][R110.64] ;  /* 0x000000086e247981 */ /* 0x000ea2000c1e9d00 */
[----:B------:R-:W0:Y:S03]  /*0de0*/  LDC R49, c[0x0][0x23c] ;  /* 0x00008f00ff317b82 */ /* 0x000e260000000800 */
[----:B-1----:R1:W3:Y:S01]  /*0df0*/  LDG.E.128.CONSTANT R40, desc[UR8][R2.64] ;  /* 0x0000000802287981 */ /* 0x0022e2000c1e9d00 */
[----:B------:R-:W-:Y:S01]  /*0e00*/  ISETP.NE.AND P0, PT, R51, R16, PT ;  /* 0x000000103300720c */ /* 0x000fe20003f05270 */
[----:B0-----:R-:W-:-:S04]  /*0e10*/  IMAD.WIDE R4, R49, 0x8, R110 ;  /* 0x0000000831047825 */ /* 0x001fc800078e026e */
[C---:B------:R-:W-:Y:S01]  /*0e20*/  IMAD.WIDE R6, R49.reuse, 0x8, R2 ;  /* 0x0000000831067825 */ /* 0x040fe200078e0202 */
[----:B------:R0:W4:Y:S07]  /*0e30*/  LDG.E.128.CONSTANT R32, desc[UR8][R4.64] ;  /* 0x0000000804207981 */ /* 0x00012e000c1e9d00 */
[----:B------:R-:W-:Y:S01]  /*0e40*/  @!P0 IADD3 R48, R48, 0x1, RZ ;  /* 0x0000000130308810 */ /* 0x000fe20007ffe0ff */
[----:B-1----:R-:W1:Y:S01]  /*0e50*/  @!P0 LDC.64 R2, c[0x0][0x248] ;  /* 0x00009200ff028b82 */ /* 0x002e620000000a00 */
[----:B------:R-:W4:Y:S01]  /*0e60*/  LDG.E.128.CONSTANT R28, desc[UR8][R6.64] ;  /* 0x00000008061c7981 */ /* 0x000f22000c1e9d00 */
[----:B------:R-:W-:Y:S01]  /*0e70*/  IMAD.WIDE R8, R49, 0x8, R4 ;  /* 0x0000000831087825 */ /* 0x000fe200078e0204 */
[----:B------:R-:W-:-:S03]  /*0e80*/  @!P0 LEA R70, R48, R1, 0x3 ;  /* 0x0000000130468211 */ /* 0x000fc600078e18ff */
[----:B------:R-:W-:Y:S01]  /*0e90*/  IMAD.WIDE R68, R49, 0x8, R6 ;  /* 0x0000000831447825 */ /* 0x000fe200078e0206 */
[----:B------:R-:W4:Y:S04]  /*0ea0*/  LDG.E.128.CONSTANT R24, desc[UR8][R8.64] ;  /* 0x0000000808187981 */ /* 0x000f28000c1e9d00 */
[----:B------:R0:W4:Y:S02]  /*0eb0*/  LDG.E.128.CONSTANT R12, desc[UR8][R68.64] ;  /* 0x00000008440c7981 */ /* 0x000124000c1e9d00 */
[----:B0-----:R-:W-:Y:S02]  /*0ec0*/  @!P0 SHF.L.U32 R5, R51, 0x1, RZ ;  /* 0x0000000133058819 */ /* 0x001fe400000006ff */
[----:B------:R-:W4:Y:S01]  /*0ed0*/  @!P0 LDL.64 R70, [R70] ;  /* 0x0000000046468983 */ /* 0x000f220000100a00 */
[----:B------:R-:W-:-:S04]  /*0ee0*/  IMAD.WIDE R110, R49, 0x8, R8 ;  /* 0x00000008316e7825 */ /* 0x000fc800078e0208 */
[----:B------:R-:W-:Y:S01]  /*0ef0*/  IMAD.WIDE R68, R49, 0x8, R68 ;  /* 0x0000000831447825 */ /* 0x000fe200078e0244 */
[----:B------:R-:W5:Y:S03]  /*0f00*/  LDG.E.128.CONSTANT R8, desc[UR8][R110.64] ;  /* 0x000000086e087981 */ /* 0x000f66000c1e9d00 */
[----:B-1----:R-:W-:Y:S02]  /*0f10*/  @!P0 IMAD.WIDE R2, R5, 0x2, R2 ;  /* 0x0000000205028825 */ /* 0x002fe400078e0202 */
[----:B------:R-:W5:Y:S04]  /*0f20*/  LDG.E.128.CONSTANT R4, desc[UR8][R68.64] ;  /* 0x0000000844047981 */ /* 0x000f68000c1e9d00 */
[----:B------:R2:W5:Y:S01]  /*0f30*/  @!P0 LDG.E.U16.CONSTANT R58, desc[UR8][R2.64+0x2] ;  /* 0x00000208023a8981 */ /* 0x000562000c1e9500 */
[----:B------:R-:W-:-:S02]  /*0f40*/  ISETP.NE.AND P1, PT, R54, RZ, PT ;  /* 0x000000ff3600720c */ /* 0x000fc40003f25270 */
[----:B------:R-:W-:Y:S02]  /*0f50*/  ISETP.NE.AND P2, PT, R53, RZ, PT ;  /* 0x000000ff3500720c */ /* 0x000fe40003f45270 */
[----:B--2---:R-:W-:Y:S02]  /*0f60*/  LOP3.LUT R2, R38, 0xff, RZ, 0xc0, !PT ;  /* 0x000000ff26027812 */ /* 0x004fe400078ec0ff */
[C---:B------:R-:W-:Y:S02]  /*0f70*/  LEA.HI R55, R39.reuse, 0xffffff80, RZ, 0x8 ;  /* 0xffffff8027377811 */ /* 0x040fe400078f40ff */
[----:B------:R-:W-:Y:S02]  /*0f80*/  IADD3 R45, R2, -0x80, RZ ;  /* 0xffffff80022d7810 */ /* 0x000fe40007ffe0ff */
[----:B------:R-:W-:Y:S02]  /*0f90*/  LOP3.LUT R2, R39, 0xff, RZ, 0xc0, !PT ;  /* 0x000000ff27027812 */ /* 0x000fe400078ec0ff */
[----:B------:R-:W-:-:S02]  /*0fa0*/  SHF.R.U32.HI R63, RZ, 0x8, R39 ;  /* 0x00000008ff3f7819 */ /* 0x000fc40000011627 */
[----:B------:R-:W-:Y:S02]  /*0fb0*/  SHF.R.U32.HI R39, RZ, 0x10, R39 ;  /* 0x00000010ff277819 */ /* 0x000fe40000011627 */
[----:B------:R-:W-:Y:S02]  /*0fc0*/  LOP3.LUT R17, R37, 0xff, RZ, 0xc0, !PT ;  /* 0x000000ff25117812 */ /* 0x000fe400078ec0ff */
[----:B------:R-:W-:Y:S02]  /*0fd0*/  LOP3.LUT R39, R39, 0xff, RZ, 0xc0, !PT ;  /* 0x000000ff27277812 */ /* 0x000fe400078ec0ff */
[----:B------:R-:W-:Y:S02]  /*0fe0*/  LOP3.LUT R0, R36, 0xff, RZ, 0xc0, !PT ;  /* 0x000000ff24007812 */ /* 0x000fe400078ec0ff */
[----:B------:R-:W-:Y:S02]  /*0ff0*/  IADD3 R78, R39, -0x80, RZ ;  /* 0xffffff80274e7810 */ /* 0x000fe40007ffe0ff */
[----:B---3--:R-:W-:-:S02]  /*1000*/  LOP3.LUT R39, R40, 0xff, RZ, 0xc0, !PT ;  /* 0x000000ff28277812 */ /* 0x008fc400078ec0ff */
[----:B------:R-:W-:Y:S02]  /*1010*/  LEA.HI R59, R36, 0xffffff80, RZ, 0x8 ;  /* 0xffffff80243b7811 */ /* 0x000fe400078f40ff */
[----:B------:R-:W-:Y:S02]  /*1020*/  IADD3 R39, R39, -0x80, RZ ;  /* 0xffffff8027277810 */ /* 0x000fe40007ffe0ff */
[----:B------:R-:W-:Y:S02]  /*1030*/  IADD3 R46, R17, -0x80, RZ ;  /* 0xffffff80112e7810 */ /* 0x000fe40007ffe0ff */
[----:B------:R0:W1:Y:S01]  /*1040*/  I2F.F16 R77, R39 ;  /* 0x00000027004d7306 */ /* 0x0000620000200c00 */
[----:B------:R-:W-:Y:S02]  /*1050*/  LEA.HI R17, R40, 0xffffff80, RZ, 0x8 ;  /* 0xffffff8028117811 */ /* 0x000fe400078f40ff */
[--C-:B0-----:R-:W-:Y:S02]  /*1060*/  SHF.R.U32.HI R39, RZ, 0x8, R40.reuse ;  /* 0x00000008ff277819 */ /* 0x101fe40000011628 */
[----:B------:R-:W-:-:S02]  /*1070*/  SHF.R.U32.HI R40, RZ, 0x10, R40 ;  /* 0x00000010ff287819 */ /* 0x000fc40000011628 */
[----:B------:R-:W-:Y:S02]  /*1080*/  LOP3.LUT R80, R39, 0xff, RZ, 0xc0, !PT ;  /* 0x000000ff27507812 */ /* 0x000fe400078ec0ff */
[----:B------:R-:W-:Y:S02]  /*1090*/  LOP3.LUT R40, R40, 0xff, RZ, 0xc0, !PT ;  /* 0x000000ff28287812 */ /* 0x000fe400078ec0ff */
[----:B------:R-:W-:Y:S02]  /*10a0*/  IADD3 R81, R80, -0x80, RZ ;  /* 0xffffff8050517810 */ /* 0x000fe40007ffe0ff */
[----:B------:R-:W-:Y:S02]  /*10b0*/  SHF.R.U32.HI R80, RZ, 0x8, R41 ;  /* 0x00000008ff507819 */ /* 0x000fe40000011629 */
[----:B------:R-:W-:Y:S02]  /*10c0*/  LOP3.LUT R63, R63, 0xff, RZ, 0xc0, !PT ;  /* 0x000000ff3f3f7812 */ /* 0x000fe400078ec0ff */
[----:B------:R-:W-:-:S02]  /*10d0*/  IADD3 R40, R40, -0x80, RZ ;  /* 0xffffff8028287810 */ /* 0x000fc40007ffe0ff */
[----:B------:R-:W-:Y:S02]  /*10e0*/  IADD3 R79, R63, -0x80, RZ ;  /* 0xffffff803f4f7810 */ /* 0x000fe40007ffe0ff */
[----:B------:R-:W-:Y:S02]  /*10f0*/  LOP3.LUT R82, R80, 0xff, RZ, 0xc0, !PT ;  /* 0x000000ff50527812 */ /* 0x000fe400078ec0ff */
[C---:B------:R-:W-:Y:S01]  /*1100*/  LEA.HI R3, R41.reuse, 0xffffff80, RZ, 0x8 ;  /* 0xffffff8029037811 */ /* 0x040fe200078f40ff */
[----:B------:R0:W2:Y:S01]  /*1110*/  I2F.F16 R80, R40 ;  /* 0x0000002800507306 */ /* 0x0000a20000200c00 */
[----:B------:R-:W-:Y:S02]  /*1120*/  LOP3.LUT R63, R41, 0xff, RZ, 0xc0, !PT ;  /* 0x000000ff293f7812 */ /* 0x000fe400078ec0ff */
[----:B------:R-:W-:Y:S02]  /*1130*/  SHF.R.U32.HI R41, RZ, 0x10, R41 ;  /* 0x00000010ff297819 */ /* 0x000fe40000011629 */
[----:B----4-:R-:W-:-:S02]  /*1140*/  LEA.HI R84, R31, 0xffffff80, RZ, 0x8 ;  /* 0xffffff801f547811 */ /* 0x010fc400078f40ff */
[----:B------:R-:W-:Y:S02]  /*1150*/  IADD3 R83, R82, -0x80, RZ ;  /* 0xffffff8052537810 */ /* 0x000fe40007ffe0ff */
[----:B0-----:R-:W-:Y:S02]  /*1160*/  LOP3.LUT R40, R32, 0xff, RZ, 0xc0, !PT ;  /* 0x000000ff20287812 */ /* 0x001fe400078ec0ff */
[----:B------:R-:W-:Y:S02]  /*1170*/  SHF.R.U32.HI R82, RZ, 0x8, R42 ;  /* 0x00000008ff527819 */ /* 0x000fe4000001162a */
[----:B------:R-:W-:Y:S02]  /*1180*/  IADD3 R0, R0, -0x80, RZ ;  /* 0xffffff8000007810 */ /* 0x000fe40007ffe0ff */
[----:B------:R-:W-:Y:S02]  /*1190*/  LOP3.LUT R41, R41, 0xff, RZ, 0xc0, !PT ;  /* 0x000000ff29297812 */ /* 0x000fe400078ec0ff */
[----:B------:R-:W-:Y:S01]  /*11a0*/  IADD3 R40, R40, -0x80, RZ ;  /* 0xffffff8028287810 */ /* 0x000fe20007ffe0ff */
[----:B------:R0:W3:Y:S01]  /*11b0*/  I2F.F16 R39, R84 ;  /* 0x0000005400277306 */ /* 0x0000e20000200c00 */
[----:B------:R-:W-:-:S02]  /*11c0*/  IADD3 R44, R2, -0x80, RZ ;  /* 0xffffff80022c7810 */ /* 0x000fc40007ffe0ff */
[----:B------:R-:W-:Y:S02]  /*11d0*/  IADD3 R41, R41, -0x80, RZ ;  /* 0xffffff8029297810 */ /* 0x000fe40007ffe0ff */
[C---:B------:R-:W-:Y:S02]  /*11e0*/  LEA.HI R2, R42.reuse, 0xffffff80, RZ, 0x8 ;  /* 0xffffff802a027811 */ /* 0x040fe400078f40ff */
[----:B------:R-:W-:Y:S01]  /*11f0*/  LOP3.LUT R64, R42, 0xff, RZ, 0xc0, !PT ;  /* 0x000000ff2a407812 */ /* 0x000fe200078ec0ff */
[----:B------:R4:W1:Y:S01]  /*1200*/  I2F.F16 R47, R0 ;  /* 0x00000000002f7306 */ /* 0x0008620000200c00 */
[----:B0-----:R-:W-:Y:S02]  /*1210*/  LOP3.LUT R84, R82, 0xff, RZ, 0xc0, !PT ;  /* 0x000000ff52547812 */ /* 0x001fe400078ec0ff */
[----:B------:R-:W-:Y:S02]  /*1220*/  SHF.R.U32.HI R42, RZ, 0x10, R42 ;  /* 0x00000010ff2a7819 */ /* 0x000fe4000001162a */
[----:B------:R-:W-:-:S03]  /*1230*/  LEA.HI R62, R43, 0xffffff80, RZ, 0x8 ;  /* 0xffffff802b3e7811 */ /* 0x000fc600078f40ff */
[----:B------:R0:W1:Y:S01]  /*1240*/  I2F.F16 R98, R40 ;  /* 0x0000002800627306 */ /* 0x0000620000200c00 */
[----:B----4-:R-:W-:Y:S02]  /*1250*/  SHF.R.U32.HI R0, RZ, 0x8, R36 ;  /* 0x00000008ff007819 */ /* 0x010fe40000011624 */
[----:B------:R-:W-:Y:S02]  /*1260*/  IADD3 R84, R84, -0x80, RZ ;  /* 0xffffff8054547810 */ /* 0x000fe40007ffe0ff */
[----:B0-----:R-:W-:-:S03]  /*1270*/  LOP3.LUT R40, R29, 0xff, RZ, 0xc0, !PT ;  /* 0x000000ff1d287812 */ /* 0x001fc600078ec0ff */
[----:B------:R0:W4:Y:S01]  /*1280*/  I2F.F16 R82, R41 ;  /* 0x0000002900527306 */ /* 0x0001220000200c00 */
[----:B------:R-:W-:Y:S02]  /*1290*/  LOP3.LUT R60, R0, 0xff, RZ, 0xc0, !PT ;  /* 0x000000ff003c7812 */ /* 0x000fe400078ec0ff */
[----:B------:R-:W-:Y:S02]  /*12a0*/  IADD3 R40, R40, -0x80, RZ ;  /* 0xffffff8028287810 */ /* 0x000fe40007ffe0ff */
[----:B------:R-:W-:Y:S02]  /*12b0*/  LOP3.LUT R42, R42, 0xff, RZ, 0xc0, !PT ;  /* 0x000000ff2a2a7812 */ /* 0x000fe400078ec0ff */
[----:B0-----:R-:W-:Y:S01]  /*12c0*/  LOP3.LUT R41, R34, 0xff, RZ, 0xc0, !PT ;  /* 0x000000ff22297812 */ /* 0x001fe200078ec0ff */
[----:B------:R0:W1:Y:S01]  /*12d0*/  I2F.F16 R0, R62 ;  /* 0x0000003e00007306 */ /* 0x0000620000200c00 */
[----:B------:R-:W-:Y:S02]  /*12e0*/  LEA.HI R57, R37, 0xffffff80, RZ, 0x8 ;  /* 0xffffff8025397811 */ /* 0x000fe400078f40ff */
[----:B------:R-:W-:-:S02]  /*12f0*/  LEA.HI R56, R38, 0xffffff80, RZ, 0x8 ;  /* 0xffffff8026387811 */ /* 0x000fc400078f40ff */
[--C-:B------:R-:W-:Y:S02]  /*1300*/  SHF.R.U32.HI R61, RZ, 0x8, R37.reuse ;  /* 0x00000008ff3d7819 */ /* 0x100fe40000011625 */
[----:B------:R-:W-:Y:S01]  /*1310*/  LOP3.LUT R85, R33, 0xff, RZ, 0xc0, !PT ;  /* 0x000000ff21557812 */ /* 0x000fe200078ec0ff */
[----:B------:R2:W1:Y:S01]  /*1320*/  I2F.F16 R100, R84 ;  /* 0x0000005400647306 */ /* 0x0004620000200c00 */
[----:B0-----:R-:W-:Y:S02]  /*1330*/  SHF.R.U32.HI R62, RZ, 0x8, R38 ;  /* 0x00000008ff3e7819 */ /* 0x001fe40000011626 */
[----:B------:R-:W-:Y:S02]  /*1340*/  SHF.R.U32.HI R36, RZ, 0x10, R36 ;  /* 0x00000010ff247819 */ /* 0x000fe40000011624 */
[----:B------:R-:W-:Y:S02]  /*1350*/  SHF.R.U32.HI R37, RZ, 0x10, R37 ;  /* 0x00000010ff257819 */ /* 0x000fe40000011625 */
[----:B------:R-:W-:Y:S01]  /*1360*/  SHF.R.U32.HI R38, RZ, 0x10, R38 ;  /* 0x00000010ff267819 */ /* 0x000fe20000011626 */
[----:B------:R0:W1:Y:S01]  /*1370*/  I2F.F16 R93, R40 ;  /* 0x00000028005d7306 */ /* 0x0000620000200c00 */
[----:B--2---:R-:W-:-:S02]  /*1380*/  LOP3.LUT R84, R31, 0xff, RZ, 0xc0, !PT ;  /* 0x000000ff1f547812 */ /* 0x004fc400078ec0ff */
[----:B------:R-:W-:Y:S02]  /*1390*/  IADD3 R96, R41, -0x80, RZ ;  /* 0xffffff8029607810 */ /* 0x000fe40007ffe0ff */
[----:B------:R-:W-:Y:S02]  /*13a0*/  LOP3.LUT R65, R43, 0xff, RZ, 0xc0, !PT ;  /* 0x000000ff2b417812 */ /* 0x000fe400078ec0ff */
[----:B------:R-:W-:Y:S02]  /*13b0*/  IADD3 R42, R42, -0x80, RZ ;  /* 0xffffff802a2a7810 */ /* 0x000fe40007ffe0ff */
[----:B------:R-:W-:Y:S02]  /*13c0*/  LOP3.LUT R41, R35, 0xff, RZ, 0xc0, !PT ;  /* 0x000000ff23297812 */ /* 0x000fe400078ec0ff */
[--C-:B0-----:R-:W-:Y:S02]  /*13d0*/  SHF.R.U32.HI R40, RZ, 0x8, R43.reuse ;  /* 0x00000008ff287819 */ /* 0x101fe4000001162b */
[----:B------:R-:W-:-:S02]  /*13e0*/  SHF.R.U32.HI R43, RZ, 0x10, R43 ;  /* 0x00000010ff2b7819 */ /* 0x000fc4000001162b */
[----:B------:R-:W-:Y:S02]  /*13f0*/  IADD3 R63, R63, -0x80, RZ ;  /* 0xffffff803f3f7810 */ /* 0x000fe40007ffe0ff */
[----:B------:R-:W-:Y:S02]  /*1400*/  IADD3 R64, R64, -0x80, RZ ;  /* 0xffffff8040407810 */ /* 0x000fe40007ffe0ff */
[----:B------:R-:W-:Y:S02]  /*1410*/  IADD3 R85, R85, -0x80, RZ ;  /* 0xffffff8055557810 */ /* 0x000fe40007ffe0ff */
[----:B------:R-:W-:Y:S01]  /*1420*/  IADD3 R84, R84, -0x80, RZ ;  /* 0xffffff8054547810 */ /* 0x000fe20007ffe0ff */
[----:B------:R0:W2:Y:S01]  /*1430*/  I2F.F16 R99, R42 ;  /* 0x0000002a00637306 */ /* 0x0000a20000200c00 */
[----:B------:R-:W-:Y:S02]  /*1440*/  LOP3.LUT R36, R36, 0xff, RZ, 0xc0, !PT ;  /* 0x000000ff24247812 */ /* 0x000fe400078ec0ff */
[----:B------:R-:W-:-:S02]  /*1450*/  LOP3.LUT R61, R61, 0xff, RZ, 0xc0, !PT ;  /* 0x000000ff3d3d7812 */ /* 0x000fc400078ec0ff */
[----:B------:R-:W-:Y:S02]  /*1460*/  LOP3.LUT R37, R37, 0xff, RZ, 0xc0, !PT ;  /* 0x000000ff25257812 */ /* 0x000fe400078ec0ff */
[----:B------:R-:W-:Y:S02]  /*1470*/  LOP3.LUT R62, R62, 0xff, RZ, 0xc0, !PT ;  /* 0x000000ff3e3e7812 */ /* 0x000fe400078ec0ff */
[----:B------:R-:W-:Y:S02]  /*1480*/  LOP3.LUT R38, R38, 0xff, RZ, 0xc0, !PT ;  /* 0x000000ff26267812 */ /* 0x000fe400078ec0ff */
[----:B------:R-:W-:Y:S01]  /*1490*/  IADD3 R95, R41, -0x80, RZ ;  /* 0xffffff80295f7810 */ /* 0x000fe20007ffe0ff */
[----:B------:R-:W1:Y:S01]  /*14a0*/  I2F.F16 R76, R63 ;  /* 0x0000003f004c7306 */ /* 0x000e620000200c00 */
[----:B------:R-:W-:Y:S02]  /*14b0*/  LOP3.LUT R41, R28, 0xff, RZ, 0xc0, !PT ;  /* 0x000000ff1c297812 */ /* 0x000fe400078ec0ff */
[----:B0-----:R-:W-:-:S02]  /*14c0*/  LOP3.LUT R42, R30, 0xff, RZ, 0xc0, !PT ;  /* 0x000000ff1e2a7812 */ /* 0x001fc400078ec0ff */
[----:B------:R-:W-:Y:S02]  /*14d0*/  LOP3.LUT R40, R40, 0xff, RZ, 0xc0, !PT ;  /* 0x000000ff28287812 */ /* 0x000fe400078ec0ff */
[----:B------:R-:W-:Y:S01]  /*14e0*/  LOP3.LUT R43, R43, 0xff, RZ, 0xc0, !PT ;  /* 0x000000ff2b2b7812 */ /* 0x000fe200078ec0ff */
        /* <DEDUP_REMOVED lines=8> */
[----:B------:R-:W-:Y:S02]  /*1570*/  IADD3 R38, R38, -0x80, RZ ;  /* 0xffffff8026267810 */ /* 0x000fe40007ffe0ff */
[----:B------:R-:W-:Y:S01]  /*1580*/  LEA.HI R73, R32, 0xffffff80, RZ, 0x8 ;  /* 0xffffff8020497811 */ /* 0x000fe200078f40ff */
[----:B------:R4:W1:Y:S01]  /*1590*/  I2F.F16 R91, R84 ;  /* 0x00000054005b7306 */ /* 0x0008620000200c00 */
[----:B------:R-:W-:Y:S02]  /*15a0*/  LEA.HI R72, R33, 0xffffff80, RZ, 0x8 ;  /* 0xffffff8021487811 */ /* 0x000fe400078f40ff */
[----:B------:R-:W-:Y:S02]  /*15b0*/  LEA.HI R67, R34, 0xffffff80, RZ, 0x8 ;  /* 0xffffff8022437811 */ /* 0x000fe400078f40ff */
[----:B------:R-:W-:-:S02]  /*15c0*/  LEA.HI R66, R35, 0xffffff80, RZ, 0x8 ;  /* 0xffffff8023427811 */ /* 0x000fc400078f40ff */
[----:B------:R-:W-:Y:S02]  /*15d0*/  LEA.HI R65, R28, 0xffffff80, RZ, 0x8 ;  /* 0xffffff801c417811 */ /* 0x000fe400078f40ff */
[----:B0-----:R-:W-:Y:S02]  /*15e0*/  LEA.HI R64, R29, 0xffffff80, RZ, 0x8 ;  /* 0xffffff801d407811 */ /* 0x001fe400078f40ff */
[----:B------:R-:W-:Y:S02]  /*15f0*/  LEA.HI R63, R30, 0xffffff80, RZ, 0x8 ;  /* 0xffffff801e3f7811 */ /* 0x000fe400078f40ff */
[----:B------:R-:W-:Y:S02]  /*1600*/  LEA.HI R90, R24, 0xffffff80, RZ, 0x8 ;  /* 0xffffff80185a7811 */ /* 0x000fe400078f40ff */
[----:B------:R-:W-:Y:S02]  /*1610*/  LEA.HI R89, R25, 0xffffff80, RZ, 0x8 ;  /* 0xffffff8019597811 */ /* 0x000fe400078f40ff */
[----:B------:R-:W-:-:S02]  /*1620*/  LEA.HI R88, R26, 0xffffff80, RZ, 0x8 ;  /* 0xffffff801a587811 */ /* 0x000fc400078f40ff */
[----:B------:R-:W-:Y:S02]  /*1630*/  LEA.HI R87, R27, 0xffffff80, RZ, 0x8 ;  /* 0xffffff801b577811 */ /* 0x000fe400078f40ff */
[----:B------:R-:W-:Y:S02]  /*1640*/  LEA.HI R86, R12, 0xffffff80, RZ, 0x8 ;  /* 0xffffff800c567811 */ /* 0x000fe400078f40ff */
[----:B---3--:R-:W-:Y:S02]  /*1650*/  LEA.HI R85, R13, 0xffffff80, RZ, 0x8 ;  /* 0xffffff800d557811 */ /* 0x008fe400078f40ff */
[----:B----4-:R-:W-:Y:S02]  /*1660*/  LEA.HI R84, R14, 0xffffff80, RZ, 0x8 ;  /* 0xffffff800e547811 */ /* 0x010fe400078f40ff */
[----:B------:R-:W-:Y:S02]  /*1670*/  @!P0 PRMT R115, R70, 0x7610, R115 ;  /* 0x0000761046738816 */ /* 0x000fe40000000073 */
[----:B------:R-:W-:-:S02]  /*1680*/  IADD3 R41, R41, -0x80, RZ ;  /* 0xffffff8029297810 */ /* 0x000fc40007ffe0ff */
[----:B------:R-:W-:Y:S02]  /*1690*/  IADD3 R42, R42, -0x80, RZ ;  /* 0xffffff802a2a7810 */ /* 0x000fe40007ffe0ff */
[----:B------:R-:W-:Y:S02]  /*16a0*/  IADD3 R40, R40, -0x80, RZ ;  /* 0xffffff8028287810 */ /* 0x000fe40007ffe0ff */
[----:B------:R-:W-:Y:S01]  /*16b0*/  IADD3 R43, R43, -0x80, RZ ;  /* 0xffffff802b2b7810 */ /* 0x000fe20007ffe0ff */
[----:B------:R-:W0:Y:S01]  /*16c0*/  I2F.F16 R59, R59 ;  /* 0x0000003b003b7306 */ /* 0x000e220000200c00 */
[----:B------:R-:W-:-:S07]  /*16d0*/  @!P0 PRMT R115, R115, 0x7610, R70 ;  /* 0x0000761073738816 */ /* 0x000fce0000000046 */
        /* <DEDUP_REMOVED lines=40> */
[----:B------:R-:W-:-:S02]  /*1960*/  @!P0 PRMT R118, R71, 0x7610, R118 ;  /* 0x0000761047768816 */ /* 0x000fc40000000076 */
[----:B------:R-:W-:Y:S02]  /*1970*/  SHF.R.U32.HI R106, RZ, 0x8, R32 ;  /* 0x00000008ff6a7819 */ /* 0x000fe40000011620 */
[----:B------:R-:W-:Y:S01]  /*1980*/  @!P0 PRMT R118, R118, 0x7610, R71 ;  /* 0x0000761076768816 */ /* 0x000fe20000000047 */
[----:B-1234-:R-:W-:Y:S06]  /*1990*/  @!P1 BRA `(.L_x_2160) ;  /* 0x0000000400689947 */ /* 0x01efec0003800000 */
        /* <DEDUP_REMOVED lines=10> */
[----:B------:R-:W-:Y:S01]  /*1a40*/  FFMA.FTZ R104, R71, R102, RZ ;  /* 0x0000006647687223 */ /* 0x000fe200000100ff */
[C---:B------:R-:W-:Y:S01]  /*1a50*/  FFMA.FTZ R117, R102.reuse, R103, RZ ;  /* 0x0000006766757223 */ /* 0x040fe200000100ff */
[C---:B------:R-:W-:Y:S01]  /*1a60*/  FFMA.FTZ R108, R102.reuse, R105, RZ ;  /* 0x00000069666c7223 */ /* 0x040fe200000100ff */
[----:B------:R-:W-:Y:S02]  /*1a70*/  HADD2.F32 R105, -RZ, R62.H0_H0 ;  /* 0x2000003eff697230 */ /* 0x000fe40000004100 */
[----:B------:R-:W-:Y:S01]  /*1a80*/  FFMA.FTZ R104, R107, R40, R104 ;  /* 0x000000286b687223 */ /* 0x000fe20000010068 */
[----:B------:R-:W-:Y:S02]  /*1a90*/  HADD2.F32 R103, -RZ, R36.H0_H0 ;  /* 0x20000024ff677230 */ /* 0x000fe40000004100 */
[----:B------:R-:W-:Y:S01]  /*1aa0*/  FFMA.FTZ R109, R102, R109, RZ ;  /* 0x0000006d666d7223 */ /* 0x000fe200000100ff */
        /* <DEDUP_REMOVED lines=13> */
[----:B------:R-:W-:Y:S02]  /*1b80*/  HADD2.F32 R102, -RZ, R77.H0_H0 ;  /* 0x2000004dff667230 */ /* 0x000fe40000004100 */
[C---:B------:R-:W-:Y:S01]  /*1b90*/  FFMA.FTZ R105, R71.reuse, R105, R112 ;  /* 0x0000006947697223 */ /* 0x040fe20000010070 */
        /* <DEDUP_REMOVED lines=58> */
.L_x_2160:
        /* <DEDUP_REMOVED lines=18> */
[----:B------:R-:W-:Y:S01]  /*2060*/  FFMA.FTZ R104, R112, R40, R107 ;  /* 0x0000002870687223 */ /* 0x000fe2000001006b */
[----:B------:R-:W-:Y:S02]  /*2070*/  HADD2.F32 R108, -RZ, R62.H0_H0 ;  /* 0x2000003eff6c7230 */ /* 0x000fe40000004100 */
[----:B------:R-:W-:Y:S02]  /*2080*/  HADD2.F32 R107, -RZ, R36.H0_H0 ;  /* 0x20000024ff6b7230 */ /* 0x000fe40000004100 */
[----:B------:R-:W-:-:S02]  /*2090*/  HADD2.F32 R112, -RZ, R79.H0_H0 ;  /* 0x2000004fff707230 */ /* 0x000fc40000004100 */
[-C--:B------:R-:W-:Y:S01]  /*20a0*/  FFMA.FTZ R108, R108, R40.reuse, R103 ;  /* 0x000000286c6c7223 */ /* 0x080fe20000010067 */
[--C-:B------:R-:W-:Y:S02]  /*20b0*/  HADD2.F32 R71, -RZ, R41.reuse.H0_H0 ;  /* 0x20000029ff477230 */ /* 0x100fe40000004100 */
        /* <DEDUP_REMOVED lines=15> */
[----:B-1----:R-:W-:Y:S02]  /*21b0*/  HADD2.F32 R40, -RZ, R42.H0_H0 ;  /* 0x2000002aff287230 */ /* 0x002fe40000004100 */
        /* <DEDUP_REMOVED lines=51> */
.L_x_2161:
[----:B------:R-:W-:Y:S02]  /*24f0*/  SHF.R.U32.HI R32, RZ, 0x10, R32 ;  /* 0x00000010ff207819 */ /* 0x000fe40000011620 */
[--C-:B0-----:R-:W-:Y:S02]  /*2500*/  SHF.R.U32.HI R41, RZ, 0x8, R33.reuse ;  /* 0x00000008ff297819 */ /* 0x101fe40000011621 */
[----:B------:R-:W-:Y:S02]  /*2510*/  LOP3.LUT R32, R32, 0xff, RZ, 0xc0, !PT ;  /* 0x000000ff20207812 */ /* 0x000fe400078ec0ff */
[----:B------:R-:W-:Y:S02]  /*2520*/  LOP3.LUT R43, R41, 0xff, RZ, 0xc0, !PT ;  /* 0x000000ff292b7812 */ /* 0x000fe400078ec0ff */
[----:B------:R-:W-:Y:S02]  /*2530*/  IADD3 R32, R32, -0x80, RZ ;  /* 0xffffff8020207810 */ /* 0x000fe40007ffe0ff */
[----:B------:R-:W-:-:S02]  /*2540*/  SHF.R.U32.HI R33, RZ, 0x10, R33 ;  /* 0x00000010ff217819 */ /* 0x000fc40000011621 */
[----:B------:R0:W1:Y:S01]  /*2550*/  I2F.F16 R41, R32 ;  /* 0x0000002000297306 */ /* 0x0000620000200c00 */
[----:B------:R-:W-:Y:S02]  /*2560*/  IADD3 R71, R43, -0x80, RZ ;  /* 0xffffff802b477810 */ /* 0x000fe40007ffe0ff */
[----:B------:R-:W-:Y:S02]  /*2570*/  LOP3.LUT R33, R33, 0xff, RZ, 0xc0, !PT ;  /* 0x000000ff21217812 */ /* 0x000fe400078ec0ff */
[----:B------:R-:W-:Y:S02]  /*2580*/  SHF.R.U32.HI R43, RZ, 0x8, R34 ;  /* 0x00000008ff2b7819 */ /* 0x000fe40000011622 */
[----:B------:R-:W-:Y:S01]  /*2590*/  LOP3.LUT R106, R106, 0xff, RZ, 0xc0, !PT ;  /* 0x000000ff6a6a7812 */ /* 0x000fe200078ec0ff */
[----:B------:R-:W2:Y:S01]  /*25a0*/  I2F.F16 R71, R71 ;  /* 0x0000004700477306 */ /* 0x000ea20000200c00 */
[----:B0-----:R-:W-:Y:S02]  /*25b0*/  SHF.R.U32.HI R32, RZ, 0x8, R35 ;  /* 0x00000008ff207819 */ /* 0x001fe40000011623 */
[----:B------:R-:W-:-:S02]  /*25c0*/  IADD3 R33, R33, -0x80, RZ ;  /* 0xffffff8021217810 */ /* 0x000fc40007ffe0ff */
[----:B------:R-:W-:Y:S02]  /*25d0*/  LOP3.LUT R32, R32, 0xff, RZ, 0xc0, !PT ;  /* 0x000000ff20207812 */ /* 0x000fe400078ec0ff */
[----:B------:R-:W-:Y:S02]  /*25e0*/  IADD3 R42, R106, -0x80, RZ ;  /* 0xffffff806a2a7810 */ /* 0x000fe40007ffe0ff */
[----:B------:R-:W-:Y:S02]  /*25f0*/  IADD3 R103, R32, -0x80, RZ ;  /* 0xffffff8020677810 */ /* 0x000fe40007ffe0ff */
[----:B------:R-:W-:Y:S02]  /*2600*/  SHF.R.U32.HI R32, RZ, 0x8, R28 ;  /* 0x00000008ff207819 */ /* 0x000fe4000001161c */
[----:B------:R-:W-:Y:S01]  /*2610*/  LOP3.LUT R102, R43, 0xff, RZ, 0xc0, !PT ;  /* 0x000000ff2b667812 */ /* 0x000fe200078ec0ff */
[----:B------:R-:W0:Y:S01]  /*2620*/  I2F.F16 R42, R42 ;  /* 0x0000002a002a7306 */ /* 0x000e220000200c00 */
[----:B------:R-:W-:-:S02]  /*2630*/  LOP3.LUT R32, R32, 0xff, RZ, 0xc0, !PT ;  /* 0x000000ff20207812 */ /* 0x000fc400078ec0ff */
[----:B------:R-:W-:Y:S02]  /*2640*/  SHF.R.U32.HI R34, RZ, 0x10, R34 ;  /* 0x00000010ff227819 */ /* 0x000fe40000011622 */
[----:B------:R-:W-:Y:S02]  /*2650*/  IADD3 R32, R32, -0x80, RZ ;  /* 0xffffff8020207810 */ /* 0x000fe40007ffe0ff */
[----:B------:R-:W-:Y:S01]  /*2660*/  SHF.R.U32.HI R35, RZ, 0x10, R35 ;  /* 0x00000010ff237819 */ /* 0x000fe20000011623 */
[----:B------:R3:W4:Y:S01]  /*2670*/  I2F.F16 R43, R33 ;  /* 0x00000021002b7306 */ /* 0x0007220000200c00 */
[--C-:B------:R-:W-:Y:S02]  /*2680*/  SHF.R.U32.HI R106, RZ, 0x8, R30.reuse ;  /* 0x00000008ff6a7819 */ /* 0x100fe4000001161e */
[----:B------:R-:W-:Y:S02]  /*2690*/  SHF.R.U32.HI R108, RZ, 0x10, R30 ;  /* 0x00000010ff6c7819 */ /* 0x000fe4000001161e */
[----:B------:R-:W-:-:S02]  /*26a0*/  SHF.R.U32.HI R28, RZ, 0x10, R28 ;  /* 0x00000010ff1c7819 */ /* 0x000fc4000001161c */
[----:B------:R-:W-:Y:S01]  /*26b0*/  LOP3.LUT R34, R34, 0xff, RZ, 0xc0, !PT ;  /* 0x000000ff22227812 */ /* 0x000fe200078ec0ff */
[----:B------:R1:W0:Y:S01]  /*26c0*/  I2F.F16 R105, R32 ;  /* 0x0000002000697306 */ /* 0x0002220000200c00 */
[--C-:B---3--:R-:W-:Y:S02]  /*26d0*/  SHF.R.U32.HI R33, RZ, 0x8, R29.reuse ;  /* 0x00000008ff217819 */ /* 0x108fe4000001161d */
[----:B------:R-:W-:Y:S02]  /*26e0*/  SHF.R.U32.HI R29, RZ, 0x10, R29 ;  /* 0x00000010ff1d7819 */ /* 0x000fe4000001161d */
[----:B------:R-:W-:Y:S02]  /*26f0*/  LOP3.LUT R35, R35, 0xff, RZ, 0xc0, !PT ;  /* 0x000000ff23237812 */ /* 0x000fe400078ec0ff */
[----:B------:R-:W-:Y:S01]  /*2700*/  LOP3.LUT R108, R108, 0xff, RZ, 0xc0, !PT ;  /* 0x000000ff6c6c7812 */ /* 0x000fe200078ec0ff */
[----:B------:R-:W3:Y:S01]  /*2710*/  I2F.F16 R103, R103 ;  /* 0x0000006700677306 */ /* 0x000ee20000200c00 */
[----:B-1----:R-:W-:-:S02]  /*2720*/  LOP3.LUT R32, R106, 0xff, RZ, 0xc0, !PT ;  /* 0x000000ff6a207812 */ /* 0x002fc400078ec0ff */
[----:B------:R-:W-:Y:S02]  /*2730*/  LOP3.LUT R28, R28, 0xff, RZ, 0xc0, !PT ;  /* 0x000000ff1c1c7812 */ /* 0x000fe400078ec0ff */
[----:B------:R-:W-:Y:S02]  /*2740*/  LOP3.LUT R33, R33, 0xff, RZ, 0xc0, !PT ;  /* 0x000000ff21217812 */ /* 0x000fe400078ec0ff */
[----:B------:R-:W-:Y:S02]  /*2750*/  LOP3.LUT R29, R29, 0xff, RZ, 0xc0, !PT ;  /* 0x000000ff1d1d7812 */ /* 0x000fe400078ec0ff */
[----:B------:R-:W-:Y:S02]  /*2760*/  LEA.HI R40, R15, 0xffffff80, RZ, 0x8 ;  /* 0xffffff800f287811 */ /* 0x000fe400078f40ff */
[----:B------:R-:W-:Y:S02]  /*2770*/  IADD3 R102, R102, -0x80, RZ ;  /* 0xffffff8066667810 */ /* 0x000fe40007ffe0ff */
[----:B------:R-:W-:-:S02]  /*2780*/  IADD3 R34, R34, -0x80, RZ ;  /* 0xffffff8022227810 */ /* 0x000fc40007ffe0ff */
[----:B------:R-:W-:Y:S01]  /*2790*/  IADD3 R35, R35, -0x80, RZ ;  /* 0xffffff8023237810 */ /* 0x000fe20007ffe0ff */
[----:B------:R-:W1:Y:S01]  /*27a0*/  I2F.F16 R40, R40 ;  /* 0x0000002800287306 */ /* 0x000e620000200c00 */
[----:B------:R-:W-:Y:S02]  /*27b0*/  IADD3 R30, R32, -0x80, RZ ;  /* 0xffffff80201e7810 */ /* 0x000fe40007ffe0ff */
[----:B------:R-:W-:Y:S02]  /*27c0*/  IADD3 R108, R108, -0x80, RZ ;  /* 0xffffff806c6c7810 */ /* 0x000fe40007ffe0ff */
[----:B------:R-:W-:Y:S02]  /*27d0*/  IADD3 R28, R28, -0x80, RZ ;  /* 0xffffff801c1c7810 */ /* 0x000fe40007ffe0ff */
[----:B------:R-:W-:Y:S01]  /*27e0*/  IADD3 R33, R33, -0x80, RZ ;  /* 0xffffff8021217810 */ /* 0x000fe20007ffe0ff */
[----:B------:R-:W0:Y:S01]  /*27f0*/  I2F.F16 R102, R102 ;  /* 0x0000006600667306 */ /* 0x000e220000200c00 */
[----:B------:R-:W-:-:S02]  /*2800*/  IADD3 R29, R29, -0x80, RZ ;  /* 0xffffff801d1d7810 */ /* 0x000fc40007ffe0ff */
[----:B------:R-:W-:Y:S02]  /*2810*/  ISETP.NE.AND P3, PT, R52, RZ, PT ;  /* 0x000000ff3400720c */ /* 0x000fe40003f65270 */
[----:B------:R-:W-:-:S03]  /*2820*/  LOP3.LUT R109, R24, 0xff, RZ, 0xc0, !PT ;  /* 0x000000ff186d7812 */ /* 0x000fc600078ec0ff */
[----:B------:R-:W0:Y:S08]  /*2830*/  I2F.F16 R34, R34 ;  /* 0x0000002200227306 */ /* 0x000e300000200c00 */
[----:B------:R-:W0:Y:S08]  /*2840*/  I2F.F16 R35, R35 ;  /* 0x0000002300237306 */ /* 0x000e300000200c00 */
[----:B------:R0:W0:Y:S08]  /*2850*/  I2F.F16 R104, R28 ;  /* 0x0000001c00687306 */ /* 0x0000300000200c00 */
[----:B------:R0:W0:Y:S08]  /*2860*/  I2F.F16 R107, R33 ;  /* 0x00000021006b7306 */ /* 0x0000300000200c00 */
[----:B------:R0:W0:Y:S08]  /*2870*/  I2F.F16 R106, R29 ;  /* 0x0000001d006a7306 */ /* 0x0000300000200c00 */
[----:B------:R-:W0:Y:S08]  /*2880*/  I2F.F16 R30, R30 ;  /* 0x0000001e001e7306 */ /* 0x000e300000200c00 */
        /* <DEDUP_REMOVED lines=46> */
[----:B-1----:R-:W-:-:S02]  /*2b70*/  HADD2.F32 R29, -RZ, R32.H0_H0 ;  /* 0x20000020ff1d7230 */ /* 0x002fc40000004100 */
        /* <DEDUP_REMOVED lines=22> */
[-C--:B------:R-:W-:Y:S01]  /*2ce0*/  FFMA.FTZ R36, R82, R28.reuse, R45 ;  /* 0x0000001c52247223 */ /* 0x080fe2000001002d */
[-C--:B------:R-:W-:Y:S01]  /*2cf0*/  FFMA.FTZ R32, R17, R33.reuse, R32 ;  /* 0x0000002111207223 */ /* 0x080fe20000010020 */
[----:B------:R-:W-:Y:S01]  /*2d00*/  FFMA.FTZ R28, R70, R28, R29 ;  /* 0x0000001c461c7223 */ /* 0x000fe2000001001d */
[-C--:B------:R-:W-:Y:S01]  /*2d10*/  FFMA.FTZ R2, R37, R33.reuse, R2 ;  /* 0x0000002125027223 */ /* 0x080fe20000010002 */
[----:B------:R-:W-:Y:S01]  /*2d20*/  FFMA.FTZ R36, R3, R33, R36 ;  /* 0x0000002103247223 */ /* 0x000fe20000010024 */
[----:B------:R-:W-:-:S02]  /*2d30*/  HADD2.F32 R37, -RZ, R0.H0_H0 ;  /* 0x20000000ff257230 */ /* 0x000fc40000004100 */
        /* <DEDUP_REMOVED lines=17> */
.L_x_2162:
[----:B------:R-:W-:Y:S02]  /*2e50*/  LOP3.LUT R2, R25, 0xff, RZ, 0xc0, !PT ;  /* 0x000000ff19027812 */ /* 0x000fe400078ec0ff */
[----:B------:R-:W-:Y:S02]  /*2e60*/  LOP3.LUT R3, R13, 0xff, RZ, 0xc0, !PT ;  /* 0x000000ff0d037812 */ /* 0x000fe400078ec0ff */
[----:B------:R-:W-:Y:S02]  /*2e70*/  IADD3 R17, R2, -0x80, RZ ;  /* 0xffffff8002117810 */ /* 0x000fe40007ffe0ff */
[----:B------:R-:W-:Y:S02]  /*2e80*/  LOP3.LUT R2, R26, 0xff, RZ, 0xc0, !PT ;  /* 0x000000ff1a027812 */ /* 0x000fe400078ec0ff */
[----:B------:R-:W-:Y:S02]  /*2e90*/  IADD3 R3, R3, -0x80, RZ ;  /* 0xffffff8003037810 */ /* 0x000fe40007ffe0ff */
[----:B0-----:R-:W-:Y:S01]  /*2ea0*/  IADD3 R28, R2, -0x80, RZ ;  /* 0xffffff80021c7810 */ /* 0x001fe20007ffe0ff */
[----:B------:R-:W0:Y:S01]  /*2eb0*/  I2F.F16 R17, R17 ;  /* 0x0000001100117306 */ /* 0x000e220000200c00 */
[----:B------:R-:W-:-:S02]  /*2ec0*/  LOP3.LUT R2, R27, 0xff, RZ, 0xc0, !PT ;  /* 0x000000ff1b027812 */ /* 0x000fc400078ec0ff */
[--C-:B------:R-:W-:Y:S02]  /*2ed0*/  SHF.R.U32.HI R59, RZ, 0x8, R25.reuse ;  /* 0x00000008ff3b7819 */ /* 0x100fe40000011619 */
[----:B------:R-:W-:Y:S02]  /*2ee0*/  IADD3 R29, R2, -0x80, RZ ;  /* 0xffffff80021d7810 */ /* 0x000fe40007ffe0ff */
[----:B------:R-:W-:Y:S01]  /*2ef0*/  LOP3.LUT R2, R12, 0xff, RZ, 0xc0, !PT ;  /* 0x000000ff0c027812 */ /* 0x000fe200078ec0ff */
[----:B------:R-:W1:Y:S01]  /*2f00*/  I2F.F16 R33, R3 ;  /* 0x0000000300217306 */ /* 0x000e620000200c00 */
[----:B------:R-:W-:Y:S02]  /*2f10*/  SHF.R.U32.HI R61, RZ, 0x10, R25 ;  /* 0x00000010ff3d7819 */ /* 0x000fe40000011619 */
[----:B------:R-:W-:Y:S02]  /*2f20*/  IADD3 R2, R2, -0x80, RZ ;  /* 0xffffff8002027810 */ /* 0x000fe40007ffe0ff */
[----:B------:R-:W-:-:S02]  /*2f30*/  LOP3.LUT R60, R59, 0xff, RZ, 0xc0, !PT ;  /* 0x000000ff3b3c7812 */ /* 0x000fc400078ec0ff */
[----:B------:R-:W-:Y:S01]  /*2f40*/  LOP3.LUT R61, R61, 0xff, RZ, 0xc0, !PT ;  /* 0x000000ff3d3d7812 */ /* 0x000fe200078ec0ff */
[----:B------:R2:W3:Y:S01]  /*2f50*/  I2F.F16 R32, R2 ;  /* 0x0000000200207306 */ /* 0x0004e20000200c00 */
[----:B------:R-:W-:Y:S02]  /*2f60*/  IADD3 R25, R60, -0x80, RZ ;  /* 0xffffff803c197810 */ /* 0x000fe40007ffe0ff */
[----:B------:R-:W-:Y:S02]  /*2f70*/  IADD3 R60, R61, -0x80, RZ ;  /* 0xffffff803d3c7810 */ /* 0x000fe40007ffe0ff */
[----:B------:R-:W-:Y:S02]  /*2f80*/  SHF.R.U32.HI R62, RZ, 0x8, R26 ;  /* 0x00000008ff3e7819 */ /* 0x000fe4000001161a */
[----:B------:R-:W-:Y:S01]  /*2f90*/  SHF.R.U32.HI R76, RZ, 0x8, R14 ;  /* 0x00000008ff4c7819 */ /* 0x000fe2000001160e */
[----:B------:R-:W4:Y:S01]  /*2fa0*/  I2F.F16 R28, R28 ;  /* 0x0000001c001c7306 */ /* 0x000f220000200c00 */
[----:B--2---:R-:W-:-:S02]  /*2fb0*/  SHF.R.U32.HI R2, RZ, 0x8, R24 ;  /* 0x00000008ff027819 */ /* 0x004fc40000011618 */
[----:B------:R-:W-:Y:S02]  /*2fc0*/  SHF.R.U32.HI R24, RZ, 0x10, R24 ;  /* 0x00000010ff187819 */ /* 0x000fe40000011618 */
[----:B------:R-:W-:Y:S02]  /*2fd0*/  LOP3.LUT R2, R2, 0xff, RZ, 0xc0, !PT ;  /* 0x000000ff02027812 */ /* 0x000fe400078ec0ff */
[----:B------:R-:W-:Y:S01]  /*2fe0*/  LOP3.LUT R3, R24, 0xff, RZ, 0xc0, !PT ;  /* 0x000000ff18037812 */ /* 0x000fe200078ec0ff */
[----:B------:R-:W2:Y:S01]  /*2ff0*/  I2F.F16 R29, R29 ;  /* 0x0000001d001d7306 */ /* 0x000ea20000200c00 */
[----:B------:R-:W-:Y:S02]  /*3000*/  IADD3 R2, R2, -0x80, RZ ;  /* 0xffffff8002027810 */ /* 0x000fe40007ffe0ff */
[----:B------:R-:W-:Y:S02]  /*3010*/  IADD3 R3, R3, -0x80, RZ ;  /* 0xffffff8003037810 */ /* 0x000fe40007ffe0ff */
[----:B------:R-:W-:-:S02]  /*3020*/  LOP3.LUT R62, R62, 0xff, RZ, 0xc0, !PT ;  /* 0x000000ff3e3e7812 */ /* 0x000fc400078ec0ff */
[----:B------:R-:W-:Y:S01]  /*3030*/  LOP3.LUT R36, R14, 0xff, RZ, 0xc0, !PT ;  /* 0x000000ff0e247812 */ /* 0x000fe200078ec0ff */
[----:B------:R0:W1:Y:S01]  /*3040*/  I2F.F16 R24, R2 ;  /* 0x0000000200187306 */ /* 0x0000620000200c00 */
[----:B------:R-:W-:Y:S02]  /*3050*/  SHF.R.U32.HI R14, RZ, 0x10, R14 ;  /* 0x00000010ff0e7819 */ /* 0x000fe4000001160e */
[----:B------:R-:W-:Y:S02]  /*3060*/  LOP3.LUT R37, R15, 0xff, RZ, 0xc0, !PT ;  /* 0x000000ff0f257812 */ /* 0x000fe400078ec0ff */
[----:B------:R-:W-:Y:S02]  /*3070*/  LOP3.LUT R14, R14, 0xff, RZ, 0xc0, !PT ;  /* 0x000000ff0e0e7812 */ /* 0x000fe400078ec0ff */
[----:B------:R-:W-:Y:S01]  /*3080*/  IADD3 R0, R109, -0x80, RZ ;  /* 0xffffff806d007810 */ /* 0x000fe20007ffe0ff */
[----:B------:R3:W1:Y:S01]  /*3090*/  I2F.F16 R59, R3 ;  /* 0x00000003003b7306 */ /* 0x0006620000200c00 */
[----:B0-----:R-:W-:-:S02]  /*30a0*/  SHF.R.U32.HI R2, RZ, 0x10, R26 ;  /* 0x00000010ff027819 */ /* 0x001fc4000001161a */
[----:B------:R-:W-:Y:S02]  /*30b0*/  IADD3 R26, R62, -0x80, RZ ;  /* 0xffffff803e1a7810 */ /* 0x000fe40007ffe0ff */
[----:B------:R-:W-:Y:S02]  /*30c0*/  LOP3.LUT R2, R2, 0xff, RZ, 0xc0, !PT ;  /* 0x000000ff02027812 */ /* 0x000fe400078ec0ff */
[----:B------:R-:W-:Y:S01]  /*30d0*/  IADD3 R36, R36, -0x80, RZ ;  /* 0xffffff8024247810 */ /* 0x000fe20007ffe0ff */
[----:B------:R-:W0:Y:S01]  /*30e0*/  I2F.F16 R0, R0 ;  /* 0x0000000000007306 */ /* 0x000e220000200c00 */
[----:B------:R-:W-:Y:S02]  /*30f0*/  IADD3 R61, R2, -0x80, RZ ;  /* 0xffffff80023d7810 */ /* 0x000fe40007ffe0ff */
[----:B------:R-:W-:Y:S02]  /*3100*/  SHF.R.U32.HI R2, RZ, 0x8, R12 ;  /* 0x00000008ff027819 */ /* 0x000fe4000001160c */
[----:B---3--:R-:W-:-:S02]  /*3110*/  SHF.R.U32.HI R3, RZ, 0x8, R27 ;  /* 0x00000008ff037819 */ /* 0x008fc4000001161b */
[----:B------:R-:W-:Y:S01]  /*3120*/  LOP3.LUT R2, R2, 0xff, RZ, 0xc0, !PT ;  /* 0x000000ff02027812 */ /* 0x000fe200078ec0ff */
[----:B------:R-:W3:Y:S01]  /*3130*/  I2F.F16 R36, R36 ;  /* 0x0000002400247306 */ /* 0x000ee20000200c00 */
[----:B------:R-:W-:Y:S02]  /*3140*/  LOP3.LUT R3, R3, 0xff, RZ, 0xc0, !PT ;  /* 0x000000ff03037812 */ /* 0x000fe400078ec0ff */
[----:B------:R-:W-:Y:S02]  /*3150*/  IADD3 R2, R2, -0x80, RZ ;  /* 0xffffff8002027810 */ /* 0x000fe40007ffe0ff */
[----:B------:R-:W-:Y:S02]  /*3160*/  SHF.R.U32.HI R27, RZ, 0x10, R27 ;  /* 0x00000010ff1b7819 */ /* 0x000fe4000001161b */
[----:B------:R-:W-:Y:S01]  /*3170*/  IADD3 R62, R3, -0x80, RZ ;  /* 0xffffff80033e7810 */ /* 0x000fe20007ffe0ff */
[----:B------:R4:W0:Y:S01]  /*3180*/  I2F.F16 R74, R2 ;  /* 0x00000002004a7306 */ /* 0x0008220000200c00 */
[----:B------:R-:W-:-:S02]  /*3190*/  SHF.R.U32.HI R3, RZ, 0x8, R13 ;  /* 0x00000008ff037819 */ /* 0x000fc4000001160d */
[----:B------:R-:W-:Y:S02]  /*31a0*/  SHF.R.U32.HI R12, RZ, 0x10, R12 ;  /* 0x00000010ff0c7819 */ /* 0x000fe4000001160c */
[----:B------:R-:W-:Y:S02]  /*31b0*/  SHF.R.U32.HI R13, RZ, 0x10, R13 ;  /* 0x00000010ff0d7819 */ /* 0x000fe4000001160d */
[----:B------:R-:W-:Y:S01]  /*31c0*/  LOP3.LUT R27, R27, 0xff, RZ, 0xc0, !PT ;  /* 0x000000ff1b1b7812 */ /* 0x000fe200078ec0ff */
[----:B------:R-:W0:Y:S01]  /*31d0*/  I2F.F16 R25, R25 ;  /* 0x0000001900197306 */ /* 0x000e220000200c00 */
[----:B----4-:R-:W-:Y:S02]  /*31e0*/  LOP3.LUT R2, R76, 0xff, RZ, 0xc0, !PT ;  /* 0x000000ff4c027812 */ /* 0x010fe400078ec0ff */
[----:B------:R-:W-:Y:S02]  /*31f0*/  LOP3.LUT R12, R12, 0xff, RZ, 0xc0, !PT ;  /* 0x000000ff0c0c7812 */ /* 0x000fe400078ec0ff */
[----:B------:R-:W-:-:S02]  /*3200*/  IADD3 R77, R2, -0x80, RZ ;  /* 0xffffff80024d7810 */ /* 0x000fc40007ffe0ff */
[--C-:B------:R-:W-:Y:S01]  /*3210*/  SHF.R.U32.HI R2, RZ, 0x8, R31.reuse ;  /* 0x00000008ff027819 */ /* 0x100fe2000001161f */
[----:B------:R-:W4:Y:S01]  /*3220*/  I2F.F16 R60, R60 ;  /* 0x0000003c003c7306 */ /* 0x000f220000200c00 */
[----:B------:R-:W-:Y:S02]  /*3230*/  SHF.R.U32.HI R31, RZ, 0x10, R31 ;  /* 0x00000010ff1f7819 */ /* 0x000fe4000001161f */
[----:B------:R-:W-:Y:S02]  /*3240*/  LOP3.LUT R3, R3, 0xff, RZ, 0xc0, !PT ;  /* 0x000000ff03037812 */ /* 0x000fe400078ec0ff */
[----:B------:R-:W-:Y:S02]  /*3250*/  LOP3.LUT R13, R13, 0xff, RZ, 0xc0, !PT ;  /* 0x000000ff0d0d7812 */ /* 0x000fe400078ec0ff */
[----:B------:R-:W-:Y:S01]  /*3260*/  LOP3.LUT R2, R2, 0xff, RZ, 0xc0, !PT ;  /* 0x000000ff02027812 */ /* 0x000fe200078ec0ff */
[----:B------:R-:W0:Y:S01]  /*3270*/  I2F.F16 R26, R26 ;  /* 0x0000001a001a7306 */ /* 0x000e220000200c00 */
[----:B------:R-:W-:-:S02]  /*3280*/  LOP3.LUT R31, R31, 0xff, RZ, 0xc0, !PT ;  /* 0x000000ff1f1f7812 */ /* 0x000fc400078ec0ff */
[----:B------:R-:W-:Y:S02]  /*3290*/  IADD3 R37, R37, -0x80, RZ ;  /* 0xffffff8025257810 */ /* 0x000fe40007ffe0ff */
[----:B-----5:R-:W-:Y:S02]  /*32a0*/  LEA.HI R38, R8, 0xffffff80, RZ, 0x8 ;  /* 0xffffff8008267811 */ /* 0x020fe400078f40ff */
[----:B------:R-:W-:Y:S01]  /*32b0*/  LEA.HI R44, R9, 0xffffff80, RZ, 0x8 ;  /* 0xffffff80092c7811 */ /* 0x000fe200078f40ff */
[----:B------:R-:W0:Y:S01]  /*32c0*/  I2F.F16 R61, R61 ;  /* 0x0000003d003d7306 */ /* 0x000e220000200c00 */
[----:B------:R-:W-:Y:S02]  /*32d0*/  LEA.HI R45, R10, 0xffffff80, RZ, 0x8 ;  /* 0xffffff800a2d7811 */ /* 0x000fe400078f40ff */
[----:B------:R-:W-:Y:S02]  /*32e0*/  LEA.HI R46, R11, 0xffffff80, RZ, 0x8 ;  /* 0xffffff800b2e7811 */ /* 0x000fe400078f40ff */
[----:B------:R-:W-:-:S02]  /*32f0*/  LEA.HI R47, R4, 0xffffff80, RZ, 0x8 ;  /* 0xffffff80042f7811 */ /* 0x000fc400078f40ff */
[----:B------:R-:W-:Y:S01]  /*3300*/  LEA.HI R55, R5, 0xffffff80, RZ, 0x8 ;  /* 0xffffff8005377811 */ /* 0x000fe200078f40ff */
[----:B------:R-:W0:Y:S01]  /*3310*/  I2F.F16 R37, R37 ;  /* 0x0000002500257306 */ /* 0x000e220000200c00 */
[----:B------:R-:W-:Y:S02]  /*3320*/  LEA.HI R56, R6, 0xffffff80, RZ, 0x8 ;  /* 0xffffff8006387811 */ /* 0x000fe400078f40ff */
[----:B------:R-:W-:Y:S02]  /*3330*/  LEA.HI R57, R7, 0xffffff80, RZ, 0x8 ;  /* 0xffffff8007397811 */ /* 0x000fe400078f40ff */
[----:B------:R-:W-:Y:S02]  /*3340*/  IADD3 R27, R27, -0x80, RZ ;  /* 0xffffff801b1b7810 */ /* 0x000fe40007ffe0ff */
        /* <DEDUP_REMOVED lines=8> */
[----:B------:R-:W-:-:S04]  /*33d0*/  LOP3.LUT R100, R8, 0xff, RZ, 0xc0, !PT ;  /* 0x000000ff08647812 */ /* 0x000fc800078ec0ff */
[----:B------:R-:W-:Y:S01]  /*33e0*/  IADD3 R100, R100, -0x80, RZ ;  /* 0xffffff8064647810 */ /* 0x000fe20007ffe0ff */
        /* <DEDUP_REMOVED lines=106> */
.L_x_2163:
        /* <DEDUP_REMOVED lines=91> */
.L_x_2164:
[----:B0-----:R-:W-:Y:S01]  /*4040*/  LOP3.LUT R2, R9, 0xff, RZ, 0xc0, !PT ;  /* 0x000000ff09027812 */ /* 0x001fe200078ec0ff */
[----:B------:R-:W0:Y:S01]  /*4050*/  I2F.F16 R100, R100 ;  /* 0x0000006400647306 */ /* 0x000e220000200c00 */
[----:B------:R-:W-:Y:S02]  /*4060*/  LOP3.LUT R3, R7, 0xff, RZ, 0xc0, !PT ;  /* 0x000000ff07037812 */ /* 0x000fe400078ec0ff */
[----:B------:R-:W-:Y:S02]  /*4070*/  IADD3 R31, R2, -0x80, RZ ;  /* 0xffffff80021f7810 */ /* 0x000fe40007ffe0ff */
[----:B------:R-:W-:Y:S02]  /*4080*/  LOP3.LUT R2, R10, 0xff, RZ, 0xc0, !PT ;  /* 0x000000ff0a027812 */ /* 0x000fe400078ec0ff */
[----:B------:R-:W-:Y:S02]  /*4090*/  IADD3 R3, R3, -0x80, RZ ;  /* 0xffffff8003037810 */ /* 0x000fe40007ffe0ff */
[----:B------:R-:W-:Y:S01]  /*40a0*/  IADD3 R78, R2, -0x80, RZ ;  /* 0xffffff80024e7810 */ /* 0x000fe20007ffe0ff */
[----:B------:R-:W1:Y:S01]  /*40b0*/  I2F.F16 R31, R31 ;  /* 0x0000001f001f7306 */ /* 0x000e620000200c00 */
[----:B------:R-:W-:-:S04]  /*40c0*/  LOP3.LUT R2, R11, 0xff, RZ, 0xc0, !PT ;  /* 0x000000ff0b027812 */ /* 0x000fc800078ec0ff */
[----:B------:R-:W-:Y:S02]  /*40d0*/  IADD3 R79, R2, -0x80, RZ ;  /* 0xffffff80024f7810 */ /* 0x000fe40007ffe0ff */
[----:B------:R-:W-:Y:S01]  /*40e0*/  LOP3.LUT R2, R4, 0xff, RZ, 0xc0, !PT ;  /* 0x000000ff04027812 */ /* 0x000fe200078ec0ff */
[----:B------:R-:W2:Y:S03]  /*40f0*/  I2F.F16 R78, R78 ;  /* 0x0000004e004e7306 */ /* 0x000ea60000200c00 */
[----:B------:R-:W-:Y:S02]  /*4100*/  IADD3 R80, R2, -0x80, RZ ;  /* 0xffffff8002507810 */ /* 0x000fe40007ffe0ff */
[----:B------:R-:W-:-:S03]  /*4110*/  LOP3.LUT R2, R5, 0xff, RZ, 0xc0, !PT ;  /* 0x000000ff05027812 */ /* 0x000fc600078ec0ff */
[----:B------:R-:W3:Y:S01]  /*4120*/  I2F.F16 R79, R79 ;  /* 0x0000004f004f7306 */ /* 0x000ee20000200c00 */
[----:B------:R-:W-:Y:S02]  /*4130*/  IADD3 R81, R2, -0x80, RZ ;  /* 0xffffff8002517810 */ /* 0x000fe40007ffe0ff */
[----:B------:R-:W-:-:S04]  /*4140*/  LOP3.LUT R2, R6, 0xff, RZ, 0xc0, !PT ;  /* 0x000000ff06027812 */ /* 0x000fc800078ec0ff */
[----:B------:R-:W-:Y:S01]  /*4150*/  IADD3 R82, R2, -0x80, RZ ;  /* 0xffffff8002527810 */ /* 0x000fe20007ffe0ff */
[----:B------:R-:W4:Y:S01]  /*4160*/  I2F.F16 R80, R80 ;  /* 0x0000005000507306 */ /* 0x000f220000200c00 */
[--C-:B------:R-:W-:Y:S02]  /*4170*/  SHF.R.U32.HI R2, RZ, 0x8, R8.reuse ;  /* 0x00000008ff027819 */ /* 0x100fe40000011608 */
[----:B------:R-:W-:Y:S02]  /*4180*/  SHF.R.U32.HI R8, RZ, 0x10, R8 ;  /* 0x00000010ff087819 */ /* 0x000fe40000011608 */
[----:B------:R-:W-:Y:S02]  /*4190*/  LOP3.LUT R2, R2, 0xff, RZ, 0xc0, !PT ;  /* 0x000000ff02027812 */ /* 0x000fe400078ec0ff */
[----:B------:R-:W-:Y:S01]  /*41a0*/  LOP3.LUT R8, R8, 0xff, RZ, 0xc0, !PT ;  /* 0x000000ff08087812 */ /* 0x000fe200078ec0ff */
[----:B------:R-:W0:Y:S01]  /*41b0*/  I2F.F16 R81, R81 ;  /* 0x0000005100517306 */ /* 0x000e220000200c00 */
[----:B------:R-:W-:-:S07]  /*41c0*/  IADD3 R2, R2, -0x80, RZ ;  /* 0xffffff8002027810 */ /* 0x000fce0007ffe0ff */
        /* <DEDUP_REMOVED lines=37> */
[-C--:B------:R-:W-:Y:S01]  /*4420*/  FFMA.FTZ R96, R98, R42.reuse, R97 ;  /* 0x0000002a62607223 */ /* 0x080fe20000010061 */
[----:B------:R-:W-:Y:S01]  /*4430*/  FFMA.FTZ R98, R34, R42, R71 ;  /* 0x0000002a22627223 */ /* 0x000fe20000010047 */
[----:B------:R-:W-:-:S02]  /*4440*/  HADD2.F32 R34, -RZ, R35.H0_H0 ;  /* 0x20000023ff227230 */ /* 0x000fc40000004100 */
[----:B------:R-:W-:Y:S02]  /*4450*/  HADD2.F32 R35, -RZ, R72.H0_H0 ;  /* 0x20000048ff237230 */ /* 0x000fe40000004100 */
[-C--:B------:R-:W-:Y:S01]  /*4460*/  FFMA.FTZ R98, R67, R3.reuse, R98 ;  /* 0x0000000343627223 */ /* 0x080fe20000010062 */
[----:B------:R-:W-:Y:S02]  /*4470*/  HADD2.F32 R43, -RZ, R92.H0_H0 ;  /* 0x2000005cff2b7230 */ /* 0x000fe40000004100 */
[----:B------:R-:W-:Y:S01]  /*4480*/  FFMA.FTZ R42, R34, R42, R95 ;  /* 0x0000002a222a7223 */ /* 0x000fe2000001005f */
[-C--:B------:R-:W-:Y:S01]  /*4490*/  FFMA.FTZ R34, R73, R3.reuse, R2 ;  /* 0x0000000349227223 */ /* 0x080fe20000010002 */
[-C--:B------:R-:W-:Y:S01]  /*44a0*/  FFMA.FTZ R96, R35, R3.reuse, R96 ;  /* 0x0000000323607223 */ /* 0x080fe20000010060 */
[----:B------:R-:W-:Y:S02]  /*44b0*/  HADD2.F32 R35, -RZ, R94.H0_H0 ;  /* 0x2000005eff237230 */ /* 0x000fe40000004100 */
[----:B------:R-:W-:Y:S01]  /*44c0*/  FFMA.FTZ R42, R41, R3, R42 ;  /* 0x00000003292a7223 */ /* 0x000fe2000001002a */
[----:B-1----:R-:W-:-:S02]  /*44d0*/  HADD2.F32 R3, -RZ, R12.H0_H0 ;  /* 0x2000000cff037230 */ /* 0x002fc40000004100 */
[----:B------:R-:W-:Y:S02]  /*44e0*/  HADD2.F32 R41, -RZ, R93.H0_H0 ;  /* 0x2000005dff297230 */ /* 0x000fe40000004100 */
[----:B------:R-:W-:Y:S02]  /*44f0*/  HADD2.F32 R12, -RZ, R12.H1_H1 ;  /* 0x3000000cff0c7230 */ /* 0x000fe40000004100 */
[-C--:B------:R-:W-:Y:S01]  /*4500*/  FFMA.FTZ R35, R35, R3.reuse, R34 ;  /* 0x0000000323237223 */ /* 0x080fe20000010022 */
        /* <DEDUP_REMOVED lines=42> */
.L_x_2165:
[----:B0-----:R-:W-:Y:S02]  /*47b0*/  SHF.R.U32.HI R2, RZ, 0x8, R9 ;  /* 0x00000008ff027819 */ /* 0x001fe40000011609 */
[----:B------:R-:W-:Y:S02]  /*47c0*/  SHF.R.U32.HI R3, RZ, 0x8, R10 ;  /* 0x00000008ff037819 */ /* 0x000fe4000001160a */
[----:B------:R-:W-:Y:S02]  /*47d0*/  LOP3.LUT R2, R2, 0xff, RZ, 0xc0, !PT ;  /* 0x000000ff02027812 */ /* 0x000fe400078ec0ff */
[----:B------:R-:W-:Y:S02]  /*47e0*/  LOP3.LUT R3, R3, 0xff, RZ, 0xc0, !PT ;  /* 0x000000ff03037812 */ /* 0x000fe400078ec0ff */
[----:B------:R-:W-:Y:S02]  /*47f0*/  IADD3 R2, R2, -0x80, RZ ;  /* 0xffffff8002027810 */ /* 0x000fe40007ffe0ff */
[----:B------:R-:W-:-:S02]  /*4800*/  IADD3 R3, R3, -0x80, RZ ;  /* 0xffffff8003037810 */ /* 0x000fc40007ffe0ff */
[----:B------:R0:W1:Y:S01]  /*4810*/  I2F.F16 R13, R2 ;  /* 0x00000002000d7306 */ /* 0x0000620000200c00 */
[----:B------:R-:W-:Y:S02]  /*4820*/  IADD3 R8, R8, -0x80, RZ ;  /* 0xffffff8008087810 */ /* 0x000fe40007ffe0ff */
[----:B------:R-:W-:Y:S02]  /*4830*/  SHF.R.U32.HI R9, RZ, 0x10, R9 ;  /* 0x00000010ff097819 */ /* 0x000fe40000011609 */
[----:B------:R-:W-:Y:S02]  /*4840*/  SHF.R.U32.HI R10, RZ, 0x10, R10 ;  /* 0x00000010ff0a7819 */ /* 0x000fe4000001160a */
[----:B------:R-:W-:Y:S01]  /*4850*/  LOP3.LUT R9, R9, 0xff, RZ, 0xc0, !PT ;  /* 0x000000ff09097812 */ /* 0x000fe200078ec0ff */
[----:B------:R2:W3:Y:S01]  /*4860*/  I2F.F16 R30, R3 ;  /* 0x00000003001e7306 */ /* 0x0004e20000200c00 */
[--C-:B0-----:R-:W-:Y:S02]  /*4870*/  SHF.R.U32.HI R2, RZ, 0x8, R4.reuse ;  /* 0x00000008ff027819 */ /* 0x101fe40000011604 */
[----:B------:R-:W-:-:S02]  /*4880*/  SHF.R.U32.HI R4, RZ, 0x10, R4 ;  /* 0x00000010ff047819 */ /* 0x000fc40000011604 */
[----:B------:R-:W-:Y:S02]  /*4890*/  LOP3.LUT R2, R2, 0xff, RZ, 0xc0, !PT ;  /* 0x000000ff02027812 */ /* 0x000fe400078ec0ff */
[----:B------:R-:W-:Y:S01]  /*48a0*/  LOP3.LUT R10, R10, 0xff, RZ, 0xc0, !PT ;  /* 0x000000ff0a0a7812 */ /* 0x000fe200078ec0ff */
[----:B------:R0:W4:Y:S01]  /*48b0*/  I2F.F16 R12, R8 ;  /* 0x00000008000c7306 */ /* 0x0001220000200c00 */
[--C-:B--2---:R-:W-:Y:S02]  /*48c0*/  SHF.R.U32.HI R3, RZ, 0x8, R5.reuse ;  /* 0x00000008ff037819 */ /* 0x104fe40000011605 */
[----:B------:R-:W-:Y:S02]  /*48d0*/  IADD3 R2, R2, -0x80, RZ ;  /* 0xffffff8002027810 */ /* 0x000fe40007ffe0ff */
[----:B------:R-:W-:Y:S02]  /*48e0*/  LOP3.LUT R3, R3, 0xff, RZ, 0xc0, !PT ;  /* 0x000000ff03037812 */ /* 0x000fe400078ec0ff */
[----:B------:R-:W-:Y:S01]  /*48f0*/  SHF.R.U32.HI R5, RZ, 0x10, R5 ;  /* 0x00000010ff057819 */ /* 0x000fe20000011605 */
[----:B------:R2:W1:Y:S01]  /*4900*/  I2F.F16 R39, R2 ;  /* 0x0000000200277306 */ /* 0x0004620000200c00 */
[----:B0-----:R-:W-:-:S02]  /*4910*/  SHF.R.U32.HI R8, RZ, 0x8, R11 ;  /* 0x00000008ff087819 */ /* 0x001fc4000001160b */
[----:B------:R-:W-:Y:S02]  /*4920*/  IADD3 R3, R3, -0x80, RZ ;  /* 0xffffff8003037810 */ /* 0x000fe40007ffe0ff */
[----:B------:R-:W-:Y:S02]  /*4930*/  LOP3.LUT R8, R8, 0xff, RZ, 0xc0, !PT ;  /* 0x000000ff08087812 */ /* 0x000fe400078ec0ff */
[----:B------:R-:W-:Y:S01]  /*4940*/  SHF.R.U32.HI R11, RZ, 0x10, R11 ;  /* 0x00000010ff0b7819 */ /* 0x000fe2000001160b */
[----:B------:R0:W1:Y:S01]  /*4950*/  I2F.F16 R42, R3 ;  /* 0x00000003002a7306 */ /* 0x0000620000200c00 */
[----:B------:R-:W-:Y:S02]  /*4960*/  IADD3 R8, R8, -0x80, RZ ;  /* 0xffffff8008087810 */ /* 0x000fe40007ffe0ff */
[----:B--2---:R-:W-:Y:S02]  /*4970*/  SHF.R.U32.HI R2, RZ, 0x8, R7 ;  /* 0x00000008ff027819 */ /* 0x004fe40000011607 */
[----:B------:R-:W-:-:S02]  /*4980*/  LOP3.LUT R11, R11, 0xff, RZ, 0xc0, !PT ;  /* 0x000000ff0b0b7812 */ /* 0x000fc400078ec0ff */
[----:B------:R-:W-:Y:S01]  /*4990*/  LOP3.LUT R4, R4, 0xff, RZ, 0xc0, !PT ;  /* 0x000000ff04047812 */ /* 0x000fe200078ec0ff */
[----:B------:R2:W1:Y:S01]  /*49a0*/  I2F.F16 R34, R8 ;  /* 0x0000000800227306 */ /* 0x0004620000200c00 */
[----:B0-----:R-:W-:Y:S02]  /*49b0*/  LOP3.LUT R3, R2, 0xff, RZ, 0xc0, !PT ;  /* 0x000000ff02037812 */ /* 0x001fe400078ec0ff */
[--C-:B------:R-:W-:Y:S02]  /*49c0*/  SHF.R.U32.HI R2, RZ, 0x8, R15.reuse ;  /* 0x00000008ff027819 */ /* 0x100fe4000001160f */
[----:B------:R-:W-:Y:S02]  /*49d0*/  SHF.R.U32.HI R15, RZ, 0x10, R15 ;  /* 0x00000010ff0f7819 */ /* 0x000fe4000001160f */
[----:B------:R-:W-:Y:S02]  /*49e0*/  IADD3 R43, R3, -0x80, RZ ;  /* 0xffffff80032b7810 */ /* 0x000fe40007ffe0ff */
[----:B--2---:R-:W-:-:S02]  /*49f0*/  SHF.R.U32.HI R8, RZ, 0x8, R6 ;  /* 0x00000008ff087819 */ /* 0x004fc40000011606 */
[----:B------:R-:W-:Y:S02]  /*4a00*/  SHF.R.U32.HI R6, RZ, 0x10, R6 ;  /* 0x00000010ff067819 */ /* 0x000fe40000011606 */
[----:B------:R-:W-:Y:S01]  /*4a10*/  LOP3.LUT R5, R5, 0xff, RZ, 0xc0, !PT ;  /* 0x000000ff05057812 */ /* 0x000fe200078ec0ff */
[----:B------:R-:W0:Y:S01]  /*4a20*/  I2F.F16 R43, R43 ;  /* 0x0000002b002b7306 */ /* 0x000e220000200c00 */
[----:B------:R-:W-:Y:S02]  /*4a30*/  LOP3.LUT R8, R8, 0xff, RZ, 0xc0, !PT ;  /* 0x000000ff08087812 */ /* 0x000fe400078ec0ff */
[----:B------:R-:W-:Y:S02]  /*4a40*/  LOP3.LUT R6, R6, 0xff, RZ, 0xc0, !PT ;  /* 0x000000ff06067812 */ /* 0x000fe400078ec0ff */
[----:B------:R-:W-:Y:S02]  /*4a50*/  LOP3.LUT R2, R2, 0xff, RZ, 0xc0, !PT ;  /* 0x000000ff02027812 */ /* 0x000fe400078ec0ff */
[----:B------:R-:W-:-:S02]  /*4a60*/  LOP3.LUT R3, R15, 0xff, RZ, 0xc0, !PT ;  /* 0x000000ff0f037812 */ /* 0x000fc400078ec0ff */
[----:B------:R-:W-:Y:S02]  /*4a70*/  IADD3 R9, R9, -0x80, RZ ;  /* 0xffffff8009097810 */ /* 0x000fe40007ffe0ff */
[----:B------:R-:W-:Y:S02]  /*4a80*/  IADD3 R10, R10, -0x80, RZ ;  /* 0xffffff800a0a7810 */ /* 0x000fe40007ffe0ff */
[----:B------:R-:W-:Y:S02]  /*4a90*/  IADD3 R11, R11, -0x80, RZ ;  /* 0xffffff800b0b7810 */ /* 0x000fe40007ffe0ff */
[----:B------:R-:W-:Y:S01]  /*4aa0*/  IADD3 R4, R4, -0x80, RZ ;  /* 0xffffff8004047810 */ /* 0x000fe20007ffe0ff */
[----:B------:R-:W2:Y:S01]  /*4ab0*/  I2F.F16 R9, R9 ;  /* 0x0000000900097306 */ /* 0x000ea20000200c00 */
[----:B------:R-:W-:Y:S02]  /*4ac0*/  IADD3 R5, R5, -0x80, RZ ;  /* 0xffffff8005057810 */ /* 0x000fe40007ffe0ff */
[----:B------:R-:W-:-:S02]  /*4ad0*/  IADD3 R8, R8, -0x80, RZ ;  /* 0xffffff8008087810 */ /* 0x000fc40007ffe0ff */
[----:B------:R-:W-:Y:S02]  /*4ae0*/  IADD3 R6, R6, -0x80, RZ ;  /* 0xffffff8006067810 */ /* 0x000fe40007ffe0ff */
[----:B------:R-:W-:Y:S01]  /*4af0*/  IADD3 R2, R2, -0x80, RZ ;  /* 0xffffff8002027810 */ /* 0x000fe20007ffe0ff */
[----:B------:R-:W0:Y:S01]  /*4b00*/  I2F.F16 R10, R10 ;  /* 0x0000000a000a7306 */ /* 0x000e220000200c00 */
[----:B------:R-:W-:Y:S02]  /*4b10*/  IADD3 R3, R3, -0x80, RZ ;  /* 0xffffff8003037810 */ /* 0x000fe40007ffe0ff */
[----:B------:R-:W-:-:S04]  /*4b20*/  SHF.R.U32.HI R7, RZ, 0x10, R7 ;  /* 0x00000010ff077819 */ /* 0x000fc80000011607 */
[----:B------:R-:W-:Y:S01]  /*4b30*/  LOP3.LUT R7, R7, 0xff, RZ, 0xc0, !PT ;  /* 0x000000ff07077812 */ /* 0x000fe200078ec0ff */
[----:B------:R-:W0:Y:S03]  /*4b40*/  I2F.F16 R11, R11 ;  /* 0x0000000b000b7306 */ /* 0x000e260000200c00 */
[----:B------:R-:W-:-:S05]  /*4b50*/  IADD3 R65, R7, -0x80, RZ ;  /* 0xffffff8007417810 */ /* 0x000fca0007ffe0ff */
[----:B------:R0:W0:Y:S08]  /*4b60*/  I2F.F16 R35, R4 ;  /* 0x0000000400237306 */ /* 0x0000300000200c00 */
[----:B------:R0:W0:Y:S08]  /*4b70*/  I2F.F16 R41, R5 ;  /* 0x0000000500297306 */ /* 0x0000300000200c00 */
[----:B------:R0:W0:Y:S08]  /*4b80*/  I2F.F16 R64, R8 ;  /* 0x0000000800407306 */ /* 0x0000300000200c00 */
        /* <DEDUP_REMOVED lines=14> */
[C---:B------:R-:W-:Y:S01]  /*4c70*/  FFMA.FTZ R91, R7.reuse, R92, RZ ;  /* 0x0000005c075b7223 */ /* 0x040fe200000100ff */
[--C-:B------:R-:W-:Y:S02]  /*4c80*/  HADD2.F32 R67, -RZ, R3.reuse.H0_H0 ;  /* 0x20000003ff437230 */ /* 0x100fe40000004100 */
[----:B------:R-:W-:Y:S01]  /*4c90*/  FFMA.FTZ R93, R7, R6, RZ ;  /* 0x00000006075d7223 */ /* 0x000fe200000100ff */
[----:B------:R-:W-:Y:S02]  /*4ca0*/  HADD2.F32 R71, -RZ, R3.H1_H1 ;  /* 0x30000003ff477230 */ /* 0x000fe40000004100 */
[----:B------:R-:W-:Y:S01]  /*4cb0*/  FFMA.FTZ R2, R2, R7, RZ ;  /* 0x0000000702027223 */ /* 0x000fe200000100ff */
[----:B------:R-:W-:-:S02]  /*4cc0*/  HADD2.F32 R3, -RZ, R24.H0_H0 ;  /* 0x20000018ff037230 */ /* 0x000fc40000004100 */
[----:B------:R-:W-:Y:S01]  /*4cd0*/  FFMA.FTZ R8, R7, R8, RZ ;  /* 0x0000000807087223 */ /* 0x000fe200000100ff */
        /* <DEDUP_REMOVED lines=73> */
.L_x_2166:
        /* <DEDUP_REMOVED lines=21> */
[----:B------:R-:W-:Y:S02]  /*52c0*/  HADD2.F32 R3, -RZ, R59.H0_H0 ;  /* 0x2000003bff037230 */ /* 0x000fe40000004100 */
[----:B------:R-:W-:Y:S01]  /*52d0*/  FFMA.FTZ R8, R7, R8, RZ ;  /* 0x0000000807087223 */ /* 0x000fe200000100ff */
[----:B------:R-:W-:Y:S02]  /*52e0*/  HADD2.F32 R7, -RZ, R60.H0_H0 ;  /* 0x2000003cff077230 */ /* 0x000fe40000004100 */
[----:B------:R-:W-:Y:S01]  /*52f0*/  FFMA.FTZ R92, R91, R67, R92 ;  /* 0x000000435b5c7223 */ /* 0x000fe2000001005c */
[----:B------:R-:W-:-:S02]  /*5300*/  HADD2.F32 R91, -RZ, R61.H0_H0 ;  /* 0x2000003dff5b7230 */ /* 0x000fc40000004100 */
[----:B------:R-:W-:Y:S01]  /*5310*/  FFMA.FTZ R6, R73, R67, R6 ;  /* 0x0000004349067223 */ /* 0x000fe20000010006 */
[----:B------:R-:W-:Y:S01]  /*5320*/  FFMA.FTZ R3, R3, R71, R2 ;  /* 0x0000004703037223 */ /* 0x000fe20000010002 */
        /* <DEDUP_REMOVED lines=9> */
[----:B-1----:R-:W-:Y:S02]  /*53c0*/  HADD2.F32 R2, -RZ, R4.H0_H0 ;  /* 0x20000004ff027230 */ /* 0x002fe40000004100 */
        /* <DEDUP_REMOVED lines=53> */
.L_x_2167:
        /* <DEDUP_REMOVED lines=24> */
[----:B------:R-:W-:Y:S02]  /*58a0*/  HADD2.F32 R2, -RZ, R2.H1_H1 ;  /* 0x30000002ff027230 */ /* 0x000fe40000004100 */
[--C-:B------:R-:W-:Y:S02]  /*58b0*/  HADD2.F32 R8, -RZ, R3.reuse.H0_H0 ;  /* 0x20000003ff087230 */ /* 0x100fe40000004100 */
[----:B------:R-:W-:Y:S01]  /*58c0*/  FFMA.FTZ R17, R17, R6, RZ ;  /* 0x0000000611117223 */ /* 0x000fe200000100ff */
[----:B------:R-:W-:-:S02]  /*58d0*/  HADD2.F32 R7, -RZ, R3.H1_H1 ;  /* 0x30000003ff077230 */ /* 0x000fc40000004100 */
[-C--:B------:R-:W-:Y:S01]  /*58e0*/  FFMA.FTZ R3, R0, R6.reuse, RZ ;  /* 0x0000000600037223 */ /* 0x080fe200000100ff */
[-C--:B------:R-:W-:Y:S01]  /*58f0*/  FFMA.FTZ R25, R28, R6.reuse, RZ ;  /* 0x000000061c197223 */ /* 0x080fe200000100ff */
[----:B------:R-:W-:Y:S01]  /*5900*/  FFMA.FTZ R29, R29, R6, RZ ;  /* 0x000000061d1d7223 */ /* 0x000fe200000100ff */
[-C--:B------:R-:W-:Y:S01]  /*5910*/  FFMA.FTZ R17, R72, R2.reuse, R17 ;  /* 0x0000000248117223 */ /* 0x080fe20000010011 */
[----:B------:R-:W-:Y:S02]  /*5920*/  HADD2.F32 R0, -RZ, R59.H0_H0 ;  /* 0x2000003bff007230 */ /* 0x000fe40000004100 */
[-C--:B------:R-:W-:Y:S01]  /*5930*/  FFMA.FTZ R3, R24, R2.reuse, R3 ;  /* 0x0000000218037223 */ /* 0x080fe20000010003 */
[----:B------:R-:W-:Y:S02]  /*5940*/  HADD2.F32 R6, -RZ, R61.H0_H0 ;  /* 0x2000003dff067230 */ /* 0x000fe40000004100 */
        /* <DEDUP_REMOVED lines=9> */
[-C--:B------:R-:W-:Y:S01]  /*59e0*/  FFMA.FTZ R8, R89, R7.reuse, R2 ;  /* 0x0000000759087223 */ /* 0x080fe20000010002 */
[-C--:B------:R-:W-:Y:S01]  /*59f0*/  FFMA.FTZ R24, R17, R7.reuse, R6 ;  /* 0x0000000711187223 */ /* 0x080fe20000010006 */
[--C-:B-1----:R-:W-:Y:S02]  /*5a00*/  HADD2.F32 R2, -RZ, R5.reuse.H0_H0 ;  /* 0x20000005ff027230 */ /* 0x102fe40000004100 */
[----:B------:R-:W-:Y:S01]  /*5a10*/  FFMA.FTZ R0, R3, R7, R0 ;  /* 0x0000000703007223 */ /* 0x000fe20000010000 */
[----:B------:R-:W-:-:S02]  /*5a20*/  HADD2.F32 R6, -RZ, R5.H1_H1 ;  /* 0x30000005ff067230 */ /* 0x000fc40000004100 */
[----:B------:R-:W-:Y:S01]  /*5a30*/  FFMA.FTZ R26, R87, R7, R26 ;  /* 0x00000007571a7223 */ /* 0x000fe2000001001a */
        /* <DEDUP_REMOVED lines=12> */
[-C--:B------:R-:W-:Y:S01]  /*5b00*/  FFMA.FTZ R7, R0, R4.reuse, R7 ;  /* 0x0000000400077223 */ /* 0x080fe20000010007 */
[----:B------:R-:W-:Y:S01]  /*5b10*/  FFMA.FTZ R5, R74, R4, R5 ;  /* 0x000000044a057223 */ /* 0x000fe20000010005 */
[----:B------:R-:W-:-:S02]  /*5b20*/  HADD2.F32 R0, -RZ, R85.H0_H0 ;  /* 0x20000055ff007230 */ /* 0x000fc40000004100 */
[-C--:B------:R-:W-:Y:S01]  /*5b30*/  FFMA.FTZ R17, R8, R4.reuse, R17 ;  /* 0x0000000408117223 */ /* 0x080fe20000010011 */
[----:B------:R-:W-:Y:S01]  /*5b40*/  FFMA.FTZ R3, R24, R4, R3 ;  /* 0x0000000418037223 */ /* 0x000fe20000010003 */
[-C--:B------:R-:W-:Y:S01]  /*5b50*/  FFMA.FTZ R7, R76, R2.reuse, R7 ;  /* 0x000000024c077223 */ /* 0x080fe20000010007 */
[-C--:B------:R-:W-:Y:S01]  /*5b60*/  FFMA.FTZ R5, R70, R2.reuse, R5 ;  /* 0x0000000246057223 */ /* 0x080fe20000010005 */
[-C--:B------:R-:W-:Y:S01]  /*5b70*/  FFMA.FTZ R17, R14, R2.reuse, R17 ;  /* 0x000000020e117223 */ /* 0x080fe20000010011 */
[----:B------:R-:W-:Y:S01]  /*5b80*/  FFMA.FTZ R3, R66, R2, R3 ;  /* 0x0000000242037223 */ /* 0x000fe20000010003 */
[-C--:B------:R-:W-:Y:S01]  /*5b90*/  FFMA.FTZ R7, R0, R6.reuse, R7 ;  /* 0x0000000600077223 */ /* 0x080fe20000010007 */
        /* <DEDUP_REMOVED lines=19> */
.L_x_2168:
        /* <DEDUP_REMOVED lines=8> */
[--C-:B0-----:R-:W-:Y:S02]  /*5d50*/  HADD2.F32 R3, -RZ, R4.reuse.H0_H0 ;  /* 0x20000004ff037230 */ /* 0x101fe40000004100 */
[----:B------:R-:W-:-:S02]  /*5d60*/  HADD2.F32 R8, -RZ, R4.H1_H1 ;  /* 0x30000004ff087230 */ /* 0x000fc40000004100 */
[----:B------:R-:W-:Y:S02]  /*5d70*/  HADD2.F32 R4, -RZ, R79.H0_H0 ;  /* 0x2000004fff047230 */ /* 0x000fe40000004100 */
[C---:B------:R-:W-:Y:S01]  /*5d80*/  FFMA.FTZ R25, R3.reuse, R24, RZ ;  /* 0x0000001803197223 */ /* 0x040fe200000100ff */
[--C-:B------:R-:W-:Y:S02]  /*5d90*/  HADD2.F32 R14, -RZ, R5.reuse.H0_H0 ;  /* 0x20000005ff0e7230 */ /* 0x100fe40000004100 */
[----:B------:R-:W-:Y:S01]  /*5da0*/  FFMA.FTZ R0, R0, R3, RZ ;  /* 0x0000000300007223 */ /* 0x000fe200000100ff */
[----:B------:R-:W-:Y:S02]  /*5db0*/  HADD2.F32 R15, -RZ, R5.H1_H1 ;  /* 0x30000005ff0f7230 */ /* 0x000fe40000004100 */
[----:B------:R-:W-:Y:S01]  /*5dc0*/  FFMA.FTZ R17, R8, R17, R25 ;  /* 0x0000001108117223 */ /* 0x000fe20000010019 */
[----:B------:R-:W-:Y:S02]  /*5dd0*/  HADD2.F32 R5, -RZ, R99.H0_H0 ;  /* 0x20000063ff057230 */ /* 0x000fe40000004100 */
        /* <DEDUP_REMOVED lines=21> */
[----:B--2---:R-:W-:Y:S02]  /*5f30*/  HADD2.F32 R4, -RZ, R6.H0_H0 ;  /* 0x20000006ff047230 */ /* 0x004fe40000004100 */
        /* <DEDUP_REMOVED lines=29> */
[----:B-1----:R-:W-:-:S02]  /*6110*/  HADD2.F32 R14, -RZ, R65.H0_H0 ;  /* 0x20000041ff0e7230 */ /* 0x002fc40000004100 */
        /* <DEDUP_REMOVED lines=23> */
.L_x_2169:
        /* <DEDUP_REMOVED lines=38> */
[----:B--2---:R-:W-:Y:S02]  /*64f0*/  HADD2.F32 R3, -RZ, R6.H0_H0 ;  /* 0x20000006ff037230 */ /* 0x004fe40000004100 */
        /* <DEDUP_REMOVED lines=25> */
[----:B-1----:R-:W-:Y:S02]  /*6690*/  HADD2.F32 R8, -RZ, R65.H0_H0 ;  /* 0x20000041ff087230 */ /* 0x002fe40000004100 */
        /* <DEDUP_REMOVED lines=26> */
.L_x_2170:
        /* <DEDUP_REMOVED lines=36> */
[-C--:B------:R-:W-:Y:S01]  /*6a80*/  FFMA.FTZ R10, R10, R6.reuse, R13 ;  /* 0x000000060a0a7223 */ /* 0x080fe2000001000d */
[----:B------:R-:W-:Y:S02]  /*6a90*/  HADD2.F32 R5, -RZ, R38.H0_H0 ;  /* 0x20000026ff057230 */ /* 0x000fe40000004100 */
[----:B------:R-:W-:Y:S02]  /*6aa0*/  HADD2.F32 R11, -RZ, R46.H0_H0 ;  /* 0x2000002eff0b7230 */ /* 0x000fe40000004100 */
[----:B------:R-:W-:Y:S01]  /*6ab0*/  FFMA.FTZ R6, R8, R6, R79 ;  /* 0x0000000608067223 */ /* 0x000fe2000001004f */
[-C--:B------:R-:W-:Y:S01]  /*6ac0*/  FFMA.FTZ R8, R9, R7.reuse, R4 ;  /* 0x0000000709087223 */ /* 0x080fe20000010004 */
[-C--:B------:R-:W-:Y:S01]  /*6ad0*/  FFMA.FTZ R0, R5, R7.reuse, R0 ;  /* 0x0000000705007223 */ /* 0x080fe20000010000 */
[-C--:B------:R-:W-:Y:S01]  /*6ae0*/  FFMA.FTZ R10, R45, R7.reuse, R10 ;  /* 0x000000072d0a7223 */ /* 0x080fe2000001000a */
[----:B------:R-:W-:Y:S01]  /*6af0*/  FFMA.FTZ R12, R11, R7, R6 ;  /* 0x000000070b0c7223 */ /* 0x000fe20000010006 */
[----:B--2---:R-:W-:-:S02]  /*6b00*/  HADD2.F32 R5, -RZ, R2.H0_H0 ;  /* 0x20000002ff057230 */ /* 0x004fc40000004100 */
[--C-:B------:R-:W-:Y:S02]  /*6b10*/  HADD2.F32 R4, -RZ, R3.reuse.H0_H0 ;  /* 0x20000003ff047230 */ /* 0x100fe40000004100 */
[----:B------:R-:W-:Y:S02]  /*6b20*/  HADD2.F32 R6, -RZ, R3.H1_H1 ;  /* 0x30000003ff067230 */ /* 0x000fe40000004100 */
        /* <DEDUP_REMOVED lines=13> */
[----:B------:R-:W-:Y:S01]  /*6c00*/  FFMA.FTZ R3, R14, R2, R3 ;  /* 0x000000020e037223 */ /* 0x000fe20000010003 */
[----:B------:R-:W-:Y:S01]  /*6c10*/  FFMA.FTZ R7, R8, R4, R7 ;  /* 0x0000000408077223 */ /* 0x000fe20000010007 */
[-C--:B------:R-:W-:Y:S01]  /*6c20*/  FFMA.FTZ R9, R64, R2.reuse, R9 ;  /* 0x0000000240097223 */ /* 0x080fe20000010009 */
[----:B------:R-:W-:Y:S01]  /*6c30*/  FFMA.FTZ R5, R10, R2, R5 ;  /* 0x000000020a057223 */ /* 0x000fe20000010005 */
[-C--:B------:R-:W-:Y:S01]  /*6c40*/  FFMA.FTZ R3, R0, R4.reuse, R3 ;  /* 0x0000000400037223 */ /* 0x080fe20000010003 */
[----:B------:R-:W-:Y:S02]  /*6c50*/  HADD2.F32 R8, -RZ, R63.H0_H0 ;  /* 0x2000003fff087230 */ /* 0x000fe40000004100 */
[----:B------:R-:W-:Y:S02]  /*6c60*/  HADD2.F32 R0, -RZ, R47.H0_H0 ;  /* 0x2000002fff007230 */ /* 0x000fe40000004100 */
[----:B------:R-:W-:Y:S02]  /*6c70*/  HADD2.F32 R2, -RZ, R55.H0_H0 ;  /* 0x20000037ff027230 */ /* 0x000fe40000004100 */
[----:B------:R-:W-:Y:S01]  /*6c80*/  FFMA.FTZ R9, R8, R4, R9 ;  /* 0x0000000408097223 */ /* 0x000fe20000010009 */
[----:B-1----:R-:W-:-:S02]  /*6c90*/  HADD2.F32 R10, -RZ, R65.H0_H0 ;  /* 0x20000041ff0a7230 */ /* 0x002fc40000004100 */
[-C--:B------:R-:W-:Y:S01]  /*6ca0*/  FFMA.FTZ R3, R0, R6.reuse, R3 ;  /* 0x0000000600037223 */ /* 0x080fe20000010003 */
[----:B------:R-:W-:Y:S02]  /*6cb0*/  HADD2.F32 R8, -RZ, R57.H0_H0 ;  /* 0x20000039ff087230 */ /* 0x000fe40000004100 */
[----:B------:R-:W-:Y:S01]  /*6cc0*/  FFMA.FTZ R7, R2, R6, R7 ;  /* 0x0000000602077223 */ /* 0x000fe20000010007 */
[--C-:B------:R-:W-:Y:S02]  /*6cd0*/  HADD2.F32 R0, -RZ, R115.reuse.H0_H0 ;  /* 0x20000073ff007230 */ /* 0x100fe40000004100 */
[----:B------:R-:W-:Y:S01]  /*6ce0*/  FFMA.FTZ R5, R10, R4, R5 ;  /* 0x000000040a057223 */ /* 0x000fe20000010005 */
[----:B------:R-:W-:Y:S02]  /*6cf0*/  HADD2.F32 R2, -RZ, R115.H1_H1 ;  /* 0x30000073ff027230 */ /* 0x000fe40000004100 */
[----:B------:R-:W-:Y:S01]  /*6d00*/  FFMA.FTZ R9, R56, R6, R9 ;  /* 0x0000000638097223 */ /* 0x000fe20000010009 */
[----:B------:R-:W-:-:S02]  /*6d10*/  HADD2.F32 R4, -RZ, R118.H0_H0 ;  /* 0x20000076ff047230 */ /* 0x000fc40000004100 */
[----:B------:R-:W-:Y:S01]  /*6d20*/  FFMA.FTZ R5, R8, R6, R5 ;  /* 0x0000000608057223 */ /* 0x000fe20000010005 */
[----:B------:R-:W-:Y:S02]  /*6d30*/  HADD2.F32 R10, -RZ, R118.H1_H1 ;  /* 0x30000076ff0a7230 */ /* 0x000fe40000004100 */
        /* <DEDUP_REMOVED lines=12> */
.L_x_2171:
[----:B------:R-:W-:Y:S01]  /*6e00*/  IADD3 R51, R51, 0x20, RZ ;  /* 0x0000002033337810 */ /* 0x000fe20007ffe0ff */
[----:B------:R-:W-:Y:S01]  /*6e10*/  IMAD.WIDE R68, R49, 0x8, R68 ;  /* 0x0000000831447825 */ /* 0x000fe200078e0244 */
[----:B------:R-:W-:Y:S02]  /*6e20*/  UIADD3 UR4, UR4, 0x40, URZ ;  /* 0x0000004004047890 */ /* 0x000fe4000fffe03f */
[----:B------:R-:W-:Y:S01]  /*6e30*/  ISETP.GE.AND P0, PT, R51, UR5, PT ;  /* 0x0000000533007c0c */ /* 0x000fe2000bf06270 */
[----:B------:R-:W-:Y:S01]  /*6e40*/  IMAD.WIDE R110, R49, 0x8, R110 ;  /* 0x00000008316e7825 */ /* 0x000fe200078e026e */
[----:B------:R-:W-:Y:S02]  /*6e50*/  ISETP.LT.AND P1, PT, R51, R50, PT ;  /* 0x000000323300720c */ /* 0x000fe40003f21270 */
[----:B0-----:R-:W-:Y:S02]  /*6e60*/  MOV R2, R68 ;  /* 0x0000004400027202 */ /* 0x001fe40000000f00 */
[----:B------:R-:W-:-:S09]  /*6e70*/  MOV R3, R69 ;  /* 0x0000004500037202 */ /* 0x000fd20000000f00 */
[----:B------:R-:W-:Y:S05]  /*6e80*/  @!P0 BRA P1, `(.L_x_2172) ;  /* 0xffffff9c00d08947 */ /* 0x000fea000083ffff */
.L_x_2159:
[----:B------:R-:W-:Y:S01]  /*6e90*/  ISETP.GE.AND P0, PT, R51, R50, PT ;  /* 0x000000323300720c */ /* 0x000fe20003f06270 */
[----:B------:R-:W-:-:S03]  /*6ea0*/  ULDC UR5, c[0x0][0x25c] ;  /* 0x0000970000057ab9 */ /* 0x000fc60000000800 */
[----:B------:R-:W-:-:S13]  /*6eb0*/  ISETP.GE.OR P0, PT, R51, UR5, P0 ;  /* 0x0000000533007c0c */ /* 0x000fda0008706670 */
[----:B------:R-:W-:Y:S05]  /*6ec0*/  @P0 BRA `(.L_x_2173) ;  /* 0x0000003c00500947 */ /* 0x000fea0003800000 */
[----:B------:R-:W-:Y:S01]  /*6ed0*/  SHF.R.S32.HI R14, RZ, 0x1f, R49 ;  /* 0x0000001fff0e7819 */ /* 0x000fe20000011431 */
[----:B------:R-:W-:-:S06]  /*6ee0*/  ULDC UR5, c[0x0][0x25c] ;  /* 0x0000970000057ab9 */ /* 0x000fcc0000000800 */
.L_x_2180:
[----:B------:R-:W-:Y:S01]  /*6ef0*/  MOV R116, R110 ;  /* 0x0000006e00747202 */ /* 0x000fe20000000f00 */
[----:B------:R-:W0:Y:S01]  /*6f00*/  LDC R49, c[0x0][0x23c] ;  /* 0x00008f00ff317b82 */ /* 0x000e220000000800 */
[----:B------:R-:W-:-:S05]  /*6f10*/  MOV R117, R111 ;  /* 0x0000006f00757202 */ /* 0x000fca0000000f00 */
[----:B------:R-:W2:Y:S01]  /*6f20*/  LDG.E.128.CONSTANT R36, desc[UR8][R116.64] ;  /* 0x0000000874247981 */ /* 0x000ea2000c1e9d00 */
[----:B0-----:R-:W-:-:S04]  /*6f30*/  IMAD.WIDE R44, R49, 0x4, R116 ;  /* 0x00000004312c7825 */ /* 0x001fc800078e0274 */
[C---:B------:R-:W-:Y:S02]  /*6f40*/  IMAD.WIDE R40, R49.reuse, 0x4, R44 ;  /* 0x0000000431287825 */ /* 0x040fe400078e022c */
[----:B------:R-:W3:Y:S04]  /*6f50*/  LDG.E.128.CONSTANT R44, desc[UR8][R44.64] ;  /* 0x000000082c2c7981 */ /* 0x000ee8000c1e9d00 */
[----:B------:R-:W4:Y:S01]  /*6f60*/  LDG.E.128.CONSTANT R40, desc[UR8][R40.64] ;  /* 0x0000000828287981 */ /* 0x000f22000c1e9d00 */
[----:B------:R-:W-:Y:S02]  /*6f70*/  IMAD R7, R14, 0xc, RZ ;  /* 0x0000000c0e077824 */ /* 0x000fe400078e02ff */
[----:B------:R-:W-:Y:S01]  /*6f80*/  IMAD.WIDE.U32 R28, R49, 0xc, R116 ;  /* 0x0000000c311c7825 */ /* 0x000fe200078e0074 */
[----:B------:R-:W-:-:S04]  /*6f90*/  ISETP.NE.AND P0, PT, R51, R16, PT ;  /* 0x000000103300720c */ /* 0x000fc80003f05270 */
[----:B------:R-:W-:-:S05]  /*6fa0*/  IADD3 R29, R29, R7, RZ ;  /* 0x000000071d1d7210 */ /* 0x000fca0007ffe0ff */
[----:B------:R0:W4:Y:S04]  /*6fb0*/  LDG.E.128.CONSTANT R24, desc[UR8][R28.64] ;  /* 0x000000081c187981 */ /* 0x000128000c1e9d00 */
[----:B------:R-:W-:-:S04]  /*6fc0*/  @!P0 IADD3 R48, R48, 0x1, RZ ;  /* 0x0000000130308810 */ /* 0x000fc80007ffe0ff */
[----:B------:R-:W-:Y:S01]  /*6fd0*/  @!P0 LEA R74, R48, R1, 0x3 ;  /* 0x00000001304a8211 */ /* 0x000fe200078e18ff */
[----:B0-----:R-:W-:-:S05]  /*6fe0*/  IMAD.WIDE R28, R49, 0x4, R28 ;  /* 0x00000004311c7825 */ /* 0x001fca00078e021c */
[----:B------:R-:W4:Y:S01]  /*6ff0*/  @!P0 LDL.64 R74, [R74] ;  /* 0x000000004a4a8983 */ /* 0x000f220000100a00 */
[----:B------:R-:W-:-:S06]  /*7000*/  IMAD.WIDE R32, R49, 0x4, R28 ;  /* 0x0000000431207825 */ /* 0x000fcc00078e021c */
[----:B------:R-:W5:Y:S01]  /*7010*/  LDG.E.128.CONSTANT R32, desc[UR8][R32.64] ;  /* 0x0000000820207981 */ /* 0x000f62000c1e9d00 */
[----:B--2---:R-:W-:-:S04]  /*7020*/  LOP3.LUT R3, R39, 0x3f, RZ, 0xc0, !PT ;  /* 0x0000003f27037812 */ /* 0x004fc800078ec0ff */
[----:B------:R-:W-:Y:S02]  /*7030*/  IADD3 R15, R3, -0x20, RZ ;  /* 0xffffffe0030f7810 */ /* 0x000fe40007ffe0ff */
[----:B------:R-:W-:-:S04]  /*7040*/  SHF.R.U32.HI R3, RZ, 0x12, R36 ;  /* 0x00000012ff037819 */ /* 0x000fc80000011624 */
[----:B------:R-:W-:-:S04]  /*7050*/  LOP3.LUT R3, R3, 0x3f, RZ, 0xc0, !PT ;  /* 0x0000003f03037812 */ /* 0x000fc800078ec0ff */
[----:B------:R-:W-:-:S04]  /*7060*/  IADD3 R3, R3, -0x20, RZ ;  /* 0xffffffe003037810 */ /* 0x000fc80007ffe0ff */
[----:B------:R0:W2:Y:S02]  /*7070*/  I2F.F16 R73, R3 ;  /* 0x0000000300497306 */ /* 0x0000a40000200c00 */
[----:B0-----:R-:W-:-:S04]  /*7080*/  SHF.R.U32.HI R3, RZ, 0x18, R37 ;  /* 0x00000018ff037819 */ /* 0x001fc80000011625 */
[----:B------:R-:W-:-:S04]  /*7090*/  LOP3.LUT R3, R3, 0x3f, RZ, 0xc0, !PT ;  /* 0x0000003f03037812 */ /* 0x000fc800078ec0ff */
[----:B------:R-:W-:Y:S02]  /*70a0*/  IADD3 R3, R3, -0x20, RZ ;  /* 0xffffffe003037810 */ /* 0x000fe40007ffe0ff */
[--C-:B------:R-:W-:Y:S02]  /*70b0*/  SHF.R.U32.HI R30, RZ, 0x18, R39.reuse ;  /* 0x00000018ff1e7819 */ /* 0x100fe40000011627 */
[----:B------:R0:W1:Y:S02]  /*70c0*/  I2F.F16 R11, R3 ;  /* 0x00000003000b7306 */ /* 0x0000640000200c00 */
[----:B------:R-:W-:Y:S02]  /*70d0*/  LOP3.LUT R30, R30, 0x3f, RZ, 0xc0, !PT ;  /* 0x0000003f1e1e7812 */ /* 0x000fe400078ec0ff */
[----:B0-----:R-:W-:-:S04]  /*70e0*/  SHF.R.U32.HI R3, RZ, 0x6, R39 ;  /* 0x00000006ff037819 */ /* 0x001fc80000011627 */
[----:B------:R-:W-:Y:S02]  /*70f0*/  LOP3.LUT R3, R3, 0x3f, RZ, 0xc0, !PT ;  /* 0x0000003f03037812 */ /* 0x000fe400078ec0ff */
[----:B------:R-:W-:Y:S02]  /*7100*/  IADD3 R30, R30, -0x20, RZ ;  /* 0xffffffe01e1e7810 */ /* 0x000fe40007ffe0ff */
[----:B------:R-:W-:-:S04]  /*7110*/  IADD3 R3, R3, -0x20, RZ ;  /* 0xffffffe003037810 */ /* 0x000fc80007ffe0ff */
[----:B------:R-:W0:Y:S08]  /*7120*/  I2F.F16 R6, R3 ;  /* 0x0000000300067306 */ /* 0x000e300000200c00 */
[----:B------:R2:W0:Y:S02]  /*7130*/  I2F.F16 R3, R30 ;  /* 0x0000001e00037306 */ /* 0x0004240000200c00 */
[----:B--2---:R-:W5:Y:S01]  /*7140*/  LDG.E.128.CONSTANT R28, desc[UR8][R28.64] ;  /* 0x000000081c1c7981 */ /* 0x004f62000c1e9d00 */
[----:B------:R-:W-:-:S02]  /*7150*/  LOP3.LUT R2, R37, 0x3f, RZ, 0xc0, !PT ;  /* 0x0000003f25027812 */ /* 0x000fc400078ec0ff */
[----:B------:R-:W-:Y:S02]  /*7160*/  LOP3.LUT R0, R36, 0x3f, RZ, 0xc0, !PT ;  /* 0x0000003f24007812 */ /* 0x000fe400078ec0ff */
[----:B------:R-:W-:Y:S02]  /*7170*/  IADD3 R78, R2, -0x20, RZ ;  /* 0xffffffe0024e7810 */ /* 0x000fe40007ffe0ff */
[----:B------:R-:W-:Y:S02]  /*7180*/  IADD3 R0, R0, -0x20, RZ ;  /* 0xffffffe000007810 */ /* 0x000fe40007ffe0ff */
[----:B------:R-:W-:Y:S02]  /*7190*/  LOP3.LUT R2, R38, 0x3f, RZ, 0xc0, !PT ;  /* 0x0000003f26027812 */ /* 0x000fe400078ec0ff */
[----:B------:R2:W0:Y:S02]  /*71a0*/  I2F.F16 R88, R0 ;  /* 0x0000000000587306 */ /* 0x0004240000200c00 */
[----:B------:R-:W-:-:S02]  /*71b0*/  IADD3 R17, R2, -0x20, RZ ;  /* 0xffffffe002117810 */ /* 0x000fc40007ffe0ff */
[--C-:B------:R-:W-:Y:S02]  /*71c0*/  SHF.R.U32.HI R2, RZ, 0x6, R36.reuse ;  /* 0x00000006ff027819 */ /* 0x100fe40000011624 */
[--C-:B--2---:R-:W-:Y:S02]  /*71d0*/  SHF.R.U32.HI R0, RZ, 0xc, R36.reuse ;  /* 0x0000000cff007819 */ /* 0x104fe40000011624 */
[----:B------:R-:W-:Y:S02]  /*71e0*/  LOP3.LUT R2, R2, 0x3f, RZ, 0xc0, !PT ;  /* 0x0000003f02027812 */ /* 0x000fe400078ec0ff */
[----:B------:R-:W-:Y:S02]  /*71f0*/  LOP3.LUT R0, R0, 0x3f, RZ, 0xc0, !PT ;  /* 0x0000003f00007812 */ /* 0x000fe400078ec0ff */
[----:B------:R-:W-:Y:S02]  /*7200*/  SHF.R.U32.HI R4, RZ, 0x18, R36 ;  /* 0x00000018ff047819 */ /* 0x000fe40000011624 */
[----:B---3--:R-:W-:-:S02]  /*7210*/  SHF.R.U32 R36, R36, 0x1e, R44 ;  /* 0x0000001e24247819 */ /* 0x008fc4000000162c */
[----:B------:R-:W-:Y:S02]  /*7220*/  IADD3 R2, R2, -0x20, RZ ;  /* 0xffffffe002027810 */ /* 0x000fe40007ffe0ff */
[----:B------:R-:W-:Y:S02]  /*7230*/  IADD3 R0, R0, -0x20, RZ ;  /* 0xffffffe000007810 */ /* 0x000fe40007ffe0ff */
[----:B------:R-:W-:Y:S02]  /*7240*/  LOP3.LUT R36, R36, 0x3f, RZ, 0xc0, !PT ;  /* 0x0000003f24247812 */ /* 0x000fe400078ec0ff */
[--C-:B------:R-:W-:Y:S01]  /*7250*/  SHF.R.U32.HI R56, RZ, 0x4, R44.reuse ;  /* 0x00000004ff387819 */ /* 0x100fe2000001162c */
[----:B------:R2:W3:Y:S01]  /*7260*/  I2F.F16 R85, R2 ;  /* 0x0000000200557306 */ /* 0x0004e20000200c00 */
[----:B------:R-:W-:Y:S02]  /*7270*/  SHF.R.U32.HI R59, RZ, 0x16, R44 ;  /* 0x00000016ff3b7819 */ /* 0x000fe4000001162c */
[----:B------:R-:W-:-:S02]  /*7280*/  SHF.R.U32.HI R5, RZ, 0x6, R37 ;  /* 0x00000006ff057819 */ /* 0x000fc40000011625 */
[----:B------:R-:W-:-:S03]  /*7290*/  IADD3 R36, R36, -0x20, RZ ;  /* 0xffffffe024247810 */ /* 0x000fc60007ffe0ff */
[----:B------:R1:W0:Y:S01]  /*72a0*/  I2F.F16 R76, R0 ;  /* 0x00000000004c7306 */ /* 0x0002220000200c00 */
[--C-:B--2---:R-:W-:Y:S02]  /*72b0*/  SHF.R.U32.HI R2, RZ, 0xc, R37.reuse ;  /* 0x0000000cff027819 */ /* 0x104fe40000011625 */
[----:B------:R-:W-:Y:S02]  /*72c0*/  LOP3.LUT R56, R56, 0x3f, RZ, 0xc0, !PT ;  /* 0x0000003f38387812 */ /* 0x000fe400078ec0ff */
[----:B------:R-:W-:Y:S02]  /*72d0*/  LOP3.LUT R59, R59, 0x3f, RZ, 0xc0, !PT ;  /* 0x0000003f3b3b7812 */ /* 0x000fe400078ec0ff */
[----:B-1----:R-:W-:Y:S02]  /*72e0*/  SHF.R.U32.HI R0, RZ, 0x12, R37 ;  /* 0x00000012ff007819 */ /* 0x002fe40000011625 */
[----:B------:R-:W-:Y:S01]  /*72f0*/  SHF.R.U32 R37, R37, 0x1e, R45 ;  /* 0x0000001e25257819 */ /* 0x000fe2000000162d */
[----:B------:R1:W2:Y:S01]  /*7300*/  I2F.F16 R81, R36 ;  /* 0x0000002400517306 */ /* 0x0002a20000200c00 */
[----:B------:R-:W-:-:S02]  /*7310*/  SHF.R.U32.HI R58, RZ, 0x10, R44 ;  /* 0x00000010ff3a7819 */ /* 0x000fc4000001162c */
[----:B------:R-:W-:Y:S02]  /*7320*/  SHF.R.U32.HI R57, RZ, 0xa, R44 ;  /* 0x0000000aff397819 */ /* 0x000fe4000001162c */
[----:B------:R-:W-:Y:S02]  /*7330*/  IADD3 R56, R56, -0x20, RZ ;  /* 0xffffffe038387810 */ /* 0x000fe40007ffe0ff */
[----:B------:R-:W-:Y:S02]  /*7340*/  LOP3.LUT R37, R37, 0x3f, RZ, 0xc0, !PT ;  /* 0x0000003f25257812 */ /* 0x000fe400078ec0ff */
[----:B-1----:R-:W-:Y:S02]  /*7350*/  SHF.R.U32.HI R36, RZ, 0x4, R45 ;  /* 0x00000004ff247819 */ /* 0x002fe4000001162d */
[----:B------:R-:W-:Y:S01]  /*7360*/  IADD3 R59, R59, -0x20, RZ ;  /* 0xffffffe03b3b7810 */ /* 0x000fe20007ffe0ff */
[----:B------:R1:W0:Y:S01]  /*7370*/  I2F.F16 R80, R56 ;  /* 0x0000003800507306 */ /* 0x0002220000200c00 */
[----:B------:R-:W-:-:S02]  /*7380*/  LOP3.LUT R58, R58, 0x3f, RZ, 0xc0, !PT ;  /* 0x0000003f3a3a7812 */ /* 0x000fc400078ec0ff */
[----:B------:R-:W-:Y:S02]  /*7390*/  LOP3.LUT R57, R57, 0x3f, RZ, 0xc0, !PT ;  /* 0x0000003f39397812 */ /* 0x000fe400078ec0ff */
[----:B------:R-:W-:Y:S02]  /*73a0*/  IADD3 R37, R37, -0x20, RZ ;  /* 0xffffffe025257810 */ /* 0x000fe40007ffe0ff */
[----:B------:R-:W-:Y:S01]  /*73b0*/  LOP3.LUT R36, R36, 0x3f, RZ, 0xc0, !PT ;  /* 0x0000003f24247812 */ /* 0x000fe200078ec0ff */
[----:B------:R4:W0:Y:S01]  /*73c0*/  I2F.F16 R82, R59 ;  /* 0x0000003b00527306 */ /* 0x0008220000200c00 */
[--C-:B-1----:R-:W-:Y:S02]  /*73d0*/  SHF.R.U32.HI R56, RZ, 0xa, R45.reuse ;  /* 0x0000000aff387819 */ /* 0x102fe4000001162d */
[----:B------:R-:W-:Y:S02]  /*73e0*/  SHF.R.U32.HI R61, RZ, 0x10, R45 ;  /* 0x00000010ff3d7819 */ /* 0x000fe4000001162d */
[----:B------:R-:W-:-:S02]  /*73f0*/  IADD3 R58, R58, -0x20, RZ ;  /* 0xffffffe03a3a7810 */ /* 0x000fc40007ffe0ff */
[----:B------:R-:W-:Y:S01]  /*7400*/  IADD3 R57, R57, -0x20, RZ ;  /* 0xffffffe039397810 */ /* 0x000fe20007ffe0ff */
[----:B------:R1:W0:Y:S01]  /*7410*/  I2F.F16 R60, R37 ;  /* 0x00000025003c7306 */ /* 0x0002220000200c00 */
[----:B----4-:R-:W-:Y:S02]  /*7420*/  SHF.R.U32.HI R59, RZ, 0x16, R45 ;  /* 0x00000016ff3b7819 */ /* 0x010fe4000001162d */
[----:B------:R-:W-:Y:S02]  /*7430*/  IADD3 R36, R36, -0x20, RZ ;  /* 0xffffffe024247810 */ /* 0x000fe40007ffe0ff */
[----:B------:R-:W-:Y:S02]  /*7440*/  LOP3.LUT R56, R56, 0x3f, RZ, 0xc0, !PT ;  /* 0x0000003f38387812 */ /* 0x000fe400078ec0ff */
[----:B------:R-:W-:Y:S02]  /*7450*/  LOP3.LUT R61, R61, 0x3f, RZ, 0xc0, !PT ;  /* 0x0000003f3d3d7812 */ /* 0x000fe400078ec0ff */
[----:B-1----:R-:W-:Y:S01]  /*7460*/  SHF.R.U32.HI R37, RZ, 0xa, R46 ;  /* 0x0000000aff257819 */ /* 0x002fe2000001162e */
[----:B------:R1:W4:Y:S01]  /*7470*/  I2F.F16 R79, R57 ;  /* 0x00000039004f7306 */ /* 0x0003220000200c00 */
[----:B------:R-:W-:-:S02]  /*7480*/  LOP3.LUT R59, R59, 0x3f, RZ, 0xc0, !PT ;  /* 0x0000003f3b3b7812 */ /* 0x000fc400078ec0ff */
[----:B------:R-:W-:Y:S02]  /*7490*/  LOP3.LUT R37, R37, 0x3f, RZ, 0xc0, !PT ;  /* 0x0000003f25257812 */ /* 0x000fe400078ec0ff */
[----:B------:R-:W-:-:S03]  /*74a0*/  IADD3 R59, R59, -0x20, RZ ;  /* 0xffffffe03b3b7810 */ /* 0x000fc60007ffe0ff */
[----:B------:R-:W0:Y:S01]  /*74b0*/  I2F.F16 R77, R58 ;  /* 0x0000003a004d7306 */ /* 0x000e220000200c00 */
[----:B-1----:R-:W-:Y:S02]  /*74c0*/  IADD3 R57, R56, -0x20, RZ ;  /* 0xffffffe038397810 */ /* 0x002fe40007ffe0ff */
[----:B------:R-:W-:Y:S02]  /*74d0*/  IADD3 R56, R61, -0x20, RZ ;  /* 0xffffffe03d387810 */ /* 0x000fe40007ffe0ff */
[----:B------:R-:W-:-:S03]  /*74e0*/  SHF.R.U32.HI R61, RZ, 0x10, R46 ;  /* 0x00000010ff3d7819 */ /* 0x000fc6000001162e */
[----:B------:R1:W0:Y:S01]  /*74f0*/  I2F.F16 R58, R36 ;  /* 0x00000024003a7306 */ /* 0x0002220000200c00 */
[----:B------:R-:W-:Y:S02]  /*7500*/  IADD3 R37, R37, -0x20, RZ ;  /* 0xffffffe025257810 */ /* 0x000fe40007ffe0ff */
[----:B-1----:R-:W-:-:S05]  /*7510*/  SHF.R.U32.HI R36, RZ, 0x4, R46 ;  /* 0x00000004ff247819 */ /* 0x002fca000001162e */
[----:B------:R1:W0:Y:S01]  /*7520*/  I2F.F16 R63, R59 ;  /* 0x0000003b003f7306 */ /* 0x0002220000200c00 */
[----:B------:R-:W-:-:S04]  /*7530*/  LOP3.LUT R36, R36, 0x3f, RZ, 0xc0, !PT ;  /* 0x0000003f24247812 */ /* 0x000fc800078ec0ff */
[----:B------:R-:W-:Y:S02]  /*7540*/  IADD3 R36, R36, -0x20, RZ ;  /* 0xffffffe024247810 */ /* 0x000fe40007ffe0ff */
[----:B-1----:R-:W-:Y:S02]  /*7550*/  LOP3.LUT R59, R61, 0x3f, RZ, 0xc0, !PT ;  /* 0x0000003f3d3b7812 */ /* 0x002fe400078ec0ff */
[----:B------:R1:W0:Y:S01]  /*7560*/  I2F.F16 R61, R37 ;  /* 0x00000025003d7306 */ /* 0x0002220000200c00 */
[----:B------:R-:W-:Y:S02]  /*7570*/  LOP3.LUT R4, R4, 0x3f, RZ, 0xc0, !PT ;  /* 0x0000003f04047812 */ /* 0x000fe400078ec0ff */
[----:B------:R-:W-:Y:S02]  /*7580*/  LOP3.LUT R5, R5, 0x3f, RZ, 0xc0, !PT ;  /* 0x0000003f05057812 */ /* 0x000fe400078ec0ff */
[----:B-1----:R-:W-:-:S03]  /*7590*/  SHF.R.U32.HI R37, RZ, 0xa, R47 ;  /* 0x0000000aff257819 */ /* 0x002fc6000001162f */
[----:B------:R1:W0:Y:S01]  /*75a0*/  I2F.F16 R62, R36 ;  /* 0x00000024003e7306 */ /* 0x0002220000200c00 */
[----:B------:R-:W-:Y:S02]  /*75b0*/  LOP3.LUT R2, R2, 0x3f, RZ, 0xc0, !PT ;  /* 0x0000003f02027812 */ /* 0x000fe400078ec0ff */
[----:B------:R-:W-:Y:S02]  /*75c0*/  LOP3.LUT R37, R37, 0x3f, RZ, 0xc0, !PT ;  /* 0x0000003f25257812 */ /* 0x000fe400078ec0ff */
[----:B------:R-:W-:Y:S02]  /*75d0*/  LOP3.LUT R0, R0, 0x3f, RZ, 0xc0, !PT ;  /* 0x0000003f00007812 */ /* 0x000fe400078ec0ff */
[----:B-1----:R-:W-:Y:S02]  /*75e0*/  SHF.R.U32.HI R36, RZ, 0x4, R47 ;  /* 0x00000004ff247819 */ /* 0x002fe4000001162f */
[----:B------:R-:W-:Y:S02]  /*75f0*/  IADD3 R66, R37, -0x20, RZ ;  /* 0xffffffe025427810 */ /* 0x000fe40007ffe0ff */
[----:B------:R-:W-:-:S02]  /*7600*/  IADD3 R4, R4, -0x20, RZ ;  /* 0xffffffe004047810 */ /* 0x000fc40007ffe0ff */
[----:B------:R-:W-:Y:S02]  /*7610*/  IADD3 R5, R5, -0x20, RZ ;  /* 0xffffffe005057810 */ /* 0x000fe40007ffe0ff */
[----:B------:R-:W-:Y:S02]  /*7620*/  IADD3 R2, R2, -0x20, RZ ;  /* 0xffffffe002027810 */ /* 0x000fe40007ffe0ff */
[----:B------:R-:W-:Y:S02]  /*7630*/  IADD3 R0, R0, -0x20, RZ ;  /* 0xffffffe000007810 */ /* 0x000fe40007ffe0ff */
[----:B------:R-:W-:Y:S02]  /*7640*/  LOP3.LUT R36, R36, 0x3f, RZ, 0xc0, !PT ;  /* 0x0000003f24247812 */ /* 0x000fe400078ec0ff */
[----:B------:R-:W-:Y:S01]  /*7650*/  SHF.R.U32.HI R37, RZ, 0x16, R47 ;  /* 0x00000016ff257819 */ /* 0x000fe2000001162f */
[----:B------:R1:W0:Y:S01]  /*7660*/  I2F.F16 R72, R4 ;  /* 0x0000000400487306 */ /* 0x0002220000200c00 */
[----:B------:R-:W-:-:S02]  /*7670*/  IADD3 R36, R36, -0x20, RZ ;  /* 0xffffffe024247810 */ /* 0x000fc40007ffe0ff */
[----:B------:R-:W-:Y:S02]  /*7680*/  LOP3.LUT R37, R37, 0x3f, RZ, 0xc0, !PT ;  /* 0x0000003f25257812 */ /* 0x000fe400078ec0ff */
[----:B------:R-:W-:-:S03]  /*7690*/  SHF.R.U32 R44, R44, 0x1c, R40 ;  /* 0x0000001c2c2c7819 */ /* 0x000fc60000001628 */
[----:B------:R3:W0:Y:S01]  /*76a0*/  I2F.F16 R71, R5 ;  /* 0x0000000500477306 */ /* 0x0006220000200c00 */
[----:B-1----:R-:W-:Y:S02]  /*76b0*/  SHF.R.U32.HI R4, RZ, 0x6, R38 ;  /* 0x00000006ff047819 */ /* 0x002fe40000011626 */
[----:B------:R-:W-:-:S05]  /*76c0*/  IADD3 R83, R37, -0x20, RZ ;  /* 0xffffffe025537810 */ /* 0x000fca0007ffe0ff */
[----:B------:R1:W0:Y:S01]  /*76d0*/  I2F.F16 R13, R2 ;  /* 0x00000002000d7306 */ /* 0x0002220000200c00 */
[----:B---3--:R-:W-:Y:S02]  /*76e0*/  SHF.R.U32.HI R5, RZ, 0xc, R38 ;  /* 0x0000000cff057819 */ /* 0x008fe40000011626 */
[----:B------:R-:W-:-:S05]  /*76f0*/  SHF.R.U32.HI R37, RZ, 0x2, R40 ;  /* 0x00000002ff257819 */ /* 0x000fca0000011628 */
[----:B------:R3:W0:Y:S01]  /*7700*/  I2F.F16 R12, R0 ;  /* 0x00000000000c7306 */ /* 0x0006220000200c00 */
[--C-:B-1----:R-:W-:Y:S02]  /*7710*/  SHF.R.U32.HI R2, RZ, 0x12, R38.reuse ;  /* 0x00000012ff027819 */ /* 0x102fe40000011626 */
[----:B---3--:R-:W-:Y:S02]  /*7720*/  SHF.R.U32.HI R0, RZ, 0x18, R38 ;  /* 0x00000018ff007819 */ /* 0x008fe40000011626 */
[----:B------:R-:W-:-:S03]  /*7730*/  SHF.R.U32 R38, R38, 0x1e, R46 ;  /* 0x0000001e26267819 */ /* 0x000fc6000000162e */
[----:B------:R1:W3:Y:S01]  /*7740*/  I2F.F16 R67, R36 ;  /* 0x0000002400437306 */ /* 0x0002e20000200c00 */
[----:B------:R-:W-:Y:S02]  /*7750*/  LOP3.LUT R38, R38, 0x3f, RZ, 0xc0, !PT ;  /* 0x0000003f26267812 */ /* 0x000fe400078ec0ff */
[----:B------:R-:W-:Y:S02]  /*7760*/  LOP3.LUT R37, R37, 0x3f, RZ, 0xc0, !PT ;  /* 0x0000003f25257812 */ /* 0x000fe400078ec0ff */
[----:B-1----:R-:W-:Y:S02]  /*7770*/  LOP3.LUT R36, R44, 0x3f, RZ, 0xc0, !PT ;  /* 0x0000003f2c247812 */ /* 0x002fe400078ec0ff */
[----:B------:R-:W-:Y:S02]  /*7780*/  IADD3 R38, R38, -0x20, RZ ;  /* 0xffffffe026267810 */ /* 0x000fe40007ffe0ff */
[----:B------:R-:W-:Y:S02]  /*7790*/  IADD3 R36, R36, -0x20, RZ ;  /* 0xffffffe024247810 */ /* 0x000fe40007ffe0ff */
[----:B------:R-:W-:Y:S01]  /*77a0*/  SHF.R.U32.HI R65, RZ, 0x16, R46 ;  /* 0x00000016ff417819 */ /* 0x000fe2000001162e */
[----:B------:R1:W0:Y:S01]  /*77b0*/  I2F.F16 R64, R38 ;  /* 0x0000002600407306 */ /* 0x0002220000200c00 */
[----:B------:R-:W-:-:S02]  /*77c0*/  IADD3 R37, R37, -0x20, RZ ;  /* 0xffffffe025257810 */ /* 0x000fc40007ffe0ff */
[----:B------:R-:W-:-:S05]  /*77d0*/  LOP3.LUT R65, R65, 0x3f, RZ, 0xc0, !PT ;  /* 0x0000003f41417812 */ /* 0x000fca00078ec0ff */
[----:B------:R2:W0:Y:S01]  /*77e0*/  I2F.F16 R93, R36 ;  /* 0x00000024005d7306 */ /* 0x0004220000200c00 */
[----:B-1----:R-:W-:Y:S02]  /*77f0*/  SHF.R.U32.HI R38, RZ, 0x10, R47 ;  /* 0x00000010ff267819 */ /* 0x002fe4000001162f */
[----:B------:R-:W-:Y:S02]  /*7800*/  IADD3 R65, R65, -0x20, RZ ;  /* 0xffffffe041417810 */ /* 0x000fe40007ffe0ff */
[----:B--2---:R-:W-:-:S03]  /*7810*/  SHF.R.U32.HI R36, RZ, 0x2, R41 ;  /* 0x00000002ff247819 */ /* 0x004fc60000011629 */
[----:B------:R1:W2:Y:S01]  /*7820*/  I2F.F16 R92, R37 ;  /* 0x00000025005c7306 */ /* 0x0002a20000200c00 */
[----:B------:R-:W-:Y:S02]  /*7830*/  LOP3.LUT R38, R38, 0x3f, RZ, 0xc0, !PT ;  /* 0x0000003f26267812 */ /* 0x000fe400078ec0ff */
[----:B------:R-:W-:Y:S02]  /*7840*/  LOP3.LUT R36, R36, 0x3f, RZ, 0xc0, !PT ;  /* 0x0000003f24247812 */ /* 0x000fe400078ec0ff */
[--C-:B------:R-:W-:Y:S02]  /*7850*/  SHF.R.U32 R45, R45, 0x1c, R41.reuse ;  /* 0x0000001c2d2d7819 */ /* 0x100fe40000001629 */
[----:B-1----:R-:W-:Y:S01]  /*7860*/  SHF.R.U32.HI R37, RZ, 0x8, R41 ;  /* 0x00000008ff257819 */ /* 0x002fe20000011629 */
[----:B------:R1:W0:Y:S01]  /*7870*/  I2F.F16 R70, R65 ;  /* 0x0000004100467306 */ /* 0x0002220000200c00 */
[----:B------:R-:W-:Y:S02]  /*7880*/  IADD3 R36, R36, -0x20, RZ ;  /* 0xffffffe024247810 */ /* 0x000fe40007ffe0ff */
[----:B------:R-:W-:-:S02]  /*7890*/  LOP3.LUT R37, R37, 0x3f, RZ, 0xc0, !PT ;  /* 0x0000003f25257812 */ /* 0x000fc400078ec0ff */
[----:B------:R-:W-:Y:S02]  /*78a0*/  LOP3.LUT R45, R45, 0x3f, RZ, 0xc0, !PT ;  /* 0x0000003f2d2d7812 */ /* 0x000fe400078ec0ff */
[----:B-1----:R-:W-:Y:S01]  /*78b0*/  IADD3 R65, R38, -0x20, RZ ;  /* 0xffffffe026417810 */ /* 0x002fe20007ffe0ff */
[----:B------:R-:W1:Y:S01]  /*78c0*/  I2F.F16 R44, R83 ;  /* 0x00000053002c7306 */ /* 0x000e620000200c00 */
[----:B------:R-:W-:Y:S02]  /*78d0*/  SHF.R.U32.HI R38, RZ, 0x8, R40 ;  /* 0x00000008ff267819 */ /* 0x000fe40000011628 */
[----:B------:R-:W-:Y:S02]  /*78e0*/  LOP3.LUT R4, R4, 0x3f, RZ, 0xc0, !PT ;  /* 0x0000003f04047812 */ /* 0x000fe400078ec0ff */
[----:B------:R-:W-:Y:S02]  /*78f0*/  LOP3.LUT R2, R2, 0x3f, RZ, 0xc0, !PT ;  /* 0x0000003f02027812 */ /* 0x000fe400078ec0ff */
[----:B------:R-:W-:Y:S01]  /*7900*/  IADD3 R37, R37, -0x20, RZ ;  /* 0xffffffe025257810 */ /* 0x000fe20007ffe0ff */
[----:B------:R4:W0:Y:S01]  /*7910*/  I2F.F16 R83, R36 ;  /* 0x0000002400537306 */ /* 0x0008220000200c00 */
[----:B------:R-:W-:-:S02]  /*7920*/  LOP3.LUT R38, R38, 0x3f, RZ, 0xc0, !PT ;  /* 0x0000003f26267812 */ /* 0x000fc400078ec0ff */
[----:B------:R-:W-:Y:S02]  /*7930*/  IADD3 R84, R45, -0x20, RZ ;  /* 0xffffffe02d547810 */ /* 0x000fe40007ffe0ff */
[----:B------:R-:W-:Y:S02]  /*7940*/  IADD3 R4, R4, -0x20, RZ ;  /* 0xffffffe004047810 */ /* 0x000fe40007ffe0ff */
[----:B----4-:R-:W-:Y:S01]  /*7950*/  SHF.R.U32.HI R36, RZ, 0x2, R42 ;  /* 0x00000002ff247819 */ /* 0x010fe2000001162a */
[----:B------:R4:W0:Y:S01]  /*7960*/  I2F.F16 R45, R37 ;  /* 0x00000025002d7306 */ /* 0x0008220000200c00 */
[----:B------:R-:W-:Y:S02]  /*7970*/  IADD3 R2, R2, -0x20, RZ ;  /* 0xffffffe002027810 */ /* 0x000fe40007ffe0ff */
[----:B------:R-:W-:Y:S02]  /*7980*/  LOP3.LUT R36, R36, 0x3f, RZ, 0xc0, !PT ;  /* 0x0000003f24247812 */ /* 0x000fe400078ec0ff */
[----:B------:R-:W-:-:S02]  /*7990*/  IADD3 R38, R38, -0x20, RZ ;  /* 0xffffffe026267810 */ /* 0x000fc40007ffe0ff */
[--C-:B------:R-:W-:Y:S02]  /*79a0*/  SHF.R.U32 R46, R46, 0x1c, R42.reuse ;  /* 0x0000001c2e2e7819 */ /* 0x100fe4000000162a */
[----:B----4-:R-:W-:Y:S01]  /*79b0*/  SHF.R.U32.HI R37, RZ, 0x8, R42 ;  /* 0x00000008ff257819 */ /* 0x010fe2000001162a */
[----:B------:R4:W0:Y:S01]  /*79c0*/  I2F.F16 R10, R4 ;  /* 0x00000004000a7306 */ /* 0x0008220000200c00 */
[----:B------:R-:W-:Y:S02]  /*79d0*/  IADD3 R36, R36, -0x20, RZ ;  /* 0xffffffe024247810 */ /* 0x000fe40007ffe0ff */
[----:B------:R-:W-:Y:S02]  /*79e0*/  LOP3.LUT R37, R37, 0x3f, RZ, 0xc0, !PT ;  /* 0x0000003f25257812 */ /* 0x000fe400078ec0ff */
[----:B------:R-:W-:-:S03]  /*79f0*/  LOP3.LUT R46, R46, 0x3f, RZ, 0xc0, !PT ;  /* 0x0000003f2e2e7812 */ /* 0x000fc600078ec0ff */
[----:B------:R3:W0:Y:S01]  /*7a00*/  I2F.F16 R8, R2 ;  /* 0x0000000200087306 */ /* 0x0006220000200c00 */
[----:B----4-:R-:W-:Y:S02]  /*7a10*/  SHF.R.U32.HI R4, RZ, 0xc, R39 ;  /* 0x0000000cff047819 */ /* 0x010fe40000011627 */
[----:B------:R-:W-:Y:S02]  /*7a20*/  LOP3.LUT R5, R5, 0x3f, RZ, 0xc0, !PT ;  /* 0x0000003f05057812 */ /* 0x000fe400078ec0ff */
[----:B------:R-:W-:-:S03]  /*7a30*/  IADD3 R37, R37, -0x20, RZ ;  /* 0xffffffe025257810 */ /* 0x000fc60007ffe0ff */
[----:B------:R4:W0:Y:S01]  /*7a40*/  I2F.F16 R91, R38 ;  /* 0x00000026005b7306 */ /* 0x0008220000200c00 */
[----:B---3--:R-:W-:Y:S02]  /*7a50*/  SHF.R.U32.HI R2, RZ, 0x12, R39 ;  /* 0x00000012ff027819 */ /* 0x008fe40000011627 */
[----:B------:R-:W-:Y:S02]  /*7a60*/  SHF.R.U32 R39, R39, 0x1e, R47 ;  /* 0x0000001e27277819 */ /* 0x000fe4000000162f */
[----:B----4-:R-:W-:-:S03]  /*7a70*/  SHF.R.U32.HI R38, RZ, 0xe, R41 ;  /* 0x0000000eff267819 */ /* 0x010fc60000011629 */
[----:B------:R3:W4:Y:S01]  /*7a80*/  I2F.F16 R87, R36 ;  /* 0x0000002400577306 */ /* 0x0007220000200c00 */
[----:B------:R-:W-:Y:S02]  /*7a90*/  LOP3.LUT R39, R39, 0x3f, RZ, 0xc0, !PT ;  /* 0x0000003f27277812 */ /* 0x000fe400078ec0ff */
[----:B------:R-:W-:Y:S02]  /*7aa0*/  LOP3.LUT R38, R38, 0x3f, RZ, 0xc0, !PT ;  /* 0x0000003f26267812 */ /* 0x000fe400078ec0ff */
[----:B------:R-:W-:Y:S02]  /*7ab0*/  IADD3 R5, R5, -0x20, RZ ;  /* 0xffffffe005057810 */ /* 0x000fe40007ffe0ff */
[----:B------:R-:W-:Y:S02]  /*7ac0*/  IADD3 R90, R46, -0x20, RZ ;  /* 0xffffffe02e5a7810 */ /* 0x000fe40007ffe0ff */
[----:B---3--:R-:W-:Y:S01]  /*7ad0*/  SHF.R.U32.HI R36, RZ, 0x2, R43 ;  /* 0x00000002ff247819 */ /* 0x008fe2000001162b */
[----:B------:R3:W0:Y:S01]  /*7ae0*/  I2F.F16 R46, R37 ;  /* 0x00000025002e7306 */ /* 0x0006220000200c00 */
[----:B------:R-:W-:-:S02]  /*7af0*/  LOP3.LUT R4, R4, 0x3f, RZ, 0xc0, !PT ;  /* 0x0000003f04047812 */ /* 0x000fc400078ec0ff */
[----:B------:R-:W-:Y:S02]  /*7b00*/  LOP3.LUT R2, R2, 0x3f, RZ, 0xc0, !PT ;  /* 0x0000003f02027812 */ /* 0x000fe400078ec0ff */
[----:B------:R-:W-:Y:S02]  /*7b10*/  IADD3 R39, R39, -0x20, RZ ;  /* 0xffffffe027277810 */ /* 0x000fe40007ffe0ff */
[----:B------:R-:W-:Y:S02]  /*7b20*/  LOP3.LUT R36, R36, 0x3f, RZ, 0xc0, !PT ;  /* 0x0000003f24247812 */ /* 0x000fe400078ec0ff */
[----:B---3--:R-:W-:Y:S01]  /*7b30*/  SHF.R.U32.HI R37, RZ, 0x8, R43 ;  /* 0x00000008ff257819 */ /* 0x008fe2000001162b */
[----:B------:R3:W0:Y:S01]  /*7b40*/  I2F.F16 R9, R5 ;  /* 0x0000000500097306 */ /* 0x0006220000200c00 */
[----:B------:R-:W-:Y:S02]  /*7b50*/  IADD3 R38, R38, -0x20, RZ ;  /* 0xffffffe026267810 */ /* 0x000fe40007ffe0ff */
[----:B------:R-:W-:-:S02]  /*7b60*/  IADD3 R36, R36, -0x20, RZ ;  /* 0xffffffe024247810 */ /* 0x000fc40007ffe0ff */
[----:B------:R-:W-:Y:S02]  /*7b70*/  LOP3.LUT R37, R37, 0x3f, RZ, 0xc0, !PT ;  /* 0x0000003f25257812 */ /* 0x000fe400078ec0ff */
[----:B------:R-:W-:Y:S01]  /*7b80*/  LOP3.LUT R0, R0, 0x3f, RZ, 0xc0, !PT ;  /* 0x0000003f00007812 */ /* 0x000fe200078ec0ff */
[----:B------:R2:W0:Y:S01]  /*7b90*/  I2F.F16 R68, R39 ;  /* 0x0000002700447306 */ /* 0x0004220000200c00 */
[----:B---3--:R-:W-:Y:S02]  /*7ba0*/  IADD3 R5, R4, -0x20, RZ ;  /* 0xffffffe004057810 */ /* 0x008fe40007ffe0ff */
[----:B------:R-:W-:Y:S02]  /*7bb0*/  IADD3 R4, R2, -0x20, RZ ;  /* 0xffffffe002047810 */ /* 0x000fe40007ffe0ff */
[----:B------:R-:W-:Y:S02]  /*7bc0*/  LEA.HI R69, R40, 0xffffffe0, RZ, 0x6 ;  /* 0xffffffe028457811 */ /* 0x000fe400078f30ff */
[----:B------:R-:W-:Y:S01]  /*7bd0*/  LEA.HI R2, R41, 0xffffffe0, RZ, 0x6 ;  /* 0xffffffe029027811 */ /* 0x000fe200078f30ff */
[----:B------:R3:W0:Y:S01]  /*7be0*/  I2F.F16 R86, R38 ;  /* 0x0000002600567306 */ /* 0x0006220000200c00 */
[----:B--2---:R-:W-:-:S02]  /*7bf0*/  SHF.R.U32.HI R39, RZ, 0xe, R40 ;  /* 0x0000000eff277819 */ /* 0x004fc40000011628 */
[----:B------:R-:W-:Y:S02]  /*7c00*/  SHF.R.U32.HI R40, RZ, 0x14, R40 ;  /* 0x00000014ff287819 */ /* 0x000fe40000011628 */
[----:B------:R-:W-:Y:S02]  /*7c10*/  SHF.R.U32.HI R41, RZ, 0x14, R41 ;  /* 0x00000014ff297819 */ /* 0x000fe40000011629 */
[----:B------:R-:W-:Y:S02]  /*7c20*/  IADD3 R37, R37, -0x20, RZ ;  /* 0xffffffe025257810 */ /* 0x000fe40007ffe0ff */
[----:B---3--:R-:W-:Y:S01]  /*7c30*/  SHF.R.U32.HI R38, RZ, 0xe, R42 ;  /* 0x0000000eff267819 */ /* 0x008fe2000001162a */
[----:B------:R2:W3:Y:S01]  /*7c40*/  I2F.F16 R109, R36 ;  /* 0x00000024006d7306 */ /* 0x0004e20000200c00 */
[----:B------:R-:W-:Y:S02]  /*7c50*/  IADD3 R0, R0, -0x20, RZ ;  /* 0xffffffe000007810 */ /* 0x000fe40007ffe0ff */
[----:B------:R-:W-:-:S02]  /*7c60*/  LOP3.LUT R39, R39, 0x3f, RZ, 0xc0, !PT ;  /* 0x0000003f27277812 */ /* 0x000fc400078ec0ff */
[----:B------:R-:W-:Y:S02]  /*7c70*/  LOP3.LUT R40, R40, 0x3f, RZ, 0xc0, !PT ;  /* 0x0000003f28287812 */ /* 0x000fe400078ec0ff */
[----:B------:R-:W-:Y:S02]  /*7c80*/  LOP3.LUT R41, R41, 0x3f, RZ, 0xc0, !PT ;  /* 0x0000003f29297812 */ /* 0x000fe400078ec0ff */
[----:B--2---:R-:W-:Y:S02]  /*7c90*/  SHF.R.U32.HI R36, RZ, 0x6, R24 ;  /* 0x00000006ff247819 */ /* 0x004fe40000011618 */
[----:B------:R-:W-:Y:S01]  /*7ca0*/  LOP3.LUT R38, R38, 0x3f, RZ, 0xc0, !PT ;  /* 0x0000003f26267812 */ /* 0x000fe200078ec0ff */
[----:B------:R2:W0:Y:S01]  /*7cb0*/  I2F.F16 R108, R37 ;  /* 0x00000025006c7306 */ /* 0x0004220000200c00 */
[----:B------:R-:W-:Y:S02]  /*7cc0*/  SHF.R.U32 R47, R47, 0x1c, R43 ;  /* 0x0000001c2f2f7819 */ /* 0x000fe4000000162b */
[----:B------:R-:W-:-:S02]  /*7cd0*/  LEA.HI R55, R43, 0xffffffe0, RZ, 0x6 ;  /* 0xffffffe02b377811 */ /* 0x000fc400078f30ff */
[----:B------:R-:W-:Y:S02]  /*7ce0*/  IADD3 R39, R39, -0x20, RZ ;  /* 0xffffffe027277810 */ /* 0x000fe40007ffe0ff */
[----:B------:R-:W-:Y:S01]  /*7cf0*/  IADD3 R40, R40, -0x20, RZ ;  /* 0xffffffe028287810 */ /* 0x000fe20007ffe0ff */
[----:B------:R1:W0:Y:S01]  /*7d00*/  I2F.F16 R7, R0 ;  /* 0x0000000000077306 */ /* 0x0002220000200c00 */
[----:B--2---:R-:W-:Y:S02]  /*7d10*/  LOP3.LUT R37, R36, 0x3f, RZ, 0xc0, !PT ;  /* 0x0000003f24257812 */ /* 0x004fe400078ec0ff */
[----:B------:R-:W-:Y:S02]  /*7d20*/  IADD3 R41, R41, -0x20, RZ ;  /* 0xffffffe029297810 */ /* 0x000fe40007ffe0ff */
[----:B------:R-:W-:Y:S02]  /*7d30*/  IADD3 R38, R38, -0x20, RZ ;  /* 0xffffffe026267810 */ /* 0x000fe40007ffe0ff */
[----:B------:R-:W-:-:S02]  /*7d40*/  SHF.R.U32.HI R36, RZ, 0xe, R43 ;  /* 0x0000000eff247819 */ /* 0x000fc4000001162b */
[----:B-1----:R-:W-:Y:S02]  /*7d50*/  LEA.HI R0, R42, 0xffffffe0, RZ, 0x6 ;  /* 0xffffffe02a007811 */ /* 0x002fe400078f30ff */
[----:B------:R-:W-:Y:S02]  /*7d60*/  SHF.R.U32.HI R42, RZ, 0x14, R42 ;  /* 0x00000014ff2a7819 */ /* 0x000fe4000001162a */
[----:B------:R-:W-:Y:S01]  /*7d70*/  SHF.R.U32.HI R43, RZ, 0x14, R43 ;  /* 0x00000014ff2b7819 */ /* 0x000fe2000001162b */
[----:B------:R1:W2:Y:S01]  /*7d80*/  I2F.F16 R106, R39 ;  /* 0x00000027006a7306 */ /* 0x0002a20000200c00 */
[----:B------:R-:W-:Y:S02]  /*7d90*/  LOP3.LUT R47, R47, 0x3f, RZ, 0xc0, !PT ;  /* 0x0000003f2f2f7812 */ /* 0x000fe400078ec0ff */
[----:B------:R-:W-:Y:S02]  /*7da0*/  LOP3.LUT R42, R42, 0x3f, RZ, 0xc0, !PT ;  /* 0x0000003f2a2a7812 */ /* 0x000fe400078ec0ff */
[----:B------:R-:W-:-:S02]  /*7db0*/  LOP3.LUT R36, R36, 0x3f, RZ, 0xc0, !PT ;  /* 0x0000003f24247812 */ /* 0x000fc400078ec0ff */
[----:B------:R-:W-:Y:S01]  /*7dc0*/  LOP3.LUT R43, R43, 0x3f, RZ, 0xc0, !PT ;  /* 0x0000003f2b2b7812 */ /* 0x000fe200078ec0ff */
[----:B------:R4:W0:Y:S01]  /*7dd0*/  I2F.F16 R112, R40 ;  /* 0x0000002800707306 */ /* 0x0008220000200c00 */
[----:B-1----:R-:W-:Y:S02]  /*7de0*/  LOP3.LUT R39, R25, 0x3f, RZ, 0xc0, !PT ;  /* 0x0000003f19277812 */ /* 0x002fe400078ec0ff */
[----:B------:R-:W-:Y:S02]  /*7df0*/  IADD3 R59, R59, -0x20, RZ ;  /* 0xffffffe03b3b7810 */ /* 0x000fe40007ffe0ff */
[----:B------:R-:W-:-:S03]  /*7e00*/  IADD3 R110, R47, -0x20, RZ ;  /* 0xffffffe02f6e7810 */ /* 0x000fc60007ffe0ff */
[----:B------:R1:W0:Y:S01]  /*7e10*/  I2F.F16 R89, R41 ;  /* 0x0000002900597306 */ /* 0x0002220000200c00 */
[----:B----4-:R-:W-:Y:S02]  /*7e20*/  LOP3.LUT R40, R26, 0x3f, RZ, 0xc0, !PT ;  /* 0x0000003f1a287812 */ /* 0x010fe400078ec0ff */
[----:B------:R-:W-:-:S05]  /*7e30*/  IADD3 R42, R42, -0x20, RZ ;  /* 0xffffffe02a2a7810 */ /* 0x000fca0007ffe0ff */
[----:B------:R4:W0:Y:S01]  /*7e40*/  I2F.F16 R107, R38 ;  /* 0x00000026006b7306 */ /* 0x0008220000200c00 */
[----:B-1----:R-:W-:Y:S02]  /*7e50*/  LOP3.LUT R41, R27, 0x3f, RZ, 0xc0, !PT ;  /* 0x0000003f1b297812 */ /* 0x002fe400078ec0ff */
[----:B------:R-:W-:Y:S02]  /*7e60*/  IADD3 R39, R39, -0x20, RZ ;  /* 0xffffffe027277810 */ /* 0x000fe40007ffe0ff */
[----:B------:R-:W-:Y:S02]  /*7e70*/  IADD3 R40, R40, -0x20, RZ ;  /* 0xffffffe028287810 */ /* 0x000fe40007ffe0ff */
[----:B----4-:R-:W-:Y:S02]  /*7e80*/  LOP3.LUT R38, R24, 0x3f, RZ, 0xc0, !PT ;  /* 0x0000003f18267812 */ /* 0x010fe400078ec0ff */
[----:B------:R-:W-:Y:S02]  /*7e90*/  IADD3 R41, R41, -0x20, RZ ;  /* 0xffffffe029297810 */ /* 0x000fe40007ffe0ff */
[----:B------:R-:W-:-:S02]  /*7ea0*/  IADD3 R38, R38, -0x20, RZ ;  /* 0xffffffe026267810 */ /* 0x000fc40007ffe0ff */
[----:B------:R-:W-:Y:S02]  /*7eb0*/  IADD3 R37, R37, -0x20, RZ ;  /* 0xffffffe025257810 */ /* 0x000fe40007ffe0ff */
[----:B------:R-:W-:Y:S02]  /*7ec0*/  IADD3 R36, R36, -0x20, RZ ;  /* 0xffffffe024247810 */ /* 0x000fe40007ffe0ff */
[----:B------:R-:W-:Y:S02]  /*7ed0*/  IADD3 R43, R43, -0x20, RZ ;  /* 0xffffffe02b2b7810 */ /* 0x000fe40007ffe0ff */
[----:B------:R-:W-:Y:S01]  /*7ee0*/  ISETP.NE.AND P1, PT, R54, RZ, PT ;  /* 0x000000ff3600720c */ /* 0x000fe20003f25270 */
[----:B------:R-:W1:Y:S01]  /*7ef0*/  I2F.F16 R78, R78 ;  /* 0x0000004e004e7306 */ /* 0x000e620000200c00 */
[----:B------:R-:W-:-:S07]  /*7f00*/  @!P0 PRMT R115, R74, 0x7610, R115 ;  /* 0x000076104a738816 */ /* 0x000fce0000000073 */
[----:B------:R-:W4:Y:S01]  /*7f10*/  I2F.F16 R17, R17 ;  /* 0x0000001100117306 */ /* 0x000f220000200c00 */
[----:B------:R-:W-:-:S07]  /*7f20*/  @!P0 PRMT R115, R115, 0x7610, R74 ;  /* 0x0000761073738816 */ /* 0x000fce000000004a */
        /* <DEDUP_REMOVED lines=18> */
[----:B------:R0:W0:Y:S08]  /*8050*/  I2F.F16 R95, R40 ;  /* 0x00000028005f7306 */ /* 0x0000300000200c00 */
[----:B------:R0:W0:Y:S08]  /*8060*/  I2F.F16 R96, R41 ;  /* 0x0000002900607306 */ /* 0x0000300000200c00 */
[----:B------:R0:W0:Y:S08]  /*8070*/  I2F.F16 R98, R37 ;  /* 0x0000002500627306 */ /* 0x0000300000200c00 */
[----:B------:R0:W0:Y:S08]  /*8080*/  I2F.F16 R113, R36 ;  /* 0x0000002400717306 */ /* 0x0000300000200c00 */
[----:B------:R0:W0:Y:S01]  /*8090*/  I2F.F16 R114, R43 ;  /* 0x0000002b00727306 */ /* 0x0000220000200c00 */
[----:B------:R-:W-:-:S02]  /*80a0*/  SHF.R.U32.HI R74, RZ, 0xc, R24 ;  /* 0x0000000cff4a7819 */ /* 0x000fc40000011618 */
[----:B------:R-:W-:Y:S02]  /*80b0*/  @!P0 PRMT R118, R75, 0x7610, R118 ;  /* 0x000076104b768816 */ /* 0x000fe40000000076 */
[----:B------:R-:W-:Y:S02]  /*80c0*/  ISETP.NE.AND P2, PT, R53, RZ, PT ;  /* 0x000000ff3500720c */ /* 0x000fe40003f45270 */
[----:B------:R-:W-:Y:S02]  /*80d0*/  @!P0 PRMT R118, R118, 0x7610, R75 ;  /* 0x0000761076768816 */ /* 0x000fe4000000004b */
[----:B------:R-:W-:Y:S01]  /*80e0*/  LOP3.LUT R74, R74, 0x3f, RZ, 0xc0, !PT ;  /* 0x0000003f4a4a7812 */ /* 0x000fe200078ec0ff */
[----:B-1234-:R-:W-:Y:S08]  /*80f0*/  @!P1 BRA `(.L_x_2174) ;  /* 0x0000000400289947 */ /* 0x01eff00003800000 */
[----:B0-----:R-:W0:Y:S01]  /*8100*/  LDS.128 R36, [UR4] ;  /* 0x00000004ff247984 */ /* 0x001e220008000c00 */
        /* <DEDUP_REMOVED lines=73> */
.L_x_2174:
        /* <DEDUP_REMOVED lines=75> */
.L_x_2175:
[--C-:B0-----:R-:W-:Y:S01]  /*8a50*/  SHF.R.U32.HI R36, RZ, 0x12, R24.reuse ;  /* 0x00000012ff247819 */ /* 0x101fe20000011618 */
[----:B------:R-:W0:Y:S01]  /*8a60*/  @!P0 LDC.64 R120, c[0x0][0x248] ;  /* 0x00009200ff788b82 */ /* 0x000e220000000a00 */
[----:B------:R-:W-:Y:S02]  /*8a70*/  SHF.R.U32.HI R37, RZ, 0x18, R24 ;  /* 0x00000018ff257819 */ /* 0x000fe40000011618 */
[--C-:B------:R-:W-:Y:S02]  /*8a80*/  SHF.R.U32.HI R38, RZ, 0x6, R25.reuse ;  /* 0x00000006ff267819 */ /* 0x100fe40000011619 */
[----:B------:R-:W-:Y:S02]  /*8a90*/  SHF.R.U32.HI R39, RZ, 0xc, R25 ;  /* 0x0000000cff277819 */ /* 0x000fe40000011619 */
[----:B------:R-:W-:Y:S02]  /*8aa0*/  LOP3.LUT R36, R36, 0x3f, RZ, 0xc0, !PT ;  /* 0x0000003f24247812 */ /* 0x000fe400078ec0ff */
[----:B------:R-:W-:-:S02]  /*8ab0*/  LOP3.LUT R37, R37, 0x3f, RZ, 0xc0, !PT ;  /* 0x0000003f25257812 */ /* 0x000fc400078ec0ff */
[----:B------:R-:W-:Y:S02]  /*8ac0*/  LOP3.LUT R38, R38, 0x3f, RZ, 0xc0, !PT ;  /* 0x0000003f26267812 */ /* 0x000fe400078ec0ff */
[----:B------:R-:W-:Y:S02]  /*8ad0*/  LOP3.LUT R39, R39, 0x3f, RZ, 0xc0, !PT ;  /* 0x0000003f27277812 */ /* 0x000fe400078ec0ff */
[----:B------:R-:W-:Y:S02]  /*8ae0*/  IADD3 R36, R36, -0x20, RZ ;  /* 0xffffffe024247810 */ /* 0x000fe40007ffe0ff */
[----:B------:R-:W-:Y:S02]  /*8af0*/  IADD3 R37, R37, -0x20, RZ ;  /* 0xffffffe025257810 */ /* 0x000fe40007ffe0ff */
[----:B------:R-:W-:Y:S02]  /*8b00*/  IADD3 R38, R38, -0x20, RZ ;  /* 0xffffffe026267810 */ /* 0x000fe40007ffe0ff */
[----:B------:R-:W-:Y:S01]  /*8b10*/  IADD3 R39, R39, -0x20, RZ ;  /* 0xffffffe027277810 */ /* 0x000fe20007ffe0ff */
[----:B------:R1:W2:Y:S01]  /*8b20*/  I2F.F16 R75, R37 ;  /* 0x00000025004b7306 */ /* 0x0002a20000200c00 */
[----:B------:R-:W-:-:S02]  /*8b30*/  IADD3 R105, R74, -0x20, RZ ;  /* 0xffffffe04a697810 */ /* 0x000fc40007ffe0ff */
[----:B------:R-:W-:Y:S02]  /*8b40*/  SHF.R.U32.HI R40, RZ, 0x12, R25 ;  /* 0x00000012ff287819 */ /* 0x000fe40000011619 */
[----:B------:R-:W-:Y:S02]  /*8b50*/  ISETP.NE.AND P3, PT, R52, RZ, PT ;  /* 0x000000ff3400720c */ /* 0x000fe40003f65270 */
[----:B------:R-:W-:Y:S01]  /*8b60*/  LOP3.LUT R40, R40, 0x3f, RZ, 0xc0, !PT ;  /* 0x0000003f28287812 */ /* 0x000fe200078ec0ff */
[----:B------:R3:W4:Y:S01]  /*8b70*/  I2F.F16 R74, R36 ;  /* 0x00000024004a7306 */ /* 0x0007220000200c00 */
[----:B-1----:R-:W-:Y:S02]  /*8b80*/  SHF.R.U32.HI R37, RZ, 0x6, R26 ;  /* 0x00000006ff257819 */ /* 0x002fe4000001161a */
[----:B------:R-:W-:Y:S02]  /*8b90*/  IADD3 R40, R40, -0x20, RZ ;  /* 0xffffffe028287810 */ /* 0x000fe40007ffe0ff */
[----:B------:R-:W-:-:S02]  /*8ba0*/  LOP3.LUT R37, R37, 0x3f, RZ, 0xc0, !PT ;  /* 0x0000003f25257812 */ /* 0x000fc400078ec0ff */
[--C-:B------:R-:W-:Y:S01]  /*8bb0*/  SHF.R.U32.HI R119, RZ, 0x18, R26.reuse ;  /* 0x00000018ff777819 */ /* 0x100fe2000001161a */
[----:B------:R1:W0:Y:S01]  /*8bc0*/  I2F.F16 R97, R38 ;  /* 0x0000002600617306 */ /* 0x0002220000200c00 */
[----:B---3--:R-:W-:Y:S02]  /*8bd0*/  SHF.R.U32.HI R36, RZ, 0x18, R25 ;  /* 0x00000018ff247819 */ /* 0x008fe40000011619 */
[----:B------:R-:W-:Y:S02]  /*8be0*/  IADD3 R37, R37, -0x20, RZ ;  /* 0xffffffe025257810 */ /* 0x000fe40007ffe0ff */
[----:B------:R-:W-:Y:S02]  /*8bf0*/  LOP3.LUT R36, R36, 0x3f, RZ, 0xc0, !PT ;  /* 0x0000003f24247812 */ /* 0x000fe400078ec0ff */
[----:B------:R-:W-:Y:S01]  /*8c00*/  LOP3.LUT R119, R119, 0x3f, RZ, 0xc0, !PT ;  /* 0x0000003f77777812 */ /* 0x000fe200078ec0ff */
[----:B------:R3:W0:Y:S01]  /*8c10*/  I2F.F16 R99, R39 ;  /* 0x0000002700637306 */ /* 0x0006220000200c00 */
[----:B-1----:R-:W-:-:S02]  /*8c20*/  SHF.R.U32.HI R38, RZ, 0xc, R26 ;  /* 0x0000000cff267819 */ /* 0x002fc4000001161a */
[----:B------:R-:W-:Y:S02]  /*8c30*/  IADD3 R36, R36, -0x20, RZ ;  /* 0xffffffe024247810 */ /* 0x000fe40007ffe0ff */
[----:B------:R-:W-:-:S03]  /*8c40*/  LOP3.LUT R38, R38, 0x3f, RZ, 0xc0, !PT ;  /* 0x0000003f26267812 */ /* 0x000fc600078ec0ff */
[----:B------:R-:W1:Y:S01]  /*8c50*/  I2F.F16 R105, R105 ;  /* 0x0000006900697306 */ /* 0x000e620000200c00 */
[----:B---3--:R-:W-:Y:S02]  /*8c60*/  SHF.R.U32.HI R39, RZ, 0x12, R26 ;  /* 0x00000012ff277819 */ /* 0x008fe4000001161a */
[----:B------:R-:W-:Y:S02]  /*8c70*/  IADD3 R38, R38, -0x20, RZ ;  /* 0xffffffe026267810 */ /* 0x000fe40007ffe0ff */
[----:B------:R-:W-:-:S03]  /*8c80*/  LOP3.LUT R39, R39, 0x3f, RZ, 0xc0, !PT ;  /* 0x0000003f27277812 */ /* 0x000fc600078ec0ff */
[----:B------:R3:W0:Y:S01]  /*8c90*/  I2F.F16 R100, R40 ;  /* 0x0000002800647306 */ /* 0x0006220000200c00 */
[----:B------:R-:W-:-:S07]  /*8ca0*/  IADD3 R39, R39, -0x20, RZ ;  /* 0xffffffe027277810 */ /* 0x000fce0007ffe0ff */
[----:B------:R3:W0:Y:S08]  /*8cb0*/  I2F.F16 R101, R36 ;  /* 0x0000002400657306 */ /* 0x0006300000200c00 */
        /* <DEDUP_REMOVED lines=43> */
[----:B------:R-:W-:Y:S01]  /*8f70*/  HFMA2 R36, R67, R39, R36 ;  /* 0x0000002743247231 */ /* 0x000fe20000000024 */
        /* <DEDUP_REMOVED lines=34> */
.L_x_2176:
[--C-:B------:R-:W-:Y:S02]  /*91a0*/  SHF.R.U32.HI R5, RZ, 0x18, R27.reuse ;  /* 0x00000018ff057819 */ /* 0x100fe4000001161b */
[----:B------:R-:W-:Y:S02]  /*91b0*/  @!P0 LEA R57, R51, 0x1, 0x1 ;  /* 0x0000000133398811 */ /* 0x000fe400078e08ff */
[----:B------:R-:W-:Y:S02]  /*91c0*/  LOP3.LUT R5, R5, 0x3f, RZ, 0xc0, !PT ;  /* 0x0000003f05057812 */ /* 0x000fe400078ec0ff */
[----:B------:R-:W-:Y:S01]  /*91d0*/  SHF.R.U32.HI R4, RZ, 0xc, R27 ;  /* 0x0000000cff047819 */ /* 0x000fe2000001161b */
[----:B0-----:R-:W-:Y:S01]  /*91e0*/  @!P0 IMAD.WIDE R56, R57, 0x2, R120 ;  /* 0x0000000239388825 */ /* 0x001fe200078e0278 */
[----:B------:R-:W-:Y:S02]  /*91f0*/  IADD3 R5, R5, -0x20, RZ ;  /* 0xffffffe005057810 */ /* 0x000fe40007ffe0ff */
[----:B-----5:R-:W-:-:S02]  /*9200*/  SHF.R.U32.HI R6, RZ, 0xa, R28 ;  /* 0x0000000aff067819 */ /* 0x020fc4000001161c */
[----:B------:R0:W1:Y:S01]  /*9210*/  I2F.F16 R15, R5 ;  /* 0x00000005000f7306 */ /* 0x0000620000200c00 */
[----:B------:R-:W-:Y:S01]  /*9220*/  LOP3.LUT R4, R4, 0x3f, RZ, 0xc0, !PT ;  /* 0x0000003f04047812 */ /* 0x000fe200078ec0ff */
[----:B------:R2:W5:Y:S01]  /*9230*/  @!P0 LDG.E.U16.CONSTANT R56, desc[UR8][R56.64] ;  /* 0x0000000838388981 */ /* 0x000562000c1e9500 */
[----:B------:R-:W-:Y:S02]  /*9240*/  LOP3.LUT R6, R6, 0x3f, RZ, 0xc0, !PT ;  /* 0x0000003f06067812 */ /* 0x000fe400078ec0ff */
[----:B------:R-:W-:Y:S02]  /*9250*/  IADD3 R4, R4, -0x20, RZ ;  /* 0xffffffe004047810 */ /* 0x000fe40007ffe0ff */
[----:B------:R-:W-:Y:S02]  /*9260*/  SHF.R.U32.HI R2, RZ, 0x6, R27 ;  /* 0x00000006ff027819 */ /* 0x000fe4000001161b */
[--C-:B0-----:R-:W-:Y:S02]  /*9270*/  SHF.R.U32.HI R5, RZ, 0x4, R28.reuse ;  /* 0x00000004ff057819 */ /* 0x101fe4000001161c */
[----:B------:R-:W-:-:S02]  /*9280*/  SHF.R.U32 R24, R24, 0x1e, R28 ;  /* 0x0000001e18187819 */ /* 0x000fc4000000161c */
[----:B------:R-:W-:Y:S01]  /*9290*/  LOP3.LUT R5, R5, 0x3f, RZ, 0xc0, !PT ;  /* 0x0000003f05057812 */ /* 0x000fe200078ec0ff */
[----:B------:R0:W4:Y:S01]  /*92a0*/  I2F.F16 R17, R4 ;  /* 0x0000000400117306 */ /* 0x0001220000200c00 */
[----:B------:R-:W-:Y:S02]  /*92b0*/  IADD3 R6, R6, -0x20, RZ ;  /* 0xffffffe006067810 */ /* 0x000fe40007ffe0ff */
[----:B------:R-:W-:Y:S02]  /*92c0*/  IADD3 R5, R5, -0x20, RZ ;  /* 0xffffffe005057810 */ /* 0x000fe40007ffe0ff */
[----:B------:R-:W-:Y:S02]  /*92d0*/  SHF.R.U32.HI R7, RZ, 0x10, R28 ;  /* 0x00000010ff077819 */ /* 0x000fe4000001161c */
[----:B------:R-:W-:Y:S01]  /*92e0*/  SHF.R.U32 R25, R25, 0x1e, R29 ;  /* 0x0000001e19197819 */ /* 0x000fe2000000161d */
[----:B--2---:R2:W1:Y:S01]  /*92f0*/  I2F.F16 R57, R5 ;  /* 0x0000000500397306 */ /* 0x0044620000200c00 */
[----:B0-----:R-:W-:-:S02]  /*9300*/  LOP3.LUT R4, R24, 0x3f, RZ, 0xc0, !PT ;  /* 0x0000003f18047812 */ /* 0x001fc400078ec0ff */
[----:B------:R-:W-:Y:S02]  /*9310*/  LOP3.LUT R7, R7, 0x3f, RZ, 0xc0, !PT ;  /* 0x0000003f07077812 */ /* 0x000fe400078ec0ff */
[----:B------:R-:W-:Y:S02]  /*9320*/  SHF.R.U32 R26, R26, 0x1e, R30 ;  /* 0x0000001e1a1a7819 */ /* 0x000fe4000000161e */
[----:B------:R-:W-:Y:S02]  /*9330*/  LOP3.LUT R2, R2, 0x3f, RZ, 0xc0, !PT ;  /* 0x0000003f02027812 */ /* 0x000fe400078ec0ff */
[----:B--2---:R-:W-:Y:S01]  /*9340*/  SHF.R.U32.HI R5, RZ, 0xa, R29 ;  /* 0x0000000aff057819 */ /* 0x004fe2000001161d */
[----:B------:R0:W2:Y:S01]  /*9350*/  I2F.F16 R60, R6 ;  /* 0x00000006003c7306 */ /* 0x0000a20000200c00 */
[----:B------:R-:W-:Y:S02]  /*9360*/  IADD3 R4, R4, -0x20, RZ ;  /* 0xffffffe004047810 */ /* 0x000fe40007ffe0ff */
[----:B------:R-:W-:-:S02]  /*9370*/  LOP3.LUT R5, R5, 0x3f, RZ, 0xc0, !PT ;  /* 0x0000003f05057812 */ /* 0x000fc400078ec0ff */
[----:B------:R-:W-:Y:S02]  /*9380*/  LOP3.LUT R25, R25, 0x3f, RZ, 0xc0, !PT ;  /* 0x0000003f19197812 */ /* 0x000fe400078ec0ff */
[----:B------:R-:W-:Y:S02]  /*9390*/  IADD3 R7, R7, -0x20, RZ ;  /* 0xffffffe007077810 */ /* 0x000fe40007ffe0ff */
[----:B0-----:R-:W-:Y:S01]  /*93a0*/  SHF.R.U32.HI R6, RZ, 0x10, R29 ;  /* 0x00000010ff067819 */ /* 0x001fe2000001161d */
[----:B------:R0:W1:Y:S01]  /*93b0*/  I2F.F16 R58, R4 ;  /* 0x00000004003a7306 */ /* 0x0000620000200c00 */
[----:B------:R-:W-:Y:S02]  /*93c0*/  IADD3 R5, R5, -0x20, RZ ;  /* 0xffffffe005057810 */ /* 0x000fe40007ffe0ff */
[----:B------:R-:W-:Y:S02]  /*93d0*/  LOP3.LUT R6, R6, 0x3f, RZ, 0xc0, !PT ;  /* 0x0000003f06067812 */ /* 0x000fe400078ec0ff */
[----:B------:R-:W-:-:S02]  /*93e0*/  IADD3 R25, R25, -0x20, RZ ;  /* 0xffffffe019197810 */ /* 0x000fc40007ffe0ff */
[----:B------:R-:W-:Y:S02]  /*93f0*/  IADD3 R6, R6, -0x20, RZ ;  /* 0xffffffe006067810 */ /* 0x000fe40007ffe0ff */
[----:B0-----:R-:W-:Y:S01]  /*9400*/  SHF.R.U32.HI R4, RZ, 0x4, R29 ;  /* 0x00000004ff047819 */ /* 0x001fe2000001161d */
[----:B------:R0:W1:Y:S01]  /*9410*/  I2F.F16 R59, R7 ;  /* 0x00000007003b7306 */ /* 0x0000620000200c00 */
[----:B------:R-:W-:Y:S02]  /*9420*/  IADD3 R3, R2, -0x20, RZ ;  /* 0xffffffe002037810 */ /* 0x000fe40007ffe0ff */
[----:B------:R-:W-:Y:S02]  /*9430*/  LOP3.LUT R4, R4, 0x3f, RZ, 0xc0, !PT ;  /* 0x0000003f04047812 */ /* 0x000fe400078ec0ff */
[----:B------:R-:W-:Y:S02]  /*9440*/  SHF.R.U32.HI R2, RZ, 0x12, R27 ;  /* 0x00000012ff027819 */ /* 0x000fe4000001161b */
[----:B------:R-:W-:Y:S01]  /*9450*/  IADD3 R0, R119, -0x20, RZ ;  /* 0xffffffe077007810 */ /* 0x000fe20007ffe0ff */
[----:B---3--:R3:W1:Y:S01]  /*9460*/  I2F.F16 R38, R5 ;  /* 0x0000000500267306 */ /* 0x0086620000200c00 */
[----:B0-----:R-:W-:-:S02]  /*9470*/  SHF.R.U32.HI R7, RZ, 0x16, R29 ;  /* 0x00000016ff077819 */ /* 0x001fc4000001161d */
[----:B------:R-:W-:Y:S02]  /*9480*/  IADD3 R4, R4, -0x20, RZ ;  /* 0xffffffe004047810 */ /* 0x000fe40007ffe0ff */
[----:B------:R-:W-:-:S03]  /*9490*/  LOP3.LUT R7, R7, 0x3f, RZ, 0xc0, !PT ;  /* 0x0000003f07077812 */ /* 0x000fc600078ec0ff */
[----:B------:R-:W0:Y:S01]  /*94a0*/  I2F.F16 R36, R25 ;  /* 0x0000001900247306 */ /* 0x000e220000200c00 */
[----:B---3--:R-:W-:-:S04]  /*94b0*/  SHF.R.U32.HI R5, RZ, 0xa, R30 ;  /* 0x0000000aff057819 */ /* 0x008fc8000001161e */
[----:B------:R-:W-:-:S03]  /*94c0*/  LOP3.LUT R5, R5, 0x3f, RZ, 0xc0, !PT ;  /* 0x0000003f05057812 */ /* 0x000fc600078ec0ff */
[----:B------:R3:W0:Y:S01]  /*94d0*/  I2F.F16 R25, R6 ;  /* 0x0000000600197306 */ /* 0x0006220000200c00 */
[----:B------:R-:W-:Y:S02]  /*94e0*/  IADD3 R7, R7, -0x20, RZ ;  /* 0xffffffe007077810 */ /* 0x000fe40007ffe0ff */
[----:B------:R-:W-:Y:S02]  /*94f0*/  IADD3 R5, R5, -0x20, RZ ;  /* 0xffffffe005057810 */ /* 0x000fe40007ffe0ff */
[----:B------:R-:W-:Y:S02]  /*9500*/  SHF.R.U32 R27, R27, 0x1e, R31 ;  /* 0x0000001e1b1b7819 */ /* 0x000fe4000000161f */
[----:B------:R-:W-:Y:S01]  /*9510*/  LEA.HI R8, R35, 0xffffffe0, RZ, 0x6 ;  /* 0xffffffe023087811 */ /* 0x000fe200078f30ff */
[----:B------:R-:W0:Y:S01]  /*9520*/  I2F.F16 R0, R0 ;  /* 0x0000000000007306 */ /* 0x000e220000200c00 */
[----:B---3--:R-:W-:-:S04]  /*9530*/  SHF.R.U32.HI R6, RZ, 0x10, R30 ;  /* 0x00000010ff067819 */ /* 0x008fc8000001161e */
[----:B------:R-:W-:-:S03]  /*9540*/  LOP3.LUT R6, R6, 0x3f, RZ, 0xc0, !PT ;  /* 0x0000003f06067812 */ /* 0x000fc600078ec0ff */
[----:B------:R3:W0:Y:S01]  /*9550*/  I2F.F16 R37, R4 ;  /* 0x0000000400257306 */ /* 0x0006220000200c00 */
[----:B------:R-:W-:Y:S02]  /*9560*/  IADD3 R6, R6, -0x20, RZ ;  /* 0xffffffe006067810 */ /* 0x000fe40007ffe0ff */
[----:B------:R-:W-:Y:S02]  /*9570*/  LEA.HI R55, R32, 0xffffffe0, RZ, 0x6 ;  /* 0xffffffe020377811 */ /* 0x000fe400078f30ff */
[----:B------:R-:W-:Y:S02]  /*9580*/  LEA.HI R13, R33, 0xffffffe0, RZ, 0x6 ;  /* 0xffffffe0210d7811 */ /* 0x000fe400078f30ff */
[----:B------:R-:W-:Y:S01]  /*9590*/  LEA.HI R12, R34, 0xffffffe0, RZ, 0x6 ;  /* 0xffffffe0220c7811 */ /* 0x000fe200078f30ff */
[----:B------:R-:W0:Y:S01]  /*95a0*/  I2F.F16 R3, R3 ;  /* 0x0000000300037306 */ /* 0x000e220000200c00 */
[----:B---3--:R-:W-:-:S04]  /*95b0*/  LOP3.LUT R4, R26, 0x3f, RZ, 0xc0, !PT ;  /* 0x0000003f1a047812 */ /* 0x008fc800078ec0ff */
[----:B------:R-:W-:-:S03]  /*95c0*/  IADD3 R4, R4, -0x20, RZ ;  /* 0xffffffe004047810 */ /* 0x000fc60007ffe0ff */
[----:B------:R3:W0:Y:S08]  /*95d0*/  I2F.F16 R26, R7 ;  /* 0x00000007001a7306 */ /* 0x0006300000200c00 */
[----:B------:R4:W0:Y:S01]  /*95e0*/  I2F.F16 R39, R5 ;  /* 0x0000000500277306 */ /* 0x0008220000200c00 */
[----:B---3--:R-:W-:-:S04]  /*95f0*/  SHF.R.U32.HI R7, RZ, 0x16, R30 ;  /* 0x00000016ff077819 */ /* 0x008fc8000001161e */
[----:B------:R-:W-:Y:S02]  /*9600*/  LOP3.LUT R7, R7, 0x3f, RZ, 0xc0, !PT ;  /* 0x0000003f07077812 */ /* 0x000fe400078ec0ff */
[----:B----4-:R-:W-:Y:S01]  /*9610*/  SHF.R.U32.HI R5, RZ, 0xa, R31 ;  /* 0x0000000aff057819 */ /* 0x010fe2000001161f */
[----:B------:R3:W4:Y:S03]  /*9620*/  I2F.F16 R40, R6 ;  /* 0x0000000600287306 */ /* 0x0007260000200c00 */
[----:B------:R-:W-:Y:S02]  /*9630*/  LOP3.LUT R5, R5, 0x3f, RZ, 0xc0, !PT ;  /* 0x0000003f05057812 */ /* 0x000fe400078ec0ff */
[----:B------:R-:W-:-:S03]  /*9640*/  IADD3 R7, R7, -0x20, RZ ;  /* 0xffffffe007077810 */ /* 0x000fc60007ffe0ff */
[----:B------:R2:W0:Y:S01]  /*9650*/  I2F.F16 R41, R4 ;  /* 0x0000000400297306 */ /* 0x0004220000200c00 */
[--C-:B---3--:R-:W-:Y:S02]  /*9660*/  SHF.R.U32.HI R6, RZ, 0x10, R31.reuse ;  /* 0x00000010ff067819 */ /* 0x108fe4000001161f */
[----:B------:R-:W-:Y:S02]  /*9670*/  IADD3 R43, R5, -0x20, RZ ;  /* 0xffffffe0052b7810 */ /* 0x000fe40007ffe0ff */
[----:B------:R-:W-:Y:S02]  /*9680*/  LOP3.LUT R6, R6, 0x3f, RZ, 0xc0, !PT ;  /* 0x0000003f06067812 */ /* 0x000fe400078ec0ff */
[----:B--2---:R-:W-:Y:S01]  /*9690*/  LOP3.LUT R4, R27, 0x3f, RZ, 0xc0, !PT ;  /* 0x0000003f1b047812 */ /* 0x004fe200078ec0ff */
[----:B------:R2:W3:Y:S01]  /*96a0*/  I2F.F16 R24, R8 ;  /* 0x0000000800187306 */ /* 0x0004e20000200c00 */
[----:B------:R-:W-:Y:S02]  /*96b0*/  SHF.R.U32.HI R5, RZ, 0x16, R31 ;  /* 0x00000016ff057819 */ /* 0x000fe4000001161f */
[----:B------:R-:W-:-:S02]  /*96c0*/  IADD3 R4, R4, -0x20, RZ ;  /* 0xffffffe004047810 */ /* 0x000fc40007ffe0ff */
[----:B------:R-:W-:Y:S02]  /*96d0*/  IADD3 R45, R6, -0x20, RZ ;  /* 0xffffffe0062d7810 */ /* 0x000fe40007ffe0ff */
[----:B--2---:R-:W-:Y:S01]  /*96e0*/  SHF.R.U32.HI R8, RZ, 0x16, R28 ;  /* 0x00000016ff087819 */ /* 0x004fe2000001161c */
[----:B------:R2:W0:Y:S01]  /*96f0*/  I2F.F16 R27, R7 ;  /* 0x00000007001b7306 */ /* 0x0004220000200c00 */
[--C-:B------:R-:W-:Y:S02]  /*9700*/  SHF.R.U32 R28, R28, 0x1c, R32.reuse ;  /* 0x0000001c1c1c7819 */ /* 0x100fe40000001620 */
[----:B------:R-:W-:Y:S02]  /*9710*/  LOP3.LUT R5, R5, 0x3f, RZ, 0xc0, !PT ;  /* 0x0000003f05057812 */ /* 0x000fe400078ec0ff */
[----:B------:R-:W-:-:S03]  /*9720*/  SHF.R.U32.HI R6, RZ, 0x8, R32 ;  /* 0x00000008ff067819 */ /* 0x000fc60000011620 */
[----:B------:R1:W0:Y:S01]  /*9730*/  I2F.F16 R44, R4 ;  /* 0x00000004002c7306 */ /* 0x0002220000200c00 */
[----:B--2---:R-:W-:Y:S02]  /*9740*/  SHF.R.U32.HI R7, RZ, 0xe, R32 ;  /* 0x0000000eff077819 */ /* 0x004fe40000011620 */
[----:B------:R-:W-:Y:S02]  /*9750*/  LOP3.LUT R8, R8, 0x3f, RZ, 0xc0, !PT ;  /* 0x0000003f08087812 */ /* 0x000fe400078ec0ff */
[----:B------:R-:W-:Y:S02]  /*9760*/  IADD3 R9, R5, -0x20, RZ ;  /* 0xffffffe005097810 */ /* 0x000fe40007ffe0ff */
[----:B------:R-:W-:Y:S02]  /*9770*/  LOP3.LUT R6, R6, 0x3f, RZ, 0xc0, !PT ;  /* 0x0000003f06067812 */ /* 0x000fe400078ec0ff */
[----:B-1----:R-:W-:Y:S02]  /*9780*/  LOP3.LUT R4, R28, 0x3f, RZ, 0xc0, !PT ;  /* 0x0000003f1c047812 */ /* 0x002fe400078ec0ff */
[----:B------:R-:W-:-:S02]  /*9790*/  LOP3.LUT R7, R7, 0x3f, RZ, 0xc0, !PT ;  /* 0x0000003f07077812 */ /* 0x000fc400078ec0ff */
[--C-:B------:R-:W-:Y:S02]  /*97a0*/  SHF.R.U32.HI R5, RZ, 0x2, R32.reuse ;  /* 0x00000002ff057819 */ /* 0x100fe40000011620 */
[----:B------:R-:W-:Y:S02]  /*97b0*/  IADD3 R4, R4, -0x20, RZ ;  /* 0xffffffe004047810 */ /* 0x000fe40007ffe0ff */
[----:B------:R-:W-:Y:S02]  /*97c0*/  SHF.R.U32.HI R32, RZ, 0x14, R32 ;  /* 0x00000014ff207819 */ /* 0x000fe40000011620 */
[----:B------:R-:W-:Y:S02]  /*97d0*/  IADD3 R8, R8, -0x20, RZ ;  /* 0xffffffe008087810 */ /* 0x000fe40007ffe0ff */
[----:B------:R-:W-:Y:S02]  /*97e0*/  IADD3 R6, R6, -0x20, RZ ;  /* 0xffffffe006067810 */ /* 0x000fe40007ffe0ff */
[----:B------:R-:W-:Y:S01]  /*97f0*/  IADD3 R7, R7, -0x20, RZ ;  /* 0xffffffe007077810 */ /* 0x000fe20007ffe0ff */
[----:B------:R1:W2:Y:S01]  /*9800*/  I2F.F16 R61, R4 ;  /* 0x00000004003d7306 */ /* 0x0002a20000200c00 */
[----:B------:R-:W-:-:S04]  /*9810*/  LOP3.LUT R5, R5, 0x3f, RZ, 0xc0, !PT ;  /* 0x0000003f05057812 */ /* 0x000fc800078ec0ff */
[----:B------:R-:W-:-:S03]  /*9820*/  IADD3 R5, R5, -0x20, RZ ;  /* 0xffffffe005057810 */ /* 0x000fc60007ffe0ff */
        /* <DEDUP_REMOVED lines=8> */
[----:B----4-:R-:W-:Y:S01]  /*98b0*/  SHF.R.U32.HI R7, RZ, 0xe, R33 ;  /* 0x0000000eff077819 */ /* 0x010fe20000011621 */
[----:B------:R1:W4:Y:S01]  /*98c0*/  I2F.F16 R64, R5 ;  /* 0x0000000500407306 */ /* 0x0003220000200c00 */
[----:B------:R-:W-:Y:S02]  /*98d0*/  IADD3 R4, R4, -0x20, RZ ;  /* 0xffffffe004047810 */ /* 0x000fe40007ffe0ff */
[----:B------:R-:W-:-:S02]  /*98e0*/  LOP3.LUT R7, R7, 0x3f, RZ, 0xc0, !PT ;  /* 0x0000003f07077812 */ /* 0x000fc400078ec0ff */
[----:B------:R-:W-:Y:S02]  /*98f0*/  IADD3 R8, R8, -0x20, RZ ;  /* 0xffffffe008087810 */ /* 0x000fe40007ffe0ff */
[--C-:B-1----:R-:W-:Y:S02]  /*9900*/  SHF.R.U32.HI R5, RZ, 0x2, R33.reuse ;  /* 0x00000002ff057819 */ /* 0x102fe40000011621 */
[----:B------:R-:W-:Y:S02]  /*9910*/  IADD3 R6, R6, -0x20, RZ ;  /* 0xffffffe006067810 */ /* 0x000fe40007ffe0ff */
[----:B------:R-:W-:Y:S01]  /*9920*/  IADD3 R7, R7, -0x20, RZ ;  /* 0xffffffe007077810 */ /* 0x000fe20007ffe0ff */
[----:B------:R1:W0:Y:S01]  /*9930*/  I2F.F16 R66, R4 ;  /* 0x0000000400427306 */ /* 0x0002220000200c00 */
[----:B------:R-:W-:Y:S02]  /*9940*/  LOP3.LUT R5, R5, 0x3f, RZ, 0xc0, !PT ;  /* 0x0000003f05057812 */ /* 0x000fe400078ec0ff */
[----:B------:R-:W-:-:S02]  /*9950*/  SHF.R.U32 R29, R29, 0x1c, R33 ;  /* 0x0000001c1d1d7819 */ /* 0x000fc40000001621 */
[----:B------:R-:W-:Y:S02]  /*9960*/  IADD3 R5, R5, -0x20, RZ ;  /* 0xffffffe005057810 */ /* 0x000fe40007ffe0ff */
[----:B------:R-:W-:Y:S01]  /*9970*/  SHF.R.U32.HI R33, RZ, 0x14, R33 ;  /* 0x00000014ff217819 */ /* 0x000fe20000011621 */
[----:B------:R3:W0:Y:S01]  /*9980*/  I2F.F16 R42, R8 ;  /* 0x00000008002a7306 */ /* 0x0006220000200c00 */
[----:B-1----:R-:W-:Y:S02]  /*9990*/  SHF.R.U32 R4, R30, 0x1c, R34 ;  /* 0x0000001c1e047819 */ /* 0x002fe40000001622 */
[----:B------:R-:W-:Y:S02]  /*99a0*/  LOP3.LUT R33, R33, 0x3f, RZ, 0xc0, !PT ;  /* 0x0000003f21217812 */ /* 0x000fe400078ec0ff */
[----:B------:R-:W-:-:S03]  /*99b0*/  LOP3.LUT R4, R4, 0x3f, RZ, 0xc0, !PT ;  /* 0x0000003f04047812 */ /* 0x000fc600078ec0ff */
[----:B------:R1:W0:Y:S01]  /*99c0*/  I2F.F16 R65, R6 ;  /* 0x0000000600417306 */ /* 0x0002220000200c00 */
[----:B---3--:R-:W-:-:S07]  /*99d0*/  SHF.R.U32.HI R8, RZ, 0x4, R31 ;  /* 0x00000004ff087819 */ /* 0x008fce000001161f */
[----:B------:R3:W0:Y:S01]  /*99e0*/  I2F.F16 R70, R7 ;  /* 0x0000000700467306 */ /* 0x0006220000200c00 */
[--C-:B-1----:R-:W-:Y:S02]  /*99f0*/  SHF.R.U32.HI R6, RZ, 0x8, R34.reuse ;  /* 0x00000008ff067819 */ /* 0x102fe40000011622 */
[----:B------:R-:W-:Y:S02]  /*9a00*/  LOP3.LUT R8, R8, 0x3f, RZ, 0xc0, !PT ;  /* 0x0000003f08087812 */ /* 0x000fe400078ec0ff */
[----:B------:R-:W-:Y:S02]  /*9a10*/  LOP3.LUT R6, R6, 0x3f, RZ, 0xc0, !PT ;  /* 0x0000003f06067812 */ /* 0x000fe400078ec0ff */
[----:B---3--:R-:W-:Y:S01]  /*9a20*/  SHF.R.U32.HI R7, RZ, 0xe, R34 ;  /* 0x0000000eff077819 */ /* 0x008fe20000011622 */
[----:B------:R1:W3:Y:S01]  /*9a30*/  I2F.F16 R68, R5 ;  /* 0x0000000500447306 */ /* 0x0002e20000200c00 */
[----:B------:R-:W-:Y:S02]  /*9a40*/  IADD3 R4, R4, -0x20, RZ ;  /* 0xffffffe004047810 */ /* 0x000fe40007ffe0ff */
[----:B------:R-:W-:-:S02]  /*9a50*/  LOP3.LUT R7, R7, 0x3f, RZ, 0xc0, !PT ;  /* 0x0000003f07077812 */ /* 0x000fc400078ec0ff */
[----:B------:R-:W-:Y:S02]  /*9a60*/  IADD3 R8, R8, -0x20, RZ ;  /* 0xffffffe008087810 */ /* 0x000fe40007ffe0ff */
[--C-:B-1----:R-:W-:Y:S02]  /*9a70*/  SHF.R.U32.HI R5, RZ, 0x2, R34.reuse ;  /* 0x00000002ff057819 */ /* 0x102fe40000011622 */
[----:B------:R-:W-:Y:S02]  /*9a80*/  SHF.R.U32.HI R34, RZ, 0x14, R34 ;  /* 0x00000014ff227819 */ /* 0x000fe40000011622 */
[----:B------:R-:W-:Y:S02]  /*9a90*/  IADD3 R6, R6, -0x20, RZ ;  /* 0xffffffe006067810 */ /* 0x000fe40007ffe0ff */
[----:B------:R-:W-:Y:S02]  /*9aa0*/  IADD3 R7, R7, -0x20, RZ ;  /* 0xffffffe007077810 */ /* 0x000fe40007ffe0ff */
[----:B------:R-:W-:-:S02]  /*9ab0*/  IADD3 R30, R33, -0x20, RZ ;  /* 0xffffffe0211e7810 */ /* 0x000fc40007ffe0ff */
[----:B------:R1:W0:Y:S01]  /*9ac0*/  I2F.F16 R33, R4 ;  /* 0x0000000400217306 */ /* 0x0002220000200c00 */
[----:B------:R-:W-:Y:S02]  /*9ad0*/  LOP3.LUT R5, R5, 0x3f, RZ, 0xc0, !PT ;  /* 0x0000003f05057812 */ /* 0x000fe400078ec0ff */
[----:B------:R-:W-:Y:S02]  /*9ae0*/  SHF.R.U32 R31, R31, 0x1c, R35 ;  /* 0x0000001c1f1f7819 */ /* 0x000fe40000001623 */
[----:B------:R-:W-:-:S03]  /*9af0*/  IADD3 R5, R5, -0x20, RZ ;  /* 0xffffffe005057810 */ /* 0x000fc60007ffe0ff */
[----:B------:R2:W0:Y:S01]  /*9b00*/  I2F.F16 R46, R8 ;  /* 0x00000008002e7306 */ /* 0x0004220000200c00 */
[----:B-1----:R-:W-:-:S07]  /*9b10*/  LOP3.LUT R4, R34, 0x3f, RZ, 0xc0, !PT ;  /* 0x0000003f22047812 */ /* 0x002fce00078ec0ff */
[----:B------:R1:W0:Y:S01]  /*9b20*/  I2F.F16 R67, R6 ;  /* 0x0000000600437306 */ /* 0x0002220000200c00 */
[----:B--2---:R-:W-:-:S07]  /*9b30*/  SHF.R.U32.HI R8, RZ, 0x2, R35 ;  /* 0x00000002ff087819 */ /* 0x004fce0000011623 */
[----:B------:R2:W0:Y:S01]  /*9b40*/  I2F.F16 R34, R7 ;  /* 0x0000000700227306 */ /* 0x0004220000200c00 */
[--C-:B-1----:R-:W-:Y:S02]  /*9b50*/  SHF.R.U32.HI R6, RZ, 0x8, R35.reuse ;  /* 0x00000008ff067819 */ /* 0x102fe40000011623 */
[----:B------:R-:W-:Y:S02]  /*9b60*/  LOP3.LUT R2, R2, 0x3f, RZ, 0xc0, !PT ;  /* 0x0000003f02027812 */ /* 0x000fe400078ec0ff */
[--C-:B--2---:R-:W-:Y:S02]  /*9b70*/  SHF.R.U32.HI R7, RZ, 0xe, R35.reuse ;  /* 0x0000000eff077819 */ /* 0x104fe40000011623 */
[----:B------:R-:W-:Y:S01]  /*9b80*/  SHF.R.U32.HI R35, RZ, 0x14, R35 ;  /* 0x00000014ff237819 */ /* 0x000fe20000011623 */
[----:B------:R1:W2:Y:S01]  /*9b90*/  I2F.F16 R72, R5 ;  /* 0x0000000500487306 */ /* 0x0002a20000200c00 */
[----:B------:R-:W-:Y:S02]  /*9ba0*/  LOP3.LUT R29, R29, 0x3f, RZ, 0xc0, !PT ;  /* 0x0000003f1d1d7812 */ /* 0x000fe400078ec0ff */
[----:B------:R-:W-:-:S02]  /*9bb0*/  LOP3.LUT R35, R35, 0x3f, RZ, 0xc0, !PT ;  /* 0x0000003f23237812 */ /* 0x000fc400078ec0ff */
[----:B------:R-:W-:Y:S02]  /*9bc0*/  LOP3.LUT R8, R8, 0x3f, RZ, 0xc0, !PT ;  /* 0x0000003f08087812 */ /* 0x000fe400078ec0ff */
[----:B------:R-:W-:Y:S02]  /*9bd0*/  LOP3.LUT R6, R6, 0x3f, RZ, 0xc0, !PT ;  /* 0x0000003f06067812 */ /* 0x000fe400078ec0ff */
[----:B-1----:R-:W-:Y:S02]  /*9be0*/  LOP3.LUT R5, R31, 0x3f, RZ, 0xc0, !PT ;  /* 0x0000003f1f057812 */ /* 0x002fe400078ec0ff */
        /* <DEDUP_REMOVED lines=9> */
[----:B------:R-:W1:Y:S08]  /*9c80*/  I2F.F16 R2, R2 ;  /* 0x0000000200027306 */ /* 0x000e700000200c00 */
        /* <DEDUP_REMOVED lines=9> */
[----:B------:R0:W0:Y:S08]  /*9d20*/  I2F.F16 R69, R5 ;  /* 0x0000000500457306 */ /* 0x0000300000200c00 */
[----:B------:R0:W0:Y:S08]  /*9d30*/  I2F.F16 R76, R8 ;  /* 0x00000008004c7306 */ /* 0x0000300000200c00 */
[----:B------:R0:W0:Y:S08]  /*9d40*/  I2F.F16 R71, R6 ;  /* 0x0000000600477306 */ /* 0x0000300000200c00 */
[----:B------:R0:W0:Y:S08]  /*9d50*/  I2F.F16 R78, R7 ;  /* 0x00000007004e7306 */ /* 0x0000300000200c00 */
[----:B------:R-:W0:Y:S01]  /*9d60*/  I2F.F16 R35, R35 ;  /* 0x0000002300237306 */ /* 0x000e220000200c00 */
        /* <DEDUP_REMOVED lines=22> */
[----:B------:R-:W-:-:S05]  /*9ed0*/  PRMT R80, R101, 0x5410, R36 ;  /* 0x0000541065507816 */ /* 0x000fca0000000024 */
[----:B------:R-:W-:Y:S01]  /*9ee0*/  HFMA2 R77, R80, R6, R77 ;  /* 0x00000006504d7231 */ /* 0x000fe2000000004d */
[----:B------:R-:W-:-:S06]  /*9ef0*/  PRMT R80, R0, 0x5410, R41 ;  /* 0x0000541000507816 */ /* 0x000fcc0000000029 */
[----:B------:R-:W-:Y:S01]  /*9f00*/  HFMA2.MMA R79, R80, R6, R79 ;  /* 0x00000006504f7235 */ /* 0x000fe2000000004f */
[----:B------:R-:W-:Y:S01]  /*9f10*/  HFMA2 R6, R5, R6, R4 ;  /* 0x0000000605067231 */ /* 0x000fe20000000004 */
[----:B------:R-:W-:Y:S02]  /*9f20*/  PRMT R4, R57, 0x5410, R60 ;  /* 0x0000541039047816 */ /* 0x000fe4000000003c */
[----:B------:R-:W-:Y:S02]  /*9f30*/  PRMT R5, R46, 0x5410, R43 ;  /* 0x000054102e057816 */ /* 0x000fe4000000002b */
[----:B------:R-:W-:Y:S02]  /*9f40*/  PRMT R80, R37, 0x5410, R38 ;  /* 0x0000541025507816 */ /* 0x000fe40000000026 */
[----:B------:R-:W-:Y:S01]  /*9f50*/  HFMA2.MMA R4, R4, R7, R73 ;  /* 0x0000000704047235 */ /* 0x000fe20000000049 */
[-C--:B------:R-:W-:Y:S01]  /*9f60*/  HFMA2 R6, R5, R7.reuse, R6 ;  /* 0x0000000705067231 */ /* 0x080fe20000000006 */
[----:B------:R-:W-:Y:S01]  /*9f70*/  PRMT R5, R59, 0x5410, R62 ;  /* 0x000054103b057816 */ /* 0x000fe2000000003e */
[----:B------:R-:W-:Y:S01]  /*9f80*/  HFMA2 R77, R80, R7, R77 ;  /* 0x00000007504d7231 */ /* 0x000fe2000000004d */
[----:B------:R-:W-:-:S04]  /*9f90*/  PRMT R80, R42, 0x5410, R39 ;  /* 0x000054102a507816 */ /* 0x000fc80000000027 */
[----:B-1----:R-:W-:Y:S01]  /*9fa0*/  HFMA2.MMA R4, R5, R8, R4 ;  /* 0x0000000805047235 */ /* 0x002fe20000000004 */
[----:B------:R-:W-:Y:S01]  /*9fb0*/  PRMT R5, R45, 0x5410, R28 ;  /* 0x000054102d057816 */ /* 0x000fe2000000001c */
[----:B------:R-:W-:Y:S01]  /*9fc0*/  HFMA2.MMA R79, R80, R7, R79 ;  /* 0x00000007504f7235 */ /* 0x000fe2000000004f */
[----:B------:R-:W-:Y:S02]  /*9fd0*/  PRMT R80, R25, 0x5410, R26 ;  /* 0x0000541019507816 */ /* 0x000fe4000000001a */
[----:B------:R-:W-:Y:S01]  /*9fe0*/  PRMT R7, R69, 0x5410, R76 ;  /* 0x0000541045077816 */ /* 0x000fe2000000004c */
[-C--:B------:R-:W-:Y:S01]  /*9ff0*/  HFMA2 R6, R5, R8.reuse, R6 ;  /* 0x0000000805067231 */ /* 0x080fe20000000006 */
[----:B------:R-:W-:Y:S01]  /*a000*/  PRMT R5, R61, 0x5410, R64 ;  /* 0x000054103d057816 */ /* 0x000fe20000000040 */
[----:B------:R-:W-:Y:S01]  /*a010*/  HFMA2 R77, R80, R8, R77 ;  /* 0x00000008504d7231 */ /* 0x000fe2000000004d */
[----:B------:R-:W-:Y:S01]  /*a020*/  PRMT R80, R40, 0x5410, R27 ;  /* 0x0000541028507816 */ /* 0x000fe2000000001b */
[----:B------:R-:W-:Y:S01]  /*a030*/  HFMA2 R6, R7, R9, R6 ;  /* 0x0000000907067231 */ /* 0x000fe20000000006 */
[----:B------:R-:W-:-:S02]  /*a040*/  PRMT R7, R71, 0x5410, R78 ;  /* 0x0000541047077816 */ /* 0x000fc4000000004e */
[----:B------:R-:W-:Y:S01]  /*a050*/  HFMA2.MMA R5, R5, R9, R4 ;  /* 0x0000000905057235 */ /* 0x000fe20000000004 */
[----:B------:R-:W-:Y:S01]  /*a060*/  PRMT R4, R29, 0x5410, R68 ;  /* 0x000054101d047816 */ /* 0x000fe20000000044 */
[----:B------:R-:W-:Y:S01]  /*a070*/  HFMA2.MMA R79, R80, R8, R79 ;  /* 0x00000008504f7235 */ /* 0x000fe2000000004f */
[----:B------:R-:W-:Y:S01]  /*a080*/  HFMA2 R6, R7, R10, R6 ;  /* 0x0000000a07067231 */ /* 0x000fe20000000006 */
[----:B------:R-:W-:Y:S02]  /*a090*/  PRMT R7, R35, 0x5410, R24 ;  /* 0x0000541023077816 */ /* 0x000fe40000000018 */
[----:B------:R-:W-:Y:S01]  /*a0a0*/  HFMA2 R77, R4, R9, R77 ;  /* 0x00000009044d7231 */ /* 0x000fe2000000004d */
[----:B------:R-:W-:Y:S02]  /*a0b0*/  PRMT R4, R33, 0x5410, R72 ;  /* 0x0000541021047816 */ /* 0x000fe40000000048 */
[----:B------:R-:W-:-:S04]  /*a0c0*/  HFMA2 R6, R7, R11, R6 ;  /* 0x0000000b07067231 */ /* 0x000fc80000000006 */
[----:B------:R-:W-:Y:S01]  /*a0d0*/  HFMA2.MMA R79, R4, R9, R79 ;  /* 0x00000009044f7235 */ /* 0x000fe2000000004f */
[----:B------:R-:W-:Y:S01]  /*a0e0*/  PRMT R4, R63, 0x5410, R32 ;  /* 0x000054103f047816 */ /* 0x000fe20000000020 */
[----:B------:R-:W-:-:S05]  /*a0f0*/  HADD2 R6, R6.H0_H0, R6.H1_H1 ;  /* 0x3000000606067230 */ /* 0x000fca0000000800 */
        /* <DEDUP_REMOVED lines=18> */
.L_x_2177:
        /* <DEDUP_REMOVED lines=75> */
.L_x_2178:
        /* <DEDUP_REMOVED lines=64> */
[----:B------:R-:W-:Y:S02]  /*aad0*/  HADD2 R0, R0.H0_H0, R0.H1_H1 ;  /* 0x3000000000007230 */ /* 0x000fe40000000800 */
[----:B------:R-:W-:-:S03]  /*aae0*/  HADD2 R6, R6.H0_H0, R6.H1_H1 ;  /* 0x3000000606067230 */ /* 0x000fc60000000800 */
        /* <DEDUP_REMOVED lines=10> */
.L_x_2179:
        /* <DEDUP_REMOVED lines=8> */
.L_x_2173:
[----:B------:R-:W-:Y:S01]  /*ac10*/  ISETP.GE.AND P0, PT, R51, R50, PT ;  /* 0x000000323300720c */ /* 0x000fe20003f06270 */
[----:B------:R-:W-:-:S03]  /*ac20*/  ULDC UR5, c[0x0][0x260] ;  /* 0x0000980000057ab9 */ /* 0x000fc60000000800 */
[----:B------:R-:W-:Y:S01]  /*ac30*/  ISETP.GE.OR P0, PT, R51, UR5, P0 ;  /* 0x0000000533007c0c */ /* 0x000fe20008706670 */
[----:B------:R-:W-:-:S12]  /*ac40*/  ULDC UR5, c[0x0][0x260] ;  /* 0x0000980000057ab9 */ /* 0x000fd80000000800 */
[----:B------:R-:W-:Y:S05]  /*ac50*/  @P0 BRA `(.L_x_2181) ;  /* 0x0000002000000947 */ /* 0x000fea0003800000 */
.L_x_2185:
[----:B------:R-:W0:Y:S01]  /*ac60*/  LDC R49, c[0x0][0x23c] ;  /* 0x00008f00ff317b82 */ /* 0x000e220000000800 */
[----:B------:R-:W-:Y:S01]  /*ac70*/  ISETP.NE.AND P0, PT, R51, R16, PT ;  /* 0x000000103300720c */ /* 0x000fe20003f05270 */
[----:B------:R-:W2:-:S12]  /*ac80*/  LDG.E.128.CONSTANT R28, desc[UR8][R110.64] ;  /* 0x000000086e1c7981 */ /* 0x000e98000c1e9d00 */
[----:B------:R-:W-:Y:S01]  /*ac90*/  @!P0 IADD3 R48, R48, 0x1, RZ ;  /* 0x0000000130308810 */ /* 0x000fe20007ffe0ff */
[----:B------:R-:W3:Y:S03]  /*aca0*/  @!P0 LDC.64 R94, c[0x0][0x248] ;  /* 0x00009200ff5e8b82 */ /* 0x000ee60000000a00 */
[----:B------:R-:W-:-:S06]  /*acb0*/  @!P0 LEA R38, R48, R1, 0x3 ;  /* 0x0000000130268211 */ /* 0x000fcc00078e18ff */
[----:B------:R-:W4:Y:S01]  /*acc0*/  @!P0 LDL.64 R38, [R38] ;  /* 0x0000000026268983 */ /* 0x000f220000100a00 */
[----:B0-----:R-:W-:-:S05]  /*acd0*/  IMAD.WIDE R32, R49, 0x4, R110 ;  /* 0x0000000431207825 */ /* 0x001fca00078e026e */
[----:B------:R2:W4:Y:S01]  /*ace0*/  LDG.E.128.CONSTANT R24, desc[UR8][R32.64] ;  /* 0x0000000820187981 */ /* 0x000522000c1e9d00 */
[----:B------:R-:W-:-:S05]  /*acf0*/  IMAD.WIDE R34, R49, 0x4, R32 ;  /* 0x0000000431227825 */ /* 0x000fca00078e0220 */
[----:B------:R-:W4:Y:S01]  /*ad00*/  LDG.E.128.CONSTANT R8, desc[UR8][R34.64] ;  /* 0x0000000822087981 */ /* 0x000f22000c1e9d00 */
[----:B------:R-:W-:-:S05]  /*ad10*/  IMAD.WIDE R36, R49, 0x4, R34 ;  /* 0x0000000431247825 */ /* 0x000fca00078e0222 */
[----:B------:R0:W4:Y:S01]  /*ad20*/  LDG.E.128.CONSTANT R12, desc[UR8][R36.64] ;  /* 0x00000008240c7981 */ /* 0x000122000c1e9d00 */
[----:B------:R-:W-:-:S05]  /*ad30*/  IMAD.WIDE R2, R49, 0x4, R36 ;  /* 0x0000000431027825 */ /* 0x000fca00078e0224 */
[----:B------:R-:W4:Y:S01]  /*ad40*/  LDG.E.128.CONSTANT R4, desc[UR8][R2.64] ;  /* 0x0000000802047981 */ /* 0x000f22000c1e9d00 */
[----:B------:R-:W-:-:S05]  /*ad50*/  @!P0 LEA R17, R51, 0x1, 0x1 ;  /* 0x0000000133118811 */ /* 0x000fca00078e08ff */
[----:B---3--:R-:W-:-:S06]  /*ad60*/  @!P0 IMAD.WIDE R94, R17, 0x2, R94 ;  /* 0x00000002115e8825 */ /* 0x008fcc00078e025e */
[----:B------:R3:W5:Y:S01]  /*ad70*/  @!P0 LDG.E.U16.CONSTANT R94, desc[UR8][R94.64] ;  /* 0x000000085e5e8981 */ /* 0x000762000c1e9500 */
[----:B------:R-:W-:Y:S02]  /*ad80*/  MOV R0, 0x2800 ;  /* 0x0000280000007802 */ /* 0x000fe40000000f00 */
[----:B------:R-:W-:Y:S02]  /*ad90*/  ISETP.NE.AND P1, PT, R54, RZ, PT ;  /* 0x000000ff3600720c */ /* 0x000fe40003f25270 */
[----:B------:R-:W-:Y:S02]  /*ada0*/  ISETP.NE.AND P2, PT, R53, RZ, PT ;  /* 0x000000ff3500720c */ /* 0x000fe40003f45270 */
[----:B------:R-:W-:Y:S02]  /*adb0*/  ISETP.NE.AND P3, PT, R52, RZ, PT ;  /* 0x000000ff3400720c */ /* 0x000fe40003f65270 */
[----:B--2---:R-:W-:Y:S02]  /*adc0*/  SHF.R.U32.HI R33, RZ, 0xf, R28 ;  /* 0x0000000fff217819 */ /* 0x004fe4000001161c */
[----:B0-----:R-:W-:-:S02]  /*add0*/  SHF.R.U32.HI R37, RZ, 0xf, R29 ;  /* 0x0000000fff257819 */ /* 0x001fc4000001161d */
[C---:B------:R-:W-:Y:S02]  /*ade0*/  LOP3.LUT R44, R29.reuse, 0x1f001f, RZ, 0xc0, !PT ;  /* 0x001f001f1d2c7812 */ /* 0x040fe400078ec0ff */
[----:B------:R-:W-:Y:S02]  /*adf0*/  SHF.R.U32.HI R43, RZ, 0xa, R29 ;  /* 0x0000000aff2b7819 */ /* 0x000fe4000001161d */
[----:B------:R-:W-:Y:S02]  /*ae00*/  LOP3.LUT R64, R29, 0x3e003e0, RZ, 0xc0, !PT ;  /* 0x03e003e01d407812 */ /* 0x000fe400078ec0ff */
[C---:B------:R-:W-:Y:S02]  /*ae10*/  LOP3.LUT R61, R30.reuse, 0x1f001f, RZ, 0xc0, !PT ;  /* 0x001f001f1e3d7812 */ /* 0x040fe400078ec0ff */
[----:B------:R-:W-:Y:S02]  /*ae20*/  SHF.R.U32.HI R56, RZ, 0xa, R30 ;  /* 0x0000000aff387819 */ /* 0x000fe4000001161e */
[----:B------:R-:W-:-:S02]  /*ae30*/  LOP3.LUT R29, R30, 0x3e003e0, RZ, 0xc0, !PT ;  /* 0x03e003e01e1d7812 */ /* 0x000fc400078ec0ff */
[----:B------:R-:W-:Y:S02]  /*ae40*/  LOP3.LUT R74, R31, 0x1f001f, RZ, 0xc0, !PT ;  /* 0x001f001f1f4a7812 */ /* 0x000fe400078ec0ff */
[----:B----4-:R-:W-:Y:S02]  /*ae50*/  @!P0 PRMT R115, R38, 0x7610, R115 ;  /* 0x0000761026738816 */ /* 0x010fe40000000073 */
[----:B------:R-:W-:Y:S02]  /*ae60*/  @!P0 PRMT R118, R39, 0x7610, R118 ;  /* 0x0000761027768816 */ /* 0x000fe40000000076 */
[----:B------:R-:W-:Y:S02]  /*ae70*/  @!P0 PRMT R115, R115, 0x7610, R38 ;  /* 0x0000761073738816 */ /* 0x000fe40000000026 */
[----:B------:R-:W-:Y:S02]  /*ae80*/  @!P0 PRMT R118, R118, 0x7610, R39 ;  /* 0x0000761076768816 */ /* 0x000fe40000000027 */
[----:B------:R-:W-:-:S02]  /*ae90*/  SHF.R.U32.HI R39, RZ, 0xf, R30 ;  /* 0x0000000fff277819 */ /* 0x000fc4000001161e */
[C---:B------:R-:W-:Y:S02]  /*aea0*/  LOP3.LUT R38, R24.reuse, 0x1f001f, RZ, 0xc0, !PT ;  /* 0x001f001f18267812 */ /* 0x040fe400078ec0ff */
[--C-:B------:R-:W-:Y:S02]  /*aeb0*/  SHF.R.U32.HI R36, RZ, 0xa, R24.reuse ;  /* 0x0000000aff247819 */ /* 0x100fe40000011618 */
[----:B------:R-:W-:Y:S02]  /*aec0*/  LOP3.LUT R17, R24, 0x3e003e0, RZ, 0xc0, !PT ;  /* 0x03e003e018117812 */ /* 0x000fe400078ec0ff */
[----:B------:R-:W-:Y:S02]  /*aed0*/  SHF.R.U32.HI R34, RZ, 0xe, R24 ;  /* 0x0000000eff227819 */ /* 0x000fe40000011618 */
[----:B------:R-:W-:Y:S02]  /*aee0*/  SHF.R.U32.HI R73, RZ, 0xa, R31 ;  /* 0x0000000aff497819 */ /* 0x000fe4000001161f */
[----:B------:R-:W-:-:S02]  /*aef0*/  LOP3.LUT R30, R31, 0x3e003e0, RZ, 0xc0, !PT ;  /* 0x03e003e01f1e7812 */ /* 0x000fc400078ec0ff */
[----:B------:R-:W-:Y:S02]  /*af00*/  SHF.R.U32.HI R41, RZ, 0xf, R31 ;  /* 0x0000000fff297819 */ /* 0x000fe4000001161f */
[C---:B------:R-:W-:Y:S02]  /*af10*/  LOP3.LUT R62, R26.reuse, 0x1f001f, RZ, 0xc0, !PT ;  /* 0x001f001f1a3e7812 */ /* 0x040fe400078ec0ff */
[--C-:B------:R-:W-:Y:S02]  /*af20*/  SHF.R.U32.HI R59, RZ, 0xa, R26.reuse ;  /* 0x0000000aff3b7819 */ /* 0x100fe4000001161a */
[----:B------:R-:W-:Y:S02]  /*af30*/  LOP3.LUT R24, R26, 0x3e003e0, RZ, 0xc0, !PT ;  /* 0x03e003e01a187812 */ /* 0x000fe400078ec0ff */
[----:B------:R-:W-:Y:S02]  /*af40*/  SHF.R.U32.HI R58, RZ, 0xe, R26 ;  /* 0x0000000eff3a7819 */ /* 0x000fe4000001161a */
[----:B------:R-:W-:-:S02]  /*af50*/  SHF.R.U32.HI R31, RZ, 0xe, R25 ;  /* 0x0000000eff1f7819 */ /* 0x000fc40000011619 */
[----:B------:R-:W-:Y:S02]  /*af60*/  LOP3.LUT R33, R33, 0x10001, RZ, 0xc0, !PT ;  /* 0x0001000121217812 */ /* 0x000fe400078ec0ff */
[----:B------:R-:W-:Y:S02]  /*af70*/  LOP3.LUT R26, R37, 0x10001, RZ, 0xc0, !PT ;  /* 0x00010001251a7812 */ /* 0x000fe400078ec0ff */
[----:B------:R-:W-:Y:S02]  /*af80*/  LOP3.LUT R39, R39, 0x10001, RZ, 0xc0, !PT ;  /* 0x0001000127277812 */ /* 0x000fe400078ec0ff */
[C---:B------:R-:W-:Y:S02]  /*af90*/  LOP3.LUT R35, R28.reuse, 0x1f001f, RZ, 0xc0, !PT ;  /* 0x001f001f1c237812 */ /* 0x040fe400078ec0ff */
[----:B------:R-:W-:Y:S02]  /*afa0*/  SHF.R.U32.HI R40, RZ, 0xa, R28 ;  /* 0x0000000aff287819 */ /* 0x000fe4000001161c */
[----:B------:R-:W-:-:S02]  /*afb0*/  LOP3.LUT R32, R28, 0x3e003e0, RZ, 0xc0, !PT ;  /* 0x03e003e01c207812 */ /* 0x000fc400078ec0ff */
[C---:B------:R-:W-:Y:S02]  /*afc0*/  LOP3.LUT R46, R25.reuse, 0x1f001f, RZ, 0xc0, !PT ;  /* 0x001f001f192e7812 */ /* 0x040fe400078ec0ff */
[----:B------:R-:W-:Y:S02]  /*afd0*/  SHF.R.U32.HI R47, RZ, 0xa, R25 ;  /* 0x0000000aff2f7819 */ /* 0x000fe40000011619 */
[----:B------:R-:W-:Y:S02]  /*afe0*/  LOP3.LUT R28, R25, 0x3e003e0, RZ, 0xc0, !PT ;  /* 0x03e003e0191c7812 */ /* 0x000fe400078ec0ff */
[----:B------:R-:W-:Y:S02]  /*aff0*/  SHF.R.U32.HI R60, RZ, 0xe, R27 ;  /* 0x0000000eff3c7819 */ /* 0x000fe4000001161b */
[----:B------:R-:W-:Y:S02]  /*b000*/  LOP3.LUT R41, R41, 0x10001, RZ, 0xc0, !PT ;  /* 0x0001000129297812 */ /* 0x000fe400078ec0ff */
[----:B------:R-:W-:-:S02]  /*b010*/  LOP3.LUT R37, R33, 0x20002, R34, 0xf8, !PT ;  /* 0x0002000221257812 */ /* 0x000fc400078ef822 */
[----:B------:R-:W-:Y:S02]  /*b020*/  LOP3.LUT R42, R26, 0x20002, R31, 0xf8, !PT ;  /* 0x000200021a2a7812 */ /* 0x000fe400078ef81f */
[C---:B------:R-:W-:Y:S02]  /*b030*/  LOP3.LUT R69, R27.reuse, 0x1f001f, RZ, 0xc0, !PT ;  /* 0x001f001f1b457812 */ /* 0x040fe400078ec0ff */
[----:B------:R-:W-:Y:S02]  /*b040*/  SHF.R.U32.HI R76, RZ, 0xa, R27 ;  /* 0x0000000aff4c7819 */ /* 0x000fe4000001161b */
[----:B------:R-:W-:Y:S02]  /*b050*/  LOP3.LUT R25, R27, 0x3e003e0, RZ, 0xc0, !PT ;  /* 0x03e003e01b197812 */ /* 0x000fe400078ec0ff */
[----:B------:R-:W-:Y:S02]  /*b060*/  LOP3.LUT R33, R8, 0x1f001f, RZ, 0xc0, !PT ;  /* 0x001f001f08217812 */ /* 0x000fe400078ec0ff */
[----:B------:R-:W-:-:S02]  /*b070*/  SHF.R.U32.HI R34, RZ, 0xa, R8 ;  /* 0x0000000aff227819 */ /* 0x000fc40000011608 */
[----:B------:R-:W-:Y:S02]  /*b080*/  LOP3.LUT R26, R8, 0x3e003e0, RZ, 0xc0, !PT ;  /* 0x03e003e0081a7812 */ /* 0x000fe400078ec0ff */
[----:B------:R-:W-:Y:S02]  /*b090*/  LOP3.LUT R45, R39, 0x20002, R58, 0xf8, !PT ;  /* 0x00020002272d7812 */ /* 0x000fe400078ef83a */
[----:B------:R-:W-:Y:S02]  /*b0a0*/  SHF.R.U32.HI R8, RZ, 0xd, R8 ;  /* 0x0000000dff087819 */ /* 0x000fe40000011608 */
[C---:B------:R-:W-:Y:S02]  /*b0b0*/  LOP3.LUT R57, R10.reuse, 0x1f001f, RZ, 0xc0, !PT ;  /* 0x001f001f0a397812 */ /* 0x040fe400078ec0ff */
[----:B------:R-:W-:Y:S02]  /*b0c0*/  SHF.R.U32.HI R63, RZ, 0xa, R10 ;  /* 0x0000000aff3f7819 */ /* 0x000fe4000001160a */
[----:B------:R-:W-:-:S02]  /*b0d0*/  LOP3.LUT R27, R10, 0x3e003e0, RZ, 0xc0, !PT ;  /* 0x03e003e00a1b7812 */ /* 0x000fc400078ec0ff */
[----:B------:R-:W-:Y:S02]  /*b0e0*/  SHF.R.U32.HI R39, RZ, 0xd, R9 ;  /* 0x0000000dff277819 */ /* 0x000fe40000011609 */
[----:B------:R-:W-:Y:S02]  /*b0f0*/  SHF.R.U32.HI R10, RZ, 0xd, R10 ;  /* 0x0000000dff0a7819 */ /* 0x000fe4000001160a */
[----:B------:R-:W-:Y:S02]  /*b100*/  LOP3.LUT R67, R41, 0x20002, R60, 0xf8, !PT ;  /* 0x0002000229437812 */ /* 0x000fe400078ef83c */
[----:B------:R-:W-:Y:S02]  /*b110*/  SHF.R.U32.HI R58, RZ, 0xd, R11 ;  /* 0x0000000dff3a7819 */ /* 0x000fe4000001160b */
[----:B------:R-:W-:Y:S02]  /*b120*/  LOP3.LUT R55, R9, 0x1f001f, RZ, 0xc0, !PT ;  /* 0x001f001f09377812 */ /* 0x000fe400078ec0ff */
[----:B------:R-:W-:-:S02]  /*b130*/  SHF.R.U32.HI R41, RZ, 0xa, R9 ;  /* 0x0000000aff297819 */ /* 0x000fc40000011609 */
[----:B-1----:R-:W-:Y:S02]  /*b140*/  LOP3.LUT R65, R9, 0x3e003e0, RZ, 0xc0, !PT ;  /* 0x03e003e009417812 */ /* 0x002fe400078ec0ff */
[C---:B------:R-:W-:Y:S02]  /*b150*/  LOP3.LUT R72, R11.reuse, 0x1f001f, RZ, 0xc0, !PT ;  /* 0x001f001f0b487812 */ /* 0x040fe400078ec0ff */
[----:B------:R-:W-:Y:S02]  /*b160*/  SHF.R.U32.HI R70, RZ, 0xa, R11 ;  /* 0x0000000aff467819 */ /* 0x000fe4000001160b */
[----:B------:R-:W-:Y:S02]  /*b170*/  LOP3.LUT R31, R11, 0x3e003e0, RZ, 0xc0, !PT ;  /* 0x03e003e00b1f7812 */ /* 0x000fe400078ec0ff */
[----:B------:R-:W-:Y:S02]  /*b180*/  LOP3.LUT R9, R37, 0x40004, R8, 0xf8, !PT ;  /* 0x0004000425097812 */ /* 0x000fe400078ef808 */
[----:B------:R-:W-:-:S02]  /*b190*/  LOP3.LUT R8, R42, 0x40004, R39, 0xf8, !PT ;  /* 0x000400042a087812 */ /* 0x000fc400078ef827 */
[----:B------:R-:W-:Y:S02]  /*b1a0*/  LOP3.LUT R11, R45, 0x40004, R10, 0xf8, !PT ;  /* 0x000400042d0b7812 */ /* 0x000fe400078ef80a */
[----:B------:R-:W-:Y:S02]  /*b1b0*/  LOP3.LUT R10, R67, 0x40004, R58, 0xf8, !PT ;  /* 0x00040004430a7812 */ /* 0x000fe400078ef83a */
[C---:B------:R-:W-:Y:S02]  /*b1c0*/  LOP3.LUT R37, R12.reuse, 0x1f001f, RZ, 0xc0, !PT ;  /* 0x001f001f0c257812 */ /* 0x040fe400078ec0ff */
[----:B------:R-:W-:Y:S02]  /*b1d0*/  SHF.R.U32.HI R39, RZ, 0xa, R12 ;  /* 0x0000000aff277819 */ /* 0x000fe4000001160c */
[----:B------:R-:W-:Y:S02]  /*b1e0*/  LOP3.LUT R77, R12, 0x3e003e0, RZ, 0xc0, !PT ;  /* 0x03e003e00c4d7812 */ /* 0x000fe400078ec0ff */
[----:B------:R-:W-:-:S02]  /*b1f0*/  LOP3.LUT R42, R13, 0x1f001f, RZ, 0xc0, !PT ;  /* 0x001f001f0d2a7812 */ /* 0x000fc400078ec0ff */
[--C-:B------:R-:W-:Y:S02]  /*b200*/  SHF.R.U32.HI R45, RZ, 0xa, R13.reuse ;  /* 0x0000000aff2d7819 */ /* 0x100fe4000001160d */
[----:B------:R-:W-:Y:S02]  /*b210*/  LOP3.LUT R84, R13, 0x3e003e0, RZ, 0xc0, !PT ;  /* 0x03e003e00d547812 */ /* 0x000fe400078ec0ff */
[----:B------:R-:W-:Y:S02]  /*b220*/  SHF.R.U32.HI R12, RZ, 0xc, R12 ;  /* 0x0000000cff0c7819 */ /* 0x000fe4000001160c */
        /* <DEDUP_REMOVED lines=18> */
[----:B------:R-:W-:Y:S02]  /*b350*/  LOP3.LUT R14, R7, 0x1f001f, RZ, 0xc0, !PT ;  /* 0x001f001f070e7812 */ /* 0x000fe400078ec0ff */
[--C-:B------:R-:W-:Y:S02]  /*b360*/  SHF.R.U32.HI R15, RZ, 0xa, R7.reuse ;  /* 0x0000000aff0f7819 */ /* 0x100fe40000011607 */
[----:B------:R-:W-:-:S02]  /*b370*/  SHF.R.U32.HI R7, RZ, 0xb, R7 ;  /* 0x0000000bff077819 */ /* 0x000fc40000011607 */
[----:B------:R-:W-:Y:S02]  /*b380*/  LOP3.LUT R17, R17, 0x64006400, RZ, 0xfc, !PT ;  /* 0x6400640011117812 */ /* 0x000fe400078efcff */
[----:B------:R-:W-:Y:S02]  /*b390*/  LOP3.LUT R87, R6, 0x3e003e0, RZ, 0xc0, !PT ;  /* 0x03e003e006577812 */ /* 0x000fe400078ec0ff */
[----:B------:R-:W-:Y:S02]  /*b3a0*/  LOP3.LUT R4, R67, 0x100010, R4, 0xf8, !PT ;  /* 0x0010001043047812 */ /* 0x000fe400078ef804 */
[----:B------:R-:W-:Y:S02]  /*b3b0*/  LOP3.LUT R67, R64, 0x64006400, RZ, 0xfc, !PT ;  /* 0x6400640040437812 */ /* 0x000fe400078efcff */
[----:B------:R-:W-:Y:S01]  /*b3c0*/  LOP3.LUT R7, R68, 0x100010, R7, 0xf8, !PT ;  /* 0x0010001044077812 */ /* 0x000fe200078ef807 */
        /* <DEDUP_REMOVED lines=11> */
[-C--:B------:R-:W-:Y:S01]  /*b480*/  HFMA2 R81, R29, R0.reuse.H0_H0, -48, -48 ;  /* 0xd200d2001d517431 */ /* 0x080fe20000040000 */
[C---:B------:R-:W-:Y:S01]  /*b490*/  LOP3.LUT R10, R5.reuse, 0x1f001f, RZ, 0xc0, !PT ;  /* 0x001f001f050a7812 */ /* 0x040fe200078ec0ff */
[-C--:B------:R-:W-:Y:S01]  /*b4a0*/  HFMA2 R82, R89, R0.reuse.H0_H0, -48, -48 ;  /* 0xd200d20059527431 */ /* 0x080fe20000040000 */
[--C-:B------:R-:W-:Y:S02]  /*b4b0*/  SHF.R.U32.HI R11, RZ, 0xa, R5.reuse ;  /* 0x0000000aff0b7819 */ /* 0x100fe40000011605 */
[----:B------:R-:W-:Y:S02]  /*b4c0*/  LOP3.LUT R86, R5, 0x3e003e0, RZ, 0xc0, !PT ;  /* 0x03e003e005567812 */ /* 0x000fe400078ec0ff */
[----:B------:R-:W-:Y:S01]  /*b4d0*/  LOP3.LUT R67, R28, 0x64006400, RZ, 0xfc, !PT ;  /* 0x640064001c437812 */ /* 0x000fe200078efcff */
[-C--:B------:R-:W-:Y:S01]  /*b4e0*/  HFMA2 R28, R17, R0.reuse.H0_H0, -48, -48 ;  /* 0xd200d200111c7431 */ /* 0x080fe20000040000 */
[----:B------:R-:W-:Y:S01]  /*b4f0*/  LOP3.LUT R25, R26, 0x64006400, RZ, 0xfc, !PT ;  /* 0x640064001a197812 */ /* 0x000fe200078efcff */
[-C--:B------:R-:W-:Y:S01]  /*b500*/  HFMA2 R26, R83, R0.reuse.H0_H0, -48, -48 ;  /* 0xd200d200531a7431 */ /* 0x080fe20000040000 */
[----:B------:R-:W-:Y:S01]  /*b510*/  LOP3.LUT R46, R46, 0x64006400, RZ, 0xfc, !PT ;  /* 0x640064002e2e7812 */ /* 0x000fe200078efcff */
[----:B------:R-:W-:Y:S01]  /*b520*/  HFMA2 R17, R87, R0.H0_H0, -48, -48 ;  /* 0xd200d20057117431 */ /* 0x000fe20000040000 */
[----:B------:R-:W-:Y:S01]  /*b530*/  SHF.R.U32.HI R5, RZ, 0xb, R5 ;  /* 0x0000000bff057819 */ /* 0x000fe20000011605 */
[----:B------:R-:W-:Y:S01]  /*b540*/  HADD2 R83, R35, -1040, -1040 ;  /* 0xe410e41023537430 */ /* 0x000fe20000000000 */
[----:B------:R-:W-:-:S02]  /*b550*/  LOP3.LUT R29, R24, 0x64006400, RZ, 0xfc, !PT ;  /* 0x64006400181d7812 */ /* 0x000fc400078efcff */
[----:B------:R-:W-:Y:S01]  /*b560*/  LOP3.LUT R89, R65, 0x64006400, RZ, 0xfc, !PT ;  /* 0x6400640041597812 */ /* 0x000fe200078efcff */
[----:B------:R-:W-:Y:S01]  /*b570*/  HFMA2 R65, R91, R0.H0_H0, -48, -48 ;  /* 0xd200d2005b417431 */ /* 0x000fe20000040000 */
[----:B------:R-:W-:Y:S01]  /*b580*/  LOP3.LUT R43, R43, 0x1f001f, RZ, 0xc0, !PT ;  /* 0x001f001f2b2b7812 */ /* 0x000fe200078ec0ff */
[----:B------:R-:W-:Y:S01]  /*b590*/  HADD2 R87, R40, -1040, -1040 ;  /* 0xe410e41028577430 */ /* 0x000fe20000000000 */
[----:B------:R-:W-:Y:S02]  /*b5a0*/  LOP3.LUT R12, R6, 0x1f001f, RZ, 0xc0, !PT ;  /* 0x001f001f060c7812 */ /* 0x000fe400078ec0ff */
[--C-:B------:R-:W-:Y:S02]  /*b5b0*/  SHF.R.U32.HI R13, RZ, 0xa, R6.reuse ;  /* 0x0000000aff0d7819 */ /* 0x100fe40000011606 */
[----:B------:R-:W-:Y:S02]  /*b5c0*/  LOP3.LUT R27, R27, 0x64006400, RZ, 0xfc, !PT ;  /* 0x640064001b1b7812 */ /* 0x000fe400078efcff */
[----:B------:R-:W-:-:S02]  /*b5d0*/  SHF.R.U32.HI R6, RZ, 0xb, R6 ;  /* 0x0000000bff067819 */ /* 0x000fc40000011606 */
        /* <DEDUP_REMOVED lines=8> */
[----:B------:R-:W-:Y:S01]  /*b660*/  LOP3.LUT R5, R66, 0x100010, R5, 0xf8, !PT ;  /* 0x0010001042057812 */ /* 0x000fe200078ef805 */
[-C--:B------:R-:W-:Y:S01]  /*b670*/  HFMA2 R66, R29, R0.reuse.H0_H0, -48, -48 ;  /* 0xd200d2001d427431 */ /* 0x080fe20000040000 */
        /* <DEDUP_REMOVED lines=12> */
[----:B------:R-:W-:Y:S01]  /*b740*/  HFMA2 R27, R91, R0.H0_H0, -48, -48 ;  /* 0xd200d2005b1b7431 */ /* 0x000fe20000040000 */
[----:B------:R-:W-:Y:S01]  /*b750*/  LOP3.LUT R6, R79, 0x100010, R6, 0xf8, !PT ;  /* 0x001000104f067812 */ /* 0x000fe200078ef806 */
        /* <DEDUP_REMOVED lines=60> */
[-C--:B------:R-:W-:Y:S02]  /*bb20*/  HFMA2 R29, R29, R0.reuse.H0_H0, -48, -48 ;  /* 0xd200d2001d1d7431 */ /* 0x080fe40000040000 */
        /* <DEDUP_REMOVED lines=37> */
[----:B---3--:R-:W-:Y:S06]  /*bd80*/  @!P1 BRA `(.L_x_2182) ;  /* 0x0000000400309947 */ /* 0x008fec0003800000 */
        /* <DEDUP_REMOVED lines=32> */
[-C--:B------:R-:W-:Y:S02]  /*bf90*/  HFMA2.MMA R4, R64, R7.reuse, R12 ;  /* 0x0000000740047235 */ /* 0x080fe4000000000c */
[----:B------:R-:W1:Y:S01]  /*bfa0*/  LDS.128 R12, [UR4+0x30] ;  /* 0x00003004ff0c7984 */ /* 0x000e620008000c00 */
[----:B------:R-:W-:Y:S01]  /*bfb0*/  HFMA2.MMA R93, R31, R7, R93 ;  /* 0x000000071f5d7235 */ /* 0x000fe2000000005d */
[----:B------:R-:W-:-:S04]  /*bfc0*/  HFMA2 R7, R30, R7, R6 ;  /* 0x000000071e077231 */ /* 0x000fc80000000006 */
        /* <DEDUP_REMOVED lines=40> */
.L_x_2182:
        /* <DEDUP_REMOVED lines=77> */
.L_x_2183:
        /* <DEDUP_REMOVED lines=78> */
.L_x_2184:
[----:B------:R-:W-:Y:S01]  /*cc00*/  IADD3 R51, R51, 0x20, RZ ;  /* 0x0000002033337810 */ /* 0x000fe20007ffe0ff */
[----:B------:R-:W-:Y:S01]  /*cc10*/  UIADD3 UR4, UR4, 0x40, URZ ;  /* 0x0000004004047890 */ /* 0x000fe2000fffe03f */
[----:B------:R-:W-:Y:S02]  /*cc20*/  IMAD.WIDE R110, R49, 0x4, R2 ;  /* 0x00000004316e7825 */ /* 0x000fe400078e0202 */
[C---:B------:R-:W-:Y:S02]  /*cc30*/  ISETP.GE.AND P0, PT, R51.reuse, UR5, PT ;  /* 0x0000000533007c0c */ /* 0x040fe4000bf06270 */
[----:B------:R-:W-:-:S13]  /*cc40*/  ISETP.LT.AND P1, PT, R51, R50, PT ;  /* 0x000000323300720c */ /* 0x000fda0003f21270 */
[----:B------:R-:W-:Y:S05]  /*cc50*/  @!P0 BRA P1, `(.L_x_2185) ;  /* 0xffffffe000008947 */ /* 0x000fea000083ffff */
.L_x_2181:
[----:B------:R-:W-:Y:S01]  /*cc60*/  ISETP.GE.AND P0, PT, R51, R50, PT ;  /* 0x000000323300720c */ /* 0x000fe20003f06270 */
[----:B------:R-:W-:-:S03]  /*cc70*/  ULDC UR5, c[0x0][0x264] ;  /* 0x0000990000057ab9 */ /* 0x000fc60000000800 */
[----:B------:R-:W-:-:S13]  /*cc80*/  ISETP.GE.OR P0, PT, R51, UR5, P0 ;  /* 0x0000000533007c0c */ /* 0x000fda0008706670 */
[----:B------:R-:W-:Y:S05]  /*cc90*/  @P0 BRA `(.L_x_2186) ;  /* 0x0000005000d80947 */ /* 0x000fea0003800000 */
[----:B------:R-:W-:Y:S01]  /*cca0*/  UMOV UR5, UR4 ;  /* 0x0000000400057c82 */ /* 0x000fe20008000000 */
[----:B------:R-:W-:-:S05]  /*ccb0*/  ULDC UR6, c[0x0][0x264] ;  /* 0x0000990000067ab9 */ /* 0x000fca0000000800 */
.L_x_2199:
[----:B------:R-:W-:Y:S01]  /*ccc0*/  ISETP.NE.AND P0, PT, R51, R16, PT ;  /* 0x000000103300720c */ /* 0x000fe20003f05270 */
[----:B------:R-:W0:Y:S01]  /*ccd0*/  LDC R49, c[0x0][0x23c] ;  /* 0x00008f00ff317b82 */ /* 0x000e220000000800 */
[----:B------:R-:W2:Y:S11]  /*cce0*/  LDG.E.128.CONSTANT R32, desc[UR8][R110.64] ;  /* 0x000000086e207981 */ /* 0x000eb6000c1e9d00 */
[----:B------:R-:W-:Y:S01]  /*ccf0*/  @!P0 IADD3 R48, R48, 0x1, RZ ;  /* 0x0000000130308810 */ /* 0x000fe20007ffe0ff */
[----:B------:R-:W3:Y:S03]  /*cd00*/  @!P0 LDC.64 R28, c[0x0][0x248] ;  /* 0x00009200ff1c8b82 */ /* 0x000ee60000000a00 */
[----:B------:R-:W-:-:S06]  /*cd10*/  @!P0 LEA R30, R48, R1, 0x3 ;  /* 0x00000001301e8211 */ /* 0x000fcc00078e18ff */
[----:B------:R-:W4:Y:S01]  /*cd20*/  @!P0 LDL.64 R30, [R30] ;  /* 0x000000001e1e8983 */ /* 0x000f220000100a00 */
[----:B0-----:R-:W-:-:S04]  /*cd30*/  IMAD.WIDE R24, R49, 0x4, R110 ;  /* 0x0000000431187825 */ /* 0x001fc800078e026e */
[C---:B------:R-:W-:Y:S02]  /*cd40*/  IMAD.WIDE R12, R49.reuse, 0x4, R24 ;  /* 0x00000004310c7825 */ /* 0x040fe400078e0218 */
[----:B------:R-:W5:Y:S02]  /*cd50*/  LDG.E.128.CONSTANT R24, desc[UR8][R24.64] ;  /* 0x0000000818187981 */ /* 0x000f64000c1e9d00 */
[----:B------:R-:W-:Y:S02]  /*cd60*/  IMAD.WIDE R6, R49, 0x4, R12 ;  /* 0x0000000431067825 */ /* 0x000fe400078e020c */
[----:B------:R-:W5:Y:S04]  /*cd70*/  LDG.E.128.CONSTANT R12, desc[UR8][R12.64] ;  /* 0x000000080c0c7981 */ /* 0x000f68000c1e9d00 */
[----:B------:R-:W5:Y:S01]  /*cd80*/  LDG.E.128.CONSTANT R8, desc[UR8][R6.64] ;  /* 0x0000000806087981 */ /* 0x000f62000c1e9d00 */
[----:B------:R-:W-:Y:S01]  /*cd90*/  @!P0 LEA R3, R51, 0x1, 0x1 ;  /* 0x0000000133038811 */ /* 0x000fe200078e08ff */
[----:B------:R-:W-:Y:S01]  /*cda0*/  HFMA2.MMA R5, -RZ, RZ, 0, 0.0625 ;  /* 0x00002c00ff057435 */ /* 0x000fe200000001ff */
[----:B------:R-:W-:-:S03]  /*cdb0*/  ISETP.NE.AND P1, PT, R54, RZ, PT ;  /* 0x000000ff3600720c */ /* 0x000fc60003f25270 */
[----:B---3--:R-:W-:-:S06]  /*cdc0*/  @!P0 IMAD.WIDE R28, R3, 0x2, R28 ;  /* 0x00000002031c8825 */ /* 0x008fcc00078e021c */
[----:B------:R0:W5:Y:S01]  /*cdd0*/  @!P0 LDG.E.U16.CONSTANT R28, desc[UR8][R28.64] ;  /* 0x000000081c1c8981 */ /* 0x000162000c1e9500 */
[----:B------:R-:W-:Y:S02]  /*cde0*/  ISETP.NE.AND P2, PT, R53, RZ, PT ;  /* 0x000000ff3500720c */ /* 0x000fe40003f45270 */
[----:B------:R-:W-:Y:S02]  /*cdf0*/  ISETP.NE.AND P3, PT, R52, RZ, PT ;  /* 0x000000ff3400720c */ /* 0x000fe40003f65270 */
[C---:B--2---:R-:W-:Y:S02]  /*ce00*/  LOP3.LUT R4, R33.reuse, 0xf000f, RZ, 0xc0, !PT ;  /* 0x000f000f21047812 */ /* 0x044fe400078ec0ff */
[----:B------:R-:W-:Y:S02]  /*ce10*/  LOP3.LUT R17, R33, 0xf000f0, RZ, 0xc0, !PT ;  /* 0x00f000f021117812 */ /* 0x000fe400078ec0ff */
[----:B------:R-:W-:Y:S02]  /*ce20*/  SHF.R.U32.HI R33, RZ, 0x8, R33 ;  /* 0x00000008ff217819 */ /* 0x000fe40000011621 */
[----:B------:R-:W-:-:S02]  /*ce30*/  LOP3.LUT R36, R34, 0xf000f0, RZ, 0xc0, !PT ;  /* 0x00f000f022247812 */ /* 0x000fc400078ec0ff */
[C---:B------:R-:W-:Y:S02]  /*ce40*/  LOP3.LUT R0, R32.reuse, 0xf000f, RZ, 0xc0, !PT ;  /* 0x000f000f20007812 */ /* 0x040fe400078ec0ff */
[----:B------:R-:W-:Y:S02]  /*ce50*/  LOP3.LUT R2, R32, 0xf000f0, RZ, 0xc0, !PT ;  /* 0x00f000f020027812 */ /* 0x000fe400078ec0ff */
[----:B------:R-:W-:Y:S02]  /*ce60*/  SHF.R.U32.HI R32, RZ, 0x8, R32 ;  /* 0x00000008ff207819 */ /* 0x000fe40000011620 */
[----:B----4-:R-:W-:Y:S02]  /*ce70*/  @!P0 PRMT R118, R31, 0x7610, R118 ;  /* 0x000076101f768816 */ /* 0x010fe40000000076 */
[----:B------:R-:W-:Y:S02]  /*ce80*/  @!P0 PRMT R115, R30, 0x7610, R115 ;  /* 0x000076101e738816 */ /* 0x000fe40000000073 */
[----:B------:R-:W-:-:S02]  /*ce90*/  @!P0 PRMT R118, R118, 0x7610, R31 ;  /* 0x0000761076768816 */ /* 0x000fc4000000001f */
[----:B------:R-:W-:Y:S02]  /*cea0*/  LOP3.LUT R31, R34, 0xf000f, RZ, 0xc0, !PT ;  /* 0x000f000f221f7812 */ /* 0x000fe400078ec0ff */
[----:B------:R-:W-:Y:S02]  /*ceb0*/  @!P0 PRMT R115, R115, 0x7610, R30 ;  /* 0x0000761073738816 */ /* 0x000fe4000000001e */
[----:B------:R-:W-:Y:S02]  /*cec0*/  SHF.R.U32.HI R34, RZ, 0x8, R34 ;  /* 0x00000008ff227819 */ /* 0x000fe40000011622 */
[----:B------:R-:W-:Y:S02]  /*ced0*/  LOP3.LUT R30, R17, 0x64006400, RZ, 0xfc, !PT ;  /* 0x64006400111e7812 */ /* 0x000fe400078efcff */
[----:B------:R-:W-:Y:S02]  /*cee0*/  SHF.R.U32.HI R39, RZ, 0x8, R35 ;  /* 0x00000008ff277819 */ /* 0x000fe40000011623 */
[----:B------:R-:W-:-:S02]  /*cef0*/  LOP3.LUT R17, R33, 0xf000f, RZ, 0xc0, !PT ;  /* 0x000f000f21117812 */ /* 0x000fc400078ec0ff */
[C---:B------:R-:W-:Y:S02]  /*cf00*/  LOP3.LUT R37, R35.reuse, 0xf000f, RZ, 0xc0, !PT ;  /* 0x000f000f23257812 */ /* 0x040fe400078ec0ff */
[----:B------:R-:W-:Y:S02]  /*cf10*/  LOP3.LUT R38, R35, 0xf000f0, RZ, 0xc0, !PT ;  /* 0x00f000f023267812 */ /* 0x000fe400078ec0ff */
        /* <DEDUP_REMOVED lines=12> */
[----:B0-----:R-:W-:Y:S02]  /*cfe0*/  LOP3.LUT R29, R4, 0x64006400, RZ, 0xfc, !PT ;  /* 0x64006400041d7812 */ /* 0x001fe400078efcff */
        /* <DEDUP_REMOVED lines=10> */
[----:B------:R-:W-:-:S02]  /*d090*/  HFMA2 R35, R36, R5.H0_H0, -72, -72 ;  /* 0xd480d48024237431 */ /* 0x000fc40000040005 */
[----:B------:R-:W-:Y:S02]  /*d0a0*/  HADD2 R42, R43, -1032, -1032 ;  /* 0xe408e4082b2a7430 */ /* 0x000fe40000000000 */
[----:B------:R-:W-:Y:S02]  /*d0b0*/  HADD2 R36, R37, -1032, -1032 ;  /* 0xe408e40825247430 */ /* 0x000fe40000000000 */
[-C--:B------:R-:W-:Y:S02]  /*d0c0*/  HFMA2 R43, R44, R5.reuse.H0_H0, -72, -72 ;  /* 0xd480d4802c2b7431 */ /* 0x080fe40000040005 */
[----:B------:R-:W-:Y:S02]  /*d0d0*/  HFMA2 R37, R38, R5.H0_H0, -72, -72 ;  /* 0xd480d48026257431 */ /* 0x000fe40000040005 */
[----:B------:R-:W-:Y:S02]  /*d0e0*/  HADD2 R44, R45, -1032, -1032 ;  /* 0xe408e4082d2c7430 */ /* 0x000fe40000000000 */
        /* <DEDUP_REMOVED lines=8> */
[----:B------:R-:W-:Y:S01]  /*d170*/  HFMA2 R45, R46, R5.H0_H0, -72, -72 ;  /* 0xd480d4802e2d7431 */ /* 0x000fe20000040005 */
[----:B------:R-:W-:Y:S06]  /*d180*/  @!P1 BRA `(.L_x_2187) ;  /* 0x0000000400689947 */ /* 0x000fec0003800000 */
[----:B------:R-:W0:Y:S01]  /*d190*/  LDS.64 R46, [UR5] ;  /* 0x00000005ff2e7984 */ /* 0x000e220008000a00 */
[----:B------:R-:W-:Y:S02]  /*d1a0*/  HADD2.F32 R0, -RZ, R32.H0_H0 ;  /* 0x20000020ff007230 */ /* 0x000fe40000004100 */
[--C-:B------:R-:W-:Y:S01]  /*d1b0*/  HADD2.F32 R58, -RZ, R29.reuse.H0_H0 ;  /* 0x2000001dff3a7230 */ /* 0x100fe20000004100 */
[----:B------:R-:W2:Y:S01]  /*d1c0*/  LDS.64 R30, [UR5+0x8] ;  /* 0x00000805ff1e7984 */ /* 0x000ea20008000a00 */
        /* <DEDUP_REMOVED lines=86> */
.L_x_2187:
        /* <DEDUP_REMOVED lines=25> */
[----:B------:R-:W-:Y:S02]  /*d8c0*/  HADD2.F32 R60, -RZ, R36.H1_H1 ;  /* 0x30000024ff3c7230 */ /* 0x000fe40000004100 */
[----:B------:R-:W-:Y:S01]  /*d8d0*/  FFMA.FTZ R3, R4, R46, R3 ;  /* 0x0000002e04037223 */ /* 0x000fe20000010003 */
[----:B------:R-:W-:Y:S02]  /*d8e0*/  HADD2.F32 R55, -RZ, R33.H1_H1 ;  /* 0x30000021ff377230 */ /* 0x000fe40000004100 */
[-C--:B------:R-:W-:Y:S01]  /*d8f0*/  FFMA.FTZ R2, R2, R56.reuse, R59 ;  /* 0x0000003802027223 */ /* 0x080fe2000001003b */
[----:B------:R-:W-:Y:S02]  /*d900*/  HADD2.F32 R59, -RZ, R35.H1_H1 ;  /* 0x30000023ff3b7230 */ /* 0x000fe40000004100 */
[----:B------:R-:W-:Y:S01]  /*d910*/  FFMA.FTZ R4, R58, R56, R3 ;  /* 0x000000383a047223 */ /* 0x000fe20000010003 */
[----:B------:R-:W-:-:S02]  /*d920*/  HADD2.F32 R58, -RZ, R37.H0_H0 ;  /* 0x20000025ff3a7230 */ /* 0x000fc40000004100 */
[----:B------:R-:W-:Y:S01]  /*d930*/  FFMA.FTZ R47, R60, R46, R47 ;  /* 0x0000002e3c2f7223 */ /* 0x000fe2000001002f */
[----:B------:R-:W-:Y:S02]  /*d940*/  HADD2.F32 R3, -RZ, R17.H1_H1 ;  /* 0x30000011ff037230 */ /* 0x000fe40000004100 */
[-C--:B------:R-:W-:Y:S01]  /*d950*/  FFMA.FTZ R46, R55, R57.reuse, R2 ;  /* 0x00000039372e7223 */ /* 0x080fe20000010002 */
[--C-:B--2---:R-:W-:Y:S02]  /*d960*/  HADD2.F32 R2, -RZ, R31.reuse.H0_H0 ;  /* 0x2000001fff027230 */ /* 0x104fe40000004100 */
[----:B------:R-:W-:Y:S01]  /*d970*/  FFMA.FTZ R58, R58, R56, R47 ;  /* 0x000000383a3a7223 */ /* 0x000fe2000001002f */
[-C--:B------:R-:W-:Y:S01]  /*d980*/  FFMA.FTZ R56, R59, R57.reuse, R4 ;  /* 0x000000393b387223 */ /* 0x080fe20000010004 */
[-C--:B------:R-:W-:Y:S01]  /*d990*/  FFMA.FTZ R0, R3, R57.reuse, R0 ;  /* 0x0000003903007223 */ /* 0x080fe20000010000 */
[----:B------:R-:W-:Y:S02]  /*d9a0*/  HADD2.F32 R4, -RZ, R31.H1_H1 ;  /* 0x3000001fff047230 */ /* 0x000fe40000004100 */
[----:B------:R-:W-:Y:S01]  /*d9b0*/  FFMA.FTZ R58, R61, R57, R58 ;  /* 0x000000393d3a7223 */ /* 0x000fe2000001003a */
[----:B------:R-:W-:-:S02]  /*d9c0*/  HADD2.F32 R3, -RZ, R30.H0_H0 ;  /* 0x2000001eff037230 */ /* 0x000fc40000004100 */
        /* <DEDUP_REMOVED lines=11> */
[----:B------:R-:W-:Y:S02]  /*da80*/  HADD2.F32 R58, -RZ, R42.H1_H1 ;  /* 0x3000002aff3a7230 */ /* 0x000fe40000004100 */
[-C--:B------:R-:W-:Y:S01]  /*da90*/  FFMA.FTZ R31, R60, R30.reuse, R31 ;  /* 0x0000001e3c1f7223 */ /* 0x080fe2000001001f */
        /* <DEDUP_REMOVED lines=36> */
.L_x_2188:
        /* <DEDUP_REMOVED lines=10> */
[--C-:B------:R-:W-:Y:S02]  /*dd80*/  HADD2.F32 R56, -RZ, R3.reuse.H0_H0 ;  /* 0x20000003ff387230 */ /* 0x100fe40000004100 */
[----:B------:R-:W-:Y:S02]  /*dd90*/  HADD2.F32 R55, -RZ, R3.H1_H1 ;  /* 0x30000003ff377230 */ /* 0x000fe40000004100 */
[----:B------:R-:W-:Y:S02]  /*dda0*/  HADD2.F32 R2, -RZ, R29.H0_H0 ;  /* 0x2000001dff027230 */ /* 0x000fe40000004100 */
[----:B------:R-:W-:Y:S01]  /*ddb0*/  FFMA.FTZ R29, R0, R47, RZ ;  /* 0x0000002f001d7223 */ /* 0x000fe200000100ff */
[--C-:B------:R-:W-:Y:S02]  /*ddc0*/  HADD2.F32 R3, -RZ, R34.reuse.H0_H0 ;  /* 0x20000022ff037230 */ /* 0x100fe40000004100 */
[----:B------:R-:W-:-:S02]  /*ddd0*/  HADD2.F32 R34, -RZ, R34.H1_H1 ;  /* 0x30000022ff227230 */ /* 0x000fc40000004100 */
[-C--:B------:R-:W-:Y:S01]  /*dde0*/  FFMA.FTZ R57, R2, R47.reuse, RZ ;  /* 0x0000002f02397223 */ /* 0x080fe200000100ff */
[-C--:B------:R-:W-:Y:S01]  /*ddf0*/  FFMA.FTZ R29, R32, R46.reuse, R29 ;  /* 0x0000002e201d7223 */ /* 0x080fe2000001001d */
[-C--:B------:R-:W-:Y:S01]  /*de00*/  FFMA.FTZ R3, R3, R47.reuse, RZ ;  /* 0x0000002f03037223 */ /* 0x080fe200000100ff */
        /* <DEDUP_REMOVED lines=17> */
[-C--:B------:R-:W-:Y:S01]  /*df20*/  FFMA.FTZ R4, R33, R55.reuse, R2 ;  /* 0x0000003721047223 */ /* 0x080fe20000010002 */
[-C--:B------:R-:W-:Y:S01]  /*df30*/  FFMA.FTZ R32, R35, R55.reuse, R32 ;  /* 0x0000003723207223 */ /* 0x080fe20000010020 */
[----:B--2---:R-:W-:Y:S02]  /*df40*/  HADD2.F32 R3, -RZ, R30.H0_H0 ;  /* 0x2000001eff037230 */ /* 0x004fe40000004100 */
[----:B------:R-:W-:Y:S01]  /*df50*/  FFMA.FTZ R56, R37, R55, R56 ;  /* 0x0000003725387223 */ /* 0x000fe20000010038 */
[----:B------:R-:W-:Y:S02]  /*df60*/  HADD2.F32 R17, -RZ, R38.H0_H0 ;  /* 0x20000026ff117230 */ /* 0x000fe40000004100 */
[----:B------:R-:W-:-:S02]  /*df70*/  HADD2.F32 R29, -RZ, R40.H0_H0 ;  /* 0x20000028ff1d7230 */ /* 0x000fc40000004100 */
[----:B------:R-:W-:Y:S02]  /*df80*/  HADD2.F32 R33, -RZ, R42.H0_H0 ;  /* 0x2000002aff217230 */ /* 0x000fe40000004100 */
        /* <DEDUP_REMOVED lines=48> */
.L_x_2189:
[C---:B-----5:R-:W-:Y:S02]  /*e290*/  LOP3.LUT R29, R26.reuse, 0xf000f, RZ, 0xc0, !PT ;  /* 0x000f000f1a1d7812 */ /* 0x060fe400078ec0ff */
[----:B------:R-:W-:Y:S02]  /*e2a0*/  LOP3.LUT R32, R26, 0xf000f0, RZ, 0xc0, !PT ;  /* 0x00f000f01a207812 */ /* 0x000fe400078ec0ff */
[C---:B------:R-:W-:Y:S02]  /*e2b0*/  LOP3.LUT R4, R25.reuse, 0xf000f, RZ, 0xc0, !PT ;  /* 0x000f000f19047812 */ /* 0x040fe400078ec0ff */
[----:B------:R-:W-:Y:S02]  /*e2c0*/  LOP3.LUT R17, R25, 0xf000f0, RZ, 0xc0, !PT ;  /* 0x00f000f019117812 */ /* 0x000fe400078ec0ff */
[----:B------:R-:W-:Y:S02]  /*e2d0*/  SHF.R.U32.HI R26, RZ, 0x8, R26 ;  /* 0x00000008ff1a7819 */ /* 0x000fe4000001161a */
[----:B------:R-:W-:-:S02]  /*e2e0*/  LOP3.LUT R0, R24, 0xf000f, RZ, 0xc0, !PT ;  /* 0x000f000f18007812 */ /* 0x000fc400078ec0ff */
[----:B------:R-:W-:Y:S02]  /*e2f0*/  LOP3.LUT R2, R24, 0xf000f0, RZ, 0xc0, !PT ;  /* 0x00f000f018027812 */ /* 0x000fe400078ec0ff */
[----:B------:R-:W-:Y:S02]  /*e300*/  SHF.R.U32.HI R25, RZ, 0x8, R25 ;  /* 0x00000008ff197819 */ /* 0x000fe40000011619 */
[----:B------:R-:W-:Y:S02]  /*e310*/  SHF.R.U32.HI R24, RZ, 0x8, R24 ;  /* 0x00000008ff187819 */ /* 0x000fe40000011618 */
[----:B------:R-:W-:Y:S02]  /*e320*/  SHF.R.U32.HI R35, RZ, 0x8, R27 ;  /* 0x00000008ff237819 */ /* 0x000fe4000001161b */
[C---:B------:R-:W-:Y:S02]  /*e330*/  LOP3.LUT R33, R27.reuse, 0xf000f, RZ, 0xc0, !PT ;  /* 0x000f000f1b217812 */ /* 0x040fe400078ec0ff */
        /* <DEDUP_REMOVED lines=20> */
[----:B------:R-:W-:Y:S01]  /*e480*/  HADD2 R30, R31, -1032, -1032 ;  /* 0xe408e4081f1e7430 */ /* 0x000fe20000000000 */
        /* <DEDUP_REMOVED lines=13> */
[----:B------:R-:W-:-:S02]  /*e560*/  HFMA2 R17, R2, R5.H0_H0, -72, -72 ;  /* 0xd480d48002117431 */ /* 0x000fc40000040005 */
[----:B------:R-:W-:Y:S02]  /*e570*/  HADD2 R26, R4, -1032, -1032 ;  /* 0xe408e408041a7430 */ /* 0x000fe40000000000 */
[----:B------:R-:W-:Y:S02]  /*e580*/  HADD2 R34, R3, -1032, -1032 ;  /* 0xe408e40803227430 */ /* 0x000fe40000000000 */
[-C--:B------:R-:W-:Y:S02]  /*e590*/  HFMA2 R35, R24, R5.reuse.H0_H0, -72, -72 ;  /* 0xd480d48018237431 */ /* 0x080fe40000040005 */
[----:B------:R-:W-:Y:S02]  /*e5a0*/  HADD2 R36, R36, -1032, -1032 ;  /* 0xe408e40824247430 */ /* 0x000fe40000000000 */
        /* <DEDUP_REMOVED lines=93> */
.L_x_2190:
[----:B------:R-:W-:Y:S05]  /*eb80*/  @!P2 BRA `(.L_x_2191) ;  /* 0x000000040068a947 */ /* 0x000fea0003800000 */
[----:B------:R-:W0:Y:S01]  /*eb90*/  LDS.64 R2, [UR5+0x90] ;  /* 0x00009005ff027984 */ /* 0x000e220008000a00 */
[--C-:B------:R-:W-:Y:S02]  /*eba0*/  HADD2.F32 R0, -RZ, R27.reuse.H0_H0 ;  /* 0x2000001bff007230 */ /* 0x100fe40000004100 */
        /* <DEDUP_REMOVED lines=35> */
[----:B--2---:R-:W-:Y:S02]  /*ede0*/  HADD2.F32 R0, -RZ, R24.H0_H0 ;  /* 0x20000018ff007230 */ /* 0x004fe40000004100 */
        /* <DEDUP_REMOVED lines=52> */
.L_x_2191:
[----:B------:R-:W-:Y:S05]  /*f130*/  @!P3 BRA `(.L_x_2192) ;  /* 0x000000040068b947 */ /* 0x000fea0003800000 */
[----:B------:R-:W0:Y:S01]  /*f140*/  LDS.64 R2, [UR5+0x110] ;  /* 0x00011005ff027984 */ /* 0x000e220008000a00 */
[--C-:B------:R-:W-:Y:S02]  /*f150*/  HADD2.F32 R0, -RZ, R27.reuse.H0_H0 ;  /* 0x2000001bff007230 */ /* 0x100fe40000004100 */
[--C-:B------:R-:W-:Y:S01]  /*f160*/  HADD2.F32 R4, -RZ, R32.reuse.H0_H0 ;  /* 0x20000020ff047230 */ /* 0x100fe20000004100 */
[----:B------:R-:W2:Y:S01]  /*f170*/  LDS.64 R24, [UR5+0x118] ;  /* 0x00011805ff187984 */ /* 0x000ea20008000a00 */
[----:B------:R-:W-:Y:S02]  /*f180*/  HADD2.F32 R46, -RZ, R27.H1_H1 ;  /* 0x3000001bff2e7230 */ /* 0x000fe40000004100 */
[----:B------:R-:W-:Y:S02]  /*f190*/  HADD2.F32 R32, -RZ, R32.H1_H1 ;  /* 0x30000020ff207230 */ /* 0x000fe40000004100 */
[--C-:B0-----:R-:W-:Y:S02]  /*f1a0*/  HADD2.F32 R43, -RZ, R2.reuse.H0_H0 ;  /* 0x20000002ff2b7230 */ /* 0x101fe40000004100 */
[----:B------:R-:W-:-:S02]  /*f1b0*/  HADD2.F32 R42, -RZ, R2.H1_H1 ;  /* 0x30000002ff2a7230 */ /* 0x000fc40000004100 */
[----:B------:R-:W-:Y:S02]  /*f1c0*/  HADD2.F32 R2, -RZ, R26.H0_H0 ;  /* 0x2000001aff027230 */ /* 0x000fe40000004100 */
[-C--:B------:R-:W-:Y:S01]  /*f1d0*/  FFMA.FTZ R27, R0, R43.reuse, RZ ;  /* 0x0000002b001b7223 */ /* 0x080fe200000100ff */
[--C-:B------:R-:W-:Y:S02]  /*f1e0*/  HADD2.F32 R44, -RZ, R3.reuse.H0_H0 ;  /* 0x20000003ff2c7230 */ /* 0x100fe40000004100 */
[----:B------:R-:W-:Y:S02]  /*f1f0*/  HADD2.F32 R45, -RZ, R3.H1_H1 ;  /* 0x30000003ff2d7230 */ /* 0x000fe40000004100 */
[----:B------:R-:W-:Y:S01]  /*f200*/  FFMA.FTZ R47, R2, R43, RZ ;  /* 0x0000002b022f7223 */ /* 0x000fe200000100ff */
[----:B------:R-:W-:Y:S02]  /*f210*/  HADD2.F32 R3, -RZ, R30.H0_H0 ;  /* 0x2000001eff037230 */ /* 0x000fe40000004100 */
[----:B------:R-:W-:Y:S01]  /*f220*/  FFMA.FTZ R27, R46, R42, R27 ;  /* 0x0000002a2e1b7223 */ /* 0x000fe2000001001b */
[----:B------:R-:W-:-:S02]  /*f230*/  HADD2.F32 R26, -RZ, R26.H1_H1 ;  /* 0x3000001aff1a7230 */ /* 0x000fc40000004100 */
[----:B------:R-:W-:Y:S02]  /*f240*/  HADD2.F32 R30, -RZ, R30.H1_H1 ;  /* 0x3000001eff1e7230 */ /* 0x000fe40000004100 */
        /* <DEDUP_REMOVED lines=73> */
.L_x_2192:
[C---:B------:R-:W-:Y:S02]  /*f6e0*/  LOP3.LUT R0, R12.reuse, 0xf000f, RZ, 0xc0, !PT ;  /* 0x000f000f0c007812 */ /* 0x040fe400078ec0ff */
[----:B------:R-:W-:Y:S02]  /*f6f0*/  LOP3.LUT R2, R12, 0xf000f0, RZ, 0xc0, !PT ;  /* 0x00f000f00c027812 */ /* 0x000fe400078ec0ff */
[C---:B------:R-:W-:Y:S02]  /*f700*/  LOP3.LUT R4, R13.reuse, 0xf000f, RZ, 0xc0, !PT ;  /* 0x000f000f0d047812 */ /* 0x040fe400078ec0ff */
[----:B------:R-:W-:Y:S02]  /*f710*/  LOP3.LUT R17, R13, 0xf000f0, RZ, 0xc0, !PT ;  /* 0x00f000f00d117812 */ /* 0x000fe400078ec0ff */
[----:B------:R-:W-:Y:S02]  /*f720*/  SHF.R.U32.HI R12, RZ, 0x8, R12 ;  /* 0x00000008ff0c7819 */ /* 0x000fe4000001160c */
[----:B------:R-:W-:-:S02]  /*f730*/  SHF.R.U32.HI R13, RZ, 0x8, R13 ;  /* 0x00000008ff0d7819 */ /* 0x000fc4000001160d */
[C---:B------:R-:W-:Y:S02]  /*f740*/  LOP3.LUT R24, R14.reuse, 0xf000f, RZ, 0xc0, !PT ;  /* 0x000f000f0e187812 */ /* 0x040fe400078ec0ff */
[----:B------:R-:W-:Y:S02]  /*f750*/  LOP3.LUT R25, R14, 0xf000f0, RZ, 0xc0, !PT ;  /* 0x00f000f00e197812 */ /* 0x000fe400078ec0ff */
[C---:B------:R-:W-:Y:S02]  /*f760*/  LOP3.LUT R31, R15.reuse, 0xf000f0, RZ, 0xc0, !PT ;  /* 0x00f000f00f1f7812 */ /* 0x040fe400078ec0ff */
        /* <DEDUP_REMOVED lines=32> */
[----:B------:R-:W-:Y:S01]  /*f970*/  HADD2 R26, R27, -1032, -1032 ;  /* 0xe408e4081b1a7430 */ /* 0x000fe20000000000 */
[----:B------:R-:W-:Y:S01]  /*f980*/  LOP3.LUT R14, R8, 0xf000f, RZ, 0xc0, !PT ;  /* 0x000f000f080e7812 */ /* 0x000fe200078ec0ff */
[-C--:B------:R-:W-:Y:S02]  /*f990*/  HFMA2 R27, R30, R5.reuse.H0_H0, -72, -72 ;  /* 0xd480d4801e1b7431 */ /* 0x080fe40000040005 */
[----:B------:R-:W-:-:S02]  /*f9a0*/  HFMA2 R30, R32, R5.H0_H0, -72, -72 ;  /* 0xd480d480201e7431 */ /* 0x000fc40000040005 */
[----:B------:R-:W-:Y:S02]  /*f9b0*/  HADD2 R31, R3, -1032, -1032 ;  /* 0xe408e408031f7430 */ /* 0x000fe40000000000 */
        /* <DEDUP_REMOVED lines=9> */
[--C-:B------:R-:W-:Y:S02]  /*fa50*/  HADD2.F32 R44, -RZ, R17.reuse.H0_H0 ;  /* 0x20000011ff2c7230 */ /* 0x100fe40000004100 */
[----:B------:R-:W-:Y:S01]  /*fa60*/  HADD2.F32 R0, -RZ, R24.H0_H0 ;  /* 0x20000018ff007230 */ /* 0x000fe20000004100 */
[----:B------:R-:W2:Y:S01]  /*fa70*/  LDS.64 R12, [UR5+0x28] ;  /* 0x00002805ff0c7984 */ /* 0x000ea20008000a00 */
[----:B------:R-:W-:Y:S02]  /*fa80*/  HADD2.F32 R43, -RZ, R17.H1_H1 ;  /* 0x30000011ff2b7230 */ /* 0x000fe40000004100 */
[----:B------:R-:W-:Y:S02]  /*fa90*/  HADD2.F32 R2, -RZ, R26.H0_H0 ;  /* 0x2000001aff027230 */ /* 0x000fe40000004100 */
[----:B------:R-:W-:Y:S02]  /*faa0*/  HADD2.F32 R4, -RZ, R29.H0_H0 ;  /* 0x2000001dff047230 */ /* 0x000fe40000004100 */
[----:B------:R-:W-:-:S02]  /*fab0*/  HADD2.F32 R39, -RZ, R24.H1_H1 ;  /* 0x30000018ff277230 */ /* 0x000fc40000004100 */
[--C-:B0-----:R-:W-:Y:S02]  /*fac0*/  HADD2.F32 R3, -RZ, R40.reuse.H0_H0 ;  /* 0x20000028ff037230 */ /* 0x101fe40000004100 */
[----:B------:R-:W-:Y:S02]  /*fad0*/  HADD2.F32 R40, -RZ, R40.H1_H1 ;  /* 0x30000028ff287230 */ /* 0x000fe40000004100 */
[----:B------:R-:W-:Y:S02]  /*fae0*/  HADD2.F32 R42, -RZ, R41.H0_H0 ;  /* 0x20000029ff2a7230 */ /* 0x000fe40000004100 */
[C---:B------:R-:W-:Y:S01]  /*faf0*/  FFMA.FTZ R45, R3.reuse, R44, RZ ;  /* 0x0000002c032d7223 */ /* 0x040fe200000100ff */
[----:B------:R-:W-:Y:S01]  /*fb00*/  FFMA.FTZ R0, R0, R3, RZ ;  /* 0x0000000300007223 */ /* 0x000fe200000100ff */
[C---:B------:R-:W-:Y:S01]  /*fb10*/  FFMA.FTZ R47, R3.reuse, R2, RZ ;  /* 0x00000002032f7223 */ /* 0x040fe200000100ff */
[----:B------:R-:W-:Y:S01]  /*fb20*/  FFMA.FTZ R4, R3, R4, RZ ;  /* 0x0000000403047223 */ /* 0x000fe200000100ff */
[----:B------:R-:W-:Y:S01]  /*fb30*/  FFMA.FTZ R43, R40, R43, R45 ;  /* 0x0000002b282b7223 */ /* 0x000fe2000001002d */
[----:B------:R-:W-:-:S02]  /*fb40*/  HADD2.F32 R45, -RZ, R29.H1_H1 ;  /* 0x3000001dff2d7230 */ /* 0x000fc40000004100 */
[----:B------:R-:W-:Y:S01]  /*fb50*/  FFMA.FTZ R0, R39, R40, R0 ;  /* 0x0000002827007223 */ /* 0x000fe20000010000 */
[----:B------:R-:W-:Y:S02]  /*fb60*/  HADD2.F32 R2, -RZ, R25.H0_H0 ;  /* 0x20000019ff027230 */ /* 0x000fe40000004100 */
[----:B------:R-:W-:Y:S02]  /*fb70*/  HADD2.F32 R3, -RZ, R15.H0_H0 ;  /* 0x2000000fff037230 */ /* 0x000fe40000004100 */
[----:B------:R-:W-:Y:S01]  /*fb80*/  FFMA.FTZ R45, R40, R45, R4 ;  /* 0x0000002d282d7223 */ /* 0x000fe20000010004 */
        /* <DEDUP_REMOVED lines=15> */
[--C-:B--2---:R-:W-:Y:S02]  /*fc80*/  HADD2.F32 R4, -RZ, R12.reuse.H0_H0 ;  /* 0x2000000cff047230 */ /* 0x104fe40000004100 */
[C---:B------:R-:W-:Y:S01]  /*fc90*/  FFMA.FTZ R45, R41.reuse, R40, R39 ;  /* 0x00000028292d7223 */ /* 0x040fe20000010027 */
[----:B------:R-:W-:Y:S02]  /*fca0*/  HADD2.F32 R3, -RZ, R31.H0_H0 ;  /* 0x2000001fff037230 */ /* 0x000fe40000004100 */
[----:B------:R-:W-:Y:S01]  /*fcb0*/  FFMA.FTZ R47, R41, R44, R47 ;  /* 0x0000002c292f7223 */ /* 0x000fe2000001002f */
[----:B------:R-:W-:Y:S02]  /*fcc0*/  HADD2.F32 R39, -RZ, R12.H1_H1 ;  /* 0x3000000cff277230 */ /* 0x000fe40000004100 */
[----:B------:R-:W-:Y:S02]  /*fcd0*/  HADD2.F32 R40, -RZ, R33.H0_H0 ;  /* 0x20000021ff287230 */ /* 0x000fe40000004100 */
[----:B------:R-:W-:Y:S01]  /*fce0*/  FFMA.FTZ R3, R3, R4, R0 ;  /* 0x0000000403037223 */ /* 0x000fe20000010000 */
[----:B------:R-:W-:-:S02]  /*fcf0*/  HADD2.F32 R2, -RZ, R31.H1_H1 ;  /* 0x3000001fff027230 */ /* 0x000fc40000004100 */
[----:B------:R-:W-:Y:S02]  /*fd00*/  HADD2.F32 R42, -RZ, R35.H0_H0 ;  /* 0x20000023ff2a7230 */ /* 0x000fe40000004100 */
        /* <DEDUP_REMOVED lines=8> */
[----:B------:R-:W-:Y:S01]  /*fd90*/  FFMA.FTZ R41, R39, R0, R40 ;  /* 0x0000000027297223 */ /* 0x000fe20000010028 */
[----:B------:R-:W-:Y:S02]  /*fda0*/  HADD2.F32 R42, -RZ, R35.H1_H1 ;  /* 0x30000023ff2a7230 */ /* 0x000fe40000004100 */
[----:B------:R-:W-:Y:S02]  /*fdb0*/  HADD2.F32 R44, -RZ, R37.H1_H1 ;  /* 0x30000025ff2c7230 */ /* 0x000fe40000004100 */
[----:B------:R-:W-:Y:S01]  /*fdc0*/  FFMA.FTZ R3, R3, R12, R2 ;  /* 0x0000000c03037223 */ /* 0x000fe20000010002 */
[--C-:B------:R-:W-:Y:S02]  /*fdd0*/  HADD2.F32 R4, -RZ, R34.reuse.H0_H0 ;  /* 0x20000022ff047230 */ /* 0x100fe40000004100 */
[C---:B------:R-:W-:Y:S01]  /*fde0*/  FFMA.FTZ R45, R39.reuse, R42, R45 ;  /* 0x0000002a272d7223 */ /* 0x040fe2000001002d */
[----:B------:R-:W-:Y:S02]  /*fdf0*/  HADD2.F32 R13, -RZ, R13.H1_H1 ;  /* 0x3000000dff0d7230 */ /* 0x000fe40000004100 */
[----:B------:R-:W-:Y:S01]  /*fe00*/  FFMA.FTZ R47, R39, R44, R47 ;  /* 0x0000002c272f7223 */ /* 0x000fe2000001002f */
[----:B------:R-:W-:-:S02]  /*fe10*/  HADD2.F32 R2, -RZ, R34.H1_H1 ;  /* 0x30000022ff027230 */ /* 0x000fc40000004100 */
[----:B------:R-:W-:Y:S01]  /*fe20*/  FFMA.FTZ R4, R12, R4, R41 ;  /* 0x000000040c047223 */ /* 0x000fe20000010029 */
[----:B------:R-:W-:Y:S02]  /*fe30*/  HADD2.F32 R0, -RZ, R32.H1_H1 ;  /* 0x30000020ff007230 */ /* 0x000fe40000004100 */
[----:B------:R-:W-:Y:S02]  /*fe40*/  HADD2.F32 R39, -RZ, R36.H0_H0 ;  /* 0x20000024ff277230 */ /* 0x000fe40000004100 */
[----:B------:R-:W-:Y:S01]  /*fe50*/  FFMA.FTZ R2, R13, R2, R4 ;  /* 0x000000020d027223 */ /* 0x000fe20000010004 */
[----:B------:R-:W-:Y:S02]  /*fe60*/  HADD2.F32 R42, -RZ, R38.H0_H0 ;  /* 0x20000026ff2a7230 */ /* 0x000fe40000004100 */
[----:B------:R-:W-:Y:S01]  /*fe70*/  FFMA.FTZ R0, R0, R13, R3 ;  /* 0x0000000d00007223 */ /* 0x000fe20000010003 */
[----:B------:R-:W-:Y:S02]  /*fe80*/  HADD2.F32 R40, -RZ, R36.H1_H1 ;  /* 0x30000024ff287230 */ /* 0x000fe40000004100 */
[----:B------:R-:W-:Y:S01]  /*fe90*/  FFMA.FTZ R39, R12, R39, R45 ;  /* 0x000000270c277223 */ /* 0x000fe2000001002d */
[----:B------:R-:W-:-:S02]  /*fea0*/  HADD2.F32 R4, -RZ, R38.H1_H1 ;  /* 0x30000026ff047230 */ /* 0x000fc40000004100 */
[----:B------:R-:W-:Y:S01]  /*feb0*/  FFMA.FTZ R42, R12, R42, R47 ;  /* 0x0000002a0c2a7223 */ /* 0x000fe2000001002f */
        /* <DEDUP_REMOVED lines=18> */
.L_x_2193:
        /* <DEDUP_REMOVED lines=91> */
.L_x_2194:
[----:B------:R-:W-:Y:S05]  /*10590*/  @!P3 BRA `(.L_x_2195) ;  /* 0x000000040068b947 */ /* 0x000fea0003800000 */
[----:B------:R-:W0:Y:S01]  /*105a0*/  LDS.64 R2, [UR5+0x120] ;  /* 0x00012005ff027984 */ /* 0x000e220008000a00 */
[--C-:B------:R-:W-:Y:S02]  /*105b0*/  HADD2.F32 R0, -RZ, R24.reuse.H0_H0 ;  /* 0x20000018ff007230 */ /* 0x100fe40000004100 */
[----:B------:R-:W-:Y:S01]  /*105c0*/  HADD2.F32 R24, -RZ, R24.H1_H1 ;  /* 0x30000018ff187230 */ /* 0x000fe20000004100 */
[----:B------:R-:W2:Y:S01]  /*105d0*/  LDS.64 R12, [UR5+0x128] ;  /* 0x00012805ff0c7984 */ /* 0x000ea20008000a00 */
[----:B------:R-:W-:Y:S02]  /*105e0*/  HADD2.F32 R44, -RZ, R17.H1_H1 ;  /* 0x30000011ff2c7230 */ /* 0x000fe40000004100 */
[----:B------:R-:W-:Y:S02]  /*105f0*/  HADD2.F32 R4, -RZ, R29.H0_H0 ;  /* 0x2000001dff047230 */ /* 0x000fe40000004100 */
[--C-:B0-----:R-:W-:Y:S02]  /*10600*/  HADD2.F32 R39, -RZ, R2.reuse.H0_H0 ;  /* 0x20000002ff277230 */ /* 0x101fe40000004100 */
[----:B------:R-:W-:-:S02]  /*10610*/  HADD2.F32 R40, -RZ, R2.H1_H1 ;  /* 0x30000002ff287230 */ /* 0x000fc40000004100 */
[--C-:B------:R-:W-:Y:S02]  /*10620*/  HADD2.F32 R42, -RZ, R3.reuse.H0_H0 ;  /* 0x20000003ff2a7230 */ /* 0x100fe40000004100 */
[----:B------:R-:W-:Y:S02]  /*10630*/  HADD2.F32 R41, -RZ, R3.H1_H1 ;  /* 0x30000003ff297230 */ /* 0x000fe40000004100 */
[----:B------:R-:W-:Y:S02]  /*10640*/  HADD2.F32 R2, -RZ, R17.H0_H0 ;  /* 0x20000011ff027230 */ /* 0x000fe40000004100 */
[-C--:B------:R-:W-:Y:S01]  /*10650*/  FFMA.FTZ R17, R0, R39.reuse, RZ ;  /* 0x0000002700117223 */ /* 0x080fe200000100ff */
[--C-:B------:R-:W-:Y:S02]  /*10660*/  HADD2.F32 R3, -RZ, R26.reuse.H0_H0 ;  /* 0x2000001aff037230 */ /* 0x100fe40000004100 */
[----:B------:R-:W-:Y:S02]  /*10670*/  HADD2.F32 R26, -RZ, R26.H1_H1 ;  /* 0x3000001aff1a7230 */ /* 0x000fe40000004100 */
[----:B------:R-:W-:Y:S01]  /*10680*/  FFMA.FTZ R17, R24, R40, R17 ;  /* 0x0000002818117223 */ /* 0x000fe20000010011 */
[-C--:B------:R-:W-:Y:S01]  /*10690*/  FFMA.FTZ R43, R2, R39.reuse, RZ ;  /* 0x00000027022b7223 */ /* 0x080fe200000100ff */
[----:B------:R-:W-:Y:S01]  /*106a0*/  FFMA.FTZ R3, R3, R39, RZ ;  /* 0x0000002703037223 */ /* 0x000fe200000100ff */
[----:B------:R-:W-:-:S02]  /*106b0*/  HADD2.F32 R24, -RZ, R29.H1_H1 ;  /* 0x3000001dff187230 */ /* 0x000fc40000004100 */
[----:B------:R-:W-:Y:S01]  /*106c0*/  FFMA.FTZ R39, R4, R39, RZ ;  /* 0x0000002704277223 */ /* 0x000fe200000100ff */
        /* <DEDUP_REMOVED lines=16> */
[-C--:B------:R-:W-:Y:S01]  /*107d0*/  FFMA.FTZ R26, R27, R41.reuse, R4 ;  /* 0x000000291b1a7223 */ /* 0x080fe20000010004 */
[-C--:B------:R-:W-:Y:S01]  /*107e0*/  FFMA.FTZ R42, R3, R41.reuse, R42 ;  /* 0x00000029032a7223 */ /* 0x080fe2000001002a */
[--C-:B--2---:R-:W-:Y:S02]  /*107f0*/  HADD2.F32 R2, -RZ, R13.reuse.H0_H0 ;  /* 0x2000000dff027230 */ /* 0x104fe40000004100 */
[----:B------:R-:W-:Y:S01]  /*10800*/  FFMA.FTZ R0, R15, R41, R0 ;  /* 0x000000290f007223 */ /* 0x000fe20000010000 */
[----:B------:R-:W-:Y:S02]  /*10810*/  HADD2.F32 R4, -RZ, R13.H1_H1 ;  /* 0x3000000dff047230 */ /* 0x000fe40000004100 */
[----:B------:R-:W-:Y:S02]  /*10820*/  HADD2.F32 R3, -RZ, R12.H0_H0 ;  /* 0x2000000cff037230 */ /* 0x000fe40000004100 */
[----:B------:R-:W-:-:S02]  /*10830*/  HADD2.F32 R13, -RZ, R31.H0_H0 ;  /* 0x2000001fff0d7230 */ /* 0x000fc40000004100 */
[----:B------:R-:W-:Y:S02]  /*10840*/  HADD2.F32 R12, -RZ, R12.H1_H1 ;  /* 0x3000000cff0c7230 */ /* 0x000fe40000004100 */
[----:B------:R-:W-:Y:S02]  /*10850*/  HADD2.F32 R15, -RZ, R33.H0_H0 ;  /* 0x20000021ff0f7230 */ /* 0x000fe40000004100 */
[-C--:B------:R-:W-:Y:S01]  /*10860*/  FFMA.FTZ R13, R13, R3.reuse, R0 ;  /* 0x000000030d0d7223 */ /* 0x080fe20000010000 */
        /* <DEDUP_REMOVED lines=45> */
.L_x_2195:
[C---:B------:R-:W-:Y:S01]  /*10b40*/  LOP3.LUT R25, R10.reuse, 0xf000f, RZ, 0xc0, !PT ;  /* 0x000f000f0a197812 */ /* 0x040fe200078ec0ff */
[----:B------:R-:W-:Y:S01]  /*10b50*/  UIADD3 UR4, UR5, 0x40, URZ ;  /* 0x0000004005047890 */ /* 0x000fe2000fffe03f */
[----:B------:R-:W-:Y:S02]  /*10b60*/  LOP3.LUT R12, R10, 0xf000f0, RZ, 0xc0, !PT ;  /* 0x00f000f00a0c7812 */ /* 0x000fe400078ec0ff */
[----:B------:R-:W-:Y:S02]  /*10b70*/  SHF.R.U32.HI R26, RZ, 0x8, R10 ;  /* 0x00000008ff1a7819 */ /* 0x000fe4000001160a */
[C---:B------:R-:W-:Y:S02]  /*10b80*/  LOP3.LUT R3, R9.reuse, 0xf000f, RZ, 0xc0, !PT ;  /* 0x000f000f09037812 */ /* 0x040fe400078ec0ff */
[----:B------:R-:W-:Y:S02]  /*10b90*/  LOP3.LUT R2, R9, 0xf000f0, RZ, 0xc0, !PT ;  /* 0x00f000f009027812 */ /* 0x000fe400078ec0ff */
[----:B------:R-:W-:-:S02]  /*10ba0*/  LOP3.LUT R10, R11, 0xf000f0, RZ, 0xc0, !PT ;  /* 0x00f000f00b0a7812 */ /* 0x000fc400078ec0ff */
[----:B------:R-:W-:Y:S02]  /*10bb0*/  LOP3.LUT R0, R8, 0xf000f0, RZ, 0xc0, !PT ;  /* 0x00f000f008007812 */ /* 0x000fe400078ec0ff */
[----:B------:R-:W-:Y:S02]  /*10bc0*/  SHF.R.U32.HI R9, RZ, 0x8, R9 ;  /* 0x00000008ff097819 */ /* 0x000fe40000011609 */
[----:B------:R-:W-:Y:S02]  /*10bd0*/  SHF.R.U32.HI R29, RZ, 0x8, R11 ;  /* 0x00000008ff1d7819 */ /* 0x000fe4000001160b */
        /* <DEDUP_REMOVED lines=81> */
[--C-:B------:R-:W-:Y:S02]  /*110f0*/  HADD2.F32 R3, -RZ, R29.reuse.H0_H0 ;  /* 0x2000001dff037230 */ /* 0x100fe40000004100 */
        /* <DEDUP_REMOVED lines=25> */
[--C-:B------:R-:W-:Y:S02]  /*11290*/  HADD2.F32 R33, -RZ, R24.reuse.H0_H0 ;  /* 0x20000018ff217230 */ /* 0x100fe40000004100 */
[----:B------:R-:W-:Y:S01]  /*112a0*/  FFMA.FTZ R2, R9, R2, R4 ;  /* 0x0000000209027223 */ /* 0x000fe20000010004 */
[--C-:B------:R-:W-:Y:S02]  /*112b0*/  HADD2.F32 R36, -RZ, R5.reuse.H0_H0 ;  /* 0x20000005ff247230 */ /* 0x100fe40000004100 */
        /* <DEDUP_REMOVED lines=23> */
.L_x_2196:
        /* <DEDUP_REMOVED lines=91> */
.L_x_2197:
        /* <DEDUP_REMOVED lines=14> */
[----:B------:R-:W-:Y:S02]  /*11ac0*/  HADD2.F32 R14, -RZ, R14.H1_H1 ;  /* 0x3000000eff0e7230 */ /* 0x000fe40000004100 */
[----:B------:R-:W-:Y:S01]  /*11ad0*/  FFMA.FTZ R35, R26, R28, R35 ;  /* 0x0000001c1a237223 */ /* 0x000fe20000010023 */
[----:B------:R-:W-:Y:S02]  /*11ae0*/  HADD2.F32 R3, -RZ, R25.H0_H0 ;  /* 0x20000019ff037230 */ /* 0x000fe40000004100 */
[----:B------:R-:W-:-:S02]  /*11af0*/  HADD2.F32 R2, -RZ, R11.H0_H0 ;  /* 0x2000000bff027230 */ /* 0x000fc40000004100 */
[----:B------:R-:W-:Y:S01]  /*11b00*/  FFMA.FTZ R37, R14, R28, R37 ;  /* 0x0000001c0e257223 */ /* 0x000fe20000010025 */
[----:B------:R-:W-:Y:S02]  /*11b10*/  HADD2.F32 R26, -RZ, R27.H1_H1 ;  /* 0x3000001bff1a7230 */ /* 0x000fe40000004100 */
[-C--:B------:R-:W-:Y:S01]  /*11b20*/  FFMA.FTZ R3, R3, R33.reuse, RZ ;  /* 0x0000002103037223 */ /* 0x080fe200000100ff */
[----:B------:R-:W-:Y:S01]  /*11b30*/  FFMA.FTZ R33, R4, R33, RZ ;  /* 0x0000002104217223 */ /* 0x000fe200000100ff */
        /* <DEDUP_REMOVED lines=10> */
[----:B------:R-:W-:Y:S02]  /*11be0*/  HADD2.F32 R14, -RZ, R12.H0_H0 ;  /* 0x2000000cff0e7230 */ /* 0x000fe40000004100 */
[----:B------:R-:W-:Y:S02]  /*11bf0*/  HADD2.F32 R10, -RZ, R10.H1_H1 ;  /* 0x3000000aff0a7230 */ /* 0x000fe40000004100 */
[-C--:B------:R-:W-:Y:S01]  /*11c00*/  FFMA.FTZ R37, R0, R36.reuse, R37 ;  /* 0x0000002400257223 */ /* 0x080fe20000010025 */
[----:B------:R-:W-:Y:S01]  /*11c10*/  FFMA.FTZ R33, R4, R36, R33 ;  /* 0x0000002404217223 */ /* 0x000fe20000010021 */
[----:B------:R-:W-:-:S02]  /*11c20*/  HADD2.F32 R12, -RZ, R12.H1_H1 ;  /* 0x3000000cff0c7230 */ /* 0x000fc40000004100 */
[----:B------:R-:W-:Y:S01]  /*11c30*/  FFMA.FTZ R3, R14, R34, R3 ;  /* 0x000000220e037223 */ /* 0x000fe20000010003 */
[--C-:B--2---:R-:W-:Y:S02]  /*11c40*/  HADD2.F32 R0, -RZ, R8.reuse.H0_H0 ;  /* 0x20000008ff007230 */ /* 0x104fe40000004100 */
[-C--:B------:R-:W-:Y:S01]  /*11c50*/  FFMA.FTZ R35, R10, R36.reuse, R35 ;  /* 0x000000240a237223 */ /* 0x080fe20000010023 */
[--C-:B------:R-:W-:Y:S02]  /*11c60*/  HADD2.F32 R4, -RZ, R29.reuse.H0_H0 ;  /* 0x2000001dff047230 */ /* 0x100fe40000004100 */
[----:B------:R-:W-:Y:S01]  /*11c70*/  FFMA.FTZ R3, R12, R36, R3 ;  /* 0x000000240c037223 */ /* 0x000fe20000010003 */
[----:B------:R-:W-:Y:S02]  /*11c80*/  HADD2.F32 R8, -RZ, R8.H1_H1 ;  /* 0x30000008ff087230 */ /* 0x000fe40000004100 */
[----:B------:R-:W-:Y:S02]  /*11c90*/  HADD2.F32 R10, -RZ, R29.H1_H1 ;  /* 0x3000001dff0a7230 */ /* 0x000fe40000004100 */
[----:B------:R-:W-:Y:S01]  /*11ca0*/  FFMA.FTZ R35, R4, R0, R35 ;  /* 0x0000000004237223 */ /* 0x000fe20000010023 */
[----:B------:R-:W-:-:S02]  /*11cb0*/  HADD2.F32 R12, -RZ, R30.H0_H0 ;  /* 0x2000001eff0c7230 */ /* 0x000fc40000004100 */
[--C-:B------:R-:W-:Y:S02]  /*11cc0*/  HADD2.F32 R14, -RZ, R31.reuse.H0_H0 ;  /* 0x2000001fff0e7230 */ /* 0x100fe40000004100 */
        /* <DEDUP_REMOVED lines=45> */
.L_x_2198:
[----:B------:R-:W-:Y:S01]  /*11fa0*/  IADD3 R51, R51, 0x20, RZ ;  /* 0x0000002033337810 */ /* 0x000fe20007ffe0ff */
[----:B------:R-:W-:Y:S01]  /*11fb0*/  UMOV UR5, UR4 ;  /* 0x0000000400057c82 */ /* 0x000fe20008000000 */
[----:B------:R-:W-:Y:S02]  /*11fc0*/  IMAD.WIDE R110, R49, 0x4, R6 ;  /* 0x00000004316e7825 */ /* 0x000fe400078e0206 */
[C---:B------:R-:W-:Y:S02]  /*11fd0*/  ISETP.GE.AND P0, PT, R51.reuse, UR6, PT ;  /* 0x0000000633007c0c */ /* 0x040fe4000bf06270 */
[----:B------:R-:W-:-:S13]  /*11fe0*/  ISETP.LT.AND P1, PT, R51, R50, PT ;  /* 0x000000323300720c */ /* 0x000fda0003f21270 */
[----:B------:R-:W-:Y:S05]  /*11ff0*/  @!P0 BRA P1, `(.L_x_2199) ;  /* 0xffffffac00308947 */ /* 0x000fea000083ffff */
.L_x_2186:
[----:B------:R-:W-:Y:S01]  /*12000*/  ISETP.GE.AND P0, PT, R51, R50, PT ;  /* 0x000000323300720c */ /* 0x000fe20003f06270 */
[----:B------:R-:W-:-:S03]  /*12010*/  ULDC UR5, c[0x0][0x268] ;  /* 0x00009a0000057ab9 */ /* 0x000fc60000000800 */
[----:B------:R-:W-:Y:S01]  /*12020*/  ISETP.GE.OR P0, PT, R51, UR5, P0 ;  /* 0x0000000533007c0c */ /* 0x000fe20008706670 */
[----:B------:R-:W-:-:S12]  /*12030*/  ULDC UR5, c[0x0][0x268] ;  /* 0x00009a0000057ab9 */ /* 0x000fd80000000800 */
[----:B------:R-:W-:Y:S05]  /*12040*/  @P0 BRA `(.L_x_2200) ;  /* 0x0000001c00940947 */ /* 0x000fea0003800000 */
.L_x_2204:
[----:B------:R-:W-:Y:S01]  /*12050*/  ISETP.NE.AND P0, PT, R51, R16, PT ;  /* 0x000000103300720c */ /* 0x000fe20003f05270 */
[----:B------:R-:W0:Y:S01]  /*12060*/  LDC R49, c[0x0][0x23c] ;  /* 0x00008f00ff317b82 */ /* 0x000e220000000800 */
[----:B------:R-:W2:Y:S11]  /*12070*/  LDG.E.128.CONSTANT R12, desc[UR8][R110.64] ;  /* 0x000000086e0c7981 */ /* 0x000eb6000c1e9d00 */
        /* <DEDUP_REMOVED lines=8> */
[----:B------:R-:W-:-:S05]  /*12100*/  @!P0 LEA R17, R51, 0x1, 0x1 ;  /* 0x0000000133118811 */ /* 0x000fca00078e08ff */
[----:B---3--:R-:W-:-:S06]  /*12110*/  @!P0 IMAD.WIDE R94, R17, 0x2, R94 ;  /* 0x00000002115e8825 */ /* 0x008fcc00078e025e */
[----:B------:R3:W5:Y:S01]  /*12120*/  @!P0 LDG.E.U16.CONSTANT R94, desc[UR8][R94.64] ;  /* 0x000000085e5e8981 */ /* 0x000762000c1e9500 */
[----:B------:R-:W-:Y:S01]  /*12130*/  MOV R30, 0x3000 ;  /* 0x00003000001e7802 */ /* 0x000fe20000000f00 */
[----:B------:R-:W-:Y:S01]  /*12140*/  HFMA2.MMA R0, -RZ, RZ, 0, 0.015625 ;  /* 0x00002400ff007435 */ /* 0x000fe200000001ff */
        /* <DEDUP_REMOVED lines=9> */
[----:B------:R-:W-:Y:S02]  /*121e0*/  SHF.R.U32.HI R57, RZ, 0x6, R13 ;  /* 0x00000006ff397819 */ /* 0x000fe4000001160d */
[----:B------:R-:W-:-:S02]  /*121f0*/  LOP3.LUT R74, R15, 0x70007, RZ, 0xc0, !PT ;  /* 0x000700070f4a7812 */ /* 0x000fc400078ec0ff */
[----:B----4-:R-:W-:Y:S02]  /*12200*/  @!P0 PRMT R115, R26, 0x7610, R115 ;  /* 0x000076101a738816 */ /* 0x010fe40000000073 */
[----:B------:R-:W-:Y:S02]  /*12210*/  @!P0 PRMT R118, R27, 0x7610, R118 ;  /* 0x000076101b768816 */ /* 0x000fe40000000076 */
[----:B------:R-:W-:Y:S02]  /*12220*/  @!P0 PRMT R115, R115, 0x7610, R26 ;  /* 0x0000761073738816 */ /* 0x000fe4000000001a */
[----:B------:R-:W-:Y:S02]  /*12230*/  @!P0 PRMT R118, R118, 0x7610, R27 ;  /* 0x0000761076768816 */ /* 0x000fe4000000001b */
[----:B------:R-:W-:Y:S02]  /*12240*/  SHF.R.U32.HI R26, RZ, 0xf, R13 ;  /* 0x0000000fff1a7819 */ /* 0x000fe4000001160d */
[----:B------:R-:W-:-:S02]  /*12250*/  SHF.R.U32.HI R27, RZ, 0xf, R15 ;  /* 0x0000000fff1b7819 */ /* 0x000fc4000001160f */
[----:B------:R-:W-:Y:S02]  /*12260*/  LOP3.LUT R29, R15, 0x380038, RZ, 0xc0, !PT ;  /* 0x003800380f1d7812 */ /* 0x000fe400078ec0ff */
[----:B------:R-:W-:Y:S02]  /*12270*/  SHF.R.U32.HI R60, RZ, 0x6, R15 ;  /* 0x00000006ff3c7819 */ /* 0x000fe4000001160f */
        /* <DEDUP_REMOVED lines=11> */
[----:B------:R-:W-:Y:S02]  /*12330*/  SHF.R.U32.HI R11, RZ, 0xe, R11 ;  /* 0x0000000eff0b7819 */ /* 0x000fe4000001160b */
[----:B------:R-:W-:Y:S02]  /*12340*/  LOP3.LUT R26, R26, 0x10001, RZ, 0xc0, !PT ;  /* 0x000100011a1a7812 */ /* 0x000fe400078ec0ff */
[----:B------:R-:W-:Y:S02]  /*12350*/  LOP3.LUT R8, R27, 0x10001, RZ, 0xc0, !PT ;  /* 0x000100011b087812 */ /* 0x000fe400078ec0ff */
[----:B------:R-:W-:Y:S02]  /*12360*/  LOP3.LUT R12, R12, 0x10001, RZ, 0xc0, !PT ;  /* 0x000100010c0c7812 */ /* 0x000fe400078ec0ff */
[----:B------:R-:W-:-:S02]  /*12370*/  LOP3.LUT R61, R14, 0x70007, RZ, 0xc0, !PT ;  /* 0x000700070e3d7812 */ /* 0x000fc400078ec0ff */
[----:B------:R-:W-:Y:S02]  /*12380*/  LOP3.LUT R28, R14, 0x380038, RZ, 0xc0, !PT ;  /* 0x003800380e1c7812 */ /* 0x000fe400078ec0ff */
[--C-:B------:R-:W-:Y:S02]  /*12390*/  SHF.R.U32.HI R58, RZ, 0x6, R14.reuse ;  /* 0x00000006ff3a7819 */ /* 0x100fe4000001160e */
[----:B------:R-:W-:Y:S02]  /*123a0*/  SHF.R.U32.HI R14, RZ, 0xf, R14 ;  /* 0x0000000fff0e7819 */ /* 0x000fe4000001160e */
[C---:B------:R-:W-:Y:S02]  /*123b0*/  LOP3.LUT R47, R10.reuse, 0x70007, RZ, 0xc0, !PT ;  /* 0x000700070a2f7812 */ /* 0x040fe400078ec0ff */
[----:B------:R-:W-:Y:S02]  /*123c0*/  LOP3.LUT R34, R10, 0x380038, RZ, 0xc0, !PT ;  /* 0x003800380a227812 */ /* 0x000fe400078ec0ff */
[----:B------:R-:W-:-:S02]  /*123d0*/  SHF.R.U32.HI R46, RZ, 0x6, R10 ;  /* 0x00000006ff2e7819 */ /* 0x000fc4000001160a */
[----:B------:R-:W-:Y:S02]  /*123e0*/  SHF.R.U32.HI R33, RZ, 0xe, R10 ;  /* 0x0000000eff217819 */ /* 0x000fe4000001160a */
[----:B------:R-:W-:Y:S02]  /*123f0*/  LOP3.LUT R36, R26, 0x20002, R9, 0xf8, !PT ;  /* 0x000200021a247812 */ /* 0x000fe400078ef809 */
[----:B------:R-:W-:Y:S02]  /*12400*/  LOP3.LUT R64, R8, 0x20002, R11, 0xf8, !PT ;  /* 0x0002000208407812 */ /* 0x000fe400078ef80b */
[C---:B------:R-:W-:Y:S02]  /*12410*/  LOP3.LUT R10, R4.reuse, 0x70007, RZ, 0xc0, !PT ;  /* 0x00070007040a7812 */ /* 0x040fe400078ec0ff */
[----:B------:R-:W-:Y:S02]  /*12420*/  LOP3.LUT R26, R4, 0x380038, RZ, 0xc0, !PT ;  /* 0x00380038041a7812 */ /* 0x000fe400078ec0ff */
[----:B------:R-:W-:-:S02]  /*12430*/  SHF.R.U32.HI R8, RZ, 0x6, R4 ;  /* 0x00000006ff087819 */ /* 0x000fc40000011604 */
[----:B------:R-:W-:Y:S02]  /*12440*/  LOP3.LUT R27, R12, 0x20002, R13, 0xf8, !PT ;  /* 0x000200020c1b7812 */ /* 0x000fe400078ef80d */
[----:B------:R-:W-:Y:S02]  /*12450*/  SHF.R.U32.HI R4, RZ, 0xd, R4 ;  /* 0x0000000dff047819 */ /* 0x000fe40000011604 */
[----:B------:R-:W-:Y:S02]  /*12460*/  LOP3.LUT R14, R14, 0x10001, RZ, 0xc0, !PT ;  /* 0x000100010e0e7812 */ /* 0x000fe400078ec0ff */
[----:B------:R-:W-:Y:S02]  /*12470*/  LOP3.LUT R4, R27, 0x40004, R4, 0xf8, !PT ;  /* 0x000400041b047812 */ /* 0x000fe400078ef804 */
[C---:B------:R-:W-:Y:S02]  /*12480*/  LOP3.LUT R13, R6.reuse, 0x70007, RZ, 0xc0, !PT ;  /* 0x00070007060d7812 */ /* 0x040fe400078ec0ff */
[----:B------:R-:W-:-:S02]  /*12490*/  LOP3.LUT R35, R6, 0x380038, RZ, 0xc0, !PT ;  /* 0x0038003806237812 */ /* 0x000fc400078ec0ff */
[--C-:B------:R-:W-:Y:S02]  /*124a0*/  SHF.R.U32.HI R12, RZ, 0x6, R6.reuse ;  /* 0x00000006ff0c7819 */ /* 0x100fe40000011606 */
[----:B------:R-:W-:Y:S02]  /*124b0*/  LOP3.LUT R27, R24, 0x64006400, RZ, 0xfc, !PT ;  /* 0x64006400181b7812 */ /* 0x000fe400078efcff */
[----:B------:R-:W-:Y:S02]  /*124c0*/  LOP3.LUT R33, R14, 0x20002, R33, 0xf8, !PT ;  /* 0x000200020e217812 */ /* 0x000fe400078ef821 */
[----:B------:R-:W-:Y:S02]  /*124d0*/  SHF.R.U32.HI R6, RZ, 0xd, R6 ;  /* 0x0000000dff067819 */ /* 0x000fe40000011606 */
[----:B------:R-:W-:Y:S02]  /*124e0*/  LOP3.LUT R17, R17, 0x64006400, RZ, 0xfc, !PT ;  /* 0x6400640011117812 */ /* 0x000fe400078efcff */
[----:B------:R-:W-:-:S02]  /*124f0*/  LOP3.LUT R24, R59, 0x380038, RZ, 0xc0, !PT ;  /* 0x003800383b187812 */ /* 0x000fc400078ec0ff */
[C---:B------:R-:W-:Y:S02]  /*12500*/  LOP3.LUT R11, R5.reuse, 0x70007, RZ, 0xc0, !PT ;  /* 0x00070007050b7812 */ /* 0x040fe400078ec0ff */
[----:B------:R-:W-:Y:S02]  /*12510*/  LOP3.LUT R32, R5, 0x380038, RZ, 0xc0, !PT ;  /* 0x0038003805207812 */ /* 0x000fe400078ec0ff */
[--C-:B------:R-:W-:Y:S02]  /*12520*/  SHF.R.U32.HI R9, RZ, 0x6, R5.reuse ;  /* 0x00000006ff097819 */ /* 0x100fe40000011605 */
[----:B------:R-:W-:Y:S02]  /*12530*/  SHF.R.U32.HI R5, RZ, 0xd, R5 ;  /* 0x0000000dff057819 */ /* 0x000fe40000011605 */
[----:B------:R-:W-:Y:S02]  /*12540*/  LOP3.LUT R81, R28, 0x64006400, RZ, 0xfc, !PT ;  /* 0x640064001c517812 */ /* 0x000fe400078efcff */
[----:B------:R-:W-:-:S02]  /*12550*/  LOP3.LUT R37, R29, 0x64006400, RZ, 0xfc, !PT ;  /* 0x640064001d257812 */ /* 0x000fc400078efcff */
[----:B------:R-:W-:Y:S01]  /*12560*/  LOP3.LUT R28, R57, 0x380038, RZ, 0xc0, !PT ;  /* 0x00380038391c7812 */ /* 0x000fe200078ec0ff */
[----:B------:R-:W-:Y:S01]  /*12570*/  HFMA2 R79, R17, R30.H0_H0, -132, -132 ;  /* 0xd820d820114f7431 */ /* 0x000fe2000004001e */
[----:B------:R-:W-:Y:S02]  /*12580*/  LOP3.LUT R6, R33, 0x40004, R6, 0xf8, !PT ;  /* 0x0004000421067812 */ /* 0x000fe400078ef806 */
[----:B------:R-:W-:Y:S02]  /*12590*/  LOP3.LUT R83, R24, 0x64006400, RZ, 0xfc, !PT ;  /* 0x6400640018537812 */ /* 0x000fe400078efcff */
[----:B------:R-:W-:Y:S02]  /*125a0*/  LOP3.LUT R33, R58, 0x380038, RZ, 0xc0, !PT ;  /* 0x003800383a217812 */ /* 0x000fe400078ec0ff */
[----:B------:R-:W-:Y:S02]  /*125b0*/  LOP3.LUT R24, R15, 0x380038, RZ, 0xc0, !PT ;  /* 0x003800380f187812 */ /* 0x000fe400078ec0ff */
[----:B------:R-:W-:-:S02]  /*125c0*/  LOP3.LUT R5, R36, 0x40004, R5, 0xf8, !PT ;  /* 0x0004000424057812 */ /* 0x000fc400078ef805 */
[----:B------:R-:W-:Y:S01]  /*125d0*/  LOP3.LUT R17, R43, 0x380038, RZ, 0xc0, !PT ;  /* 0x003800382b117812 */ /* 0x000fe200078ec0ff */
[-C--:B------:R-:W-:Y:S01]  /*125e0*/  HFMA2 R80, R27, R30.reuse.H0_H0, -132, -132 ;  /* 0xd820d8201b507431 */ /* 0x080fe2000004001e */
        /* <DEDUP_REMOVED lines=9> */
[----:B------:R-:W-:Y:S02]  /*12680*/  SHF.R.U32.HI R14, RZ, 0x6, R7 ;  /* 0x00000006ff0e7819 */ /* 0x000fe40000011607 */
[----:B------:R-:W-:Y:S02]  /*12690*/  LOP3.LUT R69, R34, 0x64006400, RZ, 0xfc, !PT ;  /* 0x6400640022457812 */ /* 0x000fe400078efcff */
[----:B------:R-:W-:-:S02]  /*126a0*/  LOP3.LUT R17, R17, 0x64006400, RZ, 0xfc, !PT ;  /* 0x6400640011117812 */ /* 0x000fc400078efcff */
[----:B------:R-:W-:Y:S01]  /*126b0*/  LOP3.LUT R26, R9, 0x380038, RZ, 0xc0, !PT ;  /* 0x00380038091a7812 */ /* 0x000fe200078ec0ff */
[-C--:B------:R-:W-:Y:S01]  /*126c0*/  HFMA2 R84, R29, R30.reuse.H0_H0, -132, -132 ;  /* 0xd820d8201d547431 */ /* 0x080fe2000004001e */
        /* <DEDUP_REMOVED lines=14> */
[----:B-1----:R-:W-:-:S02]  /*127b0*/  LOP3.LUT R65, R34, 0x64006400, RZ, 0xfc, !PT ;  /* 0x6400640022417812 */ /* 0x002fc400078efcff */
        /* <DEDUP_REMOVED lines=12> */
[----:B------:R-:W-:Y:S01]  /*12880*/  SHF.R.U32.HI R7, RZ, 0xd, R7 ;  /* 0x0000000dff077819 */ /* 0x000fe20000011607 */
        /* <DEDUP_REMOVED lines=10> */
[----:B------:R-:W-:Y:S01]  /*12930*/  LOP3.LUT R7, R64, 0x40004, R7, 0xf8, !PT ;  /* 0x0004000440077812 */ /* 0x000fe200078ef807 */
        /* <DEDUP_REMOVED lines=181> */
.L_x_2201:
        /* <DEDUP_REMOVED lines=77> */
.L_x_2202:
        /* <DEDUP_REMOVED lines=78> */
.L_x_2203:
[----:B------:R-:W-:Y:S01]  /*13e40*/  IADD3 R51, R51, 0x20, RZ ;  /* 0x0000002033337810 */ /* 0x000fe20007ffe0ff */
[----:B------:R-:W-:Y:S01]  /*13e50*/  UIADD3 UR4, UR4, 0x40, URZ ;  /* 0x0000004004047890 */ /* 0x000fe2000fffe03f */
[----:B------:R-:W-:Y:S02]  /*13e60*/  IMAD.WIDE R110, R49, 0x4, R2 ;  /* 0x00000004316e7825 */ /* 0x000fe400078e0202 */
[C---:B------:R-:W-:Y:S02]  /*13e70*/  ISETP.GE.AND P0, PT, R51.reuse, UR5, PT ;  /* 0x0000000533007c0c */ /* 0x040fe4000bf06270 */
[----:B------:R-:W-:-:S13]  /*13e80*/  ISETP.LT.AND P1, PT, R51, R50, PT ;  /* 0x000000323300720c */ /* 0x000fda0003f21270 */
[----:B------:R-:W-:Y:S05]  /*13e90*/  @!P0 BRA P1, `(.L_x_2204) ;  /* 0xffffffe0006c8947 */ /* 0x000fea000083ffff */
.L_x_2200:
        /* <DEDUP_REMOVED lines=8> */
.L_x_2209:
        /* <DEDUP_REMOVED lines=9> */
[----:B------:R-:W-:Y:S02]  /*13fb0*/  HFMA2.MMA R8, -RZ, RZ, 0, 0.25 ;  /* 0x00003400ff087435 */ /* 0x000fe400000001ff */
[----:B------:R-:W-:Y:S02]  /*13fc0*/  HFMA2.MMA R2, -RZ, RZ, 0, 0.015625 ;  /* 0x00002400ff027435 */ /* 0x000fe400000001ff */
[----:B0-----:R-:W-:-:S08]  /*13fd0*/  @!P0 IMAD.WIDE R10, R9, 0x2, R10 ;  /* 0x00000002090a8825 */ /* 0x001fd000078e020a */
[----:B------:R-:W-:Y:S01]  /*13fe0*/  PRMT R8, R2, 0x5410, R8 ;  /* 0x0000541002087816 */ /* 0x000fe20000000008 */
[----:B------:R0:W5:Y:S01]  /*13ff0*/  @!P0 LDG.E.U16.CONSTANT R0, desc[UR8][R10.64] ;  /* 0x000000080a008981 */ /* 0x000162000c1e9500 */
[----:B------:R-:W-:Y:S02]  /*14000*/  MOV R35, 0x2c00 ;  /* 0x00002c0000237802 */ /* 0x000fe40000000f00 */
[----:B------:R-:W-:Y:S02]  /*14010*/  ISETP.NE.AND P1, PT, R54, RZ, PT ;  /* 0x000000ff3600720c */ /* 0x000fe40003f25270 */
[----:B------:R-:W-:Y:S02]  /*14020*/  ISETP.NE.AND P2, PT, R53, RZ, PT ;  /* 0x000000ff3500720c */ /* 0x000fe40003f45270 */
[----:B------:R-:W-:Y:S02]  /*14030*/  ISETP.NE.AND P3, PT, R52, RZ, PT ;  /* 0x000000ff3400720c */ /* 0x000fe40003f65270 */
[----:B--2---:R-:W-:-:S02]  /*14040*/  LOP3.LUT R42, R5, 0x30003, RZ, 0xc0, !PT ;  /* 0x00030003052a7812 */ /* 0x004fc400078ec0ff */
[C---:B------:R-:W-:Y:S02]  /*14050*/  LOP3.LUT R26, R5.reuse, 0x300030, RZ, 0xc0, !PT ;  /* 0x00300030051a7812 */ /* 0x040fe400078ec0ff */
[----:B------:R-:W-:Y:S02]  /*14060*/  LOP3.LUT R34, R5, 0xc000c0, RZ, 0xc0, !PT ;  /* 0x00c000c005227812 */ /* 0x000fe400078ec0ff */
[----:B------:R-:W-:Y:S02]  /*14070*/  SHF.R.U32.HI R44, RZ, 0x8, R5 ;  /* 0x00000008ff2c7819 */ /* 0x000fe40000011605 */
[----:B---3--:R-:W-:Y:S02]  /*14080*/  @!P0 PRMT R115, R12, 0x7610, R115 ;  /* 0x000076100c738816 */ /* 0x008fe40000000073 */
[----:B------:R-:W-:Y:S02]  /*14090*/  @!P0 PRMT R118, R13, 0x7610, R118 ;  /* 0x000076100d768816 */ /* 0x000fe40000000076 */
[----:B------:R-:W-:-:S02]  /*140a0*/  @!P0 PRMT R115, R115, 0x7610, R12 ;  /* 0x0000761073738816 */ /* 0x000fc4000000000c */
[----:B------:R-:W-:Y:S02]  /*140b0*/  LOP3.LUT R12, R5, 0xc000c, RZ, 0xc0, !PT ;  /* 0x000c000c050c7812 */ /* 0x000fe400078ec0ff */
[C---:B------:R-:W-:Y:S02]  /*140c0*/  LOP3.LUT R45, R6.reuse, 0x30003, RZ, 0xc0, !PT ;  /* 0x00030003062d7812 */ /* 0x040fe400078ec0ff */
[C---:B------:R-:W-:Y:S02]  /*140d0*/  LOP3.LUT R5, R6.reuse, 0xc000c, RZ, 0xc0, !PT ;  /* 0x000c000c06057812 */ /* 0x040fe400078ec0ff */
[C---:B------:R-:W-:Y:S02]  /*140e0*/  LOP3.LUT R28, R6.reuse, 0x300030, RZ, 0xc0, !PT ;  /* 0x00300030061c7812 */ /* 0x040fe400078ec0ff */
[----:B------:R-:W-:Y:S02]  /*140f0*/  LOP3.LUT R36, R6, 0xc000c0, RZ, 0xc0, !PT ;  /* 0x00c000c006247812 */ /* 0x000fe400078ec0ff */
[----:B------:R-:W-:-:S02]  /*14100*/  SHF.R.U32.HI R46, RZ, 0x8, R6 ;  /* 0x00000008ff2e7819 */ /* 0x000fc40000011606 */
[C---:B------:R-:W-:Y:S02]  /*14110*/  LOP3.LUT R9, R4.reuse, 0x30003, RZ, 0xc0, !PT ;  /* 0x0003000304097812 */ /* 0x040fe400078ec0ff */
[C---:B------:R-:W-:Y:S02]  /*14120*/  LOP3.LUT R2, R4.reuse, 0xc000c, RZ, 0xc0, !PT ;  /* 0x000c000c04027812 */ /* 0x040fe400078ec0ff */
[C---:B0-----:R-:W-:Y:S02]  /*14130*/  LOP3.LUT R10, R4.reuse, 0x300030, RZ, 0xc0, !PT ;  /* 0x00300030040a7812 */ /* 0x041fe400078ec0ff */
[----:B------:R-:W-:Y:S02]  /*14140*/  LOP3.LUT R11, R4, 0xc000c0, RZ, 0xc0, !PT ;  /* 0x00c000c0040b7812 */ /* 0x000fe400078ec0ff */
[----:B------:R-:W-:Y:S02]  /*14150*/  LOP3.LUT R6, R7, 0xc000c, RZ, 0xc0, !PT ;  /* 0x000c000c07067812 */ /* 0x000fe400078ec0ff */
[----:B------:R-:W-:-:S02]  /*14160*/  SHF.R.U32.HI R4, RZ, 0x8, R4 ;  /* 0x00000008ff047819 */ /* 0x000fc40000011604 */
[----:B------:R-:W-:Y:S02]  /*14170*/  @!P0 PRMT R118, R118, 0x7610, R13 ;  /* 0x0000761076768816 */ /* 0x000fe4000000000d */
[C---:B------:R-:W-:Y:S02]  /*14180*/  LOP3.LUT R47, R7.reuse, 0x30003, RZ, 0xc0, !PT ;  /* 0x00030003072f7812 */ /* 0x040fe400078ec0ff */
[C---:B------:R-:W-:Y:S02]  /*14190*/  LOP3.LUT R29, R7.reuse, 0x300030, RZ, 0xc0, !PT ;  /* 0x00300030071d7812 */ /* 0x040fe400078ec0ff */
[----:B------:R-:W-:Y:S02]  /*141a0*/  LOP3.LUT R37, R7, 0xc000c0, RZ, 0xc0, !PT ;  /* 0x00c000c007257812 */ /* 0x000fe400078ec0ff */
        /* <DEDUP_REMOVED lines=31> */
[-C--:B------:R-:W-:Y:S01]  /*143a0*/  HFMA2 R30, R5, R35.reuse.H0_H0, -66, -66 ;  /* 0xd420d420051e7431 */ /* 0x080fe20000040023 */
[----:B------:R-:W-:Y:S01]  /*143b0*/  LOP3.LUT R5, R4, 0xc000c0, RZ, 0xc0, !PT ;  /* 0x00c000c004057812 */ /* 0x000fe200078ec0ff */
[-C--:B------:R-:W-:Y:S02]  /*143c0*/  HFMA2 R31, R6, R35.reuse.H0_H0, -66, -66 ;  /* 0xd420d420061f7431 */ /* 0x080fe40000040023 */
[-C--:B------:R-:W-:Y:S02]  /*143d0*/  HFMA2 R32, R7, R35.reuse.H0_H0, -66, -66 ;  /* 0xd420d42007207431 */ /* 0x080fe40000040023 */
        /* <DEDUP_REMOVED lines=29> */
[-C--:B------:R-:W-:Y:S02]  /*145b0*/  HFMA2 R2, R2, R8.reuse.H1_H1, -258, -258 ;  /* 0xdc08dc0802027431 */ /* 0x080fe40000060008 */
[-C--:B------:R-:W-:Y:S02]  /*145c0*/  HFMA2 R12, R12, R8.reuse.H1_H1, -258, -258 ;  /* 0xdc08dc080c0c7431 */ /* 0x080fe40000060008 */
[----:B------:R-:W-:-:S02]  /*145d0*/  HFMA2 R13, R13, R8.H1_H1, -258, -258 ;  /* 0xdc08dc080d0d7431 */ /* 0x000fc40000060008 */
[-C--:B------:R-:W-:Y:S02]  /*145e0*/  HFMA2 R14, R14, R8.reuse.H1_H1, -258, -258 ;  /* 0xdc08dc080e0e7431 */ /* 0x080fe40000060008 */
[-C--:B------:R-:W-:Y:S02]  /*145f0*/  HFMA2 R24, R24, R8.reuse.H1_H1, -258, -258 ;  /* 0xdc08dc0818187431 */ /* 0x080fe40000060008 */
        /* <DEDUP_REMOVED lines=26> */
[----:B--2---:R-:W-:Y:S01]  /*147a0*/  HFMA2 R58, R47, R8, R58 ;  /* 0x000000082f3a7231 */ /* 0x004fe2000000003a */
[----:B------:R-:W-:Y:S01]  /*147b0*/  HFMA2.MMA R59, R28, R6, R59 ;  /* 0x000000061c3b7235 */ /* 0x000fe2000000003b */
[----:B------:R-:W-:Y:S02]  /*147c0*/  HFMA2 R6, R29, R6, R4 ;  /* 0x000000061d067231 */ /* 0x000fe40000000004 */
        /* <DEDUP_REMOVED lines=9> */
[----:B------:R-:W-:Y:S01]  /*14860*/  HADD2 R58, R58.H0_H0, R58.H1_H1 ;  /* 0x3000003a3a3a7230 */ /* 0x000fe20000000800 */
[----:B------:R-:W-:Y:S01]  /*14870*/  HFMA2.MMA R59, R55, R8, R59 ;  /* 0x00000008373b7235 */ /* 0x000fe2000000003b */
[----:B------:R-:W-:-:S04]  /*14880*/  HFMA2 R6, R33, R10, R6 ;  /* 0x0000000a21067231 */ /* 0x000fc80000000006 */
[----:B------:R-:W-:Y:S01]  /*14890*/  HFMA2 R6, R41, R11, R6 ;  /* 0x0000000b29067231 */ /* 0x000fe20000000006 */
[-C--:B------:R-:W-:Y:S02]  /*148a0*/  HFMA2.MMA R5, R15, R9.reuse, R4 ;  /* 0x000000090f057235 */ /* 0x080fe40000000004 */
        /* <DEDUP_REMOVED lines=12> */
.L_x_2206:
        /* <DEDUP_REMOVED lines=43> */
.L_x_2207:
        /* <DEDUP_REMOVED lines=45> */
.L_x_2208:
[----:B------:R-:W-:Y:S01]  /*14ef0*/  IADD3 R51, R51, 0x10, RZ ;  /* 0x0000001033337810 */ /* 0x000fe20007ffe0ff */
[----:B------:R-:W-:Y:S01]  /*14f00*/  UIADD3 UR4, UR4, 0x20, URZ ;  /* 0x0000002004047890 */ /* 0x000fe2000fffe03f */
[----:B------:R-:W-:Y:S02]  /*14f10*/  IADD3 R110, P1, R110, R3, RZ ;  /* 0x000000036e6e7210 */ /* 0x000fe40007f3e0ff */
[C---:B------:R-:W-:Y:S02]  /*14f20*/  ISETP.GE.AND P0, PT, R51.reuse, UR5, PT ;  /* 0x0000000533007c0c */ /* 0x040fe4000bf06270 */
[----:B------:R-:W-:Y:S02]  /*14f30*/  ISETP.LT.AND P2, PT, R51, R50, PT ;  /* 0x000000323300720c */ /* 0x000fe40003f41270 */
[----:B------:R-:W-:-:S11]  /*14f40*/  IADD3.X R111, R111, R49, RZ, P1, !PT ;  /* 0x000000316f6f7210 */ /* 0x000fd60000ffe4ff */
[----:B------:R-:W-:Y:S05]  /*14f50*/  @!P0 BRA P2, `(.L_x_2209) ;  /* 0xffffffec00f08947 */ /* 0x000fea000103ffff */
.L_x_2205:
[----:B------:R-:W0:Y:S01]  /*14f60*/  S2R R0, SR_CTAID.X ;  /* 0x0000000000007919 */ /* 0x000e220000002500 */
[----:B------:R-:W2:Y:S01]  /*14f70*/  S2UR UR4, SR_CTAID.Y ;  /* 0x00000000000479c3 */ /* 0x000ea20000002600 */
[----:B------:R-:W-:Y:S01]  /*14f80*/  HMUL2 R23, R23, R54.H0_H0 ;  /* 0x2000003617177232 */ /* 0x000fe20000000000 */
[----:B------:R-:W0:Y:S06]  /*14f90*/  S2R R3, SR_TID.X ;  /* 0x0000000000037919 */ /* 0x000e2c0000002100 */
[----:B------:R-:W3:Y:S08]  /*14fa0*/  LDC R13, c[0x0][0x23c] ;  /* 0x00008f00ff0d7b82 */ /* 0x000ef00000000800 */
[----:B------:R-:W4:Y:S01]  /*14fb0*/  LDC.64 R6, c[0x0][0x230] ;  /* 0x00008c00ff067b82 */ /* 0x000f220000000a00 */
[----:B--2---:R-:W-:Y:S01]  /*14fc0*/  UIMAD UR4, UR4, 0x3, URZ ;  /* 0x00000003040478a4 */ /* 0x004fe2000f8e023f */
        /* <DEDUP_REMOVED lines=12> */
.L_x_2213:
[----:B------:R-:W0:Y:S02]  /*15090*/  LDS R4, [R2] ;  /* 0x0000000002047984 */ /* 0x000e240000000800 */
[----:B0-----:R-:W-:-:S06]  /*150a0*/  HADD2 R5, R4, R23 ;  /* 0x0000001704057230 */ /* 0x001fcc0000000000 */
[----:B------:R-:W0:Y:S02]  /*150b0*/  ATOMS.CAST.SPIN R5, [R2], R4, R5 ;  /* 0x000000040205738d */ /* 0x000e240001800005 */
[----:B0-----:R-:W-:-:S13]  /*150c0*/  ISETP.EQ.U32.AND P0, PT, R5, 0x1, PT ;  /* 0x000000010500780c */ /* 0x001fda0003f02070 */
[----:B------:R-:W-:Y:S05]  /*150d0*/  @!P0 BRA `(.L_x_2213) ;  /* 0xfffffffc00ec8947 */ /* 0x000fea000383ffff */
[----:B------:R-:W-:Y:S05]  /*150e0*/  BRA `(.L_x_2211) ;  /* 0x00000000000c7947 */ /* 0x000fea0003800000 */
.L_x_2212:
[----:B------:R-:W2:Y:S02]  /*150f0*/  LD.E R0, desc[UR8][R6.64] ;  /* 0x0000000806007980 */ /* 0x000ea4000c101900 */
[----:B--2---:R-:W-:-:S05]  /*15100*/  IADD3 R3, R23, R0, RZ ;  /* 0x0000000017037210 */ /* 0x004fca0007ffe0ff */
[----:B------:R0:W-:Y:S02]  /*15110*/  ST.E desc[UR8][R6.64], R3 ;  /* 0x0000000306007985 */ /* 0x0001e4000c101908 */
.L_x_2211:
[----:B------:R-:W-:Y:S05]  /*15120*/  BSYNC B0 ;  /* 0x0000000000007941 */ /* 0x000fea0003800000 */
.L_x_2210:
        /* <DEDUP_REMOVED lines=9> */
.L_x_2217:
[----:B------:R-:W2:Y:S02]  /*151c0*/  LDS R8, [R2+0x4] ;  /* 0x0000040002087984 */ /* 0x000ea40000000800 */
[----:B--2---:R-:W-:-:S10]  /*151d0*/  HFMA2.MMA R9, R8, 1, 1, R11 ;  /* 0x3c003c0008097835 */ /* 0x004fd4000000000b */
[----:B------:R-:W2:Y:S02]  /*151e0*/  ATOMS.CAST.SPIN R9, [R2+0x4], R8, R9 ;  /* 0x000004080209738d */ /* 0x000ea40001800009 */
[----:B--2---:R-:W-:-:S13]  /*151f0*/  ISETP.EQ.U32.AND P0, PT, R9, 0x1, PT ;  /* 0x000000010900780c */ /* 0x004fda0003f02070 */
[----:B------:R-:W-:Y:S05]  /*15200*/  @!P0 BRA `(.L_x_2217) ;  /* 0xfffffffc00ec8947 */ /* 0x000fea000383ffff */
[----:B------:R-:W-:Y:S05]  /*15210*/  BRA `(.L_x_2215) ;  /* 0x00000000000c7947 */ /* 0x000fea0003800000 */
.L_x_2216:
[----:B------:R-:W0:Y:S02]  /*15220*/  LD.E R0, desc[UR8][R6.64+0x4] ;  /* 0x0000040806007980 */ /* 0x000e24000c101900 */
[----:B0-----:R-:W-:-:S05]  /*15230*/  IADD3 R3, R11, R0, RZ ;  /* 0x000000000b037210 */ /* 0x001fca0007ffe0ff */
[----:B------:R2:W-:Y:S02]  /*15240*/  ST.E desc[UR8][R6.64+0x4], R3 ;  /* 0x0000040306007985 */ /* 0x0005e4000c101908 */
.L_x_2215:
[----:B------:R-:W-:Y:S05]  /*15250*/  BSYNC B0 ;  /* 0x0000000000007941 */ /* 0x000fea0003800000 */
.L_x_2214:
        /* <DEDUP_REMOVED lines=10> */
.L_x_2221:
[----:B------:R-:W0:Y:S02]  /*15300*/  LDS R8, [R2] ;  /* 0x0000000002087984 */ /* 0x000e240000000800 */
[----:B0-----:R-:W-:-:S06]  /*15310*/  HADD2 R9, R8, R21 ;  /* 0x0000001508097230 */ /* 0x001fcc0000000000 */
[----:B------:R-:W0:Y:S02]  /*15320*/  ATOMS.CAST.SPIN R9, [R2], R8, R9 ;  /* 0x000000080209738d */ /* 0x000e240001800009 */
[----:B0-----:R-:W-:-:S13]  /*15330*/  ISETP.EQ.U32.AND P0, PT, R9, 0x1, PT ;  /* 0x000000010900780c */ /* 0x001fda0003f02070 */
[----:B------:R-:W-:Y:S05]  /*15340*/  @!P0 BRA `(.L_x_2221) ;  /* 0xfffffffc00ec8947 */ /* 0x000fea000383ffff */
[----:B------:R-:W-:Y:S05]  /*15350*/  BRA `(.L_x_2219) ;  /* 0x00000000000c7947 */ /* 0x000fea0003800000 */
.L_x_2220:
[----:B------:R-:W2:Y:S02]  /*15360*/  LD.E R0, desc[UR8][R6.64] ;  /* 0x0000000806007980 */ /* 0x000ea4000c101900 */
[----:B--2---:R-:W-:-:S05]  /*15370*/  IADD3 R3, R21, R0, RZ ;  /* 0x0000000015037210 */ /* 0x004fca0007ffe0ff */
[----:B------:R0:W-:Y:S02]  /*15380*/  ST.E desc[UR8][R6.64], R3 ;  /* 0x0000000306007985 */ /* 0x0001e4000c101908 */
.L_x_2219:
[----:B------:R-:W-:Y:S05]  /*15390*/  BSYNC B0 ;  /* 0x0000000000007941 */ /* 0x000fea0003800000 */
.L_x_2218:
[----:B0-----:R-:W-:-:S05]  /*153a0*/  IMAD.WIDE R2, R13, 0x2, R4 ;  /* 0x000000020d027825 */ /* 0x001fca00078e0204 */
[----:B------:R0:W-:Y:S01]  /*153b0*/  ATOM.E.ADD.F16x2.RN.STRONG.GPU P0, RZ, desc[UR8][R2.64], R53 ;  /* 0x0000003502ff79a2 */ /* 0x0001e2000810e1c8 */
[----:B------:R-:W-:Y:S04]  /*153c0*/  BSSY B0, `(.L_x_2222) ;  /* 0x000000e000007945 */ /* 0x000fe80003800000 */
[----:B0-----:R-:W-:Y:S05]  /*153d0*/  @P0 BRA `(.L_x_2223) ;  /* 0x0000000000300947 */ /* 0x001fea0003800000 */
[----:B------:R-:W0:Y:S02]  /*153e0*/  QSPC.E.S P0, RZ, [R2] ;  /* 0x0000000002ff73aa */ /* 0x000e240000000500 */
[----:B0-----:R-:W-:Y:S05]  /*153f0*/  @!P0 BRA `(.L_x_2224) ;  /* 0x00000000001c8947 */ /* 0x001fea0003800000 */
[----:B------:R-:W-:-:S07]  /*15400*/  MOV R2, R2 ;  /* 0x0000000200027202 */ /* 0x000fce0000000f00 */
.L_x_2225:
[----:B------:R-:W0:Y:S02]  /*15410*/  LDS R4, [R2] ;  /* 0x0000000002047984 */ /* 0x000e240000000800 */
[----:B0-----:R-:W-:-:S10]  /*15420*/  HFMA2.MMA R5, R4, 1, 1, R53 ;  /* 0x3c003c0004057835 */ /* 0x001fd40000000035 */
[----:B------:R-:W0:Y:S02]  /*15430*/  ATOMS.CAST.SPIN R5, [R2], R4, R5 ;  /* 0x000000040205738d */ /* 0x000e240001800005 */
[----:B0-----:R-:W-:-:S13]  /*15440*/  ISETP.EQ.U32.AND P0, PT, R5, 0x1, PT ;  /* 0x000000010500780c */ /* 0x001fda0003f02070 */
[----:B------:R-:W-:Y:S05]  /*15450*/  @!P0 BRA `(.L_x_2225) ;  /* 0xfffffffc00ec8947 */ /* 0x000fea000383ffff */
[----:B------:R-:W-:Y:S05]  /*15460*/  BRA `(.L_x_2223) ;  /* 0x00000000000c7947 */ /* 0x000fea0003800000 */
.L_x_2224:
[----:B------:R-:W2:Y:S02]  /*15470*/  LD.E R0, desc[UR8][R2.64] ;  /* 0x0000000802007980 */ /* 0x000ea4000c101900 */
[----:B--2---:R-:W-:-:S05]  /*15480*/  IADD3 R5, R53, R0, RZ ;  /* 0x0000000035057210 */ /* 0x004fca0007ffe0ff */
[----:B------:R0:W-:Y:S02]  /*15490*/  ST.E desc[UR8][R2.64], R5 ;  /* 0x0000000502007985 */ /* 0x0001e4000c101908 */
.L_x_2223:
[----:B------:R-:W-:Y:S05]  /*154a0*/  BSYNC B0 ;  /* 0x0000000000007941 */ /* 0x000fea0003800000 */
.L_x_2222:
        /* <DEDUP_REMOVED lines=8> */
[----:B0-----:R-:W-:-:S04]  /*15530*/  MOV R2, R6 ;  /* 0x0000000600027202 */ /* 0x001fc80000000f00 */
[----:B------:R-:W-:-:S07]  /*15540*/  MOV R2, R2 ;  /* 0x0000000200027202 */ /* 0x000fce0000000f00 */
.L_x_2229:
[----:B------:R-:W0:Y:S02]  /*15550*/  LDS R4, [R2] ;  /* 0x0000000002047984 */ /* 0x000e240000000800 */
[----:B0-----:R-:W-:-:S06]  /*15560*/  HADD2 R5, R4, R19 ;  /* 0x0000001304057230 */ /* 0x001fcc0000000000 */
[----:B------:R-:W0:Y:S02]  /*15570*/  ATOMS.CAST.SPIN R5, [R2], R4, R5 ;  /* 0x000000040205738d */ /* 0x000e240001800005 */
[----:B0-----:R-:W-:-:S13]  /*15580*/  ISETP.EQ.U32.AND P0, PT, R5, 0x1, PT ;  /* 0x000000010500780c */ /* 0x001fda0003f02070 */
[----:B------:R-:W-:Y:S05]  /*15590*/  @!P0 BRA `(.L_x_2229) ;  /* 0xfffffffc00ec8947 */ /* 0x000fea000383ffff */
[----:B------:R-:W-:Y:S05]  /*155a0*/  BRA `(.L_x_2227) ;  /* 0x00000000000c7947 */ /* 0x000fea0003800000 */
.L_x_2228:
[----:B------:R-:W0:Y:S02]  /*155b0*/  LD.E R0, desc[UR8][R6.64] ;  /* 0x0000000806007980 */ /* 0x000e24000c101900 */
[----:B0-----:R-:W-:-:S05]  /*155c0*/  IADD3 R3, R19, R0, RZ ;  /* 0x0000000013037210 */ /* 0x001fca0007ffe0ff */
[----:B------:R2:W-:Y:S02]  /*155d0*/  ST.E desc[UR8][R6.64], R3 ;  /* 0x0000000306007985 */ /* 0x0005e4000c101908 */
.L_x_2227:
[----:B------:R-:W-:Y:S05]  /*155e0*/  BSYNC B0 ;  /* 0x0000000000007941 */ /* 0x000fea0003800000 */
.L_x_2226:
[----:B------:R3:W-:Y:S02]  /*155f0*/  ATOM.E.ADD.F16x2.RN.STRONG.GPU P0, RZ, desc[UR8][R6.64+0x4], R9 ;  /* 0x0000040906ff79a2 */ /* 0x0007e4000810e1c8 */
[----:B---3--:R-:W-:Y:S05]  /*15600*/  @P0 EXIT ;  /* 0x000000000000094d */ /* 0x008fea0003800000 */
[----:B------:R-:W3:Y:S02]  /*15610*/  QSPC.E.S P0, RZ, [R6+0x4] ;  /* 0x0000040006ff73aa */ /* 0x000ee40000000500 */
[----:B---3--:R-:W-:Y:S05]  /*15620*/  @!P0 BRA `(.L_x_2230) ;  /* 0x0000000000208947 */ /* 0x008fea0003800000 */
[----:B0-----:R-:W-:-:S04]  /*15630*/  MOV R2, R6 ;  /* 0x0000000600027202 */ /* 0x001fc80000000f00 */
[----:B------:R-:W-:-:S07]  /*15640*/  MOV R2, R2 ;  /* 0x0000000200027202 */ /* 0x000fce0000000f00 */
.L_x_2231:
[----:B------:R-:W0:Y:S02]  /*15650*/  LDS R4, [R2+0x4] ;  /* 0x0000040002047984 */ /* 0x000e240000000800 */
[----:B0-----:R-:W-:-:S10]  /*15660*/  HFMA2.MMA R5, R4, 1, 1, R9 ;  /* 0x3c003c0004057835 */ /* 0x001fd40000000009 */
[----:B------:R-:W0:Y:S02]  /*15670*/  ATOMS.CAST.SPIN R5, [R2+0x4], R4, R5 ;  /* 0x000004040205738d */ /* 0x000e240001800005 */
[----:B0-----:R-:W-:-:S13]  /*15680*/  ISETP.EQ.U32.AND P0, PT, R5, 0x1, PT ;  /* 0x000000010500780c */ /* 0x001fda0003f02070 */
[----:B------:R-:W-:Y:S05]  /*15690*/  @!P0 BRA `(.L_x_2231) ;  /* 0xfffffffc00ec8947 */ /* 0x000fea000383ffff */
[----:B------:R-:W-:Y:S05]  /*156a0*/  EXIT ;  /* 0x000000000000794d */ /* 0x000fea0003800000 */
.L_x_2230:
[----:B------:R-:W0:Y:S02]  /*156b0*/  LD.E R0, desc[UR8][R6.64+0x4] ;  /* 0x0000040806007980 */ /* 0x000e24000c101900 */
[----:B0-2---:R-:W-:-:S05]  /*156c0*/  IADD3 R3, R9, R0, RZ ;  /* 0x0000000009037210 */ /* 0x005fca0007ffe0ff */
[----:B------:R-:W-:Y:S01]  /*156d0*/  ST.E desc[UR8][R6.64+0x4], R3 ;  /* 0x0000040306007985 */ /* 0x000fe2000c101908 */
[----:B------:R-:W-:Y:S05]  /*156e0*/  EXIT ;  /* 0x000000000000794d */ /* 0x000fea0003800000 */
.L_x_2232:
        /* <DEDUP_REMOVED lines=9> */
.L_x_4048:


//--------------------- .text._Z23gemm_half_q_half_kernelILi2ELb1ELb1EEvPK6__halfPKjS4_S2_PS0_iiiiPKtS7_iiiiiibS2_i --------------------------
	.section	.text._Z23gemm_half_q_half_kernelILi2ELb1ELb1EEvPK6__halfPKjS4_S2_PS0_iiiiPKtS7_iiiiiibS2_i,"ax",@progbits
	.align	128
        .global         _Z23gemm_half_q_half_kernelILi2ELb1ELb1EEvPK6__halfPKjS4_S2_PS0_iiiiPKtS7_iiiiiibS2_i
        .type           _Z23gemm_half_q_half_kernelILi2ELb1ELb1EEvPK6__halfPKjS4_S2_PS0_iiiiPKtS7_iiiiiibS2_i,@function
        .size           _Z23gemm_half_q_half_kernelILi2ELb1ELb1EEvPK6__halfPKjS4_S2_PS0_iiiiPKtS7_iiiiiibS2_i,(.L_x_4049 - _Z23gemm_half_q_half_kernelILi2ELb1ELb1EEvPK6__halfPKjS4_S2_PS0_iiiiPKtS7_iiiiiibS2_i)
        .other          _Z23gemm_half_q_half_kernelILi2ELb1ELb1EEvPK6__halfPKjS4_S2_PS0_iiiiPKtS7_iiiiiibS2_i,@"STO_CUDA_ENTRY STV_DEFAULT"
_Z23gemm_half_q_half_kernelILi2ELb1ELb1EEvPK6__halfPKjS4_S2_PS0_iiiiPKtS7_iiiiiibS2_i:
.text._Z23gemm_half_q_half_kernelILi2ELb1ELb1EEvPK6__halfPKjS4_S2_PS0_iiiiPKtS7_iiiiiibS2_i:
[----:B------:R-:W0:Y:S08]  /*0000*/  LDC R1, c[0x0][0x28] ;  /* 0x00000a00ff017b82 */ /* 0x000e300000000800 */
[----:B------:R-:W1:Y:S01]  /*0010*/  LDC R7, c[0x0][0x280] ;  /* 0x0000a000ff077b82 */ /* 0x000e620000000800 */
[----:B------:R-:W-:Y:S01]  /*0020*/  ULDC.64 UR8, c[0x0][0x208] ;  /* 0x0000820000087ab9 */ /* 0x000fe20000000a00 */
[----:B0-----:R-:W-:-:S06]  /*0030*/  IADD3 R1, R1, -0x10, RZ ;  /* 0xfffffff001017810 */ /* 0x001fcc0007ffe0ff */
[----:B------:R-:W1:Y:S08]  /*0040*/  LDC.64 R2, c[0x0][0x278] ;  /* 0x00009e00ff027b82 */ /* 0x000e700000000a00 */
[----:B------:R-:W0:Y:S01]  /*0050*/  LDC.64 R4, c[0x0][0x278] ;  /* 0x00009e00ff047b82 */ /* 0x000e220000000a00 */
[----:B-1----:R-:W-:-:S05]  /*0060*/  IMAD.WIDE R2, R7, 0x2, R2 ;  /* 0x0000000207027825 */ /* 0x002fca00078e0202 */
[----:B------:R-:W2:Y:S04]  /*0070*/  LDG.E.U16 R50, desc[UR8][R2.64] ;  /* 0x0000000802327981 */ /* 0x000ea8000c1e1500 */
[----:B0-----:R-:W2:Y:S02]  /*0080*/  LDG.E.U16 R51, desc[UR8][R4.64] ;  /* 0x0000000804337981 */ /* 0x001ea4000c1e1500 */
[----:B--2---:R-:W-:-:S04]  /*0090*/  LOP3.LUT R0, R50, R51, RZ, 0xfc, !PT ;  /* 0x0000003332007212 */ /* 0x004fc800078efcff */
        /* <DEDUP_REMOVED lines=21> */
[C---:B------:R-:W-:Y:S02]  /*01f0*/  IADD3 R7, R5.reuse, R4, RZ ;  /* 0x0000000405077210 */ /* 0x040fe40007ffe0ff */
[C---:B--2---:R-:W-:Y:S02]  /*0200*/  IADD3 R11, P0, R2.reuse, R5, RZ ;  /* 0x00000005020b7210 */ /* 0x044fe40007f1e0ff */
[----:B------:R-:W-:Y:S02]  /*0210*/  IADD3 R9, P1, R2, R7, RZ ;  /* 0x0000000702097210 */ /* 0x000fe40007f3e0ff */
[----:B------:R-:W-:Y:S02]  /*0220*/  LEA.HI.X.SX32 R12, R5, RZ, 0x1, P0 ;  /* 0x000000ff050c7211 */ /* 0x000fe400000f0eff */
[----:B------:R-:W-:Y:S02]  /*0230*/  LEA.HI.X.SX32 R10, R7, RZ, 0x1, P1 ;  /* 0x000000ff070a7211 */ /* 0x000fe400008f0eff */
[----:B------:R-:W-:-:S02]  /*0240*/  LEA R4, P0, R11, UR6, 0x1 ;  /* 0x000000060b047c11 */ /* 0x000fc4000f8008ff */
[----:B------:R-:W-:Y:S02]  /*0250*/  LEA R6, P1, R9, UR6, 0x1 ;  /* 0x0000000609067c11 */ /* 0x000fe4000f8208ff */
[----:B------:R-:W-:Y:S02]  /*0260*/  LEA.HI.X R5, R11, UR7, R12, 0x1, P0 ;  /* 0x000000070b057c11 */ /* 0x000fe400080f0c0c */
[----:B------:R-:W-:-:S03]  /*0270*/  LEA.HI.X R7, R9, UR7, R10, 0x1, P1 ;  /* 0x0000000709077c11 */ /* 0x000fc600088f0c0a */
[----:B------:R-:W2:Y:S04]  /*0280*/  LDG.E.U16.CONSTANT R4, desc[UR8][R4.64] ;  /* 0x0000000804047981 */ /* 0x000ea8000c1e9500 */
[----:B------:R-:W3:Y:S01]  /*0290*/  LDG.E.U16.CONSTANT R6, desc[UR8][R6.64] ;  /* 0x0000000806067981 */ /* 0x000ee2000c1e9500 */
[----:B------:R-:W0:Y:S01]  /*02a0*/  S2UR UR6, SR_CgaCtaId ;  /* 0x00000000000679c3 */ /* 0x000e220000008800 */
[----:B------:R-:W-:Y:S02]  /*02b0*/  UMOV UR5, 0x400 ;  /* 0x0000040000057882 */ /* 0x000fe40000000000 */
[----:B0-----:R-:W-:-:S06]  /*02c0*/  ULEA UR5, UR6, UR5, 0x18 ;  /* 0x0000000506057291 */ /* 0x001fcc000f8ec03f */
[----:B------:R-:W-:-:S05]  /*02d0*/  LEA R3, R0, UR5, 0x1 ;  /* 0x0000000500037c11 */ /* 0x000fca000f8e08ff */
[----:B--2---:R0:W-:Y:S04]  /*02e0*/  STS.U16 [R3], R4 ;  /* 0x0000000403007388 */ /* 0x0041e80000000400 */
[----:B---3--:R0:W-:Y:S02]  /*02f0*/  STS.U16 [R3+0x80], R6 ;  /* 0x0000800603007388 */ /* 0x0081e40000000400 */
.L_x_2234:
[----:B------:R-:W-:Y:S05]  /*0300*/  BSYNC B0 ;  /* 0x0000000000007941 */ /* 0x000fea0003800000 */
.L_x_2233:
        /* <DEDUP_REMOVED lines=16> */
[----:B------:R-:W-:-:S05]  /*0410*/  IMAD R4, R23, UR4, R8 ;  /* 0x0000000417047c24 */ /* 0x000fca000f8e0208 */
[C---:B------:R-:W-:Y:S01]  /*0420*/  IADD3 R9, R4.reuse, R23, RZ ;  /* 0x0000001704097210 */ /* 0x040fe20007ffe0ff */
[----:B0-----:R-:W-:-:S04]  /*0430*/  IMAD.WIDE R4, R4, 0x2, R6 ;  /* 0x0000000204047825 */ /* 0x001fc800078e0206 */
[----:B------:R-:W-:Y:S01]  /*0440*/  IMAD.WIDE R6, R9, 0x2, R6 ;  /* 0x0000000209067825 */ /* 0x000fe200078e0206 */
[----:B------:R0:W-:Y:S04]  /*0450*/  STG.E.64 desc[UR8][R4.64], RZ ;  /* 0x000000ff04007986 */ /* 0x0001e8000c101b08 */
[----:B------:R0:W-:Y:S02]  /*0460*/  STG.E.64 desc[UR8][R6.64], RZ ;  /* 0x000000ff06007986 */ /* 0x0001e4000c101b08 */
.L_x_2235:
[----:B------:R-:W-:Y:S06]  /*0470*/  BAR.SYNC.DEFER_BLOCKING 0x0 ;  /* 0x0000000000007b1d */ /* 0x000fec0000010000 */
[----:B------:R-:W-:Y:S05]  /*0480*/  @P0 BRA `(.L_x_2236) ;  /* 0x0000000000d00947 */ /* 0x000fea0003800000 */
[----:B------:R1:W5:Y:S01]  /*0490*/  LDG.E.U16.CONSTANT R0, desc[UR8][R10.64] ;  /* 0x000000080a007981 */ /* 0x000362000c1e9500 */
[----:B------:R-:W2:Y:S01]  /*04a0*/  LDC.64 R12, c[0x0][0x220] ;  /* 0x00008800ff0c7b82 */ /* 0x000ea20000000a00 */
[----:B0-----:R-:W-:Y:S01]  /*04b0*/  SHF.R.S32.HI R5, RZ, 0x1f, R8 ;  /* 0x0000001fff057819 */ /* 0x001fe20000011408 */
[----:B------:R-:W-:Y:S01]  /*04c0*/  HFMA2.MMA R15, -RZ, RZ, 0, 0 ;  /* 0x00000000ff0f7435 */ /* 0x000fe200000001ff */
[----:B------:R-:W-:Y:S02]  /*04d0*/  SHF.L.U32 R4, R8, 0x2, RZ ;  /* 0x0000000208047819 */ /* 0x000fe400000006ff */
[----:B------:R-:W-:Y:S02]  /*04e0*/  LEA.HI R5, R5, R8, RZ, 0x3 ;  /* 0x0000000805057211 */ /* 0x000fe400078f18ff */
[----:B------:R-:W-:Y:S02]  /*04f0*/  MOV R17, R49 ;  /* 0x0000003100117202 */ /* 0x000fe40000000f00 */
[----:B------:R-:W-:-:S02]  /*0500*/  LOP3.LUT R9, R4, 0x10, RZ, 0xc0, !PT ;  /* 0x0000001004097812 */ /* 0x000fc400078ec0ff */
[----:B-1----:R-:W-:-:S07]  /*0510*/  SHF.R.S32.HI R14, RZ, 0x3, R5 ;  /* 0x00000003ff0e7819 */ /* 0x002fce0000011405 */
.L_x_2237:
[----:B-----5:R-:W-:Y:S01]  /*0520*/  IADD3 R10, R0, R15, RZ ;  /* 0x0000000f000a7210 */ /* 0x020fe20007ffe0ff */
[----:B-1----:R-:W0:Y:S04]  /*0530*/  LDC.64 R6, c[0x0][0x228] ;  /* 0x00008a00ff067b82 */ /* 0x002e280000000a00 */
[----:B------:R-:W-:-:S05]  /*0540*/  IMAD R4, R10, R23, RZ ;  /* 0x000000170a047224 */ /* 0x000fca00078e02ff */
[----:B------:R-:W-:-:S04]  /*0550*/  SHF.R.S32.HI R5, RZ, 0x1f, R4 ;  /* 0x0000001fff057819 */ /* 0x000fc80000011404 */
[----:B------:R-:W-:-:S04]  /*0560*/  LEA.HI R5, R5, R4, RZ, 0x3 ;  /* 0x0000000405057211 */ /* 0x000fc800078f18ff */
[----:B------:R-:W-:-:S05]  /*0570*/  LEA.HI.SX32 R5, R5, R14, 0x1d ;  /* 0x0000000e05057211 */ /* 0x000fca00078feaff */
[----:B--2---:R-:W-:-:S06]  /*0580*/  IMAD.WIDE R4, R5, 0x4, R12 ;  /* 0x0000000405047825 */ /* 0x004fcc00078e020c */
        /* <DEDUP_REMOVED lines=19> */
[----:B------:R-:W-:Y:S01]  /*06c0*/  IMAD R20, R20, R20, RZ ;  /* 0x0000001414147224 */ /* 0x000fe200078e02ff */
[----:B----4-:R-:W-:Y:S01]  /*06d0*/  IADD3 R17, R10, R17, RZ ;  /* 0x000000110a117210 */ /* 0x010fe20007ffe0ff */
[----:B0-----:R-:W-:-:S02]  /*06e0*/  IMAD R7, R4, R4, RZ ;  /* 0x0000000404077224 */ /* 0x001fc400078e02ff */
[----:B------:R-:W-:Y:S01]  /*06f0*/  IMAD R18, R18, R18, RZ ;  /* 0x0000001212127224 */ /* 0x000fe200078e02ff */
[----:B------:R-:W-:Y:S01]  /*0700*/  I2F.F16 R19, R19 ;  /* 0x0000001300137306 */ /* 0x000fe20000200c00 */
[----:B------:R-:W-:-:S07]  /*0710*/  ISETP.GE.AND P1, PT, R17, R48, PT ;  /* 0x000000301100720c */ /* 0x000fce0003f26270 */
        /* <DEDUP_REMOVED lines=11> */
.L_x_2236:
        /* <DEDUP_REMOVED lines=16> */
.L_x_2238:
        /* <DEDUP_REMOVED lines=8> */
.L_x_2239:
        /* <DEDUP_REMOVED lines=13> */
.L_x_2240:
        /* <DEDUP_REMOVED lines=8> */
.L_x_2241:
        /* <DEDUP_REMOVED lines=11> */
.L_x_2242:
        /* <DEDUP_REMOVED lines=17> */
[----:B------:R-:W-:Y:S02]  /*0c60*/  PRMT R18, RZ, 0x5410, RZ ;  /* 0x00005410ff127816 */ /* 0x000fe400000000ff */
[----:B------:R-:W-:Y:S01]  /*0c70*/  IADD3 R16, R49, R16, RZ ;  /* 0x0000001031107210 */ /* 0x000fe20007ffe0ff */
[----:B------:R-:W-:Y:S01]  /*0c80*/  IMAD R5, R0, R23, RZ ;  /* 0x0000001700057224 */ /* 0x000fe200078e02ff */
[----:B------:R-:W-:-:S04]  /*0c90*/  SHF.R.S32.HI R0, RZ, 0x1f, R8 ;  /* 0x0000001fff007819 */ /* 0x000fc80000011408 */
[----:B------:R-:W-:Y:S02]  /*0ca0*/  SHF.R.S32.HI R7, RZ, 0x1f, R5 ;  /* 0x0000001fff077819 */ /* 0x000fe40000011405 */
[----:B------:R-:W-:-:S04]  /*0cb0*/  IADD3 R2, P1, R8, R5, RZ ;  /* 0x0000000508027210 */ /* 0x000fc80007f3e0ff */
[----:B------:R-:W-:Y:S02]  /*0cc0*/  IADD3.X R3, R7, R0, RZ, P1, !PT ;  /* 0x0000000007037210 */ /* 0x000fe40000ffe4ff */
[----:B------:R-:W-:-:S04]  /*0cd0*/  LEA R44, P1, R2, UR10, 0x2 ;  /* 0x0000000a022c7c11 */ /* 0x000fc8000f8210ff */
        /* <DEDUP_REMOVED lines=10> */
.L_x_2252:
[----:B0-2---:R0:W2:Y:S01]  /*0d80*/  LDG.E.128.CONSTANT R40, desc[UR8][R44.64] ;  /* 0x000000082c287981 */ /* 0x0050a2000c1e9d00 */
[----:B------:R-:W1:Y:S03]  /*0d90*/  LDC R23, c[0x0][0x23c] ;  /* 0x00008f00ff177b82 */ /* 0x000e660000000800 */
[----:B------:R-:W3:Y:S01]  /*0da0*/  LDG.E.128.CONSTANT R36, desc[UR8][R2.64] ;  /* 0x0000000802247981 */ /* 0x000ee2000c1e9d00 */
[----:B-1----:R-:W-:-:S05]  /*0db0*/  IMAD.WIDE R12, R23, 0x8, R44 ;  /* 0x00000008170c7825 */ /* 0x002fca00078e022c */
[----:B------:R1:W4:Y:S01]  /*0dc0*/  LDG.E.128.CONSTANT R4, desc[UR8][R12.64] ;  /* 0x000000080c047981 */ /* 0x000322000c1e9d00 */
[----:B------:R-:W-:-:S05]  /*0dd0*/  IMAD.WIDE R14, R23, 0x8, R2 ;  /* 0x00000008170e7825 */ /* 0x000fca00078e0202 */
[----:B------:R-:W4:Y:S01]  /*0de0*/  LDG.E.128.CONSTANT R28, desc[UR8][R14.64] ;  /* 0x000000080e1c7981 */ /* 0x000f22000c1e9d00 */
[----:B------:R-:W-:Y:S01]  /*0df0*/  ISETP.NE.AND P0, PT, R49, R16, PT ;  /* 0x000000103100720c */ /* 0x000fe20003f05270 */
[----:B------:R-:W-:-:S04]  /*0e00*/  IMAD.WIDE R24, R23, 0x8, R12 ;  /* 0x0000000817187825 */ /* 0x000fc800078e020c */
[C---:B------:R-:W-:Y:S01]  /*0e10*/  IMAD.WIDE R46, R23.reuse, 0x8, R14 ;  /* 0x00000008172e7825 */ /* 0x040fe200078e020e */
[----:B------:R-:W4:Y:S04]  /*0e20*/  LDG.E.128.CONSTANT R32, desc[UR8][R24.64] ;  /* 0x0000000818207981 */ /* 0x000f28000c1e9d00 */
[----:B------:R1:W4:Y:S03]  /*0e30*/  LDG.E.128.CONSTANT R8, desc[UR8][R46.64] ;  /* 0x000000082e087981 */ /* 0x000326000c1e9d00 */
[----:B------:R-:W1:Y:S01]  /*0e40*/  @!P0 LDC.64 R52, c[0x0][0x248] ;  /* 0x00009200ff348b82 */ /* 0x000e620000000a00 */
[----:B------:R-:W-:Y:S01]  /*0e50*/  @!P0 IADD3 R22, R22, 0x1, RZ ;  /* 0x0000000116168810 */ /* 0x000fe20007ffe0ff */
[----:B0-----:R-:W-:Y:S01]  /*0e60*/  IMAD.WIDE R44, R23, 0x8, R24 ;  /* 0x00000008172c7825 */ /* 0x001fe200078e0218 */
[----:B-1----:R-:W-:-:S03]  /*0e70*/  @!P0 SHF.L.U32 R13, R49, 0x1, RZ ;  /* 0x00000001310d8819 */ /* 0x002fc600000006ff */
[----:B------:R-:W-:-:S05]  /*0e80*/  IMAD.WIDE R46, R23, 0x8, R46 ;  /* 0x00000008172e7825 */ /* 0x000fca00078e022e */
[----:B------:R-:W5:Y:S01]  /*0e90*/  LDG.E.128.CONSTANT R24, desc[UR8][R46.64] ;  /* 0x000000082e187981 */ /* 0x000f62000c1e9d00 */
[----:B------:R-:W-:-:S03]  /*0ea0*/  @!P0 IMAD.WIDE R52, R13, 0x2, R52 ;  /* 0x000000020d348825 */ /* 0x000fc600078e0234 */
[----:B------:R-:W5:Y:S04]  /*0eb0*/  LDG.E.128.CONSTANT R12, desc[UR8][R44.64] ;  /* 0x000000082c0c7981 */ /* 0x000f68000c1e9d00 */
[----:B------:R0:W5:Y:S01]  /*0ec0*/  @!P0 LDG.E.U16.CONSTANT R52, desc[UR8][R52.64+0x2] ;  /* 0x0000020834348981 */ /* 0x000162000c1e9500 */
[----:B--2---:R-:W-:Y:S02]  /*0ed0*/  LOP3.LUT R2, R41, 0xff, RZ, 0xc0, !PT ;  /* 0x000000ff29027812 */ /* 0x004fe400078ec0ff */
[----:B------:R-:W-:Y:S02]  /*0ee0*/  LOP3.LUT R0, R40, 0xff, RZ, 0xc0, !PT ;  /* 0x000000ff28007812 */ /* 0x000fe400078ec0ff */
[----:B------:R-:W-:Y:S02]  /*0ef0*/  IADD3 R62, R2, -0x80, RZ ;  /* 0xffffff80023e7810 */ /* 0x000fe40007ffe0ff */
[----:B------:R-:W-:-:S02]  /*0f00*/  LOP3.LUT R2, R42, 0xff, RZ, 0xc0, !PT ;  /* 0x000000ff2a027812 */ /* 0x000fc400078ec0ff */
[----:B------:R-:W-:Y:S02]  /*0f10*/  IADD3 R0, R0, -0x80, RZ ;  /* 0xffffff8000007810 */ /* 0x000fe40007ffe0ff */
[----:B------:R-:W-:Y:S01]  /*0f20*/  IADD3 R61, R2, -0x80, RZ ;  /* 0xffffff80023d7810 */ /* 0x000fe20007ffe0ff */
[----:B------:R-:W1:Y:S01]  /*0f30*/  I2F.F16 R62, R62 ;  /* 0x0000003e003e7306 */ /* 0x000e620000200c00 */
[----:B------:R-:W-:Y:S02]  /*0f40*/  LOP3.LUT R2, R43, 0xff, RZ, 0xc0, !PT ;  /* 0x000000ff2b027812 */ /* 0x000fe400078ec0ff */
[----:B---3--:R-:W-:Y:S02]  /*0f50*/  LEA.HI R59, R36, 0xffffff80, RZ, 0x8 ;  /* 0xffffff80243b7811 */ /* 0x008fe400078f40ff */
[----:B------:R-:W-:Y:S02]  /*0f60*/  IADD3 R60, R2, -0x80, RZ ;  /* 0xffffff80023c7810 */ /* 0x000fe40007ffe0ff */
[----:B------:R-:W-:Y:S01]  /*0f70*/  @!P0 LEA R2, R22, R1, 0x3 ;  /* 0x0000000116028211 */ /* 0x000fe200078e18ff */
[----:B------:R2:W3:Y:S01]  /*0f80*/  I2F.F16 R63, R0 ;  /* 0x00000000003f7306 */ /* 0x0004e20000200c00 */
[----:B------:R-:W-:-:S02]  /*0f90*/  SHF.R.U32.HI R17, RZ, 0x8, R41 ;  /* 0x00000008ff117819 */ /* 0x000fc40000011629 */
[----:B------:R-:W-:Y:S02]  /*0fa0*/  LEA.HI R67, R40, 0xffffff80, RZ, 0x8 ;  /* 0xffffff8028437811 */ /* 0x000fe400078f40ff */
[----:B------:R-:W3:Y:S01]  /*0fb0*/  @!P0 LDL.64 R2, [R2] ;  /* 0x0000000002028983 */ /* 0x000ee20000100a00 */
[----:B------:R-:W-:Y:S02]  /*0fc0*/  LEA.HI R58, R37, 0xffffff80, RZ, 0x8 ;  /* 0xffffff80253a7811 */ /* 0x000fe400078f40ff */
[----:B------:R-:W-:Y:S01]  /*0fd0*/  SHF.R.U32.HI R68, RZ, 0x8, R37 ;  /* 0x00000008ff447819 */ /* 0x000fe20000011625 */
[----:B------:R-:W0:Y:S01]  /*0fe0*/  I2F.F16 R67, R67 ;  /* 0x0000004300437306 */ /* 0x000e220000200c00 */
[----:B--2---:R-:W-:Y:S02]  /*0ff0*/  SHF.R.U32.HI R0, RZ, 0x8, R40 ;  /* 0x00000008ff007819 */ /* 0x004fe40000011628 */
[----:B------:R-:W-:Y:S02]  /*1000*/  LEA.HI R66, R41, 0xffffff80, RZ, 0x8 ;  /* 0xffffff8029427811 */ /* 0x000fe400078f40ff */
[----:B------:R-:W-:-:S02]  /*1010*/  LOP3.LUT R0, R0, 0xff, RZ, 0xc0, !PT ;  /* 0x000000ff00007812 */ /* 0x000fc400078ec0ff */
[----:B------:R-:W-:Y:S01]  /*1020*/  LEA.HI R57, R38, 0xffffff80, RZ, 0x8 ;  /* 0xffffff8026397811 */ /* 0x000fe200078f40ff */
[----:B------:R-:W2:Y:S01]  /*1030*/  I2F.F16 R61, R61 ;  /* 0x0000003d003d7306 */ /* 0x000ea20000200c00 */
[----:B------:R-:W-:Y:S02]  /*1040*/  IADD3 R0, R0, -0x80, RZ ;  /* 0xffffff8000007810 */ /* 0x000fe40007ffe0ff */
[----:B------:R-:W-:Y:S02]  /*1050*/  LEA.HI R65, R42, 0xffffff80, RZ, 0x8 ;  /* 0xffffff802a417811 */ /* 0x000fe400078f40ff */
[----:B------:R-:W-:-:S03]  /*1060*/  LEA.HI R64, R43, 0xffffff80, RZ, 0x8 ;  /* 0xffffff802b407811 */ /* 0x000fc600078f40ff */
[----:B------:R1:W0:Y:S01]  /*1070*/  I2F.F16 R85, R0 ;  /* 0x0000000000557306 */ /* 0x0002220000200c00 */
[----:B------:R-:W-:Y:S02]  /*1080*/  LOP3.LUT R17, R17, 0xff, RZ, 0xc0, !PT ;  /* 0x000000ff11117812 */ /* 0x000fe400078ec0ff */
[----:B------:R-:W-:Y:S02]  /*1090*/  SHF.R.U32.HI R40, RZ, 0x10, R40 ;  /* 0x00000010ff287819 */ /* 0x000fe40000011628 */
[----:B------:R-:W-:Y:S02]  /*10a0*/  SHF.R.U32.HI R69, RZ, 0x8, R38 ;  /* 0x00000008ff457819 */ /* 0x000fe40000011626 */
[----:B------:R-:W-:Y:S01]  /*10b0*/  SHF.R.U32.HI R41, RZ, 0x10, R41 ;  /* 0x00000010ff297819 */ /* 0x000fe20000011629 */
[----:B------:R-:W2:Y:S01]  /*10c0*/  I2F.F16 R66, R66 ;  /* 0x0000004200427306 */ /* 0x000ea20000200c00 */
[----:B-1----:R-:W-:-:S04]  /*10d0*/  SHF.R.U32.HI R0, RZ, 0x8, R43 ;  /* 0x00000008ff007819 */ /* 0x002fc8000001162b */
[----:B------:R-:W-:Y:S02]  /*10e0*/  LOP3.LUT R0, R0, 0xff, RZ, 0xc0, !PT ;  /* 0x000000ff00007812 */ /* 0x000fe400078ec0ff */
[----:B0-----:R-:W-:Y:S01]  /*10f0*/  SHF.R.U32.HI R53, RZ, 0x8, R42 ;  /* 0x00000008ff357819 */ /* 0x001fe2000001162a */
[----:B------:R-:W0:Y:S01]  /*1100*/  I2F.F16 R65, R65 ;  /* 0x0000004100417306 */ /* 0x000e220000200c00 */
[----:B------:R-:W-:Y:S02]  /*1110*/  IADD3 R100, R0, -0x80, RZ ;  /* 0xffffff8000647810 */ /* 0x000fe40007ffe0ff */
[----:B------:R-:W-:-:S04]  /*1120*/  LOP3.LUT R0, R36, 0xff, RZ, 0xc0, !PT ;  /* 0x000000ff24007812 */ /* 0x000fc800078ec0ff */
[----:B------:R-:W-:Y:S01]  /*1130*/  IADD3 R0, R0, -0x80, RZ ;  /* 0xffffff8000007810 */ /* 0x000fe20007ffe0ff */
[----:B------:R-:W1:Y:S08]  /*1140*/  I2F.F16 R64, R64 ;  /* 0x0000004000407306 */ /* 0x000e700000200c00 */
[----:B------:R2:W0:Y:S01]  /*1150*/  I2F.F16 R98, R0 ;  /* 0x0000000000627306 */ /* 0x0004220000200c00 */
[----:B------:R-:W-:-:S02]  /*1160*/  LEA.HI R56, R39, 0xffffff80, RZ, 0x8 ;  /* 0xffffff8027387811 */ /* 0x000fc400078f40ff */
[----:B----4-:R-:W-:Y:S02]  /*1170*/  LEA.HI R54, R30, 0xffffff80, RZ, 0x8 ;  /* 0xffffff801e367811 */ /* 0x010fe400078f40ff */
[----:B------:R-:W-:Y:S02]  /*1180*/  LEA.HI R55, R31, 0xffffff80, RZ, 0x8 ;  /* 0xffffff801f377811 */ /* 0x000fe400078f40ff */
[----:B------:R-:W-:Y:S01]  /*1190*/  LEA.HI R75, R32, 0xffffff80, RZ, 0x8 ;  /* 0xffffff80204b7811 */ /* 0x000fe200078f40ff */
[----:B------:R-:W4:Y:S01]  /*11a0*/  I2F.F16 R60, R60 ;  /* 0x0000003c003c7306 */ /* 0x000f220000200c00 */
[--C-:B--2---:R-:W-:Y:S02]  /*11b0*/  SHF.R.U32.HI R0, RZ, 0x8, R36.reuse ;  /* 0x00000008ff007819 */ /* 0x104fe40000011624 */
[----:B------:R-:W-:Y:S02]  /*11c0*/  SHF.R.U32.HI R36, RZ, 0x10, R36 ;  /* 0x00000010ff247819 */ /* 0x000fe40000011624 */
[----:B------:R-:W-:-:S02]  /*11d0*/  LOP3.LUT R0, R0, 0xff, RZ, 0xc0, !PT ;  /* 0x000000ff00007812 */ /* 0x000fc400078ec0ff */
[----:B------:R-:W-:Y:S02]  /*11e0*/  LOP3.LUT R36, R36, 0xff, RZ, 0xc0, !PT ;  /* 0x000000ff24247812 */ /* 0x000fe400078ec0ff */
[----:B------:R-:W-:Y:S02]  /*11f0*/  IADD3 R0, R0, -0x80, RZ ;  /* 0xffffff8000007810 */ /* 0x000fe40007ffe0ff */
[----:B------:R-:W-:Y:S02]  /*1200*/  IADD3 R36, R36, -0x80, RZ ;  /* 0xffffff8024247810 */ /* 0x000fe40007ffe0ff */
[----:B------:R2:W0:Y:S01]  /*1210*/  I2F.F16 R102, R0 ;  /* 0x0000000000667306 */ /* 0x0004220000200c00 */
[----:B------:R-:W-:-:S07]  /*1220*/  IADD3 R17, R17, -0x80, RZ ;  /* 0xffffff8011117810 */ /* 0x000fce0007ffe0ff */
[----:B------:R1:W0:Y:S01]  /*1230*/  I2F.F16 R101, R36 ;  /* 0x0000002400657306 */ /* 0x0002220000200c00 */
[----:B--2---:R-:W-:-:S04]  /*1240*/  LOP3.LUT R0, R4, 0xff, RZ, 0xc0, !PT ;  /* 0x000000ff04007812 */ /* 0x004fc800078ec0ff */
[----:B------:R-:W-:Y:S02]  /*1250*/  IADD3 R0, R0, -0x80, RZ ;  /* 0xffffff8000007810 */ /* 0x000fe40007ffe0ff */
[----:B-1----:R-:W-:Y:S02]  /*1260*/  LOP3.LUT R36, R5, 0xff, RZ, 0xc0, !PT ;  /* 0x000000ff05247812 */ /* 0x002fe400078ec0ff */
[----:B------:R1:W2:Y:S02]  /*1270*/  I2F.F16 R83, R0 ;  /* 0x0000000000537306 */ /* 0x0002a40000200c00 */
[----:B------:R-:W-:Y:S02]  /*1280*/  IADD3 R82, R36, -0x80, RZ ;  /* 0xffffff8024527810 */ /* 0x000fe40007ffe0ff */
[----:B------:R-:W-:-:S04]  /*1290*/  LOP3.LUT R36, R6, 0xff, RZ, 0xc0, !PT ;  /* 0x000000ff06247812 */ /* 0x000fc800078ec0ff */
[----:B------:R4:W0:Y:S01]  /*12a0*/  I2F.F16 R89, R17 ;  /* 0x0000001100597306 */ /* 0x0008220000200c00 */
[----:B-1----:R-:W-:Y:S02]  /*12b0*/  LOP3.LUT R0, R29, 0xff, RZ, 0xc0, !PT ;  /* 0x000000ff1d007812 */ /* 0x002fe400078ec0ff */
[----:B------:R-:W-:Y:S02]  /*12c0*/  IADD3 R81, R36, -0x80, RZ ;  /* 0xffffff8024517810 */ /* 0x000fe40007ffe0ff */
[----:B------:R-:W-:Y:S02]  /*12d0*/  LOP3.LUT R36, R7, 0xff, RZ, 0xc0, !PT ;  /* 0x000000ff07247812 */ /* 0x000fe400078ec0ff */
[----:B------:R-:W-:Y:S02]  /*12e0*/  IADD3 R0, R0, -0x80, RZ ;  /* 0xffffff8000007810 */ /* 0x000fe40007ffe0ff */
[----:B----4-:R-:W-:Y:S02]  /*12f0*/  LOP3.LUT R17, R37, 0xff, RZ, 0xc0, !PT ;  /* 0x000000ff25117812 */ /* 0x010fe400078ec0ff */
[----:B------:R-:W-:-:S02]  /*1300*/  SHF.R.U32.HI R37, RZ, 0x10, R37 ;  /* 0x00000010ff257819 */ /* 0x000fc40000011625 */
[----:B------:R-:W-:Y:S01]  /*1310*/  IADD3 R80, R36, -0x80, RZ ;  /* 0xffffff8024507810 */ /* 0x000fe20007ffe0ff */
[----:B------:R1:W4:Y:S01]  /*1320*/  I2F.F16 R78, R0 ;  /* 0x00000000004e7306 */ /* 0x0003220000200c00 */
[----:B------:R-:W-:Y:S02]  /*1330*/  LOP3.LUT R40, R40, 0xff, RZ, 0xc0, !PT ;  /* 0x000000ff28287812 */ /* 0x000fe400078ec0ff */
[----:B------:R-:W-:Y:S02]  /*1340*/  LOP3.LUT R37, R37, 0xff, RZ, 0xc0, !PT ;  /* 0x000000ff25257812 */ /* 0x000fe400078ec0ff */
[----:B------:R-:W-:Y:S02]  /*1350*/  LOP3.LUT R36, R28, 0xff, RZ, 0xc0, !PT ;  /* 0x000000ff1c247812 */ /* 0x000fe400078ec0ff */
[----:B------:R-:W-:Y:S02]  /*1360*/  IADD3 R40, R40, -0x80, RZ ;  /* 0xffffff8028287810 */ /* 0x000fe40007ffe0ff */
[----:B-1----:R-:W-:-:S02]  /*1370*/  SHF.R.U32.HI R0, RZ, 0x8, R4 ;  /* 0x00000008ff007819 */ /* 0x002fc40000011604 */
[----:B------:R-:W-:Y:S02]  /*1380*/  IADD3 R37, R37, -0x80, RZ ;  /* 0xffffff8025257810 */ /* 0x000fe40007ffe0ff */
[----:B------:R-:W-:Y:S02]  /*1390*/  IADD3 R36, R36, -0x80, RZ ;  /* 0xffffff8024247810 */ /* 0x000fe40007ffe0ff */
[----:B------:R-:W-:Y:S02]  /*13a0*/  IADD3 R97, R17, -0x80, RZ ;  /* 0xffffff8011617810 */ /* 0x000fe40007ffe0ff */
[----:B------:R-:W-:Y:S01]  /*13b0*/  LOP3.LUT R0, R0, 0xff, RZ, 0xc0, !PT ;  /* 0x000000ff00007812 */ /* 0x000fe200078ec0ff */
[----:B------:R1:W0:Y:S01]  /*13c0*/  I2F.F16 R84, R40 ;  /* 0x0000002800547306 */ /* 0x0002220000200c00 */
[----:B------:R-:W-:Y:S02]  /*13d0*/  LOP3.LUT R17, R38, 0xff, RZ, 0xc0, !PT ;  /* 0x000000ff26117812 */ /* 0x000fe400078ec0ff */
[----:B------:R-:W-:-:S02]  /*13e0*/  SHF.R.U32.HI R38, RZ, 0x10, R38 ;  /* 0x00000010ff267819 */ /* 0x000fc40000011626 */
[----:B------:R-:W-:-:S03]  /*13f0*/  IADD3 R0, R0, -0x80, RZ ;  /* 0xffffff8000007810 */ /* 0x000fc60007ffe0ff */
[----:B------:R2:W0:Y:S01]  /*1400*/  I2F.F16 R103, R37 ;  /* 0x0000002500677306 */ /* 0x0004220000200c00 */
[----:B-1----:R-:W-:Y:S02]  /*1410*/  LEA.HI R40, R5, 0xffffff80, RZ, 0x8 ;  /* 0xffffff8005287811 */ /* 0x002fe400078f40ff */
[----:B------:R-:W-:Y:S02]  /*1420*/  SHF.R.U32.HI R42, RZ, 0x10, R42 ;  /* 0x00000010ff2a7819 */ /* 0x000fe4000001162a */
[----:B------:R-:W-:-:S03]  /*1430*/  SHF.R.U32.HI R43, RZ, 0x10, R43 ;  /* 0x00000010ff2b7819 */ /* 0x000fc6000001162b */
[----:B------:R1:W0:Y:S01]  /*1440*/  I2F.F16 R79, R36 ;  /* 0x00000024004f7306 */ /* 0x0002220000200c00 */
[----:B--2---:R-:W-:Y:S02]  /*1450*/  LOP3.LUT R37, R30, 0xff, RZ, 0xc0, !PT ;  /* 0x000000ff1e257812 */ /* 0x004fe400078ec0ff */
[----:B------:R-:W-:Y:S02]  /*1460*/  IADD3 R96, R17, -0x80, RZ ;  /* 0xffffff8011607810 */ /* 0x000fe40007ffe0ff */
[----:B------:R-:W-:Y:S02]  /*1470*/  LOP3.LUT R17, R39, 0xff, RZ, 0xc0, !PT ;  /* 0x000000ff27117812 */ /* 0x000fe400078ec0ff */
[--C-:B-1----:R-:W-:Y:S02]  /*1480*/  SHF.R.U32.HI R36, RZ, 0x8, R5.reuse ;  /* 0x00000008ff247819 */ /* 0x102fe40000011605 */
[----:B------:R-:W-:Y:S01]  /*1490*/  SHF.R.U32.HI R5, RZ, 0x10, R5 ;  /* 0x00000010ff057819 */ /* 0x000fe20000011605 */
[----:B------:R1:W2:Y:S01]  /*14a0*/  I2F.F16 R87, R0 ;  /* 0x0000000000577306 */ /* 0x0002a20000200c00 */
[----:B------:R-:W-:-:S02]  /*14b0*/  LOP3.LUT R38, R38, 0xff, RZ, 0xc0, !PT ;  /* 0x000000ff26267812 */ /* 0x000fc400078ec0ff */
[----:B------:R-:W-:Y:S02]  /*14c0*/  IADD3 R37, R37, -0x80, RZ ;  /* 0xffffff8025257810 */ /* 0x000fe40007ffe0ff */
[----:B------:R-:W-:Y:S02]  /*14d0*/  LOP3.LUT R41, R41, 0xff, RZ, 0xc0, !PT ;  /* 0x000000ff29297812 */ /* 0x000fe400078ec0ff */
[----:B------:R-:W-:Y:S02]  /*14e0*/  LOP3.LUT R5, R5, 0xff, RZ, 0xc0, !PT ;  /* 0x000000ff05057812 */ /* 0x000fe400078ec0ff */
[----:B------:R-:W-:Y:S02]  /*14f0*/  LOP3.LUT R53, R53, 0xff, RZ, 0xc0, !PT ;  /* 0x000000ff35357812 */ /* 0x000fe400078ec0ff */
[----:B------:R-:W-:Y:S02]  /*1500*/  LOP3.LUT R42, R42, 0xff, RZ, 0xc0, !PT ;  /* 0x000000ff2a2a7812 */ /* 0x000fe400078ec0ff */
[----:B------:R-:W-:-:S02]  /*1510*/  LOP3.LUT R43, R43, 0xff, RZ, 0xc0, !PT ;  /* 0x000000ff2b2b7812 */ /* 0x000fc400078ec0ff */
[----:B------:R-:W-:Y:S02]  /*1520*/  LOP3.LUT R68, R68, 0xff, RZ, 0xc0, !PT ;  /* 0x000000ff44447812 */ /* 0x000fe400078ec0ff */
[----:B------:R-:W-:Y:S02]  /*1530*/  LOP3.LUT R69, R69, 0xff, RZ, 0xc0, !PT ;  /* 0x000000ff45457812 */ /* 0x000fe400078ec0ff */
[--C-:B-1----:R-:W-:Y:S01]  /*1540*/  SHF.R.U32.HI R0, RZ, 0x8, R39.reuse ;  /* 0x00000008ff007819 */ /* 0x102fe20000011627 */
[----:B------:R1:W0:Y:S01]  /*1550*/  I2F.F16 R77, R37 ;  /* 0x00000025004d7306 */ /* 0x0002220000200c00 */
[----:B------:R-:W-:Y:S02]  /*1560*/  IADD3 R95, R17, -0x80, RZ ;  /* 0xffffff80115f7810 */ /* 0x000fe40007ffe0ff */
[----:B------:R-:W-:Y:S02]  /*1570*/  SHF.R.U32.HI R39, RZ, 0x10, R39 ;  /* 0x00000010ff277819 */ /* 0x000fe40000011627 */
[----:B------:R-:W-:-:S02]  /*1580*/  LEA.HI R17, R4, 0xffffff80, RZ, 0x8 ;  /* 0xffffff8004117811 */ /* 0x000fc400078f40ff */
[----:B------:R-:W-:Y:S02]  /*1590*/  IADD3 R38, R38, -0x80, RZ ;  /* 0xffffff8026267810 */ /* 0x000fe40007ffe0ff */
[----:B------:R-:W-:Y:S02]  /*15a0*/  IADD3 R41, R41, -0x80, RZ ;  /* 0xffffff8029297810 */ /* 0x000fe40007ffe0ff */
[----:B------:R-:W-:Y:S02]  /*15b0*/  SHF.R.U32.HI R4, RZ, 0x10, R4 ;  /* 0x00000010ff047819 */ /* 0x000fe40000011604 */
[----:B-1----:R-:W-:Y:S02]  /*15c0*/  SHF.R.U32.HI R37, RZ, 0x8, R6 ;  /* 0x00000008ff257819 */ /* 0x002fe40000011606 */
[----:B------:R-:W-:Y:S02]  /*15d0*/  IADD3 R5, R5, -0x80, RZ ;  /* 0xffffff8005057810 */ /* 0x000fe40007ffe0ff */
[----:B------:R-:W-:-:S02]  /*15e0*/  IADD3 R53, R53, -0x80, RZ ;  /* 0xffffff8035357810 */ /* 0x000fc40007ffe0ff */
[----:B------:R-:W-:Y:S02]  /*15f0*/  IADD3 R42, R42, -0x80, RZ ;  /* 0xffffff802a2a7810 */ /* 0x000fe40007ffe0ff */
[----:B------:R-:W-:Y:S02]  /*1600*/  IADD3 R43, R43, -0x80, RZ ;  /* 0xffffff802b2b7810 */ /* 0x000fe40007ffe0ff */
[----:B------:R-:W-:Y:S02]  /*1610*/  IADD3 R68, R68, -0x80, RZ ;  /* 0xffffff8044447810 */ /* 0x000fe40007ffe0ff */
[----:B------:R-:W-:Y:S01]  /*1620*/  IADD3 R69, R69, -0x80, RZ ;  /* 0xffffff8045457810 */ /* 0x000fe20007ffe0ff */
[----:B------:R1:W0:Y:S01]  /*1630*/  I2F.F16 R105, R38 ;  /* 0x0000002600697306 */ /* 0x0002220000200c00 */
[----:B------:R-:W-:Y:S02]  /*1640*/  LOP3.LUT R39, R39, 0xff, RZ, 0xc0, !PT ;  /* 0x000000ff27277812 */ /* 0x000fe400078ec0ff */
[----:B------:R-:W-:-:S02]  /*1650*/  LOP3.LUT R4, R4, 0xff, RZ, 0xc0, !PT ;  /* 0x000000ff04047812 */ /* 0x000fc400078ec0ff */
[----:B------:R-:W-:Y:S02]  /*1660*/  LOP3.LUT R36, R36, 0xff, RZ, 0xc0, !PT ;  /* 0x000000ff24247812 */ /* 0x000fe400078ec0ff */
[----:B------:R-:W-:Y:S01]  /*1670*/  LOP3.LUT R37, R37, 0xff, RZ, 0xc0, !PT ;  /* 0x000000ff25257812 */ /* 0x000fe200078ec0ff */
[----:B------:R4:W0:Y:S01]  /*1680*/  I2F.F16 R88, R41 ;  /* 0x0000002900587306 */ /* 0x0008220000200c00 */
[----:B-1----:R-:W-:Y:S02]  /*1690*/  LOP3.LUT R38, R31, 0xff, RZ, 0xc0, !PT ;  /* 0x000000ff1f267812 */ /* 0x002fe400078ec0ff */
[----:B------:R-:W-:Y:S02]  /*16a0*/  LOP3.LUT R0, R0, 0xff, RZ, 0xc0, !PT ;  /* 0x000000ff00007812 */ /* 0x000fe400078ec0ff */
[----:B------:R-:W-:-:S03]  /*16b0*/  LEA.HI R74, R33, 0xffffff80, RZ, 0x8 ;  /* 0xffffff80214a7811 */ /* 0x000fc600078f40ff */
[----:B------:R1:W0:Y:S01]  /*16c0*/  I2F.F16 R92, R5 ;  /* 0x00000005005c7306 */ /* 0x0002220000200c00 */
[----:B----4-:R-:W-:Y:S02]  /*16d0*/  LEA.HI R41, R6, 0xffffff80, RZ, 0x8 ;  /* 0xffffff8006297811 */ /* 0x010fe400078f40ff */
[----:B------:R-:W-:Y:S02]  /*16e0*/  LEA.HI R73, R34, 0xffffff80, RZ, 0x8 ;  /* 0xffffff8022497811 */ /* 0x000fe400078f40ff */
[----:B------:R-:W-:Y:S02]  /*16f0*/  LEA.HI R72, R35, 0xffffff80, RZ, 0x8 ;  /* 0xffffff8023487811 */ /* 0x000fe400078f40ff */
[----:B------:R-:W-:Y:S01]  /*1700*/  LEA.HI R71, R8, 0xffffff80, RZ, 0x8 ;  /* 0xffffff8008477811 */ /* 0x000fe200078f40ff */
[----:B------:R4:W0:Y:S01]  /*1710*/  I2F.F16 R94, R53 ;  /* 0x00000035005e7306 */ /* 0x0008220000200c00 */
[----:B-1----:R-:W-:Y:S02]  /*1720*/  SHF.R.U32.HI R5, RZ, 0x10, R6 ;  /* 0x00000010ff057819 */ /* 0x002fe40000011606 */
[----:B------:R-:W-:-:S02]  /*1730*/  LEA.HI R70, R9, 0xffffff80, RZ, 0x8 ;  /* 0xffffff8009467811 */ /* 0x000fc400078f40ff */
[----:B------:R-:W-:-:S03]  /*1740*/  IADD3 R6, R39, -0x80, RZ ;  /* 0xffffff8027067810 */ /* 0x000fc60007ffe0ff */
[----:B------:R1:W0:Y:S01]  /*1750*/  I2F.F16 R93, R42 ;  /* 0x0000002a005d7306 */ /* 0x0002220000200c00 */
[----:B----4-:R-:W-:Y:S02]  /*1760*/  LEA.HI R53, R29, 0xffffff80, RZ, 0x8 ;  /* 0xffffff801d357811 */ /* 0x010fe400078f40ff */
[----:B------:R-:W-:Y:S02]  /*1770*/  IADD3 R38, R38, -0x80, RZ ;  /* 0xffffff8026267810 */ /* 0x000fe40007ffe0ff */
[----:B------:R-:W-:-:S03]  /*1780*/  IADD3 R4, R4, -0x80, RZ ;  /* 0xffffff8004047810 */ /* 0x000fc60007ffe0ff */
[----:B------:R4:W0:Y:S01]  /*1790*/  I2F.F16 R99, R43 ;  /* 0x0000002b00637306 */ /* 0x0008220000200c00 */
[----:B-1----:R-:W-:Y:S02]  /*17a0*/  LEA.HI R42, R7, 0xffffff80, RZ, 0x8 ;  /* 0xffffff80072a7811 */ /* 0x002fe400078f40ff */
[----:B------:R-:W-:Y:S02]  /*17b0*/  IADD3 R36, R36, -0x80, RZ ;  /* 0xffffff8024247810 */ /* 0x000fe40007ffe0ff */
[----:B------:R-:W-:-:S03]  /*17c0*/  IADD3 R37, R37, -0x80, RZ ;  /* 0xffffff8025257810 */ /* 0x000fc60007ffe0ff */
[----:B------:R1:W0:Y:S01]  /*17d0*/  I2F.F16 R104, R68 ;  /* 0x0000004400687306 */ /* 0x0002220000200c00 */
[----:B----4-:R-:W-:Y:S02]  /*17e0*/  LEA.HI R43, R28, 0xffffff80, RZ, 0x8 ;  /* 0xffffff801c2b7811 */ /* 0x010fe400078f40ff */
[----:B------:R-:W-:-:S05]  /*17f0*/  IADD3 R0, R0, -0x80, RZ ;  /* 0xffffff8000007810 */ /* 0x000fca0007ffe0ff */
[----:B------:R4:W0:Y:S01]  /*1800*/  I2F.F16 R106, R69 ;  /* 0x00000045006a7306 */ /* 0x0008220000200c00 */
[----:B-1----:R-:W-:Y:S02]  /*1810*/  LEA.HI R68, R11, 0xffffff80, RZ, 0x8 ;  /* 0xffffff800b447811 */ /* 0x002fe400078f40ff */
[----:B------:R-:W-:Y:S02]  /*1820*/  ISETP.NE.AND P1, PT, R51, RZ, PT ;  /* 0x000000ff3300720c */ /* 0x000fe40003f25270 */
[----:B----4-:R-:W-:-:S03]  /*1830*/  LEA.HI R69, R10, 0xffffff80, RZ, 0x8 ;  /* 0xffffff800a457811 */ /* 0x010fc600078f40ff */
[----:B------:R-:W1:Y:S08]  /*1840*/  I2F.F16 R59, R59 ;  /* 0x0000003b003b7306 */ /* 0x000e700000200c00 */
        /* <DEDUP_REMOVED lines=31> */
[----:B------:R-:W0:Y:S01]  /*1a40*/  I2F.F16 R6, R6 ;  /* 0x0000000600067306 */ /* 0x000e220000200c00 */
[----:B---3--:R-:W-:-:S02]  /*1a50*/  @!P0 PRMT R119, R2, 0x7610, R119 ;  /* 0x0000761002778816 */ /* 0x008fc40000000077 */
[----:B------:R-:W-:Y:S02]  /*1a60*/  @!P0 PRMT R117, R3, 0x7610, R117 ;  /* 0x0000761003758816 */ /* 0x000fe40000000075 */
[----:B------:R-:W-:Y:S02]  /*1a70*/  @!P0 PRMT R119, R119, 0x7610, R2 ;  /* 0x0000761077778816 */ /* 0x000fe40000000002 */
[----:B------:R-:W-:Y:S02]  /*1a80*/  @!P0 PRMT R117, R117, 0x7610, R3 ;  /* 0x0000761075758816 */ /* 0x000fe40000000003 */
[----:B------:R-:W-:Y:S01]  /*1a90*/  LOP3.LUT R5, R5, 0xff, RZ, 0xc0, !PT ;  /* 0x000000ff05057812 */ /* 0x000fe200078ec0ff */
        /* <DEDUP_REMOVED lines=12> */
[C---:B------:R-:W-:Y:S01]  /*1b60*/  FFMA.FTZ R113, R3.reuse, R108, RZ ;  /* 0x0000006c03717223 */ /* 0x040fe200000100ff */
[----:B------:R-:W-:Y:S01]  /*1b70*/  FFMA.FTZ R0, R0, R3, RZ ;  /* 0x0000000300007223 */ /* 0x000fe200000100ff */
[C---:B------:R-:W-:Y:S01]  /*1b80*/  FFMA.FTZ R115, R3.reuse, R2, RZ ;  /* 0x0000000203737223 */ /* 0x040fe200000100ff */
[----:B------:R-:W-:Y:S01]  /*1b90*/  FFMA.FTZ R4, R3, R4, RZ ;  /* 0x0000000403047223 */ /* 0x000fe200000100ff */
[----:B------:R-:W-:Y:S01]  /*1ba0*/  FFMA.FTZ R111, R36, R111, R113 ;  /* 0x0000006f246f7223 */ /* 0x000fe20000010071 */
[----:B------:R-:W-:Y:S02]  /*1bb0*/  HADD2.F32 R113, -RZ, R100.H0_H0 ;  /* 0x20000064ff717230 */ /* 0x000fe40000004100 */
[----:B------:R-:W-:Y:S01]  /*1bc0*/  FFMA.FTZ R109, R109, R36, R0 ;  /* 0x000000246d6d7223 */ /* 0x000fe20000010000 */
[----:B------:R-:W-:Y:S02]  /*1bd0*/  HADD2.F32 R3, -RZ, R94.H0_H0 ;  /* 0x2000005eff037230 */ /* 0x000fe40000004100 */
[----:B------:R-:W-:-:S02]  /*1be0*/  HADD2.F32 R0, -RZ, R37.H0_H0 ;  /* 0x20000025ff007230 */ /* 0x000fc40000004100 */
        /* <DEDUP_REMOVED lines=70> */
.L_x_2244:
[----:B0-----:R-:W-:Y:S02]  /*2050*/  SHF.R.U32.HI R0, RZ, 0x8, R7 ;  /* 0x00000008ff007819 */ /* 0x001fe40000011607 */
[--C-:B------:R-:W-:Y:S02]  /*2060*/  SHF.R.U32.HI R3, RZ, 0x8, R30.reuse ;  /* 0x00000008ff037819 */ /* 0x100fe4000001161e */
[----:B------:R-:W-:Y:S02]  /*2070*/  LOP3.LUT R0, R0, 0xff, RZ, 0xc0, !PT ;  /* 0x000000ff00007812 */ /* 0x000fe400078ec0ff */
[----:B------:R-:W-:Y:S02]  /*2080*/  SHF.R.U32.HI R30, RZ, 0x10, R30 ;  /* 0x00000010ff1e7819 */ /* 0x000fe4000001161e */
[----:B------:R-:W-:Y:S02]  /*2090*/  IADD3 R38, R0, -0x80, RZ ;  /* 0xffffff8000267810 */ /* 0x000fe40007ffe0ff */
[----:B------:R-:W-:-:S02]  /*20a0*/  SHF.R.U32.HI R0, RZ, 0x8, R28 ;  /* 0x00000008ff007819 */ /* 0x000fc4000001161c */
[--C-:B------:R-:W-:Y:S02]  /*20b0*/  SHF.R.U32.HI R2, RZ, 0x8, R29.reuse ;  /* 0x00000008ff027819 */ /* 0x100fe4000001161d */
[----:B------:R-:W-:Y:S01]  /*20c0*/  LOP3.LUT R0, R0, 0xff, RZ, 0xc0, !PT ;  /* 0x000000ff00007812 */ /* 0x000fe200078ec0ff */
[----:B------:R-:W0:Y:S01]  /*20d0*/  I2F.F16 R38, R38 ;  /* 0x0000002600267306 */ /* 0x000e220000200c00 */
[----:B------:R-:W-:Y:S02]  /*20e0*/  SHF.R.U32.HI R28, RZ, 0x10, R28 ;  /* 0x00000010ff1c7819 */ /* 0x000fe4000001161c */
[----:B------:R-:W-:Y:S02]  /*20f0*/  IADD3 R0, R0, -0x80, RZ ;  /* 0xffffff8000007810 */ /* 0x000fe40007ffe0ff */
[----:B------:R-:W-:Y:S02]  /*2100*/  SHF.R.U32.HI R29, RZ, 0x10, R29 ;  /* 0x00000010ff1d7819 */ /* 0x000fe4000001161d */
[----:B------:R-:W-:Y:S01]  /*2110*/  SHF.R.U32.HI R7, RZ, 0x10, R7 ;  /* 0x00000010ff077819 */ /* 0x000fe20000011607 */
[----:B------:R1:W2:Y:S01]  /*2120*/  I2F.F16 R39, R0 ;  /* 0x0000000000277306 */ /* 0x0002a20000200c00 */
[----:B------:R-:W-:-:S02]  /*2130*/  LOP3.LUT R28, R28, 0xff, RZ, 0xc0, !PT ;  /* 0x000000ff1c1c7812 */ /* 0x000fc400078ec0ff */
[----:B------:R-:W-:Y:S02]  /*2140*/  LOP3.LUT R29, R29, 0xff, RZ, 0xc0, !PT ;  /* 0x000000ff1d1d7812 */ /* 0x000fe400078ec0ff */
[----:B------:R-:W-:Y:S02]  /*2150*/  LOP3.LUT R7, R7, 0xff, RZ, 0xc0, !PT ;  /* 0x000000ff07077812 */ /* 0x000fe400078ec0ff */
[----:B------:R-:W-:Y:S02]  /*2160*/  LOP3.LUT R2, R2, 0xff, RZ, 0xc0, !PT ;  /* 0x000000ff02027812 */ /* 0x000fe400078ec0ff */
[----:B-1----:R-:W-:Y:S02]  /*2170*/  LOP3.LUT R0, R30, 0xff, RZ, 0xc0, !PT ;  /* 0x000000ff1e007812 */ /* 0x002fe400078ec0ff */
[----:B------:R-:W-:Y:S02]  /*2180*/  LOP3.LUT R3, R3, 0xff, RZ, 0xc0, !PT ;  /* 0x000000ff03037812 */ /* 0x000fe400078ec0ff */
[----:B------:R-:W-:-:S02]  /*2190*/  IADD3 R109, R0, -0x80, RZ ;  /* 0xffffff80006d7810 */ /* 0x000fc40007ffe0ff */
[----:B------:R-:W-:Y:S02]  /*21a0*/  LOP3.LUT R0, R32, 0xff, RZ, 0xc0, !PT ;  /* 0x000000ff20007812 */ /* 0x000fe400078ec0ff */
[----:B------:R-:W-:Y:S02]  /*21b0*/  IADD3 R28, R28, -0x80, RZ ;  /* 0xffffff801c1c7810 */ /* 0x000fe40007ffe0ff */
[----:B------:R-:W-:Y:S01]  /*21c0*/  IADD3 R110, R0, -0x80, RZ ;  /* 0xffffff80006e7810 */ /* 0x000fe20007ffe0ff */
[----:B------:R-:W1:Y:S01]  /*21d0*/  I2F.F16 R109, R109 ;  /* 0x0000006d006d7306 */ /* 0x000e620000200c00 */
[----:B------:R-:W-:Y:S02]  /*21e0*/  LOP3.LUT R0, R33, 0xff, RZ, 0xc0, !PT ;  /* 0x000000ff21007812 */ /* 0x000fe400078ec0ff */
[----:B------:R-:W-:Y:S02]  /*21f0*/  IADD3 R29, R29, -0x80, RZ ;  /* 0xffffff801d1d7810 */ /* 0x000fe40007ffe0ff */
[----:B------:R-:W-:-:S02]  /*2200*/  IADD3 R111, R0, -0x80, RZ ;  /* 0xffffff80006f7810 */ /* 0x000fc40007ffe0ff */
[----:B------:R-:W-:Y:S01]  /*2210*/  LOP3.LUT R0, R34, 0xff, RZ, 0xc0, !PT ;  /* 0x000000ff22007812 */ /* 0x000fe200078ec0ff */
[----:B------:R-:W3:Y:S01]  /*2220*/  I2F.F16 R28, R28 ;  /* 0x0000001c001c7306 */ /* 0x000ee20000200c00 */
[----:B------:R-:W-:Y:S02]  /*2230*/  IADD3 R5, R5, -0x80, RZ ;  /* 0xffffff8005057810 */ /* 0x000fe40007ffe0ff */
[----:B------:R-:W-:Y:S02]  /*2240*/  IADD3 R112, R0, -0x80, RZ ;  /* 0xffffff8000707810 */ /* 0x000fe40007ffe0ff */
[----:B------:R-:W-:Y:S02]  /*2250*/  IADD3 R7, R7, -0x80, RZ ;  /* 0xffffff8007077810 */ /* 0x000fe40007ffe0ff */
[----:B------:R-:W-:Y:S01]  /*2260*/  IADD3 R2, R2, -0x80, RZ ;  /* 0xffffff8002027810 */ /* 0x000fe20007ffe0ff */
[----:B------:R4:W0:Y:S01]  /*2270*/  I2F.F16 R36, R5 ;  /* 0x0000000500247306 */ /* 0x0008220000200c00 */
[----:B------:R-:W-:-:S02]  /*2280*/  IADD3 R3, R3, -0x80, RZ ;  /* 0xffffff8003037810 */ /* 0x000fc40007ffe0ff */
[----:B------:R-:W-:Y:S02]  /*2290*/  ISETP.NE.AND P2, PT, R50, RZ, PT ;  /* 0x000000ff3200720c */ /* 0x000fe40003f45270 */
[----:B------:R-:W-:-:S03]  /*22a0*/  LOP3.LUT R0, R35, 0xff, RZ, 0xc0, !PT ;  /* 0x000000ff23007812 */ /* 0x000fc600078ec0ff */
[----:B------:R4:W0:Y:S08]  /*22b0*/  I2F.F16 R37, R7 ;  /* 0x0000000700257306 */ /* 0x0008300000200c00 */
[----:B------:R4:W0:Y:S08]  /*22c0*/  I2F.F16 R108, R2 ;  /* 0x00000002006c7306 */ /* 0x0008300000200c00 */
[----:B------:R-:W0:Y:S08]  /*22d0*/  I2F.F16 R29, R29 ;  /* 0x0000001d001d7306 */ /* 0x000e300000200c00 */
[----:B------:R4:W0:Y:S08]  /*22e0*/  I2F.F16 R30, R3 ;  /* 0x00000003001e7306 */ /* 0x0008300000200c00 */
[----:B------:R-:W0:Y:S08]  /*22f0*/  I2F.F16 R110, R110 ;  /* 0x0000006e006e7306 */ /* 0x000e300000200c00 */
[----:B------:R-:W0:Y:S08]  /*2300*/  I2F.F16 R111, R111 ;  /* 0x0000006f006f7306 */ /* 0x000e300000200c00 */
[----:B------:R-:W0:Y:S01]  /*2310*/  I2F.F16 R112, R112 ;  /* 0x0000007000707306 */ /* 0x000e220000200c00 */
[----:B-1234-:R-:W-:Y:S05]  /*2320*/  @!P2 BRA `(.L_x_2245) ;  /* 0x000000040068a947 */ /* 0x01efea0003800000 */
[----:B------:R-:W1:Y:S01]  /*2330*/  LDS.64 R2, [UR4+0x80] ;  /* 0x00008004ff027984 */ /* 0x000e620008000a00 */
        /* <DEDUP_REMOVED lines=18> */
[----:B-1----:R-:W-:-:S02]  /*2460*/  HADD2.F32 R7, -RZ, R2.H0_H0 ;  /* 0x20000002ff077230 */ /* 0x002fc40000004100 */
[----:B------:R-:W-:-:S03]  /*2470*/  HADD2.F32 R2, -RZ, R2.H1_H1 ;  /* 0x30000002ff027230 */ /* 0x000fc60000004100 */
[-C--:B------:R-:W-:Y:S01]  /*2480*/  FFMA.FTZ R89, R62, R7.reuse, RZ ;  /* 0x000000073e597223 */ /* 0x080fe200000100ff */
[-C--:B------:R-:W-:Y:S01]  /*2490*/  FFMA.FTZ R114, R63, R7.reuse, RZ ;  /* 0x000000073f727223 */ /* 0x080fe200000100ff */
[----:B------:R-:W-:Y:S02]  /*24a0*/  HADD2.F32 R62, -RZ, R94.H0_H0 ;  /* 0x2000005eff3e7230 */ /* 0x000fe40000004100 */
[-C--:B------:R-:W-:Y:S01]  /*24b0*/  FFMA.FTZ R61, R61, R7.reuse, RZ ;  /* 0x000000073d3d7223 */ /* 0x080fe200000100ff */
[----:B------:R-:W-:Y:S01]  /*24c0*/  FFMA.FTZ R63, R60, R7, RZ ;  /* 0x000000073c3f7223 */ /* 0x000fe200000100ff */
[-C--:B------:R-:W-:Y:S01]  /*24d0*/  FFMA.FTZ R114, R85, R2.reuse, R114 ;  /* 0x0000000255727223 */ /* 0x080fe20000010072 */
        /* <DEDUP_REMOVED lines=16> */
[----:B------:R-:W-:Y:S01]  /*25e0*/  FFMA.FTZ R64, R63, R3, R2 ;  /* 0x000000033f407223 */ /* 0x000fe20000010002 */
[----:B--2---:R-:W-:Y:S02]  /*25f0*/  HADD2.F32 R3, -RZ, R4.H0_H0 ;  /* 0x20000004ff037230 */ /* 0x004fe40000004100 */
[----:B------:R-:W-:Y:S02]  /*2600*/  HADD2.F32 R7, -RZ, R98.H0_H0 ;  /* 0x20000062ff077230 */ /* 0x000fe40000004100 */
[----:B------:R-:W-:Y:S02]  /*2610*/  HADD2.F32 R61, -RZ, R97.H0_H0 ;  /* 0x20000061ff3d7230 */ /* 0x000fe40000004100 */
[----:B------:R-:W-:-:S02]  /*2620*/  HADD2.F32 R63, -RZ, R96.H0_H0 ;  /* 0x20000060ff3f7230 */ /* 0x000fc40000004100 */
[-C--:B------:R-:W-:Y:S01]  /*2630*/  FFMA.FTZ R7, R7, R3.reuse, R114 ;  /* 0x0000000307077223 */ /* 0x080fe20000010072 */
[----:B------:R-:W-:Y:S02]  /*2640*/  HADD2.F32 R4, -RZ, R4.H1_H1 ;  /* 0x30000004ff047230 */ /* 0x000fe40000004100 */
        /* <DEDUP_REMOVED lines=10> */
[----:B------:R-:W-:Y:S01]  /*26f0*/  FFMA.FTZ R3, R64, R4, R3 ;  /* 0x0000000440037223 */ /* 0x000fe20000010003 */
[-C--:B------:R-:W-:Y:S01]  /*2700*/  FFMA.FTZ R4, R60, R2.reuse, R7 ;  /* 0x000000023c047223 */ /* 0x080fe20000010007 */
[----:B------:R-:W-:Y:S02]  /*2710*/  HADD2.F32 R5, -RZ, R5.H1_H1 ;  /* 0x30000005ff057230 */ /* 0x000fe40000004100 */
[----:B------:R-:W-:Y:S01]  /*2720*/  FFMA.FTZ R60, R62, R2, R61 ;  /* 0x000000023e3c7223 */ /* 0x000fe2000001003d */
[----:B------:R-:W-:Y:S02]  /*2730*/  HADD2.F32 R62, -RZ, R105.H0_H0 ;  /* 0x20000069ff3e7230 */ /* 0x000fe40000004100 */
[----:B------:R-:W-:-:S02]  /*2740*/  HADD2.F32 R64, -RZ, R6.H0_H0 ;  /* 0x20000006ff407230 */ /* 0x000fc40000004100 */
        /* <DEDUP_REMOVED lines=24> */
.L_x_2245:
[----:B------:R-:W-:Y:S02]  /*28d0*/  IADD3 R84, R0, -0x80, RZ ;  /* 0xffffff8000547810 */ /* 0x000fe40007ffe0ff */
[----:B------:R-:W-:Y:S02]  /*28e0*/  LOP3.LUT R0, R8, 0xff, RZ, 0xc0, !PT ;  /* 0x000000ff08007812 */ /* 0x000fe400078ec0ff */
[----:B------:R-:W-:Y:S02]  /*28f0*/  LOP3.LUT R2, R9, 0xff, RZ, 0xc0, !PT ;  /* 0x000000ff09027812 */ /* 0x000fe400078ec0ff */
[----:B------:R-:W-:Y:S01]  /*2900*/  IADD3 R0, R0, -0x80, RZ ;  /* 0xffffff8000007810 */ /* 0x000fe20007ffe0ff */
[----:B------:R-:W1:Y:S01]  /*2910*/  I2F.F16 R84, R84 ;  /* 0x0000005400547306 */ /* 0x000e620000200c00 */
[----:B------:R-:W-:Y:S02]  /*2920*/  IADD3 R2, R2, -0x80, RZ ;  /* 0xffffff8002027810 */ /* 0x000fe40007ffe0ff */
[----:B------:R-:W-:-:S02]  /*2930*/  LOP3.LUT R3, R10, 0xff, RZ, 0xc0, !PT ;  /* 0x000000ff0a037812 */ /* 0x000fc400078ec0ff */
[----:B------:R-:W-:Y:S02]  /*2940*/  LOP3.LUT R4, R11, 0xff, RZ, 0xc0, !PT ;  /* 0x000000ff0b047812 */ /* 0x000fe400078ec0ff */
[----:B------:R-:W-:Y:S01]  /*2950*/  IADD3 R3, R3, -0x80, RZ ;  /* 0xffffff8003037810 */ /* 0x000fe20007ffe0ff */
[----:B------:R2:W3:Y:S01]  /*2960*/  I2F.F16 R67, R0 ;  /* 0x0000000000437306 */ /* 0x0004e20000200c00 */
[----:B-----5:R-:W-:Y:S02]  /*2970*/  LEA.HI R63, R12, 0xffffff80, RZ, 0x8 ;  /* 0xffffff800c3f7811 */ /* 0x020fe400078f40ff */
[----:B------:R-:W-:Y:S02]  /*2980*/  LEA.HI R62, R13, 0xffffff80, RZ, 0x8 ;  /* 0xffffff800d3e7811 */ /* 0x000fe400078f40ff */
[----:B------:R-:W-:Y:S02]  /*2990*/  LEA.HI R61, R14, 0xffffff80, RZ, 0x8 ;  /* 0xffffff800e3d7811 */ /* 0x000fe400078f40ff */
[----:B------:R-:W-:Y:S01]  /*29a0*/  LEA.HI R60, R15, 0xffffff80, RZ, 0x8 ;  /* 0xffffff800f3c7811 */ /* 0x000fe200078f40ff */
[----:B------:R4:W0:Y:S01]  /*29b0*/  I2F.F16 R66, R2 ;  /* 0x0000000200427306 */ /* 0x0008220000200c00 */
[----:B--2---:R-:W-:-:S02]  /*29c0*/  SHF.R.U32.HI R0, RZ, 0x8, R32 ;  /* 0x00000008ff007819 */ /* 0x004fc40000011620 */
[----:B------:R-:W-:Y:S02]  /*29d0*/  SHF.R.U32.HI R32, RZ, 0x10, R32 ;  /* 0x00000010ff207819 */ /* 0x000fe40000011620 */
[----:B------:R-:W-:Y:S02]  /*29e0*/  LOP3.LUT R0, R0, 0xff, RZ, 0xc0, !PT ;  /* 0x000000ff00007812 */ /* 0x000fe400078ec0ff */
[----:B------:R-:W-:Y:S01]  /*29f0*/  LOP3.LUT R32, R32, 0xff, RZ, 0xc0, !PT ;  /* 0x000000ff20207812 */ /* 0x000fe200078ec0ff */
[----:B------:R2:W0:Y:S01]  /*2a00*/  I2F.F16 R65, R3 ;  /* 0x0000000300417306 */ /* 0x0004220000200c00 */
[----:B------:R-:W-:Y:S02]  /*2a10*/  IADD3 R0, R0, -0x80, RZ ;  /* 0xffffff8000007810 */ /* 0x000fe40007ffe0ff */
[--C-:B----4-:R-:W-:Y:S02]  /*2a20*/  SHF.R.U32.HI R2, RZ, 0x8, R33.reuse ;  /* 0x00000008ff027819 */ /* 0x110fe40000011621 */
[----:B------:R-:W-:-:S02]  /*2a30*/  SHF.R.U32.HI R33, RZ, 0x10, R33 ;  /* 0x00000010ff217819 */ /* 0x000fc40000011621 */
[----:B------:R-:W-:Y:S01]  /*2a40*/  LOP3.LUT R2, R2, 0xff, RZ, 0xc0, !PT ;  /* 0x000000ff02027812 */ /* 0x000fe200078ec0ff */
[----:B------:R4:W0:Y:S01]  /*2a50*/  I2F.F16 R85, R0 ;  /* 0x0000000000557306 */ /* 0x0008220000200c00 */
[--C-:B--2---:R-:W-:Y:S02]  /*2a60*/  SHF.R.U32.HI R3, RZ, 0x8, R34.reuse ;  /* 0x00000008ff037819 */ /* 0x104fe40000011622 */
[----:B------:R-:W-:Y:S02]  /*2a70*/  IADD3 R2, R2, -0x80, RZ ;  /* 0xffffff8002027810 */ /* 0x000fe40007ffe0ff */
[----:B------:R-:W-:Y:S02]  /*2a80*/  LOP3.LUT R3, R3, 0xff, RZ, 0xc0, !PT ;  /* 0x000000ff03037812 */ /* 0x000fe400078ec0ff */
[----:B------:R-:W-:Y:S01]  /*2a90*/  SHF.R.U32.HI R34, RZ, 0x10, R34 ;  /* 0x00000010ff227819 */ /* 0x000fe20000011622 */
[----:B------:R2:W0:Y:S01]  /*2aa0*/  I2F.F16 R88, R2 ;  /* 0x0000000200587306 */ /* 0x0004220000200c00 */
[----:B----4-:R-:W-:-:S02]  /*2ab0*/  SHF.R.U32.HI R0, RZ, 0x8, R35 ;  /* 0x00000008ff007819 */ /* 0x010fc40000011623 */
[----:B------:R-:W-:Y:S02]  /*2ac0*/  IADD3 R3, R3, -0x80, RZ ;  /* 0xffffff8003037810 */ /* 0x000fe40007ffe0ff */
[----:B------:R-:W-:Y:S02]  /*2ad0*/  LOP3.LUT R0, R0, 0xff, RZ, 0xc0, !PT ;  /* 0x000000ff00007812 */ /* 0x000fe400078ec0ff */
[----:B------:R-:W-:Y:S01]  /*2ae0*/  SHF.R.U32.HI R35, RZ, 0x10, R35 ;  /* 0x00000010ff237819 */ /* 0x000fe20000011623 */
[----:B------:R4:W0:Y:S01]  /*2af0*/  I2F.F16 R89, R3 ;  /* 0x0000000300597306 */ /* 0x0008220000200c00 */
[----:B------:R-:W-:Y:S02]  /*2b00*/  IADD3 R93, R0, -0x80, RZ ;  /* 0xffffff80005d7810 */ /* 0x000fe40007ffe0ff */
[----:B------:R-:W-:Y:S02]  /*2b10*/  SHF.R.U32.HI R0, RZ, 0x8, R8 ;  /* 0x00000008ff007819 */ /* 0x000fe40000011608 */
[----:B--2---:R-:W-:-:S02]  /*2b20*/  SHF.R.U32.HI R2, RZ, 0x8, R9 ;  /* 0x00000008ff027819 */ /* 0x004fc40000011609 */
[----:B------:R-:W-:Y:S01]  /*2b30*/  LOP3.LUT R0, R0, 0xff, RZ, 0xc0, !PT ;  /* 0x000000ff00007812 */ /* 0x000fe200078ec0ff */
[----:B------:R-:W2:Y:S01]  /*2b40*/  I2F.F16 R63, R63 ;  /* 0x0000003f003f7306 */ /* 0x000ea20000200c00 */
[----:B------:R-:W-:Y:S02]  /*2b50*/  LOP3.LUT R2, R2, 0xff, RZ, 0xc0, !PT ;  /* 0x000000ff02027812 */ /* 0x000fe400078ec0ff */
[----:B------:R-:W-:Y:S02]  /*2b60*/  IADD3 R0, R0, -0x80, RZ ;  /* 0xffffff8000007810 */ /* 0x000fe40007ffe0ff */
[--C-:B----4-:R-:W-:Y:S02]  /*2b70*/  SHF.R.U32.HI R3, RZ, 0x8, R10.reuse ;  /* 0x00000008ff037819 */ /* 0x110fe4000001160a */
[----:B------:R-:W-:Y:S01]  /*2b80*/  SHF.R.U32.HI R9, RZ, 0x10, R9 ;  /* 0x00000010ff097819 */ /* 0x000fe20000011609 */
[----:B------:R4:W0:Y:S01]  /*2b90*/  I2F.F16 R95, R0 ;  /* 0x00000000005f7306 */ /* 0x0008220000200c00 */
[----:B------:R-:W-:-:S02]  /*2ba0*/  SHF.R.U32.HI R10, RZ, 0x10, R10 ;  /* 0x00000010ff0a7819 */ /* 0x000fc4000001160a */
[----:B------:R-:W-:Y:S02]  /*2bb0*/  IADD3 R2, R2, -0x80, RZ ;  /* 0xffffff8002027810 */ /* 0x000fe40007ffe0ff */
[----:B------:R-:W-:Y:S02]  /*2bc0*/  SHF.R.U32.HI R8, RZ, 0x10, R8 ;  /* 0x00000010ff087819 */ /* 0x000fe40000011608 */
[----:B------:R-:W-:Y:S01]  /*2bd0*/  LOP3.LUT R33, R33, 0xff, RZ, 0xc0, !PT ;  /* 0x000000ff21217812 */ /* 0x000fe200078ec0ff */
[----:B------:R1:W0:Y:S01]  /*2be0*/  I2F.F16 R96, R2 ;  /* 0x0000000200607306 */ /* 0x0002220000200c00 */
[----:B----4-:R-:W-:Y:S02]  /*2bf0*/  LOP3.LUT R0, R12, 0xff, RZ, 0xc0, !PT ;  /* 0x000000ff0c007812 */ /* 0x010fe400078ec0ff */
[----:B------:R-:W-:Y:S02]  /*2c00*/  LOP3.LUT R34, R34, 0xff, RZ, 0xc0, !PT ;  /* 0x000000ff22227812 */ /* 0x000fe400078ec0ff */
[----:B------:R-:W-:-:S02]  /*2c10*/  IADD3 R98, R0, -0x80, RZ ;  /* 0xffffff8000627810 */ /* 0x000fc40007ffe0ff */
[----:B------:R-:W-:Y:S01]  /*2c20*/  LOP3.LUT R0, R13, 0xff, RZ, 0xc0, !PT ;  /* 0x000000ff0d007812 */ /* 0x000fe200078ec0ff */
[----:B------:R-:W4:Y:S01]  /*2c30*/  I2F.F16 R62, R62 ;  /* 0x0000003e003e7306 */ /* 0x000f220000200c00 */
[----:B------:R-:W-:Y:S02]  /*2c40*/  LOP3.LUT R35, R35, 0xff, RZ, 0xc0, !PT ;  /* 0x000000ff23237812 */ /* 0x000fe400078ec0ff */
[----:B------:R-:W-:Y:S02]  /*2c50*/  IADD3 R97, R0, -0x80, RZ ;  /* 0xffffff8000617810 */ /* 0x000fe40007ffe0ff */
[--C-:B------:R-:W-:Y:S02]  /*2c60*/  SHF.R.U32.HI R0, RZ, 0x8, R31.reuse ;  /* 0x00000008ff007819 */ /* 0x100fe4000001161f */
[----:B------:R-:W-:Y:S01]  /*2c70*/  SHF.R.U32.HI R31, RZ, 0x10, R31 ;  /* 0x00000010ff1f7819 */ /* 0x000fe2000001161f */
[----:B------:R-:W0:Y:S01]  /*2c80*/  I2F.F16 R61, R61 ;  /* 0x0000003d003d7306 */ /* 0x000e220000200c00 */
[----:B------:R-:W-:-:S02]  /*2c90*/  LOP3.LUT R9, R9, 0xff, RZ, 0xc0, !PT ;  /* 0x000000ff09097812 */ /* 0x000fc400078ec0ff */
[----:B------:R-:W-:Y:S02]  /*2ca0*/  LOP3.LUT R10, R10, 0xff, RZ, 0xc0, !PT ;  /* 0x000000ff0a0a7812 */ /* 0x000fe400078ec0ff */
[----:B------:R-:W-:Y:S02]  /*2cb0*/  LOP3.LUT R8, R8, 0xff, RZ, 0xc0, !PT ;  /* 0x000000ff08087812 */ /* 0x000fe400078ec0ff */
[----:B------:R-:W-:Y:S01]  /*2cc0*/  LOP3.LUT R3, R3, 0xff, RZ, 0xc0, !PT ;  /* 0x000000ff03037812 */ /* 0x000fe200078ec0ff */
[----:B------:R-:W0:Y:S01]  /*2cd0*/  I2F.F16 R60, R60 ;  /* 0x0000003c003c7306 */ /* 0x000e220000200c00 */
[----:B-1----:R-:W-:Y:S02]  /*2ce0*/  LOP3.LUT R2, R14, 0xff, RZ, 0xc0, !PT ;  /* 0x000000ff0e027812 */ /* 0x002fe400078ec0ff */
[----:B------:R-:W-:Y:S02]  /*2cf0*/  LOP3.LUT R0, R0, 0xff, RZ, 0xc0, !PT ;  /* 0x000000ff00007812 */ /* 0x000fe400078ec0ff */
[----:B------:R-:W-:-:S02]  /*2d00*/  LOP3.LUT R31, R31, 0xff, RZ, 0xc0, !PT ;  /* 0x000000ff1f1f7812 */ /* 0x000fc400078ec0ff */
[----:B------:R-:W-:Y:S01]  /*2d10*/  LEA.HI R59, R24, 0xffffff80, RZ, 0x8 ;  /* 0xffffff80183b7811 */ /* 0x000fe200078f40ff */
[----:B------:R-:W1:Y:S01]  /*2d20*/  I2F.F16 R93, R93 ;  /* 0x0000005d005d7306 */ /* 0x000e620000200c00 */
[----:B------:R-:W-:Y:S02]  /*2d30*/  LEA.HI R58, R25, 0xffffff80, RZ, 0x8 ;  /* 0xffffff80193a7811 */ /* 0x000fe400078f40ff */
[----:B------:R-:W-:Y:S02]  /*2d40*/  LEA.HI R57, R26, 0xffffff80, RZ, 0x8 ;  /* 0xffffff801a397811 */ /* 0x000fe400078f40ff */
[----:B------:R-:W-:Y:S02]  /*2d50*/  LEA.HI R56, R27, 0xffffff80, RZ, 0x8 ;  /* 0xffffff801b387811 */ /* 0x000fe400078f40ff */
        /* <DEDUP_REMOVED lines=11> */
[----:B------:R0:W0:Y:S01]  /*2e10*/  I2F.F16 R64, R4 ;  /* 0x0000000400407306 */ /* 0x0000220000200c00 */
[----:B------:R-:W-:Y:S02]  /*2e20*/  IADD3 R2, R2, -0x80, RZ ;  /* 0xffffff8002027810 */ /* 0x000fe40007ffe0ff */
[----:B------:R-:W-:Y:S02]  /*2e30*/  IADD3 R0, R0, -0x80, RZ ;  /* 0xffffff8000007810 */ /* 0x000fe40007ffe0ff */
[----:B------:R-:W-:Y:S02]  /*2e40*/  IADD3 R31, R31, -0x80, RZ ;  /* 0xffffff801f1f7810 */ /* 0x000fe40007ffe0ff */
[----:B------:R-:W-:Y:S01]  /*2e50*/  LOP3.LUT R101, R15, 0xff, RZ, 0xc0, !PT ;  /* 0x000000ff0f657812 */ /* 0x000fe200078ec0ff */
[----:B------:R-:W0:Y:S03]  /*2e60*/  I2F.F16 R57, R57 ;  /* 0x0000003900397306 */ /* 0x000e260000200c00 */
[----:B------:R-:W-:-:S05]  /*2e70*/  IADD3 R101, R101, -0x80, RZ ;  /* 0xffffff8065657810 */ /* 0x000fca0007ffe0ff */
        /* <DEDUP_REMOVED lines=105> */
.L_x_2246:
        /* <DEDUP_REMOVED lines=8> */
[----:B------:R-:W-:-:S02]  /*3590*/  LOP3.LUT R0, R26, 0xff, RZ, 0xc0, !PT ;  /* 0x000000ff1a007812 */ /* 0x000fc400078ec0ff */
[----:B------:R-:W-:Y:S02]  /*35a0*/  SHF.R.U32.HI R2, RZ, 0x8, R13 ;  /* 0x00000008ff027819 */ /* 0x000fe4000001160d */
[----:B------:R-:W-:Y:S02]  /*35b0*/  IADD3 R7, R0, -0x80, RZ ;  /* 0xffffff8000077810 */ /* 0x000fe40007ffe0ff */
[----:B------:R-:W-:Y:S01]  /*35c0*/  SHF.R.U32.HI R0, RZ, 0x8, R12 ;  /* 0x00000008ff007819 */ /* 0x000fe2000001160c */
[----:B------:R-:W2:Y:S01]  /*35d0*/  I2F.F16 R8, R8 ;  /* 0x0000000800087306 */ /* 0x000ea20000200c00 */
[----:B------:R-:W-:Y:S02]  /*35e0*/  SHF.R.U32.HI R3, RZ, 0x8, R14 ;  /* 0x00000008ff037819 */ /* 0x000fe4000001160e */
[----:B------:R-:W-:Y:S02]  /*35f0*/  LOP3.LUT R0, R0, 0xff, RZ, 0xc0, !PT ;  /* 0x000000ff00007812 */ /* 0x000fe400078ec0ff */
[----:B------:R-:W-:-:S02]  /*3600*/  SHF.R.U32.HI R12, RZ, 0x10, R12 ;  /* 0x00000010ff0c7819 */ /* 0x000fc4000001160c */
[----:B------:R-:W-:Y:S01]  /*3610*/  IADD3 R0, R0, -0x80, RZ ;  /* 0xffffff8000007810 */ /* 0x000fe20007ffe0ff */
[----:B------:R-:W3:Y:S01]  /*3620*/  I2F.F16 R7, R7 ;  /* 0x0000000700077306 */ /* 0x000ee20000200c00 */
[----:B------:R-:W-:Y:S02]  /*3630*/  SHF.R.U32.HI R13, RZ, 0x10, R13 ;  /* 0x00000010ff0d7819 */ /* 0x000fe4000001160d */
[----:B------:R-:W-:Y:S02]  /*3640*/  SHF.R.U32.HI R14, RZ, 0x10, R14 ;  /* 0x00000010ff0e7819 */ /* 0x000fe4000001160e */
[----:B------:R-:W-:Y:S02]  /*3650*/  SHF.R.U32.HI R4, RZ, 0x8, R15 ;  /* 0x00000008ff047819 */ /* 0x000fe4000001160f */
[----:B------:R-:W-:Y:S01]  /*3660*/  LOP3.LUT R12, R12, 0xff, RZ, 0xc0, !PT ;  /* 0x000000ff0c0c7812 */ /* 0x000fe200078ec0ff */
[----:B------:R4:W0:Y:S01]  /*3670*/  I2F.F16 R102, R0 ;  /* 0x0000000000667306 */ /* 0x0008220000200c00 */
[----:B------:R-:W-:-:S02]  /*3680*/  LOP3.LUT R13, R13, 0xff, RZ, 0xc0, !PT ;  /* 0x000000ff0d0d7812 */ /* 0x000fc400078ec0ff */
[----:B------:R-:W-:Y:S02]  /*3690*/  LOP3.LUT R2, R2, 0xff, RZ, 0xc0, !PT ;  /* 0x000000ff02027812 */ /* 0x000fe400078ec0ff */
[----:B------:R-:W-:Y:S02]  /*36a0*/  LOP3.LUT R3, R3, 0xff, RZ, 0xc0, !PT ;  /* 0x000000ff03037812 */ /* 0x000fe400078ec0ff */
[----:B------:R-:W-:Y:S01]  /*36b0*/  LOP3.LUT R4, R4, 0xff, RZ, 0xc0, !PT ;  /* 0x000000ff04047812 */ /* 0x000fe200078ec0ff */
[----:B------:R-:W0:Y:S01]  /*36c0*/  I2F.F16 R6, R6 ;  /* 0x0000000600067306 */ /* 0x000e220000200c00 */
[----:B----4-:R-:W-:Y:S02]  /*36d0*/  LOP3.LUT R0, R14, 0xff, RZ, 0xc0, !PT ;  /* 0x000000ff0e007812 */ /* 0x010fe400078ec0ff */
[----:B------:R-:W-:Y:S02]  /*36e0*/  IADD3 R12, R12, -0x80, RZ ;  /* 0xffffff800c0c7810 */ /* 0x000fe40007ffe0ff */
[----:B------:R-:W-:-:S02]  /*36f0*/  IADD3 R13, R13, -0x80, RZ ;  /* 0xffffff800d0d7810 */ /* 0x000fc40007ffe0ff */
[----:B------:R-:W-:Y:S02]  /*3700*/  IADD3 R106, R0, -0x80, RZ ;  /* 0xffffff80006a7810 */ /* 0x000fe40007ffe0ff */
[----:B------:R-:W-:Y:S01]  /*3710*/  IADD3 R2, R2, -0x80, RZ ;  /* 0xffffff8002027810 */ /* 0x000fe20007ffe0ff */
[----:B------:R-:W4:Y:S01]  /*3720*/  I2F.F16 R12, R12 ;  /* 0x0000000c000c7306 */ /* 0x000f220000200c00 */
[----:B------:R-:W-:Y:S02]  /*3730*/  IADD3 R3, R3, -0x80, RZ ;  /* 0xffffff8003037810 */ /* 0x000fe40007ffe0ff */
[----:B------:R-:W-:Y:S02]  /*3740*/  IADD3 R4, R4, -0x80, RZ ;  /* 0xffffff8004047810 */ /* 0x000fe40007ffe0ff */
[----:B------:R-:W-:-:S03]  /*3750*/  SHF.R.U32.HI R0, RZ, 0x10, R15 ;  /* 0x00000010ff007819 */ /* 0x000fc6000001160f */
[----:B------:R0:W0:Y:S01]  /*3760*/  I2F.F16 R105, R2 ;  /* 0x0000000200697306 */ /* 0x0000220000200c00 */
[----:B------:R-:W-:-:S07]  /*3770*/  LOP3.LUT R0, R0, 0xff, RZ, 0xc0, !PT ;  /* 0x000000ff00007812 */ /* 0x000fce00078ec0ff */
[----:B------:R-:W0:Y:S08]  /*3780*/  I2F.F16 R13, R13 ;  /* 0x0000000d000d7306 */ /* 0x000e300000200c00 */
[----:B------:R0:W0:Y:S08]  /*3790*/  I2F.F16 R14, R3 ;  /* 0x00000003000e7306 */ /* 0x0000300000200c00 */
[----:B------:R-:W0:Y:S08]  /*37a0*/  I2F.F16 R106, R106 ;  /* 0x0000006a006a7306 */ /* 0x000e300000200c00 */
        /* <DEDUP_REMOVED lines=22> */
[----:B------:R-:W-:Y:S02]  /*3910*/  HADD2.F32 R82, -RZ, R91.H0_H0 ;  /* 0x2000005bff527230 */ /* 0x000fe40000004100 */
[-C--:B------:R-:W-:Y:S01]  /*3920*/  FFMA.FTZ R90, R83, R15.reuse, RZ ;  /* 0x0000000f535a7223 */ /* 0x080fe200000100ff */
[-C--:B------:R-:W-:Y:S01]  /*3930*/  FFMA.FTZ R81, R81, R15.reuse, RZ ;  /* 0x0000000f51517223 */ /* 0x080fe200000100ff */
[----:B------:R-:W-:Y:S01]  /*3940*/  FFMA.FTZ R83, R80, R15, RZ ;  /* 0x0000000f50537223 */ /* 0x000fe200000100ff */
[-C--:B------:R-:W-:Y:S01]  /*3950*/  FFMA.FTZ R80, R114, R2.reuse, R113 ;  /* 0x0000000272507223 */ /* 0x080fe20000010071 */
[----:B------:R-:W-:Y:S02]  /*3960*/  HADD2.F32 R113, -RZ, R36.H0_H0 ;  /* 0x20000024ff717230 */ /* 0x000fe40000004100 */
        /* <DEDUP_REMOVED lines=15> */
[-C--:B------:R-:W-:Y:S01]  /*3a60*/  FFMA.FTZ R36, R41, R3.reuse, R36 ;  /* 0x0000000329247223 */ /* 0x080fe20000010024 */
[-C--:B------:R-:W-:Y:S01]  /*3a70*/  FFMA.FTZ R80, R37, R3.reuse, R80 ;  /* 0x0000000325507223 */ /* 0x080fe20000010050 */
[----:B------:R-:W-:Y:S02]  /*3a80*/  HADD2.F32 R15, -RZ, R79.H0_H0 ;  /* 0x2000004fff0f7230 */ /* 0x000fe40000004100 */
        /* <DEDUP_REMOVED lines=19> */
[----:B------:R-:W-:Y:S02]  /*3bc0*/  HADD2.F32 R5, -RZ, R5.H1_H1 ;  /* 0x30000005ff057230 */ /* 0x000fe40000004100 */
[----:B------:R-:W-:Y:S01]  /*3bd0*/  FFMA.FTZ R28, R30, R2, R17 ;  /* 0x000000021e1c7223 */ /* 0x000fe20000010011 */
[----:B------:R-:W-:-:S02]  /*3be0*/  HADD2.F32 R30, -RZ, R109.H0_H0 ;  /* 0x2000006dff1e7230 */ /* 0x000fc40000004100 */
[----:B------:R-:W-:Y:S02]  /*3bf0*/  HADD2.F32 R36, -RZ, R103.H0_H0 ;  /* 0x20000067ff247230 */ /* 0x000fe40000004100 */
[-C--:B------:R-:W-:Y:S01]  /*3c00*/  FFMA.FTZ R4, R43, R5.reuse, R4 ;  /* 0x000000052b047223 */ /* 0x080fe20000010004 */
[----:B------:R-:W-:Y:S02]  /*3c10*/  HADD2.F32 R15, -RZ, R54.H0_H0 ;  /* 0x20000036ff0f7230 */ /* 0x000fe40000004100 */
[-C--:B------:R-:W-:Y:S01]  /*3c20*/  FFMA.FTZ R30, R30, R2.reuse, R37 ;  /* 0x000000021e1e7223 */ /* 0x080fe20000010025 */
[-C--:B------:R-:W-:Y:S01]  /*3c30*/  FFMA.FTZ R28, R53, R5.reuse, R28 ;  /* 0x00000005351c7223 */ /* 0x080fe2000001001c */
        /* <DEDUP_REMOVED lines=19> */
.L_x_2247:
[----:B------:R-:W-:Y:S02]  /*3d70*/  IADD3 R15, R0, -0x80, RZ ;  /* 0xffffff80000f7810 */ /* 0x000fe40007ffe0ff */
[--C-:B------:R-:W-:Y:S02]  /*3d80*/  SHF.R.U32.HI R0, RZ, 0x8, R25.reuse ;  /* 0x00000008ff007819 */ /* 0x100fe40000011619 */
[----:B0-----:R-:W-:Y:S02]  /*3d90*/  SHF.R.U32.HI R2, RZ, 0x8, R24 ;  /* 0x00000008ff027819 */ /* 0x001fe40000011618 */
[----:B------:R-:W-:Y:S01]  /*3da0*/  LOP3.LUT R0, R0, 0xff, RZ, 0xc0, !PT ;  /* 0x000000ff00007812 */ /* 0x000fe200078ec0ff */
[----:B------:R-:W0:Y:S01]  /*3db0*/  I2F.F16 R15, R15 ;  /* 0x0000000f000f7306 */ /* 0x000e220000200c00 */
[----:B------:R-:W-:Y:S02]  /*3dc0*/  SHF.R.U32.HI R25, RZ, 0x10, R25 ;  /* 0x00000010ff197819 */ /* 0x000fe40000011619 */
[----:B------:R-:W-:-:S02]  /*3dd0*/  IADD3 R0, R0, -0x80, RZ ;  /* 0xffffff8000007810 */ /* 0x000fc40007ffe0ff */
[----:B------:R-:W-:Y:S02]  /*3de0*/  LOP3.LUT R2, R2, 0xff, RZ, 0xc0, !PT ;  /* 0x000000ff02027812 */ /* 0x000fe400078ec0ff */
[----:B------:R-:W-:Y:S02]  /*3df0*/  LOP3.LUT R3, R25, 0xff, RZ, 0xc0, !PT ;  /* 0x000000ff19037812 */ /* 0x000fe400078ec0ff */
[----:B------:R1:W2:Y:S01]  /*3e00*/  I2F.F16 R25, R0 ;  /* 0x0000000000197306 */ /* 0x0002a20000200c00 */
[----:B------:R-:W-:Y:S02]  /*3e10*/  IADD3 R2, R2, -0x80, RZ ;  /* 0xffffff8002027810 */ /* 0x000fe40007ffe0ff */
[----:B------:R-:W-:Y:S02]  /*3e20*/  SHF.R.U32.HI R4, RZ, 0x8, R26 ;  /* 0x00000008ff047819 */ /* 0x000fe4000001161a */
[----:B------:R-:W-:Y:S02]  /*3e30*/  SHF.R.U32.HI R24, RZ, 0x10, R24 ;  /* 0x00000010ff187819 */ /* 0x000fe40000011618 */
[----:B------:R-:W-:Y:S01]  /*3e40*/  SHF.R.U32.HI R26, RZ, 0x10, R26 ;  /* 0x00000010ff1a7819 */ /* 0x000fe2000001161a */
[----:B------:R3:W4:Y:S01]  /*3e50*/  I2F.F16 R17, R2 ;  /* 0x0000000200117306 */ /* 0x0007220000200c00 */
[----:B-1----:R-:W-:-:S02]  /*3e60*/  SHF.R.U32.HI R0, RZ, 0x8, R11 ;  /* 0x00000008ff007819 */ /* 0x002fc4000001160b */
[----:B------:R-:W-:Y:S02]  /*3e70*/  SHF.R.U32.HI R5, RZ, 0x8, R27 ;  /* 0x00000008ff057819 */ /* 0x000fe4000001161b */
[----:B------:R-:W-:Y:S02]  /*3e80*/  SHF.R.U32.HI R11, RZ, 0x10, R11 ;  /* 0x00000010ff0b7819 */ /* 0x000fe4000001160b */
[----:B------:R-:W-:Y:S02]  /*3e90*/  LOP3.LUT R24, R24, 0xff, RZ, 0xc0, !PT ;  /* 0x000000ff18187812 */ /* 0x000fe400078ec0ff */
[----:B------:R-:W-:Y:S02]  /*3ea0*/  LOP3.LUT R4, R4, 0xff, RZ, 0xc0, !PT ;  /* 0x000000ff04047812 */ /* 0x000fe400078ec0ff */
[----:B---3--:R-:W-:Y:S02]  /*3eb0*/  LOP3.LUT R2, R26, 0xff, RZ, 0xc0, !PT ;  /* 0x000000ff1a027812 */ /* 0x008fe400078ec0ff */
[----:B------:R-:W-:-:S02]  /*3ec0*/  LOP3.LUT R5, R5, 0xff, RZ, 0xc0, !PT ;  /* 0x000000ff05057812 */ /* 0x000fc400078ec0ff */
[----:B------:R-:W-:Y:S02]  /*3ed0*/  LOP3.LUT R0, R0, 0xff, RZ, 0xc0, !PT ;  /* 0x000000ff00007812 */ /* 0x000fe400078ec0ff */
[----:B------:R-:W-:Y:S02]  /*3ee0*/  LOP3.LUT R11, R11, 0xff, RZ, 0xc0, !PT ;  /* 0x000000ff0b0b7812 */ /* 0x000fe400078ec0ff */
[----:B------:R-:W-:Y:S02]  /*3ef0*/  IADD3 R3, R3, -0x80, RZ ;  /* 0xffffff8003037810 */ /* 0x000fe40007ffe0ff */
[----:B------:R-:W-:Y:S02]  /*3f00*/  IADD3 R24, R24, -0x80, RZ ;  /* 0xffffff8018187810 */ /* 0x000fe40007ffe0ff */
[----:B------:R-:W-:Y:S01]  /*3f10*/  IADD3 R4, R4, -0x80, RZ ;  /* 0xffffff8004047810 */ /* 0x000fe20007ffe0ff */
[----:B------:R1:W3:Y:S01]  /*3f20*/  I2F.F16 R29, R3 ;  /* 0x00000003001d7306 */ /* 0x0002e20000200c00 */
[----:B------:R-:W-:-:S02]  /*3f30*/  IADD3 R2, R2, -0x80, RZ ;  /* 0xffffff8002027810 */ /* 0x000fc40007ffe0ff */
[----:B------:R-:W-:Y:S02]  /*3f40*/  IADD3 R5, R5, -0x80, RZ ;  /* 0xffffff8005057810 */ /* 0x000fe40007ffe0ff */
[----:B------:R-:W-:Y:S02]  /*3f50*/  IADD3 R0, R0, -0x80, RZ ;  /* 0xffffff8000007810 */ /* 0x000fe40007ffe0ff */
[----:B------:R-:W-:Y:S01]  /*3f60*/  IADD3 R11, R11, -0x80, RZ ;  /* 0xffffff800b0b7810 */ /* 0x000fe20007ffe0ff */
[----:B------:R0:W0:Y:S01]  /*3f70*/  I2F.F16 R28, R24 ;  /* 0x00000018001c7306 */ /* 0x0000220000200c00 */
[----:B-1----:R-:W-:-:S04]  /*3f80*/  SHF.R.U32.HI R3, RZ, 0x10, R27 ;  /* 0x00000010ff037819 */ /* 0x002fc8000001161b */
[----:B------:R-:W-:-:S03]  /*3f90*/  LOP3.LUT R3, R3, 0xff, RZ, 0xc0, !PT ;  /* 0x000000ff03037812 */ /* 0x000fc600078ec0ff */
[----:B------:R1:W0:Y:S01]  /*3fa0*/  I2F.F16 R26, R4 ;  /* 0x00000004001a7306 */ /* 0x0002220000200c00 */
[----:B------:R-:W-:-:S07]  /*3fb0*/  IADD3 R37, R3, -0x80, RZ ;  /* 0xffffff8003257810 */ /* 0x000fce0007ffe0ff */
[----:B------:R1:W0:Y:S08]  /*3fc0*/  I2F.F16 R30, R2 ;  /* 0x00000002001e7306 */ /* 0x0002300000200c00 */
[----:B------:R1:W0:Y:S08]  /*3fd0*/  I2F.F16 R36, R5 ;  /* 0x0000000500247306 */ /* 0x0002300000200c00 */
[----:B------:R1:W0:Y:S08]  /*3fe0*/  I2F.F16 R27, R0 ;  /* 0x00000000001b7306 */ /* 0x0002300000200c00 */
[----:B------:R1:W0:Y:S01]  /*3ff0*/  I2F.F16 R38, R11 ;  /* 0x0000000b00267306 */ /* 0x0002220000200c00 */
[----:B--234-:R-:W-:Y:S05]  /*4000*/  @!P1 BRA `(.L_x_2248) ;  /* 0x0000000400689947 */ /* 0x01cfea0003800000 */
[----:B-1----:R-:W1:Y:S01]  /*4010*/  LDS.64 R4, [UR4+0x20] ;  /* 0x00002004ff047984 */ /* 0x002e620008000a00 */
[----:B------:R-:W-:Y:S02]  /*4020*/  HADD2.F32 R42, -RZ, R111.H0_H0 ;  /* 0x2000006fff2a7230 */ /* 0x000fe40000004100 */
[----:B------:R-:W-:Y:S01]  /*4030*/  HADD2.F32 R0, -RZ, R110.H0_H0 ;  /* 0x2000006eff007230 */ /* 0x000fe20000004100 */
[----:B------:R-:W2:Y:S01]  /*4040*/  LDS.64 R2, [UR4+0x28] ;  /* 0x00002804ff027984 */ /* 0x000ea20008000a00 */
[----:B0-----:R-:W-:Y:S02]  /*4050*/  HADD2.F32 R24, -RZ, R84.H0_H0 ;  /* 0x20000054ff187230 */ /* 0x001fe40000004100 */
[----:B------:R-:W-:Y:S02]  /*4060*/  HADD2.F32 R43, -RZ, R88.H0_H0 ;  /* 0x20000058ff2b7230 */ /* 0x000fe40000004100 */
[----:B------:R-:W-:Y:S02]  /*4070*/  HADD2.F32 R77, -RZ, R93.H0_H0 ;  /* 0x2000005dff4d7230 */ /* 0x000fe40000004100 */
[----:B-1----:R-:W-:-:S02]  /*4080*/  HADD2.F32 R11, -RZ, R4.H0_H0 ;  /* 0x20000004ff0b7230 */ /* 0x002fc40000004100 */
        /* <DEDUP_REMOVED lines=28> */
[--C-:B--2---:R-:W-:Y:S02]  /*4250*/  HADD2.F32 R4, -RZ, R2.reuse.H0_H0 ;  /* 0x20000002ff047230 */ /* 0x104fe40000004100 */
        /* <DEDUP_REMOVED lines=53> */
.L_x_2248:
[----:B------:R-:W-:Y:S05]  /*45b0*/  @!P2 BRA `(.L_x_2249) ;  /* 0x000000040068a947 */ /* 0x000fea0003800000 */
[----:B-1----:R-:W1:Y:S01]  /*45c0*/  LDS.64 R2, [UR4+0xa0] ;  /* 0x0000a004ff027984 */ /* 0x002e620008000a00 */
        /* <DEDUP_REMOVED lines=17> */
[----:B0-----:R-:W-:Y:S02]  /*46e0*/  HADD2.F32 R38, -RZ, R38.H0_H0 ;  /* 0x20000026ff267230 */ /* 0x001fe40000004100 */
[----:B------:R-:W-:-:S02]  /*46f0*/  HADD2.F32 R71, -RZ, R71.H0_H0 ;  /* 0x20000047ff477230 */ /* 0x000fc40000004100 */
[----:B------:R-:W-:Y:S02]  /*4700*/  HADD2.F32 R69, -RZ, R69.H0_H0 ;  /* 0x20000045ff457230 */ /* 0x000fe40000004100 */
[--C-:B-1----:R-:W-:Y:S02]  /*4710*/  HADD2.F32 R11, -RZ, R2.reuse.H0_H0 ;  /* 0x20000002ff0b7230 */ /* 0x102fe40000004100 */
[----:B------:R-:W-:Y:S02]  /*4720*/  HADD2.F32 R2, -RZ, R2.H1_H1 ;  /* 0x30000002ff027230 */ /* 0x000fe40000004100 */
[--C-:B------:R-:W-:Y:S02]  /*4730*/  HADD2.F32 R0, -RZ, R3.reuse.H0_H0 ;  /* 0x20000003ff007230 */ /* 0x100fe40000004100 */
[-C--:B------:R-:W-:Y:S01]  /*4740*/  FFMA.FTZ R39, R112, R11.reuse, RZ ;  /* 0x0000000b70277223 */ /* 0x080fe200000100ff */
[----:B------:R-:W-:Y:S02]  /*4750*/  HADD2.F32 R24, -RZ, R3.H1_H1 ;  /* 0x30000003ff187230 */ /* 0x000fe40000004100 */
[-C--:B------:R-:W-:Y:S01]  /*4760*/  FFMA.FTZ R3, R110, R11.reuse, RZ ;  /* 0x0000000b6e037223 */ /* 0x080fe200000100ff */
[-C--:B------:R-:W-:Y:S01]  /*4770*/  FFMA.FTZ R111, R111, R11.reuse, RZ ;  /* 0x0000000b6f6f7223 */ /* 0x080fe200000100ff */
[-C--:B------:R-:W-:Y:S01]  /*4780*/  FFMA.FTZ R39, R42, R2.reuse, R39 ;  /* 0x000000022a277223 */ /* 0x080fe20000010027 */
[----:B------:R-:W-:Y:S01]  /*4790*/  FFMA.FTZ R11, R84, R11, RZ ;  /* 0x0000000b540b7223 */ /* 0x000fe200000100ff */
[----:B------:R-:W-:Y:S01]  /*47a0*/  FFMA.FTZ R3, R40, R2, R3 ;  /* 0x0000000228037223 */ /* 0x000fe20000010003 */
[----:B------:R-:W-:-:S02]  /*47b0*/  HADD2.F32 R40, -RZ, R33.H0_H0 ;  /* 0x20000021ff287230 */ /* 0x000fc40000004100 */
[----:B------:R-:W-:Y:S01]  /*47c0*/  FFMA.FTZ R39, R34, R0, R39 ;  /* 0x0000000022277223 */ /* 0x000fe20000010027 */
[----:B------:R-:W-:Y:S02]  /*47d0*/  HADD2.F32 R34, -RZ, R35.H0_H0 ;  /* 0x20000023ff227230 */ /* 0x000fe40000004100 */
[-C--:B------:R-:W-:Y:S01]  /*47e0*/  FFMA.FTZ R111, R88, R2.reuse, R111 ;  /* 0x00000002586f7223 */ /* 0x080fe2000001006f */
[----:B------:R-:W-:Y:S01]  /*47f0*/  FFMA.FTZ R11, R54, R2, R11 ;  /* 0x00000002360b7223 */ /* 0x000fe2000001000b */
[-C--:B------:R-:W-:Y:S01]  /*4800*/  FFMA.FTZ R3, R32, R0.reuse, R3 ;  /* 0x0000000020037223 */ /* 0x080fe20000010003 */
[----:B------:R-:W-:Y:S02]  /*4810*/  HADD2.F32 R2, -RZ, R75.H0_H0 ;  /* 0x2000004bff027230 */ /* 0x000fe40000004100 */
[-C--:B------:R-:W-:Y:S01]  /*4820*/  FFMA.FTZ R111, R40, R0.reuse, R111 ;  /* 0x00000000286f7223 */ /* 0x080fe2000001006f */
[----:B------:R-:W-:Y:S02]  /*4830*/  HADD2.F32 R32, -RZ, R73.H0_H0 ;  /* 0x20000049ff207230 */ /* 0x000fe40000004100 */
[----:B------:R-:W-:Y:S01]  /*4840*/  FFMA.FTZ R11, R34, R0, R11 ;  /* 0x00000000220b7223 */ /* 0x000fe2000001000b */
[----:B--2---:R-:W-:-:S02]  /*4850*/  HADD2.F32 R0, -RZ, R4.H0_H0 ;  /* 0x20000004ff007230 */ /* 0x004fc40000004100 */
[-C--:B------:R-:W-:Y:S01]  /*4860*/  FFMA.FTZ R3, R2, R24.reuse, R3 ;  /* 0x0000001802037223 */ /* 0x080fe20000010003 */
[-C--:B------:R-:W-:Y:S01]  /*4870*/  FFMA.FTZ R111, R74, R24.reuse, R111 ;  /* 0x000000184a6f7223 */ /* 0x080fe2000001006f */
[-C--:B------:R-:W-:Y:S01]  /*4880*/  FFMA.FTZ R39, R32, R24.reuse, R39 ;  /* 0x0000001820277223 */ /* 0x080fe20000010027 */
[----:B------:R-:W-:Y:S01]  /*4890*/  FFMA.FTZ R11, R72, R24, R11 ;  /* 0x00000018480b7223 */ /* 0x000fe2000001000b */
        /* <DEDUP_REMOVED lines=24> */
[----:B------:R-:W-:Y:S01]  /*4a20*/  FFMA.FTZ R2, R38, R2, R11 ;  /* 0x0000000226027223 */ /* 0x000fe2000001000b */
        /* <DEDUP_REMOVED lines=19> */
.L_x_2249:
[----:B------:R-:W2:Y:S01]  /*4b60*/  I2F.F16 R37, R37 ;  /* 0x0000002500257306 */ /* 0x000ea20000200c00 */
[----:B------:R-:W-:Y:S05]  /*4b70*/  @!P1 BRA `(.L_x_2250) ;  /* 0x0000000400689947 */ /* 0x000fea0003800000 */
[----:B-1----:R-:W1:Y:S01]  /*4b80*/  LDS.64 R4, [UR4+0x30] ;  /* 0x00003004ff047984 */ /* 0x002e620008000a00 */
[----:B------:R-:W-:Y:S02]  /*4b90*/  HADD2.F32 R0, -RZ, R98.H0_H0 ;  /* 0x20000062ff007230 */ /* 0x000fe40000004100 */
[----:B------:R-:W-:Y:S01]  /*4ba0*/  HADD2.F32 R34, -RZ, R97.H0_H0 ;  /* 0x20000061ff227230 */ /* 0x000fe20000004100 */
[----:B------:R-:W3:Y:S01]  /*4bb0*/  LDS.64 R32, [UR4+0x38] ;  /* 0x00003804ff207984 */ /* 0x000ee20008000a00 */
[----:B------:R-:W-:Y:S02]  /*4bc0*/  HADD2.F32 R2, -RZ, R10.H0_H0 ;  /* 0x2000000aff027230 */ /* 0x000fe40000004100 */
[----:B0-----:R-:W-:Y:S02]  /*4bd0*/  HADD2.F32 R27, -RZ, R105.H0_H0 ;  /* 0x20000069ff1b7230 */ /* 0x001fe40000004100 */
[----:B-1----:R-:W-:Y:S02]  /*4be0*/  HADD2.F32 R3, -RZ, R4.H0_H0 ;  /* 0x20000004ff037230 */ /* 0x002fe40000004100 */
[----:B------:R-:W-:-:S02]  /*4bf0*/  HADD2.F32 R9, -RZ, R5.H0_H0 ;  /* 0x20000005ff097230 */ /* 0x000fc40000004100 */
[----:B------:R-:W-:Y:S02]  /*4c00*/  HADD2.F32 R11, -RZ, R5.H1_H1 ;  /* 0x30000005ff0b7230 */ /* 0x000fe40000004100 */
[----:B------:R-:W-:Y:S01]  /*4c10*/  FFMA.FTZ R0, R0, R3, RZ ;  /* 0x0000000300007223 */ /* 0x000fe200000100ff */
[----:B------:R-:W-:Y:S02]  /*4c20*/  HADD2.F32 R24, -RZ, R4.H1_H1 ;  /* 0x30000004ff187230 */ /* 0x000fe40000004100 */
[C---:B------:R-:W-:Y:S01]  /*4c30*/  FFMA.FTZ R35, R3.reuse, R34, RZ ;  /* 0x0000002203237223 */ /* 0x040fe200000100ff */
[----:B------:R-:W-:Y:S02]  /*4c40*/  HADD2.F32 R5, -RZ, R102.H0_H0 ;  /* 0x20000066ff057230 */ /* 0x000fe40000004100 */
[----:B------:R-:W-:Y:S01]  /*4c50*/  FFMA.FTZ R39, R3, R2, RZ ;  /* 0x0000000203277223 */ /* 0x000fe200000100ff */
[----:B------:R-:W-:Y:S02]  /*4c60*/  HADD2.F32 R4, -RZ, R101.H0_H0 ;  /* 0x20000065ff047230 */ /* 0x000fe40000004100 */
[----:B------:R-:W-:Y:S01]  /*4c70*/  FFMA.FTZ R2, R24, R27, R35 ;  /* 0x0000001b18027223 */ /* 0x000fe20000010023 */
[----:B------:R-:W-:-:S02]  /*4c80*/  HADD2.F32 R27, -RZ, R106.H0_H0 ;  /* 0x2000006aff1b7230 */ /* 0x000fc40000004100 */
[----:B------:R-:W-:Y:S01]  /*4c90*/  FFMA.FTZ R0, R5, R24, R0 ;  /* 0x0000001805007223 */ /* 0x000fe20000010000 */
[----:B------:R-:W-:Y:S02]  /*4ca0*/  HADD2.F32 R5, -RZ, R14.H0_H0 ;  /* 0x2000000eff057230 */ /* 0x000fe40000004100 */
[----:B------:R-:W-:Y:S01]  /*4cb0*/  FFMA.FTZ R38, R3, R4, RZ ;  /* 0x0000000403267223 */ /* 0x000fe200000100ff */
        /* <DEDUP_REMOVED lines=16> */
[--C-:B---3--:R-:W-:Y:S02]  /*4dc0*/  HADD2.F32 R4, -RZ, R32.reuse.H0_H0 ;  /* 0x20000020ff047230 */ /* 0x108fe40000004100 */
[C---:B------:R-:W-:Y:S01]  /*4dd0*/  FFMA.FTZ R35, R11.reuse, R24, R5 ;  /* 0x000000180b237223 */ /* 0x040fe20000010005 */
[----:B------:R-:W-:Y:S02]  /*4de0*/  HADD2.F32 R3, -RZ, R31.H0_H0 ;  /* 0x2000001fff037230 */ /* 0x000fe40000004100 */
        /* <DEDUP_REMOVED lines=20> */
[----:B------:R-:W-:Y:S02]  /*4f30*/  HADD2.F32 R33, -RZ, R33.H1_H1 ;  /* 0x30000021ff217230 */ /* 0x000fe40000004100 */
[----:B------:R-:W-:Y:S01]  /*4f40*/  FFMA.FTZ R3, R3, R9, R2 ;  /* 0x0000000903037223 */ /* 0x000fe20000010002 */
[----:B------:R-:W-:-:S02]  /*4f50*/  HADD2.F32 R5, -RZ, R30.H0_H0 ;  /* 0x2000001eff057230 */ /* 0x000fc40000004100 */
[C---:B------:R-:W-:Y:S01]  /*4f60*/  FFMA.FTZ R4, R9.reuse, R4, R0 ;  /* 0x0000000409047223 */ /* 0x040fe20000010000 */
[----:B------:R-:W-:Y:S02]  /*4f70*/  HADD2.F32 R2, -RZ, R58.H0_H0 ;  /* 0x2000003aff027230 */ /* 0x000fe40000004100 */
[----:B--2---:R-:W-:Y:S02]  /*4f80*/  HADD2.F32 R11, -RZ, R37.H0_H0 ;  /* 0x20000025ff0b7230 */ /* 0x004fe40000004100 */
[----:B------:R-:W-:Y:S01]  /*4f90*/  FFMA.FTZ R5, R9, R5, R32 ;  /* 0x0000000509057223 */ /* 0x000fe20000010020 */
[----:B------:R-:W-:Y:S02]  /*4fa0*/  HADD2.F32 R0, -RZ, R59.H0_H0 ;  /* 0x2000003bff007230 */ /* 0x000fe40000004100 */
[----:B------:R-:W-:Y:S01]  /*4fb0*/  FFMA.FTZ R2, R33, R2, R4 ;  /* 0x0000000221027223 */ /* 0x000fe20000010004 */
[----:B------:R-:W-:Y:S02]  /*4fc0*/  HADD2.F32 R24, -RZ, R57.H0_H0 ;  /* 0x20000039ff187230 */ /* 0x000fe40000004100 */
[----:B------:R-:W-:Y:S01]  /*4fd0*/  FFMA.FTZ R34, R9, R11, R34 ;  /* 0x0000000b09227223 */ /* 0x000fe20000010022 */
[----:B------:R-:W-:-:S02]  /*4fe0*/  HADD2.F32 R4, -RZ, R56.H0_H0 ;  /* 0x20000038ff047230 */ /* 0x000fc40000004100 */
        /* <DEDUP_REMOVED lines=19> */
.L_x_2250:
[----:B------:R-:W-:Y:S01]  /*5120*/  @!P0 IADD3 R16, R52, R49, RZ ;  /* 0x0000003134108210 */ /* 0x000fe20007ffe0ff */
[----:B------:R-:W-:Y:S06]  /*5130*/  @!P2 BRA `(.L_x_2251) ;  /* 0x000000040068a947 */ /* 0x000fec0003800000 */
[----:B-1----:R-:W1:Y:S01]  /*5140*/  LDS.64 R4, [UR4+0xb0] ;  /* 0x0000b004ff047984 */ /* 0x002e620008000a00 */
[----:B------:R-:W-:Y:S02]  /*5150*/  HADD2.F32 R97, -RZ, R97.H0_H0 ;  /* 0x20000061ff617230 */ /* 0x000fe40000004100 */
[----:B------:R-:W-:Y:S01]  /*5160*/  HADD2.F32 R32, -RZ, R105.H0_H0 ;  /* 0x20000069ff207230 */ /* 0x000fe20000004100 */
[----:B------:R-:W3:Y:S01]  /*5170*/  LDS.64 R2, [UR4+0xb8] ;  /* 0x0000b804ff027984 */ /* 0x000ee20008000a00 */
[----:B------:R-:W-:Y:S02]  /*5180*/  HADD2.F32 R10, -RZ, R10.H0_H0 ;  /* 0x2000000aff0a7230 */ /* 0x000fe40000004100 */
[----:B------:R-:W-:Y:S02]  /*5190*/  HADD2.F32 R98, -RZ, R98.H0_H0 ;  /* 0x20000062ff627230 */ /* 0x000fe40000004100 */
[----:B------:R-:W-:Y:S02]  /*51a0*/  HADD2.F32 R101, -RZ, R101.H0_H0 ;  /* 0x20000065ff657230 */ /* 0x000fe40000004100 */
[----:B------:R-:W-:-:S02]  /*51b0*/  HADD2.F32 R102, -RZ, R102.H0_H0 ;  /* 0x20000066ff667230 */ /* 0x000fc40000004100 */
[----:B------:R-:W-:Y:S02]  /*51c0*/  HADD2.F32 R14, -RZ, R14.H0_H0 ;  /* 0x2000000eff0e7230 */ /* 0x000fe40000004100 */
[----:B------:R-:W-:Y:S02]  /*51d0*/  HADD2.F32 R63, -RZ, R63.H0_H0 ;  /* 0x2000003fff3f7230 */ /* 0x000fe40000004100 */
[----:B------:R-:W-:Y:S02]  /*51e0*/  HADD2.F32 R61, -RZ, R61.H0_H0 ;  /* 0x2000003dff3d7230 */ /* 0x000fe40000004100 */
[----:B0-----:R-:W-:Y:S02]  /*51f0*/  HADD2.F32 R26, -RZ, R26.H0_H0 ;  /* 0x2000001aff1a7230 */ /* 0x001fe40000004100 */
[----:B------:R-:W-:Y:S02]  /*5200*/  HADD2.F32 R36, -RZ, R36.H0_H0 ;  /* 0x20000024ff247230 */ /* 0x000fe40000004100 */
        /* <DEDUP_REMOVED lines=8> */
[----:B------:R-:W-:Y:S01]  /*5290*/  FFMA.FTZ R5, R98, R0, RZ ;  /* 0x0000000062057223 */ /* 0x000fe200000100ff */
[----:B------:R-:W-:Y:S01]  /*52a0*/  FFMA.FTZ R97, R32, R4, R97 ;  /* 0x0000000420617223 */ /* 0x000fe20000010061 */
[----:B------:R-:W-:-:S02]  /*52b0*/  HADD2.F32 R32, -RZ, R107.H0_H0 ;  /* 0x2000006bff207230 */ /* 0x000fc40000004100 */
[----:B------:R-:W-:Y:S01]  /*52c0*/  FFMA.FTZ R101, R101, R0, RZ ;  /* 0x0000000065657223 */ /* 0x000fe200000100ff */
        /* <DEDUP_REMOVED lines=17> */
[----:B---3--:R-:W-:-:S02]  /*53e0*/  HADD2.F32 R4, -RZ, R3.H0_H0 ;  /* 0x20000003ff047230 */ /* 0x008fc40000004100 */
[----:B------:R-:W-:Y:S02]  /*53f0*/  HADD2.F32 R9, -RZ, R3.H1_H1 ;  /* 0x30000003ff097230 */ /* 0x000fe40000004100 */
[----:B------:R-:W-:Y:S02]  /*5400*/  HADD2.F32 R5, -RZ, R2.H0_H0 ;  /* 0x20000002ff057230 */ /* 0x000fe40000004100 */
[----:B------:R-:W-:Y:S02]  /*5410*/  HADD2.F32 R3, -RZ, R31.H0_H0 ;  /* 0x2000001fff037230 */ /* 0x000fe40000004100 */
[----:B------:R-:W-:Y:S02]  /*5420*/  HADD2.F32 R15, -RZ, R6.H0_H0 ;  /* 0x20000006ff0f7230 */ /* 0x000fe40000004100 */
[----:B------:R-:W-:Y:S02]  /*5430*/  HADD2.F32 R2, -RZ, R2.H1_H1 ;  /* 0x30000002ff027230 */ /* 0x000fe40000004100 */
[----:B------:R-:W-:Y:S01]  /*5440*/  FFMA.FTZ R3, R3, R5, R0 ;  /* 0x0000000503037223 */ /* 0x000fe20000010000 */
[----:B------:R-:W-:-:S02]  /*5450*/  HADD2.F32 R6, -RZ, R17.H0_H0 ;  /* 0x20000011ff067230 */ /* 0x000fc40000004100 */
[----:B------:R-:W-:Y:S02]  /*5460*/  HADD2.F32 R11, -RZ, R8.H0_H0 ;  /* 0x20000008ff0b7230 */ /* 0x000fe40000004100 */
[----:B------:R-:W-:Y:S02]  /*5470*/  HADD2.F32 R13, -RZ, R7.H0_H0 ;  /* 0x20000007ff0d7230 */ /* 0x000fe40000004100 */
[----:B------:R-:W-:Y:S01]  /*5480*/  FFMA.FTZ R3, R6, R2, R3 ;  /* 0x0000000206037223 */ /* 0x000fe20000010003 */
[----:B------:R-:W-:Y:S02]  /*5490*/  HADD2.F32 R6, -RZ, R25.H0_H0 ;  /* 0x20000019ff067230 */ /* 0x000fe40000004100 */
[-C--:B------:R-:W-:Y:S01]  /*54a0*/  FFMA.FTZ R7, R11, R5.reuse, R10 ;  /* 0x000000050b077223 */ /* 0x080fe2000001000a */
[----:B------:R-:W-:Y:S02]  /*54b0*/  HADD2.F32 R0, -RZ, R28.H0_H0 ;  /* 0x2000001cff007230 */ /* 0x000fe40000004100 */
[-C--:B------:R-:W-:Y:S01]  /*54c0*/  FFMA.FTZ R11, R13, R5.reuse, R12 ;  /* 0x000000050d0b7223 */ /* 0x080fe2000001000c */
[----:B------:R-:W-:Y:S01]  /*54d0*/  FFMA.FTZ R5, R15, R5, R24 ;  /* 0x000000050f057223 */ /* 0x000fe20000010018 */
[----:B------:R-:W-:-:S02]  /*54e0*/  HADD2.F32 R8, -RZ, R29.H0_H0 ;  /* 0x2000001dff087230 */ /* 0x000fc40000004100 */
[-C--:B------:R-:W-:Y:S01]  /*54f0*/  FFMA.FTZ R7, R6, R2.reuse, R7 ;  /* 0x0000000206077223 */ /* 0x080fe20000010007 */
[-C--:B------:R-:W-:Y:S01]  /*5500*/  FFMA.FTZ R11, R26, R2.reuse, R11 ;  /* 0x000000021a0b7223 */ /* 0x080fe2000001000b */
[----:B------:R-:W-:Y:S01]  /*5510*/  FFMA.FTZ R5, R36, R2, R5 ;  /* 0x0000000224057223 */ /* 0x000fe20000010005 */
[-C--:B------:R-:W-:Y:S01]  /*5520*/  FFMA.FTZ R0, R0, R4.reuse, R3 ;  /* 0x0000000400007223 */ /* 0x080fe20000010003 */
[----:B------:R-:W-:Y:S01]  /*5530*/  FFMA.FTZ R2, R8, R4, R7 ;  /* 0x0000000408027223 */ /* 0x000fe20000010007 */
[----:B------:R-:W-:Y:S02]  /*5540*/  HADD2.F32 R6, -RZ, R30.H0_H0 ;  /* 0x2000001eff067230 */ /* 0x000fe40000004100 */
[----:B--2---:R-:W-:Y:S02]  /*5550*/  HADD2.F32 R8, -RZ, R37.H0_H0 ;  /* 0x20000025ff087230 */ /* 0x004fe40000004100 */
[----:B------:R-:W-:Y:S01]  /*5560*/  FFMA.FTZ R0, R59, R9, R0 ;  /* 0x000000093b007223 */ /* 0x000fe20000010000 */
[----:B------:R-:W-:-:S02]  /*5570*/  HADD2.F32 R3, -RZ, R58.H0_H0 ;  /* 0x2000003aff037230 */ /* 0x000fc40000004100 */
[-C--:B------:R-:W-:Y:S01]  /*5580*/  FFMA.FTZ R6, R6, R4.reuse, R11 ;  /* 0x0000000406067223 */ /* 0x080fe2000001000b */
[----:B------:R-:W-:Y:S02]  /*5590*/  HADD2.F32 R11, -RZ, R56.H0_H0 ;  /* 0x20000038ff0b7230 */ /* 0x000fe40000004100 */
[----:B------:R-:W-:Y:S01]  /*55a0*/  FFMA.FTZ R4, R8, R4, R5 ;  /* 0x0000000408047223 */ /* 0x000fe20000010005 */
[--C-:B------:R-:W-:Y:S02]  /*55b0*/  HADD2.F32 R5, -RZ, R119.reuse.H1_H1 ;  /* 0x30000077ff057230 */ /* 0x100fe40000004100 */
[-C--:B------:R-:W-:Y:S01]  /*55c0*/  FFMA.FTZ R2, R3, R9.reuse, R2 ;  /* 0x0000000903027223 */ /* 0x080fe20000010002 */
[----:B------:R-:W-:Y:S02]  /*55d0*/  HADD2.F32 R3, -RZ, R119.H0_H0 ;  /* 0x20000077ff037230 */ /* 0x000fe40000004100 */
        /* <DEDUP_REMOVED lines=16> */
.L_x_2251:
[----:B------:R-:W-:Y:S01]  /*56e0*/  IADD3 R49, R49, 0x20, RZ ;  /* 0x0000002031317810 */ /* 0x000fe20007ffe0ff */
[----:B------:R-:W-:Y:S01]  /*56f0*/  IMAD.WIDE R46, R23, 0x8, R46 ;  /* 0x00000008172e7825 */ /* 0x000fe200078e022e */
[----:B------:R-:W-:Y:S02]  /*5700*/  UIADD3 UR4, UR4, 0x40, URZ ;  /* 0x0000004004047890 */ /* 0x000fe4000fffe03f */
[----:B------:R-:W-:Y:S01]  /*5710*/  ISETP.GE.AND P0, PT, R49, UR5, PT ;  /* 0x0000000531007c0c */ /* 0x000fe2000bf06270 */
[----:B------:R-:W-:Y:S01]  /*5720*/  IMAD.WIDE R44, R23, 0x8, R44 ;  /* 0x00000008172c7825 */ /* 0x000fe200078e022c */
[----:B------:R-:W-:Y:S02]  /*5730*/  ISETP.LT.AND P1, PT, R49, R48, PT ;  /* 0x000000303100720c */ /* 0x000fe40003f21270 */
[----:B-1----:R-:W-:Y:S02]  /*5740*/  MOV R2, R46 ;  /* 0x0000002e00027202 */ /* 0x002fe40000000f00 */
[----:B------:R-:W-:-:S09]  /*5750*/  MOV R3, R47 ;  /* 0x0000002f00037202 */ /* 0x000fd20000000f00 */
[----:B------:R-:W-:Y:S05]  /*5760*/  @!P0 BRA P1, `(.L_x_2252) ;  /* 0xffffffb400848947 */ /* 0x000fea000083ffff */
.L_x_2243:
[----:B------:R-:W-:Y:S01]  /*5770*/  ISETP.GE.AND P0, PT, R49, R48, PT ;  /* 0x000000303100720c */ /* 0x000fe20003f06270 */
[----:B------:R-:W-:-:S03]  /*5780*/  ULDC UR5, c[0x0][0x25c] ;  /* 0x0000970000057ab9 */ /* 0x000fc60000000800 */
[----:B------:R-:W-:-:S13]  /*5790*/  ISETP.GE.OR P0, PT, R49, UR5, P0 ;  /* 0x0000000531007c0c */ /* 0x000fda0008706670 */
[----:B------:R-:W-:Y:S05]  /*57a0*/  @P0 BRA `(.L_x_2253) ;  /* 0x0000003000f40947 */ /* 0x000fea0003800000 */
[----:B------:R-:W-:Y:S01]  /*57b0*/  SHF.R.S32.HI R14, RZ, 0x1f, R23 ;  /* 0x0000001fff0e7819 */ /* 0x000fe20000011417 */
[----:B------:R-:W-:-:S06]  /*57c0*/  ULDC UR5, c[0x0][0x25c] ;  /* 0x0000970000057ab9 */ /* 0x000fcc0000000800 */
.L_x_2258:
[----:B------:R-:W-:Y:S01]  /*57d0*/  MOV R120, R44 ;  /* 0x0000002c00787202 */ /* 0x000fe20000000f00 */
[----:B------:R-:W1:Y:S01]  /*57e0*/  LDC R23, c[0x0][0x23c] ;  /* 0x00008f00ff177b82 */ /* 0x000e620000000800 */
[----:B------:R-:W-:-:S05]  /*57f0*/  MOV R121, R45 ;  /* 0x0000002d00797202 */ /* 0x000fca0000000f00 */
[----:B0-2---:R-:W2:Y:S01]  /*5800*/  LDG.E.128.CONSTANT R36, desc[UR8][R120.64] ;  /* 0x0000000878247981 */ /* 0x005ea2000c1e9d00 */
[----:B-1----:R-:W-:-:S04]  /*5810*/  IMAD.WIDE R44, R23, 0x4, R120 ;  /* 0x00000004172c7825 */ /* 0x002fc800078e0278 */
[C---:B------:R-:W-:Y:S02]  /*5820*/  IMAD.WIDE R40, R23.reuse, 0x4, R44 ;  /* 0x0000000417287825 */ /* 0x040fe400078e022c */
[----:B------:R-:W3:Y:S04]  /*5830*/  LDG.E.128.CONSTANT R44, desc[UR8][R44.64] ;  /* 0x000000082c2c7981 */ /* 0x000ee8000c1e9d00 */
[----:B------:R-:W4:Y:S01]  /*5840*/  LDG.E.128.CONSTANT R40, desc[UR8][R40.64] ;  /* 0x0000000828287981 */ /* 0x000f22000c1e9d00 */
[----:B------:R-:W-:Y:S02]  /*5850*/  IMAD R7, R14, 0xc, RZ ;  /* 0x0000000c0e077824 */ /* 0x000fe400078e02ff */
[----:B------:R-:W-:-:S05]  /*5860*/  IMAD.WIDE.U32 R28, R23, 0xc, R120 ;  /* 0x0000000c171c7825 */ /* 0x000fca00078e0078 */
[----:B------:R-:W-:-:S05]  /*5870*/  IADD3 R29, R29, R7, RZ ;  /* 0x000000071d1d7210 */ /* 0x000fca0007ffe0ff */
[----:B------:R0:W4:Y:S01]  /*5880*/  LDG.E.128.CONSTANT R24, desc[UR8][R28.64] ;  /* 0x000000081c187981 */ /* 0x000122000c1e9d00 */
[----:B------:R-:W-:-:S13]  /*5890*/  ISETP.NE.AND P0, PT, R49, R16, PT ;  /* 0x000000103100720c */ /* 0x000fda0003f05270 */
[----:B------:R-:W1:Y:S01]  /*58a0*/  @!P0 LDC.64 R54, c[0x0][0x248] ;  /* 0x00009200ff368b82 */ /* 0x000e620000000a00 */
[----:B------:R-:W-:-:S04]  /*58b0*/  @!P0 IADD3 R22, R22, 0x1, RZ ;  /* 0x0000000116168810 */ /* 0x000fc80007ffe0ff */
[----:B------:R-:W-:Y:S01]  /*58c0*/  @!P0 LEA R74, R22, R1, 0x3 ;  /* 0x00000001164a8211 */ /* 0x000fe200078e18ff */
[----:B0-----:R-:W-:-:S05]  /*58d0*/  IMAD.WIDE R28, R23, 0x4, R28 ;  /* 0x00000004171c7825 */ /* 0x001fca00078e021c */
[----:B------:R-:W4:Y:S01]  /*58e0*/  @!P0 LDL.64 R74, [R74] ;  /* 0x000000004a4a8983 */ /* 0x000f220000100a00 */
[----:B------:R-:W-:Y:S01]  /*58f0*/  @!P0 LEA R31, R49, 0x1, 0x1 ;  /* 0x00000001311f8811 */ /* 0x000fe200078e08ff */
[----:B------:R-:W-:-:S06]  /*5900*/  IMAD.WIDE R32, R23, 0x4, R28 ;  /* 0x0000000417207825 */ /* 0x000fcc00078e021c */
[----:B------:R-:W5:Y:S01]  /*5910*/  LDG.E.128.CONSTANT R32, desc[UR8][R32.64] ;  /* 0x0000000820207981 */ /* 0x000f62000c1e9d00 */
[----:B-1----:R-:W-:-:S05]  /*5920*/  @!P0 IMAD.WIDE R54, R31, 0x2, R54 ;  /* 0x000000021f368825 */ /* 0x002fca00078e0236 */
[----:B------:R0:W5:Y:S01]  /*5930*/  @!P0 LDG.E.U16.CONSTANT R52, desc[UR8][R54.64] ;  /* 0x0000000836348981 */ /* 0x000162000c1e9500 */
[----:B--2---:R-:W-:-:S04]  /*5940*/  LOP3.LUT R3, R39, 0x3f, RZ, 0xc0, !PT ;  /* 0x0000003f27037812 */ /* 0x004fc800078ec0ff */
[----:B------:R-:W-:Y:S02]  /*5950*/  IADD3 R15, R3, -0x20, RZ ;  /* 0xffffffe0030f7810 */ /* 0x000fe40007ffe0ff */
[----:B------:R-:W-:-:S04]  /*5960*/  SHF.R.U32.HI R3, RZ, 0x12, R36 ;  /* 0x00000012ff037819 */ /* 0x000fc80000011624 */
[----:B------:R-:W-:-:S04]  /*5970*/  LOP3.LUT R3, R3, 0x3f, RZ, 0xc0, !PT ;  /* 0x0000003f03037812 */ /* 0x000fc800078ec0ff */
[----:B------:R-:W-:-:S04]  /*5980*/  IADD3 R3, R3, -0x20, RZ ;  /* 0xffffffe003037810 */ /* 0x000fc80007ffe0ff */
[----:B------:R1:W2:Y:S02]  /*5990*/  I2F.F16 R71, R3 ;  /* 0x0000000300477306 */ /* 0x0002a40000200c00 */
[----:B-1----:R-:W-:-:S04]  /*59a0*/  SHF.R.U32.HI R3, RZ, 0x18, R37 ;  /* 0x00000018ff037819 */ /* 0x002fc80000011625 */
[----:B------:R-:W-:-:S04]  /*59b0*/  LOP3.LUT R3, R3, 0x3f, RZ, 0xc0, !PT ;  /* 0x0000003f03037812 */ /* 0x000fc800078ec0ff */
[----:B------:R-:W-:-:S04]  /*59c0*/  IADD3 R3, R3, -0x20, RZ ;  /* 0xffffffe003037810 */ /* 0x000fc80007ffe0ff */
[----:B------:R1:W0:Y:S01]  /*59d0*/  I2F.F16 R11, R3 ;  /* 0x00000003000b7306 */ /* 0x0002220000200c00 */
[--C-:B------:R-:W-:Y:S02]  /*59e0*/  SHF.R.U32.HI R30, RZ, 0x18, R39.reuse ;  /* 0x00000018ff1e7819 */ /* 0x100fe40000011627 */
[----:B-1----:R-:W-:-:S04]  /*59f0*/  SHF.R.U32.HI R3, RZ, 0x6, R39 ;  /* 0x00000006ff037819 */ /* 0x002fc80000011627 */
[----:B------:R-:W-:Y:S02]  /*5a00*/  LOP3.LUT R3, R3, 0x3f, RZ, 0xc0, !PT ;  /* 0x0000003f03037812 */ /* 0x000fe400078ec0ff */
[----:B------:R-:W-:Y:S02]  /*5a10*/  LOP3.LUT R30, R30, 0x3f, RZ, 0xc0, !PT ;  /* 0x0000003f1e1e7812 */ /* 0x000fe400078ec0ff */
[----:B------:R-:W-:-:S04]  /*5a20*/  IADD3 R3, R3, -0x20, RZ ;  /* 0xffffffe003037810 */ /* 0x000fc80007ffe0ff */
[----:B------:R1:W0:Y:S02]  /*5a30*/  I2F.F16 R6, R3 ;  /* 0x0000000300067306 */ /* 0x0002240000200c00 */
[----:B-1----:R-:W-:Y:S02]  /*5a40*/  IADD3 R3, R30, -0x20, RZ ;  /* 0xffffffe01e037810 */ /* 0x002fe40007ffe0ff */
[----:B---3--:R-:W-:-:S04]  /*5a50*/  SHF.R.U32.HI R30, RZ, 0x4, R44 ;  /* 0x00000004ff1e7819 */ /* 0x008fc8000001162c */
[----:B------:R-:W-:Y:S02]  /*5a60*/  LOP3.LUT R56, R30, 0x3f, RZ, 0xc0, !PT ;  /* 0x0000003f1e387812 */ /* 0x000fe400078ec0ff */
[----:B------:R-:W5:Y:S01]  /*5a70*/  LDG.E.128.CONSTANT R28, desc[UR8][R28.64] ;  /* 0x000000081c1c7981 */ /* 0x000f62000c1e9d00 */
[----:B------:R-:W-:Y:S02]  /*5a80*/  LOP3.LUT R2, R37, 0x3f, RZ, 0xc0, !PT ;  /* 0x0000003f25027812 */ /* 0x000fe400078ec0ff */
[----:B------:R-:W-:Y:S02]  /*5a90*/  LOP3.LUT R0, R36, 0x3f, RZ, 0xc0, !PT ;  /* 0x0000003f24007812 */ /* 0x000fe400078ec0ff */
[----:B------:R-:W-:Y:S02]  /*5aa0*/  IADD3 R76, R2, -0x20, RZ ;  /* 0xffffffe0024c7810 */ /* 0x000fe40007ffe0ff */
[----:B------:R-:W-:Y:S02]  /*5ab0*/  IADD3 R0, R0, -0x20, RZ ;  /* 0xffffffe000007810 */ /* 0x000fe40007ffe0ff */
[----:B------:R-:W-:-:S02]  /*5ac0*/  LOP3.LUT R2, R38, 0x3f, RZ, 0xc0, !PT ;  /* 0x0000003f26027812 */ /* 0x000fc400078ec0ff */
[----:B------:R1:W3:Y:S01]  /*5ad0*/  I2F.F16 R86, R0 ;  /* 0x0000000000567306 */ /* 0x0002e20000200c00 */
[--C-:B------:R-:W-:Y:S02]  /*5ae0*/  SHF.R.U32.HI R4, RZ, 0x18, R36.reuse ;  /* 0x00000018ff047819 */ /* 0x100fe40000011624 */
[----:B------:R-:W-:Y:S02]  /*5af0*/  IADD3 R17, R2, -0x20, RZ ;  /* 0xffffffe002117810 */ /* 0x000fe40007ffe0ff */
[--C-:B------:R-:W-:Y:S02]  /*5b00*/  SHF.R.U32.HI R2, RZ, 0x6, R36.reuse ;  /* 0x00000006ff027819 */ /* 0x100fe40000011624 */
[----:B-1----:R-:W-:Y:S02]  /*5b10*/  SHF.R.U32.HI R0, RZ, 0xc, R36 ;  /* 0x0000000cff007819 */ /* 0x002fe40000011624 */
[----:B------:R-:W-:-:S04]  /*5b20*/  SHF.R.U32 R36, R36, 0x1e, R44 ;  /* 0x0000001e24247819 */ /* 0x000fc8000000162c */
[----:B------:R-:W-:-:S04]  /*5b30*/  LOP3.LUT R36, R36, 0x3f, RZ, 0xc0, !PT ;  /* 0x0000003f24247812 */ /* 0x000fc800078ec0ff */
[----:B------:R-:W-:-:S04]  /*5b40*/  IADD3 R36, R36, -0x20, RZ ;  /* 0xffffffe024247810 */ /* 0x000fc80007ffe0ff */
[----:B------:R1:W0:Y:S02]  /*5b50*/  I2F.F16 R79, R36 ;  /* 0x00000024004f7306 */ /* 0x0002240000200c00 */
[----:B-1----:R-:W-:-:S04]  /*5b60*/  SHF.R.U32.HI R36, RZ, 0x16, R44 ;  /* 0x00000016ff247819 */ /* 0x002fc8000001162c */
[----:B------:R-:W-:Y:S02]  /*5b70*/  LOP3.LUT R36, R36, 0x3f, RZ, 0xc0, !PT ;  /* 0x0000003f24247812 */ /* 0x000fe400078ec0ff */
[----:B------:R-:W-:Y:S02]  /*5b80*/  LOP3.LUT R2, R2, 0x3f, RZ, 0xc0, !PT ;  /* 0x0000003f02027812 */ /* 0x000fe400078ec0ff */
[----:B------:R-:W-:Y:S02]  /*5b90*/  IADD3 R36, R36, -0x20, RZ ;  /* 0xffffffe024247810 */ /* 0x000fe40007ffe0ff */
[----:B------:R-:W-:Y:S02]  /*5ba0*/  LOP3.LUT R0, R0, 0x3f, RZ, 0xc0, !PT ;  /* 0x0000003f00007812 */ /* 0x000fe400078ec0ff */
[----:B------:R1:W0:Y:S01]  /*5bb0*/  I2F.F16 R80, R36 ;  /* 0x0000002400507306 */ /* 0x0002220000200c00 */
[----:B------:R-:W-:Y:S02]  /*5bc0*/  IADD3 R2, R2, -0x20, RZ ;  /* 0xffffffe002027810 */ /* 0x000fe40007ffe0ff */
[----:B------:R-:W-:-:S02]  /*5bd0*/  IADD3 R0, R0, -0x20, RZ ;  /* 0xffffffe000007810 */ /* 0x000fc40007ffe0ff */
[----:B-1----:R-:W-:-:S03]  /*5be0*/  SHF.R.U32.HI R36, RZ, 0x16, R45 ;  /* 0x00000016ff247819 */ /* 0x002fc6000001162d */
[----:B------:R1:W0:Y:S01]  /*5bf0*/  I2F.F16 R83, R2 ;  /* 0x0000000200537306 */ /* 0x0002220000200c00 */
[----:B------:R-:W-:Y:S02]  /*5c00*/  SHF.R.U32.HI R5, RZ, 0x6, R37 ;  /* 0x00000006ff057819 */ /* 0x000fe40000011625 */
[----:B------:R-:W-:-:S05]  /*5c10*/  LOP3.LUT R36, R36, 0x3f, RZ, 0xc0, !PT ;  /* 0x0000003f24247812 */ /* 0x000fca00078ec0ff */
[----:B------:R2:W0:Y:S01]  /*5c20*/  I2F.F16 R72, R0 ;  /* 0x0000000000487306 */ /* 0x0004220000200c00 */
[--C-:B-1----:R-:W-:Y:S02]  /*5c30*/  SHF.R.U32.HI R2, RZ, 0xc, R37.reuse ;  /* 0x0000000cff027819 */ /* 0x102fe40000011625 */
[----:B------:R-:W-:Y:S02]  /*5c40*/  IADD3 R36, R36, -0x20, RZ ;  /* 0xffffffe024247810 */ /* 0x000fe40007ffe0ff */
[----:B------:R-:W-:Y:S02]  /*5c50*/  SHF.R.U32.HI R58, RZ, 0x10, R44 ;  /* 0x00000010ff3a7819 */ /* 0x000fe4000001162c */
[----:B--2---:R-:W-:Y:S02]  /*5c60*/  SHF.R.U32.HI R0, RZ, 0x12, R37 ;  /* 0x00000012ff007819 */ /* 0x004fe40000011625 */
[----:B------:R-:W-:Y:S01]  /*5c70*/  SHF.R.U32 R37, R37, 0x1e, R45 ;  /* 0x0000001e25257819 */ /* 0x000fe2000000162d */
[----:B------:R1:W2:Y:S01]  /*5c80*/  I2F.F16 R61, R36 ;  /* 0x00000024003d7306 */ /* 0x0002a20000200c00 */
[----:B------:R-:W-:-:S02]  /*5c90*/  LOP3.LUT R4, R4, 0x3f, RZ, 0xc0, !PT ;  /* 0x0000003f04047812 */ /* 0x000fc400078ec0ff */
[----:B------:R-:W-:Y:S02]  /*5ca0*/  LOP3.LUT R37, R37, 0x3f, RZ, 0xc0, !PT ;  /* 0x0000003f25257812 */ /* 0x000fe400078ec0ff */
[----:B------:R-:W-:Y:S02]  /*5cb0*/  LOP3.LUT R5, R5, 0x3f, RZ, 0xc0, !PT ;  /* 0x0000003f05057812 */ /* 0x000fe400078ec0ff */
[----:B------:R-:W-:Y:S02]  /*5cc0*/  LOP3.LUT R2, R2, 0x3f, RZ, 0xc0, !PT ;  /* 0x0000003f02027812 */ /* 0x000fe400078ec0ff */
[----:B------:R-:W-:Y:S02]  /*5cd0*/  LOP3.LUT R0, R0, 0x3f, RZ, 0xc0, !PT ;  /* 0x0000003f00007812 */ /* 0x000fe400078ec0ff */
[----:B------:R-:W-:Y:S02]  /*5ce0*/  LOP3.LUT R58, R58, 0x3f, RZ, 0xc0, !PT ;  /* 0x0000003f3a3a7812 */ /* 0x000fe400078ec0ff */
[----:B-1----:R-:W-:-:S02]  /*5cf0*/  SHF.R.U32.HI R36, RZ, 0x16, R46 ;  /* 0x00000016ff247819 */ /* 0x002fc4000001162e */
[----:B------:R-:W-:Y:S02]  /*5d00*/  IADD3 R37, R37, -0x20, RZ ;  /* 0xffffffe025257810 */ /* 0x000fe40007ffe0ff */
[----:B------:R-:W-:Y:S02]  /*5d10*/  IADD3 R4, R4, -0x20, RZ ;  /* 0xffffffe004047810 */ /* 0x000fe40007ffe0ff */
[----:B------:R-:W-:Y:S02]  /*5d20*/  IADD3 R5, R5, -0x20, RZ ;  /* 0xffffffe005057810 */ /* 0x000fe40007ffe0ff */
[----:B------:R-:W-:Y:S02]  /*5d30*/  IADD3 R2, R2, -0x20, RZ ;  /* 0xffffffe002027810 */ /* 0x000fe40007ffe0ff */
[----:B------:R-:W-:Y:S02]  /*5d40*/  IADD3 R0, R0, -0x20, RZ ;  /* 0xffffffe000007810 */ /* 0x000fe40007ffe0ff */
[----:B------:R-:W-:-:S02]  /*5d50*/  LOP3.LUT R36, R36, 0x3f, RZ, 0xc0, !PT ;  /* 0x0000003f24247812 */ /* 0x000fc400078ec0ff */
[----:B------:R-:W-:Y:S01]  /*5d60*/  IADD3 R73, R58, -0x20, RZ ;  /* 0xffffffe03a497810 */ /* 0x000fe20007ffe0ff */
[----:B------:R1:W0:Y:S01]  /*5d70*/  I2F.F16 R70, R4 ;  /* 0x0000000400467306 */ /* 0x0002220000200c00 */
[----:B------:R-:W-:-:S07]  /*5d80*/  IADD3 R36, R36, -0x20, RZ ;  /* 0xffffffe024247810 */ /* 0x000fce0007ffe0ff */
[----:B------:R4:W0:Y:S01]  /*5d90*/  I2F.F16 R58, R37 ;  /* 0x00000025003a7306 */ /* 0x0008220000200c00 */
[----:B-1----:R-:W-:-:S07]  /*5da0*/  SHF.R.U32.HI R4, RZ, 0x6, R38 ;  /* 0x00000006ff047819 */ /* 0x002fce0000011626 */
[----:B------:R1:W0:Y:S01]  /*5db0*/  I2F.F16 R69, R5 ;  /* 0x0000000500457306 */ /* 0x0002220000200c00 */
[----:B----4-:R-:W-:-:S07]  /*5dc0*/  SHF.R.U32.HI R37, RZ, 0x4, R46 ;  /* 0x00000004ff257819 */ /* 0x010fce000001162e */
[----:B------:R4:W0:Y:S01]  /*5dd0*/  I2F.F16 R13, R2 ;  /* 0x00000002000d7306 */ /* 0x0008220000200c00 */
[----:B-1----:R-:W-:Y:S02]  /*5de0*/  SHF.R.U32.HI R5, RZ, 0xc, R38 ;  /* 0x0000000cff057819 */ /* 0x002fe40000011626 */
[----:B------:R-:W-:-:S05]  /*5df0*/  LOP3.LUT R37, R37, 0x3f, RZ, 0xc0, !PT ;  /* 0x0000003f25257812 */ /* 0x000fca00078ec0ff */
[----:B------:R1:W0:Y:S01]  /*5e00*/  I2F.F16 R12, R0 ;  /* 0x00000000000c7306 */ /* 0x0002220000200c00 */
[--C-:B----4-:R-:W-:Y:S02]  /*5e10*/  SHF.R.U32.HI R2, RZ, 0x12, R38.reuse ;  /* 0x00000012ff027819 */ /* 0x110fe40000011626 */
[----:B-1----:R-:W-:Y:S02]  /*5e20*/  SHF.R.U32.HI R0, RZ, 0x18, R38 ;  /* 0x00000018ff007819 */ /* 0x002fe40000011626 */
[----:B------:R-:W-:-:S03]  /*5e30*/  SHF.R.U32 R38, R38, 0x1e, R46 ;  /* 0x0000001e26267819 */ /* 0x000fc6000000162e */
[----:B------:R1:W4:Y:S01]  /*5e40*/  I2F.F16 R68, R36 ;  /* 0x0000002400447306 */ /* 0x0003220000200c00 */
[----:B------:R-:W-:Y:S02]  /*5e50*/  IADD3 R37, R37, -0x20, RZ ;  /* 0xffffffe025257810 */ /* 0x000fe40007ffe0ff */
[----:B------:R-:W-:Y:S02]  /*5e60*/  LOP3.LUT R38, R38, 0x3f, RZ, 0xc0, !PT ;  /* 0x0000003f26267812 */ /* 0x000fe400078ec0ff */
[----:B------:R-:W-:Y:S02]  /*5e70*/  SHF.R.U32.HI R57, RZ, 0xa, R44 ;  /* 0x0000000aff397819 */ /* 0x000fe4000001162c */
[----:B-1----:R-:W-:Y:S02]  /*5e80*/  SHF.R.U32.HI R36, RZ, 0x16, R47 ;  /* 0x00000016ff247819 */ /* 0x002fe4000001162f */
[----:B------:R-:W-:Y:S02]  /*5e90*/  IADD3 R38, R38, -0x20, RZ ;  /* 0xffffffe026267810 */ /* 0x000fe40007ffe0ff */
[----:B------:R-:W-:Y:S01]  /*5ea0*/  LOP3.LUT R36, R36, 0x3f, RZ, 0xc0, !PT ;  /* 0x0000003f24247812 */ /* 0x000fe200078ec0ff */
[----:B------:R1:W0:Y:S01]  /*5eb0*/  I2F.F16 R60, R37 ;  /* 0x00000025003c7306 */ /* 0x0002220000200c00 */
[----:B------:R-:W-:-:S02]  /*5ec0*/  SHF.R.U32 R44, R44, 0x1c, R40 ;  /* 0x0000001c2c2c7819 */ /* 0x000fc40000001628 */
[----:B------:R-:W-:Y:S02]  /*5ed0*/  IADD3 R81, R36, -0x20, RZ ;  /* 0xffffffe024517810 */ /* 0x000fe40007ffe0ff */
[----:B------:R-:W-:-:S03]  /*5ee0*/  LOP3.LUT R36, R44, 0x3f, RZ, 0xc0, !PT ;  /* 0x0000003f2c247812 */ /* 0x000fc600078ec0ff */
[----:B------:R3:W0:Y:S01]  /*5ef0*/  I2F.F16 R62, R38 ;  /* 0x00000026003e7306 */ /* 0x0006220000200c00 */
[--C-:B-1----:R-:W-:Y:S02]  /*5f00*/  SHF.R.U32.HI R37, RZ, 0x4, R47.reuse ;  /* 0x00000004ff257819 */ /* 0x102fe4000001162f */
[----:B------:R-:W-:Y:S02]  /*5f10*/  IADD3 R36, R36, -0x20, RZ ;  /* 0xffffffe024247810 */ /* 0x000fe40007ffe0ff */
[----:B------:R-:W-:Y:S02]  /*5f20*/  LOP3.LUT R37, R37, 0x3f, RZ, 0xc0, !PT ;  /* 0x0000003f25257812 */ /* 0x000fe400078ec0ff */
[----:B---3--:R-:W-:Y:S02]  /*5f30*/  SHF.R.U32.HI R38, RZ, 0xa, R47 ;  /* 0x0000000aff267819 */ /* 0x008fe4000001162f */
[----:B------:R-:W-:Y:S02]  /*5f40*/  IADD3 R37, R37, -0x20, RZ ;  /* 0xffffffe025257810 */ /* 0x000fe40007ffe0ff */
[----:B------:R-:W-:Y:S01]  /*5f50*/  LOP3.LUT R38, R38, 0x3f, RZ, 0xc0, !PT ;  /* 0x0000003f26267812 */ /* 0x000fe200078ec0ff */
[----:B------:R1:W3:Y:S03]  /*5f60*/  I2F.F16 R91, R36 ;  /* 0x00000024005b7306 */ /* 0x0002e60000200c00 */
[----:B------:R-:W-:-:S05]  /*5f70*/  IADD3 R38, R38, -0x20, RZ ;  /* 0xffffffe026267810 */ /* 0x000fca0007ffe0ff */
[----:B------:R2:W3:Y:S01]  /*5f80*/  I2F.F16 R65, R37 ;  /* 0x0000002500417306 */ /* 0x0004e20000200c00 */
[----:B-1----:R-:W-:-:S04]  /*5f90*/  SHF.R.U32.HI R36, RZ, 0x2, R41 ;  /* 0x00000002ff247819 */ /* 0x002fc80000011629 */
[----:B------:R-:W-:-:S03]  /*5fa0*/  LOP3.LUT R36, R36, 0x3f, RZ, 0xc0, !PT ;  /* 0x0000003f24247812 */ /* 0x000fc600078ec0ff */
[----:B------:R1:W3:Y:S01]  /*5fb0*/  I2F.F16 R64, R38 ;  /* 0x0000002600407306 */ /* 0x0002e20000200c00 */
[--C-:B--2---:R-:W-:Y:S02]  /*5fc0*/  SHF.R.U32.HI R37, RZ, 0x2, R40.reuse ;  /* 0x00000002ff257819 */ /* 0x104fe40000011628 */
[----:B0-----:R-:W-:Y:S02]  /*5fd0*/  SHF.R.U32.HI R54, RZ, 0x4, R45 ;  /* 0x00000004ff367819 */ /* 0x001fe4000001162d */
[----:B------:R-:W-:Y:S02]  /*5fe0*/  LOP3.LUT R37, R37, 0x3f, RZ, 0xc0, !PT ;  /* 0x0000003f25257812 */ /* 0x000fe400078ec0ff */
[----:B-1----:R-:W-:Y:S02]  /*5ff0*/  SHF.R.U32.HI R38, RZ, 0x8, R40 ;  /* 0x00000008ff267819 */ /* 0x002fe40000011628 */
[----:B------:R-:W-:Y:S02]  /*6000*/  IADD3 R36, R36, -0x20, RZ ;  /* 0xffffffe024247810 */ /* 0x000fe40007ffe0ff */
[----:B------:R-:W-:Y:S01]  /*6010*/  LOP3.LUT R38, R38, 0x3f, RZ, 0xc0, !PT ;  /* 0x0000003f26267812 */ /* 0x000fe200078ec0ff */
[----:B------:R-:W0:Y:S01]  /*6020*/  I2F.F16 R44, R81 ;  /* 0x00000051002c7306 */ /* 0x000e220000200c00 */
[----:B------:R-:W-:-:S02]  /*6030*/  IADD3 R56, R56, -0x20, RZ ;  /* 0xffffffe038387810 */ /* 0x000fc40007ffe0ff */
[----:B------:R-:W-:Y:S02]  /*6040*/  IADD3 R37, R37, -0x20, RZ ;  /* 0xffffffe025257810 */ /* 0x000fe40007ffe0ff */
[----:B------:R-:W-:Y:S02]  /*6050*/  LOP3.LUT R54, R54, 0x3f, RZ, 0xc0, !PT ;  /* 0x0000003f36367812 */ /* 0x000fe400078ec0ff */
[----:B------:R-:W-:Y:S01]  /*6060*/  IADD3 R38, R38, -0x20, RZ ;  /* 0xffffffe026267810 */ /* 0x000fe20007ffe0ff */
[----:B------:R1:W2:Y:S01]  /*6070*/  I2F.F16 R81, R36 ;  /* 0x0000002400517306 */ /* 0x0002a20000200c00 */
[----:B------:R-:W-:-:S07]  /*6080*/  SHF.R.U32.HI R55, RZ, 0xa, R45 ;  /* 0x0000000aff377819 */ /* 0x000fce000001162d */
[----:B------:R4:W0:Y:S01]  /*6090*/  I2F.F16 R78, R56 ;  /* 0x00000038004e7306 */ /* 0x0008220000200c00 */
[----:B-1----:R-:W-:-:S04]  /*60a0*/  SHF.R.U32.HI R36, RZ, 0x2, R42 ;  /* 0x00000002ff247819 */ /* 0x002fc8000001162a */
[----:B------:R-:W-:-:S03]  /*60b0*/  LOP3.LUT R36, R36, 0x3f, RZ, 0xc0, !PT ;  /* 0x0000003f24247812 */ /* 0x000fc600078ec0ff */
[----:B------:R1:W0:Y:S01]  /*60c0*/  I2F.F16 R90, R37 ;  /* 0x00000025005a7306 */ /* 0x0002220000200c00 */
[----:B----4-:R-:W-:Y:S02]  /*60d0*/  IADD3 R56, R54, -0x20, RZ ;  /* 0xffffffe036387810 */ /* 0x010fe40007ffe0ff */
[----:B------:R-:W-:Y:S02]  /*60e0*/  SHF.R.U32.HI R54, RZ, 0x10, R45 ;  /* 0x00000010ff367819 */ /* 0x000fe4000001162d */
[----:B------:R-:W-:-:S03]  /*60f0*/  SHF.R.U32 R45, R45, 0x1c, R41 ;  /* 0x0000001c2d2d7819 */ /* 0x000fc60000001629 */
[----:B------:R4:W0:Y:S01]  /*6100*/  I2F.F16 R89, R38 ;  /* 0x0000002600597306 */ /* 0x0008220000200c00 */
[--C-:B-1----:R-:W-:Y:S02]  /*6110*/  SHF.R.U32.HI R37, RZ, 0x8, R41.reuse ;  /* 0x00000008ff257819 */ /* 0x102fe40000011629 */
[----:B------:R-:W-:Y:S02]  /*6120*/  LOP3.LUT R57, R57, 0x3f, RZ, 0xc0, !PT ;  /* 0x0000003f39397812 */ /* 0x000fe400078ec0ff */
[----:B------:R-:W-:Y:S02]  /*6130*/  LOP3.LUT R37, R37, 0x3f, RZ, 0xc0, !PT ;  /* 0x0000003f25257812 */ /* 0x000fe400078ec0ff */
[----:B----4-:R-:W-:Y:S02]  /*6140*/  SHF.R.U32.HI R38, RZ, 0xe, R41 ;  /* 0x0000000eff267819 */ /* 0x010fe40000011629 */
[----:B------:R-:W-:Y:S02]  /*6150*/  LOP3.LUT R4, R4, 0x3f, RZ, 0xc0, !PT ;  /* 0x0000003f04047812 */ /* 0x000fe400078ec0ff */
[----:B------:R-:W-:-:S02]  /*6160*/  LOP3.LUT R2, R2, 0x3f, RZ, 0xc0, !PT ;  /* 0x0000003f02027812 */ /* 0x000fc400078ec0ff */
[----:B------:R-:W-:Y:S02]  /*6170*/  LOP3.LUT R45, R45, 0x3f, RZ, 0xc0, !PT ;  /* 0x0000003f2d2d7812 */ /* 0x000fe400078ec0ff */
[----:B------:R-:W-:Y:S02]  /*6180*/  LOP3.LUT R38, R38, 0x3f, RZ, 0xc0, !PT ;  /* 0x0000003f26267812 */ /* 0x000fe400078ec0ff */
[----:B------:R-:W-:Y:S02]  /*6190*/  IADD3 R36, R36, -0x20, RZ ;  /* 0xffffffe024247810 */ /* 0x000fe40007ffe0ff */
[----:B------:R-:W-:Y:S02]  /*61a0*/  IADD3 R37, R37, -0x20, RZ ;  /* 0xffffffe025257810 */ /* 0x000fe40007ffe0ff */
[----:B------:R-:W-:Y:S01]  /*61b0*/  IADD3 R57, R57, -0x20, RZ ;  /* 0xffffffe039397810 */ /* 0x000fe20007ffe0ff */
[----:B------:R1:W4:Y:S01]  /*61c0*/  I2F.F16 R85, R36 ;  /* 0x0000002400557306 */ /* 0x0003220000200c00 */
[----:B------:R-:W-:-:S02]  /*61d0*/  IADD3 R4, R4, -0x20, RZ ;  /* 0xffffffe004047810 */ /* 0x000fc40007ffe0ff */
[----:B------:R-:W-:Y:S02]  /*61e0*/  IADD3 R2, R2, -0x20, RZ ;  /* 0xffffffe002027810 */ /* 0x000fe40007ffe0ff */
[----:B------:R-:W-:Y:S02]  /*61f0*/  IADD3 R38, R38, -0x20, RZ ;  /* 0xffffffe026267810 */ /* 0x000fe40007ffe0ff */
[----:B------:R-:W-:Y:S02]  /*6200*/  IADD3 R82, R45, -0x20, RZ ;  /* 0xffffffe02d527810 */ /* 0x000fe40007ffe0ff */
[----:B-1----:R-:W-:Y:S01]  /*6210*/  SHF.R.U32.HI R36, RZ, 0x2, R43 ;  /* 0x00000002ff247819 */ /* 0x002fe2000001162b */
[----:B------:R1:W0:Y:S01]  /*6220*/  I2F.F16 R45, R37 ;  /* 0x00000025002d7306 */ /* 0x0002220000200c00 */
[----:B------:R-:W-:Y:S02]  /*6230*/  SHF.R.U32.HI R63, RZ, 0x10, R46 ;  /* 0x00000010ff3f7819 */ /* 0x000fe4000001162e */
[----:B------:R-:W-:-:S05]  /*6240*/  LOP3.LUT R36, R36, 0x3f, RZ, 0xc0, !PT ;  /* 0x0000003f24247812 */ /* 0x000fca00078ec0ff */
[----:B------:R3:W0:Y:S01]  /*6250*/  I2F.F16 R77, R57 ;  /* 0x00000039004d7306 */ /* 0x0006220000200c00 */
[----:B-1----:R-:W-:Y:S02]  /*6260*/  SHF.R.U32.HI R37, RZ, 0x8, R42 ;  /* 0x00000008ff257819 */ /* 0x002fe4000001162a */
[----:B------:R-:W-:Y:S02]  /*6270*/  LOP3.LUT R5, R5, 0x3f, RZ, 0xc0, !PT ;  /* 0x0000003f05057812 */ /* 0x000fe400078ec0ff */
[----:B------:R-:W-:-:S03]  /*6280*/  LOP3.LUT R37, R37, 0x3f, RZ, 0xc0, !PT ;  /* 0x0000003f25257812 */ /* 0x000fc600078ec0ff */
[----:B------:R1:W0:Y:S01]  /*6290*/  I2F.F16 R10, R4 ;  /* 0x00000004000a7306 */ /* 0x0002220000200c00 */
[----:B---3--:R-:W-:Y:S02]  /*62a0*/  SHF.R.U32.HI R57, RZ, 0xa, R46 ;  /* 0x0000000aff397819 */ /* 0x008fe4000001162e */
[----:B------:R-:W-:-:S05]  /*62b0*/  SHF.R.U32 R46, R46, 0x1c, R42 ;  /* 0x0000001c2e2e7819 */ /* 0x000fca000000162a */
[----:B------:R3:W0:Y:S01]  /*62c0*/  I2F.F16 R8, R2 ;  /* 0x0000000200087306 */ /* 0x0006220000200c00 */
[----:B-1----:R-:W-:Y:S02]  /*62d0*/  SHF.R.U32.HI R4, RZ, 0xc, R39 ;  /* 0x0000000cff047819 */ /* 0x002fe40000011627 */
[----:B------:R-:W-:-:S05]  /*62e0*/  LOP3.LUT R46, R46, 0x3f, RZ, 0xc0, !PT ;  /* 0x0000003f2e2e7812 */ /* 0x000fca00078ec0ff */
[----:B------:R1:W0:Y:S01]  /*62f0*/  I2F.F16 R84, R38 ;  /* 0x0000002600547306 */ /* 0x0002220000200c00 */
[----:B---3--:R-:W-:Y:S02]  /*6300*/  SHF.R.U32.HI R2, RZ, 0x12, R39 ;  /* 0x00000012ff027819 */ /* 0x008fe40000011627 */
[----:B------:R-:W-:Y:S02]  /*6310*/  SHF.R.U32 R39, R39, 0x1e, R47 ;  /* 0x0000001e27277819 */ /* 0x000fe4000000162f */
[----:B------:R-:W-:Y:S02]  /*6320*/  IADD3 R36, R36, -0x20, RZ ;  /* 0xffffffe024247810 */ /* 0x000fe40007ffe0ff */
[----:B-1----:R-:W-:Y:S02]  /*6330*/  SHF.R.U32.HI R38, RZ, 0xe, R42 ;  /* 0x0000000eff267819 */ /* 0x002fe4000001162a */
[----:B------:R-:W-:Y:S02]  /*6340*/  LOP3.LUT R39, R39, 0x3f, RZ, 0xc0, !PT ;  /* 0x0000003f27277812 */ /* 0x000fe400078ec0ff */
[----:B------:R-:W-:-:S02]  /*6350*/  LOP3.LUT R38, R38, 0x3f, RZ, 0xc0, !PT ;  /* 0x0000003f26267812 */ /* 0x000fc400078ec0ff */
[----:B------:R-:W-:Y:S01]  /*6360*/  IADD3 R37, R37, -0x20, RZ ;  /* 0xffffffe025257810 */ /* 0x000fe20007ffe0ff */
[----:B------:R1:W3:Y:S01]  /*6370*/  I2F.F16 R112, R36 ;  /* 0x0000002400707306 */ /* 0x0002e20000200c00 */
[----:B------:R-:W-:Y:S02]  /*6380*/  IADD3 R5, R5, -0x20, RZ ;  /* 0xffffffe005057810 */ /* 0x000fe40007ffe0ff */
[----:B------:R-:W-:Y:S02]  /*6390*/  LOP3.LUT R4, R4, 0x3f, RZ, 0xc0, !PT ;  /* 0x0000003f04047812 */ /* 0x000fe400078ec0ff */
[----:B------:R-:W-:Y:S02]  /*63a0*/  IADD3 R38, R38, -0x20, RZ ;  /* 0xffffffe026267810 */ /* 0x000fe40007ffe0ff */
[----:B------:R-:W-:Y:S02]  /*63b0*/  LOP3.LUT R2, R2, 0x3f, RZ, 0xc0, !PT ;  /* 0x0000003f02027812 */ /* 0x000fe400078ec0ff */
[----:B------:R-:W-:-:S02]  /*63c0*/  IADD3 R39, R39, -0x20, RZ ;  /* 0xffffffe027277810 */ /* 0x000fc40007ffe0ff */
[----:B------:R-:W-:Y:S02]  /*63d0*/  IADD3 R88, R46, -0x20, RZ ;  /* 0xffffffe02e587810 */ /* 0x000fe40007ffe0ff */
[----:B-1----:R-:W-:Y:S01]  /*63e0*/  SHF.R.U32.HI R36, RZ, 0x6, R24 ;  /* 0x00000006ff247819 */ /* 0x002fe20000011618 */
[----:B------:R1:W0:Y:S01]  /*63f0*/  I2F.F16 R46, R37 ;  /* 0x00000025002e7306 */ /* 0x0002220000200c00 */
[----:B------:R-:W-:Y:S02]  /*6400*/  LOP3.LUT R0, R0, 0x3f, RZ, 0xc0, !PT ;  /* 0x0000003f00007812 */ /* 0x000fe400078ec0ff */
[----:B------:R-:W-:Y:S02]  /*6410*/  LOP3.LUT R36, R36, 0x3f, RZ, 0xc0, !PT ;  /* 0x0000003f24247812 */ /* 0x000fe400078ec0ff */
[----:B------:R-:W-:-:S03]  /*6420*/  LEA.HI R67, R40, 0xffffffe0, RZ, 0x6 ;  /* 0xffffffe028437811 */ /* 0x000fc600078f30ff */
[----:B------:R2:W0:Y:S01]  /*6430*/  I2F.F16 R9, R5 ;  /* 0x0000000500097306 */ /* 0x0004220000200c00 */
[----:B-1----:R-:W-:Y:S02]  /*6440*/  SHF.R.U32.HI R37, RZ, 0x8, R43 ;  /* 0x00000008ff257819 */ /* 0x002fe4000001162b */
[----:B------:R-:W-:Y:S02]  /*6450*/  LOP3.LUT R57, R57, 0x3f, RZ, 0xc0, !PT ;  /* 0x0000003f39397812 */ /* 0x000fe400078ec0ff */
[----:B------:R-:W-:-:S03]  /*6460*/  LOP3.LUT R37, R37, 0x3f, RZ, 0xc0, !PT ;  /* 0x0000003f25257812 */ /* 0x000fc600078ec0ff */
[----:B------:R1:W0:Y:S01]  /*6470*/  I2F.F16 R93, R38 ;  /* 0x00000026005d7306 */ /* 0x0002220000200c00 */
[----:B--2---:R-:W-:Y:S02]  /*6480*/  IADD3 R5, R4, -0x20, RZ ;  /* 0xffffffe004057810 */ /* 0x004fe40007ffe0ff */
[----:B------:R-:W-:Y:S02]  /*6490*/  IADD3 R4, R2, -0x20, RZ ;  /* 0xffffffe002047810 */ /* 0x000fe40007ffe0ff */
[----:B------:R-:W-:-:S03]  /*64a0*/  LEA.HI R2, R41, 0xffffffe0, RZ, 0x6 ;  /* 0xffffffe029027811 */ /* 0x000fc600078f30ff */
[----:B------:R2:W0:Y:S01]  /*64b0*/  I2F.F16 R66, R39 ;  /* 0x0000002700427306 */ /* 0x0004220000200c00 */
[----:B-1----:R-:W-:Y:S02]  /*64c0*/  LOP3.LUT R38, R24, 0x3f, RZ, 0xc0, !PT ;  /* 0x0000003f18267812 */ /* 0x002fe400078ec0ff */
[----:B------:R-:W-:Y:S02]  /*64d0*/  SHF.R.U32.HI R41, RZ, 0x14, R41 ;  /* 0x00000014ff297819 */ /* 0x000fe40000011629 */
[----:B------:R-:W-:Y:S02]  /*64e0*/  LOP3.LUT R63, R63, 0x3f, RZ, 0xc0, !PT ;  /* 0x0000003f3f3f7812 */ /* 0x000fe400078ec0ff */
[--C-:B--2---:R-:W-:Y:S02]  /*64f0*/  SHF.R.U32.HI R39, RZ, 0xe, R40.reuse ;  /* 0x0000000eff277819 */ /* 0x104fe40000011628 */
[----:B------:R-:W-:Y:S02]  /*6500*/  SHF.R.U32.HI R40, RZ, 0x14, R40 ;  /* 0x00000014ff287819 */ /* 0x000fe40000011628 */
[----:B------:R-:W-:-:S02]  /*6510*/  IADD3 R38, R38, -0x20, RZ ;  /* 0xffffffe026267810 */ /* 0x000fc40007ffe0ff */
[----:B------:R-:W-:Y:S02]  /*6520*/  IADD3 R95, R36, -0x20, RZ ;  /* 0xffffffe0245f7810 */ /* 0x000fe40007ffe0ff */
[----:B------:R-:W-:Y:S02]  /*6530*/  IADD3 R0, R0, -0x20, RZ ;  /* 0xffffffe000007810 */ /* 0x000fe40007ffe0ff */
[----:B------:R-:W-:Y:S02]  /*6540*/  SHF.R.U32.HI R36, RZ, 0x12, R24 ;  /* 0x00000012ff247819 */ /* 0x000fe40000011618 */
[----:B------:R-:W-:Y:S02]  /*6550*/  IADD3 R59, R57, -0x20, RZ ;  /* 0xffffffe0393b7810 */ /* 0x000fe40007ffe0ff */
[----:B------:R-:W-:Y:S02]  /*6560*/  LOP3.LUT R39, R39, 0x3f, RZ, 0xc0, !PT ;  /* 0x0000003f27277812 */ /* 0x000fe400078ec0ff */
[----:B------:R-:W-:-:S02]  /*6570*/  LOP3.LUT R40, R40, 0x3f, RZ, 0xc0, !PT ;  /* 0x0000003f28287812 */ /* 0x000fc400078ec0ff */
[----:B------:R-:W-:Y:S02]  /*6580*/  LOP3.LUT R41, R41, 0x3f, RZ, 0xc0, !PT ;  /* 0x0000003f29297812 */ /* 0x000fe400078ec0ff */
[----:B------:R-:W-:Y:S01]  /*6590*/  IADD3 R37, R37, -0x20, RZ ;  /* 0xffffffe025257810 */ /* 0x000fe20007ffe0ff */
[----:B------:R1:W2:Y:S01]  /*65a0*/  I2F.F16 R100, R38 ;  /* 0x0000002600647306 */ /* 0x0002a20000200c00 */
[----:B------:R-:W-:Y:S02]  /*65b0*/  IADD3 R57, R63, -0x20, RZ ;  /* 0xffffffe03f397810 */ /* 0x000fe40007ffe0ff */
[----:B------:R-:W-:Y:S02]  /*65c0*/  SHF.R.U32.HI R63, RZ, 0x10, R47 ;  /* 0x00000010ff3f7819 */ /* 0x000fe4000001162f */
[----:B------:R-:W-:Y:S02]  /*65d0*/  SHF.R.U32 R47, R47, 0x1c, R43 ;  /* 0x0000001c2f2f7819 */ /* 0x000fe4000000162b */
[----:B------:R-:W-:Y:S01]  /*65e0*/  LEA.HI R53, R43, 0xffffffe0, RZ, 0x6 ;  /* 0xffffffe02b357811 */ /* 0x000fe200078f30ff */
[----:B------:R4:W0:Y:S01]  /*65f0*/  I2F.F16 R7, R0 ;  /* 0x0000000000077306 */ /* 0x0008220000200c00 */
[----:B-1----:R-:W-:-:S02]  /*6600*/  LOP3.LUT R38, R36, 0x3f, RZ, 0xc0, !PT ;  /* 0x0000003f24267812 */ /* 0x002fc400078ec0ff */
[----:B------:R-:W-:Y:S02]  /*6610*/  IADD3 R39, R39, -0x20, RZ ;  /* 0xffffffe027277810 */ /* 0x000fe40007ffe0ff */
[----:B------:R-:W-:Y:S02]  /*6620*/  IADD3 R40, R40, -0x20, RZ ;  /* 0xffffffe028287810 */ /* 0x000fe40007ffe0ff */
[----:B------:R-:W-:Y:S01]  /*6630*/  IADD3 R41, R41, -0x20, RZ ;  /* 0xffffffe029297810 */ /* 0x000fe20007ffe0ff */
[----:B------:R1:W0:Y:S01]  /*6640*/  I2F.F16 R113, R37 ;  /* 0x0000002500717306 */ /* 0x0002220000200c00 */
[----:B----4-:R-:W-:Y:S02]  /*6650*/  LEA.HI R0, R42, 0xffffffe0, RZ, 0x6 ;  /* 0xffffffe02a007811 */ /* 0x010fe400078f30ff */
[----:B------:R-:W-:Y:S02]  /*6660*/  SHF.R.U32.HI R36, RZ, 0xe, R43 ;  /* 0x0000000eff247819 */ /* 0x000fe4000001162b */
[----:B------:R-:W-:-:S02]  /*6670*/  SHF.R.U32.HI R42, RZ, 0x14, R42 ;  /* 0x00000014ff2a7819 */ /* 0x000fc4000001162a */
[----:B------:R-:W-:Y:S02]  /*6680*/  SHF.R.U32.HI R43, RZ, 0x14, R43 ;  /* 0x00000014ff2b7819 */ /* 0x000fe4000001162b */
[----:B-1----:R-:W-:Y:S01]  /*6690*/  SHF.R.U32.HI R37, RZ, 0xc, R24 ;  /* 0x0000000cff257819 */ /* 0x002fe20000011618 */
[----:B------:R1:W4:Y:S01]  /*66a0*/  I2F.F16 R92, R39 ;  /* 0x00000027005c7306 */ /* 0x0003220000200c00 */
[----:B------:R-:W-:Y:S02]  /*66b0*/  LOP3.LUT R55, R55, 0x3f, RZ, 0xc0, !PT ;  /* 0x0000003f37377812 */ /* 0x000fe400078ec0ff */
[----:B------:R-:W-:Y:S02]  /*66c0*/  LOP3.LUT R54, R54, 0x3f, RZ, 0xc0, !PT ;  /* 0x0000003f36367812 */ /* 0x000fe400078ec0ff */
[----:B------:R-:W-:Y:S02]  /*66d0*/  LOP3.LUT R63, R63, 0x3f, RZ, 0xc0, !PT ;  /* 0x0000003f3f3f7812 */ /* 0x000fe400078ec0ff */
[----:B------:R-:W-:Y:S01]  /*66e0*/  LOP3.LUT R47, R47, 0x3f, RZ, 0xc0, !PT ;  /* 0x0000003f2f2f7812 */ /* 0x000fe200078ec0ff */
[----:B------:R3:W0:Y:S01]  /*66f0*/  I2F.F16 R114, R40 ;  /* 0x0000002800727306 */ /* 0x0006220000200c00 */
[----:B------:R-:W-:-:S02]  /*6700*/  LOP3.LUT R42, R42, 0x3f, RZ, 0xc0, !PT ;  /* 0x0000003f2a2a7812 */ /* 0x000fc400078ec0ff */
[----:B-1----:R-:W-:Y:S02]  /*6710*/  LOP3.LUT R39, R25, 0x3f, RZ, 0xc0, !PT ;  /* 0x0000003f19277812 */ /* 0x002fe400078ec0ff */
[----:B------:R-:W-:Y:S02]  /*6720*/  LOP3.LUT R37, R37, 0x3f, RZ, 0xc0, !PT ;  /* 0x0000003f25257812 */ /* 0x000fe400078ec0ff */
[----:B------:R-:W-:Y:S01]  /*6730*/  LOP3.LUT R36, R36, 0x3f, RZ, 0xc0, !PT ;  /* 0x0000003f24247812 */ /* 0x000fe200078ec0ff */
[----:B------:R1:W0:Y:S01]  /*6740*/  I2F.F16 R87, R41 ;  /* 0x0000002900577306 */ /* 0x0002220000200c00 */
[----:B---3--:R-:W-:Y:S02]  /*6750*/  LOP3.LUT R40, R26, 0x3f, RZ, 0xc0, !PT ;  /* 0x0000003f1a287812 */ /* 0x008fe400078ec0ff */
[----:B------:R-:W-:Y:S02]  /*6760*/  LOP3.LUT R43, R43, 0x3f, RZ, 0xc0, !PT ;  /* 0x0000003f2b2b7812 */ /* 0x000fe400078ec0ff */
[----:B------:R-:W-:-:S02]  /*6770*/  IADD3 R55, R55, -0x20, RZ ;  /* 0xffffffe037377810 */ /* 0x000fc40007ffe0ff */
[----:B------:R-:W-:Y:S02]  /*6780*/  IADD3 R54, R54, -0x20, RZ ;  /* 0xffffffe036367810 */ /* 0x000fe40007ffe0ff */
[----:B-1----:R-:W-:Y:S02]  /*6790*/  LOP3.LUT R41, R27, 0x3f, RZ, 0xc0, !PT ;  /* 0x0000003f1b297812 */ /* 0x002fe400078ec0ff */
        /* <DEDUP_REMOVED lines=11> */
[----:B------:R1:W3:Y:S01]  /*6850*/  I2F.F16 R111, R47 ;  /* 0x0000002f006f7306 */ /* 0x0002e20000200c00 */
[----:B------:R-:W-:-:S07]  /*6860*/  @!P0 PRMT R119, R74, 0x7610, R119 ;  /* 0x000076104a778816 */ /* 0x000fce0000000077 */
[----:B------:R-:W0:Y:S01]  /*6870*/  I2F.F16 R76, R76 ;  /* 0x0000004c004c7306 */ /* 0x000e220000200c00 */
        /* <DEDUP_REMOVED lines=23> */
[----:B------:R-:W0:Y:S08]  /*69f0*/  I2F.F16 R95, R95 ;  /* 0x0000005f005f7306 */ /* 0x000e300000200c00 */
[----:B------:R1:W0:Y:S08]  /*6a00*/  I2F.F16 R94, R37 ;  /* 0x00000025005e7306 */ /* 0x0002300000200c00 */
[----:B------:R1:W0:Y:S08]  /*6a10*/  I2F.F16 R47, R38 ;  /* 0x00000026002f7306 */ /* 0x0002300000200c00 */
[----:B------:R1:W0:Y:S08]  /*6a20*/  I2F.F16 R116, R36 ;  /* 0x0000002400747306 */ /* 0x0002300000200c00 */
[----:B------:R1:W0:Y:S01]  /*6a30*/  I2F.F16 R118, R43 ;  /* 0x0000002b00767306 */ /* 0x0002220000200c00 */
[----:B------:R-:W-:-:S02]  /*6a40*/  SHF.R.U32.HI R74, RZ, 0x18, R24 ;  /* 0x00000018ff4a7819 */ /* 0x000fc40000011618 */
[----:B------:R-:W-:Y:S02]  /*6a50*/  @!P0 PRMT R117, R75, 0x7610, R117 ;  /* 0x000076104b758816 */ /* 0x000fe40000000075 */
[----:B------:R-:W-:Y:S02]  /*6a60*/  LOP3.LUT R74, R74, 0x3f, RZ, 0xc0, !PT ;  /* 0x0000003f4a4a7812 */ /* 0x000fe400078ec0ff */
[----:B------:R-:W-:Y:S01]  /*6a70*/  @!P0 PRMT R117, R117, 0x7610, R75 ;  /* 0x0000761075758816 */ /* 0x000fe2000000004b */
[----:B--234-:R-:W-:Y:S06]  /*6a80*/  @!P1 BRA `(.L_x_2254) ;  /* 0x0000000400289947 */ /* 0x01cfec0003800000 */
[----:B-1----:R-:W1:Y:S01]  /*6a90*/  LDS.128 R36, [UR4] ;  /* 0x00000004ff247984 */ /* 0x002e620008000c00 */
[----:B------:R-:W-:Y:S02]  /*6aa0*/  PRMT R75, R86, 0x5410, R83 ;  /* 0x00005410564b7816 */ /* 0x000fe40000000053 */
[----:B------:R-:W-:Y:S01]  /*6ab0*/  PRMT R102, R72, 0x5410, R71 ;  /* 0x0000541048667816 */ /* 0x000fe20000000047 */
[----:B------:R-:W2:Y:S01]  /*6ac0*/  LDS.128 R40, [UR4+0x10] ;  /* 0x00001004ff287984 */ /* 0x000ea20008000c00 */
[----:B0-----:R-:W-:Y:S02]  /*6ad0*/  PRMT R99, R76, 0x5410, R69 ;  /* 0x000054104c637816 */ /* 0x001fe40000000045 */
[----:B------:R-:W-:Y:S02]  /*6ae0*/  PRMT R101, R17, 0x5410, R10 ;  /* 0x0000541011657816 */ /* 0x000fe4000000000a */
[----:B------:R-:W-:Y:S01]  /*6af0*/  PRMT R103, R15, 0x5410, R6 ;  /* 0x000054100f677816 */ /* 0x000fe20000000006 */
[----:B-1----:R-:W-:Y:S01]  /*6b00*/  HFMA2.MMA R75, R75, R36, RZ ;  /* 0x000000244b4b7235 */ /* 0x002fe200000000ff */
        /* <DEDUP_REMOVED lines=22> */
[----:B--2---:R-:W-:Y:S01]  /*6c70*/  HFMA2 R36, R37, R40, R36 ;  /* 0x0000002825247231 */ /* 0x004fe20000000024 */
        /* <DEDUP_REMOVED lines=43> */
.L_x_2254:
[--C-:B-1----:R-:W-:Y:S02]  /*6f30*/  SHF.R.U32.HI R36, RZ, 0x6, R25.reuse ;  /* 0x00000006ff247819 */ /* 0x102fe40000011619 */
[----:B------:R-:W-:Y:S02]  /*6f40*/  SHF.R.U32.HI R37, RZ, 0xc, R25 ;  /* 0x0000000cff257819 */ /* 0x000fe40000011619 */
[----:B------:R-:W-:Y:S02]  /*6f50*/  LOP3.LUT R36, R36, 0x3f, RZ, 0xc0, !PT ;  /* 0x0000003f24247812 */ /* 0x000fe400078ec0ff */
[----:B------:R-:W-:Y:S02]  /*6f60*/  LOP3.LUT R37, R37, 0x3f, RZ, 0xc0, !PT ;  /* 0x0000003f25257812 */ /* 0x000fe400078ec0ff */
[----:B------:R-:W-:Y:S02]  /*6f70*/  IADD3 R36, R36, -0x20, RZ ;  /* 0xffffffe024247810 */ /* 0x000fe40007ffe0ff */
[----:B------:R-:W-:-:S02]  /*6f80*/  IADD3 R37, R37, -0x20, RZ ;  /* 0xffffffe025257810 */ /* 0x000fc40007ffe0ff */
[----:B------:R1:W2:Y:S01]  /*6f90*/  I2F.F16 R75, R36 ;  /* 0x00000024004b7306 */ /* 0x0002a20000200c00 */
[--C-:B------:R-:W-:Y:S02]  /*6fa0*/  SHF.R.U32.HI R38, RZ, 0x12, R25.reuse ;  /* 0x00000012ff267819 */ /* 0x100fe40000011619 */
[----:B------:R-:W-:Y:S02]  /*6fb0*/  SHF.R.U32.HI R39, RZ, 0x18, R25 ;  /* 0x00000018ff277819 */ /* 0x000fe40000011619 */
[--C-:B------:R-:W-:Y:S02]  /*6fc0*/  SHF.R.U32.HI R40, RZ, 0x6, R26.reuse ;  /* 0x00000006ff287819 */ /* 0x100fe4000001161a */
[----:B------:R-:W-:Y:S01]  /*6fd0*/  LOP3.LUT R38, R38, 0x3f, RZ, 0xc0, !PT ;  /* 0x0000003f26267812 */ /* 0x000fe200078ec0ff */
[----:B------:R3:W4:Y:S01]  /*6fe0*/  I2F.F16 R99, R37 ;  /* 0x0000002500637306 */ /* 0x0007220000200c00 */
[----:B-1----:R-:W-:Y:S02]  /*6ff0*/  SHF.R.U32.HI R36, RZ, 0xc, R26 ;  /* 0x0000000cff247819 */ /* 0x002fe4000001161a */
[----:B------:R-:W-:-:S02]  /*7000*/  LOP3.LUT R39, R39, 0x3f, RZ, 0xc0, !PT ;  /* 0x0000003f27277812 */ /* 0x000fc400078ec0ff */
[----:B------:R-:W-:Y:S02]  /*7010*/  LOP3.LUT R40, R40, 0x3f, RZ, 0xc0, !PT ;  /* 0x0000003f28287812 */ /* 0x000fe400078ec0ff */
[----:B------:R-:W-:Y:S02]  /*7020*/  LOP3.LUT R36, R36, 0x3f, RZ, 0xc0, !PT ;  /* 0x0000003f24247812 */ /* 0x000fe400078ec0ff */
[----:B---3--:R-:W-:Y:S02]  /*7030*/  SHF.R.U32.HI R37, RZ, 0x12, R26 ;  /* 0x00000012ff257819 */ /* 0x008fe4000001161a */
[----:B------:R-:W-:Y:S02]  /*7040*/  IADD3 R38, R38, -0x20, RZ ;  /* 0xffffffe026267810 */ /* 0x000fe40007ffe0ff */
[----:B------:R-:W-:Y:S02]  /*7050*/  LOP3.LUT R37, R37, 0x3f, RZ, 0xc0, !PT ;  /* 0x0000003f25257812 */ /* 0x000fe400078ec0ff */
[----:B------:R-:W-:Y:S01]  /*7060*/  IADD3 R39, R39, -0x20, RZ ;  /* 0xffffffe027277810 */ /* 0x000fe20007ffe0ff */
[----:B------:R1:W3:Y:S01]  /*7070*/  I2F.F16 R102, R38 ;  /* 0x0000002600667306 */ /* 0x0002e20000200c00 */
[----:B------:R-:W-:-:S02]  /*7080*/  IADD3 R40, R40, -0x20, RZ ;  /* 0xffffffe028287810 */ /* 0x000fc40007ffe0ff */
[----:B------:R-:W-:Y:S02]  /*7090*/  IADD3 R36, R36, -0x20, RZ ;  /* 0xffffffe024247810 */ /* 0x000fe40007ffe0ff */
[----:B------:R-:W-:Y:S02]  /*70a0*/  IADD3 R37, R37, -0x20, RZ ;  /* 0xffffffe025257810 */ /* 0x000fe40007ffe0ff */
[----:B------:R-:W-:Y:S01]  /*70b0*/  IADD3 R74, R74, -0x20, RZ ;  /* 0xffffffe04a4a7810 */ /* 0x000fe20007ffe0ff */
[----:B------:R0:W2:Y:S01]  /*70c0*/  I2F.F16 R101, R39 ;  /* 0x0000002700657306 */ /* 0x0000a20000200c00 */
[----:B-1----:R-:W-:Y:S02]  /*70d0*/  SHF.R.U32.HI R38, RZ, 0x18, R26 ;  /* 0x00000018ff267819 */ /* 0x002fe4000001161a */
[----:B------:R-:W-:Y:S02]  /*70e0*/  ISETP.NE.AND P2, PT, R50, RZ, PT ;  /* 0x000000ff3200720c */ /* 0x000fe40003f45270 */
[----:B------:R-:W-:-:S03]  /*70f0*/  LOP3.LUT R38, R38, 0x3f, RZ, 0xc0, !PT ;  /* 0x0000003f26267812 */ /* 0x000fc600078ec0ff */
[----:B------:R1:W2:Y:S01]  /*7100*/  I2F.F16 R104, R40 ;  /* 0x0000002800687306 */ /* 0x0002a20000200c00 */
[----:B0-----:R-:W-:Y:S02]  /*7110*/  SHF.R.U32.HI R39, RZ, 0x6, R27 ;  /* 0x00000006ff277819 */ /* 0x001fe4000001161b */
[----:B------:R-:W-:Y:S02]  /*7120*/  IADD3 R38, R38, -0x20, RZ ;  /* 0xffffffe026267810 */ /* 0x000fe40007ffe0ff */
[----:B------:R-:W-:-:S03]  /*7130*/  LOP3.LUT R39, R39, 0x3f, RZ, 0xc0, !PT ;  /* 0x0000003f27277812 */ /* 0x000fc600078ec0ff */
[----:B------:R0:W2:Y:S01]  /*7140*/  I2F.F16 R103, R36 ;  /* 0x0000002400677306 */ /* 0x0000a20000200c00 */
[----:B-1----:R-:W-:Y:S02]  /*7150*/  SHF.R.U32.HI R40, RZ, 0xc, R27 ;  /* 0x0000000cff287819 */ /* 0x002fe4000001161b */
[----:B------:R-:W-:Y:S02]  /*7160*/  IADD3 R39, R39, -0x20, RZ ;  /* 0xffffffe027277810 */ /* 0x000fe40007ffe0ff */
[----:B------:R-:W-:-:S03]  /*7170*/  LOP3.LUT R40, R40, 0x3f, RZ, 0xc0, !PT ;  /* 0x0000003f28287812 */ /* 0x000fc600078ec0ff */
[----:B------:R1:W2:Y:S01]  /*7180*/  I2F.F16 R106, R37 ;  /* 0x00000025006a7306 */ /* 0x0002a20000200c00 */
[----:B0-----:R-:W-:Y:S02]  /*7190*/  SHF.R.U32.HI R36, RZ, 0x12, R27 ;  /* 0x00000012ff247819 */ /* 0x001fe4000001161b */
[----:B------:R-:W-:Y:S02]  /*71a0*/  IADD3 R40, R40, -0x20, RZ ;  /* 0xffffffe028287810 */ /* 0x000fe40007ffe0ff */
[----:B------:R-:W-:-:S03]  /*71b0*/  LOP3.LUT R36, R36, 0x3f, RZ, 0xc0, !PT ;  /* 0x0000003f24247812 */ /* 0x000fc600078ec0ff */
[----:B------:R-:W0:Y:S01]  /*71c0*/  I2F.F16 R74, R74 ;  /* 0x0000004a004a7306 */ /* 0x000e220000200c00 */
[----:B-1----:R-:W-:Y:S02]  /*71d0*/  SHF.R.U32.HI R37, RZ, 0x18, R27 ;  /* 0x00000018ff257819 */ /* 0x002fe4000001161b */
        /* <DEDUP_REMOVED lines=9> */
[----:B-1----:R-:W1:Y:S01]  /*7270*/  LDS.128 R36, [UR4+0x80] ;  /* 0x00008004ff247984 */ /* 0x002e620008000c00 */
        /* <DEDUP_REMOVED lines=73> */
.L_x_2255:
[--C-:B-----5:R-:W-:Y:S02]  /*7710*/  SHF.R.U32.HI R5, RZ, 0xa, R28.reuse ;  /* 0x0000000aff057819 */ /* 0x120fe4000001161c */
[--C-:B------:R-:W-:Y:S02]  /*7720*/  SHF.R.U32.HI R6, RZ, 0x10, R28.reuse ;  /* 0x00000010ff067819 */ /* 0x100fe4000001161c */
[----:B------:R-:W-:Y:S02]  /*7730*/  LOP3.LUT R5, R5, 0x3f, RZ, 0xc0, !PT ;  /* 0x0000003f05057812 */ /* 0x000fe400078ec0ff */
[----:B------:R-:W-:Y:S02]  /*7740*/  LOP3.LUT R6, R6, 0x3f, RZ, 0xc0, !PT ;  /* 0x0000003f06067812 */ /* 0x000fe400078ec0ff */
[----:B------:R-:W-:Y:S02]  /*7750*/  IADD3 R5, R5, -0x20, RZ ;  /* 0xffffffe005057810 */ /* 0x000fe40007ffe0ff */
[----:B------:R-:W-:-:S02]  /*7760*/  SHF.R.U32.HI R4, RZ, 0x4, R28 ;  /* 0x00000004ff047819 */ /* 0x000fc4000001161c */
[----:B------:R2:W3:Y:S01]  /*7770*/  I2F.F16 R46, R5 ;  /* 0x00000005002e7306 */ /* 0x0004e20000200c00 */
[----:B------:R-:W-:Y:S02]  /*7780*/  IADD3 R6, R6, -0x20, RZ ;  /* 0xffffffe006067810 */ /* 0x000fe40007ffe0ff */
[----:B------:R-:W-:Y:S02]  /*7790*/  LOP3.LUT R4, R4, 0x3f, RZ, 0xc0, !PT ;  /* 0x0000003f04047812 */ /* 0x000fe400078ec0ff */
[--C-:B------:R-:W-:Y:S02]  /*77a0*/  SHF.R.U32.HI R7, RZ, 0x16, R28.reuse ;  /* 0x00000016ff077819 */ /* 0x100fe4000001161c */
[----:B------:R-:W-:Y:S01]  /*77b0*/  SHF.R.U32 R24, R24, 0x1e, R28 ;  /* 0x0000001e18187819 */ /* 0x000fe2000000161c */
[----:B------:R4:W0:Y:S01]  /*77c0*/  I2F.F16 R45, R6 ;  /* 0x00000006002d7306 */ /* 0x0008220000200c00 */
[----:B--2---:R-:W-:Y:S02]  /*77d0*/  SHF.R.U32.HI R5, RZ, 0xa, R29 ;  /* 0x0000000aff057819 */ /* 0x004fe4000001161d */
[----:B------:R-:W-:-:S02]  /*77e0*/  IADD3 R4, R4, -0x20, RZ ;  /* 0xffffffe004047810 */ /* 0x000fc40007ffe0ff */
[----:B------:R-:W-:Y:S02]  /*77f0*/  LOP3.LUT R5, R5, 0x3f, RZ, 0xc0, !PT ;  /* 0x0000003f05057812 */ /* 0x000fe400078ec0ff */
[--C-:B------:R-:W-:Y:S01]  /*7800*/  SHF.R.U32 R25, R25, 0x1e, R29.reuse ;  /* 0x0000001e19197819 */ /* 0x100fe2000000161d */
[----:B------:R2:W0:Y:S01]  /*7810*/  I2F.F16 R15, R4 ;  /* 0x00000004000f7306 */ /* 0x0004220000200c00 */
[----:B------:R-:W-:Y:S02]  /*7820*/  IADD3 R5, R5, -0x20, RZ ;  /* 0xffffffe005057810 */ /* 0x000fe40007ffe0ff */
[----:B----4-:R-:W-:Y:S02]  /*7830*/  SHF.R.U32.HI R6, RZ, 0x10, R29 ;  /* 0x00000010ff067819 */ /* 0x010fe4000001161d */
[----:B------:R-:W-:Y:S02]  /*7840*/  LOP3.LUT R7, R7, 0x3f, RZ, 0xc0, !PT ;  /* 0x0000003f07077812 */ /* 0x000fe400078ec0ff */
[----:B------:R-:W-:Y:S01]  /*7850*/  LOP3.LUT R6, R6, 0x3f, RZ, 0xc0, !PT ;  /* 0x0000003f06067812 */ /* 0x000fe200078ec0ff */
[----:B-1----:R1:W4:Y:S01]  /*7860*/  I2F.F16 R36, R5 ;  /* 0x0000000500247306 */ /* 0x0023220000200c00 */
[----:B------:R-:W-:-:S02]  /*7870*/  LOP3.LUT R24, R24, 0x3f, RZ, 0xc0, !PT ;  /* 0x0000003f18187812 */ /* 0x000fc400078ec0ff */
[----:B------:R-:W-:Y:S02]  /*7880*/  LOP3.LUT R25, R25, 0x3f, RZ, 0xc0, !PT ;  /* 0x0000003f19197812 */ /* 0x000fe400078ec0ff */
[----:B--2---:R-:W-:Y:S02]  /*7890*/  SHF.R.U32.HI R4, RZ, 0x4, R29 ;  /* 0x00000004ff047819 */ /* 0x004fe4000001161d */
[----:B------:R-:W-:Y:S02]  /*78a0*/  IADD3 R6, R6, -0x20, RZ ;  /* 0xffffffe006067810 */ /* 0x000fe40007ffe0ff */
[----:B-1----:R-:W-:Y:S02]  /*78b0*/  SHF.R.U32.HI R5, RZ, 0xa, R30 ;  /* 0x0000000aff057819 */ /* 0x002fe4000001161e */
[----:B------:R-:W-:Y:S02]  /*78c0*/  IADD3 R7, R7, -0x20, RZ ;  /* 0xffffffe007077810 */ /* 0x000fe40007ffe0ff */
[----:B------:R-:W-:-:S02]  /*78d0*/  LOP3.LUT R5, R5, 0x3f, RZ, 0xc0, !PT ;  /* 0x0000003f05057812 */ /* 0x000fc400078ec0ff */
[----:B------:R-:W-:Y:S01]  /*78e0*/  IADD3 R13, R24, -0x20, RZ ;  /* 0xffffffe0180d7810 */ /* 0x000fe20007ffe0ff */
[----:B------:R1:W2:Y:S01]  /*78f0*/  I2F.F16 R54, R7 ;  /* 0x0000000700367306 */ /* 0x0002a20000200c00 */
[----:B------:R-:W-:Y:S02]  /*7900*/  IADD3 R24, R25, -0x20, RZ ;  /* 0xffffffe019187810 */ /* 0x000fe40007ffe0ff */
[----:B------:R-:W-:Y:S02]  /*7910*/  LOP3.LUT R4, R4, 0x3f, RZ, 0xc0, !PT ;  /* 0x0000003f04047812 */ /* 0x000fe400078ec0ff */
[----:B------:R-:W-:Y:S02]  /*7920*/  IADD3 R5, R5, -0x20, RZ ;  /* 0xffffffe005057810 */ /* 0x000fe40007ffe0ff */
[----:B------:R-:W-:Y:S01]  /*7930*/  IADD3 R4, R4, -0x20, RZ ;  /* 0xffffffe004047810 */ /* 0x000fe20007ffe0ff */
[----:B------:R3:W0:Y:S01]  /*7940*/  I2F.F16 R25, R6 ;  /* 0x0000000600197306 */ /* 0x0006220000200c00 */
[----:B-1----:R-:W-:-:S02]  /*7950*/  SHF.R.U32.HI R7, RZ, 0x16, R29 ;  /* 0x00000016ff077819 */ /* 0x002fc4000001161d */
[--C-:B------:R-:W-:Y:S02]  /*7960*/  SHF.R.U32 R26, R26, 0x1e, R30.reuse ;  /* 0x0000001e1a1a7819 */ /* 0x100fe4000000161e */
[----:B------:R-:W-:Y:S02]  /*7970*/  LOP3.LUT R7, R7, 0x3f, RZ, 0xc0, !PT ;  /* 0x0000003f07077812 */ /* 0x000fe400078ec0ff */
[--C-:B------:R-:W-:Y:S01]  /*7980*/  SHF.R.U32.HI R8, RZ, 0x4, R30.reuse ;  /* 0x00000004ff087819 */ /* 0x100fe2000001161e */
[----:B------:R1:W0:Y:S01]  /*7990*/  I2F.F16 R40, R5 ;  /* 0x0000000500287306 */ /* 0x0002220000200c00 */
[----:B---3--:R-:W-:Y:S02]  /*79a0*/  SHF.R.U32.HI R6, RZ, 0x10, R30 ;  /* 0x00000010ff067819 */ /* 0x008fe4000001161e */
[----:B------:R-:W-:Y:S02]  /*79b0*/  IADD3 R7, R7, -0x20, RZ ;  /* 0xffffffe007077810 */ /* 0x000fe40007ffe0ff */
[----:B------:R-:W-:-:S02]  /*79c0*/  LOP3.LUT R6, R6, 0x3f, RZ, 0xc0, !PT ;  /* 0x0000003f06067812 */ /* 0x000fc400078ec0ff */
[----:B------:R-:W-:Y:S01]  /*79d0*/  LOP3.LUT R8, R8, 0x3f, RZ, 0xc0, !PT ;  /* 0x0000003f08087812 */ /* 0x000fe200078ec0ff */
[----:B------:R3:W0:Y:S01]  /*79e0*/  I2F.F16 R17, R4 ;  /* 0x0000000400117306 */ /* 0x0006220000200c00 */
[----:B-1----:R-:W-:Y:S02]  /*79f0*/  SHF.R.U32.HI R5, RZ, 0xa, R31 ;  /* 0x0000000aff057819 */ /* 0x002fe4000001161f */
[----:B------:R-:W-:Y:S02]  /*7a00*/  IADD3 R6, R6, -0x20, RZ ;  /* 0xffffffe006067810 */ /* 0x000fe40007ffe0ff */
[----:B------:R-:W-:Y:S02]  /*7a10*/  LOP3.LUT R5, R5, 0x3f, RZ, 0xc0, !PT ;  /* 0x0000003f05057812 */ /* 0x000fe400078ec0ff */
[----:B------:R-:W-:Y:S01]  /*7a20*/  IADD3 R8, R8, -0x20, RZ ;  /* 0xffffffe008087810 */ /* 0x000fe20007ffe0ff */
[----:B------:R1:W0:Y:S01]  /*7a30*/  I2F.F16 R39, R6 ;  /* 0x0000000600277306 */ /* 0x0002220000200c00 */
[----:B---3--:R-:W-:-:S02]  /*7a40*/  LOP3.LUT R4, R26, 0x3f, RZ, 0xc0, !PT ;  /* 0x0000003f1a047812 */ /* 0x008fc400078ec0ff */
[----:B------:R-:W-:Y:S02]  /*7a50*/  IADD3 R44, R5, -0x20, RZ ;  /* 0xffffffe0052c7810 */ /* 0x000fe40007ffe0ff */
[----:B------:R-:W-:Y:S02]  /*7a60*/  IADD3 R4, R4, -0x20, RZ ;  /* 0xffffffe004047810 */ /* 0x000fe40007ffe0ff */
[--C-:B------:R-:W-:Y:S01]  /*7a70*/  SHF.R.U32.HI R5, RZ, 0x16, R31.reuse ;  /* 0x00000016ff057819 */ /* 0x100fe2000001161f */
[----:B------:R3:W0:Y:S01]  /*7a80*/  I2F.F16 R26, R7 ;  /* 0x00000007001a7306 */ /* 0x0006220000200c00 */
[----:B-1----:R-:W-:Y:S02]  /*7a90*/  SHF.R.U32.HI R6, RZ, 0x10, R31 ;  /* 0x00000010ff067819 */ /* 0x002fe4000001161f */
[----:B------:R-:W-:Y:S02]  /*7aa0*/  LOP3.LUT R5, R5, 0x3f, RZ, 0xc0, !PT ;  /* 0x0000003f05057812 */ /* 0x000fe400078ec0ff */
[----:B------:R-:W-:-:S02]  /*7ab0*/  LOP3.LUT R6, R6, 0x3f, RZ, 0xc0, !PT ;  /* 0x0000003f06067812 */ /* 0x000fc400078ec0ff */
[----:B------:R-:W-:Y:S01]  /*7ac0*/  SHF.R.U32 R28, R28, 0x1c, R32 ;  /* 0x0000001c1c1c7819 */ /* 0x000fe20000001620 */
[----:B------:R1:W0:Y:S01]  /*7ad0*/  I2F.F16 R38, R4 ;  /* 0x0000000400267306 */ /* 0x0002220000200c00 */
[----:B---3--:R-:W-:Y:S02]  /*7ae0*/  SHF.R.U32.HI R7, RZ, 0x16, R30 ;  /* 0x00000016ff077819 */ /* 0x008fe4000001161e */
[----:B------:R-:W-:Y:S02]  /*7af0*/  IADD3 R43, R6, -0x20, RZ ;  /* 0xffffffe0062b7810 */ /* 0x000fe40007ffe0ff */
[----:B------:R-:W-:Y:S02]  /*7b00*/  LOP3.LUT R7, R7, 0x3f, RZ, 0xc0, !PT ;  /* 0x0000003f07077812 */ /* 0x000fe400078ec0ff */
[----:B------:R-:W-:Y:S01]  /*7b10*/  SHF.R.U32.HI R6, RZ, 0x8, R32 ;  /* 0x00000008ff067819 */ /* 0x000fe20000011620 */
[----:B------:R3:W0:Y:S01]  /*7b20*/  I2F.F16 R37, R8 ;  /* 0x0000000800257306 */ /* 0x0006220000200c00 */
[----:B-1----:R-:W-:-:S02]  /*7b30*/  SHF.R.U32.HI R4, RZ, 0x4, R31 ;  /* 0x00000004ff047819 */ /* 0x002fc4000001161f */
[----:B------:R-:W-:Y:S02]  /*7b40*/  IADD3 R7, R7, -0x20, RZ ;  /* 0xffffffe007077810 */ /* 0x000fe40007ffe0ff */
[----:B------:R-:W-:Y:S02]  /*7b50*/  LOP3.LUT R4, R4, 0x3f, RZ, 0xc0, !PT ;  /* 0x0000003f04047812 */ /* 0x000fe400078ec0ff */
[----:B------:R-:W-:Y:S01]  /*7b60*/  LOP3.LUT R6, R6, 0x3f, RZ, 0xc0, !PT ;  /* 0x0000003f06067812 */ /* 0x000fe200078ec0ff */
[----:B------:R1:W0:Y:S01]  /*7b70*/  I2F.F16 R42, R7 ;  /* 0x00000007002a7306 */ /* 0x0002220000200c00 */
[----:B---3--:R-:W-:Y:S02]  /*7b80*/  IADD3 R8, R5, -0x20, RZ ;  /* 0xffffffe005087810 */ /* 0x008fe40007ffe0ff */
[----:B------:R-:W-:Y:S02]  /*7b90*/  SHF.R.U32.HI R5, RZ, 0x2, R32 ;  /* 0x00000002ff057819 */ /* 0x000fe40000011620 */
[----:B------:R-:W-:-:S02]  /*7ba0*/  IADD3 R4, R4, -0x20, RZ ;  /* 0xffffffe004047810 */ /* 0x000fc40007ffe0ff */
[----:B------:R-:W-:Y:S01]  /*7bb0*/  LOP3.LUT R5, R5, 0x3f, RZ, 0xc0, !PT ;  /* 0x0000003f05057812 */ /* 0x000fe200078ec0ff */
[----:B------:R-:W3:Y:S01]  /*7bc0*/  I2F.F16 R13, R13 ;  /* 0x0000000d000d7306 */ /* 0x000ee20000200c00 */
[----:B-1----:R-:W-:Y:S02]  /*7bd0*/  SHF.R.U32.HI R7, RZ, 0xe, R32 ;  /* 0x0000000eff077819 */ /* 0x002fe40000011620 */
[----:B------:R-:W-:Y:S02]  /*7be0*/  IADD3 R5, R5, -0x20, RZ ;  /* 0xffffffe005057810 */ /* 0x000fe40007ffe0ff */
[----:B------:R-:W-:Y:S02]  /*7bf0*/  IADD3 R6, R6, -0x20, RZ ;  /* 0xffffffe006067810 */ /* 0x000fe40007ffe0ff */
[----:B------:R-:W-:Y:S01]  /*7c00*/  LOP3.LUT R7, R7, 0x3f, RZ, 0xc0, !PT ;  /* 0x0000003f07077812 */ /* 0x000fe200078ec0ff */
[----:B------:R1:W0:Y:S01]  /*7c10*/  I2F.F16 R41, R4 ;  /* 0x0000000400297306 */ /* 0x0002220000200c00 */
[----:B------:R-:W-:-:S02]  /*7c20*/  LEA.HI R12, R32, 0xffffffe0, RZ, 0x6 ;  /* 0xffffffe0200c7811 */ /* 0x000fc400078f30ff */
[----:B------:R-:W-:Y:S02]  /*7c30*/  SHF.R.U32.HI R32, RZ, 0x14, R32 ;  /* 0x00000014ff207819 */ /* 0x000fe40000011620 */
[----:B------:R-:W-:Y:S02]  /*7c40*/  IADD3 R7, R7, -0x20, RZ ;  /* 0xffffffe007077810 */ /* 0x000fe40007ffe0ff */
[----:B------:R-:W-:Y:S01]  /*7c50*/  LEA.HI R2, R34, 0xffffffe0, RZ, 0x6 ;  /* 0xffffffe022027811 */ /* 0x000fe200078f30ff */
[----:B------:R4:W0:Y:S01]  /*7c60*/  I2F.F16 R56, R5 ;  /* 0x0000000500387306 */ /* 0x0008220000200c00 */
[----:B-1----:R-:W-:Y:S02]  /*7c70*/  LOP3.LUT R4, R28, 0x3f, RZ, 0xc0, !PT ;  /* 0x0000003f1c047812 */ /* 0x002fe400078ec0ff */
[----:B------:R-:W-:Y:S02]  /*7c80*/  SHF.R.U32 R30, R30, 0x1c, R34 ;  /* 0x0000001c1e1e7819 */ /* 0x000fe40000001622 */
[----:B------:R-:W-:-:S02]  /*7c90*/  IADD3 R4, R4, -0x20, RZ ;  /* 0xffffffe004047810 */ /* 0x000fc40007ffe0ff */
[----:B------:R-:W-:Y:S01]  /*7ca0*/  LEA.HI R0, R33, 0xffffffe0, RZ, 0x6 ;  /* 0xffffffe021007811 */ /* 0x000fe200078f30ff */
[----:B------:R1:W0:Y:S01]  /*7cb0*/  I2F.F16 R55, R6 ;  /* 0x0000000600377306 */ /* 0x0002220000200c00 */
[--C-:B----4-:R-:W-:Y:S02]  /*7cc0*/  SHF.R.U32.HI R5, RZ, 0x2, R33.reuse ;  /* 0x00000002ff057819 */ /* 0x110fe40000011621 */
[----:B------:R-:W-:Y:S02]  /*7cd0*/  SHF.R.U32 R29, R29, 0x1c, R33 ;  /* 0x0000001c1d1d7819 */ /* 0x000fe40000001621 */
[----:B------:R-:W-:Y:S02]  /*7ce0*/  LOP3.LUT R5, R5, 0x3f, RZ, 0xc0, !PT ;  /* 0x0000003f05057812 */ /* 0x000fe400078ec0ff */
[----:B------:R-:W-:Y:S01]  /*7cf0*/  SHF.R.U32 R27, R27, 0x1e, R31 ;  /* 0x0000001e1b1b7819 */ /* 0x000fe2000000161f */
[----:B------:R4:W0:Y:S01]  /*7d00*/  I2F.F16 R53, R4 ;  /* 0x0000000400357306 */ /* 0x0008220000200c00 */
[----:B-1----:R-:W-:-:S02]  /*7d10*/  SHF.R.U32.HI R6, RZ, 0x8, R33 ;  /* 0x00000008ff067819 */ /* 0x002fc40000011621 */
[----:B------:R-:W-:Y:S02]  /*7d20*/  IADD3 R5, R5, -0x20, RZ ;  /* 0xffffffe005057810 */ /* 0x000fe40007ffe0ff */
[----:B------:R-:W-:Y:S02]  /*7d30*/  LOP3.LUT R6, R6, 0x3f, RZ, 0xc0, !PT ;  /* 0x0000003f06067812 */ /* 0x000fe400078ec0ff */
[----:B------:R-:W-:Y:S01]  /*7d40*/  LEA.HI R3, R35, 0xffffffe0, RZ, 0x6 ;  /* 0xffffffe023037811 */ /* 0x000fe200078f30ff */
[----:B------:R1:W0:Y:S01]  /*7d50*/  I2F.F16 R58, R5 ;  /* 0x00000005003a7306 */ /* 0x0002220000200c00 */
[----:B----4-:R-:W-:Y:S02]  /*7d60*/  LOP3.LUT R4, R32, 0x3f, RZ, 0xc0, !PT ;  /* 0x0000003f20047812 */ /* 0x010fe400078ec0ff */
[----:B------:R-:W-:Y:S02]  /*7d70*/  IADD3 R6, R6, -0x20, RZ ;  /* 0xffffffe006067810 */ /* 0x000fe40007ffe0ff */
[----:B------:R-:W-:-:S02]  /*7d80*/  IADD3 R4, R4, -0x20, RZ ;  /* 0xffffffe004047810 */ /* 0x000fc40007ffe0ff */
[----:B------:R-:W-:Y:S01]  /*7d90*/  LOP3.LUT R27, R27, 0x3f, RZ, 0xc0, !PT ;  /* 0x0000003f1b1b7812 */ /* 0x000fe200078ec0ff */
[----:B------:R4:W0:Y:S01]  /*7da0*/  I2F.F16 R32, R7 ;  /* 0x0000000700207306 */ /* 0x0008220000200c00 */
[----:B-1----:R-:W-:Y:S02]  /*7db0*/  SHF.R.U32.HI R5, RZ, 0x8, R34 ;  /* 0x00000008ff057819 */ /* 0x002fe40000011622 */
[----:B------:R-:W-:Y:S02]  /*7dc0*/  LOP3.LUT R29, R29, 0x3f, RZ, 0xc0, !PT ;  /* 0x0000003f1d1d7812 */ /* 0x000fe400078ec0ff */
[----:B------:R-:W-:Y:S02]  /*7dd0*/  LOP3.LUT R5, R5, 0x3f, RZ, 0xc0, !PT ;  /* 0x0000003f05057812 */ /* 0x000fe400078ec0ff */
[----:B------:R-:W-:Y:S01]  /*7de0*/  LOP3.LUT R30, R30, 0x3f, RZ, 0xc0, !PT ;  /* 0x0000003f1e1e7812 */ /* 0x000fe200078ec0ff */
[----:B------:R1:W0:Y:S01]  /*7df0*/  I2F.F16 R57, R4 ;  /* 0x0000000400397306 */ /* 0x0002220000200c00 */
[----:B----4-:R-:W-:-:S02]  /*7e00*/  SHF.R.U32.HI R7, RZ, 0xe, R33 ;  /* 0x0000000eff077819 */ /* 0x010fc40000011621 */
[----:B------:R-:W-:Y:S02]  /*7e10*/  IADD3 R5, R5, -0x20, RZ ;  /* 0xffffffe005057810 */ /* 0x000fe40007ffe0ff */
[----:B------:R-:W-:Y:S02]  /*7e20*/  LOP3.LUT R7, R7, 0x3f, RZ, 0xc0, !PT ;  /* 0x0000003f07077812 */ /* 0x000fe400078ec0ff */
[----:B------:R-:W-:Y:S01]  /*7e30*/  SHF.R.U32.HI R33, RZ, 0x14, R33 ;  /* 0x00000014ff217819 */ /* 0x000fe20000011621 */
[----:B------:R4:W0:Y:S01]  /*7e40*/  I2F.F16 R59, R6 ;  /* 0x00000006003b7306 */ /* 0x0008220000200c00 */
[----:B------:R-:W-:Y:S02]  /*7e50*/  IADD3 R7, R7, -0x20, RZ ;  /* 0xffffffe007077810 */ /* 0x000fe40007ffe0ff */
[----:B-1----:R-:W-:Y:S02]  /*7e60*/  SHF.R.U32.HI R4, RZ, 0x2, R34 ;  /* 0x00000002ff047819 */ /* 0x002fe40000011622 */
[----:B------:R-:W-:-:S02]  /*7e70*/  LOP3.LUT R33, R33, 0x3f, RZ, 0xc0, !PT ;  /* 0x0000003f21217812 */ /* 0x000fc400078ec0ff */
[----:B------:R-:W-:Y:S01]  /*7e80*/  LOP3.LUT R4, R4, 0x3f, RZ, 0xc0, !PT ;  /* 0x0000003f04047812 */ /* 0x000fe200078ec0ff */
[----:B------:R1:W0:Y:S01]  /*7e90*/  I2F.F16 R60, R7 ;  /* 0x00000007003c7306 */ /* 0x0002220000200c00 */
[--C-:B----4-:R-:W-:Y:S02]  /*7ea0*/  SHF.R.U32.HI R6, RZ, 0xe, R34.reuse ;  /* 0x0000000eff067819 */ /* 0x110fe40000011622 */
[----:B------:R-:W-:Y:S02]  /*7eb0*/  SHF.R.U32.HI R34, RZ, 0x14, R34 ;  /* 0x00000014ff227819 */ /* 0x000fe40000011622 */
[----:B------:R-:W-:Y:S02]  /*7ec0*/  LOP3.LUT R6, R6, 0x3f, RZ, 0xc0, !PT ;  /* 0x0000003f06067812 */ /* 0x000fe400078ec0ff */
[----:B------:R-:W-:Y:S01]  /*7ed0*/  IADD3 R4, R4, -0x20, RZ ;  /* 0xffffffe004047810 */ /* 0x000fe20007ffe0ff */
[----:B------:R4:W0:Y:S01]  /*7ee0*/  I2F.F16 R62, R5 ;  /* 0x00000005003e7306 */ /* 0x0008220000200c00 */
[----:B-1----:R-:W-:-:S02]  /*7ef0*/  SHF.R.U32 R7, R31, 0x1c, R35 ;  /* 0x0000001c1f077819 */ /* 0x002fc40000001623 */
[----:B------:R-:W-:Y:S02]  /*7f00*/  IADD3 R6, R6, -0x20, RZ ;  /* 0xffffffe006067810 */ /* 0x000fe40007ffe0ff */
[----:B------:R-:W-:Y:S02]  /*7f10*/  LOP3.LUT R7, R7, 0x3f, RZ, 0xc0, !PT ;  /* 0x0000003f07077812 */ /* 0x000fe400078ec0ff */
[----:B------:R-:W-:Y:S01]  /*7f20*/  LOP3.LUT R34, R34, 0x3f, RZ, 0xc0, !PT ;  /* 0x0000003f22227812 */ /* 0x000fe200078ec0ff */
[----:B------:R1:W0:Y:S01]  /*7f30*/  I2F.F16 R61, R4 ;  /* 0x00000004003d7306 */ /* 0x0002220000200c00 */
[----:B------:R-:W-:Y:S02]  /*7f40*/  IADD3 R7, R7, -0x20, RZ ;  /* 0xffffffe007077810 */ /* 0x000fe40007ffe0ff */
[----:B----4-:R-:W-:Y:S02]  /*7f50*/  SHF.R.U32.HI R5, RZ, 0x8, R35 ;  /* 0x00000008ff057819 */ /* 0x010fe40000011623 */
[----:B------:R-:W-:-:S02]  /*7f60*/  IADD3 R31, R34, -0x20, RZ ;  /* 0xffffffe0221f7810 */ /* 0x000fc40007ffe0ff */
[----:B------:R-:W-:Y:S01]  /*7f70*/  LOP3.LUT R5, R5, 0x3f, RZ, 0xc0, !PT ;  /* 0x0000003f05057812 */ /* 0x000fe200078ec0ff */
[----:B------:R4:W0:Y:S01]  /*7f80*/  I2F.F16 R63, R6 ;  /* 0x00000006003f7306 */ /* 0x0008220000200c00 */
[--C-:B-1----:R-:W-:Y:S02]  /*7f90*/  SHF.R.U32.HI R4, RZ, 0x2, R35.reuse ;  /* 0x00000002ff047819 */ /* 0x102fe40000011623 */
[----:B------:R-:W-:Y:S02]  /*7fa0*/  IADD3 R27, R27, -0x20, RZ ;  /* 0xffffffe01b1b7810 */ /* 0x000fe40007ffe0ff */
[----:B------:R-:W-:Y:S02]  /*7fb0*/  LOP3.LUT R4, R4, 0x3f, RZ, 0xc0, !PT ;  /* 0x0000003f04047812 */ /* 0x000fe400078ec0ff */
[----:B------:R-:W-:Y:S01]  /*7fc0*/  IADD3 R29, R29, -0x20, RZ ;  /* 0xffffffe01d1d7810 */ /* 0x000fe20007ffe0ff */
[----:B------:R1:W0:Y:S01]  /*7fd0*/  I2F.F16 R34, R7 ;  /* 0x0000000700227306 */ /* 0x0002220000200c00 */
[----:B----4-:R-:W-:-:S02]  /*7fe0*/  SHF.R.U32.HI R6, RZ, 0xe, R35 ;  /* 0x0000000eff067819 */ /* 0x010fc40000011623 */
[----:B------:R-:W-:Y:S02]  /*7ff0*/  SHF.R.U32.HI R35, RZ, 0x14, R35 ;  /* 0x00000014ff237819 */ /* 0x000fe40000011623 */
[----:B------:R-:W-:Y:S02]  /*8000*/  LOP3.LUT R6, R6, 0x3f, RZ, 0xc0, !PT ;  /* 0x0000003f06067812 */ /* 0x000fe400078ec0ff */
[----:B------:R-:W-:Y:S01]  /*8010*/  IADD3 R33, R33, -0x20, RZ ;  /* 0xffffffe021217810 */ /* 0x000fe20007ffe0ff */
[----:B------:R-:W4:Y:S01]  /*8020*/  I2F.F16 R12, R12 ;  /* 0x0000000c000c7306 */ /* 0x000f220000200c00 */
[----:B-1----:R-:W-:Y:S02]  /*8030*/  LOP3.LUT R7, R35, 0x3f, RZ, 0xc0, !PT ;  /* 0x0000003f23077812 */ /* 0x002fe400078ec0ff */
[----:B------:R-:W-:Y:S02]  /*8040*/  IADD3 R30, R30, -0x20, RZ ;  /* 0xffffffe01e1e7810 */ /* 0x000fe40007ffe0ff */
[----:B------:R-:W-:-:S02]  /*8050*/  IADD3 R4, R4, -0x20, RZ ;  /* 0xffffffe004047810 */ /* 0x000fc40007ffe0ff */
[----:B------:R-:W-:Y:S01]  /*8060*/  IADD3 R5, R5, -0x20, RZ ;  /* 0xffffffe005057810 */ /* 0x000fe20007ffe0ff */
[----:B------:R-:W1:Y:S01]  /*8070*/  I2F.F16 R0, R0 ;  /* 0x0000000000007306 */ /* 0x000e620000200c00 */
[----:B------:R-:W-:Y:S02]  /*8080*/  IADD3 R6, R6, -0x20, RZ ;  /* 0xffffffe006067810 */ /* 0x000fe40007ffe0ff */
[----:B------:R-:W-:-:S05]  /*8090*/  IADD3 R7, R7, -0x20, RZ ;  /* 0xffffffe007077810 */ /* 0x000fca0007ffe0ff */
        /* <DEDUP_REMOVED lines=43> */
[----:B------:R-:W-:Y:S02]  /*8350*/  PRMT R4, R15, 0x5410, R46 ;  /* 0x000054100f047816 */ /* 0x000fe4000000002e */
[----:B------:R-:W-:Y:S01]  /*8360*/  PRMT R70, R37, 0x5410, R40 ;  /* 0x0000541025467816 */ /* 0x000fe20000000028 */
[----:B------:R-:W-:Y:S01]  /*8370*/  HFMA2 R68, R5, R7, R68 ;  /* 0x0000000705447231 */ /* 0x000fe20000000044 */
[----:B------:R-:W-:Y:S02]  /*8380*/  PRMT R5, R41, 0x5410, R44 ;  /* 0x0000541029057816 */ /* 0x000fe4000000002c */
[----:B------:R-:W-:-:S02]  /*8390*/  HFMA2.MMA R4, R4, R7, R67 ;  /* 0x0000000704047235 */ /* 0x000fc40000000043 */
[----:B------:R-:W-:Y:S01]  /*83a0*/  HFMA2.MMA R69, R70, R7, R69 ;  /* 0x0000000746457235 */ /* 0x000fe20000000045 */
[----:B------:R-:W-:Y:S01]  /*83b0*/  HFMA2 R6, R5, R7, R6 ;  /* 0x0000000705067231 */ /* 0x000fe20000000006 */
[----:B------:R-:W-:Y:S02]  /*83c0*/  PRMT R5, R45, 0x5410, R54 ;  /* 0x000054102d057816 */ /* 0x000fe40000000036 */
[----:B------:R-:W-:Y:S02]  /*83d0*/  PRMT R70, R39, 0x5410, R42 ;  /* 0x0000541027467816 */ /* 0x000fe4000000002a */
[----:B------:R-:W-:Y:S02]  /*83e0*/  PRMT R7, R29, 0x5410, R58 ;  /* 0x000054101d077816 */ /* 0x000fe4000000003a */
[-C--:B-1----:R-:W-:Y:S01]  /*83f0*/  HFMA2.MMA R4, R5, R8.reuse, R4 ;  /* 0x0000000805047235 */ /* 0x082fe20000000004 */
[----:B------:R-:W-:Y:S01]  /*8400*/  PRMT R5, R25, 0x5410, R26 ;  /* 0x0000541019057816 */ /* 0x000fe2000000001a */
[----:B------:R-:W-:-:S04]  /*8410*/  HFMA2.MMA R69, R70, R8, R69 ;  /* 0x0000000846457235 */ /* 0x000fc80000000045 */
[----:B------:R-:W-:Y:S01]  /*8420*/  HFMA2 R68, R5, R8, R68 ;  /* 0x0000000805447231 */ /* 0x000fe20000000044 */
[----:B------:R-:W-:-:S03]  /*8430*/  PRMT R5, R43, 0x5410, R28 ;  /* 0x000054102b057816 */ /* 0x000fc6000000001c */
[----:B------:R-:W-:Y:S01]  /*8440*/  HFMA2 R68, R7, R9, R68 ;  /* 0x0000000907447231 */ /* 0x000fe20000000044 */
[----:B------:R-:W-:Y:S01]  /*8450*/  PRMT R7, R34, 0x5410, R65 ;  /* 0x0000541022077816 */ /* 0x000fe20000000041 */
[----:B------:R-:W-:Y:S01]  /*8460*/  HFMA2 R6, R5, R8, R6 ;  /* 0x0000000805067231 */ /* 0x000fe20000000006 */
[----:B------:R-:W-:-:S03]  /*8470*/  PRMT R5, R53, 0x5410, R56 ;  /* 0x0000541035057816 */ /* 0x000fc60000000038 */
[----:B------:R-:W-:Y:S01]  /*8480*/  HFMA2 R6, R7, R9, R6 ;  /* 0x0000000907067231 */ /* 0x000fe20000000006 */
[----:B------:R-:W-:Y:S02]  /*8490*/  PRMT R7, R59, 0x5410, R60 ;  /* 0x000054103b077816 */ /* 0x000fe4000000003c */
[----:B------:R-:W-:Y:S01]  /*84a0*/  HFMA2.MMA R5, R5, R9, R4 ;  /* 0x0000000905057235 */ /* 0x000fe20000000004 */
[----:B------:R-:W-:Y:S02]  /*84b0*/  PRMT R4, R30, 0x5410, R61 ;  /* 0x000054101e047816 */ /* 0x000fe4000000003d */
[----:B------:R-:W-:Y:S01]  /*84c0*/  HFMA2 R68, R7, R10, R68 ;  /* 0x0000000a07447231 */ /* 0x000fe20000000044 */
        /* <DEDUP_REMOVED lines=11> */
[----:B------:R-:W-:Y:S01]  /*8580*/  PRMT R4, R57, 0x5410, R12 ;  /* 0x0000541039047816 */ /* 0x000fe2000000000c */
[----:B------:R-:W-:-:S04]  /*8590*/  HFMA2 R6, R7, R11, R6 ;  /* 0x0000000b07067231 */ /* 0x000fc80000000006 */
[----:B------:R-:W-:Y:S01]  /*85a0*/  HADD2 R6, R6.H0_H0, R6.H1_H1 ;  /* 0x3000000606067230 */ /* 0x000fe20000000800 */
[----:B------:R-:W-:Y:S01]  /*85b0*/  HFMA2.MMA R5, R4, R11, R5 ;  /* 0x0000000b04057235 */ /* 0x000fe20000000005 */
[----:B------:R-:W-:-:S06]  /*85c0*/  PRMT R4, R31, 0x5410, R2 ;  /* 0x000054101f047816 */ /* 0x000fcc0000000002 */
[----:B------:R-:W-:-:S03]  /*85d0*/  HFMA2.MMA R69, R4, R11, R69 ;  /* 0x0000000b04457235 */ /* 0x000fc60000000045 */
[----:B------:R-:W-:-:S05]  /*85e0*/  HADD2 R5, R5.H0_H0, R5.H1_H1 ;  /* 0x3000000505057230 */ /* 0x000fca0000000800 */
[----:B------:R-:W-:Y:S02]  /*85f0*/  PRMT R5, R5, 0x5410, R68 ;  /* 0x0000541005057816 */ /* 0x000fe40000000044 */
[----:B------:R-:W-:-:S04]  /*8600*/  HADD2 R69, R69.H0_H0, R69.H1_H1 ;  /* 0x3000004545457230 */ /* 0x000fc80000000800 */
[----:B------:R-:W-:Y:S01]  /*8610*/  HFMA2.MMA R21, R5, R119, R21 ;  /* 0x0000007705157235 */ /* 0x000fe20000000015 */
[----:B------:R-:W-:-:S05]  /*8620*/  PRMT R69, R69, 0x5410, R6 ;  /* 0x0000541045457816 */ /* 0x000fca0000000006 */
[----:B------:R-:W-:-:S07]  /*8630*/  HFMA2 R20, R69, R117, R20 ;  /* 0x0000007545147231 */ /* 0x000fce0000000014 */
.L_x_2256:
[----:B------:R-:W-:Y:S01]  /*8640*/  @!P0 IADD3 R16, R52, R49, RZ ;  /* 0x0000003134108210 */ /* 0x000fe20007ffe0ff */
        /* <DEDUP_REMOVED lines=49> */
[----:B------:R-:W-:Y:S01]  /*8960*/  HFMA2 R6, R43, R8, R6 ;  /* 0x000000082b067231 */ /* 0x000fe20000000006 */
[----:B------:R-:W-:Y:S01]  /*8970*/  PRMT R12, R57, 0x5410, R12 ;  /* 0x00005410390c7816 */ /* 0x000fe2000000000c */
[----:B------:R-:W-:Y:S01]  /*8980*/  HFMA2 R2, R29, R9, R2 ;  /* 0x000000091d027231 */ /* 0x000fe20000000002 */
[----:B------:R-:W-:-:S02]  /*8990*/  PRMT R59, R59, 0x5410, R60 ;  /* 0x000054103b3b7816 */ /* 0x000fc4000000003c */
[-C--:B------:R-:W-:Y:S01]  /*89a0*/  HFMA2.MMA R28, R45, R8.reuse, R4 ;  /* 0x000000082d1c7235 */ /* 0x080fe20000000004 */
[----:B------:R-:W-:Y:S01]  /*89b0*/  PRMT R64, R64, 0x5410, R35 ;  /* 0x0000541040407816 */ /* 0x000fe20000000023 */
[----:B------:R-:W-:Y:S01]  /*89c0*/  HFMA2.MMA R13, R42, R8, R13 ;  /* 0x000000082a0d7235 */ /* 0x000fe2000000000d */
[----:B------:R-:W-:-:S04]  /*89d0*/  HFMA2 R2, R59, R10, R2 ;  /* 0x0000000a3b027231 */ /* 0x000fc80000000002 */
[----:B------:R-:W-:Y:S01]  /*89e0*/  HFMA2 R2, R33, R11, R2 ;  /* 0x0000000b21027231 */ /* 0x000fe20000000002 */
[-C--:B------:R-:W-:Y:S02]  /*89f0*/  HFMA2.MMA R5, R56, R9.reuse, R28 ;  /* 0x0000000938057235 */ /* 0x080fe4000000001c */
[----:B------:R-:W-:Y:S01]  /*8a00*/  HFMA2.MMA R13, R30, R9, R13 ;  /* 0x000000091e0d7235 */ /* 0x000fe2000000000d */
[----:B------:R-:W-:Y:S02]  /*8a10*/  HFMA2 R9, R65, R9, R6 ;  /* 0x0000000941097231 */ /* 0x000fe40000000006 */
[----:B------:R-:W-:Y:S02]  /*8a20*/  HADD2 R3, R2.H0_H0, R2.H1_H1 ;  /* 0x3000000202037230 */ /* 0x000fe40000000800 */
[----:B------:R-:W-:Y:S01]  /*8a30*/  HFMA2 R9, R64, R10, R9 ;  /* 0x0000000a40097231 */ /* 0x000fe20000000009 */
[-C--:B------:R-:W-:Y:S02]  /*8a40*/  HFMA2.MMA R6, R55, R10.reuse, R5 ;  /* 0x0000000a37067235 */ /* 0x080fe40000000005 */
[----:B------:R-:W-:Y:S01]  /*8a50*/  HFMA2.MMA R13, R62, R10, R13 ;  /* 0x0000000a3e0d7235 */ /* 0x000fe2000000000d */
[----:B------:R-:W-:-:S04]  /*8a60*/  HFMA2 R9, R66, R11, R9 ;  /* 0x0000000b42097231 */ /* 0x000fc80000000009 */
[----:B------:R-:W-:Y:S01]  /*8a70*/  HADD2 R9, R9.H0_H0, R9.H1_H1 ;  /* 0x3000000909097230 */ /* 0x000fe20000000800 */
        /* <DEDUP_REMOVED lines=8> */
.L_x_2257:
[----:B------:R-:W-:Y:S01]  /*8b00*/  IADD3 R49, R49, 0x20, RZ ;  /* 0x0000002031317810 */ /* 0x000fe20007ffe0ff */
[----:B0-----:R-:W-:Y:S01]  /*8b10*/  IMAD.WIDE.U32 R44, R23, 0x18, R120 ;  /* 0x00000018172c7825 */ /* 0x001fe200078e0078 */
[----:B------:R-:W-:Y:S02]  /*8b20*/  UIADD3 UR4, UR4, 0x40, URZ ;  /* 0x0000004004047890 */ /* 0x000fe4000fffe03f */
[C---:B------:R-:W-:Y:S01]  /*8b30*/  ISETP.GE.AND P0, PT, R49.reuse, UR5, PT ;  /* 0x0000000531007c0c */ /* 0x040fe2000bf06270 */
[----:B------:R-:W-:Y:S01]  /*8b40*/  IMAD R3, R14, 0x18, RZ ;  /* 0x000000180e037824 */ /* 0x000fe200078e02ff */
[----:B------:R-:W-:-:S04]  /*8b50*/  ISETP.LT.AND P1, PT, R49, R48, PT ;  /* 0x000000303100720c */ /* 0x000fc80003f21270 */
[----:B------:R-:W-:-:S09]  /*8b60*/  IADD3 R45, R45, R3, RZ ;  /* 0x000000032d2d7210 */ /* 0x000fd20007ffe0ff */
[----:B------:R-:W-:Y:S05]  /*8b70*/  @!P0 BRA P1, `(.L_x_2258) ;  /* 0xffffffcc00148947 */ /* 0x000fea000083ffff */
.L_x_2253:
[----:B------:R-:W-:Y:S01]  /*8b80*/  ISETP.GE.AND P0, PT, R49, R48, PT ;  /* 0x000000303100720c */ /* 0x000fe20003f06270 */
[----:B------:R-:W-:-:S03]  /*8b90*/  ULDC UR5, c[0x0][0x260] ;  /* 0x0000980000057ab9 */ /* 0x000fc60000000800 */
[----:B------:R-:W-:Y:S01]  /*8ba0*/  ISETP.GE.OR P0, PT, R49, UR5, P0 ;  /* 0x0000000531007c0c */ /* 0x000fe20008706670 */
[----:B------:R-:W-:-:S12]  /*8bb0*/  ULDC UR5, c[0x0][0x260] ;  /* 0x0000980000057ab9 */ /* 0x000fd80000000800 */
[----:B------:R-:W-:Y:S05]  /*8bc0*/  @P0 BRA `(.L_x_2259) ;  /* 0x0000001800c80947 */ /* 0x000fea0003800000 */
.L_x_2262:
[----:B------:R-:W1:Y:S01]  /*8bd0*/  LDC R23, c[0x0][0x23c] ;  /* 0x00008f00ff177b82 */ /* 0x000e620000000800 */
[----:B------:R-:W-:Y:S01]  /*8be0*/  ISETP.NE.AND P0, PT, R49, R16, PT ;  /* 0x000000103100720c */ /* 0x000fe20003f05270 */
[----:B0-----:R-:W3:-:S12]  /*8bf0*/  LDG.E.128.CONSTANT R28, desc[UR8][R44.64] ;  /* 0x000000082c1c7981 */ /* 0x001ed8000c1e9d00 */
[----:B------:R-:W-:Y:S01]  /*8c00*/  @!P0 IADD3 R22, R22, 0x1, RZ ;  /* 0x0000000116168810 */ /* 0x000fe20007ffe0ff */
[----:B------:R-:W0:Y:S03]  /*8c10*/  @!P0 LDC.64 R34, c[0x0][0x248] ;  /* 0x00009200ff228b82 */ /* 0x000e260000000a00 */
[----:B------:R-:W-:Y:S01]  /*8c20*/  @!P0 LEA R40, R22, R1, 0x3 ;  /* 0x0000000116288211 */ /* 0x000fe200078e18ff */
[----:B-1----:R-:W-:-:S05]  /*8c30*/  IMAD.WIDE R32, R23, 0x4, R44 ;  /* 0x0000000417207825 */ /* 0x002fca00078e022c */
[----:B------:R-:W4:Y:S04]  /*8c40*/  @!P0 LDL.64 R40, [R40] ;  /* 0x0000000028288983 */ /* 0x000f280000100a00 */
[----:B------:R1:W4:Y:S01]  /*8c50*/  LDG.E.128.CONSTANT R24, desc[UR8][R32.64] ;  /* 0x0000000820187981 */ /* 0x000322000c1e9d00 */
[----:B--2---:R-:W-:-:S05]  /*8c60*/  IMAD.WIDE R36, R23, 0x4, R32 ;  /* 0x0000000417247825 */ /* 0x004fca00078e0220 */
[----:B------:R-:W2:Y:S01]  /*8c70*/  LDG.E.128.CONSTANT R8, desc[UR8][R36.64] ;  /* 0x0000000824087981 */ /* 0x000ea2000c1e9d00 */
[----:B------:R-:W-:-:S05]  /*8c80*/  IMAD.WIDE R38, R23, 0x4, R36 ;  /* 0x0000000417267825 */ /* 0x000fca00078e0224 */
[----:B------:R-:W2:Y:S01]  /*8c90*/  LDG.E.128.CONSTANT R12, desc[UR8][R38.64] ;  /* 0x00000008260c7981 */ /* 0x000ea2000c1e9d00 */
[----:B------:R-:W-:-:S05]  /*8ca0*/  IMAD.WIDE R2, R23, 0x4, R38 ;  /* 0x0000000417027825 */ /* 0x000fca00078e0226 */
[----:B------:R-:W2:Y:S01]  /*8cb0*/  LDG.E.128.CONSTANT R4, desc[UR8][R2.64] ;  /* 0x0000000802047981 */ /* 0x000ea2000c1e9d00 */
[----:B------:R-:W-:-:S05]  /*8cc0*/  @!P0 LEA R17, R49, 0x1, 0x1 ;  /* 0x0000000131118811 */ /* 0x000fca00078e08ff */
[----:B0-----:R-:W-:-:S05]  /*8cd0*/  @!P0 IMAD.WIDE R34, R17, 0x2, R34 ;  /* 0x0000000211228825 */ /* 0x001fca00078e0222 */
[----:B------:R0:W5:Y:S01]  /*8ce0*/  @!P0 LDG.E.U16.CONSTANT R0, desc[UR8][R34.64] ;  /* 0x0000000822008981 */ /* 0x000162000c1e9500 */
[----:B-1----:R-:W-:Y:S02]  /*8cf0*/  MOV R33, 0x2800 ;  /* 0x0000280000217802 */ /* 0x002fe40000000f00 */
[----:B------:R-:W-:Y:S02]  /*8d00*/  ISETP.NE.AND P1, PT, R51, RZ, PT ;  /* 0x000000ff3300720c */ /* 0x000fe40003f25270 */
[----:B------:R-:W-:Y:S02]  /*8d10*/  ISETP.NE.AND P2, PT, R50, RZ, PT ;  /* 0x000000ff3200720c */ /* 0x000fe40003f45270 */
[C---:B---3--:R-:W-:Y:S02]  /*8d20*/  LOP3.LUT R43, R29.reuse, 0x1f001f, RZ, 0xc0, !PT ;  /* 0x001f001f1d2b7812 */ /* 0x048fe400078ec0ff */
[----:B------:R-:W-:Y:S02]  /*8d30*/  SHF.R.U32.HI R44, RZ, 0xa, R29 ;  /* 0x0000000aff2c7819 */ /* 0x000fe4000001161d */
[----:B0-----:R-:W-:-:S02]  /*8d40*/  LOP3.LUT R34, R29, 0x3e003e0, RZ, 0xc0, !PT ;  /* 0x03e003e01d227812 */ /* 0x001fc400078ec0ff */
[----:B------:R-:W-:Y:S02]  /*8d50*/  SHF.R.U32.HI R35, RZ, 0xf, R29 ;  /* 0x0000000fff237819 */ /* 0x000fe4000001161d */
[C---:B------:R-:W-:Y:S02]  /*8d60*/  LOP3.LUT R76, R30.reuse, 0x1f001f, RZ, 0xc0, !PT ;  /* 0x001f001f1e4c7812 */ /* 0x040fe400078ec0ff */
[--C-:B------:R-:W-:Y:S02]  /*8d70*/  SHF.R.U32.HI R75, RZ, 0xa, R30.reuse ;  /* 0x0000000aff4b7819 */ /* 0x100fe4000001161e */
[----:B------:R-:W-:Y:S02]  /*8d80*/  LOP3.LUT R29, R30, 0x3e003e0, RZ, 0xc0, !PT ;  /* 0x03e003e01e1d7812 */ /* 0x000fe400078ec0ff */
[----:B------:R-:W-:Y:S02]  /*8d90*/  SHF.R.U32.HI R37, RZ, 0xf, R30 ;  /* 0x0000000fff257819 */ /* 0x000fe4000001161e */
[----:B------:R-:W-:-:S02]  /*8da0*/  LOP3.LUT R78, R31, 0x1f001f, RZ, 0xc0, !PT ;  /* 0x001f001f1f4e7812 */ /* 0x000fc400078ec0ff */
[----:B------:R-:W-:Y:S02]  /*8db0*/  SHF.R.U32.HI R77, RZ, 0xa, R31 ;  /* 0x0000000aff4d7819 */ /* 0x000fe4000001161f */
[----:B----4-:R-:W-:Y:S02]  /*8dc0*/  @!P0 PRMT R119, R40, 0x7610, R119 ;  /* 0x0000761028778816 */ /* 0x010fe40000000077 */
[----:B------:R-:W-:Y:S02]  /*8dd0*/  LOP3.LUT R30, R31, 0x3e003e0, RZ, 0xc0, !PT ;  /* 0x03e003e01f1e7812 */ /* 0x000fe400078ec0ff */
[----:B------:R-:W-:Y:S02]  /*8de0*/  @!P0 PRMT R119, R119, 0x7610, R40 ;  /* 0x0000761077778816 */ /* 0x000fe40000000028 */
[----:B------:R-:W-:Y:S02]  /*8df0*/  SHF.R.U32.HI R40, RZ, 0xf, R31 ;  /* 0x0000000fff287819 */ /* 0x000fe4000001161f */
        /* <DEDUP_REMOVED lines=22> */
[----:B------:R-:W-:Y:S02]  /*8f60*/  LOP3.LUT R35, R35, 0x10001, RZ, 0xc0, !PT ;  /* 0x0001000123237812 */ /* 0x000fe400078ec0ff */
[----:B------:R-:W-:Y:S02]  /*8f70*/  LOP3.LUT R40, R40, 0x10001, RZ, 0xc0, !PT ;  /* 0x0001000128287812 */ /* 0x000fe400078ec0ff */
[----:B------:R-:W-:-:S02]  /*8f80*/  LOP3.LUT R39, R26, 0x20002, R39, 0xf8, !PT ;  /* 0x000200021a277812 */ /* 0x000fc400078ef827 */
[C---:B--2---:R-:W-:Y:S02]  /*8f90*/  LOP3.LUT R55, R8.reuse, 0x1f001f, RZ, 0xc0, !PT ;  /* 0x001f001f08377812 */ /* 0x044fe400078ec0ff */
[----:B------:R-:W-:Y:S02]  /*8fa0*/  SHF.R.U32.HI R56, RZ, 0xa, R8 ;  /* 0x0000000aff387819 */ /* 0x000fe40000011608 */
[----:B------:R-:W-:Y:S02]  /*8fb0*/  LOP3.LUT R26, R8, 0x3e003e0, RZ, 0xc0, !PT ;  /* 0x03e003e0081a7812 */ /* 0x000fe400078ec0ff */
[----:B------:R-:W-:Y:S02]  /*8fc0*/  LOP3.LUT R37, R36, 0x20002, R31, 0xf8, !PT ;  /* 0x0002000224257812 */ /* 0x000fe400078ef81f */
[----:B------:R-:W-:Y:S02]  /*8fd0*/  LOP3.LUT R38, R35, 0x20002, R38, 0xf8, !PT ;  /* 0x0002000223267812 */ /* 0x000fe400078ef826 */
[----:B------:R-:W-:-:S02]  /*8fe0*/  LOP3.LUT R40, R40, 0x20002, R27, 0xf8, !PT ;  /* 0x0002000228287812 */ /* 0x000fc400078ef81b */
[----:B------:R-:W-:Y:S02]  /*8ff0*/  SHF.R.U32.HI R8, RZ, 0xd, R8 ;  /* 0x0000000dff087819 */ /* 0x000fe40000011608 */
[C---:B------:R-:W-:Y:S02]  /*9000*/  LOP3.LUT R63, R9.reuse, 0x1f001f, RZ, 0xc0, !PT ;  /* 0x001f001f093f7812 */ /* 0x040fe400078ec0ff */
[----:B------:R-:W-:Y:S02]  /*9010*/  SHF.R.U32.HI R65, RZ, 0xa, R9 ;  /* 0x0000000aff417819 */ /* 0x000fe40000011609 */
[----:B------:R-:W-:Y:S02]  /*9020*/  LOP3.LUT R35, R9, 0x3e003e0, RZ, 0xc0, !PT ;  /* 0x03e003e009237812 */ /* 0x000fe400078ec0ff */
[----:B------:R-:W-:Y:S02]  /*9030*/  LOP3.LUT R69, R10, 0x1f001f, RZ, 0xc0, !PT ;  /* 0x001f001f0a457812 */ /* 0x000fe400078ec0ff */
[----:B------:R-:W-:-:S02]  /*9040*/  SHF.R.U32.HI R68, RZ, 0xa, R10 ;  /* 0x0000000aff447819 */ /* 0x000fc4000001160a */
[----:B------:R-:W-:Y:S02]  /*9050*/  LOP3.LUT R27, R10, 0x3e003e0, RZ, 0xc0, !PT ;  /* 0x03e003e00a1b7812 */ /* 0x000fe400078ec0ff */
[C---:B------:R-:W-:Y:S02]  /*9060*/  LOP3.LUT R74, R11.reuse, 0x1f001f, RZ, 0xc0, !PT ;  /* 0x001f001f0b4a7812 */ /* 0x040fe400078ec0ff */
[----:B------:R-:W-:Y:S02]  /*9070*/  SHF.R.U32.HI R73, RZ, 0xa, R11 ;  /* 0x0000000aff497819 */ /* 0x000fe4000001160b */
[----:B------:R-:W-:Y:S02]  /*9080*/  LOP3.LUT R31, R11, 0x3e003e0, RZ, 0xc0, !PT ;  /* 0x03e003e00b1f7812 */ /* 0x000fe400078ec0ff */
[----:B------:R-:W-:Y:S02]  /*9090*/  SHF.R.U32.HI R9, RZ, 0xd, R9 ;  /* 0x0000000dff097819 */ /* 0x000fe40000011609 */
        /* <DEDUP_REMOVED lines=16> */
[----:B------:R-:W-:Y:S02]  /*91a0*/  SHF.R.U32.HI R14, RZ, 0xc, R14 ;  /* 0x0000000cff0e7819 */ /* 0x000fe4000001160e */
[----:B------:R-:W-:Y:S02]  /*91b0*/  SHF.R.U32.HI R15, RZ, 0xc, R15 ;  /* 0x0000000cff0f7819 */ /* 0x000fe4000001160f */
[----:B------:R-:W-:-:S02]  /*91c0*/  LOP3.LUT R8, R4, 0x1f001f, RZ, 0xc0, !PT ;  /* 0x001f001f04087812 */ /* 0x000fc400078ec0ff */
[----:B------:R-:W-:Y:S02]  /*91d0*/  SHF.R.U32.HI R9, RZ, 0xa, R4 ;  /* 0x0000000aff097819 */ /* 0x000fe40000011604 */
[----:B------:R-:W-:Y:S02]  /*91e0*/  LOP3.LUT R83, R4, 0x3e003e0, RZ, 0xc0, !PT ;  /* 0x03e003e004537812 */ /* 0x000fe400078ec0ff */
[C---:B------:R-:W-:Y:S02]  /*91f0*/  LOP3.LUT R66, R13.reuse, 0x1f001f, RZ, 0xc0, !PT ;  /* 0x001f001f0d427812 */ /* 0x040fe400078ec0ff */
[----:B------:R-:W-:Y:S02]  /*9200*/  SHF.R.U32.HI R61, RZ, 0xa, R13 ;  /* 0x0000000aff3d7819 */ /* 0x000fe4000001160d */
[----:B------:R-:W-:Y:S02]  /*9210*/  LOP3.LUT R82, R13, 0x3e003e0, RZ, 0xc0, !PT ;  /* 0x03e003e00d527812 */ /* 0x000fe400078ec0ff */
[----:B------:R-:W-:-:S02]  /*9220*/  LOP3.LUT R37, R37, 0x80008, R12, 0xf8, !PT ;  /* 0x0008000825257812 */ /* 0x000fc400078ef80c */
[----:B------:R-:W-:Y:S02]  /*9230*/  SHF.R.U32.HI R4, RZ, 0xb, R4 ;  /* 0x0000000bff047819 */ /* 0x000fe40000011604 */
[----:B------:R-:W-:Y:S02]  /*9240*/  LOP3.LUT R28, R28, 0x64006400, RZ, 0xfc, !PT ;  /* 0x640064001c1c7812 */ /* 0x000fe400078efcff */
[----:B------:R-:W-:Y:S02]  /*9250*/  SHF.R.U32.HI R13, RZ, 0xc, R13 ;  /* 0x0000000cff0d7819 */ /* 0x000fe4000001160d */
[----:B------:R-:W-:Y:S02]  /*9260*/  LOP3.LUT R39, R39, 0x80008, R14, 0xf8, !PT ;  /* 0x0008000827277812 */ /* 0x000fe400078ef80e */
[----:B------:R-:W-:Y:S02]  /*9270*/  LOP3.LUT R36, R40, 0x80008, R15, 0xf8, !PT ;  /* 0x0008000828247812 */ /* 0x000fe400078ef80f */
[----:B------:R-:W-:-:S02]  /*9280*/  LOP3.LUT R87, R7, 0x3e003e0, RZ, 0xc0, !PT ;  /* 0x03e003e007577812 */ /* 0x000fc400078ec0ff */
[----:B------:R-:W-:Y:S02]  /*9290*/  LOP3.LUT R14, R7, 0x1f001f, RZ, 0xc0, !PT ;  /* 0x001f001f070e7812 */ /* 0x000fe400078ec0ff */
[--C-:B------:R-:W-:Y:S02]  /*92a0*/  SHF.R.U32.HI R15, RZ, 0xa, R7.reuse ;  /* 0x0000000aff0f7819 */ /* 0x100fe40000011607 */
[----:B------:R-:W-:Y:S02]  /*92b0*/  SHF.R.U32.HI R7, RZ, 0xb, R7 ;  /* 0x0000000bff077819 */ /* 0x000fe40000011607 */
[----:B------:R-:W-:Y:S01]  /*92c0*/  LOP3.LUT R4, R37, 0x100010, R4, 0xf8, !PT ;  /* 0x0010001025047812 */ /* 0x000fe200078ef804 */
[----:B------:R-:W-:Y:S01]  /*92d0*/  HFMA2 R37, R28, R33.H0_H0, -48, -48 ;  /* 0xd200d2001c257431 */ /* 0x000fe20000040021 */
[----:B------:R-:W-:Y:S02]  /*92e0*/  LOP3.LUT R24, R24, 0x64006400, RZ, 0xfc, !PT ;  /* 0x6400640018187812 */ /* 0x000fe400078efcff */
[----:B------:R-:W-:-:S02]  /*92f0*/  LOP3.LUT R38, R38, 0x80008, R13, 0xf8, !PT ;  /* 0x0008000826267812 */ /* 0x000fc400078ef80d */
[----:B------:R-:W-:Y:S02]  /*9300*/  @!P0 PRMT R117, R41, 0x7610, R117 ;  /* 0x0000761029758816 */ /* 0x000fe40000000075 */
[C---:B------:R-:W-:Y:S02]  /*9310*/  LOP3.LUT R13, R6.reuse, 0x1f001f, RZ, 0xc0, !PT ;  /* 0x001f001f060d7812 */ /* 0x040fe400078ec0ff */
[----:B------:R-:W-:Y:S02]  /*9320*/  SHF.R.U32.HI R12, RZ, 0xa, R6 ;  /* 0x0000000aff0c7819 */ /* 0x000fe40000011606 */
[----:B------:R-:W-:Y:S02]  /*9330*/  LOP3.LUT R85, R6, 0x3e003e0, RZ, 0xc0, !PT ;  /* 0x03e003e006557812 */ /* 0x000fe400078ec0ff */
[----:B------:R-:W-:Y:S02]  /*9340*/  LOP3.LUT R34, R34, 0x64006400, RZ, 0xfc, !PT ;  /* 0x6400640022227812 */ /* 0x000fe400078efcff */
[----:B------:R-:W-:-:S02]  /*9350*/  LOP3.LUT R28, R82, 0x64006400, RZ, 0xfc, !PT ;  /* 0x64006400521c7812 */ /* 0x000fc400078efcff */
[----:B------:R-:W-:Y:S02]  /*9360*/  SHF.R.U32.HI R6, RZ, 0xb, R6 ;  /* 0x0000000bff067819 */ /* 0x000fe40000011606 */
[----:B------:R-:W-:Y:S02]  /*9370*/  LOP3.LUT R30, R30, 0x64006400, RZ, 0xfc, !PT ;  /* 0x640064001e1e7812 */ /* 0x000fe400078efcff */
[----:B------:R-:W-:Y:S02]  /*9380*/  LOP3.LUT R82, R80, 0x64006400, RZ, 0xfc, !PT ;  /* 0x6400640050527812 */ /* 0x000fe400078efcff */
[----:B------:R-:W-:Y:S01]  /*9390*/  LOP3.LUT R7, R36, 0x100010, R7, 0xf8, !PT ;  /* 0x0010001024077812 */ /* 0x000fe200078ef807 */
[-C--:B------:R-:W-:Y:S01]  /*93a0*/  HFMA2 R36, R24, R33.reuse.H0_H0, -48, -48 ;  /* 0xd200d20018247431 */ /* 0x080fe20000040021 */
[----:B------:R-:W-:Y:S02]  /*93b0*/  LOP3.LUT R80, R83, 0x64006400, RZ, 0xfc, !PT ;  /* 0x6400640053507812 */ /* 0x000fe400078efcff */
[----:B------:R-:W-:Y:S01]  /*93c0*/  @!P0 PRMT R117, R117, 0x7610, R41 ;  /* 0x0000761075758816 */ /* 0x000fe20000000029 */
[----:B------:R-:W-:Y:S01]  /*93d0*/  HFMA2 R41, R34, R33.H0_H0, -48, -48 ;  /* 0xd200d20022297431 */ /* 0x000fe20000040021 */
[----:B------:R-:W-:-:S02]  /*93e0*/  LOP3.LUT R24, R79, 0x64006400, RZ, 0xfc, !PT ;  /* 0x640064004f187812 */ /* 0x000fc400078efcff */
[----:B------:R-:W-:Y:S02]  /*93f0*/  LOP3.LUT R77, R77, 0x1f001f, RZ, 0xc0, !PT ;  /* 0x001f001f4d4d7812 */ /* 0x000fe400078ec0ff */
[----:B------:R-:W-:Y:S01]  /*9400*/  LOP3.LUT R6, R39, 0x100010, R6, 0xf8, !PT ;  /* 0x0010001027067812 */ /* 0x000fe200078ef806 */
        /* <DEDUP_REMOVED lines=28> */
[-C--:B------:R-:W-:Y:S01]  /*95d0*/  HFMA2 R29, R24, R33.reuse.H0_H0, -48, -48 ;  /* 0xd200d200181d7431 */ /* 0x080fe20000040021 */
        /* <DEDUP_REMOVED lines=9> */
[----:B------:R-:W-:-:S02]  /*9670*/  SHF.R.U32.HI R10, RZ, 0xa, R5 ;  /* 0x0000000aff0a7819 */ /* 0x000fc40000011605 */
[----:B------:R-:W-:Y:S02]  /*9680*/  LOP3.LUT R84, R64, 0x64006400, RZ, 0xfc, !PT ;  /* 0x6400640040547812 */ /* 0x000fe400078efcff */
        /* <DEDUP_REMOVED lines=14> */
[-C--:B------:R-:W-:Y:S01]  /*9770*/  HFMA2 R31, R30, R33.reuse.H0_H0, -48, -48 ;  /* 0xd200d2001e1f7431 */ /* 0x080fe20000040021 */
[----:B------:R-:W-:Y:S01]  /*9780*/  LOP3.LUT R64, R55, 0x64006400, RZ, 0xfc, !PT ;  /* 0x6400640037407812 */ /* 0x000fe200078efcff */
[----:B------:R-:W-:Y:S01]  /*9790*/  HADD2 R52, R81, -1040, -1040 ;  /* 0xe410e41051347430 */ /* 0x000fe20000000000 */
[----:B------:R-:W-:Y:S01]  /*97a0*/  LOP3.LUT R75, R75, 0x64006400, RZ, 0xfc, !PT ;  /* 0x640064004b4b7812 */ /* 0x000fe200078efcff */
[----:B------:R-:W-:Y:S01]  /*97b0*/  HADD2 R55, R84, -1040, -1040 ;  /* 0xe410e41054377430 */ /* 0x000fe20000000000 */
[----:B------:R-:W-:Y:S01]  /*97c0*/  LOP3.LUT R71, R71, 0x1f001f, RZ, 0xc0, !PT ;  /* 0x001f001f47477812 */ /* 0x000fe200078ec0ff */
[-C--:B------:R-:W-:Y:S01]  /*97d0*/  HFMA2 R42, R32, R33.reuse.H0_H0, -48, -48 ;  /* 0xd200d200202a7431 */ /* 0x080fe20000040021 */
[----:B------:R-:W-:Y:S01]  /*97e0*/  LOP3.LUT R5, R38, 0x100010, R5, 0xf8, !PT ;  /* 0x0010001026057812 */ /* 0x000fe200078ef805 */
[----:B------:R-:W-:Y:S01]  /*97f0*/  HFMA2 R30, R86, R33.H0_H0, -48, -48 ;  /* 0xd200d200561e7431 */ /* 0x000fe20000040021 */
[----:B------:R-:W-:Y:S01]  /*9800*/  LOP3.LUT R76, R68, 0x64006400, RZ, 0xfc, !PT ;  /* 0x64006400444c7812 */ /* 0x000fe200078efcff */
[----:B------:R-:W-:Y:S01]  /*9810*/  HADD2 R60, R78, -1040, -1040 ;  /* 0xe410e4104e3c7430 */ /* 0x000fe20000000000 */
[----:B------:R-:W-:-:S02]  /*9820*/  LOP3.LUT R9, R9, 0x1f001f, RZ, 0xc0, !PT ;  /* 0x001f001f09097812 */ /* 0x000fc400078ec0ff */
[----:B------:R-:W-:Y:S02]  /*9830*/  LOP3.LUT R10, R10, 0x1f001f, RZ, 0xc0, !PT ;  /* 0x001f001f0a0a7812 */ /* 0x000fe400078ec0ff */
[----:B------:R-:W-:Y:S02]  /*9840*/  LOP3.LUT R12, R12, 0x1f001f, RZ, 0xc0, !PT ;  /* 0x001f001f0c0c7812 */ /* 0x000fe400078ec0ff */
[----:B------:R-:W-:Y:S01]  /*9850*/  LOP3.LUT R15, R15, 0x1f001f, RZ, 0xc0, !PT ;  /* 0x001f001f0f0f7812 */ /* 0x000fe200078ec0ff */
[----:B------:R-:W-:Y:S01]  /*9860*/  HADD2 R56, R82, -1040, -1040 ;  /* 0xe410e41052387430 */ /* 0x000fe20000000000 */
        /* <DEDUP_REMOVED lines=35> */
[----:B------:R-:W-:Y:S02]  /*9aa0*/  HADD2 R76, R77, -1040, -1040 ;  /* 0xe410e4104d4c7430 */ /* 0x000fe40000000000 */
[-C--:B------:R-:W-:Y:S02]  /*9ab0*/  HFMA2 R40, R40, R33.reuse.H0_H0, -48, -48 ;  /* 0xd200d20028287431 */ /* 0x080fe40000040021 */
[-C--:B------:R-:W-:Y:S02]  /*9ac0*/  HFMA2 R38, R38, R33.reuse.H0_H0, -48, -48 ;  /* 0xd200d20026267431 */ /* 0x080fe40000040021 */
[-C--:B------:R-:W-:Y:S02]  /*9ad0*/  HFMA2 R32, R32, R33.reuse.H0_H0, -48, -48 ;  /* 0xd200d20020207431 */ /* 0x080fe40000040021 */
[----:B------:R-:W-:-:S02]  /*9ae0*/  HFMA2 R28, R28, R33.H0_H0, -48, -48 ;  /* 0xd200d2001c1c7431 */ /* 0x000fc40000040021 */
[-C--:B------:R-:W-:Y:S02]  /*9af0*/  HFMA2 R26, R88, R33.reuse.H0_H0, -48, -48 ;  /* 0xd200d200581a7431 */ /* 0x080fe40000040021 */
[----:B------:R-:W-:Y:S02]  /*9b00*/  HFMA2 R17, R86, R33.H0_H0, -48, -48 ;  /* 0xd200d20056117431 */ /* 0x000fe40000040021 */
[----:B------:R-:W-:Y:S02]  /*9b10*/  HADD2 R66, R64, -1040, -1040 ;  /* 0xe410e41040427430 */ /* 0x000fe40000000000 */
[----:B------:R-:W-:Y:S02]  /*9b20*/  HADD2 R65, R63, -1040, -1040 ;  /* 0xe410e4103f417430 */ /* 0x000fe40000000000 */
[----:B------:R-:W-:Y:S02]  /*9b30*/  HADD2 R70, R69, -1040, -1040 ;  /* 0xe410e41045467430 */ /* 0x000fe40000000000 */
[----:B------:R-:W-:-:S02]  /*9b40*/  HADD2 R71, R73, -1040, -1040 ;  /* 0xe410e41049477430 */ /* 0x000fc40000000000 */
[----:B------:R-:W-:Y:S02]  /*9b50*/  HADD2 R77, R78, -1040, -1040 ;  /* 0xe410e4104e4d7430 */ /* 0x000fe40000000000 */
[----:B------:R-:W-:Y:S02]  /*9b60*/  HFMA2 R33, R90, R33.H0_H0, -48, -48 ;  /* 0xd200d2005a217431 */ /* 0x000fe40000040021 */
        /* <DEDUP_REMOVED lines=100> */
.L_x_2260:
        /* <DEDUP_REMOVED lines=15> */
[----:B-1----:R-:W-:Y:S01]  /*a2a0*/  HFMA2 R12, R37, R4, R12 ;  /* 0x00000004250c7231 */ /* 0x002fe2000000000c */
[----:B------:R-:W-:Y:S01]  /*a2b0*/  HFMA2.MMA R13, R52, R14, R9 ;  /* 0x0000000e340d7235 */ /* 0x000fe20000000009 */
[----:B------:R-:W-:Y:S02]  /*a2c0*/  HFMA2 R14, R47, R14, R10 ;  /* 0x0000000e2f0e7231 */ /* 0x000fe4000000000a */
[----:B------:R-:W0:Y:S01]  /*a2d0*/  LDS.128 R8, [UR4+0xa0] ;  /* 0x0000a004ff087984 */ /* 0x000e220008000c00 */
[----:B------:R-:W-:Y:S02]  /*a2e0*/  HFMA2 R12, R61, R5, R12 ;  /* 0x000000053d0c7231 */ /* 0x000fe4000000000c */
[-C--:B------:R-:W-:Y:S01]  /*a2f0*/  HFMA2.MMA R0, R58, R15.reuse, R0 ;  /* 0x0000000f3a007235 */ /* 0x080fe20000000000 */
[----:B------:R-:W-:Y:S01]  /*a300*/  HFMA2 R14, R55, R15, R14 ;  /* 0x0000000f370e7231 */ /* 0x000fe2000000000e */
[----:B------:R-:W-:-:S03]  /*a310*/  HFMA2.MMA R13, R56, R15, R13 ;  /* 0x0000000f380d7235 */ /* 0x000fc6000000000d */
        /* <DEDUP_REMOVED lines=29> */
[-C--:B------:R-:W-:Y:S02]  /*a4f0*/  HFMA2.MMA R6, R75, R11.reuse, R5 ;  /* 0x0000000b4b067235 */ /* 0x080fe40000000005 */
[----:B------:R-:W-:Y:S01]  /*a500*/  HFMA2.MMA R35, R77, R11, R35 ;  /* 0x0000000b4d237235 */ /* 0x000fe20000000023 */
[-C--:B-1----:R-:W-:Y:S02]  /*a510*/  HFMA2 R0, R80, R12.reuse, R0 ;  /* 0x0000000c50007231 */ /* 0x082fe40000000000 */
        /* <DEDUP_REMOVED lines=23> */
.L_x_2261:
[----:B------:R-:W-:Y:S01]  /*a690*/  IADD3 R49, R49, 0x20, RZ ;  /* 0x0000002031317810 */ /* 0x000fe20007ffe0ff */
[----:B------:R-:W-:Y:S01]  /*a6a0*/  UIADD3 UR4, UR4, 0x40, URZ ;  /* 0x0000004004047890 */ /* 0x000fe2000fffe03f */
[----:B------:R-:W-:Y:S02]  /*a6b0*/  IMAD.WIDE R44, R23, 0x4, R2 ;  /* 0x00000004172c7825 */ /* 0x000fe400078e0202 */
[C---:B------:R-:W-:Y:S02]  /*a6c0*/  ISETP.GE.AND P0, PT, R49.reuse, UR5, PT ;  /* 0x0000000531007c0c */ /* 0x040fe4000bf06270 */
[----:B------:R-:W-:-:S13]  /*a6d0*/  ISETP.LT.AND P1, PT, R49, R48, PT ;  /* 0x000000303100720c */ /* 0x000fda0003f21270 */
[----:B------:R-:W-:Y:S05]  /*a6e0*/  @!P0 BRA P1, `(.L_x_2262) ;  /* 0xffffffe400388947 */ /* 0x000fea000083ffff */
.L_x_2259:
[----:B------:R-:W-:Y:S01]  /*a6f0*/  ISETP.GE.AND P0, PT, R49, R48, PT ;  /* 0x000000303100720c */ /* 0x000fe20003f06270 */
[----:B------:R-:W-:-:S03]  /*a700*/  ULDC UR5, c[0x0][0x264] ;  /* 0x0000990000057ab9 */ /* 0x000fc60000000800 */
[----:B------:R-:W-:-:S13]  /*a710*/  ISETP.GE.OR P0, PT, R49, UR5, P0 ;  /* 0x0000000531007c0c */ /* 0x000fda0008706670 */
[----:B------:R-:W-:Y:S05]  /*a720*/  @P0 BRA `(.L_x_2263) ;  /* 0x0000003c00240947 */ /* 0x000fea0003800000 */
[----:B------:R-:W-:Y:S01]  /*a730*/  UMOV UR5, UR4 ;  /* 0x0000000400057c82 */ /* 0x000fe20008000000 */
[----:B------:R-:W-:-:S05]  /*a740*/  ULDC UR6, c[0x0][0x264] ;  /* 0x0000990000067ab9 */ /* 0x000fca0000000800 */
.L_x_2272:
[----:B------:R-:W-:Y:S01]  /*a750*/  ISETP.NE.AND P0, PT, R49, R16, PT ;  /* 0x000000103100720c */ /* 0x000fe20003f05270 */
[----:B------:R-:W1:Y:S01]  /*a760*/  LDC R23, c[0x0][0x23c] ;  /* 0x00008f00ff177b82 */ /* 0x000e620000000800 */
[----:B------:R-:W3:Y:S11]  /*a770*/  LDG.E.128.CONSTANT R32, desc[UR8][R44.64] ;  /* 0x000000082c207981 */ /* 0x000ef6000c1e9d00 */
[----:B------:R-:W-:Y:S01]  /*a780*/  @!P0 IADD3 R22, R22, 0x1, RZ ;  /* 0x0000000116168810 */ /* 0x000fe20007ffe0ff */
[----:B0-----:R-:W0:Y:S03]  /*a790*/  @!P0 LDC.64 R28, c[0x0][0x248] ;  /* 0x00009200ff1c8b82 */ /* 0x001e260000000a00 */
[----:B------:R-:W-:-:S06]  /*a7a0*/  @!P0 LEA R30, R22, R1, 0x3 ;  /* 0x00000001161e8211 */ /* 0x000fcc00078e18ff */
[----:B------:R-:W4:Y:S01]  /*a7b0*/  @!P0 LDL.64 R30, [R30] ;  /* 0x000000001e1e8983 */ /* 0x000f220000100a00 */
[----:B-1----:R-:W-:-:S04]  /*a7c0*/  IMAD.WIDE R24, R23, 0x4, R44 ;  /* 0x0000000417187825 */ /* 0x002fc800078e022c */
        /* <DEDUP_REMOVED lines=8> */
[----:B0-----:R-:W-:-:S06]  /*a850*/  @!P0 IMAD.WIDE R28, R3, 0x2, R28 ;  /* 0x00000002031c8825 */ /* 0x001fcc00078e021c */
[----:B------:R0:W5:Y:S01]  /*a860*/  @!P0 LDG.E.U16.CONSTANT R28, desc[UR8][R28.64] ;  /* 0x000000081c1c8981 */ /* 0x000162000c1e9500 */
[----:B------:R-:W-:Y:S02]  /*a870*/  ISETP.NE.AND P2, PT, R50, RZ, PT ;  /* 0x000000ff3200720c */ /* 0x000fe40003f45270 */
[C---:B---3--:R-:W-:Y:S02]  /*a880*/  LOP3.LUT R4, R33.reuse, 0xf000f, RZ, 0xc0, !PT ;  /* 0x000f000f21047812 */ /* 0x048fe400078ec0ff */
[----:B------:R-:W-:Y:S02]  /*a890*/  LOP3.LUT R17, R33, 0xf000f0, RZ, 0xc0, !PT ;  /* 0x00f000f021117812 */ /* 0x000fe400078ec0ff */
[----:B------:R-:W-:Y:S02]  /*a8a0*/  SHF.R.U32.HI R33, RZ, 0x8, R33 ;  /* 0x00000008ff217819 */ /* 0x000fe40000011621 */
[----:B------:R-:W-:Y:S02]  /*a8b0*/  LOP3.LUT R36, R34, 0xf000f0, RZ, 0xc0, !PT ;  /* 0x00f000f022247812 */ /* 0x000fe400078ec0ff */
[----:B------:R-:W-:-:S02]  /*a8c0*/  LOP3.LUT R0, R32, 0xf000f, RZ, 0xc0, !PT ;  /* 0x000f000f20007812 */ /* 0x000fc400078ec0ff */
[----:B------:R-:W-:Y:S02]  /*a8d0*/  LOP3.LUT R2, R32, 0xf000f0, RZ, 0xc0, !PT ;  /* 0x00f000f020027812 */ /* 0x000fe400078ec0ff */
[----:B------:R-:W-:Y:S02]  /*a8e0*/  SHF.R.U32.HI R32, RZ, 0x8, R32 ;  /* 0x00000008ff207819 */ /* 0x000fe40000011620 */
[----:B----4-:R-:W-:Y:S02]  /*a8f0*/  @!P0 PRMT R117, R31, 0x7610, R117 ;  /* 0x000076101f758816 */ /* 0x010fe40000000075 */
[----:B------:R-:W-:Y:S02]  /*a900*/  @!P0 PRMT R119, R30, 0x7610, R119 ;  /* 0x000076101e778816 */ /* 0x000fe40000000077 */
[----:B------:R-:W-:Y:S02]  /*a910*/  @!P0 PRMT R117, R117, 0x7610, R31 ;  /* 0x0000761075758816 */ /* 0x000fe4000000001f */
[----:B------:R-:W-:-:S02]  /*a920*/  LOP3.LUT R31, R34, 0xf000f, RZ, 0xc0, !PT ;  /* 0x000f000f221f7812 */ /* 0x000fc400078ec0ff */
[----:B------:R-:W-:Y:S02]  /*a930*/  @!P0 PRMT R119, R119, 0x7610, R30 ;  /* 0x0000761077778816 */ /* 0x000fe4000000001e */
[----:B------:R-:W-:Y:S02]  /*a940*/  SHF.R.U32.HI R34, RZ, 0x8, R34 ;  /* 0x00000008ff227819 */ /* 0x000fe40000011622 */
[----:B------:R-:W-:Y:S02]  /*a950*/  LOP3.LUT R30, R17, 0x64006400, RZ, 0xfc, !PT ;  /* 0x64006400111e7812 */ /* 0x000fe400078efcff */
[----:B------:R-:W-:Y:S02]  /*a960*/  SHF.R.U32.HI R39, RZ, 0x8, R35 ;  /* 0x00000008ff277819 */ /* 0x000fe40000011623 */
[----:B------:R-:W-:Y:S02]  /*a970*/  LOP3.LUT R17, R33, 0xf000f, RZ, 0xc0, !PT ;  /* 0x000f000f21117812 */ /* 0x000fe400078ec0ff */
[----:B--2---:R-:W-:-:S02]  /*a980*/  LOP3.LUT R37, R35, 0xf000f, RZ, 0xc0, !PT ;  /* 0x000f000f23257812 */ /* 0x004fc400078ec0ff */
        /* <DEDUP_REMOVED lines=13> */
[----:B0-----:R-:W-:Y:S02]  /*aa60*/  LOP3.LUT R29, R4, 0x64006400, RZ, 0xfc, !PT ;  /* 0x64006400041d7812 */ /* 0x001fe400078efcff */
        /* <DEDUP_REMOVED lines=12> */
[----:B------:R-:W-:Y:S02]  /*ab30*/  HADD2 R36, R37, -1032, -1032 ;  /* 0xe408e40825247430 */ /* 0x000fe40000000000 */
[-C--:B------:R-:W-:Y:S02]  /*ab40*/  HFMA2 R43, R44, R5.reuse.H0_H0, -72, -72 ;  /* 0xd480d4802c2b7431 */ /* 0x080fe40000040005 */
[-C--:B------:R-:W-:Y:S02]  /*ab50*/  HFMA2 R37, R38, R5.reuse.H0_H0, -72, -72 ;  /* 0xd480d48026257431 */ /* 0x080fe40000040005 */
[----:B------:R-:W-:Y:S02]  /*ab60*/  HADD2 R44, R45, -1032, -1032 ;  /* 0xe408e4082d2c7430 */ /* 0x000fe40000000000 */
[----:B------:R-:W-:Y:S02]  /*ab70*/  HADD2 R32, R0, -1032, -1032 ;  /* 0xe408e40800207430 */ /* 0x000fe40000000000 */
[----:B------:R-:W-:-:S02]  /*ab80*/  HFMA2 R17, R2, R5.H0_H0, -72, -72 ;  /* 0xd480d48002117431 */ /* 0x000fc40000040005 */
[----:B------:R-:W-:Y:S02]  /*ab90*/  HADD2 R29, R29, -1032, -1032 ;  /* 0xe408e4081d1d7430 */ /* 0x000fe40000000000 */
[-C--:B------:R-:W-:Y:S02]  /*aba0*/  HFMA2 R33, R30, R5.reuse.H0_H0, -72, -72 ;  /* 0xd480d4801e217431 */ /* 0x080fe40000040005 */
[----:B------:R-:W-:Y:S02]  /*abb0*/  HADD2 R34, R31, -1032, -1032 ;  /* 0xe408e4081f227430 */ /* 0x000fe40000000000 */
[----:B------:R-:W-:Y:S02]  /*abc0*/  HADD2 R38, R3, -1032, -1032 ;  /* 0xe408e40803267430 */ /* 0x000fe40000000000 */
[----:B------:R-:W-:Y:S02]  /*abd0*/  HFMA2 R39, R4, R5.H0_H0, -72, -72 ;  /* 0xd480d48004277431 */ /* 0x000fe40000040005 */
[----:B------:R-:W-:-:S02]  /*abe0*/  HADD2 R40, R40, -1032, -1032 ;  /* 0xe408e40828287430 */ /* 0x000fc40000000000 */
[----:B------:R-:W-:Y:S01]  /*abf0*/  HFMA2 R45, R46, R5.H0_H0, -72, -72 ;  /* 0xd480d4802e2d7431 */ /* 0x000fe20000040005 */
[----:B------:R-:W-:Y:S06]  /*ac00*/  @!P1 BRA `(.L_x_2264) ;  /* 0x0000000400689947 */ /* 0x000fec0003800000 */
        /* <DEDUP_REMOVED lines=90> */
.L_x_2264:
[----:B------:R-:W-:Y:S05]  /*b1b0*/  @!P2 BRA `(.L_x_2265) ;  /* 0x000000040068a947 */ /* 0x000fea0003800000 */
[----:B------:R-:W0:Y:S01]  /*b1c0*/  LDS.64 R2, [UR5+0x80] ;  /* 0x00008005ff027984 */ /* 0x000e220008000a00 */
[--C-:B------:R-:W-:Y:S02]  /*b1d0*/  HADD2.F32 R0, -RZ, R32.reuse.H0_H0 ;  /* 0x20000020ff007230 */ /* 0x100fe40000004100 */
[----:B------:R-:W-:Y:S01]  /*b1e0*/  HADD2.F32 R32, -RZ, R32.H1_H1 ;  /* 0x30000020ff207230 */ /* 0x000fe20000004100 */
[----:B------:R-:W1:Y:S01]  /*b1f0*/  LDS.64 R30, [UR5+0x88] ;  /* 0x00008805ff1e7984 */ /* 0x000e620008000a00 */
        /* <DEDUP_REMOVED lines=33> */
[----:B-1----:R-:W-:Y:S02]  /*b410*/  HADD2.F32 R3, -RZ, R30.H0_H0 ;  /* 0x2000001eff037230 */ /* 0x002fe40000004100 */
        /* <DEDUP_REMOVED lines=52> */
.L_x_2265:
        /* <DEDUP_REMOVED lines=143> */
.L_x_2266:
[----:B------:R-:W-:Y:S05]  /*c050*/  @!P2 BRA `(.L_x_2267) ;  /* 0x000000040068a947 */ /* 0x000fea0003800000 */
[----:B------:R-:W0:Y:S01]  /*c060*/  LDS.64 R2, [UR5+0x90] ;  /* 0x00009005ff027984 */ /* 0x000e220008000a00 */
[--C-:B------:R-:W-:Y:S02]  /*c070*/  HADD2.F32 R0, -RZ, R27.reuse.H0_H0 ;  /* 0x2000001bff007230 */ /* 0x100fe40000004100 */
[--C-:B------:R-:W-:Y:S01]  /*c080*/  HADD2.F32 R4, -RZ, R32.reuse.H0_H0 ;  /* 0x20000020ff047230 */ /* 0x100fe20000004100 */
[----:B------:R-:W1:Y:S01]  /*c090*/  LDS.64 R24, [UR5+0x98] ;  /* 0x00009805ff187984 */ /* 0x000e620008000a00 */
        /* <DEDUP_REMOVED lines=32> */
[----:B-1----:R-:W-:Y:S02]  /*c2a0*/  HADD2.F32 R3, -RZ, R24.H0_H0 ;  /* 0x20000018ff037230 */ /* 0x002fe40000004100 */
        /* <DEDUP_REMOVED lines=53> */
.L_x_2267:
        /* <DEDUP_REMOVED lines=57> */
[----:B------:R-:W1:Y:S01]  /*c990*/  LDS.64 R12, [UR5+0x28] ;  /* 0x00002805ff0c7984 */ /* 0x000e620008000a00 */
        /* <DEDUP_REMOVED lines=32> */
[--C-:B-1----:R-:W-:Y:S02]  /*cba0*/  HADD2.F32 R4, -RZ, R12.reuse.H0_H0 ;  /* 0x2000000cff047230 */ /* 0x102fe40000004100 */
        /* <DEDUP_REMOVED lines=53> */
.L_x_2268:
[----:B------:R-:W-:Y:S05]  /*cf00*/  @!P2 BRA `(.L_x_2269) ;  /* 0x000000040068a947 */ /* 0x000fea0003800000 */
[----:B------:R-:W0:Y:S01]  /*cf10*/  LDS.64 R2, [UR5+0xa0] ;  /* 0x0000a005ff027984 */ /* 0x000e220008000a00 */
[--C-:B------:R-:W-:Y:S02]  /*cf20*/  HADD2.F32 R0, -RZ, R24.reuse.H0_H0 ;  /* 0x20000018ff007230 */ /* 0x100fe40000004100 */
[----:B------:R-:W-:Y:S01]  /*cf30*/  HADD2.F32 R24, -RZ, R24.H1_H1 ;  /* 0x30000018ff187230 */ /* 0x000fe20000004100 */
[----:B------:R-:W1:Y:S01]  /*cf40*/  LDS.64 R12, [UR5+0xa8] ;  /* 0x0000a805ff0c7984 */ /* 0x000e620008000a00 */
        /* <DEDUP_REMOVED lines=33> */
[--C-:B-1----:R-:W-:Y:S02]  /*d160*/  HADD2.F32 R2, -RZ, R13.reuse.H0_H0 ;  /* 0x2000000dff027230 */ /* 0x102fe40000004100 */
        /* <DEDUP_REMOVED lines=52> */
.L_x_2269:
        /* <DEDUP_REMOVED lines=143> */
.L_x_2270:
[----:B------:R-:W-:Y:S01]  /*dda0*/  @!P0 IADD3 R16, R28, R49, RZ ;  /* 0x000000311c108210 */ /* 0x000fe20007ffe0ff */
[----:B------:R-:W-:Y:S06]  /*ddb0*/  @!P2 BRA `(.L_x_2271) ;  /* 0x000000040068a947 */ /* 0x000fec0003800000 */
[----:B------:R-:W0:Y:S01]  /*ddc0*/  LDS.64 R2, [UR5+0xb0] ;  /* 0x0000b005ff027984 */ /* 0x000e220008000a00 */
[--C-:B------:R-:W-:Y:S02]  /*ddd0*/  HADD2.F32 R0, -RZ, R26.reuse.H0_H0 ;  /* 0x2000001aff007230 */ /* 0x100fe40000004100 */
[----:B------:R-:W-:Y:S01]  /*dde0*/  HADD2.F32 R26, -RZ, R26.H1_H1 ;  /* 0x3000001aff1a7230 */ /* 0x000fe20000004100 */
[----:B------:R-:W1:Y:S01]  /*ddf0*/  LDS.64 R8, [UR5+0xb8] ;  /* 0x0000b805ff087984 */ /* 0x000e620008000a00 */
        /* <DEDUP_REMOVED lines=32> */
[--C-:B-1----:R-:W-:Y:S02]  /*e000*/  HADD2.F32 R0, -RZ, R8.reuse.H0_H0 ;  /* 0x20000008ff007230 */ /* 0x102fe40000004100 */
        /* <DEDUP_REMOVED lines=53> */
.L_x_2271:
[----:B------:R-:W-:Y:S01]  /*e360*/  IADD3 R49, R49, 0x20, RZ ;  /* 0x0000002031317810 */ /* 0x000fe20007ffe0ff */
[----:B------:R-:W-:Y:S01]  /*e370*/  UMOV UR5, UR4 ;  /* 0x0000000400057c82 */ /* 0x000fe20008000000 */
[----:B------:R-:W-:Y:S02]  /*e380*/  IMAD.WIDE R44, R23, 0x4, R6 ;  /* 0x00000004172c7825 */ /* 0x000fe400078e0206 */
[C---:B------:R-:W-:Y:S02]  /*e390*/  ISETP.GE.AND P0, PT, R49.reuse, UR6, PT ;  /* 0x0000000631007c0c */ /* 0x040fe4000bf06270 */
[----:B------:R-:W-:-:S13]  /*e3a0*/  ISETP.LT.AND P1, PT, R49, R48, PT ;  /* 0x000000303100720c */ /* 0x000fda0003f21270 */
[----:B------:R-:W-:Y:S05]  /*e3b0*/  @!P0 BRA P1, `(.L_x_2272) ;  /* 0xffffffc000e48947 */ /* 0x000fea000083ffff */
.L_x_2263:
[----:B------:R-:W-:Y:S01]  /*e3c0*/  ISETP.GE.AND P0, PT, R49, R48, PT ;  /* 0x000000303100720c */ /* 0x000fe20003f06270 */
[----:B------:R-:W-:-:S03]  /*e3d0*/  ULDC UR5, c[0x0][0x268] ;  /* 0x00009a0000057ab9 */ /* 0x000fc60000000800 */
[----:B------:R-:W-:Y:S01]  /*e3e0*/  ISETP.GE.OR P0, PT, R49, UR5, P0 ;  /* 0x0000000531007c0c */ /* 0x000fe20008706670 */
[----:B------:R-:W-:-:S12]  /*e3f0*/  ULDC UR5, c[0x0][0x268] ;  /* 0x00009a0000057ab9 */ /* 0x000fd80000000800 */
[----:B------:R-:W-:Y:S05]  /*e400*/  @P0 BRA `(.L_x_2273) ;  /* 0x00000018005c0947 */ /* 0x000fea0003800000 */
.L_x_2276:
[----:B------:R-:W-:Y:S01]  /*e410*/  ISETP.NE.AND P0, PT, R49, R16, PT ;  /* 0x000000103100720c */ /* 0x000fe20003f05270 */
[----:B------:R-:W1:Y:S01]  /*e420*/  LDC R23, c[0x0][0x23c] ;  /* 0x00008f00ff177b82 */ /* 0x000e620000000800 */
[----:B0-----:R-:W3:Y:S11]  /*e430*/  LDG.E.128.CONSTANT R12, desc[UR8][R44.64] ;  /* 0x000000082c0c7981 */ /* 0x001ef6000c1e9d00 */
[----:B------:R-:W-:Y:S01]  /*e440*/  @!P0 IADD3 R22, R22, 0x1, RZ ;  /* 0x0000000116168810 */ /* 0x000fe20007ffe0ff */
[----:B------:R-:W0:Y:S03]  /*e450*/  @!P0 LDC.64 R52, c[0x0][0x248] ;  /* 0x00009200ff348b82 */ /* 0x000e260000000a00 */
[----:B------:R-:W-:-:S06]  /*e460*/  @!P0 LEA R26, R22, R1, 0x3 ;  /* 0x00000001161a8211 */ /* 0x000fcc00078e18ff */
[----:B------:R-:W4:Y:S01]  /*e470*/  @!P0 LDL.64 R26, [R26] ;  /* 0x000000001a1a8983 */ /* 0x000f220000100a00 */
[----:B-1----:R-:W-:-:S05]  /*e480*/  IMAD.WIDE R24, R23, 0x4, R44 ;  /* 0x0000000417187825 */ /* 0x002fca00078e022c */
[----:B------:R3:W2:Y:S01]  /*e490*/  LDG.E.128.CONSTANT R8, desc[UR8][R24.64] ;  /* 0x0000000818087981 */ /* 0x0006a2000c1e9d00 */
[----:B------:R-:W-:-:S05]  /*e4a0*/  IMAD.WIDE R2, R23, 0x4, R24 ;  /* 0x0000000417027825 */ /* 0x000fca00078e0218 */
[----:B------:R-:W2:Y:S01]  /*e4b0*/  LDG.E.128.CONSTANT R4, desc[UR8][R2.64] ;  /* 0x0000000802047981 */ /* 0x000ea2000c1e9d00 */
[----:B------:R-:W-:-:S05]  /*e4c0*/  @!P0 LEA R17, R49, 0x1, 0x1 ;  /* 0x0000000131118811 */ /* 0x000fca00078e08ff */
[----:B0-----:R-:W-:Y:S01]  /*e4d0*/  @!P0 IMAD.WIDE R52, R17, 0x2, R52 ;  /* 0x0000000211348825 */ /* 0x001fe200078e0234 */
[----:B------:R-:W-:Y:S01]  /*e4e0*/  MOV R41, 0x3000 ;  /* 0x0000300000297802 */ /* 0x000fe20000000f00 */
[----:B------:R-:W-:-:S04]  /*e4f0*/  HFMA2.MMA R0, -RZ, RZ, 0, 0.015625 ;  /* 0x00002400ff007435 */ /* 0x000fc800000001ff */
[----:B------:R0:W5:Y:S01]  /*e500*/  @!P0 LDG.E.U16.CONSTANT R52, desc[UR8][R52.64] ;  /* 0x0000000834348981 */ /* 0x000162000c1e9500 */
[----:B------:R-:W-:Y:S02]  /*e510*/  ISETP.NE.AND P1, PT, R51, RZ, PT ;  /* 0x000000ff3300720c */ /* 0x000fe40003f25270 */
[----:B------:R-:W-:Y:S02]  /*e520*/  ISETP.NE.AND P2, PT, R50, RZ, PT ;  /* 0x000000ff3200720c */ /* 0x000fe40003f45270 */
[----:B---3--:R-:W-:Y:S02]  /*e530*/  SHF.R.U32.HI R25, RZ, 0xf, R13 ;  /* 0x0000000fff197819 */ /* 0x008fe4000001160d */
[----:B------:R-:W-:Y:S02]  /*e540*/  LOP3.LUT R76, R14, 0x70007, RZ, 0xc0, !PT ;  /* 0x000700070e4c7812 */ /* 0x000fe400078ec0ff */
[----:B------:R-:W-:Y:S02]  /*e550*/  SHF.R.U32.HI R64, RZ, 0x6, R14 ;  /* 0x00000006ff407819 */ /* 0x000fe4000001160e */
[----:B------:R-:W-:-:S02]  /*e560*/  LOP3.LUT R75, R12, 0x70007, RZ, 0xc0, !PT ;  /* 0x000700070c4b7812 */ /* 0x000fc400078ec0ff */
[----:B------:R-:W-:Y:S02]  /*e570*/  LOP3.LUT R17, R12, 0x380038, RZ, 0xc0, !PT ;  /* 0x003800380c117812 */ /* 0x000fe400078ec0ff */
[--C-:B------:R-:W-:Y:S02]  /*e580*/  SHF.R.U32.HI R65, RZ, 0x6, R12.reuse ;  /* 0x00000006ff417819 */ /* 0x100fe4000001160c */
[----:B------:R-:W-:Y:S02]  /*e590*/  SHF.R.U32.HI R30, RZ, 0xf, R15 ;  /* 0x0000000fff1e7819 */ /* 0x000fe4000001160f */
[----:B------:R-:W-:Y:S02]  /*e5a0*/  SHF.R.U32.HI R12, RZ, 0xf, R12 ;  /* 0x0000000fff0c7819 */ /* 0x000fe4000001160c */
[----:B----4-:R-:W-:Y:S02]  /*e5b0*/  @!P0 PRMT R117, R27, 0x7610, R117 ;  /* 0x000076101b758816 */ /* 0x010fe40000000075 */
[----:B------:R-:W-:-:S02]  /*e5c0*/  @!P0 PRMT R119, R26, 0x7610, R119 ;  /* 0x000076101a778816 */ /* 0x000fc40000000077 */
[----:B------:R-:W-:Y:S02]  /*e5d0*/  @!P0 PRMT R117, R117, 0x7610, R27 ;  /* 0x0000761075758816 */ /* 0x000fe4000000001b */
[----:B------:R-:W-:Y:S02]  /*e5e0*/  LOP3.LUT R27, R14, 0x380038, RZ, 0xc0, !PT ;  /* 0x003800380e1b7812 */ /* 0x000fe400078ec0ff */
[----:B------:R-:W-:Y:S02]  /*e5f0*/  @!P0 PRMT R119, R119, 0x7610, R26 ;  /* 0x0000761077778816 */ /* 0x000fe4000000001a */
[----:B------:R-:W-:Y:S02]  /*e600*/  SHF.R.U32.HI R14, RZ, 0xf, R14 ;  /* 0x0000000fff0e7819 */ /* 0x000fe4000001160e */
[C---:B------:R-:W-:Y:S02]  /*e610*/  LOP3.LUT R77, R13.reuse, 0x70007, RZ, 0xc0, !PT ;  /* 0x000700070d4d7812 */ /* 0x040fe400078ec0ff */
[----:B------:R-:W-:-:S02]  /*e620*/  LOP3.LUT R26, R13, 0x380038, RZ, 0xc0, !PT ;  /* 0x003800380d1a7812 */ /* 0x000fc400078ec0ff */
[----:B------:R-:W-:Y:S02]  /*e630*/  SHF.R.U32.HI R63, RZ, 0x6, R13 ;  /* 0x00000006ff3f7819 */ /* 0x000fe4000001160d */
[C---:B------:R-:W-:Y:S02]  /*e640*/  LOP3.LUT R78, R15.reuse, 0x70007, RZ, 0xc0, !PT ;  /* 0x000700070f4e7812 */ /* 0x040fe400078ec0ff */
[----:B------:R-:W-:Y:S02]  /*e650*/  LOP3.LUT R28, R15, 0x380038, RZ, 0xc0, !PT ;  /* 0x003800380f1c7812 */ /* 0x000fe400078ec0ff */
[----:B------:R-:W-:Y:S02]  /*e660*/  SHF.R.U32.HI R66, RZ, 0x6, R15 ;  /* 0x00000006ff427819 */ /* 0x000fe4000001160f */
[C---:B--2---:R-:W-:Y:S02]  /*e670*/  LOP3.LUT R69, R8.reuse, 0x70007, RZ, 0xc0, !PT ;  /* 0x0007000708457812 */ /* 0x044fe400078ec0ff */
[----:B------:R-:W-:-:S02]  /*e680*/  LOP3.LUT R24, R8, 0x380038, RZ, 0xc0, !PT ;  /* 0x0038003808187812 */ /* 0x000fc400078ec0ff */
[--C-:B------:R-:W-:Y:S02]  /*e690*/  SHF.R.U32.HI R67, RZ, 0x6, R8.reuse ;  /* 0x00000006ff437819 */ /* 0x100fe40000011608 */
[----:B------:R-:W-:Y:S02]  /*e6a0*/  SHF.R.U32.HI R13, RZ, 0xe, R8 ;  /* 0x0000000eff0d7819 */ /* 0x000fe40000011608 */
[C---:B------:R-:W-:Y:S02]  /*e6b0*/  LOP3.LUT R68, R9.reuse, 0x70007, RZ, 0xc0, !PT ;  /* 0x0007000709447812 */ /* 0x040fe400078ec0ff */
[----:B------:R-:W-:Y:S02]  /*e6c0*/  LOP3.LUT R29, R9, 0x380038, RZ, 0xc0, !PT ;  /* 0x00380038091d7812 */ /* 0x000fe400078ec0ff */
[--C-:B------:R-:W-:Y:S02]  /*e6d0*/  SHF.R.U32.HI R15, RZ, 0x6, R9.reuse ;  /* 0x00000006ff0f7819 */ /* 0x100fe40000011609 */
[----:B------:R-:W-:-:S02]  /*e6e0*/  SHF.R.U32.HI R8, RZ, 0xe, R9 ;  /* 0x0000000eff087819 */ /* 0x000fc40000011609 */
[C---:B------:R-:W-:Y:S02]  /*e6f0*/  LOP3.LUT R74, R11.reuse, 0x70007, RZ, 0xc0, !PT ;  /* 0x000700070b4a7812 */ /* 0x040fe400078ec0ff */
[----:B------:R-:W-:Y:S02]  /*e700*/  LOP3.LUT R37, R11, 0x380038, RZ, 0xc0, !PT ;  /* 0x003800380b257812 */ /* 0x000fe400078ec0ff */
        /* <DEDUP_REMOVED lines=8> */
[----:B------:R-:W-:Y:S02]  /*e790*/  LOP3.LUT R33, R10, 0x380038, RZ, 0xc0, !PT ;  /* 0x003800380a217812 */ /* 0x000fe400078ec0ff */
[----:B------:R-:W-:-:S02]  /*e7a0*/  SHF.R.U32.HI R70, RZ, 0x6, R10 ;  /* 0x00000006ff467819 */ /* 0x000fc4000001160a */
[----:B------:R-:W-:Y:S02]  /*e7b0*/  LOP3.LUT R32, R25, 0x20002, R8, 0xf8, !PT ;  /* 0x0002000219207812 */ /* 0x000fe400078ef808 */
[----:B------:R-:W-:Y:S02]  /*e7c0*/  LOP3.LUT R45, R14, 0x20002, R9, 0xf8, !PT ;  /* 0x000200020e2d7812 */ /* 0x000fe400078ef809 */
[----:B------:R-:W-:Y:S02]  /*e7d0*/  LOP3.LUT R34, R30, 0x20002, R11, 0xf8, !PT ;  /* 0x000200021e227812 */ /* 0x000fe400078ef80b */
[C---:B------:R-:W-:Y:S02]  /*e7e0*/  LOP3.LUT R10, R4.reuse, 0x70007, RZ, 0xc0, !PT ;  /* 0x00070007040a7812 */ /* 0x040fe400078ec0ff */
[----:B------:R-:W-:Y:S02]  /*e7f0*/  LOP3.LUT R25, R4, 0x380038, RZ, 0xc0, !PT ;  /* 0x0038003804197812 */ /* 0x000fe400078ec0ff */
[----:B------:R-:W-:-:S02]  /*e800*/  SHF.R.U32.HI R8, RZ, 0x6, R4 ;  /* 0x00000006ff087819 */ /* 0x000fc40000011604 */
[----:B------:R-:W-:Y:S02]  /*e810*/  LOP3.LUT R43, R12, 0x20002, R13, 0xf8, !PT ;  /* 0x000200020c2b7812 */ /* 0x000fe400078ef80d */
        /* <DEDUP_REMOVED lines=9> */
[C---:B------:R-:W-:Y:S02]  /*e8b0*/  LOP3.LUT R71, R7.reuse, 0x70007, RZ, 0xc0, !PT ;  /* 0x0007000707477812 */ /* 0x040fe400078ec0ff */
[----:B------:R-:W-:-:S02]  /*e8c0*/  LOP3.LUT R39, R7, 0x380038, RZ, 0xc0, !PT ;  /* 0x0038003807277812 */ /* 0x000fc400078ec0ff */
[--C-:B------:R-:W-:Y:S02]  /*e8d0*/  SHF.R.U32.HI R14, RZ, 0x6, R7.reuse ;  /* 0x00000006ff0e7819 */ /* 0x100fe40000011607 */
[----:B------:R-:W-:Y:S02]  /*e8e0*/  SHF.R.U32.HI R31, RZ, 0xd, R7 ;  /* 0x0000000dff1f7819 */ /* 0x000fe40000011607 */
[----:B------:R-:W-:Y:S02]  /*e8f0*/  LOP3.LUT R7, R43, 0x40004, R4, 0xf8, !PT ;  /* 0x000400042b077812 */ /* 0x000fe400078ef804 */
[----:B------:R-:W-:Y:S02]  /*e900*/  LOP3.LUT R62, R17, 0x64006400, RZ, 0xfc, !PT ;  /* 0x64006400113e7812 */ /* 0x000fe400078efcff */
[----:B------:R-:W-:Y:S02]  /*e910*/  LOP3.LUT R60, R27, 0x64006400, RZ, 0xfc, !PT ;  /* 0x640064001b3c7812 */ /* 0x000fe400078efcff */
[----:B------:R-:W-:-:S02]  /*e920*/  LOP3.LUT R4, R32, 0x40004, R5, 0xf8, !PT ;  /* 0x0004000420047812 */ /* 0x000fc400078ef805 */
[----:B------:R-:W-:Y:S02]  /*e930*/  LOP3.LUT R17, R65, 0x380038, RZ, 0xc0, !PT ;  /* 0x0038003841117812 */ /* 0x000fe400078ec0ff */
[----:B------:R-:W-:Y:S02]  /*e940*/  LOP3.LUT R27, R63, 0x380038, RZ, 0xc0, !PT ;  /* 0x003800383f1b7812 */ /* 0x000fe400078ec0ff */
[----:B------:R-:W-:Y:S02]  /*e950*/  LOP3.LUT R5, R45, 0x40004, R6, 0xf8, !PT ;  /* 0x000400042d057812 */ /* 0x000fe400078ef806 */
[----:B------:R-:W-:Y:S02]  /*e960*/  LOP3.LUT R6, R34, 0x40004, R31, 0xf8, !PT ;  /* 0x0004000422067812 */ /* 0x000fe400078ef81f */
        /* <DEDUP_REMOVED lines=16> */
[----:B------:R-:W-:Y:S01]  /*ea70*/  HFMA2 R45, R24, R41.H0_H0, -132, -132 ;  /* 0xd820d820182d7431 */ /* 0x000fe20000040029 */
[----:B------:R-:W-:-:S02]  /*ea80*/  LOP3.LUT R31, R64, 0x380038, RZ, 0xc0, !PT ;  /* 0x00380038401f7812 */ /* 0x000fc400078ec0ff */
[----:B------:R-:W-:Y:S01]  /*ea90*/  LOP3.LUT R29, R70, 0x380038, RZ, 0xc0, !PT ;  /* 0x00380038461d7812 */ /* 0x000fe200078ec0ff */
[-C--:B------:R-:W-:Y:S01]  /*eaa0*/  HFMA2 R43, R36, R41.reuse.H0_H0, -132, -132 ;  /* 0xd820d820242b7431 */ /* 0x080fe20000040029 */
        /* <DEDUP_REMOVED lines=36> */
[----:B0-----:R-:W-:Y:S02]  /*ecf0*/  LOP3.LUT R53, R38, 0x64006400, RZ, 0xfc, !PT ;  /* 0x6400640026357812 */ /* 0x001fe400078efcff */
        /* <DEDUP_REMOVED lines=18> */
[----:B------:R-:W-:Y:S01]  /*ee20*/  LOP3.LUT R63, R63, 0x70007, RZ, 0xc0, !PT ;  /* 0x000700073f3f7812 */ /* 0x000fe200078ec0ff */
[-C--:B------:R-:W-:Y:S01]  /*ee30*/  HFMA2 R33, R26, R41.reuse.H0_H0, -132, -132 ;  /* 0xd820d8201a217431 */ /* 0x080fe20000040029 */
        /* <DEDUP_REMOVED lines=13> */
[-C--:B------:R-:W-:Y:S01]  /*ef10*/  HFMA2 R36, R79, R0.reuse.H0_H0, -20, -20 ;  /* 0xcd00cd004f247431 */ /* 0x080fe20000040000 */
[----:B------:R-:W-:Y:S01]  /*ef20*/  LOP3.LUT R79, R76, 0x64006400, RZ, 0xfc, !PT ;  /* 0x640064004c4f7812 */ /* 0x000fe200078efcff */
[----:B------:R-:W-:Y:S01]  /*ef30*/  HFMA2 R41, R82, R41.H0_H0, -132, -132 ;  /* 0xd820d82052297431 */ /* 0x000fe20000040029 */
[----:B------:R-:W-:Y:S01]  /*ef40*/  LOP3.LUT R64, R64, 0x70007, RZ, 0xc0, !PT ;  /* 0x0007000740407812 */ /* 0x000fe200078ec0ff */
[----:B------:R-:W-:Y:S01]  /*ef50*/  HFMA2 R34, R83, R0.H0_H0, -20, -20 ;  /* 0xcd00cd0053227431 */ /* 0x000fe20000040000 */
        /* <DEDUP_REMOVED lines=142> */
.L_x_2274:
        /* <DEDUP_REMOVED lines=78> */
.L_x_2275:
[----:B------:R-:W-:Y:S01]  /*fd20*/  IADD3 R49, R49, 0x20, RZ ;  /* 0x0000002031317810 */ /* 0x000fe20007ffe0ff */
[----:B------:R-:W-:Y:S01]  /*fd30*/  UIADD3 UR4, UR4, 0x40, URZ ;  /* 0x0000004004047890 */ /* 0x000fe2000fffe03f */
[----:B------:R-:W-:Y:S02]  /*fd40*/  IMAD.WIDE R44, R23, 0x4, R2 ;  /* 0x00000004172c7825 */ /* 0x000fe400078e0202 */
[C---:B------:R-:W-:Y:S02]  /*fd50*/  ISETP.GE.AND P0, PT, R49.reuse, UR5, PT ;  /* 0x0000000531007c0c */ /* 0x040fe4000bf06270 */
[----:B------:R-:W-:-:S13]  /*fd60*/  ISETP.LT.AND P1, PT, R49, R48, PT ;  /* 0x000000303100720c */ /* 0x000fda0003f21270 */
[----:B------:R-:W-:Y:S05]  /*fd70*/  @!P0 BRA P1, `(.L_x_2276) ;  /* 0xffffffe400a48947 */ /* 0x000fea000083ffff */
.L_x_2273:
        /* <DEDUP_REMOVED lines=8> */
.L_x_2280:
[----:B------:R-:W-:Y:S02]  /*fe00*/  ISETP.NE.AND P0, PT, R49, R16, PT ;  /* 0x000000103100720c */ /* 0x000fe40003f05270 */
[----:B------:R-:W-:Y:S02]  /*fe10*/  MOV R4, R44 ;  /* 0x0000002c00047202 */ /* 0x000fe40000000f00 */
[----:B------:R-:W-:-:S06]  /*fe20*/  MOV R5, R45 ;  /* 0x0000002d00057202 */ /* 0x000fcc0000000f00 */
[----:B------:R-:W3:Y:S03]  /*fe30*/  LDG.E.128.CONSTANT R4, desc[UR8][R4.64] ;  /* 0x0000000804047981 */ /* 0x000ee6000c1e9d00 */
[----:B------:R-:W-:Y:S01]  /*fe40*/  @!P0 IADD3 R22, R22, 0x1, RZ ;  /* 0x0000000116168810 */ /* 0x000fe20007ffe0ff */
[----:B------:R-:W1:Y:S03]  /*fe50*/  @!P0 LDC.64 R8, c[0x0][0x248] ;  /* 0x00009200ff088b82 */ /* 0x000e660000000a00 */
[----:B------:R-:W-:-:S06]  /*fe60*/  @!P0 LEA R12, R22, R1, 0x3 ;  /* 0x00000001160c8211 */ /* 0x000fcc00078e18ff */
[----:B------:R-:W4:Y:S01]  /*fe70*/  @!P0 LDL.64 R12, [R12] ;  /* 0x000000000c0c8983 */ /* 0x000f220000100a00 */
[----:B------:R-:W-:Y:S01]  /*fe80*/  @!P0 LEA R11, R49, 0x1, 0x1 ;  /* 0x00000001310b8811 */ /* 0x000fe200078e08ff */
[----:B------:R-:W-:Y:S01]  /*fe90*/  HFMA2.MMA R10, -RZ, RZ, 0, 0.015625 ;  /* 0x00002400ff0a7435 */ /* 0x000fe200000001ff */
[----:B------:R-:W-:Y:S01]  /*fea0*/  MOV R2, 0x2c00 ;  /* 0x00002c0000027802 */ /* 0x000fe20000000f00 */
[----:B0-----:R-:W-:Y:S02]  /*feb0*/  HFMA2.MMA R28, -RZ, RZ, 0, 0.25 ;  /* 0x00003400ff1c7435 */ /* 0x001fe400000001ff */
[----:B-1----:R-:W-:-:S06]  /*fec0*/  @!P0 IMAD.WIDE R8, R11, 0x2, R8 ;  /* 0x000000020b088825 */ /* 0x002fcc00078e0208 */
[----:B------:R-:W-:Y:S01]  /*fed0*/  PRMT R2, R10, 0x5410, R2 ;  /* 0x000054100a027816 */ /* 0x000fe20000000002 */
[----:B------:R0:W5:Y:S01]  /*fee0*/  @!P0 LDG.E.U16.CONSTANT R0, desc[UR8][R8.64] ;  /* 0x0000000808008981 */ /* 0x000162000c1e9500 */
[----:B------:R-:W-:Y:S02]  /*fef0*/  ISETP.NE.AND P1, PT, R51, RZ, PT ;  /* 0x000000ff3300720c */ /* 0x000fe40003f25270 */
[----:B------:R-:W-:Y:S02]  /*ff00*/  ISETP.NE.AND P2, PT, R50, RZ, PT ;  /* 0x000000ff3200720c */ /* 0x000fe40003f45270 */
[C---:B---3--:R-:W-:Y:S02]  /*ff10*/  LOP3.LUT R42, R5.reuse, 0x30003, RZ, 0xc0, !PT ;  /* 0x00030003052a7812 */ /* 0x048fe400078ec0ff */
[C---:B------:R-:W-:Y:S02]  /*ff20*/  LOP3.LUT R27, R5.reuse, 0x300030, RZ, 0xc0, !PT ;  /* 0x00300030051b7812 */ /* 0x040fe400078ec0ff */
[----:B------:R-:W-:-:S02]  /*ff30*/  LOP3.LUT R35, R5, 0xc000c0, RZ, 0xc0, !PT ;  /* 0x00c000c005237812 */ /* 0x000fc400078ec0ff */
[----:B------:R-:W-:Y:S02]  /*ff40*/  SHF.R.U32.HI R43, RZ, 0x8, R5 ;  /* 0x00000008ff2b7819 */ /* 0x000fe40000011605 */
[----:B----4-:R-:W-:Y:S02]  /*ff50*/  @!P0 PRMT R119, R12, 0x7610, R119 ;  /* 0x000076100c778816 */ /* 0x010fe40000000077 */
[C---:B------:R-:W-:Y:S02]  /*ff60*/  LOP3.LUT R46, R6.reuse, 0x30003, RZ, 0xc0, !PT ;  /* 0x00030003062e7812 */ /* 0x040fe400078ec0ff */
[----:B------:R-:W-:Y:S02]  /*ff70*/  @!P0 PRMT R119, R119, 0x7610, R12 ;  /* 0x0000761077778816 */ /* 0x000fe4000000000c */
[----:B------:R-:W-:Y:S02]  /*ff80*/  LOP3.LUT R12, R5, 0xc000c, RZ, 0xc0, !PT ;  /* 0x000c000c050c7812 */ /* 0x000fe400078ec0ff */
[----:B------:R-:W-:-:S02]  /*ff90*/  LOP3.LUT R5, R6, 0xc000c, RZ, 0xc0, !PT ;  /* 0x000c000c06057812 */ /* 0x000fc400078ec0ff */
[C---:B------:R-:W-:Y:S02]  /*ffa0*/  LOP3.LUT R29, R6.reuse, 0x300030, RZ, 0xc0, !PT ;  /* 0x00300030061d7812 */ /* 0x040fe400078ec0ff */
[----:B------:R-:W-:Y:S02]  /*ffb0*/  LOP3.LUT R36, R6, 0xc000c0, RZ, 0xc0, !PT ;  /* 0x00c000c006247812 */ /* 0x000fe400078ec0ff */
[----:B------:R-:W-:Y:S02]  /*ffc0*/  SHF.R.U32.HI R47, RZ, 0x8, R6 ;  /* 0x00000008ff2f7819 */ /* 0x000fe40000011606 */
[C---:B0-----:R-:W-:Y:S02]  /*ffd0*/  LOP3.LUT R8, R4.reuse, 0x30003, RZ, 0xc0, !PT ;  /* 0x0003000304087812 */ /* 0x041fe400078ec0ff */
        /* <DEDUP_REMOVED lines=14> */
[----:B------:R-:W-:Y:S02]  /*100c0*/  @!P0 PRMT R117, R13, 0x7610, R117 ;  /* 0x000076100d758816 */ /* 0x000fe40000000075 */
[----:B------:R-:W-:Y:S02]  /*100d0*/  LOP3.LUT R5, R5, 0x64006400, RZ, 0xfc, !PT ;  /* 0x6400640005057812 */ /* 0x000fe400078efcff */
[----:B------:R-:W-:Y:S02]  /*100e0*/  LOP3.LUT R6, R6, 0x64006400, RZ, 0xfc, !PT ;  /* 0x6400640006067812 */ /* 0x000fe400078efcff */
[----:B------:R-:W-:Y:S02]  /*100f0*/  LOP3.LUT R7, R7, 0x64006400, RZ, 0xfc, !PT ;  /* 0x6400640007077812 */ /* 0x000fe400078efcff */
[----:B------:R-:W-:Y:S02]  /*10100*/  @!P0 PRMT R117, R117, 0x7610, R13 ;  /* 0x0000761075758816 */ /* 0x000fe4000000000d */
        /* <DEDUP_REMOVED lines=18> */
[-C--:B------:R-:W-:Y:S02]  /*10230*/  HFMA2 R14, R14, R28.reuse.H0_H0, -258, -258 ;  /* 0xdc08dc080e0e7431 */ /* 0x080fe4000004001c */
[-C--:B------:R-:W-:Y:S02]  /*10240*/  HFMA2 R15, R15, R28.reuse.H0_H0, -258, -258 ;  /* 0xdc08dc080f0f7431 */ /* 0x080fe4000004001c */
[----:B------:R-:W-:Y:S01]  /*10250*/  HFMA2 R26, R26, R28.H0_H0, -258, -258 ;  /* 0xdc08dc081a1a7431 */ /* 0x000fe2000004001c */
        /* <DEDUP_REMOVED lines=9> */
[----:B------:R-:W-:Y:S01]  /*102f0*/  LOP3.LUT R35, R53, 0xc000c0, RZ, 0xc0, !PT ;  /* 0x00c000c035237812 */ /* 0x000fe200078ec0ff */
[----:B------:R-:W-:Y:S01]  /*10300*/  HFMA2 R34, R9, R2.H1_H1, -66, -66 ;  /* 0xd420d42009227431 */ /* 0x000fe20000060002 */
[----:B------:R-:W-:Y:S02]  /*10310*/  LOP3.LUT R39, R38, 0x64006400, RZ, 0xfc, !PT ;  /* 0x6400640026277812 */ /* 0x000fe400078efcff */
[----:B------:R-:W-:Y:S02]  /*10320*/  LOP3.LUT R29, R29, 0x64006400, RZ, 0xfc, !PT ;  /* 0x640064001d1d7812 */ /* 0x000fe400078efcff */
[----:B------:R-:W-:Y:S02]  /*10330*/  LOP3.LUT R30, R30, 0x64006400, RZ, 0xfc, !PT ;  /* 0x640064001e1e7812 */ /* 0x000fe400078efcff */
[----:B------:R-:W-:Y:S02]  /*10340*/  LOP3.LUT R11, R11, 0x64006400, RZ, 0xfc, !PT ;  /* 0x640064000b0b7812 */ /* 0x000fe400078efcff */
[----:B--2---:R-:W-:-:S02]  /*10350*/  LOP3.LUT R37, R36, 0x64006400, RZ, 0xfc, !PT ;  /* 0x6400640024257812 */ /* 0x004fc400078efcff */
        /* <DEDUP_REMOVED lines=13> */
[-C--:B------:R-:W-:Y:S02]  /*10430*/  HFMA2 R30, R30, R2.reuse.H1_H1, -66, -66 ;  /* 0xd420d4201e1e7431 */ /* 0x080fe40000060002 */
[-C--:B------:R-:W-:Y:S02]  /*10440*/  HFMA2 R35, R11, R2.reuse.H0_H0, -18, -18 ;  /* 0xcc80cc800b237431 */ /* 0x080fe40000040002 */
[----:B------:R-:W-:-:S02]  /*10450*/  HFMA2 R36, R7, R2.H0_H0, -18, -18 ;  /* 0xcc80cc8007247431 */ /* 0x000fc40000040002 */
[-C--:B------:R-:W-:Y:S02]  /*10460*/  HFMA2 R37, R37, R2.reuse.H0_H0, -18, -18 ;  /* 0xcc80cc8025257431 */ /* 0x080fe40000040002 */
[-C--:B------:R-:W-:Y:S02]  /*10470*/  HFMA2 R39, R5, R2.reuse.H0_H0, -18, -18 ;  /* 0xcc80cc8005277431 */ /* 0x080fe40000040002 */
[-C--:B------:R-:W-:Y:S02]  /*10480*/  HFMA2 R40, R9, R2.reuse.H0_H0, -18, -18 ;  /* 0xcc80cc8009287431 */ /* 0x080fe40000040002 */
[-C--:B------:R-:W-:Y:S01]  /*10490*/  HFMA2 R41, R41, R2.reuse.H0_H0, -18, -18 ;  /* 0xcc80cc8029297431 */ /* 0x080fe20000040002 */
[----:B------:R-:W-:Y:S01]  /*104a0*/  LOP3.LUT R8, R8, 0x64006400, RZ, 0xfc, !PT ;  /* 0x6400640008087812 */ /* 0x000fe200078efcff */
[----:B------:R-:W-:Y:S01]  /*104b0*/  HFMA2 R2, R55, R2.H0_H0, -18, -18 ;  /* 0xcc80cc8037027431 */ /* 0x000fe20000040002 */
        /* <DEDUP_REMOVED lines=56> */
.L_x_2278:
[----:B-----5:R-:W-:Y:S01]  /*10840*/  @!P0 IADD3 R16, R0, R49, RZ ;  /* 0x0000003100108210 */ /* 0x020fe20007ffe0ff */
[----:B------:R-:W-:Y:S06]  /*10850*/  @!P2 BRA `(.L_x_2279) ;  /* 0x0000000000aca947 */ /* 0x000fec0003800000 */
[----:B------:R-:W0:Y:S01]  /*10860*/  LDS.128 R4, [UR4+0x80] ;  /* 0x00008004ff047984 */ /* 0x000e220008000c00 */
[----:B------:R-:W-:-:S03]  /*10870*/  MOV R57, R12 ;  /* 0x0000000c00397202 */ /* 0x000fc60000000f00 */
        /* <DEDUP_REMOVED lines=41> */
.L_x_2279:
[----:B------:R-:W-:Y:S01]  /*10b10*/  IADD3 R49, R49, 0x10, RZ ;  /* 0x0000001031317810 */ /* 0x000fe20007ffe0ff */
[----:B------:R-:W-:Y:S01]  /*10b20*/  UIADD3 UR4, UR4, 0x20, URZ ;  /* 0x0000002004047890 */ /* 0x000fe2000fffe03f */
[----:B------:R-:W-:Y:S02]  /*10b30*/  IADD3 R44, P1, R44, R3, RZ ;  /* 0x000000032c2c7210 */ /* 0x000fe40007f3e0ff */
[C---:B------:R-:W-:Y:S02]  /*10b40*/  ISETP.GE.AND P0, PT, R49.reuse, UR5, PT ;  /* 0x0000000531007c0c */ /* 0x040fe4000bf06270 */
[----:B------:R-:W-:Y:S02]  /*10b50*/  ISETP.LT.AND P2, PT, R49, R48, PT ;  /* 0x000000303100720c */ /* 0x000fe40003f41270 */
[----:B------:R-:W-:-:S11]  /*10b60*/  IADD3.X R45, R45, R23, RZ, P1, !PT ;  /* 0x000000172d2d7210 */ /* 0x000fd60000ffe4ff */
[----:B------:R-:W-:Y:S05]  /*10b70*/  @!P0 BRA P2, `(.L_x_2280) ;  /* 0xfffffff000a08947 */ /* 0x000fea000103ffff */
.L_x_2277:
[----:B------:R-:W1:Y:S01]  /*10b80*/  S2R R0, SR_CTAID.X ;  /* 0x0000000000007919 */ /* 0x000e620000002500 */
[----:B------:R-:W3:Y:S01]  /*10b90*/  S2UR UR4, SR_CTAID.Y ;  /* 0x00000000000479c3 */ /* 0x000ee20000002600 */
[----:B------:R-:W-:Y:S01]  /*10ba0*/  HMUL2 R21, R21, R51.H0_H0 ;  /* 0x2000003315157232 */ /* 0x000fe20000000000 */
[----:B------:R-:W1:Y:S06]  /*10bb0*/  S2R R3, SR_TID.X ;  /* 0x0000000000037919 */ /* 0x000e6c0000002100 */
[----:B------:R-:W4:Y:S08]  /*10bc0*/  LDC R10, c[0x0][0x23c] ;  /* 0x00008f00ff0a7b82 */ /* 0x000f300000000800 */
[----:B------:R-:W5:Y:S01]  /*10bd0*/  LDC.64 R6, c[0x0][0x230] ;  /* 0x00008c00ff067b82 */ /* 0x000f620000000a00 */
[----:B---3--:R-:W-:Y:S01]  /*10be0*/  USHF.L.U32 UR4, UR4, 0x1, URZ ;  /* 0x0000000104047899 */ /* 0x008fe2000800063f */
[----:B-1----:R-:W-:-:S04]  /*10bf0*/  LEA R0, R0, R3, 0x6 ;  /* 0x0000000300007211 */ /* 0x002fc800078e30ff */
[----:B------:R-:W-:-:S05]  /*10c00*/  SHF.L.U32 R0, R0, 0x2, RZ ;  /* 0x0000000200007819 */ /* 0x000fca00000006ff */
[----:B----4-:R-:W-:-:S04]  /*10c10*/  IMAD R11, R10, UR4, R0 ;  /* 0x000000040a0b7c24 */ /* 0x010fc8000f8e0200 */
[----:B-----5:R-:W-:-:S05]  /*10c20*/  IMAD.WIDE R4, R11, 0x2, R6 ;  /* 0x000000020b047825 */ /* 0x020fca00078e0206 */
[----:B------:R1:W-:Y:S01]  /*10c30*/  ATOM.E.ADD.F16x2.RN.STRONG.GPU P0, RZ, desc[UR8][R4.64], R21 ;  /* 0x0000001504ff79a2 */ /* 0x0003e2000810e1c8 */
[----:B------:R-:W-:Y:S01]  /*10c40*/  BSSY B0, `(.L_x_2281) ;  /* 0x0000010000007945 */ /* 0x000fe20003800000 */
[----:B------:R-:W-:-:S03]  /*10c50*/  HMUL2 R51, R20, R51.H0_H0 ;  /* 0x2000003314337232 */ /* 0x000fc60000000000 */
[----:B-1----:R-:W-:Y:S05]  /*10c60*/  @P0 BRA `(.L_x_2282) ;  /* 0x0000000000340947 */ /* 0x002fea0003800000 */
[----:B------:R-:W1:Y:S02]  /*10c70*/  QSPC.E.S P0, RZ, [R4] ;  /* 0x0000000004ff73aa */ /* 0x000e640000000500 */
[----:B-1----:R-:W-:Y:S05]  /*10c80*/  @!P0 BRA `(.L_x_2283) ;  /* 0x0000000000208947 */ /* 0x002fea0003800000 */
[----:B------:R-:W-:-:S04]  /*10c90*/  MOV R2, R4 ;  /* 0x0000000400027202 */ /* 0x000fc80000000f00 */
[----:B------:R-:W-:-:S07]  /*10ca0*/  MOV R2, R2 ;  /* 0x0000000200027202 */ /* 0x000fce0000000f00 */
.L_x_2284:
[----:B------:R-:W1:Y:S02]  /*10cb0*/  LDS R8, [R2] ;  /* 0x0000000002087984 */ /* 0x000e640000000800 */
[----:B-1----:R-:W-:-:S06]  /*10cc0*/  HADD2 R9, R8, R21 ;  /* 0x0000001508097230 */ /* 0x002fcc0000000000 */
[----:B------:R-:W1:Y:S02]  /*10cd0*/  ATOMS.CAST.SPIN R9, [R2], R8, R9 ;  /* 0x000000080209738d */ /* 0x000e640001800009 */
[----:B-1----:R-:W-:-:S13]  /*10ce0*/  ISETP.EQ.U32.AND P0, PT, R9, 0x1, PT ;  /* 0x000000010900780c */ /* 0x002fda0003f02070 */
[----:B------:R-:W-:Y:S05]  /*10cf0*/  @!P0 BRA `(.L_x_2284) ;  /* 0xfffffffc00ec8947 */ /* 0x000fea000383ffff */
[----:B------:R-:W-:Y:S05]  /*10d00*/  BRA `(.L_x_2282) ;  /* 0x00000000000c7947 */ /* 0x000fea0003800000 */
.L_x_2283:
[----:B------:R-:W3:Y:S02]  /*10d10*/  LD.E R0, desc[UR8][R4.64] ;  /* 0x0000000804007980 */ /* 0x000ee4000c101900 */
[----:B---3--:R-:W-:-:S05]  /*10d20*/  IADD3 R3, R21, R0, RZ ;  /* 0x0000000015037210 */ /* 0x008fca0007ffe0ff */
[----:B------:R1:W-:Y:S02]  /*10d30*/  ST.E desc[UR8][R4.64], R3 ;  /* 0x0000000304007985 */ /* 0x0003e4000c101908 */
.L_x_2282:
[----:B------:R-:W-:Y:S05]  /*10d40*/  BSYNC B0 ;  /* 0x0000000000007941 */ /* 0x000fea0003800000 */
.L_x_2281:
[----:B------:R3:W-:Y:S01]  /*10d50*/  ATOM.E.ADD.F16x2.RN.STRONG.GPU P0, RZ, desc[UR8][R4.64+0x4], R51 ;  /* 0x0000043304ff79a2 */ /* 0x0007e2000810e1c8 */
[----:B------:R-:W-:Y:S04]  /*10d60*/  BSSY B0, `(.L_x_2285) ;  /* 0x000000f000007945 */ /* 0x000fe80003800000 */
[----:B---3--:R-:W-:Y:S05]  /*10d70*/  @P0 BRA `(.L_x_2286) ;  /* 0x0000000000340947 */ /* 0x008fea0003800000 */
[----:B------:R-:W3:Y:S02]  /*10d80*/  QSPC.E.S P0, RZ, [R4+0x4] ;  /* 0x0000040004ff73aa */ /* 0x000ee40000000500 */
[----:B---3--:R-:W-:Y:S05]  /*10d90*/  @!P0 BRA `(.L_x_2287) ;  /* 0x0000000000208947 */ /* 0x008fea0003800000 */
[----:B------:R-:W-:-:S04]  /*10da0*/  MOV R2, R4 ;  /* 0x0000000400027202 */ /* 0x000fc80000000f00 */
[----:B------:R-:W-:-:S07]  /*10db0*/  MOV R2, R2 ;  /* 0x0000000200027202 */ /* 0x000fce0000000f00 */
.L_x_2288:
[----:B-1----:R-:W1:Y:S02]  /*10dc0*/  LDS R4, [R2+0x4] ;  /* 0x0000040002047984 */ /* 0x002e640000000800 */
[----:B-1----:R-:W-:-:S10]  /*10dd0*/  HFMA2.MMA R5, R4, 1, 1, R51 ;  /* 0x3c003c0004057835 */ /* 0x002fd40000000033 */
[----:B------:R-:W1:Y:S02]  /*10de0*/  ATOMS.CAST.SPIN R5, [R2+0x4], R4, R5 ;  /* 0x000004040205738d */ /* 0x000e640001800005 */
[----:B-1----:R-:W-:-:S13]  /*10df0*/  ISETP.EQ.U32.AND P0, PT, R5, 0x1, PT ;  /* 0x000000010500780c */ /* 0x002fda0003f02070 */
[----:B------:R-:W-:Y:S05]  /*10e00*/  @!P0 BRA `(.L_x_2288) ;  /* 0xfffffffc00ec8947 */ /* 0x000fea000383ffff */
[----:B------:R-:W-:Y:S05]  /*10e10*/  BRA `(.L_x_2286) ;  /* 0x00000000000c7947 */ /* 0x000fea0003800000 */
.L_x_2287:
[----:B------:R-:W1:Y:S02]  /*10e20*/  LD.E R0, desc[UR8][R4.64+0x4] ;  /* 0x0000040804007980 */ /* 0x000e64000c101900 */
[----:B-1----:R-:W-:-:S05]  /*10e30*/  IADD3 R3, R51, R0, RZ ;  /* 0x0000000033037210 */ /* 0x002fca0007ffe0ff */
[----:B------:R3:W-:Y:S02]  /*10e40*/  ST.E desc[UR8][R4.64+0x4], R3 ;  /* 0x0000040304007985 */ /* 0x0007e4000c101908 */
.L_x_2286:
[----:B------:R-:W-:Y:S05]  /*10e50*/  BSYNC B0 ;  /* 0x0000000000007941 */ /* 0x000fea0003800000 */
.L_x_2285:
[----:B-1-3--:R-:W-:Y:S01]  /*10e60*/  IADD3 R5, R11, R10, RZ ;  /* 0x0000000a0b057210 */ /* 0x00afe20007ffe0ff */
[----:B------:R-:W-:-:S04]  /*10e70*/  HMUL2 R19, R19, R50.H0_H0 ;  /* 0x2000003213137232 */ /* 0x000fc80000000000 */
[----:B------:R-:W-:-:S05]  /*10e80*/  IMAD.WIDE R4, R5, 0x2, R6 ;  /* 0x0000000205047825 */ /* 0x000fca00078e0206 */
        /* <DEDUP_REMOVED lines=8> */
.L_x_2292:
[----:B------:R-:W1:Y:S02]  /*10f10*/  LDS R6, [R2] ;  /* 0x0000000002067984 */ /* 0x000e640000000800 */
[----:B-1----:R-:W-:-:S06]  /*10f20*/  HADD2 R7, R6, R19 ;  /* 0x0000001306077230 */ /* 0x002fcc0000000000 */
[----:B------:R-:W1:Y:S02]  /*10f30*/  ATOMS.CAST.SPIN R7, [R2], R6, R7 ;  /* 0x000000060207738d */ /* 0x000e640001800007 */
[----:B-1----:R-:W-:-:S13]  /*10f40*/  ISETP.EQ.U32.AND P0, PT, R7, 0x1, PT ;  /* 0x000000010700780c */ /* 0x002fda0003f02070 */
[----:B------:R-:W-:Y:S05]  /*10f50*/  @!P0 BRA `(.L_x_2292) ;  /* 0xfffffffc00ec8947 */ /* 0x000fea000383ffff */
[----:B------:R-:W-:Y:S05]  /*10f60*/  BRA `(.L_x_2290) ;  /* 0x00000000000c7947 */ /* 0x000fea0003800000 */
.L_x_2291:
[----:B------:R-:W3:Y:S02]  /*10f70*/  LD.E R0, desc[UR8][R4.64] ;  /* 0x0000000804007980 */ /* 0x000ee4000c101900 */
[----:B---3--:R-:W-:-:S05]  /*10f80*/  IADD3 R3, R19, R0, RZ ;  /* 0x0000000013037210 */ /* 0x008fca0007ffe0ff */
[----:B------:R1:W-:Y:S02]  /*10f90*/  ST.E desc[UR8][R4.64], R3 ;  /* 0x0000000304007985 */ /* 0x0003e4000c101908 */
.L_x_2290:
[----:B------:R-:W-:Y:S05]  /*10fa0*/  BSYNC B0 ;  /* 0x0000000000007941 */ /* 0x000fea0003800000 */
.L_x_2289:
[----:B------:R3:W-:Y:S02]  /*10fb0*/  ATOM.E.ADD.F16x2.RN.STRONG.GPU P0, RZ, desc[UR8][R4.64+0x4], R9 ;  /* 0x0000040904ff79a2 */ /* 0x0007e4000810e1c8 */
[----:B---3--:R-:W-:Y:S05]  /*10fc0*/  @P0 EXIT ;  /* 0x000000000000094d */ /* 0x008fea0003800000 */
[----:B------:R-:W3:Y:S02]  /*10fd0*/  QSPC.E.S P0, RZ, [R4+0x4] ;  /* 0x0000040004ff73aa */ /* 0x000ee40000000500 */
[----:B---3--:R-:W-:Y:S05]  /*10fe0*/  @!P0 BRA `(.L_x_2293) ;  /* 0x0000000000208947 */ /* 0x008fea0003800000 */
[----:B------:R-:W-:-:S04]  /*10ff0*/  MOV R2, R4 ;  /* 0x0000000400027202 */ /* 0x000fc80000000f00 */
[----:B------:R-:W-:-:S07]  /*11000*/  MOV R2, R2 ;  /* 0x0000000200027202 */ /* 0x000fce0000000f00 */
.L_x_2294:
[----:B-1----:R-:W1:Y:S02]  /*11010*/  LDS R4, [R2+0x4] ;  /* 0x0000040002047984 */ /* 0x002e640000000800 */
[----:B-1----:R-:W-:-:S10]  /*11020*/  HFMA2.MMA R5, R4, 1, 1, R9 ;  /* 0x3c003c0004057835 */ /* 0x002fd40000000009 */
[----:B------:R-:W1:Y:S02]  /*11030*/  ATOMS.CAST.SPIN R5, [R2+0x4], R4, R5 ;  /* 0x000004040205738d */ /* 0x000e640001800005 */
[----:B-1----:R-:W-:-:S13]  /*11040*/  ISETP.EQ.U32.AND P0, PT, R5, 0x1, PT ;  /* 0x000000010500780c */ /* 0x002fda0003f02070 */
[----:B------:R-:W-:Y:S05]  /*11050*/  @!P0 BRA `(.L_x_2294) ;  /* 0xfffffffc00ec8947 */ /* 0x000fea000383ffff */
[----:B------:R-:W-:Y:S05]  /*11060*/  EXIT ;  /* 0x000000000000794d */ /* 0x000fea0003800000 */
.L_x_2293:
[----:B------:R-:W1:Y:S02]  /*11070*/  LD.E R0, desc[UR8][R4.64+0x4] ;  /* 0x0000040804007980 */ /* 0x000e64000c101900 */
[----:B-1----:R-:W-:-:S05]  /*11080*/  IADD3 R3, R9, R0, RZ ;  /* 0x0000000009037210 */ /* 0x002fca0007ffe0ff */
[----:B------:R-:W-:Y:S01]  /*11090*/  ST.E desc[UR8][R4.64+0x4], R3 ;  /* 0x0000040304007985 */ /* 0x000fe2000c101908 */
[----:B------:R-:W-:Y:S05]  /*110a0*/  EXIT ;  /* 0x000000000000794d */ /* 0x000fea0003800000 */
.L_x_2295:
        /* <DEDUP_REMOVED lines=13> */
.L_x_4049:


//--------------------- .text._Z23gemm_half_q_half_kernelILi1ELb1ELb1EEvPK6__halfPKjS4_S2_PS0_iiiiPKtS7_iiiiiibS2_i --------------------------
	.section	.text._Z23gemm_half_q_half_kernelILi1ELb1ELb1EEvPK6__halfPKjS4_S2_PS0_iiiiPKtS7_iiiiiibS2_i,"ax",@progbits
	.align	128
        .global         _Z23gemm_half_q_half_kernelILi1ELb1ELb1EEvPK6__halfPKjS4_S2_PS0_iiiiPKtS7_iiiiiibS2_i
        .type           _Z23gemm_half_q_half_kernelILi1ELb1ELb1EEvPK6__halfPKjS4_S2_PS0_iiiiPKtS7_iiiiiibS2_i,@function
        .size           _Z23gemm_half_q_half_kernelILi1ELb1ELb1EEvPK6__halfPKjS4_S2_PS0_iiiiPKtS7_iiiiiibS2_i,(.L_x_4050 - _Z23gemm_half_q_half_kernelILi1ELb1ELb1EEvPK6__halfPKjS4_S2_PS0_iiiiPKtS7_iiiiiibS2_i)
        .other          _Z23gemm_half_q_half_kernelILi1ELb1ELb1EEvPK6__halfPKjS4_S2_PS0_iiiiPKtS7_iiiiiibS2_i,@"STO_CUDA_ENTRY STV_DEFAULT"
_Z23gemm_half_q_half_kernelILi1ELb1ELb1EEvPK6__halfPKjS4_S2_PS0_iiiiPKtS7_iiiiiibS2_i:
.text._Z23gemm_half_q_half_kernelILi1ELb1ELb1EEvPK6__halfPKjS4_S2_PS0_iiiiPKtS7_iiiiiibS2_i:
[----:B------:R-:W0:Y:S08]  /*0000*/  LDC R1, c[0x0][0x28] ;  /* 0x00000a00ff017b82 */ /* 0x000e300000000800 */
[----:B------:R-:W1:Y:S01]  /*0010*/  LDC.64 R2, c[0x0][0x278] ;  /* 0x00009e00ff027b82 */ /* 0x000e620000000a00 */
[----:B------:R-:W-:Y:S01]  /*0020*/  ULDC.64 UR6, c[0x0][0x208] ;  /* 0x0000820000067ab9 */ /* 0x000fe20000000a00 */
[----:B0-----:R-:W-:Y:S01]  /*0030*/  VIADD R1, R1, 0xfffffff0 ;  /* 0xfffffff001017836 */ /* 0x001fe20000000000 */
[----:B-1----:R-:W2:Y:S01]  /*0040*/  LDG.E.U16 R33, desc[UR6][R2.64] ;  /* 0x0000000602217981 */ /* 0x002ea2000c1e1500 */
[----:B------:R-:W0:Y:S01]  /*0050*/  S2R R7, SR_TID.X ;  /* 0x0000000000077919 */ /* 0x000e220000002100 */
[----:B------:R-:W1:Y:S01]  /*0060*/  S2R R0, SR_CTAID.X ;  /* 0x0000000000007919 */ /* 0x000e620000002500 */
[----:B--2---:R-:W-:-:S13]  /*0070*/  ISETP.NE.AND P0, PT, R33, RZ, PT ;  /* 0x000000ff2100720c */ /* 0x004fda0003f05270 */
[----:B01----:R-:W-:Y:S05]  /*0080*/  @!P0 EXIT ;  /* 0x000000000000894d */ /* 0x003fea0003800000 */
[----:B------:R-:W0:Y:S01]  /*0090*/  S2R R6, SR_CTAID.Z ;  /* 0x0000000000067919 */ /* 0x000e220000002700 */
[----:B------:R-:W1:Y:S01]  /*00a0*/  LDC R5, c[0x0][0x240] ;  /* 0x00009000ff057b82 */ /* 0x000e620000000800 */
[----:B------:R-:W-:Y:S01]  /*00b0*/  IMAD R0, R0, 0x40, R7 ;  /* 0x0000004000007824 */ /* 0x000fe200078e0207 */
[----:B------:R-:W-:Y:S01]  /*00c0*/  ULDC UR9, c[0x0][0x23c] ;  /* 0x00008f0000097ab9 */ /* 0x000fe20000000800 */
[----:B------:R-:W-:Y:S01]  /*00d0*/  BSSY B0, `(.L_x_2296) ;  /* 0x0000019000007945 */ /* 0x000fe20003800000 */
[----:B------:R-:W-:Y:S01]  /*00e0*/  MOV R36, UR9 ;  /* 0x0000000900247c02 */ /* 0x000fe20008000f00 */
[----:B------:R-:W-:-:S05]  /*00f0*/  IMAD.SHL.U32 R35, R0, 0x4, RZ ;  /* 0x0000000400237824 */ /* 0x000fca00078e00ff */
[----:B------:R-:W-:Y:S02]  /*0100*/  ISETP.GE.AND P0, PT, R35, R36, PT ;  /* 0x000000242300720c */ /* 0x000fe40003f06270 */
[----:B0-----:R-:W-:-:S04]  /*0110*/  SHF.L.U32 R34, R6, 0x6, RZ ;  /* 0x0000000606227819 */ /* 0x001fc800000006ff */
[C---:B-1----:R-:W-:Y:S01]  /*0120*/  VIADDMNMX R37, R34.reuse, 0x40, R5, PT ;  /* 0x0000004022257846 */ /* 0x042fe20003800105 */
[----:B------:R-:W-:-:S05]  /*0130*/  IMAD.IADD R0, R34, 0x1, R7 ;  /* 0x0000000122007824 */ /* 0x000fca00078e0207 */
[----:B------:R-:W-:-:S13]  /*0140*/  ISETP.GE.AND P1, PT, R0, R37, PT ;  /* 0x000000250000720c */ /* 0x000fda0003f26270 */
[----:B------:R-:W-:Y:S05]  /*0150*/  @P1 BRA `(.L_x_2297) ;  /* 0x0000000000401947 */ /* 0x000fea0003800000 */
[----:B------:R-:W0:Y:S02]  /*0160*/  LDC.64 R2, c[0x0][0x250] ;  /* 0x00009400ff027b82 */ /* 0x000e240000000a00 */
[----:B0-----:R-:W-:-:S06]  /*0170*/  IMAD.WIDE R2, R0, 0x2, R2 ;  /* 0x0000000200027825 */ /* 0x001fcc00078e0202 */
[----:B------:R-:W2:Y:S01]  /*0180*/  LDG.E.U16.CONSTANT R3, desc[UR6][R2.64] ;  /* 0x0000000602037981 */ /* 0x000ea2000c1e9500 */
[----:B------:R-:W0:Y:S02]  /*0190*/  S2UR UR4, SR_CTAID.Y ;  /* 0x00000000000479c3 */ /* 0x000e240000002600 */
[----:B0-----:R-:W-:Y:S01]  /*01a0*/  IMAD R0, R5, UR4, RZ ;  /* 0x0000000405007c24 */ /* 0x001fe2000f8e02ff */
[----:B------:R-:W-:-:S04]  /*01b0*/  ULDC.64 UR4, c[0x0][0x210] ;  /* 0x0000840000047ab9 */ /* 0x000fc80000000a00 */
[----:B--2---:R-:W-:-:S04]  /*01c0*/  IADD3 R5, P1, R0, R3, RZ ;  /* 0x0000000300057210 */ /* 0x004fc80007f3e0ff */
[----:B------:R-:W-:Y:S02]  /*01d0*/  LEA.HI.X.SX32 R0, R0, RZ, 0x1, P1 ;  /* 0x000000ff00007211 */ /* 0x000fe400008f0eff */
[----:B------:R-:W-:-:S04]  /*01e0*/  LEA R4, P1, R5, UR4, 0x1 ;  /* 0x0000000405047c11 */ /* 0x000fc8000f8208ff */
[----:B------:R-:W-:-:S05]  /*01f0*/  LEA.HI.X R5, R5, UR5, R0, 0x1, P1 ;  /* 0x0000000505057c11 */ /* 0x000fca00088f0c00 */
[----:B------:R-:W2:Y:S01]  /*0200*/  LDG.E.U16.CONSTANT R4, desc[UR6][R4.64] ;  /* 0x0000000604047981 */ /* 0x000ea2000c1e9500 */
[----:B------:R-:W0:Y:S01]  /*0210*/  S2UR UR5, SR_CgaCtaId ;  /* 0x00000000000579c3 */ /* 0x000e220000008800 */
[----:B------:R-:W-:Y:S02]  /*0220*/  UMOV UR4, 0x400 ;  /* 0x0000040000047882 */ /* 0x000fe40000000000 */
[----:B0-----:R-:W-:-:S06]  /*0230*/  ULEA UR4, UR5, UR4, 0x18 ;  /* 0x0000000405047291 */ /* 0x001fcc000f8ec03f */
[----:B------:R-:W-:-:S05]  /*0240*/  LEA R3, R7, UR4, 0x1 ;  /* 0x0000000407037c11 */ /* 0x000fca000f8e08ff */
[----:B--2---:R0:W-:Y:S02]  /*0250*/  STS.U16 [R3], R4 ;  /* 0x0000000403007388 */ /* 0x0041e40000000400 */
.L_x_2297:
[----:B------:R-:W-:Y:S05]  /*0260*/  BSYNC B0 ;  /* 0x0000000000007941 */ /* 0x000fea0003800000 */
.L_x_2296:
[----:B------:R-:W-:Y:S05]  /*0270*/  @P0 EXIT ;  /* 0x000000000000094d */ /* 0x000fea0003800000 */
[----:B0-----:R-:W0:Y:S01]  /*0280*/  LDC.64 R2, c[0x0][0x248] ;  /* 0x00009200ff027b82 */ /* 0x001e220000000a00 */
[----:B------:R-:W-:Y:S01]  /*0290*/  IMAD.SHL.U32 R13, R6, 0x80, RZ ;  /* 0x00000080060d7824 */ /* 0x000fe200078e00ff */
[----:B------:R-:W-:-:S03]  /*02a0*/  ULDC.U8 UR4, c[0x0][0x270] ;  /* 0x00009c0000047ab9 */ /* 0x000fc60000000000 */
[----:B0-----:R-:W-:-:S05]  /*02b0*/  IMAD.WIDE R12, R13, 0x2, R2 ;  /* 0x000000020d0c7825 */ /* 0x001fca00078e0202 */
[----:B------:R0:W5:Y:S01]  /*02c0*/  LDG.E.U16.CONSTANT R29, desc[UR6][R12.64+0x2] ;  /* 0x000002060c1d7981 */ /* 0x000162000c1e9500 */
[----:B------:R-:W-:Y:S01]  /*02d0*/  UPRMT UR4, UR4, 0x8880, URZ ;  /* 0x0000888004047896 */ /* 0x000fe2000800003f */
[----:B------:R-:W-:-:S05]  /*02e0*/  ISETP.GE.AND P1, PT, R34, R37, PT ;  /* 0x000000252200720c */ /* 0x000fca0003f26270 */
[----:B------:R-:W-:-:S04]  /*02f0*/  ISETP.NE.AND P0, PT, RZ, UR4, PT ;  /* 0x00000004ff007c0c */ /* 0x000fc8000bf05270 */
[----:B------:R-:W-:-:S13]  /*0300*/  ISETP.NE.OR P0, PT, R6, RZ, !P0 ;  /* 0x000000ff0600720c */ /* 0x000fda0004705670 */
[----:B------:R-:W1:Y:S01]  /*0310*/  @!P0 S2R R7, SR_CTAID.Y ;  /* 0x0000000000078919 */ /* 0x000e620000002600 */
[----:B------:R-:W2:Y:S01]  /*0320*/  @!P0 LDC.64 R4, c[0x0][0x230] ;  /* 0x00008c00ff048b82 */ /* 0x000ea20000000a00 */
[----:B-1----:R-:W-:-:S04]  /*0330*/  @!P0 IMAD R7, R36, R7, R35 ;  /* 0x0000000724078224 */ /* 0x002fc800078e0223 */
[----:B--2---:R-:W-:-:S05]  /*0340*/  @!P0 IMAD.WIDE R4, R7, 0x2, R4 ;  /* 0x0000000207048825 */ /* 0x004fca00078e0204 */
[----:B------:R0:W-:Y:S01]  /*0350*/  @!P0 STG.E.64 desc[UR6][R4.64], RZ ;  /* 0x000000ff04008986 */ /* 0x0001e2000c101b06 */
[----:B------:R-:W-:Y:S06]  /*0360*/  BAR.SYNC.DEFER_BLOCKING 0x0 ;  /* 0x0000000000007b1d */ /* 0x000fec0000010000 */
[----:B------:R-:W-:Y:S05]  /*0370*/  @P1 BRA `(.L_x_2298) ;  /* 0x0000000000d01947 */ /* 0x000fea0003800000 */
[----:B------:R1:W5:Y:S01]  /*0380*/  LDG.E.U16.CONSTANT R0, desc[UR6][R12.64] ;  /* 0x000000060c007981 */ /* 0x000362000c1e9500 */
[----:B0-----:R-:W0:Y:S01]  /*0390*/  LDC.64 R4, c[0x0][0x220] ;  /* 0x00008800ff047b82 */ /* 0x001e220000000a00 */
[----:B------:R-:W-:Y:S01]  /*03a0*/  SHF.R.S32.HI R8, RZ, 0x1f, R35 ;  /* 0x0000001fff087819 */ /* 0x000fe20000011423 */
[----:B------:R-:W-:Y:S02]  /*03b0*/  IMAD.SHL.U32 R9, R35, 0x4, RZ ;  /* 0x0000000423097824 */ /* 0x000fe400078e00ff */
[----:B------:R-:W-:Y:S01]  /*03c0*/  IMAD.MOV.U32 R10, RZ, RZ, R34 ;  /* 0x000000ffff0a7224 */ /* 0x000fe200078e0022 */
[----:B------:R-:W-:Y:S01]  /*03d0*/  LEA.HI R11, R8, R35, RZ, 0x3 ;  /* 0x00000023080b7211 */ /* 0x000fe200078f18ff */
[----:B------:R-:W-:Y:S01]  /*03e0*/  HFMA2.MMA R8, -RZ, RZ, 0, 0 ;  /* 0x00000000ff087435 */ /* 0x000fe200000001ff */
[----:B------:R-:W-:Y:S01]  /*03f0*/  LOP3.LUT R9, R9, 0x10, RZ, 0xc0, !PT ;  /* 0x0000001009097812 */ /* 0x000fe200078ec0ff */
[----:B------:R-:W2:Y:S01]  /*0400*/  LDC.64 R6, c[0x0][0x228] ;  /* 0x00008a00ff067b82 */ /* 0x000ea20000000a00 */
[----:B-1----:R-:W-:-:S08]  /*0410*/  SHF.R.S32.HI R11, RZ, 0x3, R11 ;  /* 0x00000003ff0b7819 */ /* 0x002fd0000001140b */
.L_x_2299:
[----:B-----5:R-:W-:-:S04]  /*0420*/  IMAD.IADD R17, R0, 0x1, R8 ;  /* 0x0000000100117824 */ /* 0x020fc800078e0208 */
[----:B-1----:R-:W-:-:S05]  /*0430*/  IMAD R12, R17, R36, RZ ;  /* 0x00000024110c7224 */ /* 0x002fca00078e02ff */
[----:B------:R-:W-:-:S04]  /*0440*/  SHF.R.S32.HI R13, RZ, 0x1f, R12 ;  /* 0x0000001fff0d7819 */ /* 0x000fc8000001140c */
[----:B------:R-:W-:-:S04]  /*0450*/  LEA.HI R12, R13, R12, RZ, 0x3 ;  /* 0x0000000c0d0c7211 */ /* 0x000fc800078f18ff */
[----:B------:R-:W-:-:S05]  /*0460*/  LEA.HI.SX32 R15, R12, R11, 0x1d ;  /* 0x0000000b0c0f7211 */ /* 0x000fca00078feaff */
[----:B0-----:R-:W-:-:S06]  /*0470*/  IMAD.WIDE R14, R15, 0x4, R4 ;  /* 0x000000040f0e7825 */ /* 0x001fcc00078e0204 */
[----:B------:R-:W3:Y:S01]  /*0480*/  LDG.E.CONSTANT R14, desc[UR6][R14.64] ;  /* 0x000000060e0e7981 */ /* 0x000ee2000c1e9900 */
[----:B--2---:R-:W-:Y:S01]  /*0490*/  IMAD.WIDE R16, R17, 0x2, R6 ;  /* 0x0000000211107825 */ /* 0x004fe200078e0206 */
[----:B------:R-:W-:-:S04]  /*04a0*/  LEA R19, R10, 0x1, 0x1 ;  /* 0x000000010a137811 */ /* 0x000fc800078e08ff */
[----:B------:R0:W2:Y:S01]  /*04b0*/  LDG.E.U16.CONSTANT R12, desc[UR6][R16.64] ;  /* 0x00000006100c7981 */ /* 0x0000a2000c1e9500 */
[----:B------:R-:W-:-:S05]  /*04c0*/  IMAD.WIDE R18, R19, 0x2, R2 ;  /* 0x0000000213127825 */ /* 0x000fca00078e0202 */
[----:B------:R-:W4:Y:S01]  /*04d0*/  LDG.E.U16.CONSTANT R13, desc[UR6][R18.64] ;  /* 0x00000006120d7981 */ /* 0x000f22000c1e9500 */
[----:B---3--:R-:W-:-:S04]  /*04e0*/  SHF.R.U32.HI R20, RZ, R9, R14 ;  /* 0x00000009ff147219 */ /* 0x008fc8000001160e */
[----:B------:R-:W-:Y:S02]  /*04f0*/  LOP3.LUT R21, R20, 0xf, RZ, 0xc0, !PT ;  /* 0x0000000f14157812 */ /* 0x000fe400078ec0ff */
[--C-:B------:R-:W-:Y:S02]  /*0500*/  SHF.R.U32.HI R22, RZ, 0x4, R20.reuse ;  /* 0x00000004ff167819 */ /* 0x100fe40000011614 */
[--C-:B------:R-:W-:Y:S02]  /*0510*/  SHF.R.U32.HI R14, RZ, 0xc, R20.reuse ;  /* 0x0000000cff0e7819 */ /* 0x100fe40000011614 */
[----:B------:R-:W-:Y:S02]  /*0520*/  SHF.R.U32.HI R20, RZ, 0x8, R20 ;  /* 0x00000008ff147819 */ /* 0x000fe40000011614 */
[----:B------:R-:W-:Y:S01]  /*0530*/  LOP3.LUT R22, R22, 0xf, RZ, 0xc0, !PT ;  /* 0x0000000f16167812 */ /* 0x000fe200078ec0ff */
[----:B----4-:R-:W-:Y:S01]  /*0540*/  IMAD.IADD R10, R13, 0x1, R10 ;  /* 0x000000010d0a7824 */ /* 0x010fe200078e020a */
[----:B------:R-:W-:-:S02]  /*0550*/  LOP3.LUT R20, R20, 0xf, RZ, 0xc0, !PT ;  /* 0x0000000f14147812 */ /* 0x000fc400078ec0ff */
[----:B------:R-:W-:Y:S01]  /*0560*/  LOP3.LUT R14, R14, 0xf, RZ, 0xc0, !PT ;  /* 0x0000000f0e0e7812 */ /* 0x000fe200078ec0ff */
[----:B------:R-:W-:Y:S01]  /*0570*/  VIADD R22, R22, 0x1 ;  /* 0x0000000116167836 */ /* 0x000fe20000000000 */
[----:B------:R-:W-:Y:S02]  /*0580*/  IADD3 R21, R21, 0x1, RZ ;  /* 0x0000000115157810 */ /* 0x000fe40007ffe0ff */
[----:B------:R-:W-:Y:S01]  /*0590*/  IADD3 R20, R20, 0x1, RZ ;  /* 0x0000000114147810 */ /* 0x000fe20007ffe0ff */
[----:B------:R-:W-:Y:S01]  /*05a0*/  VIADD R14, R14, 0x1 ;  /* 0x000000010e0e7836 */ /* 0x000fe20000000000 */
[----:B------:R-:W-:Y:S01]  /*05b0*/  ISETP.GE.AND P0, PT, R10, R37, PT ;  /* 0x000000250a00720c */ /* 0x000fe20003f06270 */
[----:B------:R-:W-:Y:S02]  /*05c0*/  IMAD R21, R21, R21, RZ ;  /* 0x0000001515157224 */ /* 0x000fe400078e02ff */
[----:B------:R-:W-:Y:S02]  /*05d0*/  IMAD R22, R22, R22, RZ ;  /* 0x0000001616167224 */ /* 0x000fe400078e02ff */
[----:B------:R-:W-:-:S02]  /*05e0*/  IMAD R20, R20, R20, RZ ;  /* 0x0000001414147224 */ /* 0x000fc400078e02ff */
[----:B0-----:R-:W-:Y:S01]  /*05f0*/  IMAD R16, R14, R14, RZ ;  /* 0x0000000e0e107224 */ /* 0x001fe200078e02ff */
[----:B------:R-:W-:Y:S08]  /*0600*/  I2F.F16 R21, R21 ;  /* 0x0000001500157306 */ /* 0x000ff00000200c00 */
[----:B------:R-:W0:Y:S08]  /*0610*/  I2F.F16 R22, R22 ;  /* 0x0000001600167306 */ /* 0x000e300000200c00 */
[----:B------:R-:W-:Y:S01]  /*0620*/  I2F.F16 R15, R16 ;  /* 0x00000010000f7306 */ /* 0x000fe20000200c00 */
[----:B0-----:R-:W-:-:S07]  /*0630*/  PRMT R21, R21, 0x5410, R22 ;  /* 0x0000541015157816 */ /* 0x001fce0000000016 */
[----:B------:R-:W0:Y:S01]  /*0640*/  I2F.F16 R20, R20 ;  /* 0x0000001400147306 */ /* 0x000e220000200c00 */
[----:B--2---:R-:W-:Y:S01]  /*0650*/  HMUL2 R14, R21, R12.H0_H0 ;  /* 0x2000000c150e7232 */ /* 0x004fe20000000000 */
[----:B0-----:R-:W-:-:S05]  /*0660*/  PRMT R15, R20, 0x5410, R15 ;  /* 0x00005410140f7816 */ /* 0x001fca000000000f */
[----:B------:R-:W-:Y:S02]  /*0670*/  HMUL2 R15, R15, R12.H0_H0 ;  /* 0x2000000c0f0f7232 */ /* 0x000fe40000000000 */
[C---:B------:R-:W-:Y:S01]  /*0680*/  IMAD R12, R8.reuse, 0x8, R1 ;  /* 0x00000008080c7824 */ /* 0x040fe200078e0201 */
[----:B------:R-:W-:-:S04]  /*0690*/  IADD3 R8, R8, 0x1, RZ ;  /* 0x0000000108087810 */ /* 0x000fc80007ffe0ff */
[----:B------:R1:W-:Y:S01]  /*06a0*/  STL.64 [R12], R14 ;  /* 0x0000000e0c007387 */ /* 0x0003e20000100a00 */
[----:B------:R-:W-:Y:S05]  /*06b0*/  @!P0 BRA `(.L_x_2299) ;  /* 0xfffffffc00588947 */ /* 0x000fea000383ffff */
.L_x_2298:
[----:B0-----:R0:W5:Y:S01]  /*06c0*/  LDL.64 R4, [R1] ;  /* 0x0000000001047983 */ /* 0x0011620000100a00 */
[----:B------:R-:W2:Y:S01]  /*06d0*/  LDC R23, c[0x0][0x25c] ;  /* 0x00009700ff177b82 */ /* 0x000ea20000000800 */
[----:B------:R-:W-:Y:S01]  /*06e0*/  ULDC UR8, c[0x0][0x258] ;  /* 0x0000960000087ab9 */ /* 0x000fe20000000800 */
[----:B------:R-:W-:Y:S01]  /*06f0*/  IMAD.MOV.U32 R0, RZ, RZ, RZ ;  /* 0x000000ffff007224 */ /* 0x000fe200078e00ff */
[----:B------:R-:W-:Y:S01]  /*0700*/  ISETP.GT.AND P0, PT, R34, UR8, PT ;  /* 0x0000000822007c0c */ /* 0x000fe2000bf04270 */
[----:B------:R-:W-:-:S04]  /*0710*/  IMAD.MOV.U32 R2, RZ, RZ, RZ ;  /* 0x000000ffff027224 */ /* 0x000fc800078e00ff */
[----:B------:R-:W3:Y:S01]  /*0720*/  LDC R39, c[0x0][0x264] ;  /* 0x00009900ff277b82 */ /* 0x000ee20000000800 */
[----:B--2---:R-:W-:-:S07]  /*0730*/  ISETP.GT.AND P1, PT, R34, R23, PT ;  /* 0x000000172200720c */ /* 0x004fce0003f24270 */
        /* <DEDUP_REMOVED lines=8> */
.L_x_2300:
[----:B------:R-:W-:Y:S05]  /*07c0*/  @!P1 BRA `(.L_x_2301) ;  /* 0x00000000001c9947 */ /* 0x000fea0003800000 */
[----:B------:R-:W0:Y:S02]  /*07d0*/  LDC R3, c[0x0][0x260] ;  /* 0x00009800ff037b82 */ /* 0x000e240000000800 */
[----:B0-----:R-:W-:-:S05]  /*07e0*/  VIMNMX R0, R34, R3, PT ;  /* 0x0000000322007248 */ /* 0x001fca0003fe0100 */
[----:B------:R-:W-:-:S05]  /*07f0*/  IMAD.IADD R0, R0, 0x1, -R23 ;  /* 0x0000000100007824 */ /* 0x000fca00078e0a17 */
[----:B------:R-:W-:-:S04]  /*0800*/  SHF.R.S32.HI R3, RZ, 0x1f, R0 ;  /* 0x0000001fff037819 */ /* 0x000fc80000011400 */
[----:B------:R-:W-:-:S04]  /*0810*/  LEA.HI R3, R3, R0, RZ, 0x5 ;  /* 0x0000000003037211 */ /* 0x000fc800078f28ff */
[----:B------:R-:W-:-:S05]  /*0820*/  SHF.R.S32.HI R3, RZ, 0x5, R3 ;  /* 0x00000005ff037819 */ /* 0x000fca0000011403 */
[----:B------:R-:W-:-:S07]  /*0830*/  IMAD R0, R3, 0x5, RZ ;  /* 0x0000000503007824 */ /* 0x000fce00078e02ff */
.L_x_2301:
[----:B------:R-:W-:Y:S01]  /*0840*/  ULDC UR12, c[0x0][0x260] ;  /* 0x00009800000c7ab9 */ /* 0x000fe20000000800 */
[C---:B---3--:R-:W-:Y:S01]  /*0850*/  ISETP.GT.AND P1, PT, R34.reuse, R39, PT ;  /* 0x000000272200720c */ /* 0x048fe20003f24270 */
[----:B------:R-:W-:Y:S01]  /*0860*/  IMAD.MOV.U32 R3, RZ, RZ, RZ ;  /* 0x000000ffff037224 */ /* 0x000fe200078e00ff */
[----:B------:R-:W-:Y:S02]  /*0870*/  ISETP.GT.AND P0, PT, R34, UR12, PT ;  /* 0x0000000c22007c0c */ /* 0x000fe4000bf04270 */
[----:B------:R-:W-:-:S11]  /*0880*/  MOV R7, RZ ;  /* 0x000000ff00077202 */ /* 0x000fd60000000f00 */
[----:B------:R-:W-:Y:S05]  /*0890*/  @!P0 BRA `(.L_x_2302) ;  /* 0x00000000001c8947 */ /* 0x000fea0003800000 */
[----:B------:R-:W0:Y:S02]  /*08a0*/  LDC R7, c[0x0][0x264] ;  /* 0x00009900ff077b82 */ /* 0x000e240000000800 */
[----:B0-----:R-:W-:-:S05]  /*08b0*/  VIMNMX R6, R34, R7, PT ;  /* 0x0000000722067248 */ /* 0x001fca0003fe0100 */
[----:B------:R-:W-:-:S05]  /*08c0*/  VIADD R6, R6, -UR12 ;  /* 0x8000000c06067c36 */ /* 0x000fca0008000000 */
[----:B------:R-:W-:-:S04]  /*08d0*/  SHF.R.S32.HI R7, RZ, 0x1f, R6 ;  /* 0x0000001fff077819 */ /* 0x000fc80000011406 */
[----:B------:R-:W-:-:S04]  /*08e0*/  LEA.HI R7, R7, R6, RZ, 0x5 ;  /* 0x0000000607077211 */ /* 0x000fc800078f28ff */
[----:B------:R-:W-:-:S05]  /*08f0*/  SHF.R.S32.HI R7, RZ, 0x5, R7 ;  /* 0x00000005ff077819 */ /* 0x000fca0000011407 */
[----:B------:R-:W-:-:S07]  /*0900*/  IMAD.SHL.U32 R7, R7, 0x4, RZ ;  /* 0x0000000407077824 */ /* 0x000fce00078e00ff */
.L_x_2302:
[----:B------:R-:W-:Y:S05]  /*0910*/  @!P1 BRA `(.L_x_2303) ;  /* 0x00000000001c9947 */ /* 0x000fea0003800000 */
[----:B------:R-:W0:Y:S02]  /*0920*/  LDC R3, c[0x0][0x268] ;  /* 0x00009a00ff037b82 */ /* 0x000e240000000800 */
[----:B0-----:R-:W-:-:S04]  /*0930*/  VIMNMX R6, R34, R3, PT ;  /* 0x0000000322067248 */ /* 0x001fc80003fe0100 */
[----:B------:R-:W-:-:S04]  /*0940*/  IADD3 R6, R6, -R39, RZ ;  /* 0x8000002706067210 */ /* 0x000fc80007ffe0ff */
[----:B------:R-:W-:-:S04]  /*0950*/  SHF.R.S32.HI R3, RZ, 0x1f, R6 ;  /* 0x0000001fff037819 */ /* 0x000fc80000011406 */
[----:B------:R-:W-:-:S04]  /*0960*/  LEA.HI R3, R3, R6, RZ, 0x5 ;  /* 0x0000000603037211 */ /* 0x000fc800078f28ff */
[----:B------:R-:W-:-:S05]  /*0970*/  SHF.R.S32.HI R3, RZ, 0x5, R3 ;  /* 0x00000005ff037819 */ /* 0x000fca0000011403 */
[----:B------:R-:W-:-:S07]  /*0980*/  IMAD R3, R3, 0x3, RZ ;  /* 0x0000000303037824 */ /* 0x000fce00078e02ff */
.L_x_2303:
[----:B------:R-:W-:Y:S01]  /*0990*/  ULDC UR13, c[0x0][0x268] ;  /* 0x00009a00000d7ab9 */ /* 0x000fe20000000800 */
[----:B------:R-:W-:Y:S01]  /*09a0*/  IMAD.MOV.U32 R32, RZ, RZ, RZ ;  /* 0x000000ffff207224 */ /* 0x000fe200078e00ff */
[----:B------:R-:W-:Y:S01]  /*09b0*/  ISETP.GT.AND P0, PT, R34, UR13, PT ;  /* 0x0000000d22007c0c */ /* 0x000fe2000bf04270 */
[----:B------:R-:W-:-:S12]  /*09c0*/  IMAD.MOV.U32 R6, RZ, RZ, RZ ;  /* 0x000000ffff067224 */ /* 0x000fd800078e00ff */
[----:B------:R-:W-:Y:S05]  /*09d0*/  @!P0 BRA `(.L_x_2304) ;  /* 0x00000000001c8947 */ /* 0x000fea0003800000 */
[----:B------:R-:W0:Y:S02]  /*09e0*/  LDC R9, c[0x0][0x26c] ;  /* 0x00009b00ff097b82 */ /* 0x000e240000000800 */
[----:B0-----:R-:W-:-:S04]  /*09f0*/  VIMNMX R6, R34, R9, PT ;  /* 0x0000000922067248 */ /* 0x001fc80003fe0100 */
[----:B------:R-:W-:-:S04]  /*0a00*/  IADD3 R6, R6, -UR13, RZ ;  /* 0x8000000d06067c10 */ /* 0x000fc8000fffe0ff */
[----:B------:R-:W-:-:S04]  /*0a10*/  SHF.R.S32.HI R9, RZ, 0x1f, R6 ;  /* 0x0000001fff097819 */ /* 0x000fc80000011406 */
[----:B------:R-:W-:-:S04]  /*0a20*/  LEA.HI R9, R9, R6, RZ, 0x5 ;  /* 0x0000000609097211 */ /* 0x000fc800078f28ff */
[----:B------:R-:W-:-:S05]  /*0a30*/  SHF.R.S32.HI R9, RZ, 0x5, R9 ;  /* 0x00000005ff097819 */ /* 0x000fca0000011409 */
[----:B------:R-:W-:-:S07]  /*0a40*/  IMAD.SHL.U32 R6, R9, 0x2, RZ ;  /* 0x0000000209067824 */ /* 0x000fce00078e00ff */
.L_x_2304:
[C---:B------:R-:W-:Y:S01]  /*0a50*/  VIMNMX R8, R34.reuse, UR8, PT ;  /* 0x0000000822087c48 */ /* 0x040fe2000bfe0100 */
[----:B------:R-:W0:Y:S01]  /*0a60*/  S2UR UR5, SR_CgaCtaId ;  /* 0x00000000000579c3 */ /* 0x000e220000008800 */
[----:B------:R-:W-:Y:S01]  /*0a70*/  ULDC.64 UR10, c[0x0][0x218] ;  /* 0x00008600000a7ab9 */ /* 0x000fe20000000a00 */
[----:B------:R-:W-:Y:S01]  /*0a80*/  UMOV UR4, 0x400 ;  /* 0x0000040000047882 */ /* 0x000fe20000000000 */
[----:B------:R-:W-:Y:S02]  /*0a90*/  SHF.R.S32.HI R9, RZ, 0x1f, R8 ;  /* 0x0000001fff097819 */ /* 0x000fe40000011408 */
[----:B------:R-:W-:Y:S02]  /*0aa0*/  PRMT R28, RZ, 0x5410, RZ ;  /* 0x00005410ff1c7816 */ /* 0x000fe400000000ff */
[----:B------:R-:W-:Y:S02]  /*0ab0*/  LEA.HI R9, R9, R8, RZ, 0x5 ;  /* 0x0000000809097211 */ /* 0x000fe400078f28ff */
[----:B-----5:R-:W-:-:S02]  /*0ac0*/  IADD3 R29, R34, R29, RZ ;  /* 0x0000001d221d7210 */ /* 0x020fc40007ffe0ff */
[----:B------:R-:W-:-:S05]  /*0ad0*/  SHF.R.S32.HI R9, RZ, 0x5, R9 ;  /* 0x00000005ff097819 */ /* 0x000fca0000011409 */
[----:B------:R-:W-:-:S05]  /*0ae0*/  IMAD R2, R9, 0x8, R2 ;  /* 0x0000000809027824 */ /* 0x000fca00078e0202 */
[----:B------:R-:W-:Y:S01]  /*0af0*/  IADD3 R0, R7, R2, R0 ;  /* 0x0000000207007210 */ /* 0x000fe20007ffe000 */
[----:B0-----:R-:W-:-:S03]  /*0b00*/  ULEA UR4, UR5, UR4, 0x18 ;  /* 0x0000000405047291 */ /* 0x001fc6000f8ec03f */
[----:B------:R-:W-:-:S05]  /*0b10*/  IADD3 R3, R6, R0, R3 ;  /* 0x0000000006037210 */ /* 0x000fca0007ffe003 */
[----:B------:R-:W-:Y:S01]  /*0b20*/  IMAD R0, R3, R36, RZ ;  /* 0x0000002403007224 */ /* 0x000fe200078e02ff */
[----:B------:R-:W-:-:S04]  /*0b30*/  SHF.R.S32.HI R3, RZ, 0x1f, R35 ;  /* 0x0000001fff037819 */ /* 0x000fc80000011423 */
[----:B------:R-:W-:-:S04]  /*0b40*/  IADD3 R2, P0, R35, R0, RZ ;  /* 0x0000000023027210 */ /* 0x000fc80007f1e0ff */
[----:B------:R-:W-:Y:S02]  /*0b50*/  LEA.HI.X.SX32 R3, R0, R3, 0x1, P0 ;  /* 0x0000000300037211 */ /* 0x000fe400000f0eff */
[----:B------:R-:W-:Y:S02]  /*0b60*/  LEA R42, P0, R2, UR10, 0x2 ;  /* 0x0000000a022a7c11 */ /* 0x000fe4000f8010ff */
[----:B------:R-:W-:Y:S02]  /*0b70*/  PRMT R0, R4, 0x7610, R4 ;  /* 0x0000761004007816 */ /* 0x000fe40000000004 */
[----:B------:R-:W-:Y:S02]  /*0b80*/  LEA.HI.X R43, R2, UR11, R3, 0x2, P0 ;  /* 0x0000000b022b7c11 */ /* 0x000fe400080f1403 */
[----:B------:R-:W-:Y:S02]  /*0b90*/  ISETP.GE.AND P0, PT, R34, R37, PT ;  /* 0x000000252200720c */ /* 0x000fe40003f06270 */
[----:B------:R-:W-:-:S02]  /*0ba0*/  PRMT R2, R5, 0x7610, R5 ;  /* 0x0000761005027816 */ /* 0x000fc40000000005 */
[----:B------:R-:W-:Y:S02]  /*0bb0*/  ISETP.GE.OR P0, PT, R34, UR8, P0 ;  /* 0x0000000822007c0c */ /* 0x000fe40008706670 */
[----:B------:R-:W-:-:S11]  /*0bc0*/  PRMT R3, RZ, 0x5410, RZ ;  /* 0x00005410ff037816 */ /* 0x000fd600000000ff */
[----:B------:R-:W-:Y:S05]  /*0bd0*/  @P0 BRA `(.L_x_2305) ;  /* 0x00000030008c0947 */ /* 0x000fea0003800000 */
[----:B------:R-:W-:Y:S01]  /*0be0*/  IMAD.MOV.U32 R32, RZ, RZ, RZ ;  /* 0x000000ffff207224 */ /* 0x000fe200078e00ff */
[----:B------:R-:W-:Y:S02]  /*0bf0*/  PRMT R3, RZ, 0x5410, RZ ;  /* 0x00005410ff037816 */ /* 0x000fe400000000ff */
[----:B------:R-:W-:-:S07]  /*0c00*/  PRMT R28, RZ, 0x5410, RZ ;  /* 0x00005410ff1c7816 */ /* 0x000fce00000000ff */
.L_x_2306:
[----:B------:R-:W2:Y:S01]  /*0c10*/  LDG.E.128.CONSTANT R4, desc[UR6][R42.64] ;  /* 0x000000062a047981 */ /* 0x000ea2000c1e9d00 */
[----:B------:R-:W-:-:S03]  /*0c20*/  IMAD.U32 R36, RZ, RZ, UR9 ;  /* 0x00000009ff247e24 */ /* 0x000fc6000f8e00ff */
[----:B------:R-:W0:Y:S01]  /*0c30*/  LDS.64 R20, [UR4] ;  /* 0x00000004ff147984 */ /* 0x000e220008000a00 */
[----:B------:R-:W-:-:S05]  /*0c40*/  IMAD.WIDE R18, R36, 0x4, R42 ;  /* 0x0000000424127825 */ /* 0x000fca00078e022a */
[----:B------:R-:W3:Y:S01]  /*0c50*/  LDG.E.128.CONSTANT R8, desc[UR6][R18.64] ;  /* 0x0000000612087981 */ /* 0x000ee2000c1e9d00 */
[----:B------:R-:W-:-:S05]  /*0c60*/  IMAD.WIDE R40, R36, 0x4, R18 ;  /* 0x0000000424287825 */ /* 0x000fca00078e0212 */
[----:B-1----:R1:W4:Y:S02]  /*0c70*/  LDG.E.128.CONSTANT R12, desc[UR6][R40.64] ;  /* 0x00000006280c7981 */ /* 0x002324000c1e9d00 */
[----:B-1----:R-:W-:Y:S01]  /*0c80*/  IMAD.WIDE R40, R36, 0x4, R40 ;  /* 0x0000000424287825 */ /* 0x002fe200078e0228 */
[----:B--2---:R-:W-:Y:S02]  /*0c90*/  LOP3.LUT R18, R6, 0xff, RZ, 0xc0, !PT ;  /* 0x000000ff06127812 */ /* 0x004fe400078ec0ff */
[----:B------:R-:W-:Y:S02]  /*0ca0*/  LOP3.LUT R16, R4, 0xff, RZ, 0xc0, !PT ;  /* 0x000000ff04107812 */ /* 0x000fe400078ec0ff */
[----:B------:R-:W-:Y:S01]  /*0cb0*/  LOP3.LUT R24, R5, 0xff, RZ, 0xc0, !PT ;  /* 0x000000ff05187812 */ /* 0x000fe200078ec0ff */
[----:B------:R-:W-:Y:S01]  /*0cc0*/  VIADD R19, R18, 0xffffff80 ;  /* 0xffffff8012137836 */ /* 0x000fe20000000000 */
[----:B------:R-:W-:Y:S02]  /*0cd0*/  LOP3.LUT R26, R7, 0xff, RZ, 0xc0, !PT ;  /* 0x000000ff071a7812 */ /* 0x000fe400078ec0ff */
[----:B------:R-:W-:Y:S01]  /*0ce0*/  IADD3 R16, R16, -0x80, RZ ;  /* 0xffffff8010107810 */ /* 0x000fe20007ffe0ff */
[----:B------:R-:W-:Y:S01]  /*0cf0*/  VIADD R24, R24, 0xffffff80 ;  /* 0xffffff8018187836 */ /* 0x000fe20000000000 */
[----:B------:R-:W-:Y:S01]  /*0d00*/  IADD3 R26, R26, -0x80, RZ ;  /* 0xffffff801a1a7810 */ /* 0x000fe20007ffe0ff */
[----:B------:R-:W1:Y:S01]  /*0d10*/  I2F.F16 R19, R19 ;  /* 0x0000001300137306 */ /* 0x000e620000200c00 */
[----:B------:R-:W-:-:S02]  /*0d20*/  SHF.R.U32.HI R18, RZ, 0x8, R4 ;  /* 0x00000008ff127819 */ /* 0x000fc40000011604 */
[----:B------:R-:W-:Y:S02]  /*0d30*/  LEA.HI R22, R4, 0xffffff80, RZ, 0x8 ;  /* 0xffffff8004167811 */ /* 0x000fe400078f40ff */
[----:B------:R-:W-:Y:S02]  /*0d40*/  LOP3.LUT R18, R18, 0xff, RZ, 0xc0, !PT ;  /* 0x000000ff12127812 */ /* 0x000fe400078ec0ff */
[----:B------:R-:W-:Y:S01]  /*0d50*/  SHF.R.U32.HI R4, RZ, 0x10, R4 ;  /* 0x00000010ff047819 */ /* 0x000fe20000011604 */
[----:B------:R2:W5:Y:S01]  /*0d60*/  I2F.F16 R17, R16 ;  /* 0x0000001000117306 */ /* 0x0005620000200c00 */
[----:B------:R-:W-:Y:S01]  /*0d70*/  SHF.R.U32.HI R30, RZ, 0x8, R6 ;  /* 0x00000008ff1e7819 */ /* 0x000fe20000011606 */
[----:B------:R-:W-:Y:S01]  /*0d80*/  VIADD R18, R18, 0xffffff80 ;  /* 0xffffff8012127836 */ /* 0x000fe20000000000 */
[----:B------:R-:W-:Y:S01]  /*0d90*/  LOP3.LUT R4, R4, 0xff, RZ, 0xc0, !PT ;  /* 0x000000ff04047812 */ /* 0x000fe200078ec0ff */
[----:B-1----:R-:W-:-:S04]  /*0da0*/  HADD2.F32 R19, -RZ, R19.H0_H0 ;  /* 0x20000013ff137230 */ /* 0x002fc80000004100 */
[----:B------:R1:W3:Y:S01]  /*0db0*/  I2F.F16 R25, R24 ;  /* 0x0000001800197306 */ /* 0x0002e20000200c00 */
[----:B--2---:R-:W-:Y:S02]  /*0dc0*/  VIADD R16, R4, 0xffffff80 ;  /* 0xffffff8004107836 */ /* 0x004fe40000000000 */
[--C-:B0-----:R-:W-:Y:S02]  /*0dd0*/  HADD2.F32 R4, -RZ, R20.reuse.H0_H0 ;  /* 0x20000014ff047230 */ /* 0x101fe40000004100 */
[----:B------:R-:W-:Y:S02]  /*0de0*/  HADD2.F32 R20, -RZ, R20.H1_H1 ;  /* 0x30000014ff147230 */ /* 0x000fe40000004100 */
[----:B-----5:R-:W-:Y:S01]  /*0df0*/  HADD2.F32 R17, -RZ, R17.H0_H0 ;  /* 0x20000011ff117230 */ /* 0x020fe20000004100 */
[----:B------:R-:W0:Y:S01]  /*0e00*/  I2F.F16 R26, R26 ;  /* 0x0000001a001a7306 */ /* 0x000e220000200c00 */
[----:B-1----:R-:W-:Y:S01]  /*0e10*/  SHF.R.U32.HI R24, RZ, 0x8, R5 ;  /* 0x00000008ff187819 */ /* 0x002fe20000011605 */
[----:B------:R-:W-:-:S03]  /*0e20*/  FFMA.FTZ R19, R4, R19, RZ ;  /* 0x0000001304137223 */ /* 0x000fc600000100ff */
[----:B------:R-:W-:Y:S01]  /*0e30*/  LOP3.LUT R27, R24, 0xff, RZ, 0xc0, !PT ;  /* 0x000000ff181b7812 */ /* 0x000fe200078ec0ff */
[----:B---3--:R-:W-:Y:S02]  /*0e40*/  HADD2.F32 R43, -RZ, R25.H0_H0 ;  /* 0x20000019ff2b7230 */ /* 0x008fe40000004100 */
[----:B------:R-:W1:Y:S01]  /*0e50*/  I2F.F16 R18, R18 ;  /* 0x0000001200127306 */ /* 0x000e620000200c00 */
[----:B------:R-:W-:Y:S01]  /*0e60*/  IADD3 R31, R27, -0x80, RZ ;  /* 0xffffff801b1f7810 */ /* 0x000fe20007ffe0ff */
[----:B------:R-:W-:Y:S01]  /*0e70*/  FFMA.FTZ R27, R17, R4, RZ ;  /* 0x00000004111b7223 */ /* 0x000fe200000100ff */
[----:B------:R-:W-:Y:S01]  /*0e80*/  LOP3.LUT R24, R30, 0xff, RZ, 0xc0, !PT ;  /* 0x000000ff1e187812 */ /* 0x000fe200078ec0ff */
[----:B------:R-:W-:Y:S01]  /*0e90*/  FFMA.FTZ R17, R4, R43, RZ ;  /* 0x0000002b04117223 */ /* 0x000fe200000100ff */
[----:B0-----:R-:W-:-:S03]  /*0ea0*/  HADD2.F32 R25, -RZ, R26.H0_H0 ;  /* 0x2000001aff197230 */ /* 0x001fc60000004100 */
[----:B------:R-:W-:Y:S01]  /*0eb0*/  I2F.F16 R16, R16 ;  /* 0x0000001000107306 */ /* 0x000fe20000200c00 */
[----:B------:R-:W-:Y:S01]  /*0ec0*/  VIADD R30, R24, 0xffffff80 ;  /* 0xffffff80181e7836 */ /* 0x000fe20000000000 */
[----:B------:R-:W-:Y:S01]  /*0ed0*/  SHF.R.U32.HI R24, RZ, 0x10, R5 ;  /* 0x00000010ff187819 */ /* 0x000fe20000011605 */
[----:B------:R-:W-:Y:S01]  /*0ee0*/  FFMA.FTZ R4, R4, R25, RZ ;  /* 0x0000001904047223 */ /* 0x000fe200000100ff */
[----:B------:R-:W-:Y:S01]  /*0ef0*/  SHF.R.U32.HI R25, RZ, 0x8, R7 ;  /* 0x00000008ff197819 */ /* 0x000fe20000011607 */
[----:B-1----:R-:W-:-:S03]  /*0f00*/  HADD2.F32 R38, -RZ, R18.H0_H0 ;  /* 0x20000012ff267230 */ /* 0x002fc60000004100 */
[----:B------:R0:W1:Y:S01]  /*0f10*/  I2F.F16 R26, R31 ;  /* 0x0000001f001a7306 */ /* 0x0000620000200c00 */
[----:B------:R-:W-:Y:S02]  /*0f20*/  LOP3.LUT R25, R25, 0xff, RZ, 0xc0, !PT ;  /* 0x000000ff19197812 */ /* 0x000fe400078ec0ff */
[----:B------:R-:W-:Y:S01]  /*0f30*/  LOP3.LUT R18, R24, 0xff, RZ, 0xc0, !PT ;  /* 0x000000ff18127812 */ /* 0x000fe200078ec0ff */
[----:B------:R-:W-:-:S04]  /*0f40*/  FFMA.FTZ R24, R38, R20, R27 ;  /* 0x0000001426187223 */ /* 0x000fc8000001001b */
[----:B------:R-:W2:Y:S01]  /*0f50*/  I2F.F16 R30, R30 ;  /* 0x0000001e001e7306 */ /* 0x000ea20000200c00 */
[----:B0-----:R-:W-:Y:S01]  /*0f60*/  VIADD R31, R25, 0xffffff80 ;  /* 0xffffff80191f7836 */ /* 0x001fe20000000000 */
[----:B------:R-:W-:Y:S02]  /*0f70*/  IADD3 R25, R18, -0x80, RZ ;  /* 0xffffff8012197810 */ /* 0x000fe40007ffe0ff */
[----:B------:R-:W-:Y:S02]  /*0f80*/  SHF.R.U32.HI R18, RZ, 0x10, R6 ;  /* 0x00000010ff127819 */ /* 0x000fe40000011606 */
[----:B------:R-:W-:Y:S01]  /*0f90*/  LEA.HI R6, R6, 0xffffff80, RZ, 0x8 ;  /* 0xffffff8006067811 */ /* 0x000fe200078f40ff */
[----:B-1----:R-:W-:Y:S01]  /*0fa0*/  HADD2.F32 R38, -RZ, R26.H0_H0 ;  /* 0x2000001aff267230 */ /* 0x002fe20000004100 */
[----:B------:R-:W0:Y:S01]  /*0fb0*/  I2F.F16 R27, R31 ;  /* 0x0000001f001b7306 */ /* 0x000e220000200c00 */
[----:B------:R-:W-:-:S03]  /*0fc0*/  LOP3.LUT R26, R18, 0xff, RZ, 0xc0, !PT ;  /* 0x000000ff121a7812 */ /* 0x000fc600078ec0ff */
[----:B------:R-:W-:Y:S01]  /*0fd0*/  FFMA.FTZ R18, R20, R38, R17 ;  /* 0x0000002614127223 */ /* 0x000fe20000010011 */
[----:B------:R-:W-:Y:S01]  /*0fe0*/  SHF.R.U32.HI R38, RZ, 0x10, R7 ;  /* 0x00000010ff267819 */ /* 0x000fe20000011607 */
[----:B------:R-:W-:Y:S02]  /*0ff0*/  VIADD R17, R26, 0xffffff80 ;  /* 0xffffff801a117836 */ /* 0x000fe40000000000 */
[----:B------:R-:W1:Y:S01]  /*1000*/  I2F.F16 R25, R25 ;  /* 0x0000001900197306 */ /* 0x000e620000200c00 */
[----:B--2---:R-:W-:Y:S01]  /*1010*/  HADD2.F32 R26, -RZ, R30.H0_H0 ;  /* 0x2000001eff1a7230 */ /* 0x004fe20000004100 */
[----:B------:R-:W-:-:S04]  /*1020*/  LOP3.LUT R38, R38, 0xff, RZ, 0xc0, !PT ;  /* 0x000000ff26267812 */ /* 0x000fc800078ec0ff */
[----:B------:R-:W-:Y:S01]  /*1030*/  FFMA.FTZ R26, R20, R26, R19 ;  /* 0x0000001a141a7223 */ /* 0x000fe20000010013 */
[----:B0-----:R-:W-:Y:S01]  /*1040*/  HADD2.F32 R31, -RZ, R27.H0_H0 ;  /* 0x2000001bff1f7230 */ /* 0x001fe20000004100 */
[----:B------:R-:W0:Y:S01]  /*1050*/  I2F.F16 R17, R17 ;  /* 0x0000001100117306 */ /* 0x000e220000200c00 */
[----:B------:R-:W-:Y:S02]  /*1060*/  HADD2.F32 R19, -RZ, R16.H0_H0 ;  /* 0x20000010ff137230 */ /* 0x000fe40000004100 */
[----:B------:R-:W-:Y:S02]  /*1070*/  VIADD R38, R38, 0xffffff80 ;  /* 0xffffff8026267836 */ /* 0x000fe40000000000 */
[----:B------:R-:W-:Y:S01]  /*1080*/  FFMA.FTZ R4, R20, R31, R4 ;  /* 0x0000001f14047223 */ /* 0x000fe20000010004 */
[----:B------:R-:W-:Y:S01]  /*1090*/  LEA.HI R20, R5, 0xffffff80, RZ, 0x8 ;  /* 0xffffff8005147811 */ /* 0x000fe200078f40ff */
[----:B------:R-:W-:Y:S02]  /*10a0*/  HADD2.F32 R5, -RZ, R21.H0_H0 ;  /* 0x20000015ff057230 */ /* 0x000fe40000004100 */
[----:B-1----:R-:W-:Y:S01]  /*10b0*/  HADD2.F32 R25, -RZ, R25.H0_H0 ;  /* 0x20000019ff197230 */ /* 0x002fe20000004100 */
[----:B------:R-:W1:Y:S02]  /*10c0*/  I2F.F16 R27, R38 ;  /* 0x00000026001b7306 */ /* 0x000e640000200c00 */
[----:B------:R-:W-:-:S02]  /*10d0*/  FFMA.FTZ R24, R19, R5, R24 ;  /* 0x0000000513187223 */ /* 0x000fc40000010018 */
[----:B------:R-:W-:Y:S01]  /*10e0*/  FFMA.FTZ R25, R5, R25, R18 ;  /* 0x0000001905197223 */ /* 0x000fe20000010012 */
[----:B0-----:R-:W-:Y:S02]  /*10f0*/  HADD2.F32 R30, -RZ, R17.H0_H0 ;  /* 0x20000011ff1e7230 */ /* 0x001fe40000004100 */
[----:B------:R0:W2:Y:S01]  /*1100*/  LDG.E.128.CONSTANT R16, desc[UR6][R40.64] ;  /* 0x0000000628107981 */ /* 0x0000a2000c1e9d00 */
[----:B------:R-:W3:Y:S01]  /*1110*/  I2F.F16 R20, R20 ;  /* 0x0000001400147306 */ /* 0x000ee20000200c00 */
[----:B-1----:R-:W-:Y:S01]  /*1120*/  HADD2.F32 R31, -RZ, R27.H0_H0 ;  /* 0x2000001bff1f7230 */ /* 0x002fe20000004100 */
[----:B------:R-:W-:Y:S01]  /*1130*/  LEA.HI R27, R7, 0xffffff80, RZ, 0x8 ;  /* 0xffffff80071b7811 */ /* 0x000fe200078f40ff */
[----:B------:R-:W-:-:S05]  /*1140*/  FFMA.FTZ R26, R5, R30, R26 ;  /* 0x0000001e051a7223 */ /* 0x000fca000001001a */
[----:B------:R-:W1:Y:S01]  /*1150*/  I2F.F16 R22, R22 ;  /* 0x0000001600167306 */ /* 0x000e620000200c00 */
[----:B------:R-:W-:Y:S02]  /*1160*/  FFMA.FTZ R7, R5, R31, R4 ;  /* 0x0000001f05077223 */ /* 0x000fe40000010004 */
[----:B------:R-:W5:Y:S01]  /*1170*/  LDS.64 R4, [UR4+0x8] ;  /* 0x00000804ff047984 */ /* 0x000f620008000a00 */
[----:B------:R-:W-:Y:S02]  /*1180*/  HADD2.F32 R21, -RZ, R21.H1_H1 ;  /* 0x30000015ff157230 */ /* 0x000fe40000004100 */
[----:B---3--:R-:W-:Y:S02]  /*1190*/  HADD2.F32 R20, -RZ, R20.H0_H0 ;  /* 0x20000014ff147230 */ /* 0x008fe40000004100 */
[----:B------:R-:W3:Y:S01]  /*11a0*/  I2F.F16 R6, R6 ;  /* 0x0000000600067306 */ /* 0x000ee20000200c00 */
[----:B------:R-:W-:-:S07]  /*11b0*/  LOP3.LUT R30, R8, 0xff, RZ, 0xc0, !PT ;  /* 0x000000ff081e7812 */ /* 0x000fce00078ec0ff */
[----:B------:R-:W4:Y:S01]  /*11c0*/  I2F.F16 R27, R27 ;  /* 0x0000001b001b7306 */ /* 0x000f220000200c00 */
[----:B-1----:R-:W-:Y:S02]  /*11d0*/  HADD2.F32 R31, -RZ, R22.H0_H0 ;  /* 0x20000016ff1f7230 */ /* 0x002fe40000004100 */
[----:B------:R-:W-:Y:S01]  /*11e0*/  FFMA.FTZ R25, R21, R20, R25 ;  /* 0x0000001415197223 */ /* 0x000fe20000010019 */
[----:B------:R-:W-:Y:S02]  /*11f0*/  LOP3.LUT R20, R10, 0xff, RZ, 0xc0, !PT ;  /* 0x000000ff0a147812 */ /* 0x000fe400078ec0ff */
[----:B------:R-:W-:Y:S01]  /*1200*/  IADD3 R22, R30, -0x80, RZ ;  /* 0xffffff801e167810 */ /* 0x000fe20007ffe0ff */
[----:B------:R-:W-:Y:S01]  /*1210*/  FFMA.FTZ R24, R31, R21, R24 ;  /* 0x000000151f187223 */ /* 0x000fe20000010018 */
[----:B------:R-:W-:Y:S01]  /*1220*/  LOP3.LUT R30, R9, 0xff, RZ, 0xc0, !PT ;  /* 0x000000ff091e7812 */ /* 0x000fe200078ec0ff */
[----:B------:R-:W-:Y:S02]  /*1230*/  VIADD R31, R20, 0xffffff80 ;  /* 0xffffff80141f7836 */ /* 0x000fe40000000000 */
[----:B---3--:R-:W-:-:S02]  /*1240*/  HADD2.F32 R20, -RZ, R6.H0_H0 ;  /* 0x20000006ff147230 */ /* 0x008fc40000004100 */
[----:B------:R-:W-:Y:S01]  /*1250*/  VIADD R30, R30, 0xffffff80 ;  /* 0xffffff801e1e7836 */ /* 0x000fe20000000000 */
[----:B------:R-:W1:Y:S01]  /*1260*/  I2F.F16 R6, R31 ;  /* 0x0000001f00067306 */ /* 0x000e620000200c00 */
[----:B----4-:R-:W-:Y:S02]  /*1270*/  HADD2.F32 R38, -RZ, R27.H0_H0 ;  /* 0x2000001bff267230 */ /* 0x010fe40000004100 */
[----:B------:R-:W-:-:S03]  /*1280*/  FFMA.FTZ R26, R21, R20, R26 ;  /* 0x00000014151a7223 */ /* 0x000fc6000001001a */
[----:B------:R-:W-:Y:S02]  /*1290*/  FFMA.FTZ R7, R21, R38, R7 ;  /* 0x0000002615077223 */ /* 0x000fe40000010007 */
[----:B------:R-:W3:Y:S01]  /*12a0*/  I2F.F16 R22, R22 ;  /* 0x0000001600167306 */ /* 0x000ee20000200c00 */
[----:B------:R-:W-:-:S07]  /*12b0*/  LOP3.LUT R21, R11, 0xff, RZ, 0xc0, !PT ;  /* 0x000000ff0b157812 */ /* 0x000fce00078ec0ff */
[----:B------:R-:W4:Y:S01]  /*12c0*/  I2F.F16 R30, R30 ;  /* 0x0000001e001e7306 */ /* 0x000f220000200c00 */
[----:B------:R-:W-:Y:S01]  /*12d0*/  IADD3 R27, R21, -0x80, RZ ;  /* 0xffffff80151b7810 */ /* 0x000fe20007ffe0ff */
[----:B-----5:R-:W-:Y:S02]  /*12e0*/  HADD2.F32 R38, -RZ, R4.H0_H0 ;  /* 0x20000004ff267230 */ /* 0x020fe40000004100 */
[----:B-1----:R-:W-:Y:S01]  /*12f0*/  HADD2.F32 R31, -RZ, R6.H0_H0 ;  /* 0x20000006ff1f7230 */ /* 0x002fe20000004100 */
[----:B------:R-:W-:-:S03]  /*1300*/  SHF.R.U32.HI R6, RZ, 0x8, R8 ;  /* 0x00000008ff067819 */ /* 0x000fc60000011608 */
[----:B------:R-:W1:Y:S01]  /*1310*/  I2F.F16 R27, R27 ;  /* 0x0000001b001b7306 */ /* 0x000e620000200c00 */
[----:B---3--:R-:W-:Y:S02]  /*1320*/  HADD2.F32 R43, -RZ, R22.H0_H0 ;  /* 0x20000016ff2b7230 */ /* 0x008fe40000004100 */
[----:B------:R-:W-:Y:S01]  /*1330*/  FFMA.FTZ R22, R38, R31, R26 ;  /* 0x0000001f26167223 */ /* 0x000fe2000001001a */
[----:B------:R-:W-:Y:S01]  /*1340*/  LOP3.LUT R26, R6, 0xff, RZ, 0xc0, !PT ;  /* 0x000000ff061a7812 */ /* 0x000fe200078ec0ff */
[----:B----4-:R-:W-:-:S05]  /*1350*/  HADD2.F32 R30, -RZ, R30.H0_H0 ;  /* 0x2000001eff1e7230 */ /* 0x010fca0000004100 */
[----:B------:R-:W-:Y:S01]  /*1360*/  FFMA.FTZ R25, R38, R30, R25 ;  /* 0x0000001e26197223 */ /* 0x000fe20000010019 */
[----:B------:R-:W-:Y:S02]  /*1370*/  VIADD R30, R26, 0xffffff80 ;  /* 0xffffff801a1e7836 */ /* 0x000fe40000000000 */
[----:B-1----:R-:W-:-:S04]  /*1380*/  HADD2.F32 R26, -RZ, R27.H0_H0 ;  /* 0x2000001bff1a7230 */ /* 0x002fc80000004100 */
[----:B------:R-:W1:Y:S01]  /*1390*/  I2F.F16 R30, R30 ;  /* 0x0000001e001e7306 */ /* 0x000e620000200c00 */
[----:B------:R-:W-:Y:S01]  /*13a0*/  FFMA.FTZ R26, R38, R26, R7 ;  /* 0x0000001a261a7223 */ /* 0x000fe20000010007 */
[--C-:B------:R-:W-:Y:S02]  /*13b0*/  SHF.R.U32.HI R7, RZ, 0x8, R9.reuse ;  /* 0x00000008ff077819 */ /* 0x100fe40000011609 */
[----:B------:R-:W-:Y:S02]  /*13c0*/  LEA.HI R31, R10, 0xffffff80, RZ, 0x8 ;  /* 0xffffff800a1f7811 */ /* 0x000fe400078f40ff */
[----:B------:R-:W-:Y:S02]  /*13d0*/  LOP3.LUT R7, R7, 0xff, RZ, 0xc0, !PT ;  /* 0x000000ff07077812 */ /* 0x000fe400078ec0ff */
[----:B------:R-:W-:Y:S02]  /*13e0*/  LEA.HI R21, R9, 0xffffff80, RZ, 0x8 ;  /* 0xffffff8009157811 */ /* 0x000fe400078f40ff */
[----:B------:R-:W-:Y:S01]  /*13f0*/  SHF.R.U32.HI R27, RZ, 0x10, R9 ;  /* 0x00000010ff1b7819 */ /* 0x000fe20000011609 */
[----:B------:R1:W-:Y:S01]  /*1400*/  I2F.F16 R6, R31 ;  /* 0x0000001f00067306 */ /* 0x0003e20000200c00 */
[----:B------:R-:W-:-:S02]  /*1410*/  IADD3 R9, R7, -0x80, RZ ;  /* 0xffffff8007097810 */ /* 0x000fc40007ffe0ff */
[----:B------:R-:W-:Y:S01]  /*1420*/  LOP3.LUT R7, R27, 0xff, RZ, 0xc0, !PT ;  /* 0x000000ff1b077812 */ /* 0x000fe200078ec0ff */
[----:B------:R-:W-:Y:S02]  /*1430*/  HADD2.F32 R27, -RZ, R4.H1_H1 ;  /* 0x30000004ff1b7230 */ /* 0x000fe40000004100 */
[----:B------:R-:W-:Y:S01]  /*1440*/  FFMA.FTZ R24, R43, R38, R24 ;  /* 0x000000262b187223 */ /* 0x000fe20000010018 */
[----:B-1----:R-:W-:Y:S01]  /*1450*/  HADD2.F32 R31, -RZ, R30.H0_H0 ;  /* 0x2000001eff1f7230 */ /* 0x002fe20000004100 */
[----:B------:R-:W-:Y:S01]  /*1460*/  SHF.R.U32.HI R30, RZ, 0x8, R11 ;  /* 0x00000008ff1e7819 */ /* 0x000fe2000001160b */
[----:B------:R-:W1:Y:S01]  /*1470*/  I2F.F16 R9, R9 ;  /* 0x0000000900097306 */ /* 0x000e620000200c00 */
[--C-:B------:R-:W-:Y:S02]  /*1480*/  SHF.R.U32.HI R4, RZ, 0x8, R10.reuse ;  /* 0x00000008ff047819 */ /* 0x100fe4000001160a */
[----:B------:R-:W-:Y:S02]  /*1490*/  LOP3.LUT R30, R30, 0xff, RZ, 0xc0, !PT ;  /* 0x000000ff1e1e7812 */ /* 0x000fe400078ec0ff */
[----:B------:R-:W-:Y:S01]  /*14a0*/  SHF.R.U32.HI R10, RZ, 0x10, R10 ;  /* 0x00000010ff0a7819 */ /* 0x000fe2000001160a */
[----:B------:R-:W-:Y:S01]  /*14b0*/  FFMA.FTZ R24, R31, R27, R24 ;  /* 0x0000001b1f187223 */ /* 0x000fe20000010018 */
[----:B------:R-:W-:-:S02]  /*14c0*/  LOP3.LUT R4, R4, 0xff, RZ, 0xc0, !PT ;  /* 0x000000ff04047812 */ /* 0x000fc400078ec0ff */
[----:B------:R-:W-:Y:S02]  /*14d0*/  IADD3 R31, R30, -0x80, RZ ;  /* 0xffffff801e1f7810 */ /* 0x000fe40007ffe0ff */
[----:B------:R-:W-:Y:S02]  /*14e0*/  LEA.HI R20, R8, 0xffffff80, RZ, 0x8 ;  /* 0xffffff8008147811 */ /* 0x000fe400078f40ff */
[----:B------:R-:W-:Y:S02]  /*14f0*/  LOP3.LUT R30, R10, 0xff, RZ, 0xc0, !PT ;  /* 0x000000ff0a1e7812 */ /* 0x000fe400078ec0ff */
[----:B------:R-:W-:Y:S01]  /*1500*/  SHF.R.U32.HI R8, RZ, 0x10, R8 ;  /* 0x00000010ff087819 */ /* 0x000fe20000011608 */
[----:B------:R-:W-:Y:S02]  /*1510*/  VIADD R4, R4, 0xffffff80 ;  /* 0xffffff8004047836 */ /* 0x000fe40000000000 */
[----:B------:R-:W-:Y:S01]  /*1520*/  VIADD R38, R30, 0xffffff80 ;  /* 0xffffff801e267836 */ /* 0x000fe20000000000 */
[----:B------:R-:W-:-:S02]  /*1530*/  LOP3.LUT R8, R8, 0xff, RZ, 0xc0, !PT ;  /* 0x000000ff08087812 */ /* 0x000fc400078ec0ff */
[----:B------:R-:W-:Y:S01]  /*1540*/  SHF.R.U32.HI R30, RZ, 0x10, R11 ;  /* 0x00000010ff1e7819 */ /* 0x000fe2000001160b */
[----:B-1----:R-:W-:Y:S01]  /*1550*/  HADD2.F32 R44, -RZ, R9.H0_H0 ;  /* 0x20000009ff2c7230 */ /* 0x002fe20000004100 */
[----:B------:R-:W1:Y:S01]  /*1560*/  I2F.F16 R4, R4 ;  /* 0x0000000400047306 */ /* 0x000e620000200c00 */
[----:B------:R-:W-:Y:S01]  /*1570*/  VIADD R8, R8, 0xffffff80 ;  /* 0xffffff8008087836 */ /* 0x000fe20000000000 */
[----:B------:R-:W-:Y:S02]  /*1580*/  LOP3.LUT R42, R30, 0xff, RZ, 0xc0, !PT ;  /* 0x000000ff1e2a7812 */ /* 0x000fe400078ec0ff */
[----:B------:R-:W-:-:S04]  /*1590*/  FFMA.FTZ R30, R27, R44, R25 ;  /* 0x0000002c1b1e7223 */ /* 0x000fc80000010019 */
[----:B------:R-:W3:Y:S01]  /*15a0*/  I2F.F16 R10, R31 ;  /* 0x0000001f000a7306 */ /* 0x000ee20000200c00 */
[----:B------:R-:W-:-:S07]  /*15b0*/  VIADD R25, R42, 0xffffff80 ;  /* 0xffffff802a197836 */ /* 0x000fce0000000000 */
[----:B------:R-:W4:Y:S08]  /*15c0*/  I2F.F16 R8, R8 ;  /* 0x0000000800087306 */ /* 0x000f300000200c00 */
[----:B------:R-:W5:Y:S01]  /*15d0*/  I2F.F16 R9, R38 ;  /* 0x0000002600097306 */ /* 0x000f620000200c00 */
[----:B-1----:R-:W-:Y:S02]  /*15e0*/  HADD2.F32 R4, -RZ, R4.H0_H0 ;  /* 0x20000004ff047230 */ /* 0x002fe40000004100 */
[----:B---3--:R-:W-:-:S05]  /*15f0*/  HADD2.F32 R43, -RZ, R10.H0_H0 ;  /* 0x2000000aff2b7230 */ /* 0x008fca0000004100 */
[----:B------:R-:W1:Y:S01]  /*1600*/  I2F.F16 R25, R25 ;  /* 0x0000001900197306 */ /* 0x000e620000200c00 */
[----:B------:R-:W-:Y:S02]  /*1610*/  VIADD R7, R7, 0xffffff80 ;  /* 0xffffff8007077836 */ /* 0x000fe40000000000 */
[C---:B------:R-:W-:Y:S01]  /*1620*/  FFMA.FTZ R22, R27.reuse, R4, R22 ;  /* 0x000000041b167223 */ /* 0x040fe20000010016 */
[----:B------:R-:W-:Y:S01]  /*1630*/  FFMA.FTZ R26, R27, R43, R26 ;  /* 0x0000002b1b1a7223 */ /* 0x000fe2000001001a */
[----:B----4-:R-:W-:Y:S01]  /*1640*/  HADD2.F32 R27, -RZ, R8.H0_H0 ;  /* 0x20000008ff1b7230 */ /* 0x010fe20000004100 */
[----:B------:R-:W-:Y:S01]  /*1650*/  LOP3.LUT R8, R13, 0xff, RZ, 0xc0, !PT ;  /* 0x000000ff0d087812 */ /* 0x000fe200078ec0ff */
[----:B------:R-:W-:Y:S01]  /*1660*/  HADD2.F32 R31, -RZ, R5.H0_H0 ;  /* 0x20000005ff1f7230 */ /* 0x000fe20000004100 */
[----:B------:R-:W3:Y:S01]  /*1670*/  I2F.F16 R7, R7 ;  /* 0x0000000700077306 */ /* 0x000ee20000200c00 */
[----:B-----5:R-:W-:Y:S01]  /*1680*/  HADD2.F32 R9, -RZ, R9.H0_H0 ;  /* 0x20000009ff097230 */ /* 0x020fe20000004100 */
[----:B------:R-:W-:Y:S01]  /*1690*/  LEA.HI R10, R11, 0xffffff80, RZ, 0x8 ;  /* 0xffffff800b0a7811 */ /* 0x000fe200078f40ff */
[----:B------:R-:W-:-:S02]  /*16a0*/  VIADD R43, R8, 0xffffff80 ;  /* 0xffffff80082b7836 */ /* 0x000fc40000000000 */
[----:B-1----:R-:W-:Y:S02]  /*16b0*/  HADD2.F32 R11, -RZ, R25.H0_H0 ;  /* 0x20000019ff0b7230 */ /* 0x002fe40000004100 */
[----:B------:R-:W-:Y:S02]  /*16c0*/  FFMA.FTZ R25, R31, R9, R22 ;  /* 0x000000091f197223 */ /* 0x000fe40000010016 */
[----:B------:R-:W1:Y:S01]  /*16d0*/  LDS.64 R8, [UR4+0x10] ;  /* 0x00001004ff087984 */ /* 0x000e620008000a00 */
[----:B------:R-:W4:Y:S01]  /*16e0*/  I2F.F16 R20, R20 ;  /* 0x0000001400147306 */ /* 0x000f220000200c00 */
[----:B---3--:R-:W-:Y:S01]  /*16f0*/  HADD2.F32 R7, -RZ, R7.H0_H0 ;  /* 0x20000007ff077230 */ /* 0x008fe20000004100 */
[----:B------:R-:W-:Y:S01]  /*1700*/  LOP3.LUT R4, R12, 0xff, RZ, 0xc0, !PT ;  /* 0x000000ff0c047812 */ /* 0x000fe200078ec0ff */
[----:B------:R-:W-:-:S03]  /*1710*/  FFMA.FTZ R27, R27, R31, R24 ;  /* 0x0000001f1b1b7223 */ /* 0x000fc60000010018 */
[C---:B------:R-:W-:Y:S01]  /*1720*/  FFMA.FTZ R45, R31.reuse, R7, R30 ;  /* 0x000000071f2d7223 */ /* 0x040fe2000001001e */
[----:B------:R-:W-:Y:S01]  /*1730*/  LOP3.LUT R7, R14, 0xff, RZ, 0xc0, !PT ;  /* 0x000000ff0e077812 */ /* 0x000fe200078ec0ff */
[----:B------:R-:W-:Y:S01]  /*1740*/  FFMA.FTZ R31, R31, R11, R26 ;  /* 0x0000000b1f1f7223 */ /* 0x000fe2000001001a */
[----:B------:R-:W-:Y:S01]  /*1750*/  LOP3.LUT R11, R15, 0xff, RZ, 0xc0, !PT ;  /* 0x000000ff0f0b7812 */ /* 0x000fe200078ec0ff */
[----:B------:R-:W3:Y:S01]  /*1760*/  I2F.F16 R21, R21 ;  /* 0x0000001500157306 */ /* 0x000ee20000200c00 */
[----:B------:R-:W-:Y:S01]  /*1770*/  IADD3 R4, R4, -0x80, RZ ;  /* 0xffffff8004047810 */ /* 0x000fe20007ffe0ff */
[----:B------:R-:W-:Y:S01]  /*1780*/  VIADD R7, R7, 0xffffff80 ;  /* 0xffffff8007077836 */ /* 0x000fe20000000000 */
[----:B------:R-:W-:Y:S01]  /*1790*/  IADD3 R11, R11, -0x80, RZ ;  /* 0xffffff800b0b7810 */ /* 0x000fe20007ffe0ff */
[----:B------:R-:W-:Y:S02]  /*17a0*/  HADD2.F32 R22, -RZ, R5.H1_H1 ;  /* 0x30000005ff167230 */ /* 0x000fe40000004100 */
[----:B----4-:R-:W-:-:S02]  /*17b0*/  HADD2.F32 R20, -RZ, R20.H0_H0 ;  /* 0x20000014ff147230 */ /* 0x010fc40000004100 */
[----:B------:R-:W4:Y:S01]  /*17c0*/  I2F.F16 R10, R10 ;  /* 0x0000000a000a7306 */ /* 0x000f220000200c00 */
[----:B------:R-:W-:Y:S01]  /*17d0*/  SHF.R.U32.HI R5, RZ, 0x8, R12 ;  /* 0x00000008ff057819 */ /* 0x000fe2000001160c */
[----:B------:R-:W-:Y:S02]  /*17e0*/  HADD2.F32 R6, -RZ, R6.H0_H0 ;  /* 0x20000006ff067230 */ /* 0x000fe40000004100 */
[----:B------:R-:W-:Y:S01]  /*17f0*/  FFMA.FTZ R27, R20, R22, R27 ;  /* 0x00000016141b7223 */ /* 0x000fe2000001001b */
[----:B------:R-:W-:-:S03]  /*1800*/  SHF.R.U32.HI R20, RZ, 0x8, R13 ;  /* 0x00000008ff147819 */ /* 0x000fc6000001160d */
[----:B------:R-:W-:Y:S01]  /*1810*/  I2F.F16 R4, R4 ;  /* 0x0000000400047306 */ /* 0x000fe20000200c00 */
[----:B------:R-:W-:Y:S01]  /*1820*/  LOP3.LUT R5, R5, 0xff, RZ, 0xc0, !PT ;  /* 0x000000ff05057812 */ /* 0x000fe200078ec0ff */
[----:B------:R-:W-:-:S06]  /*1830*/  FFMA.FTZ R26, R22, R6, R25 ;  /* 0x00000006161a7223 */ /* 0x000fcc0000010019 */
[----:B------:R-:W5:Y:S01]  /*1840*/  I2F.F16 R43, R43 ;  /* 0x0000002b002b7306 */ /* 0x000f620000200c00 */
[----:B---3--:R-:W-:Y:S01]  /*1850*/  HADD2.F32 R21, -RZ, R21.H0_H0 ;  /* 0x20000015ff157230 */ /* 0x008fe20000004100 */
[----:B------:R-:W-:-:S06]  /*1860*/  LOP3.LUT R20, R20, 0xff, RZ, 0xc0, !PT ;  /* 0x000000ff14147812 */ /* 0x000fcc00078ec0ff */
[----:B------:R-:W3:Y:S01]  /*1870*/  I2F.F16 R7, R7 ;  /* 0x0000000700077306 */ /* 0x000ee20000200c00 */
[----:B------:R-:W-:-:S07]  /*1880*/  SHF.R.U32.HI R6, RZ, 0x8, R15 ;  /* 0x00000008ff067819 */ /* 0x000fce000001160f */
[----:B------:R-:W0:Y:S01]  /*1890*/  I2F.F16 R11, R11 ;  /* 0x0000000b000b7306 */ /* 0x000e220000200c00 */
[----:B------:R-:W-:Y:S01]  /*18a0*/  VIADD R5, R5, 0xffffff80 ;  /* 0xffffff8005057836 */ /* 0x000fe20000000000 */
[----:B------:R-:W-:Y:S01]  /*18b0*/  SHF.R.U32.HI R30, RZ, 0x8, R14 ;  /* 0x00000008ff1e7819 */ /* 0x000fe2000001160e */
[----:B----4-:R-:W-:Y:S01]  /*18c0*/  HADD2.F32 R10, -RZ, R10.H0_H0 ;  /* 0x2000000aff0a7230 */ /* 0x010fe20000004100 */
[----:B------:R-:W-:Y:S01]  /*18d0*/  LOP3.LUT R6, R6, 0xff, RZ, 0xc0, !PT ;  /* 0x000000ff06067812 */ /* 0x000fe200078ec0ff */
[----:B------:R-:W-:Y:S01]  /*18e0*/  FFMA.FTZ R24, R22, R21, R45 ;  /* 0x0000001516187223 */ /* 0x000fe2000001002d */
[----:B------:R-:W-:Y:S01]  /*18f0*/  VIADD R20, R20, 0xffffff80 ;  /* 0xffffff8014147836 */ /* 0x000fe20000000000 */
[----:B------:R-:W-:Y:S01]  /*1900*/  LOP3.LUT R30, R30, 0xff, RZ, 0xc0, !PT ;  /* 0x000000ff1e1e7812 */ /* 0x000fe200078ec0ff */
[----:B------:R4:W0:Y:S01]  /*1910*/  I2F.F16 R21, R5 ;  /* 0x0000000500157306 */ /* 0x0008220000200c00 */
[----:B------:R-:W-:Y:S01]  /*1920*/  SHF.R.U32.HI R25, RZ, 0x10, R12 ;  /* 0x00000010ff197819 */ /* 0x000fe2000001160c */
[----:B------:R-:W-:Y:S01]  /*1930*/  FFMA.FTZ R31, R22, R10, R31 ;  /* 0x0000000a161f7223 */ /* 0x000fe2000001001f */
[----:B------:R-:W-:Y:S01]  /*1940*/  VIADD R6, R6, 0xffffff80 ;  /* 0xffffff8006067836 */ /* 0x000fe20000000000 */
[----:B------:R-:W-:Y:S01]  /*1950*/  IADD3 R10, R30, -0x80, RZ ;  /* 0xffffff801e0a7810 */ /* 0x000fe20007ffe0ff */
[----:B-----5:R-:W-:Y:S01]  /*1960*/  HADD2.F32 R43, -RZ, R43.H0_H0 ;  /* 0x2000002bff2b7230 */ /* 0x020fe20000004100 */
[----:B------:R-:W-:Y:S01]  /*1970*/  LOP3.LUT R25, R25, 0xff, RZ, 0xc0, !PT ;  /* 0x000000ff19197812 */ /* 0x000fe200078ec0ff */
[----:B---3--:R-:W-:-:S02]  /*1980*/  HADD2.F32 R7, -RZ, R7.H0_H0 ;  /* 0x20000007ff077230 */ /* 0x008fc40000004100 */
[----:B----4-:R-:W-:Y:S02]  /*1990*/  HADD2.F32 R5, -RZ, R4.H0_H0 ;  /* 0x20000004ff057230 */ /* 0x010fe40000004100 */
[----:B-1----:R-:W-:Y:S02]  /*19a0*/  HADD2.F32 R4, -RZ, R8.H0_H0 ;  /* 0x20000008ff047230 */ /* 0x002fe40000004100 */
[----:B0-----:R-:W-:Y:S01]  /*19b0*/  HADD2.F32 R11, -RZ, R11.H0_H0 ;  /* 0x2000000bff0b7230 */ /* 0x001fe20000004100 */
[----:B------:R-:W0:Y:S01]  /*19c0*/  I2F.F16 R20, R20 ;  /* 0x0000001400147306 */ /* 0x000e220000200c00 */
[----:B------:R-:W-:Y:S01]  /*19d0*/  SHF.R.U32.HI R30, RZ, 0x10, R13 ;  /* 0x00000010ff1e7819 */ /* 0x000fe2000001160d */
[----:B------:R-:W-:Y:S01]  /*19e0*/  FFMA.FTZ R22, R5, R4, RZ ;  /* 0x0000000405167223 */ /* 0x000fe200000100ff */
[----:B------:R-:W-:Y:S01]  /*19f0*/  ISETP.NE.AND P0, PT, R34, R29, PT ;  /* 0x0000001d2200720c */ /* 0x000fe20003f05270 */
[C---:B------:R-:W-:Y:S01]  /*1a00*/  FFMA.FTZ R5, R4.reuse, R43, RZ ;  /* 0x0000002b04057223 */ /* 0x040fe200000100ff */
[C---:B------:R-:W-:Y:S01]  /*1a10*/  FFMA.FTZ R7, R4.reuse, R7, RZ ;  /* 0x0000000704077223 */ /* 0x040fe200000100ff */
[----:B------:R-:W-:Y:S01]  /*1a20*/  FFMA.FTZ R11, R4, R11, RZ ;  /* 0x0000000b040b7223 */ /* 0x000fe200000100ff */
[----:B------:R-:W-:Y:S01]  /*1a30*/  VIADD R4, R25, 0xffffff80 ;  /* 0xffffff8019047836 */ /* 0x000fe20000000000 */
[----:B------:R-:W1:Y:S01]  /*1a40*/  I2F.F16 R6, R6 ;  /* 0x0000000600067306 */ /* 0x000e620000200c00 */
[----:B------:R-:W-:-:S04]  /*1a50*/  LOP3.LUT R30, R30, 0xff, RZ, 0xc0, !PT ;  /* 0x000000ff1e1e7812 */ /* 0x000fc800078ec0ff */
[----:B------:R-:W-:-:S03]  /*1a60*/  IADD3 R25, R30, -0x80, RZ ;  /* 0xffffff801e197810 */ /* 0x000fc60007ffe0ff */
[----:B------:R-:W3:Y:S01]  /*1a70*/  I2F.F16 R10, R10 ;  /* 0x0000000a000a7306 */ /* 0x000ee20000200c00 */
[----:B------:R-:W-:Y:S02]  /*1a80*/  HADD2.F32 R8, -RZ, R8.H1_H1 ;  /* 0x30000008ff087230 */ /* 0x000fe40000004100 */
[----:B------:R-:W-:-:S05]  /*1a90*/  HADD2.F32 R21, -RZ, R21.H0_H0 ;  /* 0x20000015ff157230 */ /* 0x000fca0000004100 */
[----:B------:R-:W4:Y:S01]  /*1aa0*/  I2F.F16 R4, R4 ;  /* 0x0000000400047306 */ /* 0x000f220000200c00 */
[----:B------:R-:W-:Y:S02]  /*1ab0*/  @!P0 VIADD R32, R32, 0x1 ;  /* 0x0000000120208836 */ /* 0x000fe40000000000 */
[----:B0-----:R-:W-:Y:S02]  /*1ac0*/  HADD2.F32 R30, -RZ, R20.H0_H0 ;  /* 0x20000014ff1e7230 */ /* 0x001fe40000004100 */
[----:B------:R-:W-:-:S03]  /*1ad0*/  FFMA.FTZ R22, R21, R8, R22 ;  /* 0x0000000815167223 */ /* 0x000fc60000010016 */
[----:B------:R-:W0:Y:S01]  /*1ae0*/  I2F.F16 R25, R25 ;  /* 0x0000001900197306 */ /* 0x000e220000200c00 */
[----:B------:R-:W-:Y:S02]  /*1af0*/  @!P0 IMAD R21, R32, 0x8, R1 ;  /* 0x0000000820158824 */ /* 0x000fe400078e0201 */
[----:B-1----:R-:W-:Y:S02]  /*1b00*/  HADD2.F32 R38, -RZ, R6.H0_H0 ;  /* 0x20000006ff267230 */ /* 0x002fe40000004100 */
[----:B------:R-:W-:Y:S01]  /*1b10*/  FFMA.FTZ R6, R8, R30, R5 ;  /* 0x0000001e08067223 */ /* 0x000fe20000010005 */
[----:B------:R-:W-:Y:S01]  /*1b20*/  SHF.R.U32.HI R30, RZ, 0x10, R15 ;  /* 0x00000010ff1e7819 */ /* 0x000fe2000001160f */
[----:B---3--:R-:W-:Y:S01]  /*1b30*/  HADD2.F32 R10, -RZ, R10.H0_H0 ;  /* 0x2000000aff0a7230 */ /* 0x008fe20000004100 */
[----:B------:R-:W3:Y:S01]  /*1b40*/  @!P0 LDL.64 R20, [R21] ;  /* 0x0000000015148983 */ /* 0x000ee20000100a00 */
[----:B----4-:R-:W-:Y:S01]  /*1b50*/  HADD2.F32 R5, -RZ, R4.H0_H0 ;  /* 0x20000004ff057230 */ /* 0x010fe20000004100 */
[----:B------:R-:W-:-:S02]  /*1b60*/  LOP3.LUT R30, R30, 0xff, RZ, 0xc0, !PT ;  /* 0x000000ff1e1e7812 */ /* 0x000fc400078ec0ff */
[----:B------:R-:W-:Y:S01]  /*1b70*/  SHF.R.U32.HI R4, RZ, 0x10, R14 ;  /* 0x00000010ff047819 */ /* 0x000fe2000001160e */
[C---:B------:R-:W-:Y:S01]  /*1b80*/  FFMA.FTZ R10, R8.reuse, R10, R7 ;  /* 0x0000000a080a7223 */ /* 0x040fe20000010007 */
[----:B------:R-:W-:Y:S01]  /*1b90*/  FFMA.FTZ R11, R8, R38, R11 ;  /* 0x00000026080b7223 */ /* 0x000fe2000001000b */
[----:B------:R-:W-:Y:S02]  /*1ba0*/  VIADD R44, R30, 0xffffff80 ;  /* 0xffffff801e2c7836 */ /* 0x000fe40000000000 */
[----:B0-----:R-:W-:Y:S01]  /*1bb0*/  HADD2.F32 R8, -RZ, R25.H0_H0 ;  /* 0x20000019ff087230 */ /* 0x001fe20000004100 */
[----:B------:R-:W-:Y:S01]  /*1bc0*/  LOP3.LUT R25, R4, 0xff, RZ, 0xc0, !PT ;  /* 0x000000ff04197812 */ /* 0x000fe200078ec0ff */
[----:B------:R-:W-:Y:S01]  /*1bd0*/  HADD2.F32 R43, -RZ, R9.H0_H0 ;  /* 0x20000009ff2b7230 */ /* 0x000fe20000004100 */
[----:B------:R-:W0:Y:S01]  /*1be0*/  I2F.F16 R30, R44 ;  /* 0x0000002c001e7306 */ /* 0x000e220000200c00 */
[----:B------:R-:W-:Y:S01]  /*1bf0*/  IMAD.WIDE R40, R36, 0x4, R40 ;  /* 0x0000000424287825 */ /* 0x000fe200078e0228 */
[----:B------:R-:W-:-:S03]  /*1c00*/  IADD3 R42, R25, -0x80, RZ ;  /* 0xffffff80192a7810 */ /* 0x000fc60007ffe0ff */
[----:B------:R-:W-:Y:S01]  /*1c10*/  FFMA.FTZ R22, R5, R43, R22 ;  /* 0x0000002b05167223 */ /* 0x000fe20000010016 */
[----:B------:R-:W-:Y:S02]  /*1c20*/  FFMA.FTZ R8, R43, R8, R6 ;  /* 0x000000082b087223 */ /* 0x000fe40000010006 */
[----:B------:R1:W4:Y:S01]  /*1c30*/  LDG.E.128.CONSTANT R4, desc[UR6][R40.64] ;  /* 0x0000000628047981 */ /* 0x000322000c1e9d00 */
[----:B------:R-:W5:Y:S01]  /*1c40*/  I2F.F16 R25, R42 ;  /* 0x0000002a00197306 */ /* 0x000f620000200c00 */
[----:B------:R-:W-:Y:S01]  /*1c50*/  LEA.HI R38, R12, 0xffffff80, RZ, 0x8 ;  /* 0xffffff800c267811 */ /* 0x000fe200078f40ff */
[----:B0-----:R-:W-:-:S06]  /*1c60*/  HADD2.F32 R30, -RZ, R30.H0_H0 ;  /* 0x2000001eff1e7230 */ /* 0x001fcc0000004100 */
[----:B------:R-:W0:Y:S01]  /*1c70*/  I2F.F16 R12, R38 ;  /* 0x00000026000c7306 */ /* 0x000e220000200c00 */
[----:B------:R-:W-:Y:S01]  /*1c80*/  FFMA.FTZ R11, R43, R30, R11 ;  /* 0x0000001e2b0b7223 */ /* 0x000fe2000001000b */
[----:B------:R-:W-:Y:S01]  /*1c90*/  LEA.HI R30, R13, 0xffffff80, RZ, 0x8 ;  /* 0xffffff800d1e7811 */ /* 0x000fe200078f40ff */
[----:B-----5:R-:W-:-:S05]  /*1ca0*/  HADD2.F32 R25, -RZ, R25.H0_H0 ;  /* 0x20000019ff197230 */ /* 0x020fca0000004100 */
[----:B------:R-:W-:Y:S02]  /*1cb0*/  FFMA.FTZ R10, R43, R25, R10 ;  /* 0x000000192b0a7223 */ /* 0x000fe4000001000a */
[----:B------:R-:W5:Y:S01]  /*1cc0*/  I2F.F16 R25, R30 ;  /* 0x0000001e00197306 */ /* 0x000f620000200c00 */
[----:B0-----:R-:W-:Y:S01]  /*1cd0*/  HADD2.F32 R43, -RZ, R12.H0_H0 ;  /* 0x2000000cff2b7230 */ /* 0x001fe20000004100 */
[----:B------:R-:W-:Y:S01]  /*1ce0*/  LEA.HI R42, R14, 0xffffff80, RZ, 0x8 ;  /* 0xffffff800e2a7811 */ /* 0x000fe200078f40ff */
[----:B------:R-:W0:Y:S01]  /*1cf0*/  LDS.64 R12, [UR4+0x18] ;  /* 0x00001804ff0c7984 */ /* 0x000e220008000a00 */
[----:B------:R-:W-:Y:S01]  /*1d00*/  LEA.HI R38, R15, 0xffffff80, RZ, 0x8 ;  /* 0xffffff800f267811 */ /* 0x000fe200078f40ff */
[----:B------:R-:W-:-:S03]  /*1d10*/  HADD2.F32 R9, -RZ, R9.H1_H1 ;  /* 0x30000009ff097230 */ /* 0x000fc60000004100 */
[----:B------:R-:W1:Y:S01]  /*1d20*/  I2F.F16 R14, R42 ;  /* 0x0000002a000e7306 */ /* 0x000e620000200c00 */
[----:B-----5:R-:W-:-:S07]  /*1d30*/  HADD2.F32 R15, -RZ, R25.H0_H0 ;  /* 0x20000019ff0f7230 */ /* 0x020fce0000004100 */
[----:B------:R-:W5:Y:S01]  /*1d40*/  I2F.F16 R25, R38 ;  /* 0x0000002600197306 */ /* 0x000f620000200c00 */
[----:B------:R-:W-:Y:S01]  /*1d50*/  FFMA.FTZ R15, R9, R15, R8 ;  /* 0x0000000f090f7223 */ /* 0x000fe20000010008 */
[----:B--2---:R-:W-:Y:S01]  /*1d60*/  LOP3.LUT R8, R16, 0xff, RZ, 0xc0, !PT ;  /* 0x000000ff10087812 */ /* 0x004fe200078ec0ff */
[----:B-1----:R-:W-:-:S04]  /*1d70*/  HADD2.F32 R14, -RZ, R14.H0_H0 ;  /* 0x2000000eff0e7230 */ /* 0x002fc80000004100 */
[----:B------:R-:W-:Y:S02]  /*1d80*/  VIADD R8, R8, 0xffffff80 ;  /* 0xffffff8008087836 */ /* 0x000fe40000000000 */
[----:B------:R-:W-:Y:S01]  /*1d90*/  FFMA.FTZ R22, R43, R9, R22 ;  /* 0x000000092b167223 */ /* 0x000fe20000010016 */
[----:B-----5:R-:W-:Y:S02]  /*1da0*/  HADD2.F32 R30, -RZ, R25.H0_H0 ;  /* 0x20000019ff1e7230 */ /* 0x020fe40000004100 */
[----:B------:R-:W-:Y:S01]  /*1db0*/  FFMA.FTZ R14, R9, R14, R10 ;  /* 0x0000000e090e7223 */ /* 0x000fe2000001000a */
[----:B------:R-:W1:Y:S01]  /*1dc0*/  I2F.F16 R8, R8 ;  /* 0x0000000800087306 */ /* 0x000e620000200c00 */
[----:B------:R-:W-:Y:S01]  /*1dd0*/  LOP3.LUT R10, R17, 0xff, RZ, 0xc0, !PT ;  /* 0x000000ff110a7812 */ /* 0x000fe200078ec0ff */
[----:B------:R-:W-:Y:S01]  /*1de0*/  FFMA.FTZ R11, R9, R30, R11 ;  /* 0x0000001e090b7223 */ /* 0x000fe2000001000b */
[----:B------:R-:W-:Y:S02]  /*1df0*/  LOP3.LUT R9, R18, 0xff, RZ, 0xc0, !PT ;  /* 0x000000ff12097812 */ /* 0x000fe400078ec0ff */
[----:B------:R-:W-:-:S03]  /*1e00*/  IADD3 R25, R10, -0x80, RZ ;  /* 0xffffff800a197810 */ /* 0x000fc60007ffe0ff */
[----:B------:R-:W-:Y:S01]  /*1e10*/  VIADD R9, R9, 0xffffff80 ;  /* 0xffffff8009097836 */ /* 0x000fe20000000000 */
[----:B------:R-:W2:Y:S01]  /*1e20*/  I2F.F16 R10, R25 ;  /* 0x00000019000a7306 */ /* 0x000ea20000200c00 */
[----:B0-----:R-:W-:Y:S02]  /*1e30*/  HADD2.F32 R30, -RZ, R12.H0_H0 ;  /* 0x2000000cff1e7230 */ /* 0x001fe40000004100 */
[----:B-1----:R-:W-:-:S05]  /*1e40*/  HADD2.F32 R43, -RZ, R8.H0_H0 ;  /* 0x20000008ff2b7230 */ /* 0x002fca0000004100 */
[----:B------:R-:W0:Y:S01]  /*1e50*/  I2F.F16 R9, R9 ;  /* 0x0000000900097306 */ /* 0x000e220000200c00 */
[----:B------:R-:W-:Y:S01]  /*1e60*/  FFMA.FTZ R8, R43, R30, R22 ;  /* 0x0000001e2b087223 */ /* 0x000fe20000010016 */
[----:B------:R-:W-:Y:S01]  /*1e70*/  LOP3.LUT R22, R19, 0xff, RZ, 0xc0, !PT ;  /* 0x000000ff13167812 */ /* 0x000fe200078ec0ff */
[----:B--2---:R-:W-:-:S04]  /*1e80*/  HADD2.F32 R10, -RZ, R10.H0_H0 ;  /* 0x2000000aff0a7230 */ /* 0x004fc80000004100 */
[----:B------:R-:W-:Y:S02]  /*1e90*/  VIADD R42, R22, 0xffffff80 ;  /* 0xffffff80162a7836 */ /* 0x000fe40000000000 */
[----:B------:R-:W-:Y:S01]  /*1ea0*/  FFMA.FTZ R10, R30, R10, R15 ;  /* 0x0000000a1e0a7223 */ /* 0x000fe2000001000f */
[----:B0-----:R-:W-:Y:S01]  /*1eb0*/  HADD2.F32 R25, -RZ, R9.H0_H0 ;  /* 0x20000009ff197230 */ /* 0x001fe20000004100 */
[----:B------:R-:W0:Y:S01]  /*1ec0*/  I2F.F16 R15, R42 ;  /* 0x0000002a000f7306 */ /* 0x000e220000200c00 */
[----:B------:R-:W-:-:S03]  /*1ed0*/  SHF.R.U32.HI R22, RZ, 0x8, R16 ;  /* 0x00000008ff167819 */ /* 0x000fc60000011610 */
[----:B------:R-:W-:Y:S01]  /*1ee0*/  FFMA.FTZ R14, R30, R25, R14 ;  /* 0x000000191e0e7223 */ /* 0x000fe2000001000e */
[----:B------:R-:W-:Y:S02]  /*1ef0*/  SHF.R.U32.HI R25, RZ, 0x8, R17 ;  /* 0x00000008ff197819 */ /* 0x000fe40000011611 */
[----:B------:R-:W-:Y:S02]  /*1f00*/  LOP3.LUT R22, R22, 0xff, RZ, 0xc0, !PT ;  /* 0x000000ff16167812 */ /* 0x000fe400078ec0ff */
[----:B------:R-:W-:Y:S02]  /*1f10*/  LOP3.LUT R25, R25, 0xff, RZ, 0xc0, !PT ;  /* 0x000000ff19197812 */ /* 0x000fe400078ec0ff */
[----:B------:R-:W-:-:S03]  /*1f20*/  IADD3 R9, R22, -0x80, RZ ;  /* 0xffffff8016097810 */ /* 0x000fc60007ffe0ff */
[----:B------:R-:W-:Y:S02]  /*1f30*/  VIADD R38, R25, 0xffffff80 ;  /* 0xffffff8019267836 */ /* 0x000fe40000000000 */
[----:B0-----:R-:W-:Y:S01]  /*1f40*/  HADD2.F32 R15, -RZ, R15.H0_H0 ;  /* 0x2000000fff0f7230 */ /* 0x001fe20000004100 */
[----:B------:R-:W0:Y:S04]  /*1f50*/  I2F.F16 R9, R9 ;  /* 0x0000000900097306 */ /* 0x000e280000200c00 */
[----:B------:R-:W-:-:S04]  /*1f60*/  FFMA.FTZ R15, R30, R15, R11 ;  /* 0x0000000f1e0f7223 */ /* 0x000fc8000001000b */
[----:B------:R-:W1:Y:S01]  /*1f70*/  I2F.F16 R22, R38 ;  /* 0x0000002600167306 */ /* 0x000e620000200c00 */
[----:B------:R-:W-:Y:S02]  /*1f80*/  SHF.R.U32.HI R11, RZ, 0x8, R18 ;  /* 0x00000008ff0b7819 */ /* 0x000fe40000011612 */
[----:B------:R-:W-:Y:S02]  /*1f90*/  SHF.R.U32.HI R30, RZ, 0x8, R19 ;  /* 0x00000008ff1e7819 */ /* 0x000fe40000011613 */
[----:B------:R-:W-:Y:S01]  /*1fa0*/  LOP3.LUT R11, R11, 0xff, RZ, 0xc0, !PT ;  /* 0x000000ff0b0b7812 */ /* 0x000fe200078ec0ff */
[----:B------:R-:W-:Y:S02]  /*1fb0*/  HADD2.F32 R25, -RZ, R12.H1_H1 ;  /* 0x3000000cff197230 */ /* 0x000fe40000004100 */
[----:B0-----:R-:W-:Y:S02]  /*1fc0*/  HADD2.F32 R9, -RZ, R9.H0_H0 ;  /* 0x20000009ff097230 */ /* 0x001fe40000004100 */
[----:B------:R-:W-:Y:S01]  /*1fd0*/  VIADD R42, R11, 0xffffff80 ;  /* 0xffffff800b2a7836 */ /* 0x000fe20000000000 */
[----:B------:R-:W-:Y:S01]  /*1fe0*/  LOP3.LUT R11, R30, 0xff, RZ, 0xc0, !PT ;  /* 0x000000ff1e0b7812 */ /* 0x000fe200078ec0ff */
[----:B------:R-:W-:-:S04]  /*1ff0*/  IMAD.WIDE R40, R36, 0x4, R40 ;  /* 0x0000000424287825 */ /* 0x000fc800078e0228 */
[----:B-1----:R-:W-:Y:S01]  /*2000*/  HADD2.F32 R22, -RZ, R22.H0_H0 ;  /* 0x20000016ff167230 */ /* 0x002fe20000004100 */
[----:B------:R-:W-:Y:S01]  /*2010*/  IADD3 R43, R11, -0x80, RZ ;  /* 0xffffff800b2b7810 */ /* 0x000fe20007ffe0ff */
[----:B------:R-:W-:-:S03]  /*2020*/  FFMA.FTZ R30, R9, R25, R8 ;  /* 0x00000019091e7223 */ /* 0x000fc60000010008 */
[----:B------:R-:W-:Y:S02]  /*2030*/  FFMA.FTZ R22, R25, R22, R10 ;  /* 0x0000001619167223 */ /* 0x000fe4000001000a */
[----:B------:R-:W2:Y:S01]  /*2040*/  LDG.E.128.CONSTANT R8, desc[UR6][R40.64] ;  /* 0x0000000628087981 */ /* 0x000ea2000c1e9d00 */
[----:B------:R-:W0:Y:S08]  /*2050*/  I2F.F16 R12, R42 ;  /* 0x0000002a000c7306 */ /* 0x000e300000200c00 */
[----:B------:R-:W1:Y:S01]  /*2060*/  I2F.F16 R43, R43 ;  /* 0x0000002b002b7306 */ /* 0x000e620000200c00 */
[----:B0-----:R-:W-:-:S02]  /*2070*/  HADD2.F32 R12, -RZ, R12.H0_H0 ;  /* 0x2000000cff0c7230 */ /* 0x001fc40000004100 */
[----:B-1----:R-:W-:-:S03]  /*2080*/  HADD2.F32 R38, -RZ, R43.H0_H0 ;  /* 0x2000002bff267230 */ /* 0x002fc60000004100 */
[C---:B------:R-:W-:Y:S02]  /*2090*/  FFMA.FTZ R14, R25.reuse, R12, R14 ;  /* 0x0000000c190e7223 */ /* 0x040fe4000001000e */
[----:B------:R-:W-:Y:S01]  /*20a0*/  FFMA.FTZ R12, R25, R38, R15 ;  /* 0x00000026190c7223 */ /* 0x000fe2000001000f */
[----:B------:R-:W-:Y:S02]  /*20b0*/  SHF.R.U32.HI R15, RZ, 0x10, R16 ;  /* 0x00000010ff0f7819 */ /* 0x000fe40000011610 */
[----:B------:R-:W-:Y:S02]  /*20c0*/  SHF.R.U32.HI R25, RZ, 0x10, R17 ;  /* 0x00000010ff197819 */ /* 0x000fe40000011611 */
[----:B------:R-:W-:Y:S02]  /*20d0*/  LOP3.LUT R15, R15, 0xff, RZ, 0xc0, !PT ;  /* 0x000000ff0f0f7812 */ /* 0x000fe400078ec0ff */
[----:B------:R-:W-:-:S03]  /*20e0*/  LOP3.LUT R25, R25, 0xff, RZ, 0xc0, !PT ;  /* 0x000000ff19197812 */ /* 0x000fc600078ec0ff */
[----:B------:R-:W-:Y:S02]  /*20f0*/  VIADD R38, R15, 0xffffff80 ;  /* 0xffffff800f267836 */ /* 0x000fe40000000000 */
[----:B------:R-:W-:-:S04]  /*2100*/  VIADD R42, R25, 0xffffff80 ;  /* 0xffffff80192a7836 */ /* 0x000fc80000000000 */
[----:B------:R-:W0:Y:S08]  /*2110*/  I2F.F16 R38, R38 ;  /* 0x0000002600267306 */ /* 0x000e300000200c00 */
[----:B------:R-:W1:Y:S01]  /*2120*/  I2F.F16 R42, R42 ;  /* 0x0000002a002a7306 */ /* 0x000e620000200c00 */
[----:B------:R-:W-:Y:S01]  /*2130*/  HADD2.F32 R15, -RZ, R13.H0_H0 ;  /* 0x2000000dff0f7230 */ /* 0x000fe20000004100 */
[----:B------:R-:W-:Y:S01]  /*2140*/  SHF.R.U32.HI R44, RZ, 0x10, R19 ;  /* 0x00000010ff2c7819 */ /* 0x000fe20000011613 */
[----:B0-----:R-:W-:-:S03]  /*2150*/  HADD2.F32 R25, -RZ, R38.H0_H0 ;  /* 0x20000026ff197230 */ /* 0x001fc60000004100 */
[----:B------:R-:W-:Y:S01]  /*2160*/  LOP3.LUT R44, R44, 0xff, RZ, 0xc0, !PT ;  /* 0x000000ff2c2c7812 */ /* 0x000fe200078ec0ff */
[----:B-1----:R-:W-:Y:S02]  /*2170*/  HADD2.F32 R43, -RZ, R42.H0_H0 ;  /* 0x2000002aff2b7230 */ /* 0x002fe40000004100 */
[----:B------:R-:W-:-:S03]  /*2180*/  FFMA.FTZ R30, R25, R15, R30 ;  /* 0x0000000f191e7223 */ /* 0x000fc6000001001e */
[----:B------:R-:W-:Y:S01]  /*2190*/  FFMA.FTZ R25, R15, R43, R22 ;  /* 0x0000002b0f197223 */ /* 0x000fe20000010016 */
[----:B------:R-:W-:Y:S01]  /*21a0*/  SHF.R.U32.HI R22, RZ, 0x10, R18 ;  /* 0x00000010ff167819 */ /* 0x000fe20000011612 */
[----:B------:R-:W-:-:S03]  /*21b0*/  VIADD R44, R44, 0xffffff80 ;  /* 0xffffff802c2c7836 */ /* 0x000fc60000000000 */
[----:B------:R-:W-:-:S04]  /*21c0*/  LOP3.LUT R22, R22, 0xff, RZ, 0xc0, !PT ;  /* 0x000000ff16167812 */ /* 0x000fc800078ec0ff */
[----:B------:R-:W-:Y:S01]  /*21d0*/  IADD3 R43, R22, -0x80, RZ ;  /* 0xffffff80162b7810 */ /* 0x000fe20007ffe0ff */
[----:B------:R-:W0:Y:S01]  /*21e0*/  I2F.F16 R44, R44 ;  /* 0x0000002c002c7306 */ /* 0x000e220000200c00 */
[----:B------:R-:W-:-:S07]  /*21f0*/  LEA.HI R38, R16, 0xffffff80, RZ, 0x8 ;  /* 0xffffff8010267811 */ /* 0x000fce00078f40ff */
[----:B------:R-:W1:Y:S01]  /*2200*/  I2F.F16 R22, R43 ;  /* 0x0000002b00167306 */ /* 0x000e620000200c00 */
[----:B------:R-:W-:Y:S02]  /*2210*/  LEA.HI R16, R17, 0xffffff80, RZ, 0x8 ;  /* 0xffffff8011107811 */ /* 0x000fe400078f40ff */
[----:B------:R-:W-:Y:S02]  /*2220*/  LEA.HI R17, R18, 0xffffff80, RZ, 0x8 ;  /* 0xffffff8012117811 */ /* 0x000fe400078f40ff */
[----:B------:R-:W-:-:S03]  /*2230*/  LEA.HI R42, R19, 0xffffff80, RZ, 0x8 ;  /* 0xffffff80132a7811 */ /* 0x000fc600078f40ff */
[----:B------:R-:W5:Y:S01]  /*2240*/  I2F.F16 R38, R38 ;  /* 0x0000002600267306 */ /* 0x000f620000200c00 */
[----:B0-----:R-:W-:Y:S02]  /*2250*/  HADD2.F32 R45, -RZ, R44.H0_H0 ;  /* 0x2000002cff2d7230 */ /* 0x001fe40000004100 */
[----:B-1----:R-:W-:-:S05]  /*2260*/  HADD2.F32 R22, -RZ, R22.H0_H0 ;  /* 0x20000016ff167230 */ /* 0x002fca0000004100 */
[----:B------:R-:W-:Y:S01]  /*2270*/  I2F.F16 R16, R16 ;  /* 0x0000001000107306 */ /* 0x000fe20000200c00 */
[C---:B------:R-:W-:Y:S01]  /*2280*/  FFMA.FTZ R12, R15.reuse, R45, R12 ;  /* 0x0000002d0f0c7223 */ /* 0x040fe2000001000c */
[----:B------:R-:W-:Y:S02]  /*2290*/  FFMA.FTZ R22, R15, R22, R14 ;  /* 0x000000160f167223 */ /* 0x000fe4000001000e */
[----:B------:R-:W0:Y:S04]  /*22a0*/  @!P0 LDC.64 R14, c[0x0][0x248] ;  /* 0x00009200ff0e8b82 */ /* 0x000e280000000a00 */
[----:B------:R-:W1:Y:S08]  /*22b0*/  I2F.F16 R17, R17 ;  /* 0x0000001100117306 */ /* 0x000e700000200c00 */
[----:B------:R-:W3:Y:S01]  /*22c0*/  I2F.F16 R18, R42 ;  /* 0x0000002a00127306 */ /* 0x000ee20000200c00 */
[----:B------:R-:W-:-:S02]  /*22d0*/  HADD2.F32 R13, -RZ, R13.H1_H1 ;  /* 0x3000000dff0d7230 */ /* 0x000fc40000004100 */
[----:B-----5:R-:W-:Y:S02]  /*22e0*/  HADD2.F32 R19, -RZ, R38.H0_H0 ;  /* 0x20000026ff137230 */ /* 0x020fe40000004100 */
[----:B-1----:R-:W-:-:S03]  /*22f0*/  HADD2.F32 R43, -RZ, R17.H0_H0 ;  /* 0x20000011ff2b7230 */ /* 0x002fc60000004100 */
[----:B------:R-:W-:Y:S01]  /*2300*/  FFMA.FTZ R19, R19, R13, R30 ;  /* 0x0000000d13137223 */ /* 0x000fe2000001001e */
[----:B------:R-:W-:Y:S02]  /*2310*/  HADD2.F32 R30, -RZ, R16.H0_H0 ;  /* 0x20000010ff1e7230 */ /* 0x000fe40000004100 */
[----:B---3--:R-:W-:-:S03]  /*2320*/  HADD2.F32 R45, -RZ, R18.H0_H0 ;  /* 0x20000012ff2d7230 */ /* 0x008fc60000004100 */
[C---:B------:R-:W-:Y:S01]  /*2330*/  FFMA.FTZ R18, R13.reuse, R30, R25 ;  /* 0x0000001e0d127223 */ /* 0x040fe20000010019 */
[C---:B------:R-:W-:Y:S01]  /*2340*/  FFMA.FTZ R16, R13.reuse, R43, R22 ;  /* 0x0000002b0d107223 */ /* 0x040fe20000010016 */
[----:B------:R-:W-:Y:S01]  /*2350*/  @!P0 PRMT R0, R20, 0x7610, R0 ;  /* 0x0000761014008816 */ /* 0x000fe20000000000 */
[----:B------:R-:W-:Y:S02]  /*2360*/  FFMA.FTZ R17, R13, R45, R12 ;  /* 0x0000002d0d117223 */ /* 0x000fe4000001000c */
[----:B------:R-:W1:Y:S01]  /*2370*/  LDS.64 R12, [UR4+0x20] ;  /* 0x00002004ff0c7984 */ /* 0x000e620008000a00 */
[----:B------:R-:W-:Y:S01]  /*2380*/  @!P0 IMAD.SHL.U32 R25, R34, 0x2, RZ ;  /* 0x0000000222198824 */ /* 0x000fe200078e00ff */
[----:B------:R-:W-:-:S03]  /*2390*/  @!P0 PRMT R0, R0, 0x7610, R20 ;  /* 0x0000761000008816 */ /* 0x000fc60000000014 */
[----:B0-----:R-:W-:Y:S01]  /*23a0*/  @!P0 IMAD.WIDE R14, R25, 0x2, R14 ;  /* 0x00000002190e8825 */ /* 0x001fe200078e020e */
[----:B------:R-:W-:-:S03]  /*23b0*/  @!P0 PRMT R2, R21, 0x7610, R2 ;  /* 0x0000761015028816 */ /* 0x000fc60000000002 */
[--C-:B------:R-:W-:Y:S02]  /*23c0*/  HADD2.F32 R25, -RZ, R0.reuse.H1_H1 ;  /* 0x30000000ff197230 */ /* 0x100fe40000004100 */
[----:B------:R-:W-:Y:S01]  /*23d0*/  HADD2.F32 R22, -RZ, R0.H0_H0 ;  /* 0x20000000ff167230 */ /* 0x000fe20000004100 */
[----:B------:R-:W-:Y:S02]  /*23e0*/  @!P0 PRMT R2, R2, 0x7610, R21 ;  /* 0x0000761002028816 */ /* 0x000fe40000000015 */
[----:B------:R-:W-:Y:S01]  /*23f0*/  FMUL.FTZ R30, R24, R25 ;  /* 0x00000019181e7220 */ /* 0x000fe20000410000 */
[----:B----4-:R-:W-:Y:S01]  /*2400*/  SHF.R.U32.HI R42, RZ, 0x8, R4 ;  /* 0x00000008ff2a7819 */ /* 0x010fe20000011604 */
[----:B------:R-:W-:Y:S01]  /*2410*/  FMUL.FTZ R20, R27, R22 ;  /* 0x000000161b147220 */ /* 0x000fe20000410000 */
[----:B------:R-:W-:Y:S01]  /*2420*/  LOP3.LUT R24, R4, 0xff, RZ, 0xc0, !PT ;  /* 0x000000ff04187812 */ /* 0x000fe200078ec0ff */
[----:B------:R0:W3:Y:S01]  /*2430*/  @!P0 LDG.E.U16.CONSTANT R27, desc[UR6][R14.64+0x2] ;  /* 0x000002060e1b8981 */ /* 0x0000e2000c1e9500 */
[----:B------:R-:W-:-:S02]  /*2440*/  HADD2.F32 R21, -RZ, R2.H0_H0 ;  /* 0x20000002ff157230 */ /* 0x000fc40000004100 */
[----:B------:R-:W-:Y:S01]  /*2450*/  IADD3 R38, R24, -0x80, RZ ;  /* 0xffffff8018267810 */ /* 0x000fe20007ffe0ff */
[----:B------:R-:W-:Y:S01]  /*2460*/  HADD2.F32 R24, -RZ, R2.H1_H1 ;  /* 0x30000002ff187230 */ /* 0x000fe20000004100 */
[----:B0-----:R-:W-:Y:S02]  /*2470*/  LOP3.LUT R14, R42, 0xff, RZ, 0xc0, !PT ;  /* 0x000000ff2a0e7812 */ /* 0x001fe400078ec0ff */
[----:B------:R-:W0:Y:S01]  /*2480*/  I2F.F16 R15, R38 ;  /* 0x00000026000f7306 */ /* 0x000e220000200c00 */
[----:B------:R-:W-:Y:S01]  /*2490*/  FMUL.FTZ R26, R26, R21 ;  /* 0x000000151a1a7220 */ /* 0x000fe20000410000 */
[----:B------:R-:W-:Y:S01]  /*24a0*/  FMUL.FTZ R31, R31, R24 ;  /* 0x000000181f1f7220 */ /* 0x000fe20000410000 */
[----:B------:R-:W-:-:S03]  /*24b0*/  VIADD R14, R14, 0xffffff80 ;  /* 0xffffff800e0e7836 */ /* 0x000fc60000000000 */
[----:B------:R-:W-:Y:S02]  /*24c0*/  F2FP.F16.F32.PACK_AB R26, RZ, R26 ;  /* 0x0000001aff1a723e */ /* 0x000fe400000000ff */
[----:B------:R-:W-:Y:S01]  /*24d0*/  F2FP.F16.F32.PACK_AB R31, RZ, R31 ;  /* 0x0000001fff1f723e */ /* 0x000fe200000000ff */
[----:B------:R-:W4:Y:S03]  /*24e0*/  I2F.F16 R14, R14 ;  /* 0x0000000e000e7306 */ /* 0x000f260000200c00 */
[----:B------:R-:W-:Y:S01]  /*24f0*/  PRMT R26, R26, 0x5410, R31 ;  /* 0x000054101a1a7816 */ /* 0x000fe2000000001f */
[----:B0-----:R-:W-:-:S04]  /*2500*/  HADD2.F32 R15, -RZ, R15.H0_H0 ;  /* 0x2000000fff0f7230 */ /* 0x001fc80000004100 */
[----:B------:R-:W-:Y:S02]  /*2510*/  HADD2 R3, R26, R3 ;  /* 0x000000031a037230 */ /* 0x000fe40000000000 */
[--C-:B-1----:R-:W-:Y:S02]  /*2520*/  HADD2.F32 R26, -RZ, R12.reuse.H0_H0 ;  /* 0x2000000cff1a7230 */ /* 0x102fe40000004100 */
[----:B------:R-:W-:-:S03]  /*2530*/  HADD2.F32 R31, -RZ, R12.H1_H1 ;  /* 0x3000000cff1f7230 */ /* 0x000fc60000004100 */
[----:B------:R-:W-:Y:S01]  /*2540*/  FFMA.FTZ R15, R15, R26, RZ ;  /* 0x0000001a0f0f7223 */ /* 0x000fe200000100ff */
[----:B----4-:R-:W-:Y:S01]  /*2550*/  HADD2.F32 R12, -RZ, R14.H0_H0 ;  /* 0x2000000eff0c7230 */ /* 0x010fe20000004100 */
[----:B------:R-:W-:Y:S02]  /*2560*/  F2FP.F16.F32.PACK_AB R20, RZ, R20 ;  /* 0x00000014ff14723e */ /* 0x000fe400000000ff */
[----:B------:R-:W-:Y:S02]  /*2570*/  F2FP.F16.F32.PACK_AB R30, RZ, R30 ;  /* 0x0000001eff1e723e */ /* 0x000fe400000000ff */
[----:B------:R-:W-:Y:S01]  /*2580*/  FFMA.FTZ R43, R12, R31, R15 ;  /* 0x0000001f0c2b7223 */ /* 0x000fe2000001000f */
[----:B------:R-:W-:Y:S02]  /*2590*/  SHF.R.U32.HI R12, RZ, 0x8, R5 ;  /* 0x00000008ff0c7819 */ /* 0x000fe40000011605 */
[----:B------:R-:W-:Y:S02]  /*25a0*/  LOP3.LUT R14, R6, 0xff, RZ, 0xc0, !PT ;  /* 0x000000ff060e7812 */ /* 0x000fe400078ec0ff */
[----:B------:R-:W-:-:S02]  /*25b0*/  PRMT R20, R20, 0x5410, R30 ;  /* 0x0000541014147816 */ /* 0x000fc4000000001e */
[----:B------:R-:W-:Y:S02]  /*25c0*/  LOP3.LUT R12, R12, 0xff, RZ, 0xc0, !PT ;  /* 0x000000ff0c0c7812 */ /* 0x000fe400078ec0ff */
[----:B------:R-:W-:Y:S02]  /*25d0*/  IADD3 R15, R14, -0x80, RZ ;  /* 0xffffff800e0f7810 */ /* 0x000fe40007ffe0ff */
[----:B------:R-:W-:Y:S01]  /*25e0*/  SHF.R.U32.HI R14, RZ, 0x8, R6 ;  /* 0x00000008ff0e7819 */ /* 0x000fe20000011606 */
[----:B------:R-:W-:Y:S01]  /*25f0*/  VIADD R30, R12, 0xffffff80 ;  /* 0xffffff800c1e7836 */ /* 0x000fe20000000000 */
[----:B------:R-:W-:Y:S01]  /*2600*/  HFMA2.MMA R20, R20, 1, 1, R28 ;  /* 0x3c003c0014147835 */ /* 0x000fe2000000001c */
[----:B------:R-:W-:Y:S02]  /*2610*/  LOP3.LUT R28, R5, 0xff, RZ, 0xc0, !PT ;  /* 0x000000ff051c7812 */ /* 0x000fe400078ec0ff */
[----:B------:R-:W-:-:S03]  /*2620*/  LOP3.LUT R12, R14, 0xff, RZ, 0xc0, !PT ;  /* 0x000000ff0e0c7812 */ /* 0x000fc600078ec0ff */
[----:B------:R-:W-:Y:S02]  /*2630*/  VIADD R28, R28, 0xffffff80 ;  /* 0xffffff801c1c7836 */ /* 0x000fe40000000000 */
[----:B------:R-:W-:Y:S01]  /*2640*/  VIADD R38, R12, 0xffffff80 ;  /* 0xffffff800c267836 */ /* 0x000fe20000000000 */
[----:B------:R-:W-:Y:S01]  /*2650*/  SHF.R.U32.HI R12, RZ, 0x10, R4 ;  /* 0x00000010ff0c7819 */ /* 0x000fe20000011604 */
[----:B------:R-:W0:Y:S03]  /*2660*/  I2F.F16 R45, R28 ;  /* 0x0000001c002d7306 */ /* 0x000e260000200c00 */
[----:B------:R-:W-:-:S04]  /*2670*/  LOP3.LUT R12, R12, 0xff, RZ, 0xc0, !PT ;  /* 0x000000ff0c0c7812 */ /* 0x000fc800078ec0ff */
[----:B------:R-:W-:Y:S01]  /*2680*/  IADD3 R12, R12, -0x80, RZ ;  /* 0xffffff800c0c7810 */ /* 0x000fe20007ffe0ff */
[----:B------:R-:W1:Y:S08]  /*2690*/  I2F.F16 R14, R30 ;  /* 0x0000001e000e7306 */ /* 0x000e700000200c00 */
[----:B------:R-:W4:Y:S01]  /*26a0*/  I2F.F16 R12, R12 ;  /* 0x0000000c000c7306 */ /* 0x000f220000200c00 */
[----:B0-----:R-:W-:-:S07]  /*26b0*/  HADD2.F32 R45, -RZ, R45.H0_H0 ;  /* 0x2000002dff2d7230 */ /* 0x001fce0000004100 */
[----:B------:R-:W0:Y:S01]  /*26c0*/  I2F.F16 R15, R15 ;  /* 0x0000000f000f7306 */ /* 0x000e220000200c00 */
[----:B-1----:R-:W-:Y:S02]  /*26d0*/  HADD2.F32 R14, -RZ, R14.H0_H0 ;  /* 0x2000000eff0e7230 */ /* 0x002fe40000004100 */
[----:B------:R-:W-:-:S05]  /*26e0*/  FFMA.FTZ R30, R26, R45, RZ ;  /* 0x0000002d1a1e7223 */ /* 0x000fca00000100ff */
[----:B------:R-:W1:Y:S01]  /*26f0*/  I2F.F16 R28, R38 ;  /* 0x00000026001c7306 */ /* 0x000e620000200c00 */
[----:B------:R-:W-:Y:S01]  /*2700*/  FFMA.FTZ R47, R31, R14, R30 ;  /* 0x0000000e1f2f7223 */ /* 0x000fe2000001001e */
[----:B----4-:R-:W-:Y:S02]  /*2710*/  HADD2.F32 R14, -RZ, R12.H0_H0 ;  /* 0x2000000cff0e7230 */ /* 0x010fe40000004100 */
[----:B------:R-:W-:Y:S01]  /*2720*/  HADD2.F32 R30, -RZ, R13.H0_H0 ;  /* 0x2000000dff1e7230 */ /* 0x000fe20000004100 */
[----:B------:R-:W-:Y:S01]  /*2730*/  SHF.R.U32.HI R12, RZ, 0x10, R5 ;  /* 0x00000010ff0c7819 */ /* 0x000fe20000011605 */
[----:B0-----:R-:W-:-:S03]  /*2740*/  HADD2.F32 R15, -RZ, R15.H0_H0 ;  /* 0x2000000fff0f7230 */ /* 0x001fc60000004100 */
[----:B------:R-:W-:Y:S01]  /*2750*/  FFMA.FTZ R43, R14, R30, R43 ;  /* 0x0000001e0e2b7223 */ /* 0x000fe2000001002b */
[----:B------:R-:W-:Y:S01]  /*2760*/  SHF.R.U32.HI R14, RZ, 0x10, R6 ;  /* 0x00000010ff0e7819 */ /* 0x000fe20000011606 */
[----:B------:R-:W-:Y:S01]  /*2770*/  FFMA.FTZ R15, R26, R15, RZ ;  /* 0x0000000f1a0f7223 */ /* 0x000fe200000100ff */
[----:B------:R-:W-:Y:S01]  /*2780*/  LOP3.LUT R12, R12, 0xff, RZ, 0xc0, !PT ;  /* 0x000000ff0c0c7812 */ /* 0x000fe200078ec0ff */
[----:B-1----:R-:W-:Y:S01]  /*2790*/  HADD2.F32 R28, -RZ, R28.H0_H0 ;  /* 0x2000001cff1c7230 */ /* 0x002fe20000004100 */
[----:B------:R-:W-:-:S04]  /*27a0*/  LOP3.LUT R14, R14, 0xff, RZ, 0xc0, !PT ;  /* 0x000000ff0e0e7812 */ /* 0x000fc800078ec0ff */
[----:B------:R-:W-:Y:S01]  /*27b0*/  FFMA.FTZ R45, R31, R28, R15 ;  /* 0x0000001c1f2d7223 */ /* 0x000fe2000001000f */
[----:B------:R-:W-:Y:S02]  /*27c0*/  VIADD R28, R12, 0xffffff80 ;  /* 0xffffff800c1c7836 */ /* 0x000fe40000000000 */
[----:B------:R-:W-:Y:S02]  /*27d0*/  VIADD R38, R14, 0xffffff80 ;  /* 0xffffff800e267836 */ /* 0x000fe40000000000 */
[----:B------:R-:W0:Y:S08]  /*27e0*/  I2F.F16 R15, R28 ;  /* 0x0000001c000f7306 */ /* 0x000e300000200c00 */
[----:B------:R-:W1:Y:S01]  /*27f0*/  I2F.F16 R14, R38 ;  /* 0x00000026000e7306 */ /* 0x000e620000200c00 */
[----:B------:R-:W-:-:S02]  /*2800*/  LEA.HI R12, R4, 0xffffff80, RZ, 0x8 ;  /* 0xffffff80040c7811 */ /* 0x000fc400078f40ff */
[----:B------:R-:W-:Y:S01]  /*2810*/  LEA.HI R5, R5, 0xffffff80, RZ, 0x8 ;  /* 0xffffff8005057811 */ /* 0x000fe200078f40ff */
[----:B0-----:R-:W-:-:S04]  /*2820*/  HADD2.F32 R4, -RZ, R15.H0_H0 ;  /* 0x2000000fff047230 */ /* 0x001fc80000004100 */
[----:B------:R-:W0:Y:S01]  /*2830*/  I2F.F16 R12, R12 ;  /* 0x0000000c000c7306 */ /* 0x000e220000200c00 */
[----:B------:R-:W-:Y:S01]  /*2840*/  FFMA.FTZ R47, R30, R4, R47 ;  /* 0x000000041e2f7223 */ /* 0x000fe2000001002f */
[----:B-1----:R-:W-:-:S06]  /*2850*/  HADD2.F32 R14, -RZ, R14.H0_H0 ;  /* 0x2000000eff0e7230 */ /* 0x002fcc0000004100 */
[----:B------:R-:W1:Y:S01]  /*2860*/  I2F.F16 R5, R5 ;  /* 0x0000000500057306 */ /* 0x000e620000200c00 */
[----:B------:R-:W-:Y:S01]  /*2870*/  HADD2.F32 R4, -RZ, R13.H1_H1 ;  /* 0x3000000dff047230 */ /* 0x000fe20000004100 */
[----:B------:R-:W-:Y:S01]  /*2880*/  LEA.HI R13, R6, 0xffffff80, RZ, 0x8 ;  /* 0xffffff80060d7811 */ /* 0x000fe200078f40ff */
[----:B------:R-:W-:Y:S02]  /*2890*/  FFMA.FTZ R45, R30, R14, R45 ;  /* 0x0000000e1e2d7223 */ /* 0x000fe4000001002d */
[----:B------:R-:W4:Y:S01]  /*28a0*/  LDS.64 R14, [UR4+0x28] ;  /* 0x00002804ff0e7984 */ /* 0x000f220008000a00 */
[----:B--2---:R-:W-:Y:S02]  /*28b0*/  LOP3.LUT R6, R8, 0xff, RZ, 0xc0, !PT ;  /* 0x000000ff08067812 */ /* 0x004fe400078ec0ff */
[----:B------:R-:W2:Y:S02]  /*28c0*/  I2F.F16 R13, R13 ;  /* 0x0000000d000d7306 */ /* 0x000ea40000200c00 */
[----:B------:R-:W-:Y:S01]  /*28d0*/  IADD3 R6, R6, -0x80, RZ ;  /* 0xffffff8006067810 */ /* 0x000fe20007ffe0ff */
[----:B0-----:R-:W-:-:S02]  /*28e0*/  HADD2.F32 R28, -RZ, R12.H0_H0 ;  /* 0x2000000cff1c7230 */ /* 0x001fc40000004100 */
[----:B-1----:R-:W-:Y:S01]  /*28f0*/  HADD2.F32 R12, -RZ, R5.H0_H0 ;  /* 0x20000005ff0c7230 */ /* 0x002fe20000004100 */
[--C-:B------:R-:W-:Y:S02]  /*2900*/  SHF.R.U32.HI R5, RZ, 0x8, R8.reuse ;  /* 0x00000008ff057819 */ /* 0x100fe40000011608 */
[----:B------:R-:W0:Y:S01]  /*2910*/  I2F.F16 R6, R6 ;  /* 0x0000000600067306 */ /* 0x000e220000200c00 */
[----:B------:R-:W-:Y:S01]  /*2920*/  FFMA.FTZ R43, R28, R4, R43 ;  /* 0x000000041c2b7223 */ /* 0x000fe2000001002b */
[----:B------:R-:W-:Y:S01]  /*2930*/  LOP3.LUT R5, R5, 0xff, RZ, 0xc0, !PT ;  /* 0x000000ff05057812 */ /* 0x000fe200078ec0ff */
[----:B--2---:R-:W-:Y:S01]  /*2940*/  HADD2.F32 R28, -RZ, R13.H0_H0 ;  /* 0x2000000dff1c7230 */ /* 0x004fe20000004100 */
[----:B------:R-:W-:-:S03]  /*2950*/  SHF.R.U32.HI R13, RZ, 0x10, R8 ;  /* 0x00000010ff0d7819 */ /* 0x000fc60000011608 */
[----:B------:R-:W-:Y:S01]  /*2960*/  VIADD R5, R5, 0xffffff80 ;  /* 0xffffff8005057836 */ /* 0x000fe20000000000 */
[----:B------:R-:W-:Y:S01]  /*2970*/  LOP3.LUT R13, R13, 0xff, RZ, 0xc0, !PT ;  /* 0x000000ff0d0d7812 */ /* 0x000fe200078ec0ff */
[----:B------:R-:W-:-:S04]  /*2980*/  FFMA.FTZ R45, R4, R28, R45 ;  /* 0x0000001c042d7223 */ /* 0x000fc8000001002d */
[----:B------:R-:W1:Y:S01]  /*2990*/  I2F.F16 R5, R5 ;  /* 0x0000000500057306 */ /* 0x000e620000200c00 */
[----:B0-----:R-:W-:Y:S02]  /*29a0*/  HADD2.F32 R28, -RZ, R6.H0_H0 ;  /* 0x20000006ff1c7230 */ /* 0x001fe40000004100 */
[----:B------:R-:W-:Y:S02]  /*29b0*/  VIADD R6, R13, 0xffffff80 ;  /* 0xffffff800d067836 */ /* 0x000fe40000000000 */
[----:B------:R-:W-:-:S04]  /*29c0*/  FFMA.FTZ R47, R4, R12, R47 ;  /* 0x0000000c042f7223 */ /* 0x000fc8000001002f */
[----:B------:R-:W0:Y:S01]  /*29d0*/  I2F.F16 R6, R6 ;  /* 0x0000000600067306 */ /* 0x000e220000200c00 */
[--C-:B----4-:R-:W-:Y:S02]  /*29e0*/  HADD2.F32 R12, -RZ, R14.reuse.H0_H0 ;  /* 0x2000000eff0c7230 */ /* 0x110fe40000004100 */
[----:B------:R-:W-:Y:S02]  /*29f0*/  HADD2.F32 R42, -RZ, R14.H1_H1 ;  /* 0x3000000eff2a7230 */ /* 0x000fe40000004100 */
[----:B-1----:R-:W-:Y:S02]  /*2a00*/  HADD2.F32 R14, -RZ, R5.H0_H0 ;  /* 0x20000005ff0e7230 */ /* 0x002fe40000004100 */
[----:B------:R-:W-:Y:S01]  /*2a10*/  FFMA.FTZ R43, R28, R12, R43 ;  /* 0x0000000c1c2b7223 */ /* 0x000fe2000001002b */
[----:B------:R-:W-:-:S03]  /*2a20*/  HADD2.F32 R13, -RZ, R15.H0_H0 ;  /* 0x2000000fff0d7230 */ /* 0x000fc60000004100 */
[----:B------:R-:W-:Y:S01]  /*2a30*/  FFMA.FTZ R14, R14, R42, R43 ;  /* 0x0000002a0e0e7223 */ /* 0x000fe2000001002b */
[----:B0-----:R-:W-:-:S05]  /*2a40*/  HADD2.F32 R43, -RZ, R6.H0_H0 ;  /* 0x20000006ff2b7230 */ /* 0x001fca0000004100 */
[----:B------:R-:W-:Y:S01]  /*2a50*/  FFMA.FTZ R38, R43, R13, R14 ;  /* 0x0000000d2b267223 */ /* 0x000fe2000001000e */
[----:B------:R-:W-:-:S04]  /*2a60*/  LOP3.LUT R14, R9, 0xff, RZ, 0xc0, !PT ;  /* 0x000000ff090e7812 */ /* 0x000fc800078ec0ff */
[----:B------:R-:W-:-:S06]  /*2a70*/  IADD3 R28, R14, -0x80, RZ ;  /* 0xffffff800e1c7810 */ /* 0x000fcc0007ffe0ff */
[----:B------:R-:W0:Y:S01]  /*2a80*/  I2F.F16 R28, R28 ;  /* 0x0000001c001c7306 */ /* 0x000e220000200c00 */
[----:B------:R-:W-:Y:S01]  /*2a90*/  SHF.R.U32.HI R6, RZ, 0x10, R9 ;  /* 0x00000010ff067819 */ /* 0x000fe20000011609 */
[----:B0-----:R-:W-:-:S05]  /*2aa0*/  HADD2.F32 R5, -RZ, R28.H0_H0 ;  /* 0x2000001cff057230 */ /* 0x001fca0000004100 */
[----:B------:R-:W-:Y:S01]  /*2ab0*/  FFMA.FTZ R47, R12, R5, R47 ;  /* 0x000000050c2f7223 */ /* 0x000fe2000001002f */
[----:B------:R-:W-:-:S04]  /*2ac0*/  SHF.R.U32.HI R5, RZ, 0x8, R9 ;  /* 0x00000008ff057819 */ /* 0x000fc80000011609 */
[----:B------:R-:W-:Y:S02]  /*2ad0*/  LOP3.LUT R5, R5, 0xff, RZ, 0xc0, !PT ;  /* 0x000000ff05057812 */ /* 0x000fe400078ec0ff */
[----:B------:R-:W-:-:S03]  /*2ae0*/  LOP3.LUT R6, R6, 0xff, RZ, 0xc0, !PT ;  /* 0x000000ff06067812 */ /* 0x000fc600078ec0ff */
[----:B------:R-:W-:Y:S02]  /*2af0*/  VIADD R5, R5, 0xffffff80 ;  /* 0xffffff8005057836 */ /* 0x000fe40000000000 */
[----:B------:R-:W-:-:S04]  /*2b00*/  VIADD R6, R6, 0xffffff80 ;  /* 0xffffff8006067836 */ /* 0x000fc80000000000 */
[----:B------:R-:W0:Y:S08]  /*2b10*/  I2F.F16 R5, R5 ;  /* 0x0000000500057306 */ /* 0x000e300000200c00 */
[----:B------:R-:W1:Y:S01]  /*2b20*/  I2F.F16 R6, R6 ;  /* 0x0000000600067306 */ /* 0x000e620000200c00 */
[----:B0-----:R-:W-:-:S05]  /*2b30*/  HADD2.F32 R14, -RZ, R5.H0_H0 ;  /* 0x20000005ff0e7230 */ /* 0x001fca0000004100 */
[----:B------:R-:W-:Y:S01]  /*2b40*/  FFMA.FTZ R14, R42, R14, R47 ;  /* 0x0000000e2a0e7223 */ /* 0x000fe2000001002f */
[----:B-1----:R-:W-:-:S05]  /*2b50*/  HADD2.F32 R28, -RZ, R6.H0_H0 ;  /* 0x20000006ff1c7230 */ /* 0x002fca0000004100 */
        /* <DEDUP_REMOVED lines=20> */
[----:B------:R-:W0:Y:S02]  /*2ca0*/  I2F.F16 R43, R43 ;  /* 0x0000002b002b7306 */ /* 0x000e240000200c00 */
[----:B0-----:R-:W-:-:S05]  /*2cb0*/  HADD2.F32 R5, -RZ, R43.H0_H0 ;  /* 0x2000002bff057230 */ /* 0x001fca0000004100 */
[----:B------:R-:W-:Y:S01]  /*2cc0*/  FFMA.FTZ R26, R26, R5, RZ ;  /* 0x000000051a1a7223 */ /* 0x000fe200000100ff */
[----:B------:R-:W-:-:S04]  /*2cd0*/  SHF.R.U32.HI R5, RZ, 0x8, R7 ;  /* 0x00000008ff057819 */ /* 0x000fc80000011607 */
[----:B------:R-:W-:-:S05]  /*2ce0*/  LOP3.LUT R5, R5, 0xff, RZ, 0xc0, !PT ;  /* 0x000000ff05057812 */ /* 0x000fca00078ec0ff */
[----:B------:R-:W-:-:S06]  /*2cf0*/  VIADD R5, R5, 0xffffff80 ;  /* 0xffffff8005057836 */ /* 0x000fcc0000000000 */
[----:B------:R-:W0:Y:S02]  /*2d00*/  I2F.F16 R5, R5 ;  /* 0x0000000500057306 */ /* 0x000e240000200c00 */
[----:B0-----:R-:W-:-:S05]  /*2d10*/  HADD2.F32 R6, -RZ, R5.H0_H0 ;  /* 0x20000005ff067230 */ /* 0x001fca0000004100 */
[----:B------:R-:W-:Y:S01]  /*2d20*/  FFMA.FTZ R31, R31, R6, R26 ;  /* 0x000000061f1f7223 */ /* 0x000fe2000001001a */
[----:B------:R-:W-:-:S04]  /*2d30*/  SHF.R.U32.HI R6, RZ, 0x10, R7 ;  /* 0x00000010ff067819 */ /* 0x000fc80000011607 */
[----:B------:R-:W-:-:S05]  /*2d40*/  LOP3.LUT R6, R6, 0xff, RZ, 0xc0, !PT ;  /* 0x000000ff06067812 */ /* 0x000fca00078ec0ff */
[----:B------:R-:W-:Y:S01]  /*2d50*/  VIADD R26, R6, 0xffffff80 ;  /* 0xffffff80061a7836 */ /* 0x000fe20000000000 */
[----:B------:R-:W-:-:S05]  /*2d60*/  LEA.HI R43, R7, 0xffffff80, RZ, 0x8 ;  /* 0xffffff80072b7811 */ /* 0x000fca00078f40ff */
[----:B------:R-:W0:Y:S08]  /*2d70*/  I2F.F16 R26, R26 ;  /* 0x0000001a001a7306 */ /* 0x000e300000200c00 */
[----:B------:R-:W1:Y:S01]  /*2d80*/  I2F.F16 R43, R43 ;  /* 0x0000002b002b7306 */ /* 0x000e620000200c00 */
[----:B0-----:R-:W-:Y:S02]  /*2d90*/  HADD2.F32 R6, -RZ, R26.H0_H0 ;  /* 0x2000001aff067230 */ /* 0x001fe40000004100 */
[----:B------:R-:W-:-:S04]  /*2da0*/  IMAD.WIDE R46, R36, 0x4, R40 ;  /* 0x00000004242e7825 */ /* 0x000fc800078e0228 */
[----:B------:R-:W-:Y:S01]  /*2db0*/  FFMA.FTZ R7, R30, R6, R31 ;  /* 0x000000061e077223 */ /* 0x000fe2000001001f */
[----:B-1----:R-:W-:-:S05]  /*2dc0*/  HADD2.F32 R31, -RZ, R43.H0_H0 ;  /* 0x2000002bff1f7230 */ /* 0x002fca0000004100 */
[----:B------:R-:W-:Y:S02]  /*2dd0*/  FFMA.FTZ R31, R4, R31, R7 ;  /* 0x0000001f041f7223 */ /* 0x000fe40000010007 */
[----:B------:R-:W2:Y:S01]  /*2de0*/  LDG.E.128.CONSTANT R4, desc[UR6][R46.64] ;  /* 0x000000062e047981 */ /* 0x000ea2000c1e9d00 */
[----:B------:R-:W-:-:S04]  /*2df0*/  LOP3.LUT R30, R11, 0xff, RZ, 0xc0, !PT ;  /* 0x000000ff0b1e7812 */ /* 0x000fc800078ec0ff */
[----:B------:R-:W-:-:S06]  /*2e00*/  IADD3 R30, R30, -0x80, RZ ;  /* 0xffffff801e1e7810 */ /* 0x000fcc0007ffe0ff */
[----:B------:R-:W0:Y:S02]  /*2e10*/  I2F.F16 R30, R30 ;  /* 0x0000001e001e7306 */ /* 0x000e240000200c00 */
[----:B0-----:R-:W-:-:S05]  /*2e20*/  HADD2.F32 R26, -RZ, R30.H0_H0 ;  /* 0x2000001eff1a7230 */ /* 0x001fca0000004100 */
[----:B------:R-:W-:Y:S01]  /*2e30*/  FFMA.FTZ R31, R12, R26, R31 ;  /* 0x0000001a0c1f7223 */ /* 0x000fe2000001001f */
        /* <DEDUP_REMOVED lines=10> */
[----:B------:R-:W0:Y:S01]  /*2ee0*/  I2F.F16 R30, R30 ;  /* 0x0000001e001e7306 */ /* 0x000e220000200c00 */
[----:B------:R-:W-:Y:S02]  /*2ef0*/  LEA.HI R26, R9, 0xffffff80, RZ, 0x8 ;  /* 0xffffff80091a7811 */ /* 0x000fe400078f40ff */
[----:B------:R-:W-:-:S05]  /*2f00*/  LEA.HI R9, R10, 0xffffff80, RZ, 0x8 ;  /* 0xffffff800a097811 */ /* 0x000fca00078f40ff */
[----:B------:R-:W1:Y:S01]  /*2f10*/  I2F.F16 R12, R12 ;  /* 0x0000000c000c7306 */ /* 0x000e620000200c00 */
[----:B------:R-:W-:Y:S01]  /*2f20*/  LEA.HI R10, R11, 0xffffff80, RZ, 0x8 ;  /* 0xffffff800b0a7811 */ /* 0x000fe200078f40ff */
[----:B0-----:R-:W-:-:S06]  /*2f30*/  HADD2.F32 R8, -RZ, R30.H0_H0 ;  /* 0x2000001eff087230 */ /* 0x001fcc0000004100 */
[----:B------:R-:W0:Y:S01]  /*2f40*/  I2F.F16 R9, R9 ;  /* 0x0000000900097306 */ /* 0x000e220000200c00 */
[----:B------:R-:W-:-:S07]  /*2f50*/  FFMA.FTZ R8, R13, R8, R42 ;  /* 0x000000080d087223 */ /* 0x000fce000001002a */
[----:B------:R-:W4:Y:S01]  /*2f60*/  I2F.F16 R26, R26 ;  /* 0x0000001a001a7306 */ /* 0x000f220000200c00 */
[----:B-1----:R-:W-:-:S07]  /*2f70*/  HADD2.F32 R31, -RZ, R12.H0_H0 ;  /* 0x2000000cff1f7230 */ /* 0x002fce0000004100 */
[----:B------:R-:W1:Y:S01]  /*2f80*/  I2F.F16 R10, R10 ;  /* 0x0000000a000a7306 */ /* 0x000e620000200c00 */
[----:B------:R-:W-:Y:S02]  /*2f90*/  HADD2.F32 R15, -RZ, R15.H1_H1 ;  /* 0x3000000fff0f7230 */ /* 0x000fe40000004100 */
[----:B0-----:R-:W-:Y:S02]  /*2fa0*/  HADD2.F32 R9, -RZ, R9.H0_H0 ;  /* 0x20000009ff097230 */ /* 0x001fe40000004100 */
[----:B----4-:R-:W-:-:S03]  /*2fb0*/  HADD2.F32 R11, -RZ, R26.H0_H0 ;  /* 0x2000001aff0b7230 */ /* 0x010fc60000004100 */
[----:B------:R-:W-:Y:S01]  /*2fc0*/  FFMA.FTZ R26, R15, R9, R28 ;  /* 0x000000090f1a7223 */ /* 0x000fe2000001001c */
[----:B------:R-:W-:Y:S01]  /*2fd0*/  FFMA.FTZ R31, R31, R15, R38 ;  /* 0x0000000f1f1f7223 */ /* 0x000fe20000010026 */
[----:B-1----:R-:W-:Y:S02]  /*2fe0*/  HADD2.F32 R10, -RZ, R10.H0_H0 ;  /* 0x2000000aff0a7230 */ /* 0x002fe40000004100 */
[----:B------:R-:W-:-:S03]  /*2ff0*/  FFMA.FTZ R14, R15, R11, R14 ;  /* 0x0000000b0f0e7223 */ /* 0x000fc6000001000e */
[----:B------:R-:W-:Y:S01]  /*3000*/  FFMA.FTZ R15, R15, R10, R8 ;  /* 0x0000000a0f0f7223 */ /* 0x000fe20000010008 */
[----:B--2---:R-:W-:-:S04]  /*3010*/  LOP3.LUT R13, R4, 0xff, RZ, 0xc0, !PT ;  /* 0x000000ff040d7812 */ /* 0x004fc800078ec0ff */
[----:B------:R-:W-:Y:S02]  /*3020*/  IADD3 R43, R13, -0x80, RZ ;  /* 0xffffff800d2b7810 */ /* 0x000fe40007ffe0ff */
[----:B------:R-:W0:Y:S01]  /*3030*/  LDS.64 R12, [UR4+0x30] ;  /* 0x00003004ff0c7984 */ /* 0x000e220008000a00 */
[----:B------:R-:W-:Y:S02]  /*3040*/  LOP3.LUT R9, R6, 0xff, RZ, 0xc0, !PT ;  /* 0x000000ff06097812 */ /* 0x000fe400078ec0ff */
[----:B------:R-:W-:Y:S02]  /*3050*/  LOP3.LUT R11, R5, 0xff, RZ, 0xc0, !PT ;  /* 0x000000ff050b7812 */ /* 0x000fe400078ec0ff */
[----:B------:R-:W-:Y:S02]  /*3060*/  SHF.R.U32.HI R8, RZ, 0x8, R4 ;  /* 0x00000008ff087819 */ /* 0x000fe40000011604 */
[----:B------:R-:W-:Y:S01]  /*3070*/  SHF.R.U32.HI R10, RZ, 0x8, R5 ;  /* 0x00000008ff0a7819 */ /* 0x000fe20000011605 */
[----:B------:R-:W-:Y:S01]  /*3080*/  VIADD R41, R9, 0xffffff80 ;  /* 0xffffff8009297836 */ /* 0x000fe20000000000 */
[----:B------:R-:W-:Y:S01]  /*3090*/  LOP3.LUT R9, R7, 0xff, RZ, 0xc0, !PT ;  /* 0x000000ff07097812 */ /* 0x000fe200078ec0ff */
[----:B------:R-:W-:Y:S01]  /*30a0*/  VIADD R45, R11, 0xffffff80 ;  /* 0xffffff800b2d7836 */ /* 0x000fe20000000000 */
[----:B------:R-:W-:-:S02]  /*30b0*/  LOP3.LUT R8, R8, 0xff, RZ, 0xc0, !PT ;  /* 0x000000ff08087812 */ /* 0x000fc400078ec0ff */
[----:B------:R-:W-:Y:S02]  /*30c0*/  LOP3.LUT R10, R10, 0xff, RZ, 0xc0, !PT ;  /* 0x000000ff0a0a7812 */ /* 0x000fe400078ec0ff */
[----:B------:R-:W-:Y:S01]  /*30d0*/  IADD3 R11, R9, -0x80, RZ ;  /* 0xffffff80090b7810 */ /* 0x000fe20007ffe0ff */
[----:B------:R-:W-:Y:S01]  /*30e0*/  VIADD R9, R8, 0xffffff80 ;  /* 0xffffff8008097836 */ /* 0x000fe20000000000 */
[----:B------:R-:W1:Y:S01]  /*30f0*/  I2F.F16 R45, R45 ;  /* 0x0000002d002d7306 */ /* 0x000e620000200c00 */
[----:B------:R-:W-:-:S07]  /*3100*/  VIADD R8, R10, 0xffffff80 ;  /* 0xffffff800a087836 */ /* 0x000fce0000000000 */
[----:B------:R-:W2:Y:S08]  /*3110*/  I2F.F16 R43, R43 ;  /* 0x0000002b002b7306 */ /* 0x000eb00000200c00 */
[----:B------:R-:W4:Y:S08]  /*3120*/  I2F.F16 R41, R41 ;  /* 0x0000002900297306 */ /* 0x000f300000200c00 */
[----:B------:R-:W5:Y:S08]  /*3130*/  I2F.F16 R11, R11 ;  /* 0x0000000b000b7306 */ /* 0x000f700000200c00 */
[----:B------:R-:W3:Y:S08]  /*3140*/  I2F.F16 R9, R9 ;  /* 0x0000000900097306 */ /* 0x000ef00000200c00 */
[----:B------:R-:W3:Y:S01]  /*3150*/  I2F.F16 R8, R8 ;  /* 0x0000000800087306 */ /* 0x000ee20000200c00 */
[----:B-1----:R-:W-:-:S02]  /*3160*/  HADD2.F32 R45, -RZ, R45.H0_H0 ;  /* 0x2000002dff2d7230 */ /* 0x002fc40000004100 */
[--C-:B0-----:R-:W-:Y:S02]  /*3170*/  HADD2.F32 R38, -RZ, R12.reuse.H0_H0 ;  /* 0x2000000cff267230 */ /* 0x101fe40000004100 */
[----:B--2---:R-:W-:Y:S02]  /*3180*/  HADD2.F32 R43, -RZ, R43.H0_H0 ;  /* 0x2000002bff2b7230 */ /* 0x004fe40000004100 */
[----:B----4-:R-:W-:Y:S02]  /*3190*/  HADD2.F32 R41, -RZ, R41.H0_H0 ;  /* 0x20000029ff297230 */ /* 0x010fe40000004100 */
[----:B------:R-:W-:Y:S01]  /*31a0*/  FFMA.FTZ R30, R38, R45, RZ ;  /* 0x0000002d261e7223 */ /* 0x000fe200000100ff */
[----:B-----5:R-:W-:Y:S02]  /*31b0*/  HADD2.F32 R11, -RZ, R11.H0_H0 ;  /* 0x2000000bff0b7230 */ /* 0x020fe40000004100 */
[----:B------:R-:W-:Y:S01]  /*31c0*/  FFMA.FTZ R28, R43, R38, RZ ;  /* 0x000000262b1c7223 */ /* 0x000fe200000100ff */
[----:B------:R-:W-:-:S02]  /*31d0*/  HADD2.F32 R45, -RZ, R12.H1_H1 ;  /* 0x3000000cff2d7230 */ /* 0x000fc40000004100 */
[----:B---3--:R-:W-:Y:S02]  /*31e0*/  HADD2.F32 R9, -RZ, R9.H0_H0 ;  /* 0x20000009ff097230 */ /* 0x008fe40000004100 */
[----:B------:R-:W-:Y:S02]  /*31f0*/  HADD2.F32 R8, -RZ, R8.H0_H0 ;  /* 0x20000008ff087230 */ /* 0x000fe40000004100 */
[----:B------:R-:W-:-:S04]  /*3200*/  IMAD.WIDE R42, R36, 0x4, R46 ;  /* 0x00000004242a7825 */ /* 0x000fc800078e022e */
[C---:B------:R-:W-:Y:S01]  /*3210*/  FFMA.FTZ R40, R38.reuse, R41, RZ ;  /* 0x0000002926287223 */ /* 0x040fe200000100ff */
[----:B------:R-:W-:Y:S01]  /*3220*/  FFMA.FTZ R38, R38, R11, RZ ;  /* 0x0000000b26267223 */ /* 0x000fe200000100ff */
[----:B------:R-:W-:Y:S01]  /*3230*/  FFMA.FTZ R28, R9, R45, R28 ;  /* 0x0000002d091c7223 */ /* 0x000fe2000001001c */
[----:B------:R-:W-:Y:S02]  /*3240*/  FFMA.FTZ R30, R45, R8, R30 ;  /* 0x000000082d1e7223 */ /* 0x000fe4000001001e */
[----:B------:R-:W2:Y:S01]  /*3250*/  LDG.E.128.CONSTANT R8, desc[UR6][R42.64] ;  /* 0x000000062a087981 */ /* 0x000ea2000c1e9d00 */
[----:B------:R-:W-:Y:S02]  /*3260*/  SHF.R.U32.HI R46, RZ, 0x8, R6 ;  /* 0x00000008ff2e7819 */ /* 0x000fe40000011606 */
[----:B------:R-:W-:Y:S02]  /*3270*/  SHF.R.U32.HI R44, RZ, 0x8, R7 ;  /* 0x00000008ff2c7819 */ /* 0x000fe40000011607 */
[----:B------:R-:W-:-:S02]  /*3280*/  LOP3.LUT R46, R46, 0xff, RZ, 0xc0, !PT ;  /* 0x000000ff2e2e7812 */ /* 0x000fc400078ec0ff */
[----:B------:R-:W-:Y:S02]  /*3290*/  LOP3.LUT R44, R44, 0xff, RZ, 0xc0, !PT ;  /* 0x000000ff2c2c7812 */ /* 0x000fe400078ec0ff */
[----:B------:R-:W-:-:S03]  /*32a0*/  IADD3 R46, R46, -0x80, RZ ;  /* 0xffffff802e2e7810 */ /* 0x000fc60007ffe0ff */
[----:B------:R-:W-:Y:S01]  /*32b0*/  VIADD R44, R44, 0xffffff80 ;  /* 0xffffff802c2c7836 */ /* 0x000fe20000000000 */
[----:B------:R-:W0:Y:S08]  /*32c0*/  I2F.F16 R12, R46 ;  /* 0x0000002e000c7306 */ /* 0x000e300000200c00 */
[----:B------:R-:W1:Y:S01]  /*32d0*/  I2F.F16 R41, R44 ;  /* 0x0000002c00297306 */ /* 0x000e620000200c00 */
[----:B0-----:R-:W-:-:S02]  /*32e0*/  HADD2.F32 R12, -RZ, R12.H0_H0 ;  /* 0x2000000cff0c7230 */ /* 0x001fc40000004100 */
[----:B-1----:R-:W-:-:S03]  /*32f0*/  HADD2.F32 R41, -RZ, R41.H0_H0 ;  /* 0x20000029ff297230 */ /* 0x002fc60000004100 */
[C---:B------:R-:W-:Y:S02]  /*3300*/  FFMA.FTZ R40, R45.reuse, R12, R40 ;  /* 0x0000000c2d287223 */ /* 0x040fe40000010028 */
[----:B------:R-:W-:Y:S01]  /*3310*/  FFMA.FTZ R12, R45, R41, R38 ;  /* 0x000000292d0c7223 */ /* 0x000fe20000010026 */
[----:B------:R-:W-:-:S04]  /*3320*/  SHF.R.U32.HI R38, RZ, 0x10, R4 ;  /* 0x00000010ff267819 */ /* 0x000fc80000011604 */
[----:B------:R-:W-:-:S05]  /*3330*/  LOP3.LUT R38, R38, 0xff, RZ, 0xc0, !PT ;  /* 0x000000ff26267812 */ /* 0x000fca00078ec0ff */
[----:B------:R-:W-:Y:S01]  /*3340*/  VIADD R47, R38, 0xffffff80 ;  /* 0xffffff80262f7836 */ /* 0x000fe20000000000 */
[----:B------:R-:W-:-:S03]  /*3350*/  SHF.R.U32.HI R46, RZ, 0x10, R5 ;  /* 0x00000010ff2e7819 */ /* 0x000fc60000011605 */
[----:B------:R-:W0:Y:S01]  /*3360*/  I2F.F16 R45, R47 ;  /* 0x0000002f002d7306 */ /* 0x000e220000200c00 */
[----:B------:R-:W-:-:S04]  /*3370*/  LOP3.LUT R46, R46, 0xff, RZ, 0xc0, !PT ;  /* 0x000000ff2e2e7812 */ /* 0x000fc800078ec0ff */
[----:B------:R-:W-:Y:S01]  /*3380*/  IADD3 R46, R46, -0x80, RZ ;  /* 0xffffff802e2e7810 */ /* 0x000fe20007ffe0ff */
[----:B------:R-:W-:-:S03]  /*3390*/  HADD2.F32 R41, -RZ, R13.H0_H0 ;  /* 0x2000000dff297230 */ /* 0x000fc60000004100 */
[----:B------:R-:W1:Y:S01]  /*33a0*/  I2F.F16 R38, R46 ;  /* 0x0000002e00267306 */ /* 0x000e620000200c00 */
[----:B0-----:R-:W-:-:S05]  /*33b0*/  HADD2.F32 R45, -RZ, R45.H0_H0 ;  /* 0x2000002dff2d7230 */ /* 0x001fca0000004100 */
[----:B------:R-:W-:Y:S01]  /*33c0*/  FFMA.FTZ R28, R45, R41, R28 ;  /* 0x000000292d1c7223 */ /* 0x000fe2000001001c */
[----:B------:R-:W-:-:S04]  /*33d0*/  SHF.R.U32.HI R45, RZ, 0x10, R6 ;  /* 0x00000010ff2d7819 */ /* 0x000fc80000011606 */
[----:B------:R-:W-:Y:S01]  /*33e0*/  LOP3.LUT R45, R45, 0xff, RZ, 0xc0, !PT ;  /* 0x000000ff2d2d7812 */ /* 0x000fe200078ec0ff */
[----:B-1----:R-:W-:-:S04]  /*33f0*/  HADD2.F32 R38, -RZ, R38.H0_H0 ;  /* 0x20000026ff267230 */ /* 0x002fc80000004100 */
[----:B------:R-:W-:Y:S02]  /*3400*/  VIADD R45, R45, 0xffffff80 ;  /* 0xffffff802d2d7836 */ /* 0x000fe40000000000 */
[----:B------:R-:W-:Y:S02]  /*3410*/  FFMA.FTZ R30, R41, R38, R30 ;  /* 0x00000026291e7223 */ /* 0x000fe4000001001e */
[----:B------:R-:W0:Y:S01]  /*3420*/  I2F.F16 R38, R45 ;  /* 0x0000002d00267306 */ /* 0x000e220000200c00 */
[----:B------:R-:W-:-:S04]  /*3430*/  SHF.R.U32.HI R44, RZ, 0x10, R7 ;  /* 0x00000010ff2c7819 */ /* 0x000fc80000011607 */
[----:B------:R-:W-:-:S05]  /*3440*/  LOP3.LUT R44, R44, 0xff, RZ, 0xc0, !PT ;  /* 0x000000ff2c2c7812 */ /* 0x000fca00078ec0ff */
[----:B------:R-:W-:Y:S02]  /*3450*/  VIADD R44, R44, 0xffffff80 ;  /* 0xffffff802c2c7836 */ /* 0x000fe40000000000 */
[----:B0-----:R-:W-:-:S05]  /*3460*/  HADD2.F32 R38, -RZ, R38.H0_H0 ;  /* 0x20000026ff267230 */ /* 0x001fca0000004100 */
[----:B------:R-:W-:Y:S02]  /*3470*/  FFMA.FTZ R38, R41, R38, R40 ;  /* 0x0000002629267223 */ /* 0x000fe40000010028 */
[----:B------:R-:W0:Y:S01]  /*3480*/  I2F.F16 R40, R44 ;  /* 0x0000002c00287306 */ /* 0x000e220000200c00 */
[----:B------:R-:W-:Y:S01]  /*3490*/  LEA.HI R4, R4, 0xffffff80, RZ, 0x8 ;  /* 0xffffff8004047811 */ /* 0x000fe200078f40ff */
[----:B0-----:R-:W-:-:S05]  /*34a0*/  HADD2.F32 R40, -RZ, R40.H0_H0 ;  /* 0x20000028ff287230 */ /* 0x001fca0000004100 */
[----:B------:R-:W-:Y:S01]  /*34b0*/  FFMA.FTZ R12, R41, R40, R12 ;  /* 0x00000028290c7223 */ /* 0x000fe2000001000c */
[----:B------:R-:W-:-:S04]  /*34c0*/  LEA.HI R40, R5, 0xffffff80, RZ, 0x8 ;  /* 0xffffff8005287811 */ /* 0x000fc800078f40ff */
[----:B------:R-:W0:Y:S08]  /*34d0*/  I2F.F16 R5, R40 ;  /* 0x0000002800057306 */ /* 0x000e300000200c00 */
[----:B------:R-:W1:Y:S01]  /*34e0*/  I2F.F16 R4, R4 ;  /* 0x0000000400047306 */ /* 0x000e620000200c00 */
[----:B------:R-:W-:Y:S01]  /*34f0*/  LEA.HI R6, R6, 0xffffff80, RZ, 0x8 ;  /* 0xffffff8006067811 */ /* 0x000fe200078f40ff */
[----:B------:R-:W-:Y:S01]  /*3500*/  HADD2.F32 R13, -RZ, R13.H1_H1 ;  /* 0x3000000dff0d7230 */ /* 0x000fe20000004100 */
[----:B------:R-:W-:Y:S01]  /*3510*/  LEA.HI R7, R7, 0xffffff80, RZ, 0x8 ;  /* 0xffffff8007077811 */ /* 0x000fe200078f40ff */
[----:B0-----:R-:W-:-:S04]  /*3520*/  HADD2.F32 R5, -RZ, R5.H0_H0 ;  /* 0x20000005ff057230 */ /* 0x001fc80000004100 */
[----:B------:R-:W0:Y:S01]  /*3530*/  I2F.F16 R6, R6 ;  /* 0x0000000600067306 */ /* 0x000e220000200c00 */
[----:B------:R-:W-:Y:S01]  /*3540*/  FFMA.FTZ R30, R13, R5, R30 ;  /* 0x000000050d1e7223 */ /* 0x000fe2000001001e */
[----:B-1----:R-:W-:-:S06]  /*3550*/  HADD2.F32 R41, -RZ, R4.H0_H0 ;  /* 0x20000004ff297230 */ /* 0x002fcc0000004100 */
[----:B------:R-:W1:Y:S01]  /*3560*/  I2F.F16 R7, R7 ;  /* 0x0000000700077306 */ /* 0x000e620000200c00 */
[----:B------:R-:W3:Y:S01]  /*3570*/  LDS.64 R4, [UR4+0x38] ;  /* 0x00003804ff047984 */ /* 0x000ee20008000a00 */
[----:B------:R-:W-:Y:S01]  /*3580*/  FFMA.FTZ R28, R41, R13, R28 ;  /* 0x0000000d291c7223 */ /* 0x000fe2000001001c */
[----:B0-----:R-:W-:Y:S02]  /*3590*/  HADD2.F32 R45, -RZ, R6.H0_H0 ;  /* 0x20000006ff2d7230 */ /* 0x001fe40000004100 */
[----:B-1----:R-:W-:-:S03]  /*35a0*/  HADD2.F32 R41, -RZ, R7.H0_H0 ;  /* 0x20000007ff297230 */ /* 0x002fc60000004100 */
[C---:B------:R-:W-:Y:S02]  /*35b0*/  FFMA.FTZ R38, R13.reuse, R45, R38 ;  /* 0x0000002d0d267223 */ /* 0x040fe40000010026 */
[----:B------:R-:W-:Y:S01]  /*35c0*/  FFMA.FTZ R12, R13, R41, R12 ;  /* 0x000000290d0c7223 */ /* 0x000fe2000001000c */
[----:B--2---:R-:W-:Y:S02]  /*35d0*/  LOP3.LUT R6, R8, 0xff, RZ, 0xc0, !PT ;  /* 0x000000ff08067812 */ /* 0x004fe400078ec0ff */
[----:B------:R-:W-:Y:S02]  /*35e0*/  LOP3.LUT R7, R9, 0xff, RZ, 0xc0, !PT ;  /* 0x000000ff09077812 */ /* 0x000fe400078ec0ff */
[----:B------:R-:W-:-:S03]  /*35f0*/  IADD3 R6, R6, -0x80, RZ ;  /* 0xffffff8006067810 */ /* 0x000fc60007ffe0ff */
[----:B------:R-:W-:-:S03]  /*3600*/  VIADD R40, R7, 0xffffff80 ;  /* 0xffffff8007287836 */ /* 0x000fc60000000000 */
[----:B------:R-:W0:Y:S08]  /*3610*/  I2F.F16 R6, R6 ;  /* 0x0000000600067306 */ /* 0x000e300000200c00 */
[----:B------:R-:W1:Y:S01]  /*3620*/  I2F.F16 R40, R40 ;  /* 0x0000002800287306 */ /* 0x000e620000200c00 */
[----:B---3--:R-:W-:Y:S02]  /*3630*/  HADD2.F32 R7, -RZ, R4.H0_H0 ;  /* 0x20000004ff077230 */ /* 0x008fe40000004100 */
[----:B0-----:R-:W-:-:S05]  /*3640*/  HADD2.F32 R13, -RZ, R6.H0_H0 ;  /* 0x20000006ff0d7230 */ /* 0x001fca0000004100 */
[----:B------:R-:W-:Y:S01]  /*3650*/  FFMA.FTZ R28, R13, R7, R28 ;  /* 0x000000070d1c7223 */ /* 0x000fe2000001001c */
[----:B-1----:R-:W-:Y:S01]  /*3660*/  HADD2.F32 R41, -RZ, R40.H0_H0 ;  /* 0x20000028ff297230 */ /* 0x002fe20000004100 */
[----:B------:R-:W-:-:S04]  /*3670*/  SHF.R.U32.HI R13, RZ, 0x8, R8 ;  /* 0x00000008ff0d7819 */ /* 0x000fc80000011608 */
[----:B------:R-:W-:Y:S01]  /*3680*/  FFMA.FTZ R30, R7, R41, R30 ;  /* 0x00000029071e7223 */ /* 0x000fe2000001001e */
[----:B------:R-:W-:Y:S02]  /*3690*/  LOP3.LUT R41, R10, 0xff, RZ, 0xc0, !PT ;  /* 0x000000ff0a297812 */ /* 0x000fe400078ec0ff */
[----:B------:R-:W-:-:S03]  /*36a0*/  LOP3.LUT R13, R13, 0xff, RZ, 0xc0, !PT ;  /* 0x000000ff0d0d7812 */ /* 0x000fc600078ec0ff */
[----:B------:R-:W-:Y:S01]  /*36b0*/  VIADD R41, R41, 0xffffff80 ;  /* 0xffffff8029297836 */ /* 0x000fe20000000000 */
[----:B------:R-:W-:-:S03]  /*36c0*/  IADD3 R40, R13, -0x80, RZ ;  /* 0xffffff800d287810 */ /* 0x000fc60007ffe0ff */
[----:B------:R-:W0:Y:S08]  /*36d0*/  I2F.F16 R6, R41 ;  /* 0x0000002900067306 */ /* 0x000e300000200c00 */
[----:B------:R-:W1:Y:S01]  /*36e0*/  I2F.F16 R40, R40 ;  /* 0x0000002800287306 */ /* 0x000e620000200c00 */
[----:B------:R-:W-:Y:S02]  /*36f0*/  HADD2.F32 R13, -RZ, R4.H1_H1 ;  /* 0x30000004ff0d7230 */ /* 0x000fe40000004100 */
[----:B0-----:R-:W-:-:S05]  /*3700*/  HADD2.F32 R6, -RZ, R6.H0_H0 ;  /* 0x20000006ff067230 */ /* 0x001fca0000004100 */
[----:B------:R-:W-:Y:S01]  /*3710*/  FFMA.FTZ R6, R7, R6, R38 ;  /* 0x0000000607067223 */ /* 0x000fe20000010026 */
[----:B-1----:R-:W-:Y:S01]  /*3720*/  HADD2.F32 R45, -RZ, R40.H0_H0 ;  /* 0x20000028ff2d7230 */ /* 0x002fe20000004100 */
[----:B------:R-:W-:-:S04]  /*3730*/  LOP3.LUT R38, R11, 0xff, RZ, 0xc0, !PT ;  /* 0x000000ff0b267812 */ /* 0x000fc800078ec0ff */
[----:B------:R-:W-:Y:S01]  /*3740*/  FFMA.FTZ R4, R45, R13, R28 ;  /* 0x0000000d2d047223 */ /* 0x000fe2000001001c */
[----:B------:R-:W-:Y:S01]  /*3750*/  SHF.R.U32.HI R28, RZ, 0x8, R9 ;  /* 0x00000008ff1c7819 */ /* 0x000fe20000011609 */
[----:B------:R-:W-:-:S03]  /*3760*/  VIADD R44, R38, 0xffffff80 ;  /* 0xffffff80262c7836 */ /* 0x000fc60000000000 */
[----:B------:R-:W-:Y:S02]  /*3770*/  LOP3.LUT R38, R28, 0xff, RZ, 0xc0, !PT ;  /* 0x000000ff1c267812 */ /* 0x000fe400078ec0ff */
[----:B------:R-:W0:Y:S03]  /*3780*/  I2F.F16 R28, R44 ;  /* 0x0000002c001c7306 */ /* 0x000e260000200c00 */
[----:B------:R-:W-:-:S06]  /*3790*/  VIADD R38, R38, 0xffffff80 ;  /* 0xffffff8026267836 */ /* 0x000fcc0000000000 */
[----:B------:R-:W1:Y:S01]  /*37a0*/  I2F.F16 R38, R38 ;  /* 0x0000002600267306 */ /* 0x000e620000200c00 */
[----:B0-----:R-:W-:Y:S01]  /*37b0*/  HADD2.F32 R28, -RZ, R28.H0_H0 ;  /* 0x2000001cff1c7230 */ /* 0x001fe20000004100 */
[----:B------:R-:W-:-:S04]  /*37c0*/  SHF.R.U32.HI R40, RZ, 0x8, R11 ;  /* 0x00000008ff287819 */ /* 0x000fc8000001160b */
[----:B------:R-:W-:Y:S01]  /*37d0*/  FFMA.FTZ R12, R7, R28, R12 ;  /* 0x0000001c070c7223 */ /* 0x000fe2000001000c */
[----:B------:R-:W-:Y:S01]  /*37e0*/  SHF.R.U32.HI R28, RZ, 0x8, R10 ;  /* 0x00000008ff1c7819 */ /* 0x000fe2000001160a */
[----:B-1----:R-:W-:-:S03]  /*37f0*/  HADD2.F32 R7, -RZ, R38.H0_H0 ;  /* 0x20000026ff077230 */ /* 0x002fc60000004100 */
[----:B------:R-:W-:Y:S02]  /*3800*/  LOP3.LUT R28, R28, 0xff, RZ, 0xc0, !PT ;  /* 0x000000ff1c1c7812 */ /* 0x000fe400078ec0ff */
[----:B------:R-:W-:Y:S01]  /*3810*/  LOP3.LUT R40, R40, 0xff, RZ, 0xc0, !PT ;  /* 0x000000ff28287812 */ /* 0x000fe200078ec0ff */
[----:B------:R-:W-:Y:S01]  /*3820*/  FFMA.FTZ R7, R13, R7, R30 ;  /* 0x000000070d077223 */ /* 0x000fe2000001001e */
[----:B------:R-:W-:-:S03]  /*3830*/  IADD3 R30, R28, -0x80, RZ ;  /* 0xffffff801c1e7810 */ /* 0x000fc60007ffe0ff */
[----:B------:R-:W-:-:S03]  /*3840*/  VIADD R40, R40, 0xffffff80 ;  /* 0xffffff8028287836 */ /* 0x000fc60000000000 */
[----:B------:R-:W0:Y:S08]  /*3850*/  I2F.F16 R30, R30 ;  /* 0x0000001e001e7306 */ /* 0x000e300000200c00 */
[----:B------:R-:W1:Y:S01]  /*3860*/  I2F.F16 R40, R40 ;  /* 0x0000002800287306 */ /* 0x000e620000200c00 */
[----:B------:R-:W-:Y:S01]  /*3870*/  FMUL.FTZ R19, R22, R19 ;  /* 0x0000001316137220 */ /* 0x000fe20000410000 */
[----:B0-----:R-:W-:-:S02]  /*3880*/  HADD2.F32 R28, -RZ, R30.H0_H0 ;  /* 0x2000001eff1c7230 */ /* 0x001fc40000004100 */
[----:B-1----:R-:W-:-:S03]  /*3890*/  HADD2.F32 R41, -RZ, R40.H0_H0 ;  /* 0x20000028ff297230 */ /* 0x002fc60000004100 */
[----:B------:R-:W-:Y:S01]  /*38a0*/  FFMA.FTZ R6, R13, R28, R6 ;  /* 0x0000001c0d067223 */ /* 0x000fe20000010006 */
[----:B------:R-:W-:Y:S01]  /*38b0*/  FMUL.FTZ R28, R25, R18 ;  /* 0x00000012191c7220 */ /* 0x000fe20000410000 */
[----:B------:R-:W-:Y:S01]  /*38c0*/  FFMA.FTZ R12, R13, R41, R12 ;  /* 0x000000290d0c7223 */ /* 0x000fe2000001000c */
[----:B------:R-:W-:Y:S02]  /*38d0*/  LEA.HI R13, R8, 0xffffff80, RZ, 0x8 ;  /* 0xffffff80080d7811 */ /* 0x000fe400078f40ff */
[----:B------:R-:W-:Y:S02]  /*38e0*/  SHF.R.U32.HI R8, RZ, 0x10, R8 ;  /* 0x00000010ff087819 */ /* 0x000fe40000011608 */
[----:B------:R-:W-:Y:S02]  /*38f0*/  F2FP.F16.F32.PACK_AB R18, RZ, R19 ;  /* 0x00000013ff12723e */ /* 0x000fe400000000ff */
[----:B------:R-:W-:Y:S02]  /*3900*/  F2FP.F16.F32.PACK_AB R19, RZ, R28 ;  /* 0x0000001cff13723e */ /* 0x000fe400000000ff */
[----:B------:R-:W-:Y:S01]  /*3910*/  LOP3.LUT R28, R8, 0xff, RZ, 0xc0, !PT ;  /* 0x000000ff081c7812 */ /* 0x000fe200078ec0ff */
[----:B------:R-:W-:Y:S01]  /*3920*/  FMUL.FTZ R30, R21, R16 ;  /* 0x00000010151e7220 */ /* 0x000fe20000410000 */
[----:B------:R-:W-:-:S02]  /*3930*/  LEA.HI R38, R9, 0xffffff80, RZ, 0x8 ;  /* 0xffffff8009267811 */ /* 0x000fc400078f40ff */
[----:B------:R-:W-:Y:S01]  /*3940*/  SHF.R.U32.HI R16, RZ, 0x10, R9 ;  /* 0x00000010ff107819 */ /* 0x000fe20000011609 */
[----:B------:R-:W-:Y:S01]  /*3950*/  VIADD R9, R28, 0xffffff80 ;  /* 0xffffff801c097836 */ /* 0x000fe20000000000 */
[----:B------:R-:W-:Y:S01]  /*3960*/  SHF.R.U32.HI R40, RZ, 0x10, R10 ;  /* 0x00000010ff287819 */ /* 0x000fe2000001160a */
[----:B------:R-:W-:Y:S01]  /*3970*/  FMUL.FTZ R28, R24, R17 ;  /* 0x00000011181c7220 */ /* 0x000fe20000410000 */
[----:B------:R0:W-:Y:S01]  /*3980*/  I2F.F16 R8, R38 ;  /* 0x0000002600087306 */ /* 0x0001e20000200c00 */
[----:B------:R-:W-:Y:S02]  /*3990*/  SHF.R.U32.HI R17, RZ, 0x10, R11 ;  /* 0x00000010ff117819 */ /* 0x000fe4000001160b */
[----:B------:R-:W-:-:S05]  /*39a0*/  LOP3.LUT R16, R16, 0xff, RZ, 0xc0, !PT ;  /* 0x000000ff10107812 */ /* 0x000fca00078ec0ff */
[----:B------:R-:W1:Y:S01]  /*39b0*/  I2F.F16 R9, R9 ;  /* 0x0000000900097306 */ /* 0x000e620000200c00 */
[----:B0-----:R-:W-:Y:S02]  /*39c0*/  LOP3.LUT R38, R40, 0xff, RZ, 0xc0, !PT ;  /* 0x000000ff28267812 */ /* 0x001fe400078ec0ff */
[----:B------:R-:W-:Y:S02]  /*39d0*/  LOP3.LUT R40, R17, 0xff, RZ, 0xc0, !PT ;  /* 0x000000ff11287812 */ /* 0x000fe400078ec0ff */
[----:B------:R-:W-:Y:S01]  /*39e0*/  IADD3 R16, R16, -0x80, RZ ;  /* 0xffffff8010107810 */ /* 0x000fe20007ffe0ff */
[----:B------:R-:W-:Y:S01]  /*39f0*/  VIADD R17, R38, 0xffffff80 ;  /* 0xffffff8026117836 */ /* 0x000fe20000000000 */
[----:B------:R-:W-:Y:S01]  /*3a00*/  PRMT R18, R18, 0x5410, R19 ;  /* 0x0000541012127816 */ /* 0x000fe20000000013 */
[----:B------:R-:W-:Y:S01]  /*3a10*/  VIADD R38, R40, 0xffffff80 ;  /* 0xffffff8028267836 */ /* 0x000fe20000000000 */
[----:B------:R-:W-:Y:S02]  /*3a20*/  LEA.HI R19, R10, 0xffffff80, RZ, 0x8 ;  /* 0xffffff800a137811 */ /* 0x000fe400078f40ff */
[----:B------:R-:W-:Y:S01]  /*3a30*/  LEA.HI R10, R11, 0xffffff80, RZ, 0x8 ;  /* 0xffffff800b0a7811 */ /* 0x000fe200078f40ff */
[----:B------:R-:W0:Y:S01]  /*3a40*/  I2F.F16 R16, R16 ;  /* 0x0000001000107306 */ /* 0x000e220000200c00 */
[----:B------:R-:W-:Y:S01]  /*3a50*/  HFMA2.MMA R20, R18, 1, 1, R20 ;  /* 0x3c003c0012147835 */ /* 0x000fe20000000014 */
[----:B-1----:R-:W-:-:S06]  /*3a60*/  HADD2.F32 R41, -RZ, R9.H0_H0 ;  /* 0x20000009ff297230 */ /* 0x002fcc0000004100 */
[----:B------:R-:W1:Y:S08]  /*3a70*/  I2F.F16 R17, R17 ;  /* 0x0000001100117306 */ /* 0x000e700000200c00 */
[----:B------:R-:W2:Y:S01]  /*3a80*/  I2F.F16 R18, R38 ;  /* 0x0000002600127306 */ /* 0x000ea20000200c00 */
[----:B------:R-:W-:Y:S02]  /*3a90*/  F2FP.F16.F32.PACK_AB R30, RZ, R30 ;  /* 0x0000001eff1e723e */ /* 0x000fe400000000ff */
[----:B------:R-:W-:-:S05]  /*3aa0*/  F2FP.F16.F32.PACK_AB R28, RZ, R28 ;  /* 0x0000001cff1c723e */ /* 0x000fca00000000ff */
[----:B------:R-:W3:Y:S08]  /*3ab0*/  I2F.F16 R9, R19 ;  /* 0x0000001300097306 */ /* 0x000ef00000200c00 */
[----:B------:R-:W4:Y:S08]  /*3ac0*/  I2F.F16 R10, R10 ;  /* 0x0000000a000a7306 */ /* 0x000f300000200c00 */
[----:B------:R-:W5:Y:S01]  /*3ad0*/  I2F.F16 R13, R13 ;  /* 0x0000000d000d7306 */ /* 0x000f620000200c00 */
[----:B------:R-:W-:Y:S01]  /*3ae0*/  PRMT R30, R30, 0x5410, R28 ;  /* 0x000054101e1e7816 */ /* 0x000fe2000000001c */
[----:B------:R-:W-:-:S02]  /*3af0*/  HADD2.F32 R11, -RZ, R5.H0_H0 ;  /* 0x20000005ff0b7230 */ /* 0x000fc40000004100 */
[----:B0-----:R-:W-:Y:S02]  /*3b00*/  HADD2.F32 R28, -RZ, R16.H0_H0 ;  /* 0x20000010ff1c7230 */ /* 0x001fe40000004100 */
[----:B-1----:R-:W-:Y:S02]  /*3b10*/  HADD2.F32 R17, -RZ, R17.H0_H0 ;  /* 0x20000011ff117230 */ /* 0x002fe40000004100 */
[----:B--2---:R-:W-:Y:S02]  /*3b20*/  HADD2.F32 R18, -RZ, R18.H0_H0 ;  /* 0x20000012ff127230 */ /* 0x004fe40000004100 */
[----:B------:R-:W-:Y:S01]  /*3b30*/  FMUL.FTZ R16, R25, R14 ;  /* 0x0000000e19107220 */ /* 0x000fe20000410000 */
[----:B------:R-:W-:Y:S02]  /*3b40*/  HADD2.F32 R5, -RZ, R5.H1_H1 ;  /* 0x30000005ff057230 */ /* 0x000fe40000004100 */
[----:B------:R-:W-:Y:S01]  /*3b50*/  FFMA.FTZ R4, R41, R11, R4 ;  /* 0x0000000b29047223 */ /* 0x000fe20000010004 */
[C---:B------:R-:W-:Y:S01]  /*3b60*/  FFMA.FTZ R14, R11.reuse, R28, R7 ;  /* 0x0000001c0b0e7223 */ /* 0x040fe20000010007 */
[----:B------:R-:W-:Y:S01]  /*3b70*/  FFMA.FTZ R6, R11, R17, R6 ;  /* 0x000000110b067223 */ /* 0x000fe20000010006 */
[----:B---3--:R-:W-:-:S02]  /*3b80*/  HADD2.F32 R9, -RZ, R9.H0_H0 ;  /* 0x20000009ff097230 */ /* 0x008fc40000004100 */
[----:B------:R-:W-:Y:S01]  /*3b90*/  FMUL.FTZ R31, R22, R31 ;  /* 0x0000001f161f7220 */ /* 0x000fe20000410000 */
[----:B----4-:R-:W-:Y:S02]  /*3ba0*/  HADD2.F32 R10, -RZ, R10.H0_H0 ;  /* 0x2000000aff0a7230 */ /* 0x010fe40000004100 */
[----:B------:R-:W-:Y:S01]  /*3bb0*/  FMUL.FTZ R26, R21, R26 ;  /* 0x0000001a151a7220 */ /* 0x000fe20000410000 */
[----:B-----5:R-:W-:Y:S02]  /*3bc0*/  HADD2.F32 R13, -RZ, R13.H0_H0 ;  /* 0x2000000dff0d7230 */ /* 0x020fe40000004100 */
[----:B------:R-:W-:Y:S01]  /*3bd0*/  FMUL.FTZ R15, R24, R15 ;  /* 0x0000000f180f7220 */ /* 0x000fe20000410000 */
[----:B------:R-:W-:Y:S01]  /*3be0*/  FFMA.FTZ R11, R11, R18, R12 ;  /* 0x000000120b0b7223 */ /* 0x000fe2000001000c */
[----:B------:R-:W-:Y:S02]  /*3bf0*/  HADD2.F32 R8, -RZ, R8.H0_H0 ;  /* 0x20000008ff087230 */ /* 0x000fe40000004100 */
[C---:B------:R-:W-:Y:S01]  /*3c00*/  FFMA.FTZ R6, R5.reuse, R9, R6 ;  /* 0x0000000905067223 */ /* 0x040fe20000010006 */
[----:B------:R-:W-:Y:S01]  /*3c10*/  F2FP.F16.F32.PACK_AB R31, RZ, R31 ;  /* 0x0000001fff1f723e */ /* 0x000fe200000000ff */
[----:B------:R-:W-:Y:S01]  /*3c20*/  FFMA.FTZ R11, R5, R10, R11 ;  /* 0x0000000a050b7223 */ /* 0x000fe2000001000b */
[----:B------:R-:W-:Y:S01]  /*3c30*/  F2FP.F16.F32.PACK_AB R16, RZ, R16 ;  /* 0x00000010ff10723e */ /* 0x000fe200000000ff */
[----:B------:R-:W-:Y:S01]  /*3c40*/  FFMA.FTZ R13, R13, R5, R4 ;  /* 0x000000050d0d7223 */ /* 0x000fe20000010004 */
[----:B------:R-:W-:-:S02]  /*3c50*/  F2FP.F16.F32.PACK_AB R26, RZ, R26 ;  /* 0x0000001aff1a723e */ /* 0x000fc400000000ff */
[----:B------:R-:W-:Y:S01]  /*3c60*/  F2FP.F16.F32.PACK_AB R15, RZ, R15 ;  /* 0x0000000fff0f723e */ /* 0x000fe200000000ff */
[----:B------:R-:W-:Y:S01]  /*3c70*/  FFMA.FTZ R8, R5, R8, R14 ;  /* 0x0000000805087223 */ /* 0x000fe2000001000e */
[----:B------:R-:W-:Y:S01]  /*3c80*/  IADD3 R4, R34, 0x20, RZ ;  /* 0x0000002022047810 */ /* 0x000fe20007ffe0ff */
[----:B------:R-:W-:Y:S01]  /*3c90*/  FMUL.FTZ R6, R21, R6 ;  /* 0x0000000615067220 */ /* 0x000fe20000410000 */
[----:B------:R-:W-:Y:S01]  /*3ca0*/  FMUL.FTZ R11, R24, R11 ;  /* 0x0000000b180b7220 */ /* 0x000fe20000410000 */
[----:B------:R-:W-:Y:S01]  /*3cb0*/  HADD2 R3, R30, R3 ;  /* 0x000000031e037230 */ /* 0x000fe20000000000 */
[----:B------:R-:W-:Y:S02]  /*3cc0*/  PRMT R31, R31, 0x5410, R16 ;  /* 0x000054101f1f7816 */ /* 0x000fe40000000010 */
[----:B------:R-:W-:Y:S01]  /*3cd0*/  PRMT R26, R26, 0x5410, R15 ;  /* 0x000054101a1a7816 */ /* 0x000fe2000000000f */
[----:B------:R-:W-:Y:S01]  /*3ce0*/  FMUL.FTZ R13, R22, R13 ;  /* 0x0000000d160d7220 */ /* 0x000fe20000410000 */
[C---:B------:R-:W-:Y:S01]  /*3cf0*/  ISETP.GE.AND P1, PT, R4.reuse, UR8, PT ;  /* 0x0000000804007c0c */ /* 0x040fe2000bf26270 */
[----:B------:R-:W-:Y:S01]  /*3d00*/  FMUL.FTZ R8, R25, R8 ;  /* 0x0000000819087220 */ /* 0x000fe20000410000 */
[----:B------:R-:W-:-:S02]  /*3d10*/  ISETP.LT.AND P2, PT, R4, R37, PT ;  /* 0x000000250400720c */ /* 0x000fc40003f41270 */
[----:B------:R-:W-:Y:S02]  /*3d20*/  F2FP.F16.F32.PACK_AB R6, RZ, R6 ;  /* 0x00000006ff06723e */ /* 0x000fe400000000ff */
[----:B------:R-:W-:Y:S01]  /*3d30*/  F2FP.F16.F32.PACK_AB R11, RZ, R11 ;  /* 0x0000000bff0b723e */ /* 0x000fe200000000ff */
[----:B------:R-:W-:Y:S01]  /*3d40*/  HFMA2.MMA R20, R31, 1, 1, R20 ;  /* 0x3c003c001f147835 */ /* 0x000fe20000000014 */
[----:B------:R-:W-:Y:S01]  /*3d50*/  F2FP.F16.F32.PACK_AB R13, RZ, R13 ;  /* 0x0000000dff0d723e */ /* 0x000fe200000000ff */
[----:B------:R-:W-:Y:S01]  /*3d60*/  HFMA2.MMA R3, R26, 1, 1, R3 ;  /* 0x3c003c001a037835 */ /* 0x000fe20000000003 */
[----:B------:R-:W-:Y:S02]  /*3d70*/  F2FP.F16.F32.PACK_AB R8, RZ, R8 ;  /* 0x00000008ff08723e */ /* 0x000fe400000000ff */
[----:B------:R-:W-:Y:S02]  /*3d80*/  PRMT R6, R6, 0x5410, R11 ;  /* 0x0000541006067816 */ /* 0x000fe4000000000b */
[----:B------:R-:W-:Y:S01]  /*3d90*/  PRMT R13, R13, 0x5410, R8 ;  /* 0x000054100d0d7816 */ /* 0x000fe20000000008 */
[----:B------:R-:W-:Y:S01]  /*3da0*/  UIADD3 UR4, UR4, 0x40, URZ ;  /* 0x0000004004047890 */ /* 0x000fe2000fffe03f */
[----:B------:R-:W-:-:S02]  /*3db0*/  @!P0 IMAD.IADD R29, R27, 0x1, R34 ;  /* 0x000000011b1d8824 */ /* 0x000fc400078e0222 */
[----:B------:R-:W-:Y:S01]  /*3dc0*/  HFMA2.MMA R3, R6, 1, 1, R3 ;  /* 0x3c003c0006037835 */ /* 0x000fe20000000003 */
[----:B------:R-:W-:Y:S02]  /*3dd0*/  HADD2 R28, R13, R20 ;  /* 0x000000140d1c7230 */ /* 0x000fe40000000000 */
[----:B------:R-:W-:Y:S02]  /*3de0*/  IMAD.MOV.U32 R34, RZ, RZ, R4 ;  /* 0x000000ffff227224 */ /* 0x000fe400078e0004 */
[----:B------:R-:W-:Y:S01]  /*3df0*/  IMAD.WIDE R42, R36, 0x4, R42 ;  /* 0x00000004242a7825 */ /* 0x000fe200078e022a */
[----:B------:R-:W-:Y:S06]  /*3e00*/  @!P1 BRA P2, `(.L_x_2306) ;  /* 0xffffffcc00809947 */ /* 0x000fec000103ffff */
.L_x_2305:
[----:B------:R-:W-:-:S04]  /*3e10*/  ISETP.GE.AND P0, PT, R34, R37, PT ;  /* 0x000000252200720c */ /* 0x000fc80003f06270 */
[----:B------:R-:W-:-:S13]  /*3e20*/  ISETP.GE.OR P0, PT, R34, R23, P0 ;  /* 0x000000172200720c */ /* 0x000fda0000706670 */
[----:B------:R-:W-:Y:S05]  /*3e30*/  @P0 BRA `(.L_x_2307) ;  /* 0x00000028006c0947 */ /* 0x000fea0003800000 */
.L_x_2308:
[----:B------:R-:W1:Y:S01]  /*3e40*/  LDG.E.128.CONSTANT R4, desc[UR6][R42.64] ;  /* 0x000000062a047981 */ /* 0x000e62000c1e9d00 */
[----:B------:R-:W-:-:S05]  /*3e50*/  MOV R36, UR9 ;  /* 0x0000000900247c02 */ /* 0x000fca0008000f00 */
[----:B------:R-:W-:-:S05]  /*3e60*/  IMAD.WIDE R16, R36, 0x4, R42 ;  /* 0x0000000424107825 */ /* 0x000fca00078e022a */
[----:B------:R0:W2:Y:S01]  /*3e70*/  LDG.E.128.CONSTANT R8, desc[UR6][R16.64] ;  /* 0x0000000610087981 */ /* 0x0000a2000c1e9d00 */
[----:B------:R-:W-:Y:S01]  /*3e80*/  IMAD.WIDE R44, R36, 0x4, R16 ;  /* 0x00000004242c7825 */ /* 0x000fe200078e0210 */
[----:B-1----:R-:W-:Y:S02]  /*3e90*/  LOP3.LUT R12, R5, 0x3f, RZ, 0xc0, !PT ;  /* 0x0000003f050c7812 */ /* 0x002fe400078ec0ff */
[----:B------:R-:W-:-:S03]  /*3ea0*/  LOP3.LUT R13, R6, 0x3f, RZ, 0xc0, !PT ;  /* 0x0000003f060d7812 */ /* 0x000fc600078ec0ff */
[----:B------:R-:W-:Y:S01]  /*3eb0*/  VIADD R21, R12, 0xffffffe0 ;  /* 0xffffffe00c157836 */ /* 0x000fe20000000000 */
[----:B------:R-:W-:Y:S02]  /*3ec0*/  LOP3.LUT R12, R4, 0x3f, RZ, 0xc0, !PT ;  /* 0x0000003f040c7812 */ /* 0x000fe400078ec0ff */
[----:B------:R-:W-:-:S03]  /*3ed0*/  IADD3 R30, R13, -0x20, RZ ;  /* 0xffffffe00d1e7810 */ /* 0x000fc60007ffe0ff */
[----:B------:R-:W-:Y:S01]  /*3ee0*/  VIADD R25, R12, 0xffffffe0 ;  /* 0xffffffe00c197836 */ /* 0x000fe20000000000 */
[----:B0-----:R-:W-:Y:S01]  /*3ef0*/  LOP3.LUT R17, R7, 0x3f, RZ, 0xc0, !PT ;  /* 0x0000003f07117812 */ /* 0x001fe200078ec0ff */
[----:B------:R0:W3:Y:S01]  /*3f00*/  LDG.E.128.CONSTANT R12, desc[UR6][R44.64] ;  /* 0x000000062c0c7981 */ /* 0x0000e2000c1e9d00 */
[----:B------:R-:W-:Y:S01]  /*3f10*/  SHF.R.U32.HI R16, RZ, 0x6, R5 ;  /* 0x00000006ff107819 */ /* 0x000fe20000011605 */
[----:B------:R-:W-:Y:S02]  /*3f20*/  I2F.F16 R21, R21 ;  /* 0x0000001500157306 */ /* 0x000fe40000200c00 */
[----:B------:R-:W-:Y:S01]  /*3f30*/  VIADD R19, R17, 0xffffffe0 ;  /* 0xffffffe011137836 */ /* 0x000fe20000000000 */
[----:B------:R-:W-:Y:S02]  /*3f40*/  LOP3.LUT R17, R16, 0x3f, RZ, 0xc0, !PT ;  /* 0x0000003f10117812 */ /* 0x000fe400078ec0ff */
[--C-:B------:R-:W-:Y:S02]  /*3f50*/  SHF.R.U32.HI R16, RZ, 0x6, R4.reuse ;  /* 0x00000006ff107819 */ /* 0x100fe40000011604 */
[----:B------:R-:W-:Y:S01]  /*3f60*/  SHF.R.U32.HI R22, RZ, 0x12, R4 ;  /* 0x00000012ff167819 */ /* 0x000fe20000011604 */
[----:B------:R-:W-:Y:S01]  /*3f70*/  VIADD R26, R17, 0xffffffe0 ;  /* 0xffffffe0111a7836 */ /* 0x000fe20000000000 */
[----:B------:R-:W-:Y:S01]  /*3f80*/  LOP3.LUT R17, R16, 0x3f, RZ, 0xc0, !PT ;  /* 0x0000003f10117812 */ /* 0x000fe200078ec0ff */
[----:B------:R-:W-:Y:S01]  /*3f90*/  I2F.F16 R25, R25 ;  /* 0x0000001900197306 */ /* 0x000fe20000200c00 */
[----:B------:R-:W-:-:S02]  /*3fa0*/  LOP3.LUT R22, R22, 0x3f, RZ, 0xc0, !PT ;  /* 0x0000003f16167812 */ /* 0x000fc400078ec0ff */
[----:B------:R-:W-:Y:S02]  /*3fb0*/  IADD3 R17, R17, -0x20, RZ ;  /* 0xffffffe011117810 */ /* 0x000fe40007ffe0ff */
[----:B------:R-:W-:Y:S01]  /*3fc0*/  SHF.R.U32.HI R18, RZ, 0xc, R4 ;  /* 0x0000000cff127819 */ /* 0x000fe20000011604 */
[----:B------:R-:W-:Y:S01]  /*3fd0*/  VIADD R27, R22, 0xffffffe0 ;  /* 0xffffffe0161b7836 */ /* 0x000fe20000000000 */
[--C-:B------:R-:W-:Y:S01]  /*3fe0*/  SHF.R.U32.HI R22, RZ, 0xc, R5.reuse ;  /* 0x0000000cff167819 */ /* 0x100fe20000011605 */
[----:B------:R1:W4:Y:S01]  /*3ff0*/  I2F.F16 R20, R17 ;  /* 0x0000001100147306 */ /* 0x0003220000200c00 */
[----:B------:R-:W-:Y:S02]  /*4000*/  LOP3.LUT R18, R18, 0x3f, RZ, 0xc0, !PT ;  /* 0x0000003f12127812 */ /* 0x000fe400078ec0ff */
[----:B------:R-:W-:Y:S02]  /*4010*/  LOP3.LUT R22, R22, 0x3f, RZ, 0xc0, !PT ;  /* 0x0000003f16167812 */ /* 0x000fe400078ec0ff */
[----:B-1----:R-:W-:-:S04]  /*4020*/  SHF.R.U32.HI R17, RZ, 0x12, R5 ;  /* 0x00000012ff117819 */ /* 0x002fc80000011605 */
[----:B------:R-:W-:Y:S01]  /*4030*/  LOP3.LUT R17, R17, 0x3f, RZ, 0xc0, !PT ;  /* 0x0000003f11117812 */ /* 0x000fe200078ec0ff */
[----:B------:R-:W-:Y:S02]  /*4040*/  VIADD R24, R18, 0xffffffe0 ;  /* 0xffffffe012187836 */ /* 0x000fe40000000000 */
[----:B------:R-:W-:Y:S02]  /*4050*/  VIADD R22, R22, 0xffffffe0 ;  /* 0xffffffe016167836 */ /* 0x000fe40000000000 */
[----:B------:R-:W-:Y:S01]  /*4060*/  VIADD R17, R17, 0xffffffe0 ;  /* 0xffffffe011117836 */ /* 0x000fe20000000000 */
[----:B------:R1:W5:Y:S08]  /*4070*/  I2F.F16 R16, R26 ;  /* 0x0000001a00107306 */ /* 0x0003700000200c00 */
[----:B------:R-:W-:Y:S01]  /*4080*/  I2F.F16 R24, R24 ;  /* 0x0000001800187306 */ /* 0x000fe20000200c00 */
[----:B-1----:R-:W-:-:S07]  /*4090*/  SHF.R.U32.HI R26, RZ, 0x18, R5 ;  /* 0x00000018ff1a7819 */ /* 0x002fce0000011605 */
[----:B------:R-:W1:Y:S08]  /*40a0*/  I2F.F16 R27, R27 ;  /* 0x0000001b001b7306 */ /* 0x000e700000200c00 */
[----:B------:R-:W-:Y:S08]  /*40b0*/  I2F.F16 R22, R22 ;  /* 0x0000001600167306 */ /* 0x000ff00000200c00 */
[----:B------:R-:W2:Y:S01]  /*40c0*/  I2F.F16 R17, R17 ;  /* 0x0000001100117306 */ /* 0x000ea20000200c00 */
[----:B------:R-:W-:-:S02]  /*40d0*/  LOP3.LUT R26, R26, 0x3f, RZ, 0xc0, !PT ;  /* 0x0000003f1a1a7812 */ /* 0x000fc400078ec0ff */
[----:B----4-:R-:W-:Y:S02]  /*40e0*/  PRMT R25, R25, 0x5410, R20 ;  /* 0x0000541019197816 */ /* 0x010fe40000000014 */
[----:B------:R-:W-:Y:S02]  /*40f0*/  SHF.R.U32.HI R20, RZ, 0xc, R6 ;  /* 0x0000000cff147819 */ /* 0x000fe40000011606 */
[----:B-----5:R-:W-:Y:S02]  /*4100*/  PRMT R21, R21, 0x5410, R16 ;  /* 0x0000541015157816 */ /* 0x020fe40000000010 */
[----:B------:R-:W-:Y:S02]  /*4110*/  IADD3 R16, R26, -0x20, RZ ;  /* 0xffffffe01a107810 */ /* 0x000fe40007ffe0ff */
[----:B------:R-:W-:Y:S02]  /*4120*/  LOP3.LUT R26, R20, 0x3f, RZ, 0xc0, !PT ;  /* 0x0000003f141a7812 */ /* 0x000fe400078ec0ff */
[----:B-1----:R-:W-:-:S02]  /*4130*/  PRMT R20, R24, 0x5410, R27 ;  /* 0x0000541018147816 */ /* 0x002fc4000000001b */
[----:B--2---:R-:W-:Y:S02]  /*4140*/  PRMT R22, R22, 0x5410, R17 ;  /* 0x0000541016167816 */ /* 0x004fe40000000011 */
[----:B------:R-:W-:Y:S02]  /*4150*/  SHF.R.U32.HI R24, RZ, 0x12, R6 ;  /* 0x00000012ff187819 */ /* 0x000fe40000011606 */
[----:B------:R-:W-:Y:S02]  /*4160*/  SHF.R.U32.HI R17, RZ, 0x6, R7 ;  /* 0x00000006ff117819 */ /* 0x000fe40000011607 */
[----:B------:R-:W-:Y:S02]  /*4170*/  LOP3.LUT R24, R24, 0x3f, RZ, 0xc0, !PT ;  /* 0x0000003f18187812 */ /* 0x000fe400078ec0ff */
[----:B------:R-:W-:Y:S02]  /*4180*/  LOP3.LUT R17, R17, 0x3f, RZ, 0xc0, !PT ;  /* 0x0000003f11117812 */ /* 0x000fe400078ec0ff */
[----:B------:R-:W-:-:S02]  /*4190*/  IADD3 R27, R24, -0x20, RZ ;  /* 0xffffffe0181b7810 */ /* 0x000fc40007ffe0ff */
[--C-:B------:R-:W-:Y:S01]  /*41a0*/  SHF.R.U32.HI R38, RZ, 0x12, R7.reuse ;  /* 0x00000012ff267819 */ /* 0x100fe20000011607 */
[----:B------:R-:W-:Y:S01]  /*41b0*/  VIADD R24, R17, 0xffffffe0 ;  /* 0xffffffe011187836 */ /* 0x000fe20000000000 */
[----:B------:R-:W-:Y:S01]  /*41c0*/  SHF.R.U32.HI R17, RZ, 0xc, R7 ;  /* 0x0000000cff117819 */ /* 0x000fe20000011607 */
[----:B------:R-:W-:Y:S01]  /*41d0*/  VIADD R26, R26, 0xffffffe0 ;  /* 0xffffffe01a1a7836 */ /* 0x000fe20000000000 */
[----:B------:R-:W-:Y:S02]  /*41e0*/  LOP3.LUT R38, R38, 0x3f, RZ, 0xc0, !PT ;  /* 0x0000003f26267812 */ /* 0x000fe400078ec0ff */
[----:B------:R-:W-:Y:S02]  /*41f0*/  LOP3.LUT R17, R17, 0x3f, RZ, 0xc0, !PT ;  /* 0x0000003f11117812 */ /* 0x000fe400078ec0ff */
[----:B------:R-:W-:Y:S02]  /*4200*/  SHF.R.U32.HI R31, RZ, 0x6, R6 ;  /* 0x00000006ff1f7819 */ /* 0x000fe40000011606 */
[----:B------:R-:W-:-:S02]  /*4210*/  SHF.R.U32.HI R18, RZ, 0x18, R4 ;  /* 0x00000018ff127819 */ /* 0x000fc40000011604 */
[----:B------:R-:W-:Y:S01]  /*4220*/  IADD3 R40, R38, -0x20, RZ ;  /* 0xffffffe026287810 */ /* 0x000fe20007ffe0ff */
[----:B------:R-:W-:Y:S01]  /*4230*/  VIADD R17, R17, 0xffffffe0 ;  /* 0xffffffe011117836 */ /* 0x000fe20000000000 */
[----:B------:R-:W-:Y:S02]  /*4240*/  SHF.R.U32 R38, R4, 0x1e, R8 ;  /* 0x0000001e04267819 */ /* 0x000fe40000001608 */
[----:B------:R-:W-:Y:S01]  /*4250*/  SHF.R.U32 R5, R5, 0x1e, R9 ;  /* 0x0000001e05057819 */ /* 0x000fe20000001609 */
[----:B------:R-:W-:Y:S01]  /*4260*/  I2F.F16 R26, R26 ;  /* 0x0000001a001a7306 */ /* 0x000fe20000200c00 */
[----:B------:R-:W-:Y:S02]  /*4270*/  LOP3.LUT R31, R31, 0x3f, RZ, 0xc0, !PT ;  /* 0x0000003f1f1f7812 */ /* 0x000fe400078ec0ff */
[----:B------:R-:W-:Y:S02]  /*4280*/  LOP3.LUT R18, R18, 0x3f, RZ, 0xc0, !PT ;  /* 0x0000003f12127812 */ /* 0x000fe400078ec0ff */
[----:B------:R-:W-:-:S03]  /*4290*/  LOP3.LUT R38, R38, 0x3f, RZ, 0xc0, !PT ;  /* 0x0000003f26267812 */ /* 0x000fc600078ec0ff */
[----:B------:R-:W1:Y:S01]  /*42a0*/  I2F.F16 R27, R27 ;  /* 0x0000001b001b7306 */ /* 0x000e620000200c00 */
[----:B------:R-:W-:Y:S01]  /*42b0*/  LOP3.LUT R5, R5, 0x3f, RZ, 0xc0, !PT ;  /* 0x0000003f05057812 */ /* 0x000fe200078ec0ff */
[----:B------:R-:W-:Y:S01]  /*42c0*/  VIADD R31, R31, 0xffffffe0 ;  /* 0xffffffe01f1f7836 */ /* 0x000fe20000000000 */
[----:B------:R-:W-:-:S05]  /*42d0*/  IADD3 R18, R18, -0x20, RZ ;  /* 0xffffffe012127810 */ /* 0x000fca0007ffe0ff */
[----:B------:R-:W-:Y:S01]  /*42e0*/  I2F.F16 R19, R19 ;  /* 0x0000001300137306 */ /* 0x000fe20000200c00 */
[----:B------:R-:W-:-:S07]  /*42f0*/  VIADD R38, R38, 0xffffffe0 ;  /* 0xffffffe026267836 */ /* 0x000fce0000000000 */
[----:B------:R-:W2:Y:S01]  /*4300*/  I2F.F16 R24, R24 ;  /* 0x0000001800187306 */ /* 0x000ea20000200c00 */
[----:B------:R-:W-:-:S07]  /*4310*/  VIADD R5, R5, 0xffffffe0 ;  /* 0xffffffe005057836 */ /* 0x000fce0000000000 */
[----:B------:R-:W-:Y:S08]  /*4320*/  I2F.F16 R17, R17 ;  /* 0x0000001100117306 */ /* 0x000ff00000200c00 */
[----:B------:R-:W4:Y:S01]  /*4330*/  I2F.F16 R4, R40 ;  /* 0x0000002800047306 */ /* 0x000f220000200c00 */
[----:B-1----:R-:W-:-:S07]  /*4340*/  PRMT R26, R26, 0x5410, R27 ;  /* 0x000054101a1a7816 */ /* 0x002fce000000001b */
[----:B------:R-:W-:Y:S01]  /*4350*/  I2F.F16 R30, R30 ;  /* 0x0000001e001e7306 */ /* 0x000fe20000200c00 */
[----:B--2---:R-:W-:-:S07]  /*4360*/  PRMT R27, R19, 0x5410, R24 ;  /* 0x00005410131b7816 */ /* 0x004fce0000000018 */
[----:B------:R-:W-:Y:S01]  /*4370*/  I2F.F16 R31, R31 ;  /* 0x0000001f001f7306 */ /* 0x000fe20000200c00 */
[----:B------:R-:W-:-:S07]  /*4380*/  SHF.R.U32.HI R19, RZ, 0x18, R6 ;  /* 0x00000018ff137819 */ /* 0x000fce0000011606 */
[----:B------:R-:W-:Y:S08]  /*4390*/  I2F.F16 R18, R18 ;  /* 0x0000001200127306 */ /* 0x000ff00000200c00 */
[----:B------:R-:W-:Y:S08]  /*43a0*/  I2F.F16 R16, R16 ;  /* 0x0000001000107306 */ /* 0x000ff00000200c00 */
[----:B------:R-:W1:Y:S08]  /*43b0*/  I2F.F16 R41, R38 ;  /* 0x0000002600297306 */ /* 0x000e700000200c00 */
[----:B------:R2:W5:Y:S01]  /*43c0*/  I2F.F16 R43, R5 ;  /* 0x00000005002b7306 */ /* 0x0005620000200c00 */
[----:B----4-:R-:W-:-:S02]  /*43d0*/  PRMT R4, R17, 0x5410, R4 ;  /* 0x0000541011047816 */ /* 0x010fc40000000004 */
[----:B------:R-:W-:Y:S02]  /*43e0*/  LOP3.LUT R19, R19, 0x3f, RZ, 0xc0, !PT ;  /* 0x0000003f13137812 */ /* 0x000fe400078ec0ff */
[----:B------:R-:W-:Y:S02]  /*43f0*/  SHF.R.U32.HI R17, RZ, 0x18, R7 ;  /* 0x00000018ff117819 */ /* 0x000fe40000011607 */
[----:B-1----:R-:W-:Y:S02]  /*4400*/  PRMT R41, R18, 0x5410, R41 ;  /* 0x0000541012297816 */ /* 0x002fe40000000029 */
[----:B--2---:R-:W-:Y:S02]  /*4410*/  PRMT R5, R30, 0x5410, R31 ;  /* 0x000054101e057816 */ /* 0x004fe4000000001f */
[----:B------:R-:W-:Y:S02]  /*4420*/  IADD3 R31, R19, -0x20, RZ ;  /* 0xffffffe0131f7810 */ /* 0x000fe40007ffe0ff */
[----:B------:R-:W-:-:S02]  /*4430*/  LOP3.LUT R24, R17, 0x3f, RZ, 0xc0, !PT ;  /* 0x0000003f11187812 */ /* 0x000fc400078ec0ff */
[----:B-----5:R-:W-:Y:S02]  /*4440*/  PRMT R43, R16, 0x5410, R43 ;  /* 0x00005410102b7816 */ /* 0x020fe4000000002b */
[----:B------:R-:W1:Y:S01]  /*4450*/  LDS.128 R16, [UR4] ;  /* 0x00000004ff107984 */ /* 0x000e620008000c00 */
[----:B------:R-:W-:Y:S01]  /*4460*/  SHF.R.U32 R7, R7, 0x1e, R11 ;  /* 0x0000001e07077819 */ /* 0x000fe2000000160b */
[----:B------:R-:W-:-:S03]  /*4470*/  VIADD R30, R24, 0xffffffe0 ;  /* 0xffffffe0181e7836 */ /* 0x000fc60000000000 */
[----:B------:R-:W-:Y:S02]  /*4480*/  LOP3.LUT R7, R7, 0x3f, RZ, 0xc0, !PT ;  /* 0x0000003f07077812 */ /* 0x000fe400078ec0ff */
[----:B------:R-:W-:Y:S02]  /*4490*/  SHF.R.U32 R24, R6, 0x1e, R10 ;  /* 0x0000001e06187819 */ /* 0x000fe4000000160a */
[----:B------:R-:W-:Y:S02]  /*44a0*/  IADD3 R7, R7, -0x20, RZ ;  /* 0xffffffe007077810 */ /* 0x000fe40007ffe0ff */
[----:B------:R-:W-:Y:S01]  /*44b0*/  LOP3.LUT R24, R24, 0x3f, RZ, 0xc0, !PT ;  /* 0x0000003f18187812 */ /* 0x000fe200078ec0ff */
[----:B------:R-:W-:Y:S04]  /*44c0*/  I2F.F16 R6, R30 ;  /* 0x0000001e00067306 */ /* 0x000fe80000200c00 */
[----:B------:R-:W-:-:S04]  /*44d0*/  VIADD R24, R24, 0xffffffe0 ;  /* 0xffffffe018187836 */ /* 0x000fc80000000000 */
[----:B------:R-:W2:Y:S08]  /*44e0*/  I2F.F16 R7, R7 ;  /* 0x0000000700077306 */ /* 0x000eb00000200c00 */
[----:B------:R-:W-:Y:S08]  /*44f0*/  I2F.F16 R31, R31 ;  /* 0x0000001f001f7306 */ /* 0x000ff00000200c00 */
[----:B------:R-:W4:Y:S01]  /*4500*/  I2F.F16 R24, R24 ;  /* 0x0000001800187306 */ /* 0x000f220000200c00 */
[----:B-1----:R-:W-:-:S02]  /*4510*/  HFMA2.MMA R25, R25, R16, RZ ;  /* 0x0000001019197235 */ /* 0x002fc400000000ff */
[----:B------:R-:W-:Y:S01]  /*4520*/  HFMA2.MMA R5, R5, R16, RZ ;  /* 0x0000001005057235 */ /* 0x000fe200000000ff */
[----:B--2---:R-:W-:Y:S01]  /*4530*/  PRMT R7, R6, 0x5410, R7 ;  /* 0x0000541006077816 */ /* 0x004fe20000000007 */
[-C--:B------:R-:W-:Y:S01]  /*4540*/  HFMA2 R21, R21, R16.reuse, RZ.H0_H0 ;  /* 0x0000001015157231 */ /* 0x080fe200000400ff */
[--C-:B------:R-:W-:Y:S01]  /*4550*/  SHF.R.U32.HI R6, RZ, 0x4, R8.reuse ;  /* 0x00000004ff067819 */ /* 0x100fe20000011608 */
[----:B------:R-:W-:Y:S01]  /*4560*/  HFMA2 R27, R27, R16, RZ.H0_H0 ;  /* 0x000000101b1b7231 */ /* 0x000fe200000400ff */
[----:B------:R-:W-:Y:S01]  /*4570*/  SHF.R.U32.HI R16, RZ, 0xa, R8 ;  /* 0x0000000aff107819 */ /* 0x000fe20000011608 */
[-C--:B------:R-:W-:Y:S01]  /*4580*/  HFMA2.MMA R25, R20, R17.reuse, R25 ;  /* 0x0000001114197235 */ /* 0x080fe20000000019 */
[----:B------:R-:W-:Y:S01]  /*4590*/  LOP3.LUT R6, R6, 0x3f, RZ, 0xc0, !PT ;  /* 0x0000003f06067812 */ /* 0x000fe200078ec0ff */
[-C--:B------:R-:W-:Y:S01]  /*45a0*/  HFMA2 R27, R4, R17.reuse, R27 ;  /* 0x00000011041b7231 */ /* 0x080fe2000000001b */
[----:B------:R-:W-:Y:S01]  /*45b0*/  LOP3.LUT R20, R16, 0x3f, RZ, 0xc0, !PT ;  /* 0x0000003f10147812 */ /* 0x000fe200078ec0ff */
[----:B------:R-:W-:Y:S01]  /*45c0*/  HFMA2.MMA R5, R26, R17, R5 ;  /* 0x000000111a057235 */ /* 0x000fe20000000005 */
[--C-:B------:R-:W-:Y:S01]  /*45d0*/  SHF.R.U32.HI R4, RZ, 0xa, R9.reuse ;  /* 0x0000000aff047819 */ /* 0x100fe20000011609 */
[----:B------:R-:W-:Y:S01]  /*45e0*/  HFMA2 R30, R22, R17, R21 ;  /* 0x00000011161e7231 */ /* 0x000fe20000000015 */
[----:B------:R-:W-:Y:S01]  /*45f0*/  SHF.R.U32.HI R21, RZ, 0x4, R9 ;  /* 0x00000004ff157819 */ /* 0x000fe20000011609 */
[----:B------:R-:W-:Y:S01]  /*4600*/  VIADD R6, R6, 0xffffffe0 ;  /* 0xffffffe006067836 */ /* 0x000fe20000000000 */
[----:B----4-:R-:W-:Y:S01]  /*4610*/  PRMT R31, R31, 0x5410, R24 ;  /* 0x000054101f1f7816 */ /* 0x010fe20000000018 */
[----:B------:R-:W-:Y:S01]  /*4620*/  VIADD R20, R20, 0xffffffe0 ;  /* 0xffffffe014147836 */ /* 0x000fe20000000000 */
[----:B------:R-:W-:Y:S01]  /*4630*/  LOP3.LUT R4, R4, 0x3f, RZ, 0xc0, !PT ;  /* 0x0000003f04047812 */ /* 0x000fe200078ec0ff */
[----:B0-----:R-:W-:Y:S01]  /*4640*/  IMAD.WIDE R44, R36, 0x4, R44 ;  /* 0x00000004242c7825 */ /* 0x001fe200078e022c */
[----:B------:R-:W-:Y:S01]  /*4650*/  LOP3.LUT R22, R21, 0x3f, RZ, 0xc0, !PT ;  /* 0x0000003f15167812 */ /* 0x000fe200078ec0ff */
[-C--:B------:R-:W-:Y:S01]  /*4660*/  HFMA2.MMA R40, R41, R18.reuse, R25 ;  /* 0x0000001229287235 */ /* 0x080fe20000000019 */
[----:B------:R0:W-:Y:S01]  /*4670*/  I2F.F16 R21, R20 ;  /* 0x0000001400157306 */ /* 0x0001e20000200c00 */
[----:B------:R-:W-:Y:S01]  /*4680*/  HFMA2.MMA R25, R31, R18, R5 ;  /* 0x000000121f197235 */ /* 0x000fe20000000005 */
[----:B------:R-:W-:-:S02]  /*4690*/  HFMA2 R27, R7, R18, R27 ;  /* 0x00000012071b7231 */ /* 0x000fc4000000001b */
[----:B------:R-:W-:Y:S01]  /*46a0*/  HFMA2 R30, R43, R18, R30 ;  /* 0x000000122b1e7231 */ /* 0x000fe2000000001e */
[----:B------:R-:W-:-:S03]  /*46b0*/  SHF.R.U32.HI R18, RZ, 0x4, R10 ;  /* 0x00000004ff127819 */ /* 0x000fc6000001160a */
[----:B------:R1:W2:Y:S01]  /*46c0*/  I2F.F16 R16, R6 ;  /* 0x0000000600107306 */ /* 0x0002a20000200c00 */
[----:B0-----:R-:W-:Y:S01]  /*46d0*/  VIADD R20, R4, 0xffffffe0 ;  /* 0xffffffe004147836 */ /* 0x001fe20000000000 */
[----:B------:R-:W-:Y:S02]  /*46e0*/  SHF.R.U32.HI R24, RZ, 0xa, R10 ;  /* 0x0000000aff187819 */ /* 0x000fe4000001160a */
[----:B------:R-:W-:Y:S01]  /*46f0*/  LOP3.LUT R18, R18, 0x3f, RZ, 0xc0, !PT ;  /* 0x0000003f12127812 */ /* 0x000fe200078ec0ff */
[----:B-1----:R-:W4:Y:S01]  /*4700*/  LDG.E.128.CONSTANT R4, desc[UR6][R44.64] ;  /* 0x000000062c047981 */ /* 0x002f22000c1e9d00 */
[----:B------:R-:W-:Y:S02]  /*4710*/  LOP3.LUT R24, R24, 0x3f, RZ, 0xc0, !PT ;  /* 0x0000003f18187812 */ /* 0x000fe400078ec0ff */
[----:B------:R-:W-:Y:S01]  /*4720*/  IADD3 R17, R22, -0x20, RZ ;  /* 0xffffffe016117810 */ /* 0x000fe20007ffe0ff */
[----:B------:R-:W-:Y:S01]  /*4730*/  VIADD R22, R18, 0xffffffe0 ;  /* 0xffffffe012167836 */ /* 0x000fe20000000000 */
[----:B------:R-:W-:-:S02]  /*4740*/  SHF.R.U32.HI R18, RZ, 0x4, R11 ;  /* 0x00000004ff127819 */ /* 0x000fc4000001160b */
[----:B------:R-:W-:Y:S02]  /*4750*/  IADD3 R24, R24, -0x20, RZ ;  /* 0xffffffe018187810 */ /* 0x000fe40007ffe0ff */
[----:B------:R-:W-:Y:S01]  /*4760*/  SHF.R.U32.HI R26, RZ, 0xa, R11 ;  /* 0x0000000aff1a7819 */ /* 0x000fe2000001160b */
[----:B------:R-:W-:Y:S01]  /*4770*/  I2F.F16 R22, R22 ;  /* 0x0000001600167306 */ /* 0x000fe20000200c00 */
[----:B------:R-:W-:Y:S02]  /*4780*/  LOP3.LUT R18, R18, 0x3f, RZ, 0xc0, !PT ;  /* 0x0000003f12127812 */ /* 0x000fe400078ec0ff */
[----:B------:R-:W-:-:S05]  /*4790*/  LOP3.LUT R26, R26, 0x3f, RZ, 0xc0, !PT ;  /* 0x0000003f1a1a7812 */ /* 0x000fca00078ec0ff */
[----:B------:R-:W0:Y:S01]  /*47a0*/  I2F.F16 R41, R24 ;  /* 0x0000001800297306 */ /* 0x000e220000200c00 */
[----:B------:R-:W-:Y:S02]  /*47b0*/  VIADD R18, R18, 0xffffffe0 ;  /* 0xffffffe012127836 */ /* 0x000fe40000000000 */
[----:B------:R-:W-:-:S05]  /*47c0*/  VIADD R26, R26, 0xffffffe0 ;  /* 0xffffffe01a1a7836 */ /* 0x000fca0000000000 */
[----:B------:R-:W-:Y:S01]  /*47d0*/  I2F.F16 R17, R17 ;  /* 0x0000001100117306 */ /* 0x000fe20000200c00 */
[----:B--2---:R-:W-:-:S07]  /*47e0*/  PRMT R31, R16, 0x5410, R21 ;  /* 0x00005410101f7816 */ /* 0x004fce0000000015 */
[----:B------:R-:W1:Y:S01]  /*47f0*/  I2F.F16 R20, R20 ;  /* 0x0000001400147306 */ /* 0x000e620000200c00 */
[----:B------:R-:W-:Y:S02]  /*4800*/  SHF.R.U32.HI R16, RZ, 0x10, R8 ;  /* 0x00000010ff107819 */ /* 0x000fe40000011608 */
[----:B0-----:R-:W-:-:S05]  /*4810*/  PRMT R22, R22, 0x5410, R41 ;  /* 0x0000541016167816 */ /* 0x001fca0000000029 */
[----:B------:R-:W-:Y:S01]  /*4820*/  I2F.F16 R18, R18 ;  /* 0x0000001200127306 */ /* 0x000fe20000200c00 */
[----:B------:R-:W-:-:S07]  /*4830*/  LOP3.LUT R16, R16, 0x3f, RZ, 0xc0, !PT ;  /* 0x0000003f10107812 */ /* 0x000fce00078ec0ff */
[----:B------:R-:W0:Y:S01]  /*4840*/  I2F.F16 R21, R26 ;  /* 0x0000001a00157306 */ /* 0x000e220000200c00 */
[----:B-1----:R-:W-:Y:S02]  /*4850*/  PRMT R17, R17, 0x5410, R20 ;  /* 0x0000541011117816 */ /* 0x002fe40000000014 */
[----:B------:R-:W-:Y:S01]  /*4860*/  SHF.R.U32.HI R20, RZ, 0x16, R8 ;  /* 0x00000016ff147819 */ /* 0x000fe20000011608 */
[-C--:B------:R-:W-:Y:S01]  /*4870*/  HFMA2.MMA R25, R22, R19.reuse, R25 ;  /* 0x0000001316197235 */ /* 0x080fe20000000019 */
[----:B------:R-:W-:Y:S02]  /*4880*/  IADD3 R16, R16, -0x20, RZ ;  /* 0xffffffe010107810 */ /* 0x000fe40007ffe0ff */
[----:B------:R-:W-:Y:S02]  /*4890*/  SHF.R.U32.HI R22, RZ, 0x16, R10 ;  /* 0x00000016ff167819 */ /* 0x000fe4000001160a */
[----:B------:R-:W-:Y:S02]  /*48a0*/  LOP3.LUT R24, R20, 0x3f, RZ, 0xc0, !PT ;  /* 0x0000003f14187812 */ /* 0x000fe400078ec0ff */
[----:B------:R0:W-:Y:S01]  /*48b0*/  I2F.F16 R20, R16 ;  /* 0x0000001000147306 */ /* 0x0001e20000200c00 */
[----:B------:R-:W-:Y:S01]  /*48c0*/  LOP3.LUT R22, R22, 0x3f, RZ, 0xc0, !PT ;  /* 0x0000003f16167812 */ /* 0x000fe200078ec0ff */
[----:B------:R-:W-:Y:S01]  /*48d0*/  HFMA2.MMA R40, R31, R19, R40 ;  /* 0x000000131f287235 */ /* 0x000fe20000000028 */
[----:B------:R-:W-:Y:S01]  /*48e0*/  HFMA2 R30, R17, R19, R30 ;  /* 0x00000013111e7231 */ /* 0x000fe2000000001e */
[----:B0-----:R-:W-:Y:S01]  /*48f0*/  PRMT R16, R18, 0x5410, R21 ;  /* 0x0000541012107816 */ /* 0x001fe20000000015 */
[----:B------:R-:W-:Y:S01]  /*4900*/  VIADD R21, R24, 0xffffffe0 ;  /* 0xffffffe018157836 */ /* 0x000fe20000000000 */
[----:B------:R-:W-:-:S03]  /*4910*/  SHF.R.U32.HI R24, RZ, 0x16, R9 ;  /* 0x00000016ff187819 */ /* 0x000fc60000011609 */
[----:B------:R-:W-:Y:S02]  /*4920*/  HFMA2 R27, R16, R19, R27 ;  /* 0x00000013101b7231 */ /* 0x000fe4000000001b */
[----:B------:R-:W-:Y:S01]  /*4930*/  VIADD R19, R22, 0xffffffe0 ;  /* 0xffffffe016137836 */ /* 0x000fe20000000000 */
[----:B------:R-:W-:Y:S02]  /*4940*/  SHF.R.U32.HI R18, RZ, 0x10, R9 ;  /* 0x00000010ff127819 */ /* 0x000fe40000011609 */
[--C-:B------:R-:W-:Y:S02]  /*4950*/  SHF.R.U32.HI R22, RZ, 0x16, R11.reuse ;  /* 0x00000016ff167819 */ /* 0x100fe4000001160b */
[----:B------:R-:W-:Y:S02]  /*4960*/  LOP3.LUT R24, R24, 0x3f, RZ, 0xc0, !PT ;  /* 0x0000003f18187812 */ /* 0x000fe400078ec0ff */
[----:B------:R-:W-:Y:S02]  /*4970*/  SHF.R.U32.HI R16, RZ, 0x10, R11 ;  /* 0x00000010ff107819 */ /* 0x000fe4000001160b */
[----:B------:R-:W-:-:S02]  /*4980*/  SHF.R.U32.HI R26, RZ, 0x10, R10 ;  /* 0x00000010ff1a7819 */ /* 0x000fc4000001160a */
[----:B------:R-:W-:Y:S02]  /*4990*/  LOP3.LUT R18, R18, 0x3f, RZ, 0xc0, !PT ;  /* 0x0000003f12127812 */ /* 0x000fe400078ec0ff */
[----:B------:R-:W-:Y:S02]  /*49a0*/  LOP3.LUT R22, R22, 0x3f, RZ, 0xc0, !PT ;  /* 0x0000003f16167812 */ /* 0x000fe400078ec0ff */
[----:B------:R-:W-:Y:S02]  /*49b0*/  IADD3 R17, R24, -0x20, RZ ;  /* 0xffffffe018117810 */ /* 0x000fe40007ffe0ff */
[----:B------:R-:W-:Y:S02]  /*49c0*/  LOP3.LUT R16, R16, 0x3f, RZ, 0xc0, !PT ;  /* 0x0000003f10107812 */ /* 0x000fe400078ec0ff */
[----:B------:R-:W-:Y:S01]  /*49d0*/  LOP3.LUT R24, R26, 0x3f, RZ, 0xc0, !PT ;  /* 0x0000003f1a187812 */ /* 0x000fe200078ec0ff */
[----:B------:R-:W-:Y:S01]  /*49e0*/  VIADD R18, R18, 0xffffffe0 ;  /* 0xffffffe012127836 */ /* 0x000fe20000000000 */
[----:B------:R-:W-:Y:S01]  /*49f0*/  IADD3 R16, R16, -0x20, RZ ;  /* 0xffffffe010107810 */ /* 0x000fe20007ffe0ff */
[----:B------:R-:W-:-:S02]  /*4a00*/  VIADD R41, R22, 0xffffffe0 ;  /* 0xffffffe016297836 */ /* 0x000fc40000000000 */
[----:B------:R-:W-:Y:S01]  /*4a10*/  VIADD R24, R24, 0xffffffe0 ;  /* 0xffffffe018187836 */ /* 0x000fe20000000000 */
[--C-:B---3--:R-:W-:Y:S01]  /*4a20*/  SHF.R.U32.HI R22, RZ, 0x2, R12.reuse ;  /* 0x00000002ff167819 */ /* 0x108fe2000001160c */
[----:B------:R-:W-:Y:S01]  /*4a30*/  I2F.F16 R18, R18 ;  /* 0x0000001200127306 */ /* 0x000fe20000200c00 */
[----:B------:R-:W-:Y:S02]  /*4a40*/  SHF.R.U32 R8, R8, 0x1c, R12 ;  /* 0x0000001c08087819 */ /* 0x000fe4000000160c */
[----:B------:R-:W-:Y:S02]  /*4a50*/  SHF.R.U32 R9, R9, 0x1c, R13 ;  /* 0x0000001c09097819 */ /* 0x000fe4000000160d */
[----:B------:R-:W-:-:S03]  /*4a60*/  LOP3.LUT R22, R22, 0x3f, RZ, 0xc0, !PT ;  /* 0x0000003f16167812 */ /* 0x000fc600078ec0ff */
[----:B------:R-:W-:Y:S01]  /*4a70*/  I2F.F16 R17, R17 ;  /* 0x0000001100117306 */ /* 0x000fe20000200c00 */
[----:B------:R-:W-:Y:S02]  /*4a80*/  LOP3.LUT R8, R8, 0x3f, RZ, 0xc0, !PT ;  /* 0x0000003f08087812 */ /* 0x000fe400078ec0ff */
[----:B------:R-:W-:-:S05]  /*4a90*/  LOP3.LUT R9, R9, 0x3f, RZ, 0xc0, !PT ;  /* 0x0000003f09097812 */ /* 0x000fca00078ec0ff */
[----:B------:R-:W-:Y:S01]  /*4aa0*/  I2F.F16 R42, R24 ;  /* 0x00000018002a7306 */ /* 0x000fe20000200c00 */
[----:B------:R-:W-:-:S07]  /*4ab0*/  IADD3 R43, R22, -0x20, RZ ;  /* 0xffffffe0162b7810 */ /* 0x000fce0007ffe0ff */
[----:B------:R-:W0:Y:S08]  /*4ac0*/  I2F.F16 R19, R19 ;  /* 0x0000001300137306 */ /* 0x000e300000200c00 */
[----:B------:R-:W-:Y:S08]  /*4ad0*/  I2F.F16 R16, R16 ;  /* 0x0000001000107306 */ /* 0x000ff00000200c00 */
[----:B------:R-:W1:Y:S01]  /*4ae0*/  I2F.F16 R41, R41 ;  /* 0x0000002900297306 */ /* 0x000e620000200c00 */
[----:B------:R-:W-:Y:S01]  /*4af0*/  SHF.R.U32.HI R22, RZ, 0x2, R13 ;  /* 0x00000002ff167819 */ /* 0x000fe2000001160d */
[----:B------:R-:W-:-:S02]  /*4b00*/  VIADD R8, R8, 0xffffffe0 ;  /* 0xffffffe008087836 */ /* 0x000fc40000000000 */
[----:B------:R-:W-:Y:S01]  /*4b10*/  VIADD R9, R9, 0xffffffe0 ;  /* 0xffffffe009097836 */ /* 0x000fe20000000000 */
[----:B------:R-:W-:Y:S02]  /*4b20*/  LOP3.LUT R26, R22, 0x3f, RZ, 0xc0, !PT ;  /* 0x0000003f161a7812 */ /* 0x000fe400078ec0ff */
[----:B0-----:R-:W-:Y:S01]  /*4b30*/  PRMT R42, R42, 0x5410, R19 ;  /* 0x000054102a2a7816 */ /* 0x001fe20000000013 */
[----:B------:R1:W-:Y:S08]  /*4b40*/  I2F.F16 R24, R8 ;  /* 0x0000000800187306 */ /* 0x0003f00000200c00 */
[----:B------:R0:W-:Y:S01]  /*4b50*/  I2F.F16 R22, R9 ;  /* 0x0000000900167306 */ /* 0x0001e20000200c00 */
[----:B-1----:R-:W-:-:S02]  /*4b60*/  PRMT R8, R16, 0x5410, R41 ;  /* 0x0000541010087816 */ /* 0x002fc40000000029 */
[----:B0-----:R-:W-:Y:S02]  /*4b70*/  PRMT R9, R18, 0x5410, R17 ;  /* 0x0000541012097816 */ /* 0x001fe40000000011 */
[----:B------:R-:W0:Y:S03]  /*4b80*/  LDS.128 R16, [UR4+0x10] ;  /* 0x00001004ff107984 */ /* 0x000e260008000c00 */
[----:B------:R-:W1:Y:S01]  /*4b90*/  I2F.F16 R21, R21 ;  /* 0x0000001500157306 */ /* 0x000e620000200c00 */
[----:B------:R-:W-:-:S07]  /*4ba0*/  VIADD R26, R26, 0xffffffe0 ;  /* 0xffffffe01a1a7836 */ /* 0x000fce0000000000 */
[----:B------:R-:W2:Y:S01]  /*4bb0*/  I2F.F16 R31, R26 ;  /* 0x0000001a001f7306 */ /* 0x000ea20000200c00 */
[----:B-1----:R-:W-:Y:S02]  /*4bc0*/  PRMT R21, R20, 0x5410, R21 ;  /* 0x0000541014157816 */ /* 0x002fe40000000015 */
[----:B------:R-:W-:-:S04]  /*4bd0*/  SHF.R.U32.HI R20, RZ, 0x2, R14 ;  /* 0x00000002ff147819 */ /* 0x000fc8000001160e */
[----:B------:R-:W-:Y:S02]  /*4be0*/  LOP3.LUT R20, R20, 0x3f, RZ, 0xc0, !PT ;  /* 0x0000003f14147812 */ /* 0x000fe400078ec0ff */
[----:B--2---:R-:W-:Y:S02]  /*4bf0*/  PRMT R22, R22, 0x5410, R31 ;  /* 0x0000541016167816 */ /* 0x004fe4000000001f */
[----:B------:R-:W-:Y:S01]  /*4c00*/  SHF.R.U32 R10, R10, 0x1c, R14 ;  /* 0x0000001c0a0a7819 */ /* 0x000fe2000000160e */
[----:B------:R-:W-:Y:S01]  /*4c10*/  VIADD R31, R20, 0xffffffe0 ;  /* 0xffffffe0141f7836 */ /* 0x000fe20000000000 */
[--C-:B------:R-:W-:Y:S02]  /*4c20*/  SHF.R.U32.HI R20, RZ, 0x2, R15.reuse ;  /* 0x00000002ff147819 */ /* 0x100fe4000001160f */
[----:B------:R-:W-:Y:S02]  /*4c30*/  LOP3.LUT R10, R10, 0x3f, RZ, 0xc0, !PT ;  /* 0x0000003f0a0a7812 */ /* 0x000fe400078ec0ff */
[----:B------:R-:W-:-:S02]  /*4c40*/  SHF.R.U32 R11, R11, 0x1c, R15 ;  /* 0x0000001c0b0b7819 */ /* 0x000fc4000000160f */
[----:B------:R-:W-:Y:S02]  /*4c50*/  LOP3.LUT R20, R20, 0x3f, RZ, 0xc0, !PT ;  /* 0x0000003f14147812 */ /* 0x000fe400078ec0ff */
[----:B------:R-:W-:Y:S02]  /*4c60*/  IADD3 R10, R10, -0x20, RZ ;  /* 0xffffffe00a0a7810 */ /* 0x000fe40007ffe0ff */
[----:B------:R-:W-:Y:S02]  /*4c70*/  LOP3.LUT R11, R11, 0x3f, RZ, 0xc0, !PT ;  /* 0x0000003f0b0b7812 */ /* 0x000fe400078ec0ff */
[----:B------:R-:W-:Y:S01]  /*4c80*/  IADD3 R41, R20, -0x20, RZ ;  /* 0xffffffe014297810 */ /* 0x000fe20007ffe0ff */
[----:B0-----:R-:W-:Y:S01]  /*4c90*/  HFMA2.MMA R40, R21, R16, R40 ;  /* 0x0000001015287235 */ /* 0x001fe20000000028 */
[----:B------:R-:W-:Y:S01]  /*4ca0*/  IMAD.WIDE R20, R36, 0x4, R44 ;  /* 0x0000000424147825 */ /* 0x000fe200078e022c */
[----:B------:R0:W-:Y:S03]  /*4cb0*/  I2F.F16 R26, R10 ;  /* 0x0000000a001a7306 */ /* 0x0001e60000200c00 */
[----:B------:R-:W-:-:S02]  /*4cc0*/  HFMA2 R30, R9, R16, R30 ;  /* 0x00000010091e7231 */ /* 0x000fc4000000001e */
[----:B------:R-:W-:Y:S02]  /*4cd0*/  VIADD R38, R11, 0xffffffe0 ;  /* 0xffffffe00b267836 */ /* 0x000fe40000000000 */
[----:B------:R-:W-:Y:S02]  /*4ce0*/  HFMA2 R27, R8, R16, R27 ;  /* 0x00000010081b7231 */ /* 0x000fe4000000001b */
[----:B0-----:R0:W2:Y:S01]  /*4cf0*/  LDG.E.128.CONSTANT R8, desc[UR6][R20.64] ;  /* 0x0000000614087981 */ /* 0x0010a2000c1e9d00 */
[----:B------:R-:W1:Y:S01]  /*4d00*/  I2F.F16 R31, R31 ;  /* 0x0000001f001f7306 */ /* 0x000e620000200c00 */
[----:B------:R-:W-:-:S07]  /*4d10*/  HFMA2.MMA R25, R42, R16, R25 ;  /* 0x000000102a197235 */ /* 0x000fce0000000019 */
[----:B------:R-:W3:Y:S08]  /*4d20*/  I2F.F16 R43, R43 ;  /* 0x0000002b002b7306 */ /* 0x000ef00000200c00 */
[----:B------:R-:W-:Y:S01]  /*4d30*/  I2F.F16 R38, R38 ;  /* 0x0000002600267306 */ /* 0x000fe20000200c00 */
[----:B-1----:R-:W-:-:S07]  /*4d40*/  PRMT R16, R26, 0x5410, R31 ;  /* 0x000054101a107816 */ /* 0x002fce000000001f */
[----:B------:R-:W1:Y:S01]  /*4d50*/  I2F.F16 R41, R41 ;  /* 0x0000002900297306 */ /* 0x000e620000200c00 */
[-C--:B------:R-:W-:Y:S01]  /*4d60*/  HFMA2.MMA R16, R16, R17.reuse, R25 ;  /* 0x0000001110107235 */ /* 0x080fe20000000019 */
[----:B------:R-:W-:Y:S01]  /*4d70*/  SHF.R.U32.HI R25, RZ, 0xe, R13 ;  /* 0x0000000eff197819 */ /* 0x000fe2000001160d */
[----:B------:R-:W-:Y:S01]  /*4d80*/  HFMA2 R22, R22, R17, R30 ;  /* 0x0000001116167231 */ /* 0x000fe2000000001e */
[----:B---3--:R-:W-:Y:S02]  /*4d90*/  PRMT R24, R24, 0x5410, R43 ;  /* 0x0000541018187816 */ /* 0x008fe4000000002b */
[----:B------:R-:W-:Y:S02]  /*4da0*/  SHF.R.U32.HI R30, RZ, 0x8, R13 ;  /* 0x00000008ff1e7819 */ /* 0x000fe4000001160d */
[----:B------:R-:W-:Y:S02]  /*4db0*/  LOP3.LUT R25, R25, 0x3f, RZ, 0xc0, !PT ;  /* 0x0000003f19197812 */ /* 0x000fe400078ec0ff */
[----:B------:R-:W-:Y:S01]  /*4dc0*/  HFMA2.MMA R24, R24, R17, R40 ;  /* 0x0000001118187235 */ /* 0x000fe20000000028 */
[----:B-1----:R-:W-:-:S02]  /*4dd0*/  PRMT R38, R38, 0x5410, R41 ;  /* 0x0000541026267816 */ /* 0x002fc40000000029 */
[----:B------:R-:W-:Y:S01]  /*4de0*/  LOP3.LUT R30, R30, 0x3f, RZ, 0xc0, !PT ;  /* 0x0000003f1e1e7812 */ /* 0x000fe200078ec0ff */
[----:B------:R-:W-:Y:S01]  /*4df0*/  VIADD R40, R25, 0xffffffe0 ;  /* 0xffffffe019287836 */ /* 0x000fe20000000000 */
[--C-:B------:R-:W-:Y:S01]  /*4e00*/  SHF.R.U32.HI R26, RZ, 0x8, R12.reuse ;  /* 0x00000008ff1a7819 */ /* 0x100fe2000001160c */
[----:B------:R-:W-:Y:S01]  /*4e10*/  HFMA2 R27, R38, R17, R27 ;  /* 0x00000011261b7231 */ /* 0x000fe2000000001b */
[----:B------:R-:W-:Y:S02]  /*4e20*/  SHF.R.U32.HI R31, RZ, 0xe, R12 ;  /* 0x0000000eff1f7819 */ /* 0x000fe4000001160c */
[--C-:B------:R-:W-:Y:S02]  /*4e30*/  SHF.R.U32.HI R17, RZ, 0x8, R14.reuse ;  /* 0x00000008ff117819 */ /* 0x100fe4000001160e */
[----:B------:R-:W-:Y:S02]  /*4e40*/  SHF.R.U32.HI R38, RZ, 0xe, R14 ;  /* 0x0000000eff267819 */ /* 0x000fe4000001160e */
[----:B------:R-:W-:-:S02]  /*4e50*/  IADD3 R30, R30, -0x20, RZ ;  /* 0xffffffe01e1e7810 */ /* 0x000fc40007ffe0ff */
[----:B------:R-:W-:Y:S02]  /*4e60*/  LOP3.LUT R26, R26, 0x3f, RZ, 0xc0, !PT ;  /* 0x0000003f1a1a7812 */ /* 0x000fe400078ec0ff */
[----:B------:R-:W-:Y:S02]  /*4e70*/  LOP3.LUT R31, R31, 0x3f, RZ, 0xc0, !PT ;  /* 0x0000003f1f1f7812 */ /* 0x000fe400078ec0ff */
[----:B------:R-:W-:Y:S01]  /*4e80*/  LOP3.LUT R17, R17, 0x3f, RZ, 0xc0, !PT ;  /* 0x0000003f11117812 */ /* 0x000fe200078ec0ff */
[----:B------:R1:W-:Y:S01]  /*4e90*/  I2F.F16 R41, R30 ;  /* 0x0000001e00297306 */ /* 0x0003e20000200c00 */
[----:B------:R-:W-:Y:S01]  /*4ea0*/  LOP3.LUT R38, R38, 0x3f, RZ, 0xc0, !PT ;  /* 0x0000003f26267812 */ /* 0x000fe200078ec0ff */
[----:B------:R-:W-:Y:S02]  /*4eb0*/  VIADD R26, R26, 0xffffffe0 ;  /* 0xffffffe01a1a7836 */ /* 0x000fe40000000000 */
[----:B------:R-:W-:Y:S01]  /*4ec0*/  VIADD R31, R31, 0xffffffe0 ;  /* 0xffffffe01f1f7836 */ /* 0x000fe20000000000 */
[----:B------:R-:W-:Y:S01]  /*4ed0*/  IADD3 R38, R38, -0x20, RZ ;  /* 0xffffffe026267810 */ /* 0x000fe20007ffe0ff */
[----:B------:R-:W-:-:S02]  /*4ee0*/  VIADD R25, R17, 0xffffffe0 ;  /* 0xffffffe011197836 */ /* 0x000fc40000000000 */
[----:B------:R-:W3:Y:S01]  /*4ef0*/  I2F.F16 R40, R40 ;  /* 0x0000002800287306 */ /* 0x000ee20000200c00 */
[--C-:B------:R-:W-:Y:S02]  /*4f00*/  SHF.R.U32.HI R17, RZ, 0x8, R15.reuse ;  /* 0x00000008ff117819 */ /* 0x100fe4000001160f */
[----:B------:R-:W-:Y:S02]  /*4f10*/  SHF.R.U32.HI R42, RZ, 0xe, R15 ;  /* 0x0000000eff2a7819 */ /* 0x000fe4000001160f */
[----:B------:R-:W-:Y:S02]  /*4f20*/  LOP3.LUT R17, R17, 0x3f, RZ, 0xc0, !PT ;  /* 0x0000003f11117812 */ /* 0x000fe400078ec0ff */
[----:B------:R-:W-:Y:S01]  /*4f30*/  LOP3.LUT R42, R42, 0x3f, RZ, 0xc0, !PT ;  /* 0x0000003f2a2a7812 */ /* 0x000fe200078ec0ff */
[----:B------:R-:W-:Y:S02]  /*4f40*/  I2F.F16 R26, R26 ;  /* 0x0000001a001a7306 */ /* 0x000fe40000200c00 */
[----:B-1----:R-:W-:-:S06]  /*4f50*/  VIADD R30, R17, 0xffffffe0 ;  /* 0xffffffe0111e7836 */ /* 0x002fcc0000000000 */
[----:B------:R-:W1:Y:S01]  /*4f60*/  I2F.F16 R31, R31 ;  /* 0x0000001f001f7306 */ /* 0x000e620000200c00 */
[----:B------:R-:W-:Y:S01]  /*4f70*/  VIADD R42, R42, 0xffffffe0 ;  /* 0xffffffe02a2a7836 */ /* 0x000fe20000000000 */
[----:B---3--:R-:W-:-:S06]  /*4f80*/  PRMT R41, R41, 0x5410, R40 ;  /* 0x0000541029297816 */ /* 0x008fcc0000000028 */
[----:B------:R-:W-:Y:S01]  /*4f90*/  I2F.F16 R25, R25 ;  /* 0x0000001900197306 */ /* 0x000fe20000200c00 */
[----:B------:R-:W-:-:S07]  /*4fa0*/  SHF.R.U32.HI R40, RZ, 0x14, R13 ;  /* 0x00000014ff287819 */ /* 0x000fce000001160d */
[----:B------:R-:W3:Y:S01]  /*4fb0*/  I2F.F16 R38, R38 ;  /* 0x0000002600267306 */ /* 0x000ee20000200c00 */
[----:B------:R-:W-:Y:S02]  /*4fc0*/  LOP3.LUT R40, R40, 0x3f, RZ, 0xc0, !PT ;  /* 0x0000003f28287812 */ /* 0x000fe400078ec0ff */
[----:B-1----:R-:W-:-:S05]  /*4fd0*/  PRMT R43, R26, 0x5410, R31 ;  /* 0x000054101a2b7816 */ /* 0x002fca000000001f */
[----:B------:R-:W-:Y:S01]  /*4fe0*/  I2F.F16 R30, R30 ;  /* 0x0000001e001e7306 */ /* 0x000fe20000200c00 */
[----:B------:R-:W-:-:S07]  /*4ff0*/  LEA.HI R26, R12, 0xffffffe0, RZ, 0x6 ;  /* 0xffffffe00c1a7811 */ /* 0x000fce00078f30ff */
[----:B------:R1:W5:Y:S01]  /*5000*/  I2F.F16 R17, R42 ;  /* 0x0000002a00117306 */ /* 0x0003620000200c00 */
[----:B---3--:R-:W-:Y:S01]  /*5010*/  PRMT R31, R25, 0x5410, R38 ;  /* 0x00005410191f7816 */ /* 0x008fe20000000026 */
[----:B------:R-:W-:Y:S01]  /*5020*/  VIADD R40, R40, 0xffffffe0 ;  /* 0xffffffe028287836 */ /* 0x000fe20000000000 */
[----:B------:R-:W-:Y:S02]  /*5030*/  LEA.HI R25, R13, 0xffffffe0, RZ, 0x6 ;  /* 0xffffffe00d197811 */ /* 0x000fe400078f30ff */
[----:B------:R-:W-:Y:S02]  /*5040*/  SHF.R.U32.HI R12, RZ, 0x14, R12 ;  /* 0x00000014ff0c7819 */ /* 0x000fe4000001160c */
[----:B-1----:R-:W-:Y:S02]  /*5050*/  LEA.HI R42, R15, 0xffffffe0, RZ, 0x6 ;  /* 0xffffffe00f2a7811 */ /* 0x002fe400078f30ff */
[----:B------:R-:W-:Y:S01]  /*5060*/  SHF.R.U32.HI R15, RZ, 0x14, R15 ;  /* 0x00000014ff0f7819 */ /* 0x000fe2000001160f */
[----:B------:R-:W-:Y:S01]  /*5070*/  I2F.F16 R25, R25 ;  /* 0x0000001900197306 */ /* 0x000fe20000200c00 */
[----:B------:R-:W-:-:S02]  /*5080*/  LOP3.LUT R38, R12, 0x3f, RZ, 0xc0, !PT ;  /* 0x0000003f0c267812 */ /* 0x000fc400078ec0ff */
[----:B-----5:R-:W-:Y:S02]  /*5090*/  PRMT R30, R30, 0x5410, R17 ;  /* 0x000054101e1e7816 */ /* 0x020fe40000000011 */
[----:B------:R-:W-:-:S03]  /*50a0*/  LEA.HI R17, R14, 0xffffffe0, RZ, 0x6 ;  /* 0xffffffe00e117811 */ /* 0x000fc600078f30ff */
[----:B------:R1:W-:Y:S01]  /*50b0*/  I2F.F16 R12, R42 ;  /* 0x0000002a000c7306 */ /* 0x0003e20000200c00 */
[----:B------:R-:W-:Y:S02]  /*50c0*/  IADD3 R13, R38, -0x20, RZ ;  /* 0xffffffe0260d7810 */ /* 0x000fe40007ffe0ff */
[----:B------:R-:W-:-:S05]  /*50d0*/  SHF.R.U32.HI R14, RZ, 0x14, R14 ;  /* 0x00000014ff0e7819 */ /* 0x000fca000001160e */
[----:B------:R-:W3:Y:S01]  /*50e0*/  I2F.F16 R40, R40 ;  /* 0x0000002800287306 */ /* 0x000ee20000200c00 */
[----:B-1----:R-:W-:Y:S01]  /*50f0*/  LOP3.LUT R42, R15, 0x3f, RZ, 0xc0, !PT ;  /* 0x0000003f0f2a7812 */ /* 0x002fe200078ec0ff */
[-C--:B------:R-:W-:Y:S01]  /*5100*/  HFMA2 R15, R41, R18.reuse, R22 ;  /* 0x00000012290f7231 */ /* 0x080fe20000000016 */
[----:B----4-:R-:W-:Y:S02]  /*5110*/  LOP3.LUT R22, R5, 0x3f, RZ, 0xc0, !PT ;  /* 0x0000003f05167812 */ /* 0x010fe400078ec0ff */
[----:B------:R-:W-:Y:S01]  /*5120*/  IADD3 R42, R42, -0x20, RZ ;  /* 0xffffffe02a2a7810 */ /* 0x000fe20007ffe0ff */
[-C--:B------:R-:W-:Y:S01]  /*5130*/  HFMA2.MMA R24, R43, R18.reuse, R24 ;  /* 0x000000122b187235 */ /* 0x080fe20000000018 */
[----:B------:R-:W-:Y:S01]  /*5140*/  LOP3.LUT R14, R14, 0x3f, RZ, 0xc0, !PT ;  /* 0x0000003f0e0e7812 */ /* 0x000fe200078ec0ff */
[----:B------:R-:W-:Y:S01]  /*5150*/  HFMA2.MMA R16, R31, R18, R16 ;  /* 0x000000121f107235 */ /* 0x000fe20000000010 */
[----:B------:R-:W-:Y:S01]  /*5160*/  HFMA2 R27, R30, R18, R27 ;  /* 0x000000121e1b7231 */ /* 0x000fe2000000001b */
[----:B------:R-:W-:Y:S01]  /*5170*/  ISETP.NE.AND P0, PT, R34, R29, PT ;  /* 0x0000001d2200720c */ /* 0x000fe20003f05270 */
[----:B------:R-:W-:Y:S01]  /*5180*/  I2F.F16 R26, R26 ;  /* 0x0000001a001a7306 */ /* 0x000fe20000200c00 */
[----:B------:R-:W-:Y:S01]  /*5190*/  VIADD R18, R22, 0xffffffe0 ;  /* 0xffffffe016127836 */ /* 0x000fe20000000000 */
[----:B------:R-:W-:Y:S01]  /*51a0*/  LOP3.LUT R22, R4, 0x3f, RZ, 0xc0, !PT ;  /* 0x0000003f04167812 */ /* 0x000fe200078ec0ff */
[----:B------:R-:W-:-:S05]  /*51b0*/  VIADD R14, R14, 0xffffffe0 ;  /* 0xffffffe00e0e7836 */ /* 0x000fca0000000000 */
[----:B------:R-:W1:Y:S01]  /*51c0*/  I2F.F16 R13, R13 ;  /* 0x0000000d000d7306 */ /* 0x000e620000200c00 */
[----:B------:R-:W-:Y:S01]  /*51d0*/  VIADD R22, R22, 0xffffffe0 ;  /* 0xffffffe016167836 */ /* 0x000fe20000000000 */
[----:B---3--:R-:W-:-:S06]  /*51e0*/  PRMT R40, R40, 0x5410, R25 ;  /* 0x0000541028287816 */ /* 0x008fcc0000000019 */
[----:B------:R-:W3:Y:S01]  /*51f0*/  I2F.F16 R43, R42 ;  /* 0x0000002a002b7306 */ /* 0x000ee20000200c00 */
[----:B------:R-:W-:Y:S01]  /*5200*/  SHF.R.U32.HI R25, RZ, 0x6, R5 ;  /* 0x00000006ff197819 */ /* 0x000fe20000011605 */
[----:B------:R-:W4:Y:S06]  /*5210*/  @!P0 LDC.64 R44, c[0x0][0x248] ;  /* 0x00009200ff2c8b82 */ /* 0x000f2c0000000a00 */
[----:B------:R-:W-:Y:S01]  /*5220*/  I2F.F16 R38, R14 ;  /* 0x0000000e00267306 */ /* 0x000fe20000200c00 */
[----:B-1----:R-:W-:-:S07]  /*5230*/  PRMT R13, R13, 0x5410, R26 ;  /* 0x000054100d0d7816 */ /* 0x002fce000000001a */
[----:B------:R1:W-:Y:S01]  /*5240*/  I2F.F16 R14, R22 ;  /* 0x00000016000e7306 */ /* 0x0003e20000200c00 */
[----:B---3--:R-:W-:Y:S02]  /*5250*/  PRMT R12, R43, 0x5410, R12 ;  /* 0x000054102b0c7816 */ /* 0x008fe4000000000c */
[----:B------:R-:W-:-:S05]  /*5260*/  LOP3.LUT R26, R6, 0x3f, RZ, 0xc0, !PT ;  /* 0x0000003f061a7812 */ /* 0x000fca00078ec0ff */
[----:B------:R-:W3:Y:S01]  /*5270*/  I2F.F16 R17, R17 ;  /* 0x0000001100117306 */ /* 0x000ee20000200c00 */
[----:B-1----:R-:W-:-:S05]  /*5280*/  LOP3.LUT R22, R25, 0x3f, RZ, 0xc0, !PT ;  /* 0x0000003f19167812 */ /* 0x002fca00078ec0ff */
[----:B------:R-:W-:Y:S01]  /*5290*/  VIADD R43, R22, 0xffffffe0 ;  /* 0xffffffe0162b7836 */ /* 0x000fe20000000000 */
[----:B------:R-:W-:Y:S01]  /*52a0*/  LOP3.LUT R30, R7, 0x3f, RZ, 0xc0, !PT ;  /* 0x0000003f071e7812 */ /* 0x000fe200078ec0ff */
[----:B------:R-:W-:Y:S01]  /*52b0*/  VIADD R26, R26, 0xffffffe0 ;  /* 0xffffffe01a1a7836 */ /* 0x000fe20000000000 */
[----:B------:R-:W-:Y:S01]  /*52c0*/  I2F.F16 R18, R18 ;  /* 0x0000001200127306 */ /* 0x000fe20000200c00 */
[----:B------:R-:W-:Y:S01]  /*52d0*/  SHF.R.U32.HI R25, RZ, 0x6, R4 ;  /* 0x00000006ff197819 */ /* 0x000fe20000011604 */
[----:B------:R-:W-:Y:S01]  /*52e0*/  HFMA2.MMA R22, R13, R19, R24 ;  /* 0x000000130d167235 */ /* 0x000fe20000000018 */
[----:B------:R-:W-:-:S05]  /*52f0*/  IADD3 R30, R30, -0x20, RZ ;  /* 0xffffffe01e1e7810 */ /* 0x000fca0007ffe0ff */
[----:B------:R-:W1:Y:S01]  /*5300*/  I2F.F16 R43, R43 ;  /* 0x0000002b002b7306 */ /* 0x000e620000200c00 */
[----:B---3--:R-:W-:Y:S02]  /*5310*/  PRMT R17, R38, 0x5410, R17 ;  /* 0x0000541026117816 */ /* 0x008fe40000000011 */
[----:B------:R-:W-:Y:S02]  /*5320*/  SHF.R.U32.HI R13, RZ, 0xc, R4 ;  /* 0x0000000cff0d7819 */ /* 0x000fe40000011604 */
[----:B------:R-:W-:-:S03]  /*5330*/  LOP3.LUT R25, R25, 0x3f, RZ, 0xc0, !PT ;  /* 0x0000003f19197812 */ /* 0x000fc600078ec0ff */
[----:B------:R3:W-:Y:S01]  /*5340*/  I2F.F16 R31, R26 ;  /* 0x0000001a001f7306 */ /* 0x0007e20000200c00 */
[-C--:B------:R-:W-:Y:S01]  /*5350*/  HFMA2 R24, R40, R19.reuse, R15 ;  /* 0x0000001328187231 */ /* 0x080fe2000000000f */
[----:B------:R-:W-:Y:S02]  /*5360*/  LOP3.LUT R13, R13, 0x3f, RZ, 0xc0, !PT ;  /* 0x0000003f0d0d7812 */ /* 0x000fe400078ec0ff */
[----:B------:R-:W-:Y:S01]  /*5370*/  @!P0 LEA R15, R34, 0x1, 0x1 ;  /* 0x00000001220f8811 */ /* 0x000fe200078e08ff */
[----:B---3--:R-:W-:Y:S01]  /*5380*/  HFMA2 R26, R12, R19, R27 ;  /* 0x000000130c1a7231 */ /* 0x008fe2000000001b */
[----:B------:R-:W-:Y:S02]  /*5390*/  SHF.R.U32.HI R12, RZ, 0x12, R4 ;  /* 0x00000012ff0c7819 */ /* 0x000fe40000011604 */
[----:B------:R3:W-:Y:S02]  /*53a0*/  I2F.F16 R41, R30 ;  /* 0x0000001e00297306 */ /* 0x0007e40000200c00 */
[----:B------:R-:W-:Y:S01]  /*53b0*/  LOP3.LUT R12, R12, 0x3f, RZ, 0xc0, !PT ;  /* 0x0000003f0c0c7812 */ /* 0x000fe200078ec0ff */
[----:B------:R-:W-:Y:S01]  /*53c0*/  VIADD R40, R13, 0xffffffe0 ;  /* 0xffffffe00d287836 */ /* 0x000fe20000000000 */
[----:B---3--:R-:W-:Y:S01]  /*53d0*/  IADD3 R30, R25, -0x20, RZ ;  /* 0xffffffe0191e7810 */ /* 0x008fe20007ffe0ff */
[----:B------:R-:W-:Y:S01]  /*53e0*/  HFMA2.MMA R25, R17, R19, R16 ;  /* 0x0000001311197235 */ /* 0x000fe20000000010 */
[----:B------:R-:W-:Y:S01]  /*53f0*/  SHF.R.U32.HI R16, RZ, 0xc, R5 ;  /* 0x0000000cff107819 */ /* 0x000fe20000011605 */
[----:B------:R-:W-:Y:S01]  /*5400*/  VIADD R13, R12, 0xffffffe0 ;  /* 0xffffffe00c0d7836 */ /* 0x000fe20000000000 */
[----:B-1----:R-:W-:Y:S01]  /*5410*/  PRMT R19, R18, 0x5410, R43 ;  /* 0x0000541012137816 */ /* 0x002fe2000000002b */
[----:B----4-:R-:W-:Y:S01]  /*5420*/  @!P0 IMAD.WIDE R44, R15, 0x2, R44 ;  /* 0x000000020f2c8825 */ /* 0x010fe200078e022c */
[----:B------:R-:W-:-:S02]  /*5430*/  LOP3.LUT R12, R16, 0x3f, RZ, 0xc0, !PT ;  /* 0x0000003f100c7812 */ /* 0x000fc400078ec0ff */
[----:B------:R-:W-:Y:S02]  /*5440*/  SHF.R.U32.HI R15, RZ, 0x12, R5 ;  /* 0x00000012ff0f7819 */ /* 0x000fe40000011605 */
[----:B------:R-:W-:Y:S01]  /*5450*/  SHF.R.U32.HI R18, RZ, 0x6, R6 ;  /* 0x00000006ff127819 */ /* 0x000fe20000011606 */
[----:B------:R-:W1:Y:S01]  /*5460*/  I2F.F16 R17, R30 ;  /* 0x0000001e00117306 */ /* 0x000e620000200c00 */
[----:B------:R-:W-:Y:S01]  /*5470*/  IADD3 R12, R12, -0x20, RZ ;  /* 0xffffffe00c0c7810 */ /* 0x000fe20007ffe0ff */
[----:B0-----:R-:W-:Y:S01]  /*5480*/  IMAD.WIDE R20, R36, 0x4, R20 ;  /* 0x0000000424147825 */ /* 0x001fe200078e0214 */
[----:B------:R-:W-:Y:S01]  /*5490*/  LOP3.LUT R15, R15, 0x3f, RZ, 0xc0, !PT ;  /* 0x0000003f0f0f7812 */ /* 0x000fe200078ec0ff */
[----:B------:R0:W3:Y:S01]  /*54a0*/  @!P0 LDG.E.U16.CONSTANT R27, desc[UR6][R44.64] ;  /* 0x000000062c1b8981 */ /* 0x0000e2000c1e9500 */
[----:B------:R-:W-:-:S03]  /*54b0*/  LOP3.LUT R18, R18, 0x3f, RZ, 0xc0, !PT ;  /* 0x0000003f12127812 */ /* 0x000fc600078ec0ff */
[----:B------:R4:W-:Y:S01]  /*54c0*/  I2F.F16 R16, R12 ;  /* 0x0000000c00107306 */ /* 0x0009e20000200c00 */
[----:B------:R-:W-:Y:S01]  /*54d0*/  VIADD R15, R15, 0xffffffe0 ;  /* 0xffffffe00f0f7836 */ /* 0x000fe20000000000 */
[----:B----4-:R-:W-:-:S06]  /*54e0*/  IADD3 R12, R18, -0x20, RZ ;  /* 0xffffffe0120c7810 */ /* 0x010fcc0007ffe0ff */
[----:B------:R-:W-:Y:S01]  /*54f0*/  I2F.F16 R40, R40 ;  /* 0x0000002800287306 */ /* 0x000fe20000200c00 */
[----:B------:R-:W-:-:S07]  /*5500*/  SHF.R.U32.HI R18, RZ, 0xc, R6 ;  /* 0x0000000cff127819 */ /* 0x000fce0000011606 */
[----:B------:R-:W-:Y:S01]  /*5510*/  I2F.F16 R13, R13 ;  /* 0x0000000d000d7306 */ /* 0x000fe20000200c00 */
[----:B------:R-:W-:-:S07]  /*5520*/  LOP3.LUT R18, R18, 0x3f, RZ, 0xc0, !PT ;  /* 0x0000003f12127812 */ /* 0x000fce00078ec0ff */
[----:B------:R-:W4:Y:S08]  /*5530*/  I2F.F16 R15, R15 ;  /* 0x0000000f000f7306 */ /* 0x000f300000200c00 */
[----:B------:R-:W5:Y:S01]  /*5540*/  I2F.F16 R12, R12 ;  /* 0x0000000c000c7306 */ /* 0x000f620000200c00 */
[----:B------:R-:W-:Y:S01]  /*5550*/  SHF.R.U32.HI R38, RZ, 0x12, R6 ;  /* 0x00000012ff267819 */ /* 0x000fe20000011606 */
[----:B------:R-:W-:Y:S01]  /*5560*/  VIADD R18, R18, 0xffffffe0 ;  /* 0xffffffe012127836 */ /* 0x000fe20000000000 */
[----:B-1----:R-:W-:-:S02]  /*5570*/  PRMT R17, R14, 0x5410, R17 ;  /* 0x000054100e117816 */ /* 0x002fc40000000011 */
[----:B------:R-:W-:Y:S02]  /*5580*/  LOP3.LUT R42, R38, 0x3f, RZ, 0xc0, !PT ;  /* 0x0000003f262a7812 */ /* 0x000fe400078ec0ff */
[----:B----4-:R-:W-:Y:S01]  /*5590*/  PRMT R16, R16, 0x5410, R15 ;  /* 0x0000541010107816 */ /* 0x010fe2000000000f */
[----:B------:R1:W-:Y:S01]  /*55a0*/  I2F.F16 R38, R18 ;  /* 0x0000001200267306 */ /* 0x0003e20000200c00 */
[----:B------:R-:W-:Y:S02]  /*55b0*/  SHF.R.U32.HI R30, RZ, 0x6, R7 ;  /* 0x00000006ff1e7819 */ /* 0x000fe40000011607 */
[----:B-----5:R-:W-:Y:S02]  /*55c0*/  PRMT R31, R31, 0x5410, R12 ;  /* 0x000054101f1f7816 */ /* 0x020fe4000000000c */
[----:B-1----:R-:W-:Y:S02]  /*55d0*/  PRMT R18, R40, 0x5410, R13 ;  /* 0x0000541028127816 */ /* 0x002fe4000000000d */
[----:B------:R-:W1:Y:S01]  /*55e0*/  LDS.128 R12, [UR4+0x20] ;  /* 0x00002004ff0c7984 */ /* 0x000e620008000c00 */
[----:B------:R-:W-:-:S05]  /*55f0*/  LOP3.LUT R30, R30, 0x3f, RZ, 0xc0, !PT ;  /* 0x0000003f1e1e7812 */ /* 0x000fca00078ec0ff */
[----:B------:R-:W-:-:S06]  /*5600*/  VIADD R30, R30, 0xffffffe0 ;  /* 0xffffffe01e1e7836 */ /* 0x000fcc0000000000 */
[----:B------:R-:W4:Y:S01]  /*5610*/  I2F.F16 R30, R30 ;  /* 0x0000001e001e7306 */ /* 0x000f220000200c00 */
[----:B------:R-:W-:-:S07]  /*5620*/  VIADD R42, R42, 0xffffffe0 ;  /* 0xffffffe02a2a7836 */ /* 0x000fce0000000000 */
[----:B------:R-:W5:Y:S01]  /*5630*/  I2F.F16 R43, R42 ;  /* 0x0000002a002b7306 */ /* 0x000f620000200c00 */
[--C-:B------:R-:W-:Y:S02]  /*5640*/  SHF.R.U32.HI R40, RZ, 0x12, R7.reuse ;  /* 0x00000012ff287819 */ /* 0x100fe40000011607 */
[----:B----4-:R-:W-:Y:S02]  /*5650*/  PRMT R41, R41, 0x5410, R30 ;  /* 0x0000541029297816 */ /* 0x010fe4000000001e */
[----:B------:R-:W-:Y:S02]  /*5660*/  SHF.R.U32.HI R30, RZ, 0xc, R7 ;  /* 0x0000000cff1e7819 */ /* 0x000fe40000011607 */
[----:B------:R-:W-:Y:S02]  /*5670*/  LOP3.LUT R40, R40, 0x3f, RZ, 0xc0, !PT ;  /* 0x0000003f28287812 */ /* 0x000fe400078ec0ff */
[----:B------:R-:W-:Y:S02]  /*5680*/  LOP3.LUT R30, R30, 0x3f, RZ, 0xc0, !PT ;  /* 0x0000003f1e1e7812 */ /* 0x000fe400078ec0ff */
[----:B-----5:R-:W-:-:S02]  /*5690*/  PRMT R38, R38, 0x5410, R43 ;  /* 0x0000541026267816 */ /* 0x020fc4000000002b */
[----:B------:R-:W-:Y:S01]  /*56a0*/  IADD3 R30, R30, -0x20, RZ ;  /* 0xffffffe01e1e7810 */ /* 0x000fe20007ffe0ff */
[-C--:B-1----:R-:W-:Y:S02]  /*56b0*/  HFMA2.MMA R31, R31, R12.reuse, RZ ;  /* 0x0000000c1f1f7235 */ /* 0x082fe400000000ff */
[----:B------:R-:W-:Y:S01]  /*56c0*/  HFMA2.MMA R17, R17, R12, RZ ;  /* 0x0000000c11117235 */ /* 0x000fe200000000ff */
[----:B------:R-:W-:Y:S02]  /*56d0*/  VIADD R42, R40, 0xffffffe0 ;  /* 0xffffffe0282a7836 */ /* 0x000fe40000000000 */
[-C--:B------:R-:W-:Y:S01]  /*56e0*/  HFMA2 R19, R19, R12.reuse, RZ.H0_H0 ;  /* 0x0000000c13137231 */ /* 0x080fe200000400ff */
[----:B------:R-:W-:Y:S01]  /*56f0*/  I2F.F16 R30, R30 ;  /* 0x0000001e001e7306 */ /* 0x000fe20000200c00 */
[----:B------:R-:W-:Y:S01]  /*5700*/  HFMA2 R12, R41, R12, RZ.H0_H0 ;  /* 0x0000000c290c7231 */ /* 0x000fe200000400ff */
[-C--:B------:R-:W-:Y:S01]  /*5710*/  HFMA2.MMA R31, R38, R13.reuse, R31 ;  /* 0x0000000d261f7235 */ /* 0x080fe2000000001f */
[----:B------:R-:W-:Y:S01]  /*5720*/  SHF.R.U32.HI R38, RZ, 0x18, R4 ;  /* 0x00000018ff267819 */ /* 0x000fe20000011604 */
[----:B------:R-:W-:Y:S01]  /*5730*/  HFMA2.MMA R40, R18, R13, R17 ;  /* 0x0000000d12287235 */ /* 0x000fe20000000011 */
[----:B------:R-:W-:-:S03]  /*5740*/  HFMA2 R41, R16, R13, R19 ;  /* 0x0000000d10297231 */ /* 0x000fc60000000013 */
[----:B------:R2:W1:Y:S01]  /*5750*/  I2F.F16 R43, R42 ;  /* 0x0000002a002b7306 */ /* 0x0004620000200c00 */
[----:B------:R-:W4:Y:S01]  /*5760*/  LDG.E.128.CONSTANT R16, desc[UR6][R20.64] ;  /* 0x0000000614107981 */ /* 0x000f22000c1e9d00 */
[----:B------:R-:W-:Y:S02]  /*5770*/  LOP3.LUT R38, R38, 0x3f, RZ, 0xc0, !PT ;  /* 0x0000003f26267812 */ /* 0x000fe400078ec0ff */
[----:B--2---:R-:W-:-:S03]  /*5780*/  SHF.R.U32 R42, R4, 0x1e, R8 ;  /* 0x0000001e042a7819 */ /* 0x004fc60000001608 */
[----:B------:R-:W-:Y:S01]  /*5790*/  VIADD R4, R38, 0xffffffe0 ;  /* 0xffffffe026047836 */ /* 0x000fe20000000000 */
[----:B------:R-:W-:-:S04]  /*57a0*/  LOP3.LUT R42, R42, 0x3f, RZ, 0xc0, !PT ;  /* 0x0000003f2a2a7812 */ /* 0x000fc800078ec0ff */
[----:B------:R-:W-:Y:S01]  /*57b0*/  IADD3 R42, R42, -0x20, RZ ;  /* 0xffffffe02a2a7810 */ /* 0x000fe20007ffe0ff */
[----:B------:R-:W-:Y:S01]  /*57c0*/  I2F.F16 R4, R4 ;  /* 0x0000000400047306 */ /* 0x000fe20000200c00 */
[----:B-1----:R-:W-:-:S07]  /*57d0*/  PRMT R30, R30, 0x5410, R43 ;  /* 0x000054101e1e7816 */ /* 0x002fce000000002b */
[----:B------:R-:W1:Y:S01]  /*57e0*/  I2F.F16 R43, R42 ;  /* 0x0000002a002b7306 */ /* 0x000e620000200c00 */
[----:B------:R-:W-:Y:S01]  /*57f0*/  SHF.R.U32.HI R38, RZ, 0x18, R6 ;  /* 0x00000018ff267819 */ /* 0x000fe20000011606 */
[----:B------:R-:W-:-:S03]  /*5800*/  HFMA2 R12, R30, R13, R12 ;  /* 0x0000000d1e0c7231 */ /* 0x000fc6000000000c */
[----:B------:R-:W-:Y:S02]  /*5810*/  LOP3.LUT R38, R38, 0x3f, RZ, 0xc0, !PT ;  /* 0x0000003f26267812 */ /* 0x000fe400078ec0ff */
[----:B------:R-:W-:Y:S02]  /*5820*/  SHF.R.U32.HI R30, RZ, 0x18, R5 ;  /* 0x00000018ff1e7819 */ /* 0x000fe40000011605 */
[----:B-1----:R-:W-:Y:S01]  /*5830*/  PRMT R13, R4, 0x5410, R43 ;  /* 0x00005410040d7816 */ /* 0x002fe2000000002b */
[----:B------:R-:W-:Y:S01]  /*5840*/  VIADD R4, R38, 0xffffffe0 ;  /* 0xffffffe026047836 */ /* 0x000fe20000000000 */
[----:B------:R-:W-:Y:S02]  /*5850*/  SHF.R.U32.HI R38, RZ, 0x18, R7 ;  /* 0x00000018ff267819 */ /* 0x000fe40000011607 */
[----:B------:R-:W-:Y:S02]  /*5860*/  SHF.R.U32 R5, R5, 0x1e, R9 ;  /* 0x0000001e05057819 */ /* 0x000fe40000001609 */
[----:B------:R-:W-:-:S02]  /*5870*/  LOP3.LUT R38, R38, 0x3f, RZ, 0xc0, !PT ;  /* 0x0000003f26267812 */ /* 0x000fc400078ec0ff */
[----:B------:R-:W-:Y:S02]  /*5880*/  SHF.R.U32 R7, R7, 0x1e, R11 ;  /* 0x0000001e07077819 */ /* 0x000fe4000000160b */
[----:B------:R-:W-:Y:S02]  /*5890*/  LOP3.LUT R30, R30, 0x3f, RZ, 0xc0, !PT ;  /* 0x0000003f1e1e7812 */ /* 0x000fe400078ec0ff */
[----:B0-----:R-:W-:Y:S02]  /*58a0*/  IADD3 R44, R38, -0x20, RZ ;  /* 0xffffffe0262c7810 */ /* 0x001fe40007ffe0ff */
[----:B------:R-:W-:Y:S02]  /*58b0*/  LOP3.LUT R38, R5, 0x3f, RZ, 0xc0, !PT ;  /* 0x0000003f05267812 */ /* 0x000fe400078ec0ff */
[----:B------:R-:W-:Y:S01]  /*58c0*/  LOP3.LUT R42, R7, 0x3f, RZ, 0xc0, !PT ;  /* 0x0000003f072a7812 */ /* 0x000fe200078ec0ff */
[----:B------:R-:W-:Y:S02]  /*58d0*/  VIADD R30, R30, 0xffffffe0 ;  /* 0xffffffe01e1e7836 */ /* 0x000fe40000000000 */
[----:B------:R-:W-:Y:S01]  /*58e0*/  VIADD R38, R38, 0xffffffe0 ;  /* 0xffffffe026267836 */ /* 0x000fe20000000000 */
[----:B------:R-:W-:-:S02]  /*58f0*/  IADD3 R42, R42, -0x20, RZ ;  /* 0xffffffe02a2a7810 */ /* 0x000fc40007ffe0ff */
[----:B------:R-:W-:Y:S01]  /*5900*/  SHF.R.U32 R6, R6, 0x1e, R10 ;  /* 0x0000001e06067819 */ /* 0x000fe2000000160a */
[----:B------:R-:W-:Y:S03]  /*5910*/  I2F.F16 R30, R30 ;  /* 0x0000001e001e7306 */ /* 0x000fe60000200c00 */
[----:B------:R-:W-:-:S05]  /*5920*/  LOP3.LUT R6, R6, 0x3f, RZ, 0xc0, !PT ;  /* 0x0000003f06067812 */ /* 0x000fca00078ec0ff */
[----:B------:R-:W0:Y:S01]  /*5930*/  I2F.F16 R43, R38 ;  /* 0x00000026002b7306 */ /* 0x000e220000200c00 */
[----:B------:R-:W-:-:S07]  /*5940*/  VIADD R6, R6, 0xffffffe0 ;  /* 0xffffffe006067836 */ /* 0x000fce0000000000 */
[----:B------:R-:W-:Y:S08]  /*5950*/  I2F.F16 R5, R44 ;  /* 0x0000002c00057306 */ /* 0x000ff00000200c00 */
[----:B------:R-:W1:Y:S01]  /*5960*/  I2F.F16 R42, R42 ;  /* 0x0000002a002a7306 */ /* 0x000e620000200c00 */
[----:B0-----:R-:W-:-:S07]  /*5970*/  PRMT R38, R30, 0x5410, R43 ;  /* 0x000054101e267816 */ /* 0x001fce000000002b */
[----:B------:R-:W-:Y:S08]  /*5980*/  I2F.F16 R4, R4 ;  /* 0x0000000400047306 */ /* 0x000ff00000200c00 */
[----:B------:R-:W0:Y:S01]  /*5990*/  I2F.F16 R7, R6 ;  /* 0x0000000600077306 */ /* 0x000e220000200c00 */
[----:B-1----:R-:W-:Y:S01]  /*59a0*/  PRMT R5, R5, 0x5410, R42 ;  /* 0x0000541005057816 */ /* 0x002fe2000000002a */
[----:B------:R-:W-:Y:S01]  /*59b0*/  HFMA2.MMA R30, R13, R14, R40 ;  /* 0x0000000e0d1e7235 */ /* 0x000fe20000000028 */
[----:B------:R-:W-:Y:S01]  /*59c0*/  HFMA2 R40, R38, R14, R41 ;  /* 0x0000000e26287231 */ /* 0x000fe20000000029 */
[----:B------:R-:W-:-:S02]  /*59d0*/  SHF.R.U32.HI R38, RZ, 0xa, R9 ;  /* 0x0000000aff267819 */ /* 0x000fc40000011609 */
[----:B------:R-:W-:Y:S01]  /*59e0*/  HFMA2 R12, R5, R14, R12 ;  /* 0x0000000e050c7231 */ /* 0x000fe2000000000c */
[----:B------:R-:W-:Y:S02]  /*59f0*/  SHF.R.U32.HI R5, RZ, 0x4, R10 ;  /* 0x00000004ff057819 */ /* 0x000fe4000001160a */
[----:B------:R-:W-:Y:S02]  /*5a00*/  LOP3.LUT R38, R38, 0x3f, RZ, 0xc0, !PT ;  /* 0x0000003f26267812 */ /* 0x000fe400078ec0ff */
[----:B------:R-:W-:Y:S02]  /*5a10*/  LOP3.LUT R5, R5, 0x3f, RZ, 0xc0, !PT ;  /* 0x0000003f05057812 */ /* 0x000fe400078ec0ff */
[----:B0-----:R-:W-:Y:S02]  /*5a20*/  PRMT R6, R4, 0x5410, R7 ;  /* 0x0000541004067816 */ /* 0x001fe40000000007 */
[--C-:B------:R-:W-:Y:S02]  /*5a30*/  SHF.R.U32.HI R4, RZ, 0x4, R8.reuse ;  /* 0x00000004ff047819 */ /* 0x100fe40000011608 */
[----:B------:R-:W-:Y:S01]  /*5a40*/  SHF.R.U32.HI R7, RZ, 0xa, R8 ;  /* 0x0000000aff077819 */ /* 0x000fe20000011608 */
[----:B------:R-:W-:Y:S01]  /*5a50*/  VIADD R43, R38, 0xffffffe0 ;  /* 0xffffffe0262b7836 */ /* 0x000fe20000000000 */
[----:B------:R-:W-:Y:S01]  /*5a60*/  LOP3.LUT R4, R4, 0x3f, RZ, 0xc0, !PT ;  /* 0x0000003f04047812 */ /* 0x000fe200078ec0ff */
[----:B------:R-:W-:Y:S01]  /*5a70*/  VIADD R38, R5, 0xffffffe0 ;  /* 0xffffffe005267836 */ /* 0x000fe20000000000 */
[----:B------:R-:W-:-:S02]  /*5a80*/  LOP3.LUT R7, R7, 0x3f, RZ, 0xc0, !PT ;  /* 0x0000003f07077812 */ /* 0x000fc400078ec0ff */
[----:B------:R-:W-:Y:S01]  /*5a90*/  SHF.R.U32.HI R13, RZ, 0x4, R9 ;  /* 0x00000004ff0d7819 */ /* 0x000fe20000011609 */
[----:B------:R-:W-:Y:S01]  /*5aa0*/  HFMA2.MMA R31, R6, R14, R31 ;  /* 0x0000000e061f7235 */ /* 0x000fe2000000001f */
[--C-:B------:R-:W-:Y:S02]  /*5ab0*/  SHF.R.U32.HI R5, RZ, 0x4, R11.reuse ;  /* 0x00000004ff057819 */ /* 0x100fe4000001160b */
[----:B------:R-:W-:Y:S01]  /*5ac0*/  SHF.R.U32.HI R14, RZ, 0xa, R11 ;  /* 0x0000000aff0e7819 */ /* 0x000fe2000001160b */
[----:B------:R-:W-:Y:S01]  /*5ad0*/  VIADD R4, R4, 0xffffffe0 ;  /* 0xffffffe004047836 */ /* 0x000fe20000000000 */
[----:B------:R-:W-:Y:S01]  /*5ae0*/  LOP3.LUT R13, R13, 0x3f, RZ, 0xc0, !PT ;  /* 0x0000003f0d0d7812 */ /* 0x000fe200078ec0ff */
[----:B------:R-:W-:Y:S01]  /*5af0*/  VIADD R7, R7, 0xffffffe0 ;  /* 0xffffffe007077836 */ /* 0x000fe20000000000 */
[----:B------:R-:W-:Y:S02]  /*5b00*/  LOP3.LUT R5, R5, 0x3f, RZ, 0xc0, !PT ;  /* 0x0000003f05057812 */ /* 0x000fe400078ec0ff */
[----:B------:R-:W-:-:S02]  /*5b10*/  LOP3.LUT R14, R14, 0x3f, RZ, 0xc0, !PT ;  /* 0x0000003f0e0e7812 */ /* 0x000fc400078ec0ff */
[----:B------:R-:W-:Y:S01]  /*5b20*/  IADD3 R6, R13, -0x20, RZ ;  /* 0xffffffe00d067810 */ /* 0x000fe20007ffe0ff */
[----:B------:R-:W-:Y:S01]  /*5b30*/  VIADD R5, R5, 0xffffffe0 ;  /* 0xffffffe005057836 */ /* 0x000fe20000000000 */
[----:B------:R-:W-:Y:S01]  /*5b40*/  SHF.R.U32.HI R13, RZ, 0xa, R10 ;  /* 0x0000000aff0d7819 */ /* 0x000fe2000001160a */
[----:B------:R-:W-:Y:S01]  /*5b50*/  I2F.F16 R4, R4 ;  /* 0x0000000400047306 */ /* 0x000fe20000200c00 */
[----:B------:R-:W-:Y:S02]  /*5b60*/  VIADD R42, R14, 0xffffffe0 ;  /* 0xffffffe00e2a7836 */ /* 0x000fe40000000000 */
[----:B------:R-:W-:-:S05]  /*5b70*/  LOP3.LUT R13, R13, 0x3f, RZ, 0xc0, !PT ;  /* 0x0000003f0d0d7812 */ /* 0x000fca00078ec0ff */
[----:B------:R-:W-:Y:S01]  /*5b80*/  I2F.F16 R7, R7 ;  /* 0x0000000700077306 */ /* 0x000fe20000200c00 */
[----:B------:R-:W-:-:S07]  /*5b90*/  IADD3 R13, R13, -0x20, RZ ;  /* 0xffffffe00d0d7810 */ /* 0x000fce0007ffe0ff */
[----:B------:R-:W-:Y:S08]  /*5ba0*/  I2F.F16 R6, R6 ;  /* 0x0000000600067306 */ /* 0x000ff00000200c00 */
[----:B------:R-:W-:Y:S08]  /*5bb0*/  I2F.F16 R43, R43 ;  /* 0x0000002b002b7306 */ /* 0x000ff00000200c00 */
[----:B------:R-:W-:Y:S08]  /*5bc0*/  I2F.F16 R5, R5 ;  /* 0x0000000500057306 */ /* 0x000ff00000200c00 */
[----:B------:R-:W0:Y:S08]  /*5bd0*/  I2F.F16 R14, R42 ;  /* 0x0000002a000e7306 */ /* 0x000e300000200c00 */
[----:B------:R-:W-:Y:S08]  /*5be0*/  I2F.F16 R38, R38 ;  /* 0x0000002600267306 */ /* 0x000ff00000200c00 */
[----:B------:R1:W2:Y:S01]  /*5bf0*/  I2F.F16 R41, R13 ;  /* 0x0000000d00297306 */ /* 0x0002a20000200c00 */
[----:B0-----:R-:W-:-:S02]  /*5c00*/  PRMT R5, R5, 0x5410, R14 ;  /* 0x0000541005057816 */ /* 0x001fc4000000000e */
[----:B------:R-:W-:Y:S02]  /*5c10*/  SHF.R.U32.HI R14, RZ, 0x16, R8 ;  /* 0x00000016ff0e7819 */ /* 0x000fe40000011608 */
[----:B-1----:R-:W-:Y:S02]  /*5c20*/  PRMT R13, R4, 0x5410, R7 ;  /* 0x00005410040d7816 */ /* 0x002fe40000000007 */
[----:B------:R-:W-:Y:S01]  /*5c30*/  PRMT R7, R6, 0x5410, R43 ;  /* 0x0000541006077816 */ /* 0x000fe2000000002b */
[----:B------:R-:W-:-:S03]  /*5c40*/  @!P0 VIADD R32, R32, 0x1 ;  /* 0x0000000120208836 */ /* 0x000fc60000000000 */
[-C--:B------:R-:W-:Y:S01]  /*5c50*/  HFMA2.MMA R30, R13, R15.reuse, R30 ;  /* 0x0000000f0d1e7235 */ /* 0x080fe2000000001e */
[----:B------:R-:W-:Y:S01]  /*5c60*/  SHF.R.U32.HI R13, RZ, 0x10, R9 ;  /* 0x00000010ff0d7819 */ /* 0x000fe20000011609 */
[-C--:B------:R-:W-:Y:S01]  /*5c70*/  HFMA2 R40, R7, R15.reuse, R40 ;  /* 0x0000000f07287231 */ /* 0x080fe20000000028 */
[----:B--2---:R-:W-:Y:S02]  /*5c80*/  PRMT R6, R38, 0x5410, R41 ;  /* 0x0000541026067816 */ /* 0x004fe40000000029 */
[----:B------:R-:W-:Y:S02]  /*5c90*/  LOP3.LUT R14, R14, 0x3f, RZ, 0xc0, !PT ;  /* 0x0000003f0e0e7812 */ /* 0x000fe400078ec0ff */
[----:B------:R-:W-:Y:S01]  /*5ca0*/  LOP3.LUT R7, R13, 0x3f, RZ, 0xc0, !PT ;  /* 0x0000003f0d077812 */ /* 0x000fe200078ec0ff */
[----:B------:R-:W-:Y:S02]  /*5cb0*/  @!P0 IMAD R13, R32, 0x8, R1 ;  /* 0x00000008200d8824 */ /* 0x000fe400078e0201 */
[----:B------:R-:W-:Y:S01]  /*5cc0*/  VIADD R43, R14, 0xffffffe0 ;  /* 0xffffffe00e2b7836 */ /* 0x000fe20000000000 */
[----:B------:R-:W-:Y:S01]  /*5cd0*/  HFMA2.MMA R14, R6, R15, R31 ;  /* 0x0000000f060e7235 */ /* 0x000fe2000000001f */
[----:B------:R-:W-:-:S02]  /*5ce0*/  HFMA2 R31, R5, R15, R12 ;  /* 0x0000000f051f7231 */ /* 0x000fc4000000000c */
[----:B------:R-:W2:Y:S01]  /*5cf0*/  @!P0 LDL.64 R12, [R13] ;  /* 0x000000000d0c8983 */ /* 0x000ea20000100a00 */
[----:B------:R-:W-:Y:S02]  /*5d00*/  SHF.R.U32.HI R4, RZ, 0x10, R8 ;  /* 0x00000010ff047819 */ /* 0x000fe40000011608 */
[----:B------:R-:W-:Y:S02]  /*5d10*/  SHF.R.U32.HI R6, RZ, 0x16, R9 ;  /* 0x00000016ff067819 */ /* 0x000fe40000011609 */
[----:B------:R-:W-:Y:S02]  /*5d20*/  LOP3.LUT R4, R4, 0x3f, RZ, 0xc0, !PT ;  /* 0x0000003f04047812 */ /* 0x000fe400078ec0ff */
[----:B------:R-:W-:Y:S02]  /*5d30*/  LOP3.LUT R6, R6, 0x3f, RZ, 0xc0, !PT ;  /* 0x0000003f06067812 */ /* 0x000fe400078ec0ff */
[----:B------:R-:W-:Y:S02]  /*5d40*/  IADD3 R4, R4, -0x20, RZ ;  /* 0xffffffe004047810 */ /* 0x000fe40007ffe0ff */
[----:B------:R-:W-:-:S02]  /*5d50*/  SHF.R.U32.HI R38, RZ, 0x10, R10 ;  /* 0x00000010ff267819 */ /* 0x000fc4000001160a */
[----:B------:R-:W-:Y:S01]  /*5d60*/  IADD3 R7, R7, -0x20, RZ ;  /* 0xffffffe007077810 */ /* 0x000fe20007ffe0ff */
[----:B------:R-:W-:Y:S01]  /*5d70*/  VIADD R5, R6, 0xffffffe0 ;  /* 0xffffffe006057836 */ /* 0x000fe20000000000 */
[----:B------:R-:W-:Y:S01]  /*5d80*/  I2F.F16 R4, R4 ;  /* 0x0000000400047306 */ /* 0x000fe20000200c00 */
[----:B------:R-:W-:Y:S02]  /*5d90*/  LOP3.LUT R6, R38, 0x3f, RZ, 0xc0, !PT ;  /* 0x0000003f26067812 */ /* 0x000fe400078ec0ff */
[----:B------:R-:W-:-:S05]  /*5da0*/  SHF.R.U32.HI R38, RZ, 0x16, R10 ;  /* 0x00000016ff267819 */ /* 0x000fca000001160a */
[----:B------:R-:W0:Y:S01]  /*5db0*/  I2F.F16 R43, R43 ;  /* 0x0000002b002b7306 */ /* 0x000e220000200c00 */
[----:B------:R-:W-:Y:S02]  /*5dc0*/  LOP3.LUT R38, R38, 0x3f, RZ, 0xc0, !PT ;  /* 0x0000003f26267812 */ /* 0x000fe400078ec0ff */
[----:B------:R-:W-:-:S05]  /*5dd0*/  SHF.R.U32.HI R44, RZ, 0x16, R11 ;  /* 0x00000016ff2c7819 */ /* 0x000fca000001160b */
[----:B------:R1:W-:Y:S01]  /*5de0*/  I2F.F16 R15, R7 ;  /* 0x00000007000f7306 */ /* 0x0003e20000200c00 */
[----:B------:R-:W-:Y:S02]  /*5df0*/  LOP3.LUT R44, R44, 0x3f, RZ, 0xc0, !PT ;  /* 0x0000003f2c2c7812 */ /* 0x000fe400078ec0ff */
[----:B-1----:R-:W-:-:S04]  /*5e00*/  SHF.R.U32.HI R7, RZ, 0x10, R11 ;  /* 0x00000010ff077819 */ /* 0x002fc8000001160b */
[----:B------:R-:W-:Y:S01]  /*5e10*/  LOP3.LUT R7, R7, 0x3f, RZ, 0xc0, !PT ;  /* 0x0000003f07077812 */ /* 0x000fe200078ec0ff */
[----:B------:R-:W-:Y:S01]  /*5e20*/  VIADD R42, R38, 0xffffffe0 ;  /* 0xffffffe0262a7836 */ /* 0x000fe20000000000 */
[----:B------:R-:W-:-:S03]  /*5e30*/  IADD3 R41, R6, -0x20, RZ ;  /* 0xffffffe006297810 */ /* 0x000fc60007ffe0ff */
[----:B------:R-:W-:Y:S01]  /*5e40*/  VIADD R38, R7, 0xffffffe0 ;  /* 0xffffffe007267836 */ /* 0x000fe20000000000 */
[----:B------:R-:W-:Y:S02]  /*5e50*/  IADD3 R44, R44, -0x20, RZ ;  /* 0xffffffe02c2c7810 */ /* 0x000fe40007ffe0ff */
[----:B0-----:R-:W-:Y:S01]  /*5e60*/  PRMT R43, R4, 0x5410, R43 ;  /* 0x00005410042b7816 */ /* 0x001fe2000000002b */
[----:B------:R-:W-:Y:S08]  /*5e70*/  I2F.F16 R41, R41 ;  /* 0x0000002900297306 */ /* 0x000ff00000200c00 */
[----:B------:R-:W0:Y:S08]  /*5e80*/  I2F.F16 R4, R5 ;  /* 0x0000000500047306 */ /* 0x000e300000200c00 */
[----:B------:R-:W1:Y:S08]  /*5e90*/  I2F.F16 R6, R42 ;  /* 0x0000002a00067306 */ /* 0x000e700000200c00 */
[----:B------:R-:W-:Y:S08]  /*5ea0*/  I2F.F16 R38, R38 ;  /* 0x0000002600267306 */ /* 0x000ff00000200c00 */
[----:B------:R-:W5:Y:S01]  /*5eb0*/  I2F.F16 R5, R44 ;  /* 0x0000002c00057306 */ /* 0x000f620000200c00 */
[----:B0-----:R-:W-:-:S02]  /*5ec0*/  PRMT R15, R15, 0x5410, R4 ;  /* 0x000054100f0f7816 */ /* 0x001fc40000000004 */
[----:B-1----:R-:W-:Y:S02]  /*5ed0*/  PRMT R41, R41, 0x5410, R6 ;  /* 0x0000541029297816 */ /* 0x002fe40000000006 */
[----:B-----5:R-:W-:Y:S02]  /*5ee0*/  PRMT R38, R38, 0x5410, R5 ;  /* 0x0000541026267816 */ /* 0x020fe40000000005 */
[----:B------:R-:W0:Y:S01]  /*5ef0*/  LDS.128 R4, [UR4+0x30] ;  /* 0x00003004ff047984 */ /* 0x000e220008000c00 */
[----:B----4-:R-:W-:Y:S02]  /*5f00*/  SHF.R.U32 R8, R8, 0x1c, R16 ;  /* 0x0000001c08087819 */ /* 0x010fe40000001610 */
[----:B---3--:R-:W-:Y:S02]  /*5f10*/  @!P0 IADD3 R29, R27, R34, RZ ;  /* 0x000000221b1d8210 */ /* 0x008fe40007ffe0ff */
[----:B------:R-:W-:-:S05]  /*5f20*/  LOP3.LUT R8, R8, 0x3f, RZ, 0xc0, !PT ;  /* 0x0000003f08087812 */ /* 0x000fca00078ec0ff */
[----:B------:R-:W-:-:S06]  /*5f30*/  VIADD R8, R8, 0xffffffe0 ;  /* 0xffffffe008087836 */ /* 0x000fcc0000000000 */
[----:B------:R-:W-:Y:S01]  /*5f40*/  I2F.F16 R8, R8 ;  /* 0x0000000800087306 */ /* 0x000fe20000200c00 */
[-C--:B0-----:R-:W-:Y:S01]  /*5f50*/  HFMA2.MMA R30, R43, R4.reuse, R30 ;  /* 0x000000042b1e7235 */ /* 0x081fe2000000001e */
[-C--:B------:R-:W-:Y:S01]  /*5f60*/  HFMA2 R15, R15, R4.reuse, R40 ;  /* 0x000000040f0f7231 */ /* 0x080fe20000000028 */
[----:B------:R-:W-:Y:S01]  /*5f70*/  HFMA2.MMA R14, R41, R4, R14 ;  /* 0x00000004290e7235 */ /* 0x000fe2000000000e */
[----:B------:R-:W-:Y:S01]  /*5f80*/  HFMA2 R4, R38, R4, R31 ;  /* 0x0000000426047231 */ /* 0x000fe2000000001f */
[----:B------:R-:W-:Y:S02]  /*5f90*/  LEA.HI R38, R16, 0xffffffe0, RZ, 0x6 ;  /* 0xffffffe010267811 */ /* 0x000fe400078f30ff */
[--C-:B------:R-:W-:Y:S02]  /*5fa0*/  SHF.R.U32.HI R31, RZ, 0x2, R16.reuse ;  /* 0x00000002ff1f7819 */ /* 0x100fe40000011610 */
[--C-:B------:R-:W-:Y:S02]  /*5fb0*/  SHF.R.U32.HI R40, RZ, 0x8, R16.reuse ;  /* 0x00000008ff287819 */ /* 0x100fe40000011610 */
[----:B------:R-:W-:-:S02]  /*5fc0*/  SHF.R.U32.HI R41, RZ, 0xe, R16 ;  /* 0x0000000eff297819 */ /* 0x000fc40000011610 */
[----:B------:R-:W-:Y:S02]  /*5fd0*/  SHF.R.U32.HI R16, RZ, 0x14, R16 ;  /* 0x00000014ff107819 */ /* 0x000fe40000011610 */
[----:B------:R-:W-:Y:S02]  /*5fe0*/  LOP3.LUT R41, R41, 0x3f, RZ, 0xc0, !PT ;  /* 0x0000003f29297812 */ /* 0x000fe400078ec0ff */
[----:B------:R-:W-:Y:S02]  /*5ff0*/  LOP3.LUT R16, R16, 0x3f, RZ, 0xc0, !PT ;  /* 0x0000003f10107812 */ /* 0x000fe400078ec0ff */
[----:B------:R-:W-:Y:S02]  /*6000*/  LOP3.LUT R31, R31, 0x3f, RZ, 0xc0, !PT ;  /* 0x0000003f1f1f7812 */ /* 0x000fe400078ec0ff */
[----:B------:R-:W-:Y:S01]  /*6010*/  LOP3.LUT R40, R40, 0x3f, RZ, 0xc0, !PT ;  /* 0x0000003f28287812 */ /* 0x000fe200078ec0ff */
[----:B------:R-:W-:Y:S02]  /*6020*/  VIADD R27, R16, 0xffffffe0 ;  /* 0xffffffe0101b7836 */ /* 0x000fe40000000000 */
[----:B------:R-:W-:Y:S01]  /*6030*/  VIADD R41, R41, 0xffffffe0 ;  /* 0xffffffe029297836 */ /* 0x000fe20000000000 */
[----:B------:R-:W-:Y:S01]  /*6040*/  IADD3 R40, R40, -0x20, RZ ;  /* 0xffffffe028287810 */ /* 0x000fe20007ffe0ff */
[----:B------:R-:W-:Y:S01]  /*6050*/  VIADD R31, R31, 0xffffffe0 ;  /* 0xffffffe01f1f7836 */ /* 0x000fe20000000000 */
[----:B------:R-:W-:Y:S08]  /*6060*/  I2F.F16 R38, R38 ;  /* 0x0000002600267306 */ /* 0x000ff00000200c00 */
[----:B------:R-:W0:Y:S08]  /*6070*/  I2F.F16 R27, R27 ;  /* 0x0000001b001b7306 */ /* 0x000e300000200c00 */
[----:B------:R-:W-:Y:S08]  /*6080*/  I2F.F16 R40, R40 ;  /* 0x0000002800287306 */ /* 0x000ff00000200c00 */
[----:B------:R-:W1:Y:S08]  /*6090*/  I2F.F16 R41, R41 ;  /* 0x0000002900297306 */ /* 0x000e700000200c00 */
[----:B------:R-:W3:Y:S01]  /*60a0*/  I2F.F16 R31, R31 ;  /* 0x0000001f001f7306 */ /* 0x000ee20000200c00 */
[----:B------:R-:W-:-:S02]  /*60b0*/  SHF.R.U32 R16, R9, 0x1c, R17 ;  /* 0x0000001c09107819 */ /* 0x000fc40000001611 */
[----:B------:R-:W-:Y:S02]  /*60c0*/  SHF.R.U32.HI R42, RZ, 0x2, R17 ;  /* 0x00000002ff2a7819 */ /* 0x000fe40000011611 */
[----:B------:R-:W-:Y:S02]  /*60d0*/  LOP3.LUT R16, R16, 0x3f, RZ, 0xc0, !PT ;  /* 0x0000003f10107812 */ /* 0x000fe400078ec0ff */
[----:B0-----:R-:W-:Y:S02]  /*60e0*/  PRMT R38, R27, 0x5410, R38 ;  /* 0x000054101b267816 */ /* 0x001fe40000000026 */
[----:B-1----:R-:W-:Y:S02]  /*60f0*/  PRMT R41, R40, 0x5410, R41 ;  /* 0x0000541028297816 */ /* 0x002fe40000000029 */
[--C-:B------:R-:W-:Y:S02]  /*6100*/  SHF.R.U32.HI R27, RZ, 0xe, R17.reuse ;  /* 0x0000000eff1b7819 */ /* 0x100fe40000011611 */
[----:B------:R-:W-:-:S02]  /*6110*/  SHF.R.U32.HI R40, RZ, 0x8, R17 ;  /* 0x00000008ff287819 */ /* 0x000fc40000011611 */
[----:B---3--:R-:W-:Y:S02]  /*6120*/  PRMT R31, R8, 0x5410, R31 ;  /* 0x00005410081f7816 */ /* 0x008fe4000000001f */
[----:B------:R-:W-:Y:S02]  /*6130*/  IADD3 R8, R16, -0x20, RZ ;  /* 0xffffffe010087810 */ /* 0x000fe40007ffe0ff */
[----:B------:R-:W-:Y:S02]  /*6140*/  LOP3.LUT R16, R42, 0x3f, RZ, 0xc0, !PT ;  /* 0x0000003f2a107812 */ /* 0x000fe400078ec0ff */
[----:B------:R-:W-:Y:S02]  /*6150*/  LOP3.LUT R27, R27, 0x3f, RZ, 0xc0, !PT ;  /* 0x0000003f1b1b7812 */ /* 0x000fe400078ec0ff */
[----:B------:R-:W-:Y:S01]  /*6160*/  LOP3.LUT R40, R40, 0x3f, RZ, 0xc0, !PT ;  /* 0x0000003f28287812 */ /* 0x000fe200078ec0ff */
[----:B------:R-:W-:Y:S02]  /*6170*/  VIADD R43, R16, 0xffffffe0 ;  /* 0xffffffe0102b7836 */ /* 0x000fe40000000000 */
[----:B------:R-:W-:Y:S01]  /*6180*/  VIADD R27, R27, 0xffffffe0 ;  /* 0xffffffe01b1b7836 */ /* 0x000fe20000000000 */
[----:B------:R-:W-:-:S02]  /*6190*/  IADD3 R16, R40, -0x20, RZ ;  /* 0xffffffe028107810 */ /* 0x000fc40007ffe0ff */
[----:B------:R-:W-:Y:S02]  /*61a0*/  SHF.R.U32 R10, R10, 0x1c, R18 ;  /* 0x0000001c0a0a7819 */ /* 0x000fe40000001612 */
[----:B------:R-:W-:Y:S01]  /*61b0*/  SHF.R.U32 R11, R11, 0x1c, R19 ;  /* 0x0000001c0b0b7819 */ /* 0x000fe20000001613 */
[----:B------:R-:W-:Y:S01]  /*61c0*/  I2F.F16 R27, R27 ;  /* 0x0000001b001b7306 */ /* 0x000fe20000200c00 */
[----:B------:R-:W-:-:S07]  /*61d0*/  LOP3.LUT R10, R10, 0x3f, RZ, 0xc0, !PT ;  /* 0x0000003f0a0a7812 */ /* 0x000fce00078ec0ff */
[----:B------:R-:W0:Y:S01]  /*61e0*/  I2F.F16 R16, R16 ;  /* 0x0000001000107306 */ /* 0x000e220000200c00 */
[----:B------:R-:W-:Y:S02]  /*61f0*/  IADD3 R42, R10, -0x20, RZ ;  /* 0xffffffe00a2a7810 */ /* 0x000fe40007ffe0ff */
[----:B------:R-:W-:Y:S02]  /*6200*/  LOP3.LUT R10, R11, 0x3f, RZ, 0xc0, !PT ;  /* 0x0000003f0b0a7812 */ /* 0x000fe400078ec0ff */
[----:B------:R-:W-:Y:S02]  /*6210*/  LEA.HI R9, R17, 0xffffffe0, RZ, 0x6 ;  /* 0xffffffe011097811 */ /* 0x000fe400078f30ff */
[----:B------:R-:W-:Y:S01]  /*6220*/  SHF.R.U32.HI R17, RZ, 0x14, R17 ;  /* 0x00000014ff117819 */ /* 0x000fe20000011611 */
[----:B------:R-:W-:Y:S01]  /*6230*/  I2F.F16 R8, R8 ;  /* 0x0000000800087306 */ /* 0x000fe20000200c00 */
[----:B------:R-:W-:Y:S02]  /*6240*/  VIADD R40, R10, 0xffffffe0 ;  /* 0xffffffe00a287836 */ /* 0x000fe40000000000 */
[----:B------:R-:W-:-:S05]  /*6250*/  LOP3.LUT R10, R17, 0x3f, RZ, 0xc0, !PT ;  /* 0x0000003f110a7812 */ /* 0x000fca00078ec0ff */
[----:B------:R-:W1:Y:S01]  /*6260*/  I2F.F16 R43, R43 ;  /* 0x0000002b002b7306 */ /* 0x000e620000200c00 */
[--C-:B------:R-:W-:Y:S02]  /*6270*/  SHF.R.U32.HI R17, RZ, 0x2, R18.reuse ;  /* 0x00000002ff117819 */ /* 0x100fe40000011612 */
[----:B0-----:R-:W-:Y:S02]  /*6280*/  PRMT R11, R16, 0x5410, R27 ;  /* 0x00005410100b7816 */ /* 0x001fe4000000001b */
[----:B------:R-:W-:Y:S02]  /*6290*/  LOP3.LUT R17, R17, 0x3f, RZ, 0xc0, !PT ;  /* 0x0000003f11117812 */ /* 0x000fe400078ec0ff */
[----:B------:R-:W-:Y:S02]  /*62a0*/  SHF.R.U32.HI R16, RZ, 0x2, R19 ;  /* 0x00000002ff107819 */ /* 0x000fe40000011613 */
[--C-:B------:R-:W-:Y:S02]  /*62b0*/  SHF.R.U32.HI R27, RZ, 0x8, R18.reuse ;  /* 0x00000008ff1b7819 */ /* 0x100fe40000011612 */
[----:B------:R-:W-:Y:S01]  /*62c0*/  SHF.R.U32.HI R44, RZ, 0xe, R18 ;  /* 0x0000000eff2c7819 */ /* 0x000fe20000011612 */
[----:B------:R-:W-:Y:S01]  /*62d0*/  VIADD R17, R17, 0xffffffe0 ;  /* 0xffffffe011117836 */ /* 0x000fe20000000000 */
[----:B------:R-:W-:-:S02]  /*62e0*/  LOP3.LUT R16, R16, 0x3f, RZ, 0xc0, !PT ;  /* 0x0000003f10107812 */ /* 0x000fc400078ec0ff */
[----:B------:R-:W-:Y:S02]  /*62f0*/  LOP3.LUT R27, R27, 0x3f, RZ, 0xc0, !PT ;  /* 0x0000003f1b1b7812 */ /* 0x000fe400078ec0ff */
[----:B-1----:R-:W-:Y:S02]  /*6300*/  PRMT R8, R8, 0x5410, R43 ;  /* 0x0000541008087816 */ /* 0x002fe4000000002b */
[----:B------:R-:W-:Y:S02]  /*6310*/  IADD3 R10, R10, -0x20, RZ ;  /* 0xffffffe00a0a7810 */ /* 0x000fe40007ffe0ff */
[----:B------:R-:W-:Y:S01]  /*6320*/  LOP3.LUT R44, R44, 0x3f, RZ, 0xc0, !PT ;  /* 0x0000003f2c2c7812 */ /* 0x000fe200078ec0ff */
[----:B------:R-:W-:Y:S01]  /*6330*/  VIADD R27, R27, 0xffffffe0 ;  /* 0xffffffe01b1b7836 */ /* 0x000fe20000000000 */
[----:B------:R-:W-:Y:S01]  /*6340*/  IADD3 R43, R16, -0x20, RZ ;  /* 0xffffffe0102b7810 */ /* 0x000fe20007ffe0ff */
[----:B------:R-:W-:Y:S01]  /*6350*/  I2F.F16 R42, R42 ;  /* 0x0000002a002a7306 */ /* 0x000fe20000200c00 */
[----:B------:R-:W-:-:S07]  /*6360*/  IADD3 R44, R44, -0x20, RZ ;  /* 0xffffffe02c2c7810 */ /* 0x000fce0007ffe0ff */
[----:B------:R-:W0:Y:S08]  /*6370*/  I2F.F16 R17, R17 ;  /* 0x0000001100117306 */ /* 0x000e300000200c00 */
[----:B------:R-:W-:Y:S08]  /*6380*/  I2F.F16 R9, R9 ;  /* 0x0000000900097306 */ /* 0x000ff00000200c00 */
[----:B------:R-:W1:Y:S08]  /*6390*/  I2F.F16 R10, R10 ;  /* 0x0000000a000a7306 */ /* 0x000e700000200c00 */
[----:B------:R-:W-:Y:S08]  /*63a0*/  I2F.F16 R40, R40 ;  /* 0x0000002800287306 */ /* 0x000ff00000200c00 */
[----:B------:R-:W3:Y:S08]  /*63b0*/  I2F.F16 R43, R43 ;  /* 0x0000002b002b7306 */ /* 0x000ef00000200c00 */
[----:B------:R-:W-:Y:S08]  /*63c0*/  I2F.F16 R27, R27 ;  /* 0x0000001b001b7306 */ /* 0x000ff00000200c00 */
[----:B------:R-:W4:Y:S01]  /*63d0*/  I2F.F16 R16, R44 ;  /* 0x0000002c00107306 */ /* 0x000f220000200c00 */
[----:B------:R-:W-:-:S02]  /*63e0*/  LEA.HI R45, R18, 0xffffffe0, RZ, 0x6 ;  /* 0xffffffe0122d7811 */ /* 0x000fc400078f30ff */
[----:B------:R-:W-:Y:S02]  /*63f0*/  SHF.R.U32.HI R18, RZ, 0x14, R18 ;  /* 0x00000014ff127819 */ /* 0x000fe40000011612 */
[----:B0-----:R-:W-:Y:S02]  /*6400*/  PRMT R17, R42, 0x5410, R17 ;  /* 0x000054102a117816 */ /* 0x001fe40000000011 */
[----:B------:R-:W-:Y:S02]  /*6410*/  SHF.R.U32.HI R42, RZ, 0x8, R19 ;  /* 0x00000008ff2a7819 */ /* 0x000fe40000011613 */
[----:B-1----:R-:W-:Y:S02]  /*6420*/  PRMT R10, R10, 0x5410, R9 ;  /* 0x000054100a0a7816 */ /* 0x002fe40000000009 */
[----:B------:R-:W-:Y:S02]  /*6430*/  LOP3.LUT R18, R18, 0x3f, RZ, 0xc0, !PT ;  /* 0x0000003f12127812 */ /* 0x000fe400078ec0ff */
[----:B---3--:R-:W-:-:S02]  /*6440*/  PRMT R9, R40, 0x5410, R43 ;  /* 0x0000541028097816 */ /* 0x008fc4000000002b */
[----:B----4-:R-:W-:Y:S02]  /*6450*/  PRMT R27, R27, 0x5410, R16 ;  /* 0x000054101b1b7816 */ /* 0x010fe40000000010 */
[--C-:B------:R-:W-:Y:S02]  /*6460*/  SHF.R.U32.HI R40, RZ, 0xe, R19.reuse ;  /* 0x0000000eff287819 */ /* 0x100fe40000011613 */
[----:B------:R-:W-:Y:S02]  /*6470*/  LEA.HI R16, R19, 0xffffffe0, RZ, 0x6 ;  /* 0xffffffe013107811 */ /* 0x000fe400078f30ff */
[----:B------:R-:W-:Y:S01]  /*6480*/  LOP3.LUT R42, R42, 0x3f, RZ, 0xc0, !PT ;  /* 0x0000003f2a2a7812 */ /* 0x000fe200078ec0ff */
[----:B------:R-:W-:Y:S01]  /*6490*/  VIADD R18, R18, 0xffffffe0 ;  /* 0xffffffe012127836 */ /* 0x000fe20000000000 */
[----:B------:R-:W-:Y:S02]  /*64a0*/  SHF.R.U32.HI R19, RZ, 0x14, R19 ;  /* 0x00000014ff137819 */ /* 0x000fe40000011613 */
[----:B------:R-:W-:Y:S01]  /*64b0*/  LOP3.LUT R40, R40, 0x3f, RZ, 0xc0, !PT ;  /* 0x0000003f28287812 */ /* 0x000fe200078ec0ff */
[----:B------:R-:W-:Y:S01]  /*64c0*/  VIADD R42, R42, 0xffffffe0 ;  /* 0xffffffe02a2a7836 */ /* 0x000fe20000000000 */
[----:B------:R-:W-:Y:S01]  /*64d0*/  LOP3.LUT R19, R19, 0x3f, RZ, 0xc0, !PT ;  /* 0x0000003f13137812 */ /* 0x000fe200078ec0ff */
[----:B------:R-:W-:Y:S01]  /*64e0*/  I2F.F16 R43, R45 ;  /* 0x0000002d002b7306 */ /* 0x000fe20000200c00 */
[----:B------:R-:W-:Y:S01]  /*64f0*/  IADD3 R40, R40, -0x20, RZ ;  /* 0xffffffe028287810 */ /* 0x000fe20007ffe0ff */
[----:B------:R-:W-:Y:S01]  /*6500*/  HFMA2.MMA R30, R31, R5, R30 ;  /* 0x000000051f1e7235 */ /* 0x000fe2000000001e */
[----:B------:R-:W-:-:S05]  /*6510*/  IADD3 R19, R19, -0x20, RZ ;  /* 0xffffffe013137810 */ /* 0x000fca0007ffe0ff */
[----:B------:R-:W0:Y:S01]  /*6520*/  I2F.F16 R18, R18 ;  /* 0x0000001200127306 */ /* 0x000e220000200c00 */
[----:B------:R-:W-:-:S07]  /*6530*/  HFMA2.MMA R14, R17, R5, R14 ;  /* 0x00000005110e7235 */ /* 0x000fce000000000e */
[----:B------:R-:W-:Y:S01]  /*6540*/  I2F.F16 R42, R42 ;  /* 0x0000002a002a7306 */ /* 0x000fe20000200c00 */
[----:B------:R-:W-:-:S07]  /*6550*/  HFMA2.MMA R30, R41, R6, R30 ;  /* 0x00000006291e7235 */ /* 0x000fce000000001e */
[----:B------:R-:W1:Y:S01]  /*6560*/  I2F.F16 R45, R40 ;  /* 0x00000028002d7306 */ /* 0x000e620000200c00 */
[----:B------:R-:W-:Y:S01]  /*6570*/  HFMA2 R4, R9, R5, R4 ;  /* 0x0000000509047231 */ /* 0x000fe20000000004 */
[----:B------:R-:W-:-:S06]  /*6580*/  HFMA2.MMA R9, R27, R6, R14 ;  /* 0x000000061b097235 */ /* 0x000fcc000000000e */
[----:B------:R-:W-:Y:S08]  /*6590*/  I2F.F16 R16, R16 ;  /* 0x0000001000107306 */ /* 0x000ff00000200c00 */
[----:B------:R-:W3:Y:S01]  /*65a0*/  I2F.F16 R19, R19 ;  /* 0x0000001300137306 */ /* 0x000ee20000200c00 */
[----:B0-----:R-:W-:Y:S01]  /*65b0*/  PRMT R18, R18, 0x5410, R43 ;  /* 0x0000541012127816 */ /* 0x001fe2000000002b */
[----:B------:R-:W-:Y:S01]  /*65c0*/  HFMA2 R15, R8, R5, R15 ;  /* 0x00000005080f7231 */ /* 0x000fe2000000000f */
[----:B-1----:R-:W-:Y:S01]  /*65d0*/  PRMT R45, R42, 0x5410, R45 ;  /* 0x000054102a2d7816 */ /* 0x002fe2000000002d */
[-C--:B------:R-:W-:Y:S01]  /*65e0*/  HFMA2.MMA R30, R38, R7.reuse, R30 ;  /* 0x00000007261e7235 */ /* 0x080fe2000000001e */
[----:B------:R-:W-:Y:S01]  /*65f0*/  HADD2 R22, R22.H0_H0, R22.H1_H1 ;  /* 0x3000001616167230 */ /* 0x000fe20000000800 */
[----:B--2---:R-:W-:Y:S01]  /*6600*/  @!P0 PRMT R0, R12, 0x7610, R0 ;  /* 0x000076100c008816 */ /* 0x004fe20000000000 */
[----:B------:R-:W-:Y:S01]  /*6610*/  HADD2 R24, R24.H0_H0, R24.H1_H1 ;  /* 0x3000001818187230 */ /* 0x000fe20000000800 */
[----:B------:R-:W-:Y:S01]  /*6620*/  HFMA2.MMA R9, R18, R7, R9 ;  /* 0x0000000712097235 */ /* 0x000fe20000000009 */
[----:B------:R-:W-:Y:S01]  /*6630*/  HFMA2 R5, R11, R6, R15 ;  /* 0x000000060b057231 */ /* 0x000fe2000000000f */
[----:B------:R-:W-:Y:S01]  /*6640*/  @!P0 PRMT R2, R13, 0x7610, R2 ;  /* 0x000076100d028816 */ /* 0x000fe20000000002 */
[----:B------:R-:W-:-:S02]  /*6650*/  VIADD R34, R34, 0x20 ;  /* 0x0000002022227836 */ /* 0x000fc40000000000 */
[----:B------:R-:W-:Y:S01]  /*6660*/  HFMA2 R8, R45, R6, R4 ;  /* 0x000000062d087231 */ /* 0x000fe20000000004 */
[----:B---3--:R-:W-:Y:S01]  /*6670*/  PRMT R16, R19, 0x5410, R16 ;  /* 0x0000541013107816 */ /* 0x008fe20000000010 */
[-C--:B------:R-:W-:Y:S01]  /*6680*/  HFMA2 R5, R10, R7.reuse, R5 ;  /* 0x000000070a057231 */ /* 0x080fe20000000005 */
[----:B------:R-:W-:Y:S02]  /*6690*/  @!P0 PRMT R0, R0, 0x7610, R12 ;  /* 0x0000761000008816 */ /* 0x000fe4000000000c */
[----:B------:R-:W-:Y:S02]  /*66a0*/  @!P0 PRMT R2, R2, 0x7610, R13 ;  /* 0x0000761002028816 */ /* 0x000fe4000000000d */
[----:B------:R-:W-:Y:S01]  /*66b0*/  PRMT R22, R22, 0x5410, R24 ;  /* 0x0000541016167816 */ /* 0x000fe20000000018 */
[----:B------:R-:W-:Y:S01]  /*66c0*/  HADD2 R25, R25.H0_H0, R25.H1_H1 ;  /* 0x3000001919197230 */ /* 0x000fe20000000800 */
[C---:B------:R-:W-:Y:S01]  /*66d0*/  ISETP.GE.AND P0, PT, R34.reuse, R23, PT ;  /* 0x000000172200720c */ /* 0x040fe20003f06270 */
[----:B------:R-:W-:Y:S01]  /*66e0*/  HADD2 R26, R26.H0_H0, R26.H1_H1 ;  /* 0x3000001a1a1a7230 */ /* 0x000fe20000000800 */
[----:B------:R-:W-:Y:S01]  /*66f0*/  ISETP.LT.AND P1, PT, R34, R37, PT ;  /* 0x000000252200720c */ /* 0x000fe20003f21270 */
[----:B------:R-:W-:-:S02]  /*6700*/  HFMA2 R8, R16, R7, R8 ;  /* 0x0000000710087231 */ /* 0x000fc40000000008 */
[----:B------:R-:W-:Y:S02]  /*6710*/  HADD2 R30, R30.H0_H0, R30.H1_H1 ;  /* 0x3000001e1e1e7230 */ /* 0x000fe40000000800 */
[----:B------:R-:W-:Y:S01]  /*6720*/  HADD2 R15, R5.H0_H0, R5.H1_H1 ;  /* 0x30000005050f7230 */ /* 0x000fe20000000800 */
[----:B------:R-:W-:Y:S01]  /*6730*/  HFMA2.MMA R28, R22, R0, R28 ;  /* 0x00000000161c7235 */ /* 0x000fe2000000001c */
[----:B------:R-:W-:Y:S01]  /*6740*/  HADD2 R9, R9.H0_H0, R9.H1_H1 ;  /* 0x3000000909097230 */ /* 0x000fe20000000800 */
[----:B------:R-:W-:Y:S01]  /*6750*/  PRMT R25, R25, 0x5410, R26 ;  /* 0x0000541019197816 */ /* 0x000fe2000000001a */
[----:B------:R-:W-:Y:S01]  /*6760*/  HADD2 R8, R8.H0_H0, R8.H1_H1 ;  /* 0x3000000808087230 */ /* 0x000fe20000000800 */
[----:B------:R-:W-:Y:S01]  /*6770*/  PRMT R30, R30, 0x5410, R15 ;  /* 0x000054101e1e7816 */ /* 0x000fe2000000000f */
[----:B------:R-:W-:Y:S02]  /*6780*/  UIADD3 UR4, UR4, 0x40, URZ ;  /* 0x0000004004047890 */ /* 0x000fe4000fffe03f */
[----:B------:R-:W-:Y:S01]  /*6790*/  HFMA2 R3, R25, R2, R3 ;  /* 0x0000000219037231 */ /* 0x000fe20000000003 */
[----:B------:R-:W-:-:S02]  /*67a0*/  PRMT R9, R9, 0x5410, R8 ;  /* 0x0000541009097816 */ /* 0x000fc40000000008 */
[----:B------:R-:W-:Y:S01]  /*67b0*/  HFMA2.MMA R28, R30, R0, R28 ;  /* 0x000000001e1c7235 */ /* 0x000fe2000000001c */
[----:B------:R-:W-:-:S04]  /*67c0*/  IMAD.WIDE R42, R36, 0x4, R20 ;  /* 0x00000004242a7825 */ /* 0x000fc800078e0214 */
[----:B------:R-:W-:Y:S01]  /*67d0*/  HFMA2 R3, R9, R2, R3 ;  /* 0x0000000209037231 */ /* 0x000fe20000000003 */
[----:B------:R-:W-:Y:S06]  /*67e0*/  @!P0 BRA P1, `(.L_x_2308) ;  /* 0xffffffd400948947 */ /* 0x000fec000083ffff */
.L_x_2307:
[----:B------:R-:W-:-:S04]  /*67f0*/  ISETP.GE.AND P0, PT, R34, R37, PT ;  /* 0x000000252200720c */ /* 0x000fc80003f06270 */
[----:B------:R-:W-:-:S13]  /*6800*/  ISETP.GE.OR P0, PT, R34, UR12, P0 ;  /* 0x0000000c22007c0c */ /* 0x000fda0008706670 */
[----:B------:R-:W-:Y:S05]  /*6810*/  @P0 BRA `(.L_x_2309) ;  /* 0x0000001400880947 */ /* 0x000fea0003800000 */
.L_x_2310:
[----:B------:R0:W2:Y:S01]  /*6820*/  LDG.E.128.CONSTANT R8, desc[UR6][R42.64] ;  /* 0x000000062a087981 */ /* 0x0000a2000c1e9d00 */
[----:B------:R-:W-:-:S05]  /*6830*/  MOV R36, UR9 ;  /* 0x0000000900247c02 */ /* 0x000fca0008000f00 */
[----:B------:R-:W-:-:S05]  /*6840*/  IMAD.WIDE R18, R36, 0x4, R42 ;  /* 0x0000000424127825 */ /* 0x000fca00078e022a */
[----:B------:R-:W3:Y:S01]  /*6850*/  LDG.E.128.CONSTANT R4, desc[UR6][R18.64] ;  /* 0x0000000612047981 */ /* 0x000ee2000c1e9d00 */
[----:B------:R-:W-:-:S05]  /*6860*/  IMAD.WIDE R44, R36, 0x4, R18 ;  /* 0x00000004242c7825 */ /* 0x000fca00078e0212 */
[----:B------:R4:W5:Y:S01]  /*6870*/  LDG.E.128.CONSTANT R20, desc[UR6][R44.64] ;  /* 0x000000062c147981 */ /* 0x000962000c1e9d00 */
[----:B------:R-:W-:-:S13]  /*6880*/  ISETP.NE.AND P0, PT, R34, R29, PT ;  /* 0x0000001d2200720c */ /* 0x000fda0003f05270 */
[----:B------:R-:W1:Y:S01]  /*6890*/  @!P0 LDC.64 R16, c[0x0][0x248] ;  /* 0x00009200ff108b82 */ /* 0x000e620000000a00 */
[----:B------:R-:W-:-:S05]  /*68a0*/  @!P0 LEA R13, R34, 0x1, 0x1 ;  /* 0x00000001220d8811 */ /* 0x000fca00078e08ff */
[----:B-1----:R-:W-:Y:S02]  /*68b0*/  @!P0 IMAD.WIDE R16, R13, 0x2, R16 ;  /* 0x000000020d108825 */ /* 0x002fe400078e0210 */
[----:B------:R-:W1:Y:S04]  /*68c0*/  LDS.128 R12, [UR4] ;  /* 0x00000004ff0c7984 */ /* 0x000e680008000c00 */
[----:B------:R2:W5:Y:S01]  /*68d0*/  @!P0 LDG.E.U16.CONSTANT R31, desc[UR6][R16.64] ;  /* 0x00000006101f8981 */ /* 0x000562000c1e9500 */
[----:B0-----:R-:W-:Y:S02]  /*68e0*/  IMAD.MOV.U32 R43, RZ, RZ, 0x2800 ;  /* 0x00002800ff2b7424 */ /* 0x001fe400078e00ff */
[----:B----4-:R-:W-:Y:S01]  /*68f0*/  IMAD.WIDE R44, R36, 0x4, R44 ;  /* 0x00000004242c7825 */ /* 0x010fe200078e022c */
[----:B------:R-:W-:-:S02]  /*6900*/  @!P0 IADD3 R32, R32, 0x1, RZ ;  /* 0x0000000120208810 */ /* 0x000fc40007ffe0ff */
[----:B--2---:R-:W-:Y:S02]  /*6910*/  LOP3.LUT R19, R8, 0x1f001f, RZ, 0xc0, !PT ;  /* 0x001f001f08137812 */ /* 0x004fe400078ec0ff */
[----:B------:R-:W-:Y:S02]  /*6920*/  LOP3.LUT R26, R10, 0x1f001f, RZ, 0xc0, !PT ;  /* 0x001f001f0a1a7812 */ /* 0x000fe400078ec0ff */
[----:B------:R-:W-:Y:S02]  /*6930*/  LOP3.LUT R24, R19, 0x64006400, RZ, 0xfc, !PT ;  /* 0x6400640013187812 */ /* 0x000fe400078efcff */
[----:B------:R-:W-:Y:S02]  /*6940*/  LOP3.LUT R26, R26, 0x64006400, RZ, 0xfc, !PT ;  /* 0x640064001a1a7812 */ /* 0x000fe400078efcff */
[C---:B------:R-:W-:Y:S01]  /*6950*/  LOP3.LUT R25, R9.reuse, 0x1f001f, RZ, 0xc0, !PT ;  /* 0x001f001f09197812 */ /* 0x040fe200078ec0ff */
[----:B------:R-:W-:Y:S01]  /*6960*/  HADD2 R24, R24, -1040, -1040 ;  /* 0xe410e41018187430 */ /* 0x000fe20000000000 */
[----:B------:R-:W-:Y:S01]  /*6970*/  LOP3.LUT R18, R8, 0x3e003e0, RZ, 0xc0, !PT ;  /* 0x03e003e008127812 */ /* 0x000fe200078ec0ff */
[----:B------:R-:W-:Y:S01]  /*6980*/  HADD2 R16, R26, -1040, -1040 ;  /* 0xe410e4101a107430 */ /* 0x000fe20000000000 */
[----:B------:R-:W-:-:S02]  /*6990*/  LOP3.LUT R19, R9, 0x3e003e0, RZ, 0xc0, !PT ;  /* 0x03e003e009137812 */ /* 0x000fc400078ec0ff */
[----:B------:R-:W-:Y:S01]  /*69a0*/  LOP3.LUT R27, R11, 0x1f001f, RZ, 0xc0, !PT ;  /* 0x001f001f0b1b7812 */ /* 0x000fe200078ec0ff */
[-C--:B-1----:R-:W-:Y:S01]  /*69b0*/  HFMA2.MMA R24, R24, R12.reuse, RZ ;  /* 0x0000000c18187235 */ /* 0x082fe200000000ff */
[----:B------:R-:W-:Y:S01]  /*69c0*/  LOP3.LUT R26, R10, 0x3e003e0, RZ, 0xc0, !PT ;  /* 0x03e003e00a1a7812 */ /* 0x000fe200078ec0ff */
[----:B------:R-:W-:Y:S01]  /*69d0*/  HFMA2.MMA R16, R16, R12, RZ ;  /* 0x0000000c10107235 */ /* 0x000fe200000000ff */
[----:B------:R-:W-:Y:S02]  /*69e0*/  LOP3.LUT R25, R25, 0x64006400, RZ, 0xfc, !PT ;  /* 0x6400640019197812 */ /* 0x000fe400078efcff */
[----:B------:R-:W-:Y:S02]  /*69f0*/  LOP3.LUT R18, R18, 0x64006400, RZ, 0xfc, !PT ;  /* 0x6400640012127812 */ /* 0x000fe400078efcff */
[----:B------:R-:W-:Y:S01]  /*6a00*/  LOP3.LUT R30, R19, 0x64006400, RZ, 0xfc, !PT ;  /* 0x64006400131e7812 */ /* 0x000fe200078efcff */
[----:B------:R-:W-:Y:S01]  /*6a10*/  HADD2 R17, R25, -1040, -1040 ;  /* 0xe410e41019117430 */ /* 0x000fe20000000000 */
[----:B------:R-:W-:Y:S01]  /*6a20*/  LOP3.LUT R27, R27, 0x64006400, RZ, 0xfc, !PT ;  /* 0x640064001b1b7812 */ /* 0x000fe200078efcff */
[-C--:B------:R-:W-:Y:S01]  /*6a30*/  HFMA2 R18, R18, R43.reuse.H0_H0, -48, -48 ;  /* 0xd200d20012127431 */ /* 0x080fe2000004002b */
[----:B------:R-:W-:Y:S01]  /*6a40*/  LOP3.LUT R19, R11, 0x3e003e0, RZ, 0xc0, !PT ;  /* 0x03e003e00b137812 */ /* 0x000fe200078ec0ff */
[-C--:B------:R-:W-:Y:S01]  /*6a50*/  HFMA2 R17, R17, R12.reuse, RZ.H0_H0 ;  /* 0x0000000c11117231 */ /* 0x080fe200000400ff */
[----:B------:R-:W-:Y:S01]  /*6a60*/  LOP3.LUT R26, R26, 0x64006400, RZ, 0xfc, !PT ;  /* 0x640064001a1a7812 */ /* 0x000fe200078efcff */
[----:B------:R-:W-:Y:S01]  /*6a70*/  HADD2 R27, R27, -1040, -1040 ;  /* 0xe410e4101b1b7430 */ /* 0x000fe20000000000 */
[----:B------:R-:W-:Y:S01]  /*6a80*/  LOP3.LUT R38, R19, 0x64006400, RZ, 0xfc, !PT ;  /* 0x6400640013267812 */ /* 0x000fe200078efcff */
[-C--:B------:R-:W-:Y:S01]  /*6a90*/  HFMA2 R30, R30, R43.reuse.H0_H0, -48, -48 ;  /* 0xd200d2001e1e7431 */ /* 0x080fe2000004002b */
[-C--:B------:R-:W-:Y:S01]  /*6aa0*/  HFMA2.MMA R18, R18, R13.reuse, R24 ;  /* 0x0000000d12127235 */ /* 0x080fe20000000018 */
[-C--:B------:R-:W-:Y:S01]  /*6ab0*/  HFMA2 R19, R26, R43.reuse.H0_H0, -48, -48 ;  /* 0xd200d2001a137431 */ /* 0x080fe2000004002b */
[----:B------:R-:W-:Y:S01]  /*6ac0*/  SHF.R.U32.HI R24, RZ, 0xa, R8 ;  /* 0x0000000aff187819 */ /* 0x000fe20000011608 */
[----:B------:R-:W-:Y:S01]  /*6ad0*/  HFMA2 R12, R27, R12, RZ.H0_H0 ;  /* 0x0000000c1b0c7231 */ /* 0x000fe200000400ff */
[----:B------:R-:W-:Y:S01]  /*6ae0*/  SHF.R.U32.HI R25, RZ, 0xa, R11 ;  /* 0x0000000aff197819 */ /* 0x000fe2000001160b */
[----:B------:R-:W-:Y:S01]  /*6af0*/  HFMA2 R38, R38, R43.H0_H0, -48, -48 ;  /* 0xd200d20026267431 */ /* 0x000fe2000004002b */
[----:B------:R-:W-:Y:S01]  /*6b00*/  LOP3.LUT R24, R24, 0x1f001f, RZ, 0xc0, !PT ;  /* 0x001f001f18187812 */ /* 0x000fe200078ec0ff */
[----:B------:R-:W-:Y:S01]  /*6b10*/  HFMA2.MMA R19, R19, R13, R16 ;  /* 0x0000000d13137235 */ /* 0x000fe20000000010 */
[-C--:B------:R-:W-:Y:S01]  /*6b20*/  HFMA2 R17, R30, R13.reuse, R17 ;  /* 0x0000000d1e117231 */ /* 0x080fe20000000011 */
[----:B------:R-:W-:Y:S01]  /*6b30*/  LOP3.LUT R26, R25, 0x1f001f, RZ, 0xc0, !PT ;  /* 0x001f001f191a7812 */ /* 0x000fe200078ec0ff */
[----:B------:R-:W-:Y:S01]  /*6b40*/  HFMA2 R16, R38, R13, R12 ;  /* 0x0000000d26107231 */ /* 0x000fe2000000000c */
[----:B------:R-:W-:-:S02]  /*6b50*/  SHF.R.U32.HI R12, RZ, 0xa, R9 ;  /* 0x0000000aff0c7819 */ /* 0x000fc40000011609 */
[----:B------:R-:W-:Y:S02]  /*6b60*/  SHF.R.U32.HI R13, RZ, 0xa, R10 ;  /* 0x0000000aff0d7819 */ /* 0x000fe4000001160a */
[----:B------:R-:W-:Y:S02]  /*6b70*/  LOP3.LUT R12, R12, 0x1f001f, RZ, 0xc0, !PT ;  /* 0x001f001f0c0c7812 */ /* 0x000fe400078ec0ff */
[----:B------:R-:W-:Y:S02]  /*6b80*/  LOP3.LUT R24, R24, 0x64006400, RZ, 0xfc, !PT ;  /* 0x6400640018187812 */ /* 0x000fe400078efcff */
[----:B------:R-:W-:Y:S02]  /*6b90*/  LOP3.LUT R13, R13, 0x1f001f, RZ, 0xc0, !PT ;  /* 0x001f001f0d0d7812 */ /* 0x000fe400078ec0ff */
[----:B------:R-:W-:Y:S01]  /*6ba0*/  LOP3.LUT R12, R12, 0x64006400, RZ, 0xfc, !PT ;  /* 0x640064000c0c7812 */ /* 0x000fe200078efcff */
[----:B------:R-:W-:Y:S01]  /*6bb0*/  HADD2 R24, R24, -1040, -1040 ;  /* 0xe410e41018187430 */ /* 0x000fe20000000000 */
[----:B------:R-:W-:-:S03]  /*6bc0*/  LOP3.LUT R25, R13, 0x64006400, RZ, 0xfc, !PT ;  /* 0x640064000d197812 */ /* 0x000fc600078efcff */
[----:B------:R-:W-:Y:S02]  /*6bd0*/  HADD2 R13, R12, -1040, -1040 ;  /* 0xe410e4100c0d7430 */ /* 0x000fe40000000000 */
[----:B------:R-:W-:Y:S01]  /*6be0*/  HADD2 R12, R25, -1040, -1040 ;  /* 0xe410e410190c7430 */ /* 0x000fe20000000000 */
[----:B---3--:R-:W-:Y:S01]  /*6bf0*/  LOP3.LUT R25, R4, 0x1f001f, RZ, 0xc0, !PT ;  /* 0x001f001f04197812 */ /* 0x008fe200078ec0ff */
[-C--:B------:R-:W-:Y:S01]  /*6c00*/  HFMA2.MMA R18, R24, R14.reuse, R18 ;  /* 0x0000000e18127235 */ /* 0x080fe20000000012 */
[----:B------:R-:W-:Y:S01]  /*6c10*/  LOP3.LUT R24, R26, 0x64006400, RZ, 0xfc, !PT ;  /* 0x640064001a187812 */ /* 0x000fe200078efcff */
[----:B------:R-:W-:Y:S01]  /*6c20*/  HFMA2 R13, R13, R14, R17 ;  /* 0x0000000e0d0d7231 */ /* 0x000fe20000000011 */
[----:B------:R-:W-:Y:S01]  /*6c30*/  LOP3.LUT R17, R25, 0x64006400, RZ, 0xfc, !PT ;  /* 0x6400640019117812 */ /* 0x000fe200078efcff */
[----:B------:R-:W-:Y:S02]  /*6c40*/  HFMA2.MMA R12, R12, R14, R19 ;  /* 0x0000000e0c0c7235 */ /* 0x000fe40000000013 */
[----:B------:R-:W-:-:S02]  /*6c50*/  HADD2 R19, R24, -1040, -1040 ;  /* 0xe410e41018137430 */ /* 0x000fc40000000000 */
[----:B------:R-:W0:Y:S01]  /*6c60*/  LDS.128 R24, [UR4+0x10] ;  /* 0x00001004ff187984 */ /* 0x000e220008000c00 */
[----:B------:R-:W-:Y:S02]  /*6c70*/  HADD2 R17, R17, -1040, -1040 ;  /* 0xe410e41011117430 */ /* 0x000fe40000000000 */
[----:B------:R-:W-:Y:S01]  /*6c80*/  HFMA2 R16, R19, R14, R16 ;  /* 0x0000000e13107231 */ /* 0x000fe20000000010 */
[----:B------:R-:W-:Y:S02]  /*6c90*/  LOP3.LUT R14, R5, 0x1f001f, RZ, 0xc0, !PT ;  /* 0x001f001f050e7812 */ /* 0x000fe400078ec0ff */
[----:B------:R-:W-:Y:S01]  /*6ca0*/  LOP3.LUT R19, R7, 0x1f001f, RZ, 0xc0, !PT ;  /* 0x001f001f07137812 */ /* 0x000fe200078ec0ff */
[----:B------:R-:W-:Y:S01]  /*6cb0*/  HFMA2.MMA R18, R17, R15, R18 ;  /* 0x0000000f11127235 */ /* 0x000fe20000000012 */
[----:B------:R-:W-:Y:S02]  /*6cc0*/  LOP3.LUT R17, R14, 0x64006400, RZ, 0xfc, !PT ;  /* 0x640064000e117812 */ /* 0x000fe400078efcff */
[----:B------:R-:W-:-:S02]  /*6cd0*/  LOP3.LUT R14, R6, 0x1f001f, RZ, 0xc0, !PT ;  /* 0x001f001f060e7812 */ /* 0x000fc400078ec0ff */
[----:B------:R-:W-:Y:S01]  /*6ce0*/  LOP3.LUT R19, R19, 0x64006400, RZ, 0xfc, !PT ;  /* 0x6400640013137812 */ /* 0x000fe200078efcff */
[----:B------:R-:W-:Y:S01]  /*6cf0*/  HADD2 R17, R17, -1040, -1040 ;  /* 0xe410e41011117430 */ /* 0x000fe20000000000 */
[----:B------:R-:W-:-:S03]  /*6d00*/  LOP3.LUT R14, R14, 0x64006400, RZ, 0xfc, !PT ;  /* 0x640064000e0e7812 */ /* 0x000fc600078efcff */
[----:B------:R-:W-:Y:S02]  /*6d10*/  HFMA2 R13, R17, R15, R13 ;  /* 0x0000000f110d7231 */ /* 0x000fe4000000000d */
[----:B------:R-:W-:Y:S01]  /*6d20*/  HADD2 R17, R14, -1040, -1040 ;  /* 0xe410e4100e117430 */ /* 0x000fe20000000000 */
[----:B------:R-:W-:Y:S01]  /*6d30*/  LOP3.LUT R14, R5, 0x3e003e0, RZ, 0xc0, !PT ;  /* 0x03e003e0050e7812 */ /* 0x000fe200078ec0ff */
[----:B------:R-:W-:-:S03]  /*6d40*/  HADD2 R19, R19, -1040, -1040 ;  /* 0xe410e41013137430 */ /* 0x000fc60000000000 */
[----:B------:R-:W-:Y:S01]  /*6d50*/  LOP3.LUT R14, R14, 0x64006400, RZ, 0xfc, !PT ;  /* 0x640064000e0e7812 */ /* 0x000fe200078efcff */
[----:B------:R-:W-:Y:S01]  /*6d60*/  HFMA2.MMA R17, R17, R15, R12 ;  /* 0x0000000f11117235 */ /* 0x000fe2000000000c */
[----:B------:R-:W-:Y:S01]  /*6d70*/  LOP3.LUT R12, R4, 0x3e003e0, RZ, 0xc0, !PT ;  /* 0x03e003e0040c7812 */ /* 0x000fe200078ec0ff */
[----:B------:R-:W-:Y:S01]  /*6d80*/  HFMA2 R15, R19, R15, R16 ;  /* 0x0000000f130f7231 */ /* 0x000fe20000000010 */
[----:B------:R-:W-:Y:S02]  /*6d90*/  LOP3.LUT R16, R6, 0x3e003e0, RZ, 0xc0, !PT ;  /* 0x03e003e006107812 */ /* 0x000fe400078ec0ff */
[----:B------:R-:W-:Y:S02]  /*6da0*/  LOP3.LUT R12, R12, 0x64006400, RZ, 0xfc, !PT ;  /* 0x640064000c0c7812 */ /* 0x000fe400078efcff */
[----:B------:R-:W-:Y:S01]  /*6db0*/  LOP3.LUT R30, R16, 0x64006400, RZ, 0xfc, !PT ;  /* 0x64006400101e7812 */ /* 0x000fe200078efcff */
[-C--:B------:R-:W-:Y:S02]  /*6dc0*/  HFMA2 R16, R14, R43.reuse.H0_H0, -48, -48 ;  /* 0xd200d2000e107431 */ /* 0x080fe4000004002b */
[----:B------:R-:W-:-:S02]  /*6dd0*/  HFMA2 R12, R12, R43.H0_H0, -48, -48 ;  /* 0xd200d2000c0c7431 */ /* 0x000fc4000004002b */
[----:B------:R-:W-:-:S04]  /*6de0*/  HFMA2 R30, R30, R43.H0_H0, -48, -48 ;  /* 0xd200d2001e1e7431 */ /* 0x000fc8000004002b */
[-C--:B0-----:R-:W-:Y:S01]  /*6df0*/  HFMA2.MMA R14, R12, R24.reuse, R18 ;  /* 0x000000180c0e7235 */ /* 0x081fe20000000012 */
[----:B------:R-:W-:Y:S01]  /*6e00*/  HFMA2 R12, R16, R24, R13 ;  /* 0x00000018100c7231 */ /* 0x000fe2000000000d */
[----:B------:R-:W-:Y:S01]  /*6e10*/  SHF.R.U32.HI R16, RZ, 0xa, R4 ;  /* 0x0000000aff107819 */ /* 0x000fe20000011604 */
[----:B------:R-:W-:Y:S01]  /*6e20*/  HFMA2.MMA R13, R30, R24, R17 ;  /* 0x000000181e0d7235 */ /* 0x000fe20000000011 */
[----:B------:R-:W-:Y:S02]  /*6e30*/  LOP3.LUT R17, R7, 0x3e003e0, RZ, 0xc0, !PT ;  /* 0x03e003e007117812 */ /* 0x000fe400078ec0ff */
[----:B------:R-:W-:Y:S02]  /*6e40*/  LOP3.LUT R16, R16, 0x1f001f, RZ, 0xc0, !PT ;  /* 0x001f001f10107812 */ /* 0x000fe400078ec0ff */
[----:B------:R-:W-:Y:S02]  /*6e50*/  SHF.R.U32.HI R18, RZ, 0xa, R5 ;  /* 0x0000000aff127819 */ /* 0x000fe40000011605 */
[----:B------:R-:W-:-:S02]  /*6e60*/  LOP3.LUT R30, R17, 0x64006400, RZ, 0xfc, !PT ;  /* 0x64006400111e7812 */ /* 0x000fc400078efcff */
[----:B------:R-:W-:Y:S02]  /*6e70*/  LOP3.LUT R17, R16, 0x64006400, RZ, 0xfc, !PT ;  /* 0x6400640010117812 */ /* 0x000fe400078efcff */
[----:B------:R-:W-:Y:S01]  /*6e80*/  LOP3.LUT R18, R18, 0x1f001f, RZ, 0xc0, !PT ;  /* 0x001f001f12127812 */ /* 0x000fe200078ec0ff */
[----:B------:R-:W-:Y:S02]  /*6e90*/  HFMA2 R30, R30, R43.H0_H0, -48, -48 ;  /* 0xd200d2001e1e7431 */ /* 0x000fe4000004002b */
[----:B------:R-:W-:Y:S01]  /*6ea0*/  HADD2 R17, R17, -1040, -1040 ;  /* 0xe410e41011117430 */ /* 0x000fe20000000000 */
[----:B------:R-:W-:-:S03]  /*6eb0*/  LOP3.LUT R16, R18, 0x64006400, RZ, 0xfc, !PT ;  /* 0x6400640012107812 */ /* 0x000fc600078efcff */
[----:B------:R-:W-:Y:S01]  /*6ec0*/  HFMA2.MMA R24, R30, R24, R15 ;  /* 0x000000181e187235 */ /* 0x000fe2000000000f */
[----:B------:R-:W-:Y:S02]  /*6ed0*/  HFMA2 R14, R17, R25, R14 ;  /* 0x00000019110e7231 */ /* 0x000fe4000000000e */
[----:B------:R-:W-:Y:S02]  /*6ee0*/  HADD2 R15, R16, -1040, -1040 ;  /* 0xe410e410100f7430 */ /* 0x000fe40000000000 */
[----:B------:R0:W2:Y:S01]  /*6ef0*/  LDG.E.128.CONSTANT R16, desc[UR6][R44.64] ;  /* 0x000000062c107981 */ /* 0x0000a2000c1e9d00 */
[----:B------:R-:W-:-:S03]  /*6f00*/  SHF.R.U32.HI R30, RZ, 0xa, R7 ;  /* 0x0000000aff1e7819 */ /* 0x000fc60000011607 */
[----:B------:R-:W-:Y:S01]  /*6f10*/  HFMA2.MMA R12, R15, R25, R12 ;  /* 0x000000190f0c7235 */ /* 0x000fe2000000000c */
[----:B------:R-:W-:Y:S02]  /*6f20*/  SHF.R.U32.HI R15, RZ, 0xa, R6 ;  /* 0x0000000aff0f7819 */ /* 0x000fe40000011606 */
[----:B------:R-:W-:Y:S02]  /*6f30*/  LOP3.LUT R30, R30, 0x1f001f, RZ, 0xc0, !PT ;  /* 0x001f001f1e1e7812 */ /* 0x000fe400078ec0ff */
[----:B------:R-:W-:Y:S01]  /*6f40*/  LOP3.LUT R15, R15, 0x1f001f, RZ, 0xc0, !PT ;  /* 0x001f001f0f0f7812 */ /* 0x000fe200078ec0ff */
[----:B0-----:R-:W-:Y:S01]  /*6f50*/  IMAD.WIDE R44, R36, 0x4, R44 ;  /* 0x00000004242c7825 */ /* 0x001fe200078e022c */
[----:B------:R-:W-:Y:S02]  /*6f60*/  LOP3.LUT R30, R30, 0x64006400, RZ, 0xfc, !PT ;  /* 0x640064001e1e7812 */ /* 0x000fe400078efcff */
[----:B------:R-:W-:-:S03]  /*6f70*/  LOP3.LUT R15, R15, 0x64006400, RZ, 0xfc, !PT ;  /* 0x640064000f0f7812 */ /* 0x000fc600078efcff */
[----:B------:R-:W-:Y:S02]  /*6f80*/  HADD2 R30, R30, -1040, -1040 ;  /* 0xe410e4101e1e7430 */ /* 0x000fe40000000000 */
[----:B------:R-:W-:-:S04]  /*6f90*/  HADD2 R15, R15, -1040, -1040 ;  /* 0xe410e4100f0f7430 */ /* 0x000fc80000000000 */
[----:B------:R-:W-:Y:S01]  /*6fa0*/  HFMA2 R13, R15, R25, R13 ;  /* 0x000000190f0d7231 */ /* 0x000fe2000000000d */
[----:B------:R-:W-:Y:S01]  /*6fb0*/  HFMA2.MMA R24, R30, R25, R24 ;  /* 0x000000191e187235 */ /* 0x000fe20000000018 */
[----:B-----5:R-:W-:Y:S02]  /*6fc0*/  LOP3.LUT R25, R21, 0x1f001f, RZ, 0xc0, !PT ;  /* 0x001f001f15197812 */ /* 0x020fe400078ec0ff */
[----:B------:R-:W-:Y:S02]  /*6fd0*/  LOP3.LUT R15, R20, 0x1f001f, RZ, 0xc0, !PT ;  /* 0x001f001f140f7812 */ /* 0x000fe400078ec0ff */
[----:B------:R-:W-:Y:S02]  /*6fe0*/  LOP3.LUT R25, R25, 0x64006400, RZ, 0xfc, !PT ;  /* 0x6400640019197812 */ /* 0x000fe400078efcff */
[----:B------:R-:W-:-:S03]  /*6ff0*/  LOP3.LUT R15, R15, 0x64006400, RZ, 0xfc, !PT ;  /* 0x640064000f0f7812 */ /* 0x000fc600078efcff */
[----:B------:R-:W-:Y:S01]  /*7000*/  HADD2 R41, R25, -1040, -1040 ;  /* 0xe410e41019297430 */ /* 0x000fe20000000000 */
[----:B------:R-:W-:Y:S01]  /*7010*/  LOP3.LUT R25, R22, 0x1f001f, RZ, 0xc0, !PT ;  /* 0x001f001f16197812 */ /* 0x000fe200078ec0ff */
[----:B------:R-:W-:-:S03]  /*7020*/  HADD2 R15, R15, -1040, -1040 ;  /* 0xe410e4100f0f7430 */ /* 0x000fc60000000000 */
[----:B------:R-:W-:Y:S01]  /*7030*/  LOP3.LUT R25, R25, 0x64006400, RZ, 0xfc, !PT ;  /* 0x6400640019197812 */ /* 0x000fe200078efcff */
[----:B------:R-:W-:Y:S01]  /*7040*/  HFMA2.MMA R41, R41, R26, R12 ;  /* 0x0000001a29297235 */ /* 0x000fe2000000000c */
[----:B------:R-:W-:Y:S01]  /*7050*/  LOP3.LUT R12, R20, 0x3e003e0, RZ, 0xc0, !PT ;  /* 0x03e003e0140c7812 */ /* 0x000fe200078ec0ff */
[-C--:B------:R-:W-:Y:S01]  /*7060*/  HFMA2 R14, R15, R26.reuse, R14 ;  /* 0x0000001a0f0e7231 */ /* 0x080fe2000000000e */
[----:B------:R-:W-:Y:S01]  /*7070*/  LOP3.LUT R15, R23, 0x1f001f, RZ, 0xc0, !PT ;  /* 0x001f001f170f7812 */ /* 0x000fe200078ec0ff */
[----:B------:R-:W-:Y:S01]  /*7080*/  HADD2 R40, R25, -1040, -1040 ;  /* 0xe410e41019287430 */ /* 0x000fe20000000000 */
[----:B------:R-:W-:Y:S02]  /*7090*/  LOP3.LUT R12, R12, 0x64006400, RZ, 0xfc, !PT ;  /* 0x640064000c0c7812 */ /* 0x000fe400078efcff */
[----:B------:R-:W-:Y:S01]  /*70a0*/  LOP3.LUT R15, R15, 0x64006400, RZ, 0xfc, !PT ;  /* 0x640064000f0f7812 */ /* 0x000fe200078efcff */
[----:B------:R-:W-:Y:S01]  /*70b0*/  HFMA2 R40, R40, R26, R13 ;  /* 0x0000001a28287231 */ /* 0x000fe2000000000d */
[----:B------:R-:W-:Y:S01]  /*70c0*/  LOP3.LUT R13, R22, 0x3e003e0, RZ, 0xc0, !PT ;  /* 0x03e003e0160d7812 */ /* 0x000fe200078ec0ff */
[----:B------:R-:W-:Y:S01]  /*70d0*/  HFMA2 R38, R12, R43.H0_H0, -48, -48 ;  /* 0xd200d2000c267431 */ /* 0x000fe2000004002b */
[----:B------:R-:W-:Y:S01]  /*70e0*/  LOP3.LUT R12, R21, 0x3e003e0, RZ, 0xc0, !PT ;  /* 0x03e003e0150c7812 */ /* 0x000fe200078ec0ff */
[----:B------:R-:W-:-:S03]  /*70f0*/  HADD2 R42, R15, -1040, -1040 ;  /* 0xe410e4100f2a7430 */ /* 0x000fc60000000000 */
[----:B------:R-:W-:Y:S01]  /*7100*/  LOP3.LUT R12, R12, 0x64006400, RZ, 0xfc, !PT ;  /* 0x640064000c0c7812 */ /* 0x000fe200078efcff */
[----:B------:R-:W-:Y:S01]  /*7110*/  HFMA2.MMA R38, R38, R27, R14 ;  /* 0x0000001b26267235 */ /* 0x000fe2000000000e */
[----:B------:R-:W-:Y:S01]  /*7120*/  LOP3.LUT R14, R13, 0x64006400, RZ, 0xfc, !PT ;  /* 0x640064000d0e7812 */ /* 0x000fe200078efcff */
[----:B------:R-:W-:Y:S01]  /*7130*/  @!P0 IMAD.IADD R29, R31, 0x1, R34 ;  /* 0x000000011f1d8824 */ /* 0x000fe200078e0222 */
[----:B------:R-:W-:Y:S01]  /*7140*/  @!P0 LEA R30, R32, R1, 0x3 ;  /* 0x00000001201e8211 */ /* 0x000fe200078e18ff */
[-C--:B------:R-:W-:Y:S01]  /*7150*/  HFMA2 R12, R12, R43.reuse.H0_H0, -48, -48 ;  /* 0xd200d2000c0c7431 */ /* 0x080fe2000004002b */
[----:B------:R-:W-:Y:S01]  /*7160*/  HFMA2.MMA R42, R42, R26, R24 ;  /* 0x0000001a2a2a7235 */ /* 0x000fe20000000018 */
[----:B------:R-:W-:-:S03]  /*7170*/  HFMA2 R14, R14, R43.H0_H0, -48, -48 ;  /* 0xd200d2000e0e7431 */ /* 0x000fc6000004002b */
[----:B------:R-:W3:Y:S01]  /*7180*/  @!P0 LDL.64 R30, [R30] ;  /* 0x000000001e1e8983 */ /* 0x000ee20000100a00 */
[----:B------:R-:W-:Y:S01]  /*7190*/  HFMA2.MMA R41, R12, R27, R41 ;  /* 0x0000001b0c297235 */ /* 0x000fe20000000029 */
[----:B------:R-:W-:Y:S02]  /*71a0*/  HFMA2 R40, R14, R27, R40 ;  /* 0x0000001b0e287231 */ /* 0x000fe40000000028 */
[----:B------:R-:W4:Y:S01]  /*71b0*/  LDG.E.128.CONSTANT R12, desc[UR6][R44.64] ;  /* 0x000000062c0c7981 */ /* 0x000f22000c1e9d00 */
[----:B------:R-:W-:-:S04]  /*71c0*/  LOP3.LUT R24, R23, 0x3e003e0, RZ, 0xc0, !PT ;  /* 0x03e003e017187812 */ /* 0x000fc800078ec0ff */
[----:B------:R-:W-:Y:S02]  /*71d0*/  LOP3.LUT R24, R24, 0x64006400, RZ, 0xfc, !PT ;  /* 0x6400640018187812 */ /* 0x000fe400078efcff */
[----:B------:R-:W-:Y:S02]  /*71e0*/  SHF.R.U32.HI R8, RZ, 0xf, R8 ;  /* 0x0000000fff087819 */ /* 0x000fe40000011608 */
[----:B------:R-:W-:Y:S01]  /*71f0*/  SHF.R.U32.HI R25, RZ, 0xe, R4 ;  /* 0x0000000eff197819 */ /* 0x000fe20000011604 */
[----:B------:R-:W-:Y:S01]  /*7200*/  HFMA2 R24, R24, R43.H0_H0, -48, -48 ;  /* 0xd200d20018187431 */ /* 0x000fe2000004002b */
[----:B------:R-:W-:-:S04]  /*7210*/  LOP3.LUT R8, R8, 0x10001, RZ, 0xc0, !PT ;  /* 0x0001000108087812 */ /* 0x000fc800078ec0ff */
[----:B------:R-:W-:Y:S01]  /*7220*/  LOP3.LUT R4, R8, 0x20002, R25, 0xf8, !PT ;  /* 0x0002000208047812 */ /* 0x000fe200078ef819 */
[----:B------:R-:W-:Y:S02]  /*7230*/  HFMA2.MMA R42, R24, R27, R42 ;  /* 0x0000001b182a7235 */ /* 0x000fe4000000002a */
[----:B------:R-:W0:Y:S01]  /*7240*/  LDS.128 R24, [UR4+0x20] ;  /* 0x00002004ff187984 */ /* 0x000e220008000c00 */
[----:B------:R-:W-:Y:S02]  /*7250*/  SHF.R.U32.HI R8, RZ, 0xf, R10 ;  /* 0x0000000fff087819 */ /* 0x000fe4000001160a */
[----:B------:R-:W-:Y:S02]  /*7260*/  SHF.R.U32.HI R10, RZ, 0xe, R5 ;  /* 0x0000000eff0a7819 */ /* 0x000fe40000011605 */
[----:B------:R-:W-:Y:S02]  /*7270*/  LOP3.LUT R8, R8, 0x10001, RZ, 0xc0, !PT ;  /* 0x0001000108087812 */ /* 0x000fe400078ec0ff */
[----:B------:R-:W-:-:S04]  /*7280*/  SHF.R.U32.HI R5, RZ, 0xe, R6 ;  /* 0x0000000eff057819 */ /* 0x000fc80000011606 */
[----:B------:R-:W-:Y:S02]  /*7290*/  LOP3.LUT R5, R8, 0x20002, R5, 0xf8, !PT ;  /* 0x0002000208057812 */ /* 0x000fe400078ef805 */
[----:B------:R-:W-:-:S04]  /*72a0*/  SHF.R.U32.HI R8, RZ, 0xa, R20 ;  /* 0x0000000aff087819 */ /* 0x000fc80000011614 */
[----:B------:R-:W-:-:S04]  /*72b0*/  LOP3.LUT R8, R8, 0x1f001f, RZ, 0xc0, !PT ;  /* 0x001f001f08087812 */ /* 0x000fc800078ec0ff */
[----:B------:R-:W-:-:S05]  /*72c0*/  LOP3.LUT R8, R8, 0x64006400, RZ, 0xfc, !PT ;  /* 0x6400640008087812 */ /* 0x000fca00078efcff */
[----:B------:R-:W-:Y:S01]  /*72d0*/  HADD2 R8, R8, -1040, -1040 ;  /* 0xe410e41008087430 */ /* 0x000fe20000000000 */
[----:B------:R-:W-:-:S03]  /*72e0*/  SHF.R.U32.HI R9, RZ, 0xf, R9 ;  /* 0x0000000fff097819 */ /* 0x000fc60000011609 */
[----:B0-----:R-:W-:Y:S01]  /*72f0*/  HFMA2 R38, R8, R24, R38 ;  /* 0x0000001808267231 */ /* 0x001fe20000000026 */
[----:B------:R-:W-:-:S04]  /*7300*/  SHF.R.U32.HI R8, RZ, 0xa, R21 ;  /* 0x0000000aff087819 */ /* 0x000fc80000011615 */
[----:B------:R-:W-:-:S04]  /*7310*/  LOP3.LUT R8, R8, 0x1f001f, RZ, 0xc0, !PT ;  /* 0x001f001f08087812 */ /* 0x000fc800078ec0ff */
[----:B------:R-:W-:Y:S02]  /*7320*/  LOP3.LUT R8, R8, 0x64006400, RZ, 0xfc, !PT ;  /* 0x6400640008087812 */ /* 0x000fe400078efcff */
[----:B------:R-:W-:-:S03]  /*7330*/  LOP3.LUT R9, R9, 0x10001, RZ, 0xc0, !PT ;  /* 0x0001000109097812 */ /* 0x000fc600078ec0ff */
[----:B------:R-:W-:Y:S01]  /*7340*/  HADD2 R8, R8, -1040, -1040 ;  /* 0xe410e41008087430 */ /* 0x000fe20000000000 */
[----:B------:R-:W-:Y:S02]  /*7350*/  LOP3.LUT R6, R9, 0x20002, R10, 0xf8, !PT ;  /* 0x0002000209067812 */ /* 0x000fe400078ef80a */
[----:B------:R-:W-:-:S03]  /*7360*/  SHF.R.U32.HI R11, RZ, 0xf, R11 ;  /* 0x0000000fff0b7819 */ /* 0x000fc6000001160b */
[----:B------:R-:W-:Y:S01]  /*7370*/  HFMA2.MMA R41, R8, R24, R41 ;  /* 0x0000001808297235 */ /* 0x000fe20000000029 */
[----:B------:R-:W-:Y:S02]  /*7380*/  SHF.R.U32.HI R8, RZ, 0xa, R22 ;  /* 0x0000000aff087819 */ /* 0x000fe40000011616 */
[----:B------:R-:W-:Y:S02]  /*7390*/  SHF.R.U32.HI R9, RZ, 0xd, R20 ;  /* 0x0000000dff097819 */ /* 0x000fe40000011614 */
[----:B------:R-:W-:Y:S02]  /*73a0*/  SHF.R.U32.HI R10, RZ, 0xe, R7 ;  /* 0x0000000eff0a7819 */ /* 0x000fe40000011607 */
[----:B------:R-:W-:Y:S02]  /*73b0*/  LOP3.LUT R8, R8, 0x1f001f, RZ, 0xc0, !PT ;  /* 0x001f001f08087812 */ /* 0x000fe400078ec0ff */
[----:B------:R-:W-:Y:S02]  /*73c0*/  LOP3.LUT R7, R11, 0x10001, RZ, 0xc0, !PT ;  /* 0x000100010b077812 */ /* 0x000fe400078ec0ff */
[----:B------:R-:W-:-:S02]  /*73d0*/  LOP3.LUT R4, R4, 0x40004, R9, 0xf8, !PT ;  /* 0x0004000404047812 */ /* 0x000fc400078ef809 */
[----:B------:R-:W-:Y:S02]  /*73e0*/  LOP3.LUT R8, R8, 0x64006400, RZ, 0xfc, !PT ;  /* 0x6400640008087812 */ /* 0x000fe400078efcff */
[----:B------:R-:W-:Y:S02]  /*73f0*/  LOP3.LUT R7, R7, 0x20002, R10, 0xf8, !PT ;  /* 0x0002000207077812 */ /* 0x000fe400078ef80a */
[----:B------:R-:W-:Y:S01]  /*7400*/  SHF.R.U32.HI R10, RZ, 0xd, R23 ;  /* 0x0000000dff0a7819 */ /* 0x000fe20000011617 */
[----:B------:R-:W-:-:S03]  /*7410*/  HADD2 R8, R8, -1040, -1040 ;  /* 0xe410e41008087430 */ /* 0x000fc60000000000 */
[----:B------:R-:W-:Y:S01]  /*7420*/  LOP3.LUT R7, R7, 0x40004, R10, 0xf8, !PT ;  /* 0x0004000407077812 */ /* 0x000fe200078ef80a */
[----:B------:R-:W-:Y:S01]  /*7430*/  HFMA2 R40, R8, R24, R40 ;  /* 0x0000001808287231 */ /* 0x000fe20000000028 */
[----:B------:R-:W-:-:S04]  /*7440*/  SHF.R.U32.HI R8, RZ, 0xa, R23 ;  /* 0x0000000aff087819 */ /* 0x000fc80000011617 */
[----:B------:R-:W-:-:S04]  /*7450*/  LOP3.LUT R8, R8, 0x1f001f, RZ, 0xc0, !PT ;  /* 0x001f001f08087812 */ /* 0x000fc800078ec0ff */
[----:B------:R-:W-:Y:S02]  /*7460*/  LOP3.LUT R8, R8, 0x64006400, RZ, 0xfc, !PT ;  /* 0x6400640008087812 */ /* 0x000fe400078efcff */
[----:B------:R-:W-:-:S03]  /*7470*/  SHF.R.U32.HI R22, RZ, 0xd, R22 ;  /* 0x0000000dff167819 */ /* 0x000fc60000011616 */
[----:B------:R-:W-:Y:S01]  /*7480*/  HADD2 R8, R8, -1040, -1040 ;  /* 0xe410e41008087430 */ /* 0x000fe20000000000 */
[----:B------:R-:W-:Y:S02]  /*7490*/  LOP3.LUT R5, R5, 0x40004, R22, 0xf8, !PT ;  /* 0x0004000405057812 */ /* 0x000fe400078ef816 */
[----:B------:R-:W-:-:S03]  /*74a0*/  SHF.R.U32.HI R21, RZ, 0xd, R21 ;  /* 0x0000000dff157819 */ /* 0x000fc60000011615 */
[----:B------:R-:W-:Y:S01]  /*74b0*/  HFMA2.MMA R8, R8, R24, R42 ;  /* 0x0000001808087235 */ /* 0x000fe2000000002a */
[----:B------:R-:W-:Y:S02]  /*74c0*/  LOP3.LUT R6, R6, 0x40004, R21, 0xf8, !PT ;  /* 0x0004000406067812 */ /* 0x000fe400078ef815 */
[----:B--2---:R-:W-:-:S04]  /*74d0*/  LOP3.LUT R9, R16, 0x1f001f, RZ, 0xc0, !PT ;  /* 0x001f001f10097812 */ /* 0x004fc800078ec0ff */
[----:B------:R-:W-:Y:S02]  /*74e0*/  LOP3.LUT R9, R9, 0x64006400, RZ, 0xfc, !PT ;  /* 0x6400640009097812 */ /* 0x000fe400078efcff */
[----:B------:R-:W-:-:S03]  /*74f0*/  LOP3.LUT R10, R17, 0x1f001f, RZ, 0xc0, !PT ;  /* 0x001f001f110a7812 */ /* 0x000fc600078ec0ff */
[----:B------:R-:W-:Y:S01]  /*7500*/  HADD2 R9, R9, -1040, -1040 ;  /* 0xe410e41009097430 */ /* 0x000fe20000000000 */
[----:B------:R-:W-:-:S03]  /*7510*/  LOP3.LUT R10, R10, 0x64006400, RZ, 0xfc, !PT ;  /* 0x640064000a0a7812 */ /* 0x000fc600078efcff */
[----:B------:R-:W-:Y:S01]  /*7520*/  HFMA2 R38, R9, R25, R38 ;  /* 0x0000001909267231 */ /* 0x000fe20000000026 */
[----:B------:R-:W-:Y:S01]  /*7530*/  LOP3.LUT R9, R18, 0x1f001f, RZ, 0xc0, !PT ;  /* 0x001f001f12097812 */ /* 0x000fe200078ec0ff */
[----:B------:R-:W-:-:S03]  /*7540*/  HADD2 R10, R10, -1040, -1040 ;  /* 0xe410e4100a0a7430 */ /* 0x000fc60000000000 */
[----:B------:R-:W-:Y:S02]  /*7550*/  LOP3.LUT R9, R9, 0x64006400, RZ, 0xfc, !PT ;  /* 0x6400640009097812 */ /* 0x000fe400078efcff */
[----:B------:R-:W-:Y:S01]  /*7560*/  SHF.R.U32.HI R11, RZ, 0xc, R16 ;  /* 0x0000000cff0b7819 */ /* 0x000fe20000011610 */
[----:B------:R-:W-:Y:S01]  /*7570*/  HFMA2.MMA R41, R10, R25, R41 ;  /* 0x000000190a297235 */ /* 0x000fe20000000029 */
[----:B------:R-:W-:Y:S01]  /*7580*/  LOP3.LUT R10, R19, 0x1f001f, RZ, 0xc0, !PT ;  /* 0x001f001f130a7812 */ /* 0x000fe200078ec0ff */
[----:B------:R-:W-:Y:S01]  /*7590*/  HADD2 R20, R9, -1040, -1040 ;  /* 0xe410e41009147430 */ /* 0x000fe20000000000 */
[----:B------:R-:W-:Y:S02]  /*75a0*/  LOP3.LUT R9, R4, 0x80008, R11, 0xf8, !PT ;  /* 0x0008000804097812 */ /* 0x000fe400078ef80b */
[----:B------:R-:W-:Y:S01]  /*75b0*/  LOP3.LUT R4, R16, 0x3e003e0, RZ, 0xc0, !PT ;  /* 0x03e003e010047812 */ /* 0x000fe200078ec0ff */
[----:B------:R-:W-:Y:S01]  /*75c0*/  HFMA2 R40, R20, R25, R40 ;  /* 0x0000001914287231 */ /* 0x000fe20000000028 */
[----:B------:R-:W-:-:S02]  /*75d0*/  SHF.R.U32.HI R20, RZ, 0xc, R18 ;  /* 0x0000000cff147819 */ /* 0x000fc40000011612 */
[----:B------:R-:W-:Y:S02]  /*75e0*/  LOP3.LUT R10, R10, 0x64006400, RZ, 0xfc, !PT ;  /* 0x640064000a0a7812 */ /* 0x000fe400078efcff */
[----:B------:R-:W-:Y:S02]  /*75f0*/  LOP3.LUT R4, R4, 0x64006400, RZ, 0xfc, !PT ;  /* 0x6400640004047812 */ /* 0x000fe400078efcff */
[----:B------:R-:W-:Y:S01]  /*7600*/  LOP3.LUT R20, R5, 0x80008, R20, 0xf8, !PT ;  /* 0x0008000805147812 */ /* 0x000fe200078ef814 */
[----:B------:R-:W-:Y:S01]  /*7610*/  HADD2 R5, R10, -1040, -1040 ;  /* 0xe410e4100a057430 */ /* 0x000fe20000000000 */
[----:B------:R-:W-:Y:S01]  /*7620*/  SHF.R.U32.HI R11, RZ, 0xc, R17 ;  /* 0x0000000cff0b7819 */ /* 0x000fe20000011611 */
[----:B------:R-:W-:-:S03]  /*7630*/  HFMA2 R4, R4, R43.H0_H0, -48, -48 ;  /* 0xd200d20004047431 */ /* 0x000fc6000004002b */
[----:B------:R-:W-:Y:S01]  /*7640*/  LOP3.LUT R11, R6, 0x80008, R11, 0xf8, !PT ;  /* 0x00080008060b7812 */ /* 0x000fe200078ef80b */
[----:B------:R-:W-:Y:S01]  /*7650*/  HFMA2.MMA R25, R5, R25, R8 ;  /* 0x0000001905197235 */ /* 0x000fe20000000008 */
[----:B------:R-:W-:Y:S01]  /*7660*/  SHF.R.U32.HI R6, RZ, 0xc, R19 ;  /* 0x0000000cff067819 */ /* 0x000fe20000011613 */
[----:B------:R-:W-:Y:S01]  /*7670*/  HFMA2 R8, R4, R26, R38 ;  /* 0x0000001a04087231 */ /* 0x000fe20000000026 */
[----:B------:R-:W-:Y:S02]  /*7680*/  LOP3.LUT R5, R18, 0x3e003e0, RZ, 0xc0, !PT ;  /* 0x03e003e012057812 */ /* 0x000fe400078ec0ff */
[----:B------:R-:W-:Y:S02]  /*7690*/  LOP3.LUT R4, R17, 0x3e003e0, RZ, 0xc0, !PT ;  /* 0x03e003e011047812 */ /* 0x000fe400078ec0ff */
[----:B------:R-:W-:Y:S02]  /*76a0*/  LOP3.LUT R10, R7, 0x80008, R6, 0xf8, !PT ;  /* 0x00080008070a7812 */ /* 0x000fe400078ef806 */
[----:B------:R-:W-:-:S02]  /*76b0*/  LOP3.LUT R6, R5, 0x64006400, RZ, 0xfc, !PT ;  /* 0x6400640005067812 */ /* 0x000fc400078efcff */
[----:B------:R-:W-:Y:S02]  /*76c0*/  LOP3.LUT R4, R4, 0x64006400, RZ, 0xfc, !PT ;  /* 0x6400640004047812 */ /* 0x000fe400078efcff */
[----:B------:R-:W-:Y:S01]  /*76d0*/  LOP3.LUT R7, R19, 0x3e003e0, RZ, 0xc0, !PT ;  /* 0x03e003e013077812 */ /* 0x000fe200078ec0ff */
[-C--:B------:R-:W-:Y:S02]  /*76e0*/  HFMA2 R6, R6, R43.reuse.H0_H0, -48, -48 ;  /* 0xd200d20006067431 */ /* 0x080fe4000004002b */
[----:B------:R-:W-:Y:S01]  /*76f0*/  HFMA2 R4, R4, R43.H0_H0, -48, -48 ;  /* 0xd200d20004047431 */ /* 0x000fe2000004002b */
[----:B------:R-:W-:-:S03]  /*7700*/  LOP3.LUT R22, R7, 0x64006400, RZ, 0xfc, !PT ;  /* 0x6400640007167812 */ /* 0x000fc600078efcff */
[-C--:B------:R-:W-:Y:S02]  /*7710*/  HFMA2.MMA R40, R6, R26.reuse, R40 ;  /* 0x0000001a06287235 */ /* 0x080fe40000000028 */
[----:B------:R-:W-:Y:S02]  /*7720*/  HFMA2.MMA R41, R4, R26, R41 ;  /* 0x0000001a04297235 */ /* 0x000fe40000000029 */
[----:B------:R-:W0:Y:S01]  /*7730*/  LDS.128 R4, [UR4+0x30] ;  /* 0x00003004ff047984 */ /* 0x000e220008000c00 */
[----:B------:R-:W-:Y:S01]  /*7740*/  HFMA2 R22, R22, R43.H0_H0, -48, -48 ;  /* 0xd200d20016167431 */ /* 0x000fe2000004002b */
[----:B------:R-:W-:Y:S02]  /*7750*/  SHF.R.U32.HI R21, RZ, 0xa, R19 ;  /* 0x0000000aff157819 */ /* 0x000fe40000011613 */
[----:B------:R-:W-:Y:S01]  /*7760*/  SHF.R.U32.HI R17, RZ, 0xa, R17 ;  /* 0x0000000aff117819 */ /* 0x000fe20000011611 */
[----:B------:R-:W-:Y:S01]  /*7770*/  HFMA2 R19, R22, R26, R25 ;  /* 0x0000001a16137231 */ /* 0x000fe20000000019 */
[----:B------:R-:W-:-:S02]  /*7780*/  SHF.R.U32.HI R16, RZ, 0xa, R16 ;  /* 0x0000000aff107819 */ /* 0x000fc40000011610 */
[----:B----4-:R-:W-:Y:S02]  /*7790*/  LOP3.LUT R22, R15, 0x3e003e0, RZ, 0xc0, !PT ;  /* 0x03e003e00f167812 */ /* 0x010fe400078ec0ff */
[----:B------:R-:W-:Y:S02]  /*77a0*/  SHF.R.U32.HI R18, RZ, 0xa, R18 ;  /* 0x0000000aff127819 */ /* 0x000fe40000011612 */
[----:B------:R-:W-:Y:S02]  /*77b0*/  LOP3.LUT R17, R17, 0x1f001f, RZ, 0xc0, !PT ;  /* 0x001f001f11117812 */ /* 0x000fe400078ec0ff */
[----:B------:R-:W-:Y:S02]  /*77c0*/  LOP3.LUT R16, R16, 0x1f001f, RZ, 0xc0, !PT ;  /* 0x001f001f10107812 */ /* 0x000fe400078ec0ff */
[----:B------:R-:W-:Y:S02]  /*77d0*/  LOP3.LUT R38, R22, 0x64006400, RZ, 0xfc, !PT ;  /* 0x6400640016267812 */ /* 0x000fe400078efcff */
[----:B------:R-:W-:-:S02]  /*77e0*/  SHF.R.U32.HI R22, RZ, 0xb, R12 ;  /* 0x0000000bff167819 */ /* 0x000fc4000001160c */
[----:B------:R-:W-:Y:S02]  /*77f0*/  LOP3.LUT R18, R18, 0x1f001f, RZ, 0xc0, !PT ;  /* 0x001f001f12127812 */ /* 0x000fe400078ec0ff */
[----:B------:R-:W-:Y:S02]  /*7800*/  LOP3.LUT R21, R21, 0x1f001f, RZ, 0xc0, !PT ;  /* 0x001f001f15157812 */ /* 0x000fe400078ec0ff */
[----:B------:R-:W-:Y:S02]  /*7810*/  LOP3.LUT R17, R17, 0x64006400, RZ, 0xfc, !PT ;  /* 0x6400640011117812 */ /* 0x000fe400078efcff */
[----:B------:R-:W-:Y:S02]  /*7820*/  LOP3.LUT R16, R16, 0x64006400, RZ, 0xfc, !PT ;  /* 0x6400640010107812 */ /* 0x000fe400078efcff */
[----:B------:R-:W-:Y:S02]  /*7830*/  LOP3.LUT R9, R9, 0x100010, R22, 0xf8, !PT ;  /* 0x0010001009097812 */ /* 0x000fe400078ef816 */
[----:B------:R-:W-:-:S02]  /*7840*/  LOP3.LUT R18, R18, 0x64006400, RZ, 0xfc, !PT ;  /* 0x6400640012127812 */ /* 0x000fc400078efcff */
[----:B------:R-:W-:Y:S02]  /*7850*/  LOP3.LUT R21, R21, 0x64006400, RZ, 0xfc, !PT ;  /* 0x6400640015157812 */ /* 0x000fe400078efcff */
[----:B------:R-:W-:Y:S01]  /*7860*/  SHF.R.U32.HI R22, RZ, 0xb, R13 ;  /* 0x0000000bff167819 */ /* 0x000fe2000001160d */
[----:B------:R-:W-:Y:S01]  /*7870*/  HADD2 R17, R17, -1040, -1040 ;  /* 0xe410e41011117430 */ /* 0x000fe20000000000 */
[----:B------:R-:W-:Y:S01]  /*7880*/  LOP3.LUT R23, R12, 0x1f001f, RZ, 0xc0, !PT ;  /* 0x001f001f0c177812 */ /* 0x000fe200078ec0ff */
[----:B------:R-:W-:Y:S01]  /*7890*/  HADD2 R16, R16, -1040, -1040 ;  /* 0xe410e41010107430 */ /* 0x000fe20000000000 */
[----:B------:R-:W-:Y:S01]  /*78a0*/  LOP3.LUT R11, R11, 0x100010, R22, 0xf8, !PT ;  /* 0x001000100b0b7812 */ /* 0x000fe200078ef816 */
[----:B------:R-:W-:Y:S01]  /*78b0*/  HADD2 R18, R18, -1040, -1040 ;  /* 0xe410e41012127430 */ /* 0x000fe20000000000 */
[----:B------:R-:W-:Y:S01]  /*78c0*/  LOP3.LUT R22, R14, 0x1f001f, RZ, 0xc0, !PT ;  /* 0x001f001f0e167812 */ /* 0x000fe200078ec0ff */
[----:B------:R-:W-:Y:S01]  /*78d0*/  HADD2 R21, R21, -1040, -1040 ;  /* 0xe410e41015157430 */ /* 0x000fe20000000000 */
[----:B------:R-:W-:Y:S01]  /*78e0*/  LOP3.LUT R23, R23, 0x64006400, RZ, 0xfc, !PT ;  /* 0x6400640017177812 */ /* 0x000fe200078efcff */
[-C--:B------:R-:W-:Y:S01]  /*78f0*/  HFMA2 R16, R16, R27.reuse, R8 ;  /* 0x0000001b10107231 */ /* 0x080fe20000000008 */
[-C--:B------:R-:W-:Y:S01]  /*7900*/  HFMA2.MMA R8, R17, R27.reuse, R41 ;  /* 0x0000001b11087235 */ /* 0x080fe20000000029 */
[----:B------:R-:W-:Y:S01]  /*7910*/  HFMA2 R17, R18, R27, R40 ;  /* 0x0000001b12117231 */ /* 0x000fe20000000028 */
[----:B------:R-:W-:Y:S01]  /*7920*/  LOP3.LUT R22, R22, 0x64006400, RZ, 0xfc, !PT ;  /* 0x6400640016167812 */ /* 0x000fe200078efcff */
[----:B------:R-:W-:Y:S01]  /*7930*/  HFMA2.MMA R27, R21, R27, R19 ;  /* 0x0000001b151b7235 */ /* 0x000fe20000000013 */
[----:B------:R-:W-:Y:S01]  /*7940*/  LOP3.LUT R18, R12, 0x3e003e0, RZ, 0xc0, !PT ;  /* 0x03e003e00c127812 */ /* 0x000fe200078ec0ff */
[----:B------:R-:W-:Y:S01]  /*7950*/  HADD2 R23, R23, -1040, -1040 ;  /* 0xe410e41017177430 */ /* 0x000fe20000000000 */
[----:B------:R-:W-:Y:S01]  /*7960*/  LOP3.LUT R19, R13, 0x3e003e0, RZ, 0xc0, !PT ;  /* 0x03e003e00d137812 */ /* 0x000fe200078ec0ff */
[----:B------:R-:W-:Y:S01]  /*7970*/  HADD2 R22, R22, -1040, -1040 ;  /* 0xe410e41016167430 */ /* 0x000fe20000000000 */
[----:B------:R-:W-:-:S02]  /*7980*/  LOP3.LUT R21, R14, 0x3e003e0, RZ, 0xc0, !PT ;  /* 0x03e003e00e157812 */ /* 0x000fc400078ec0ff */
[----:B------:R-:W-:Y:S02]  /*7990*/  LOP3.LUT R18, R18, 0x64006400, RZ, 0xfc, !PT ;  /* 0x6400640012127812 */ /* 0x000fe400078efcff */
[----:B------:R-:W-:Y:S01]  /*79a0*/  SHF.R.U32.HI R12, RZ, 0xa, R12 ;  /* 0x0000000aff0c7819 */ /* 0x000fe2000001160c */
[-C--:B0-----:R-:W-:Y:S01]  /*79b0*/  HFMA2.MMA R16, R23, R4.reuse, R16 ;  /* 0x0000000417107235 */ /* 0x081fe20000000010 */
[----:B------:R-:W-:Y:S02]  /*79c0*/  LOP3.LUT R24, R19, 0x64006400, RZ, 0xfc, !PT ;  /* 0x6400640013187812 */ /* 0x000fe400078efcff */
[--C-:B------:R-:W-:Y:S02]  /*79d0*/  SHF.R.U32.HI R25, RZ, 0xb, R14.reuse ;  /* 0x0000000bff197819 */ /* 0x100fe4000001160e */
[----:B------:R-:W-:Y:S02]  /*79e0*/  LOP3.LUT R26, R21, 0x64006400, RZ, 0xfc, !PT ;  /* 0x64006400151a7812 */ /* 0x000fe400078efcff */
[----:B------:R-:W-:Y:S01]  /*79f0*/  SHF.R.U32.HI R14, RZ, 0xa, R14 ;  /* 0x0000000aff0e7819 */ /* 0x000fe2000001160e */
[-C--:B------:R-:W-:Y:S01]  /*7a00*/  HFMA2 R21, R18, R43.reuse.H0_H0, -48, -48 ;  /* 0xd200d20012157431 */ /* 0x080fe2000004002b */
[----:B------:R-:W-:Y:S01]  /*7a10*/  LOP3.LUT R12, R12, 0x1f001f, RZ, 0xc0, !PT ;  /* 0x001f001f0c0c7812 */ /* 0x000fe200078ec0ff */
[----:B------:R-:W-:Y:S01]  /*7a20*/  HFMA2.MMA R17, R22, R4, R17 ;  /* 0x0000000416117235 */ /* 0x000fe20000000011 */
[-C--:B------:R-:W-:Y:S01]  /*7a30*/  HFMA2 R19, R24, R43.reuse.H0_H0, -48, -48 ;  /* 0xd200d20018137431 */ /* 0x080fe2000004002b */
[----:B------:R-:W-:Y:S01]  /*7a40*/  LOP3.LUT R14, R14, 0x1f001f, RZ, 0xc0, !PT ;  /* 0x001f001f0e0e7812 */ /* 0x000fe200078ec0ff */
[----:B------:R-:W-:Y:S01]  /*7a50*/  HFMA2 R18, R26, R43.H0_H0, -48, -48 ;  /* 0xd200d2001a127431 */ /* 0x000fe2000004002b */
[----:B------:R-:W-:-:S02]  /*7a60*/  LOP3.LUT R24, R13, 0x1f001f, RZ, 0xc0, !PT ;  /* 0x001f001f0d187812 */ /* 0x000fc400078ec0ff */
[----:B------:R-:W-:Y:S01]  /*7a70*/  LOP3.LUT R12, R12, 0x64006400, RZ, 0xfc, !PT ;  /* 0x640064000c0c7812 */ /* 0x000fe200078efcff */
[-C--:B------:R-:W-:Y:S01]  /*7a80*/  HFMA2.MMA R16, R21, R5.reuse, R16 ;  /* 0x0000000515107235 */ /* 0x080fe20000000010 */
[----:B------:R-:W-:Y:S02]  /*7a90*/  LOP3.LUT R23, R15, 0x1f001f, RZ, 0xc0, !PT ;  /* 0x001f001f0f177812 */ /* 0x000fe400078ec0ff */
[----:B------:R-:W-:Y:S01]  /*7aa0*/  LOP3.LUT R14, R14, 0x64006400, RZ, 0xfc, !PT ;  /* 0x640064000e0e7812 */ /* 0x000fe200078efcff */
[----:B------:R-:W-:Y:S01]  /*7ab0*/  HADD2 R12, R12, -1040, -1040 ;  /* 0xe410e4100c0c7430 */ /* 0x000fe20000000000 */
[----:B------:R-:W-:Y:S02]  /*7ac0*/  LOP3.LUT R24, R24, 0x64006400, RZ, 0xfc, !PT ;  /* 0x6400640018187812 */ /* 0x000fe400078efcff */
[----:B------:R-:W-:Y:S01]  /*7ad0*/  SHF.R.U32.HI R13, RZ, 0xa, R13 ;  /* 0x0000000aff0d7819 */ /* 0x000fe2000001160d */
[----:B------:R-:W-:Y:S01]  /*7ae0*/  HFMA2.MMA R17, R18, R5, R17 ;  /* 0x0000000512117235 */ /* 0x000fe20000000011 */
[----:B------:R-:W-:-:S02]  /*7af0*/  LOP3.LUT R20, R20, 0x100010, R25, 0xf8, !PT ;  /* 0x0010001014147812 */ /* 0x000fc400078ef819 */
[--C-:B------:R-:W-:Y:S01]  /*7b00*/  SHF.R.U32.HI R25, RZ, 0xb, R15.reuse ;  /* 0x0000000bff197819 */ /* 0x100fe2000001160f */
[----:B------:R-:W-:Y:S01]  /*7b10*/  HADD2 R14, R14, -1040, -1040 ;  /* 0xe410e4100e0e7430 */ /* 0x000fe20000000000 */
[----:B------:R-:W-:Y:S02]  /*7b20*/  LOP3.LUT R23, R23, 0x64006400, RZ, 0xfc, !PT ;  /* 0x6400640017177812 */ /* 0x000fe400078efcff */
[----:B------:R-:W-:Y:S01]  /*7b30*/  SHF.R.U32.HI R15, RZ, 0xa, R15 ;  /* 0x0000000aff0f7819 */ /* 0x000fe2000001160f */
[----:B------:R-:W-:Y:S01]  /*7b40*/  HADD2 R24, R24, -1040, -1040 ;  /* 0xe410e41018187430 */ /* 0x000fe20000000000 */
[----:B------:R-:W-:Y:S02]  /*7b50*/  LOP3.LUT R13, R13, 0x1f001f, RZ, 0xc0, !PT ;  /* 0x001f001f0d0d7812 */ /* 0x000fe400078ec0ff */
[----:B------:R-:W-:Y:S01]  /*7b60*/  LOP3.LUT R9, R9, 0x64006400, RZ, 0xfc, !PT ;  /* 0x6400640009097812 */ /* 0x000fe200078efcff */
[-C--:B------:R-:W-:Y:S01]  /*7b70*/  HFMA2.MMA R12, R12, R6.reuse, R16 ;  /* 0x000000060c0c7235 */ /* 0x080fe20000000010 */
[----:B------:R-:W-:Y:S01]  /*7b80*/  LOP3.LUT R15, R15, 0x1f001f, RZ, 0xc0, !PT ;  /* 0x001f001f0f0f7812 */ /* 0x000fe200078ec0ff */
[----:B------:R-:W-:Y:S01]  /*7b90*/  HADD2 R23, R23, -1040, -1040 ;  /* 0xe410e41017177430 */ /* 0x000fe20000000000 */
[----:B------:R-:W-:Y:S01]  /*7ba0*/  LOP3.LUT R20, R20, 0x64006400, RZ, 0xfc, !PT ;  /* 0x6400640014147812 */ /* 0x000fe200078efcff */
[-C--:B------:R-:W-:Y:S01]  /*7bb0*/  HFMA2 R8, R24, R4.reuse, R8 ;  /* 0x0000000418087231 */ /* 0x080fe20000000008 */
[----:B------:R-:W-:Y:S01]  /*7bc0*/  LOP3.LUT R13, R13, 0x64006400, RZ, 0xfc, !PT ;  /* 0x640064000d0d7812 */ /* 0x000fe200078efcff */
[----:B------:R-:W-:Y:S01]  /*7bd0*/  HADD2 R9, R9, -1040, -1040 ;  /* 0xe410e41009097430 */ /* 0x000fe20000000000 */
[----:B------:R-:W-:Y:S01]  /*7be0*/  HFMA2.MMA R14, R14, R6, R17 ;  /* 0x000000060e0e7235 */ /* 0x000fe20000000011 */
[----:B------:R-:W-:Y:S01]  /*7bf0*/  LOP3.LUT R10, R10, 0x100010, R25, 0xf8, !PT ;  /* 0x001000100a0a7812 */ /* 0x000fe200078ef819 */
[----:B------:R-:W-:Y:S01]  /*7c00*/  HFMA2 R43, R38, R43.H0_H0, -48, -48 ;  /* 0xd200d200262b7431 */ /* 0x000fe2000004002b */
[----:B------:R-:W-:Y:S01]  /*7c10*/  LOP3.LUT R15, R15, 0x64006400, RZ, 0xfc, !PT ;  /* 0x640064000f0f7812 */ /* 0x000fe200078efcff */
[----:B------:R-:W-:Y:S01]  /*7c20*/  HFMA2 R27, R23, R4, R27 ;  /* 0x00000004171b7231 */ /* 0x000fe2000000001b */
[----:B------:R-:W-:Y:S01]  /*7c30*/  LOP3.LUT R11, R11, 0x64006400, RZ, 0xfc, !PT ;  /* 0x640064000b0b7812 */ /* 0x000fe200078efcff */
[----:B------:R-:W-:-:S02]  /*7c40*/  HADD2 R20, R20, -1040, -1040 ;  /* 0xe410e41014147430 */ /* 0x000fc40000000000 */
[-C--:B------:R-:W-:Y:S02]  /*7c50*/  HFMA2 R8, R19, R5.reuse, R8 ;  /* 0x0000000513087231 */ /* 0x080fe40000000008 */
[----:B------:R-:W-:Y:S01]  /*7c60*/  HADD2 R4, R13, -1040, -1040 ;  /* 0xe410e4100d047430 */ /* 0x000fe20000000000 */
[----:B------:R-:W-:Y:S01]  /*7c70*/  LOP3.LUT R10, R10, 0x64006400, RZ, 0xfc, !PT ;  /* 0x640064000a0a7812 */ /* 0x000fe200078efcff */
[-C--:B------:R-:W-:Y:S01]  /*7c80*/  HFMA2.MMA R9, R9, R7.reuse, R12 ;  /* 0x0000000709097235 */ /* 0x080fe2000000000c */
[----:B------:R-:W-:Y:S02]  /*7c90*/  HFMA2 R27, R43, R5, R27 ;  /* 0x000000052b1b7231 */ /* 0x000fe4000000001b */
[----:B------:R-:W-:Y:S01]  /*7ca0*/  HADD2 R15, R15, -1040, -1040 ;  /* 0xe410e4100f0f7430 */ /* 0x000fe20000000000 */
[----:B------:R-:W-:Y:S01]  /*7cb0*/  HFMA2.MMA R14, R20, R7, R14 ;  /* 0x00000007140e7235 */ /* 0x000fe2000000000e */
[----:B------:R-:W-:Y:S01]  /*7cc0*/  HFMA2 R4, R4, R6, R8 ;  /* 0x0000000604047231 */ /* 0x000fe20000000008 */
[----:B---3--:R-:W-:Y:S01]  /*7cd0*/  @!P0 PRMT R0, R30, 0x7610, R0 ;  /* 0x000076101e008816 */ /* 0x008fe20000000000 */
[----:B------:R-:W-:Y:S01]  /*7ce0*/  HADD2 R11, R11, -1040, -1040 ;  /* 0xe410e4100b0b7430 */ /* 0x000fe20000000000 */
[----:B------:R-:W-:Y:S01]  /*7cf0*/  @!P0 PRMT R2, R31, 0x7610, R2 ;  /* 0x000076101f028816 */ /* 0x000fe20000000002 */
[----:B------:R-:W-:-:S02]  /*7d00*/  VIADD R34, R34, 0x20 ;  /* 0x0000002022227836 */ /* 0x000fc40000000000 */
[----:B------:R-:W-:Y:S02]  /*7d10*/  HFMA2 R5, R15, R6, R27 ;  /* 0x000000060f057231 */ /* 0x000fe4000000001b */
[----:B------:R-:W-:Y:S01]  /*7d20*/  HADD2 R10, R10, -1040, -1040 ;  /* 0xe410e4100a0a7430 */ /* 0x000fe20000000000 */
[----:B------:R-:W-:Y:S01]  /*7d30*/  @!P0 PRMT R0, R0, 0x7610, R30 ;  /* 0x0000761000008816 */ /* 0x000fe2000000001e */
[-C--:B------:R-:W-:Y:S01]  /*7d40*/  HFMA2 R4, R11, R7.reuse, R4 ;  /* 0x000000070b047231 */ /* 0x080fe20000000004 */
[----:B------:R-:W-:Y:S01]  /*7d50*/  @!P0 PRMT R2, R2, 0x7610, R31 ;  /* 0x0000761002028816 */ /* 0x000fe2000000001f */
[----:B------:R-:W-:Y:S01]  /*7d60*/  HFMA2 R5, R10, R7, R5 ;  /* 0x000000070a057231 */ /* 0x000fe20000000005 */
[C---:B------:R-:W-:Y:S02]  /*7d70*/  ISETP.GE.AND P0, PT, R34.reuse, UR12, PT ;  /* 0x0000000c22007c0c */ /* 0x040fe4000bf06270 */
[----:B------:R-:W-:Y:S01]  /*7d80*/  ISETP.LT.AND P1, PT, R34, R37, PT ;  /* 0x000000252200720c */ /* 0x000fe20003f21270 */
[----:B------:R-:W-:-:S02]  /*7d90*/  HADD2 R9, R9.H0_H0, R9.H1_H1 ;  /* 0x3000000909097230 */ /* 0x000fc40000000800 */
[----:B------:R-:W-:Y:S02]  /*7da0*/  HADD2 R4, R4.H0_H0, R4.H1_H1 ;  /* 0x3000000404047230 */ /* 0x000fe40000000800 */
[----:B------:R-:W-:Y:S02]  /*7db0*/  HADD2 R14, R14.H0_H0, R14.H1_H1 ;  /* 0x3000000e0e0e7230 */ /* 0x000fe40000000800 */
[----:B------:R-:W-:Y:S01]  /*7dc0*/  HADD2 R7, R5.H0_H0, R5.H1_H1 ;  /* 0x3000000505077230 */ /* 0x000fe20000000800 */
[----:B------:R-:W-:Y:S01]  /*7dd0*/  PRMT R9, R9, 0x5410, R4 ;  /* 0x0000541009097816 */ /* 0x000fe20000000004 */
[----:B------:R-:W-:-:S03]  /*7de0*/  UIADD3 UR4, UR4, 0x40, URZ ;  /* 0x0000004004047890 */ /* 0x000fc6000fffe03f */
[----:B------:R-:W-:Y:S02]  /*7df0*/  PRMT R14, R14, 0x5410, R7 ;  /* 0x000054100e0e7816 */ /* 0x000fe40000000007 */
[----:B------:R-:W-:Y:S01]  /*7e00*/  HFMA2.MMA R28, R9, R0, R28 ;  /* 0x00000000091c7235 */ /* 0x000fe2000000001c */
[----:B------:R-:W-:-:S04]  /*7e10*/  IMAD.WIDE R42, R36, 0x4, R44 ;  /* 0x00000004242a7825 */ /* 0x000fc800078e022c */
[----:B------:R-:W-:Y:S01]  /*7e20*/  HFMA2 R3, R14, R2, R3 ;  /* 0x000000020e037231 */ /* 0x000fe20000000003 */
[----:B------:R-:W-:Y:S06]  /*7e30*/  @!P0 BRA P1, `(.L_x_2310) ;  /* 0xffffffe800788947 */ /* 0x000fec000083ffff */
.L_x_2309:
[----:B------:R-:W-:-:S04]  /*7e40*/  ISETP.GE.AND P0, PT, R34, R37, PT ;  /* 0x000000252200720c */ /* 0x000fc80003f06270 */
[----:B------:R-:W-:-:S13]  /*7e50*/  ISETP.GE.OR P0, PT, R34, R39, P0 ;  /* 0x000000272200720c */ /* 0x000fda0000706670 */
[----:B------:R-:W-:Y:S05]  /*7e60*/  @P0 BRA `(.L_x_2311) ;  /* 0x0000002400240947 */ /* 0x000fea0003800000 */
.L_x_2312:
[----:B------:R0:W2:Y:S01]  /*7e70*/  LDG.E.128.CONSTANT R4, desc[UR6][R42.64] ;  /* 0x000000062a047981 */ /* 0x0000a2000c1e9d00 */
[----:B------:R-:W-:-:S03]  /*7e80*/  MOV R36, UR9 ;  /* 0x0000000900247c02 */ /* 0x000fc60008000f00 */
[----:B------:R-:W3:Y:S02]  /*7e90*/  LDS.64 R18, [UR4] ;  /* 0x00000004ff127984 */ /* 0x000ee40008000a00 */
[----:B------:R-:W-:-:S05]  /*7ea0*/  IMAD.WIDE R16, R36, 0x4, R42 ;  /* 0x0000000424107825 */ /* 0x000fca00078e022a */
[----:B------:R3:W4:Y:S01]  /*7eb0*/  LDG.E.128.CONSTANT R8, desc[UR6][R16.64] ;  /* 0x0000000610087981 */ /* 0x000722000c1e9d00 */
[----:B------:R-:W-:-:S05]  /*7ec0*/  IMAD.WIDE R22, R36, 0x4, R16 ;  /* 0x0000000424167825 */ /* 0x000fca00078e0210 */
[----:B-1----:R-:W5:Y:S01]  /*7ed0*/  LDG.E.128.CONSTANT R12, desc[UR6][R22.64] ;  /* 0x00000006160c7981 */ /* 0x002f62000c1e9d00 */
[----:B0-----:R-:W-:Y:S01]  /*7ee0*/  IMAD.MOV.U32 R42, RZ, RZ, 0x2c00 ;  /* 0x00002c00ff2a7424 */ /* 0x001fe200078e00ff */
[----:B------:R-:W-:-:S13]  /*7ef0*/  ISETP.NE.AND P1, PT, R34, R29, PT ;  /* 0x0000001d2200720c */ /* 0x000fda0003f25270 */
[----:B------:R-:W-:Y:S01]  /*7f00*/  @!P1 IADD3 R32, R32, 0x1, RZ ;  /* 0x0000000120209810 */ /* 0x000fe20007ffe0ff */
[----:B---3--:R-:W-:Y:S02]  /*7f10*/  HADD2.F32 R17, -RZ, R18.H0_H0 ;  /* 0x20000012ff117230 */ /* 0x008fe40000004100 */
[--C-:B------:R-:W-:Y:S02]  /*7f20*/  HADD2.F32 R45, -RZ, R19.reuse.H0_H0 ;  /* 0x20000013ff2d7230 */ /* 0x100fe40000004100 */
[----:B------:R-:W-:Y:S01]  /*7f30*/  HADD2.F32 R19, -RZ, R19.H1_H1 ;  /* 0x30000013ff137230 */ /* 0x000fe20000004100 */
[----:B--2---:R-:W-:Y:S02]  /*7f40*/  LOP3.LUT R20, R4, 0xf000f, RZ, 0xc0, !PT ;  /* 0x000f000f04147812 */ /* 0x004fe400078ec0ff */
        /* <DEDUP_REMOVED lines=8> */
[----:B------:R-:W-:Y:S02]  /*7fd0*/  HADD2 R30, R21, -1032, -1032 ;  /* 0xe408e408151e7430 */ /* 0x000fe40000000000 */
[----:B------:R-:W-:-:S02]  /*7fe0*/  HADD2 R21, R24, -1032, -1032 ;  /* 0xe408e40818157430 */ /* 0x000fc40000000000 */
[----:B------:R-:W-:Y:S02]  /*7ff0*/  HADD2.F32 R16, -RZ, R27.H0_H0 ;  /* 0x2000001bff107230 */ /* 0x000fe40000004100 */
[----:B------:R-:W-:Y:S02]  /*8000*/  HADD2 R25, R25, -1032, -1032 ;  /* 0xe408e40819197430 */ /* 0x000fe40000000000 */
[----:B------:R-:W-:Y:S02]  /*8010*/  HADD2.F32 R38, -RZ, R30.H0_H0 ;  /* 0x2000001eff267230 */ /* 0x000fe40000004100 */
[----:B------:R-:W-:Y:S02]  /*8020*/  HADD2.F32 R20, -RZ, R21.H0_H0 ;  /* 0x20000015ff147230 */ /* 0x000fe40000004100 */
[----:B------:R-:W-:Y:S01]  /*8030*/  FFMA.FTZ R26, R16, R17, RZ ;  /* 0x00000011101a7223 */ /* 0x000fe200000100ff */
[----:B------:R-:W-:Y:S02]  /*8040*/  HADD2.F32 R24, -RZ, R25.H0_H0 ;  /* 0x20000019ff187230 */ /* 0x000fe40000004100 */
[----:B------:R-:W-:Y:S01]  /*8050*/  FFMA.FTZ R16, R17, R38, RZ ;  /* 0x0000002611107223 */ /* 0x000fe200000100ff */
[----:B------:R-:W-:-:S02]  /*8060*/  HADD2.F32 R31, -RZ, R21.H1_H1 ;  /* 0x30000015ff1f7230 */ /* 0x000fc40000004100 */
[C---:B------:R-:W-:Y:S01]  /*8070*/  FFMA.FTZ R20, R17.reuse, R20, RZ ;  /* 0x0000001411147223 */ /* 0x040fe200000100ff */
[----:B------:R-:W-:Y:S02]  /*8080*/  HADD2.F32 R25, -RZ, R25.H1_H1 ;  /* 0x30000019ff197230 */ /* 0x000fe40000004100 */
[----:B------:R-:W-:Y:S01]  /*8090*/  FFMA.FTZ R24, R17, R24, RZ ;  /* 0x0000001811187223 */ /* 0x000fe200000100ff */
[----:B------:R-:W-:Y:S01]  /*80a0*/  HADD2.F32 R17, -RZ, R18.H1_H1 ;  /* 0x30000012ff117230 */ /* 0x000fe20000004100 */
[----:B------:R-:W-:Y:S01]  /*80b0*/  LOP3.LUT R18, R4, 0xf000f0, RZ, 0xc0, !PT ;  /* 0x00f000f004127812 */ /* 0x000fe200078ec0ff */
[----:B------:R-:W-:Y:S02]  /*80c0*/  HADD2.F32 R27, -RZ, R27.H1_H1 ;  /* 0x3000001bff1b7230 */ /* 0x000fe40000004100 */
[----:B------:R-:W-:Y:S01]  /*80d0*/  HADD2.F32 R30, -RZ, R30.H1_H1 ;  /* 0x3000001eff1e7230 */ /* 0x000fe20000004100 */
[----:B------:R-:W-:Y:S01]  /*80e0*/  LOP3.LUT R21, R18, 0x64006400, RZ, 0xfc, !PT ;  /* 0x6400640012157812 */ /* 0x000fe200078efcff */
[----:B------:R-:W-:Y:S01]  /*80f0*/  FFMA.FTZ R25, R17, R25, R24 ;  /* 0x0000001911197223 */ /* 0x000fe20000010018 */
[----:B------:R-:W-:Y:S01]  /*8100*/  FFMA.FTZ R40, R27, R17, R26 ;  /* 0x000000111b287223 */ /* 0x000fe2000001001a */
[----:B------:R-:W-:Y:S01]  /*8110*/  FFMA.FTZ R26, R17, R31, R20 ;  /* 0x0000001f111a7223 */ /* 0x000fe20000010014 */
[----:B------:R-:W-:Y:S01]  /*8120*/  LOP3.LUT R20, R7, 0xf000f0, RZ, 0xc0, !PT ;  /* 0x00f000f007147812 */ /* 0x000fe200078ec0ff */
[----:B------:R-:W-:-:S02]  /*8130*/  HFMA2 R24, R21, R42.H0_H0, -72, -72 ;  /* 0xd480d48015187431 */ /* 0x000fc4000004002a */
[----:B------:R-:W-:Y:S01]  /*8140*/  FFMA.FTZ R18, R17, R30, R16 ;  /* 0x0000001e11127223 */ /* 0x000fe20000010010 */
[----:B------:R-:W-:Y:S02]  /*8150*/  LOP3.LUT R16, R5, 0xf000f0, RZ, 0xc0, !PT ;  /* 0x00f000f005107812 */ /* 0x000fe400078ec0ff */
[----:B------:R-:W-:Y:S01]  /*8160*/  LOP3.LUT R31, R20, 0x64006400, RZ, 0xfc, !PT ;  /* 0x64006400141f7812 */ /* 0x000fe200078efcff */
[----:B------:R-:W-:Y:S01]  /*8170*/  HADD2.F32 R21, -RZ, R24.H0_H0 ;  /* 0x20000018ff157230 */ /* 0x000fe20000004100 */
[----:B------:R-:W-:Y:S01]  /*8180*/  LOP3.LUT R27, R16, 0x64006400, RZ, 0xfc, !PT ;  /* 0x64006400101b7812 */ /* 0x000fe200078efcff */
[----:B------:R-:W-:Y:S01]  /*8190*/  @!P1 IMAD R16, R32, 0x8, R1 ;  /* 0x0000000820109824 */ /* 0x000fe200078e0201 */
[----:B------:R-:W-:Y:S01]  /*81a0*/  LOP3.LUT R17, R6, 0xf000f0, RZ, 0xc0, !PT ;  /* 0x00f000f006117812 */ /* 0x000fe200078ec0ff */
[-C--:B------:R-:W-:Y:S02]  /*81b0*/  HFMA2 R31, R31, R42.reuse.H0_H0, -72, -72 ;  /* 0xd480d4801f1f7431 */ /* 0x080fe4000004002a */
[----:B------:R-:W-:Y:S01]  /*81c0*/  FFMA.FTZ R40, R21, R45, R40 ;  /* 0x0000002d15287223 */ /* 0x000fe20000010028 */
[----:B------:R-:W-:Y:S01]  /*81d0*/  HFMA2 R27, R27, R42.H0_H0, -72, -72 ;  /* 0xd480d4801b1b7431 */ /* 0x000fe2000004002a */
[----:B------:R-:W0:Y:S01]  /*81e0*/  LDS.64 R20, [UR4+0x8] ;  /* 0x00000804ff147984 */ /* 0x000e220008000a00 */
[----:B------:R-:W-:-:S03]  /*81f0*/  LOP3.LUT R17, R17, 0x64006400, RZ, 0xfc, !PT ;  /* 0x6400640011117812 */ /* 0x000fc600078efcff */
[----:B------:R-:W-:Y:S02]  /*8200*/  HADD2.F32 R41, -RZ, R27.H0_H0 ;  /* 0x2000001bff297230 */ /* 0x000fe40000004100 */
[----:B------:R-:W-:Y:S02]  /*8210*/  HFMA2 R30, R17, R42.H0_H0, -72, -72 ;  /* 0xd480d480111e7431 */ /* 0x000fe4000004002a */
[--C-:B------:R-:W-:Y:S01]  /*8220*/  HADD2.F32 R38, -RZ, R31.reuse.H0_H0 ;  /* 0x2000001fff267230 */ /* 0x100fe20000004100 */
[----:B------:R-:W-:Y:S01]  /*8230*/  SHF.R.U32.HI R5, RZ, 0x8, R5 ;  /* 0x00000008ff057819 */ /* 0x000fe20000011605 */
[C---:B------:R-:W-:Y:S01]  /*8240*/  FFMA.FTZ R18, R45.reuse, R41, R18 ;  /* 0x000000292d127223 */ /* 0x040fe20000010012 */
[----:B------:R-:W-:Y:S01]  /*8250*/  HADD2.F32 R41, -RZ, R24.H1_H1 ;  /* 0x30000018ff297230 */ /* 0x000fe20000004100 */
[----:B------:R-:W-:Y:S01]  /*8260*/  SHF.R.U32.HI R6, RZ, 0x8, R6 ;  /* 0x00000008ff067819 */ /* 0x000fe20000011606 */
[----:B------:R-:W-:Y:S02]  /*8270*/  HADD2.F32 R24, -RZ, R31.H1_H1 ;  /* 0x3000001fff187230 */ /* 0x000fe40000004100 */
[----:B------:R-:W-:Y:S01]  /*8280*/  FFMA.FTZ R25, R45, R38, R25 ;  /* 0x000000262d197223 */ /* 0x000fe20000010019 */
[----:B------:R-:W-:Y:S01]  /*8290*/  HADD2.F32 R43, -RZ, R30.H0_H0 ;  /* 0x2000001eff2b7230 */ /* 0x000fe20000004100 */
[----:B------:R-:W-:Y:S01]  /*82a0*/  SHF.R.U32.HI R4, RZ, 0x8, R4 ;  /* 0x00000008ff047819 */ /* 0x000fe20000011604 */
[----:B------:R-:W-:-:S02]  /*82b0*/  HADD2.F32 R27, -RZ, R27.H1_H1 ;  /* 0x3000001bff1b7230 */ /* 0x000fc40000004100 */
[----:B------:R-:W-:Y:S01]  /*82c0*/  FFMA.FTZ R25, R19, R24, R25 ;  /* 0x0000001813197223 */ /* 0x000fe20000010019 */
[----:B------:R-:W-:Y:S02]  /*82d0*/  HADD2.F32 R30, -RZ, R30.H1_H1 ;  /* 0x3000001eff1e7230 */ /* 0x000fe40000004100 */
[----:B------:R-:W-:Y:S01]  /*82e0*/  FFMA.FTZ R26, R45, R43, R26 ;  /* 0x0000002b2d1a7223 */ /* 0x000fe2000001001a */
[----:B------:R-:W-:Y:S01]  /*82f0*/  LOP3.LUT R24, R5, 0xf000f, RZ, 0xc0, !PT ;  /* 0x000f000f05187812 */ /* 0x000fe200078ec0ff */
[----:B------:R-:W-:Y:S01]  /*8300*/  FFMA.FTZ R18, R19, R27, R18 ;  /* 0x0000001b13127223 */ /* 0x000fe20000010012 */
[----:B------:R-:W-:Y:S01]  /*8310*/  LOP3.LUT R27, R6, 0xf000f, RZ, 0xc0, !PT ;  /* 0x000f000f061b7812 */ /* 0x000fe200078ec0ff */
[----:B------:R-:W-:Y:S01]  /*8320*/  FFMA.FTZ R40, R41, R19, R40 ;  /* 0x0000001329287223 */ /* 0x000fe20000010028 */
[----:B------:R-:W-:Y:S01]  /*8330*/  SHF.R.U32.HI R7, RZ, 0x8, R7 ;  /* 0x00000008ff077819 */ /* 0x000fe20000011607 */
[----:B------:R-:W-:Y:S01]  /*8340*/  FFMA.FTZ R26, R19, R30, R26 ;  /* 0x0000001e131a7223 */ /* 0x000fe2000001001a */
[----:B------:R-:W-:Y:S01]  /*8350*/  LOP3.LUT R24, R24, 0x64006400, RZ, 0xfc, !PT ;  /* 0x6400640018187812 */ /* 0x000fe200078efcff */
[----:B------:R-:W2:Y:S01]  /*8360*/  @!P1 LDL.64 R16, [R16] ;  /* 0x0000000010109983 */ /* 0x000ea20000100a00 */
[----:B------:R-:W-:-:S02]  /*8370*/  LOP3.LUT R19, R4, 0xf000f, RZ, 0xc0, !PT ;  /* 0x000f000f04137812 */ /* 0x000fc400078ec0ff */
[----:B------:R-:W-:Y:S01]  /*8380*/  LOP3.LUT R31, R27, 0x64006400, RZ, 0xfc, !PT ;  /* 0x640064001b1f7812 */ /* 0x000fe200078efcff */
[----:B------:R-:W-:Y:S01]  /*8390*/  HADD2 R27, R24, -1032, -1032 ;  /* 0xe408e408181b7430 */ /* 0x000fe20000000000 */
[----:B------:R-:W-:Y:S02]  /*83a0*/  LOP3.LUT R30, R7, 0xf000f, RZ, 0xc0, !PT ;  /* 0x000f000f071e7812 */ /* 0x000fe400078ec0ff */
[----:B------:R-:W-:Y:S01]  /*83b0*/  LOP3.LUT R19, R19, 0x64006400, RZ, 0xfc, !PT ;  /* 0x6400640013137812 */ /* 0x000fe200078efcff */
[----:B------:R-:W-:Y:S01]  /*83c0*/  HADD2 R24, R31, -1032, -1032 ;  /* 0xe408e4081f187430 */ /* 0x000fe20000000000 */
[----:B------:R-:W-:Y:S01]  /*83d0*/  LOP3.LUT R38, R30, 0x64006400, RZ, 0xfc, !PT ;  /* 0x640064001e267812 */ /* 0x000fe200078efcff */
[----:B------:R-:W-:Y:S01]  /*83e0*/  HADD2.F32 R31, -RZ, R27.H0_H0 ;  /* 0x2000001bff1f7230 */ /* 0x000fe20000004100 */
[----:B------:R-:W-:Y:S01]  /*83f0*/  LOP3.LUT R6, R6, 0xf000f0, RZ, 0xc0, !PT ;  /* 0x00f000f006067812 */ /* 0x000fe200078ec0ff */
[----:B------:R-:W-:Y:S02]  /*8400*/  HADD2 R30, R19, -1032, -1032 ;  /* 0xe408e408131e7430 */ /* 0x000fe40000000000 */
[----:B0-----:R-:W-:-:S02]  /*8410*/  HADD2.F32 R43, -RZ, R20.H0_H0 ;  /* 0x20000014ff2b7230 */ /* 0x001fc40000004100 */
[----:B------:R-:W-:Y:S02]  /*8420*/  HADD2 R19, R38, -1032, -1032 ;  /* 0xe408e40826137430 */ /* 0x000fe40000000000 */
[----:B------:R-:W-:Y:S01]  /*8430*/  HADD2.F32 R41, -RZ, R24.H0_H0 ;  /* 0x20000018ff297230 */ /* 0x000fe20000004100 */
[----:B------:R-:W-:Y:S01]  /*8440*/  LOP3.LUT R7, R7, 0xf000f0, RZ, 0xc0, !PT ;  /* 0x00f000f007077812 */ /* 0x000fe200078ec0ff */
[----:B------:R-:W-:Y:S02]  /*8450*/  HADD2.F32 R45, -RZ, R30.H0_H0 ;  /* 0x2000001eff2d7230 */ /* 0x000fe40000004100 */
[C---:B------:R-:W-:Y:S01]  /*8460*/  FFMA.FTZ R18, R43.reuse, R31, R18 ;  /* 0x0000001f2b127223 */ /* 0x040fe20000010012 */
[----:B------:R-:W-:Y:S02]  /*8470*/  HADD2.F32 R31, -RZ, R20.H1_H1 ;  /* 0x30000014ff1f7230 */ /* 0x000fe40000004100 */
[----:B------:R-:W-:Y:S01]  /*8480*/  FFMA.FTZ R26, R43, R41, R26 ;  /* 0x000000292b1a7223 */ /* 0x000fe2000001001a */
[----:B------:R-:W-:-:S02]  /*8490*/  HADD2.F32 R38, -RZ, R19.H0_H0 ;  /* 0x20000013ff267230 */ /* 0x000fc40000004100 */
[----:B------:R-:W-:Y:S01]  /*84a0*/  FFMA.FTZ R40, R45, R43, R40 ;  /* 0x0000002b2d287223 */ /* 0x000fe20000010028 */
[----:B------:R-:W-:Y:S01]  /*84b0*/  HADD2.F32 R20, -RZ, R19.H1_H1 ;  /* 0x30000013ff147230 */ /* 0x000fe20000004100 */
[----:B------:R-:W-:Y:S01]  /*84c0*/  LOP3.LUT R19, R4, 0xf000f0, RZ, 0xc0, !PT ;  /* 0x00f000f004137812 */ /* 0x000fe200078ec0ff */
[----:B------:R-:W-:Y:S02]  /*84d0*/  HADD2.F32 R41, -RZ, R30.H1_H1 ;  /* 0x3000001eff297230 */ /* 0x000fe40000004100 */
[----:B------:R-:W-:Y:S01]  /*84e0*/  FFMA.FTZ R25, R43, R38, R25 ;  /* 0x000000262b197223 */ /* 0x000fe20000010019 */
[----:B------:R-:W-:Y:S01]  /*84f0*/  HADD2.F32 R30, -RZ, R24.H1_H1 ;  /* 0x30000018ff1e7230 */ /* 0x000fe20000004100 */
[----:B------:R-:W-:Y:S01]  /*8500*/  LOP3.LUT R24, R5, 0xf000f0, RZ, 0xc0, !PT ;  /* 0x00f000f005187812 */ /* 0x000fe200078ec0ff */
[----:B------:R-:W-:Y:S01]  /*8510*/  HADD2.F32 R27, -RZ, R27.H1_H1 ;  /* 0x3000001bff1b7230 */ /* 0x000fe20000004100 */
[----:B------:R-:W0:Y:S01]  /*8520*/  LDS.64 R4, [UR4+0x10] ;  /* 0x00001004ff047984 */ /* 0x000e220008000a00 */
[----:B------:R-:W-:Y:S01]  /*8530*/  LOP3.LUT R19, R19, 0x64006400, RZ, 0xfc, !PT ;  /* 0x6400640013137812 */ /* 0x000fe200078efcff */
[----:B------:R-:W-:Y:S01]  /*8540*/  FFMA.FTZ R40, R41, R31, R40 ;  /* 0x0000001f29287223 */ /* 0x000fe20000010028 */
[----:B------:R-:W-:Y:S01]  /*8550*/  LOP3.LUT R41, R24, 0x64006400, RZ, 0xfc, !PT ;  /* 0x6400640018297812 */ /* 0x000fe200078efcff */
[C---:B------:R-:W-:Y:S01]  /*8560*/  FFMA.FTZ R18, R31.reuse, R27, R18 ;  /* 0x0000001b1f127223 */ /* 0x040fe20000010012 */
[C---:B------:R-:W-:Y:S01]  /*8570*/  FFMA.FTZ R26, R31.reuse, R30, R26 ;  /* 0x0000001e1f1a7223 */ /* 0x040fe2000001001a */
[-C--:B------:R-:W-:Y:S01]  /*8580*/  HFMA2 R27, R19, R42.reuse.H0_H0, -72, -72 ;  /* 0xd480d480131b7431 */ /* 0x080fe2000004002a */
[----:B------:R-:W-:Y:S01]  /*8590*/  LOP3.LUT R19, R6, 0x64006400, RZ, 0xfc, !PT ;  /* 0x6400640006137812 */ /* 0x000fe200078efcff */
[----:B------:R-:W-:Y:S01]  /*85a0*/  FFMA.FTZ R25, R31, R20, R25 ;  /* 0x000000141f197223 */ /* 0x000fe20000010019 */
[----:B------:R-:W-:Y:S01]  /*85b0*/  HFMA2 R24, R41, R42.H0_H0, -72, -72 ;  /* 0xd480d48029187431 */ /* 0x000fe2000004002a */
[----:B------:R-:W-:Y:S01]  /*85c0*/  LOP3.LUT R31, R7, 0x64006400, RZ, 0xfc, !PT ;  /* 0x64006400071f7812 */ /* 0x000fe200078efcff */
[----:B------:R-:W-:-:S02]  /*85d0*/  HADD2.F32 R7, -RZ, R21.H0_H0 ;  /* 0x20000015ff077230 */ /* 0x000fc40000004100 */
[-C--:B------:R-:W-:Y:S02]  /*85e0*/  HFMA2 R20, R19, R42.reuse.H0_H0, -72, -72 ;  /* 0xd480d48013147431 */ /* 0x080fe4000004002a */
[----:B------:R-:W-:Y:S01]  /*85f0*/  HADD2.F32 R19, -RZ, R21.H1_H1 ;  /* 0x30000015ff137230 */ /* 0x000fe20000004100 */
[----:B----4-:R-:W-:Y:S01]  /*8600*/  LOP3.LUT R43, R10, 0xf000f0, RZ, 0xc0, !PT ;  /* 0x00f000f00a2b7812 */ /* 0x010fe200078ec0ff */
[----:B------:R-:W-:Y:S02]  /*8610*/  HADD2.F32 R30, -RZ, R24.H0_H0 ;  /* 0x20000018ff1e7230 */ /* 0x000fe40000004100 */
[----:B------:R-:W-:Y:S02]  /*8620*/  HFMA2 R6, R31, R42.H0_H0, -72, -72 ;  /* 0xd480d4801f067431 */ /* 0x000fe4000004002a */
[----:B------:R-:W-:Y:S01]  /*8630*/  HADD2.F32 R31, -RZ, R20.H0_H0 ;  /* 0x20000014ff1f7230 */ /* 0x000fe20000004100 */
[----:B------:R-:W-:Y:S01]  /*8640*/  LOP3.LUT R43, R43, 0x64006400, RZ, 0xfc, !PT ;  /* 0x640064002b2b7812 */ /* 0x000fe200078efcff */
        /* <DEDUP_REMOVED lines=8> */
[----:B------:R-:W-:Y:S01]  /*86d0*/  LOP3.LUT R7, R8, 0xf000f, RZ, 0xc0, !PT ;  /* 0x000f000f08077812 */ /* 0x000fe200078ec0ff */
[----:B------:R-:W-:Y:S01]  /*86e0*/  FFMA.FTZ R21, R19, R21, R18 ;  /* 0x0000001513157223 */ /* 0x000fe20000010012 */
[----:B------:R-:W-:-:S02]  /*86f0*/  HADD2.F32 R27, -RZ, R27.H1_H1 ;  /* 0x3000001bff1b7230 */ /* 0x000fc40000004100 */
[----:B------:R-:W-:Y:S01]  /*8700*/  FFMA.FTZ R18, R19, R24, R31 ;  /* 0x0000001813127223 */ /* 0x000fe2000001001f */
[----:B------:R-:W-:Y:S01]  /*8710*/  LOP3.LUT R24, R9, 0xf000f, RZ, 0xc0, !PT ;  /* 0x000f000f09187812 */ /* 0x000fe200078ec0ff */
[----:B------:R-:W-:Y:S01]  /*8720*/  HADD2.F32 R6, -RZ, R6.H1_H1 ;  /* 0x30000006ff067230 */ /* 0x000fe20000004100 */
[----:B------:R-:W-:Y:S01]  /*8730*/  LOP3.LUT R25, R10, 0xf000f, RZ, 0xc0, !PT ;  /* 0x000f000f0a197812 */ /* 0x000fe200078ec0ff */
[----:B------:R-:W-:Y:S01]  /*8740*/  FFMA.FTZ R20, R27, R19, R40 ;  /* 0x000000131b147223 */ /* 0x000fe20000010028 */
[----:B------:R-:W-:Y:S02]  /*8750*/  LOP3.LUT R26, R11, 0xf000f, RZ, 0xc0, !PT ;  /* 0x000f000f0b1a7812 */ /* 0x000fe400078ec0ff */
[----:B------:R-:W-:Y:S01]  /*8760*/  LOP3.LUT R7, R7, 0x64006400, RZ, 0xfc, !PT ;  /* 0x6400640007077812 */ /* 0x000fe200078efcff */
[----:B------:R-:W-:Y:S01]  /*8770*/  FFMA.FTZ R19, R19, R6, R30 ;  /* 0x0000000613137223 */ /* 0x000fe2000001001e */
[----:B------:R-:W-:Y:S01]  /*8780*/  LOP3.LUT R24, R24, 0x64006400, RZ, 0xfc, !PT ;  /* 0x6400640018187812 */ /* 0x000fe200078efcff */
[--C-:B0-----:R-:W-:Y:S01]  /*8790*/  HADD2.F32 R6, -RZ, R4.reuse.H0_H0 ;  /* 0x20000004ff067230 */ /* 0x101fe20000004100 */
[----:B------:R-:W-:Y:S01]  /*87a0*/  LOP3.LUT R25, R25, 0x64006400, RZ, 0xfc, !PT ;  /* 0x6400640019197812 */ /* 0x000fe200078efcff */
[----:B------:R-:W-:Y:S01]  /*87b0*/  HADD2.F32 R4, -RZ, R4.H1_H1 ;  /* 0x30000004ff047230 */ /* 0x000fe20000004100 */
[----:B------:R-:W-:Y:S01]  /*87c0*/  LOP3.LUT R27, R26, 0x64006400, RZ, 0xfc, !PT ;  /* 0x640064001a1b7812 */ /* 0x000fe200078efcff */
[----:B------:R-:W-:-:S02]  /*87d0*/  HADD2 R26, R7, -1032, -1032 ;  /* 0xe408e408071a7430 */ /* 0x000fc40000000000 */
[--C-:B------:R-:W-:Y:S02]  /*87e0*/  HADD2.F32 R47, -RZ, R5.reuse.H0_H0 ;  /* 0x20000005ff2f7230 */ /* 0x100fe40000004100 */
[----:B------:R-:W-:Y:S02]  /*87f0*/  HADD2 R30, R24, -1032, -1032 ;  /* 0xe408e408181e7430 */ /* 0x000fe40000000000 */
[----:B------:R-:W-:Y:S02]  /*8800*/  HADD2.F32 R5, -RZ, R5.H1_H1 ;  /* 0x30000005ff057230 */ /* 0x000fe40000004100 */
[----:B------:R-:W-:Y:S02]  /*8810*/  HADD2 R31, R25, -1032, -1032 ;  /* 0xe408e408191f7430 */ /* 0x000fe40000000000 */
[----:B------:R-:W-:Y:S02]  /*8820*/  HADD2.F32 R25, -RZ, R26.H0_H0 ;  /* 0x2000001aff197230 */ /* 0x000fe40000004100 */
[----:B------:R-:W-:-:S02]  /*8830*/  HADD2 R24, R27, -1032, -1032 ;  /* 0xe408e4081b187430 */ /* 0x000fc40000000000 */
[----:B------:R-:W-:Y:S01]  /*8840*/  HADD2.F32 R41, -RZ, R30.H0_H0 ;  /* 0x2000001eff297230 */ /* 0x000fe20000004100 */
[----:B------:R-:W-:Y:S01]  /*8850*/  SHF.R.U32.HI R10, RZ, 0x8, R10 ;  /* 0x00000008ff0a7819 */ /* 0x000fe2000001160a */
[----:B------:R-:W-:Y:S02]  /*8860*/  HADD2.F32 R27, -RZ, R31.H0_H0 ;  /* 0x2000001fff1b7230 */ /* 0x000fe40000004100 */
[----:B------:R-:W-:Y:S01]  /*8870*/  FFMA.FTZ R38, R25, R6, RZ ;  /* 0x0000000619267223 */ /* 0x000fe200000100ff */
[----:B------:R-:W-:Y:S02]  /*8880*/  HADD2.F32 R7, -RZ, R24.H0_H0 ;  /* 0x20000018ff077230 */ /* 0x000fe40000004100 */
[C---:B------:R-:W-:Y:S01]  /*8890*/  FFMA.FTZ R25, R6.reuse, R41, RZ ;  /* 0x0000002906197223 */ /* 0x040fe200000100ff */
[----:B------:R-:W-:Y:S02]  /*88a0*/  HADD2.F32 R41, -RZ, R26.H1_H1 ;  /* 0x3000001aff297230 */ /* 0x000fe40000004100 */
[----:B------:R-:W-:Y:S01]  /*88b0*/  FFMA.FTZ R27, R6, R27, RZ ;  /* 0x0000001b061b7223 */ /* 0x000fe200000100ff */
[----:B------:R-:W-:-:S02]  /*88c0*/  HADD2.F32 R26, -RZ, R30.H1_H1 ;  /* 0x3000001eff1a7230 */ /* 0x000fc40000004100 */
[----:B------:R-:W-:Y:S01]  /*88d0*/  FFMA.FTZ R7, R6, R7, RZ ;  /* 0x0000000706077223 */ /* 0x000fe200000100ff */
[----:B------:R-:W-:Y:S02]  /*88e0*/  HADD2.F32 R6, -RZ, R31.H1_H1 ;  /* 0x3000001fff067230 */ /* 0x000fe40000004100 */
[----:B------:R-:W-:Y:S01]  /*88f0*/  FFMA.FTZ R38, R41, R4, R38 ;  /* 0x0000000429267223 */ /* 0x000fe20000010026 */
[----:B------:R-:W-:Y:S02]  /*8900*/  HADD2.F32 R30, -RZ, R24.H1_H1 ;  /* 0x30000018ff1e7230 */ /* 0x000fe40000004100 */
[----:B------:R-:W-:Y:S01]  /*8910*/  FFMA.FTZ R26, R4, R26, R25 ;  /* 0x0000001a041a7223 */ /* 0x000fe20000010019 */
[----:B------:R-:W-:Y:S01]  /*8920*/  LOP3.LUT R25, R8, 0xf000f0, RZ, 0xc0, !PT ;  /* 0x00f000f008197812 */ /* 0x000fe200078ec0ff */
[C---:B------:R-:W-:Y:S01]  /*8930*/  FFMA.FTZ R24, R4.reuse, R6, R27 ;  /* 0x0000000604187223 */ /* 0x040fe2000001001b */
[----:B------:R-:W-:Y:S01]  /*8940*/  LOP3.LUT R31, R9, 0xf000f0, RZ, 0xc0, !PT ;  /* 0x00f000f0091f7812 */ /* 0x000fe200078ec0ff */
[----:B------:R-:W-:Y:S01]  /*8950*/  FFMA.FTZ R4, R4, R30, R7 ;  /* 0x0000001e04047223 */ /* 0x000fe20000010007 */
[----:B------:R-:W-:Y:S01]  /*8960*/  LOP3.LUT R25, R25, 0x64006400, RZ, 0xfc, !PT ;  /* 0x6400640019197812 */ /* 0x000fe200078efcff */
[----:B------:R-:W0:Y:S01]  /*8970*/  LDS.64 R6, [UR4+0x18] ;  /* 0x00001804ff067984 */ /* 0x000e220008000a00 */
[----:B------:R-:W-:Y:S01]  /*8980*/  LOP3.LUT R27, R11, 0xf000f0, RZ, 0xc0, !PT ;  /* 0x00f000f00b1b7812 */ /* 0x000fe200078ec0ff */
[-C--:B------:R-:W-:Y:S01]  /*8990*/  HFMA2 R30, R43, R42.reuse.H0_H0, -72, -72 ;  /* 0xd480d4802b1e7431 */ /* 0x080fe2000004002a */
[----:B------:R-:W-:Y:S01]  /*89a0*/  LOP3.LUT R31, R31, 0x64006400, RZ, 0xfc, !PT ;  /* 0x640064001f1f7812 */ /* 0x000fe200078efcff */
[----:B------:R-:W-:Y:S01]  /*89b0*/  HFMA2 R25, R25, R42.H0_H0, -72, -72 ;  /* 0xd480d48019197431 */ /* 0x000fe2000004002a */
[----:B------:R-:W-:-:S02]  /*89c0*/  LOP3.LUT R27, R27, 0x64006400, RZ, 0xfc, !PT ;  /* 0x640064001b1b7812 */ /* 0x000fc400078efcff */
[----:B------:R-:W-:Y:S02]  /*89d0*/  HADD2.F32 R43, -RZ, R30.H0_H0 ;  /* 0x2000001eff2b7230 */ /* 0x000fe40000004100 */
[-C--:B------:R-:W-:Y:S02]  /*89e0*/  HFMA2 R31, R31, R42.reuse.H0_H0, -72, -72 ;  /* 0xd480d4801f1f7431 */ /* 0x080fe4000004002a */
[--C-:B------:R-:W-:Y:S02]  /*89f0*/  HADD2.F32 R41, -RZ, R25.reuse.H0_H0 ;  /* 0x20000019ff297230 */ /* 0x100fe40000004100 */
[----:B------:R-:W-:Y:S01]  /*8a00*/  HFMA2 R27, R27, R42.H0_H0, -72, -72 ;  /* 0xd480d4801b1b7431 */ /* 0x000fe2000004002a */
[----:B------:R-:W-:Y:S01]  /*8a10*/  SHF.R.U32.HI R8, RZ, 0x8, R8 ;  /* 0x00000008ff087819 */ /* 0x000fe20000011608 */
[----:B------:R-:W-:Y:S02]  /*8a20*/  HADD2.F32 R25, -RZ, R25.H1_H1 ;  /* 0x30000019ff197230 */ /* 0x000fe40000004100 */
[----:B------:R-:W-:Y:S01]  /*8a30*/  FFMA.FTZ R24, R47, R43, R24 ;  /* 0x0000002b2f187223 */ /* 0x000fe20000010018 */
[----:B------:R-:W-:Y:S01]  /*8a40*/  FFMA.FTZ R38, R41, R47, R38 ;  /* 0x0000002f29267223 */ /* 0x000fe20000010026 */
[----:B------:R-:W-:Y:S01]  /*8a50*/  HADD2.F32 R41, -RZ, R31.H0_H0 ;  /* 0x2000001fff297230 */ /* 0x000fe20000004100 */
[----:B------:R-:W-:Y:S01]  /*8a60*/  SHF.R.U32.HI R9, RZ, 0x8, R9 ;  /* 0x00000008ff097819 */ /* 0x000fe20000011609 */
[----:B------:R-:W-:-:S02]  /*8a70*/  HADD2.F32 R45, -RZ, R27.H0_H0 ;  /* 0x2000001bff2d7230 */ /* 0x000fc40000004100 */
[----:B------:R-:W-:Y:S01]  /*8a80*/  FFMA.FTZ R25, R25, R5, R38 ;  /* 0x0000000519197223 */ /* 0x000fe20000010026 */
[----:B------:R-:W-:Y:S02]  /*8a90*/  HADD2.F32 R31, -RZ, R31.H1_H1 ;  /* 0x3000001fff1f7230 */ /* 0x000fe40000004100 */
[C---:B------:R-:W-:Y:S01]  /*8aa0*/  FFMA.FTZ R26, R47.reuse, R41, R26 ;  /* 0x000000292f1a7223 */ /* 0x040fe2000001001a */
[----:B------:R-:W-:Y:S02]  /*8ab0*/  HADD2.F32 R41, -RZ, R30.H1_H1 ;  /* 0x3000001eff297230 */ /* 0x000fe40000004100 */
[----:B------:R-:W-:Y:S01]  /*8ac0*/  FFMA.FTZ R4, R47, R45, R4 ;  /* 0x0000002d2f047223 */ /* 0x000fe20000010004 */
[----:B------:R-:W-:Y:S01]  /*8ad0*/  HADD2.F32 R27, -RZ, R27.H1_H1 ;  /* 0x3000001bff1b7230 */ /* 0x000fe20000004100 */
[----:B------:R-:W-:Y:S01]  /*8ae0*/  LOP3.LUT R30, R8, 0xf000f, RZ, 0xc0, !PT ;  /* 0x000f000f081e7812 */ /* 0x000fe200078ec0ff */
[C---:B------:R-:W-:Y:S01]  /*8af0*/  FFMA.FTZ R26, R5.reuse, R31, R26 ;  /* 0x0000001f051a7223 */ /* 0x040fe2000001001a */
[C---:B------:R-:W-:Y:S01]  /*8b00*/  FFMA.FTZ R24, R5.reuse, R41, R24 ;  /* 0x0000002905187223 */ /* 0x040fe20000010018 */
[----:B------:R-:W-:Y:S01]  /*8b10*/  SHF.R.U32.HI R11, RZ, 0x8, R11 ;  /* 0x00000008ff0b7819 */ /* 0x000fe2000001160b */
[----:B------:R-:W-:Y:S01]  /*8b20*/  FFMA.FTZ R5, R5, R27, R4 ;  /* 0x0000001b05057223 */ /* 0x000fe20000010004 */
[----:B------:R-:W-:Y:S01]  /*8b30*/  LOP3.LUT R30, R30, 0x64006400, RZ, 0xfc, !PT ;  /* 0x640064001e1e7812 */ /* 0x000fe200078efcff */
[----:B------:R-:W1:Y:S01]  /*8b40*/  @!P1 LDC.64 R46, c[0x0][0x248] ;  /* 0x00009200ff2e9b82 */ /* 0x000e620000000a00 */
[----:B------:R-:W-:-:S02]  /*8b50*/  LOP3.LUT R27, R10, 0xf000f, RZ, 0xc0, !PT ;  /* 0x000f000f0a1b7812 */ /* 0x000fc400078ec0ff */
[----:B------:R-:W-:Y:S01]  /*8b60*/  LOP3.LUT R4, R9, 0xf000f, RZ, 0xc0, !PT ;  /* 0x000f000f09047812 */ /* 0x000fe200078ec0ff */
[----:B------:R-:W-:Y:S01]  /*8b70*/  HADD2 R31, R30, -1032, -1032 ;  /* 0xe408e4081e1f7430 */ /* 0x000fe20000000000 */
[----:B------:R-:W-:Y:S02]  /*8b80*/  LOP3.LUT R27, R27, 0x64006400, RZ, 0xfc, !PT ;  /* 0x640064001b1b7812 */ /* 0x000fe400078efcff */
[----:B------:R-:W-:Y:S02]  /*8b90*/  LOP3.LUT R40, R11, 0xf000f, RZ, 0xc0, !PT ;  /* 0x000f000f0b287812 */ /* 0x000fe400078ec0ff */
[----:B------:R-:W-:Y:S01]  /*8ba0*/  LOP3.LUT R4, R4, 0x64006400, RZ, 0xfc, !PT ;  /* 0x6400640004047812 */ /* 0x000fe200078efcff */
[----:B------:R-:W-:Y:S02]  /*8bb0*/  HADD2 R27, R27, -1032, -1032 ;  /* 0xe408e4081b1b7430 */ /* 0x000fe40000000000 */
[----:B0-----:R-:W-:Y:S01]  /*8bc0*/  HADD2.F32 R30, -RZ, R6.H0_H0 ;  /* 0x20000006ff1e7230 */ /* 0x001fe20000004100 */
[----:B------:R-:W-:Y:S01]  /*8bd0*/  LOP3.LUT R40, R40, 0x64006400, RZ, 0xfc, !PT ;  /* 0x6400640028287812 */ /* 0x000fe200078efcff */
[----:B------:R-:W-:-:S02]  /*8be0*/  HADD2.F32 R38, -RZ, R31.H0_H0 ;  /* 0x2000001fff267230 */ /* 0x000fc40000004100 */
[----:B------:R-:W-:Y:S02]  /*8bf0*/  HADD2 R4, R4, -1032, -1032 ;  /* 0xe408e40804047430 */ /* 0x000fe40000000000 */
[--C-:B------:R-:W-:Y:S01]  /*8c00*/  HADD2.F32 R41, -RZ, R27.reuse.H0_H0 ;  /* 0x2000001bff297230 */ /* 0x100fe20000004100 */
[----:B------:R-:W-:Y:S01]  /*8c10*/  LOP3.LUT R8, R8, 0xf000f0, RZ, 0xc0, !PT ;  /* 0x00f000f008087812 */ /* 0x000fe200078ec0ff */
[----:B------:R-:W-:Y:S02]  /*8c20*/  HADD2.F32 R27, -RZ, R27.H1_H1 ;  /* 0x3000001bff1b7230 */ /* 0x000fe40000004100 */
[----:B------:R-:W-:Y:S01]  /*8c30*/  FFMA.FTZ R38, R38, R30, R25 ;  /* 0x0000001e26267223 */ /* 0x000fe20000010019 */
[----:B------:R-:W-:Y:S02]  /*8c40*/  HADD2 R25, R40, -1032, -1032 ;  /* 0xe408e40828197430 */ /* 0x000fe40000000000 */
[----:B------:R-:W-:Y:S02]  /*8c50*/  HADD2.F32 R43, -RZ, R4.H0_H0 ;  /* 0x20000004ff2b7230 */ /* 0x000fe40000004100 */
[----:B------:R-:W-:Y:S01]  /*8c60*/  FFMA.FTZ R24, R30, R41, R24 ;  /* 0x000000291e187223 */ /* 0x000fe20000010018 */
[----:B------:R-:W-:Y:S01]  /*8c70*/  HADD2.F32 R41, -RZ, R31.H1_H1 ;  /* 0x3000001fff297230 */ /* 0x000fe20000004100 */
[----:B------:R-:W-:Y:S01]  /*8c80*/  LOP3.LUT R10, R10, 0xf000f0, RZ, 0xc0, !PT ;  /* 0x00f000f00a0a7812 */ /* 0x000fe200078ec0ff */
[----:B------:R-:W-:-:S02]  /*8c90*/  HADD2.F32 R40, -RZ, R25.H0_H0 ;  /* 0x20000019ff287230 */ /* 0x000fc40000004100 */
[C---:B------:R-:W-:Y:S01]  /*8ca0*/  FFMA.FTZ R26, R30.reuse, R43, R26 ;  /* 0x0000002b1e1a7223 */ /* 0x040fe2000001001a */
[----:B------:R-:W-:Y:S01]  /*8cb0*/  HADD2.F32 R31, -RZ, R6.H1_H1 ;  /* 0x30000006ff1f7230 */ /* 0x000fe20000004100 */
[----:B------:R-:W-:Y:S01]  /*8cc0*/  LOP3.LUT R6, R9, 0xf000f0, RZ, 0xc0, !PT ;  /* 0x00f000f009067812 */ /* 0x000fe200078ec0ff */
[----:B------:R-:W-:Y:S02]  /*8cd0*/  HADD2.F32 R4, -RZ, R4.H1_H1 ;  /* 0x30000004ff047230 */ /* 0x000fe40000004100 */
[----:B------:R-:W-:Y:S01]  /*8ce0*/  FFMA.FTZ R40, R30, R40, R5 ;  /* 0x000000281e287223 */ /* 0x000fe20000010005 */
[----:B------:R-:W-:Y:S01]  /*8cf0*/  HADD2.F32 R25, -RZ, R25.H1_H1 ;  /* 0x30000019ff197230 */ /* 0x000fe20000004100 */
[----:B------:R-:W-:Y:S01]  /*8d00*/  LOP3.LUT R11, R11, 0xf000f0, RZ, 0xc0, !PT ;  /* 0x00f000f00b0b7812 */ /* 0x000fe200078ec0ff */
[C---:B------:R-:W-:Y:S01]  /*8d10*/  FFMA.FTZ R24, R31.reuse, R27, R24 ;  /* 0x0000001b1f187223 */ /* 0x040fe20000010018 */
[C---:B------:R-:W-:Y:S01]  /*8d20*/  FFMA.FTZ R26, R31.reuse, R4, R26 ;  /* 0x000000041f1a7223 */ /* 0x040fe2000001001a */
[----:B------:R-:W-:Y:S01]  /*8d30*/  LOP3.LUT R9, R8, 0x64006400, RZ, 0xfc, !PT ;  /* 0x6400640008097812 */ /* 0x000fe200078efcff */
[----:B------:R-:W0:Y:S01]  /*8d40*/  LDS.64 R4, [UR4+0x20] ;  /* 0x00002004ff047984 */ /* 0x000e220008000a00 */
[----:B------:R-:W-:Y:S01]  /*8d50*/  FFMA.FTZ R40, R31, R25, R40 ;  /* 0x000000191f287223 */ /* 0x000fe20000010028 */
[----:B------:R-:W-:Y:S01]  /*8d60*/  LOP3.LUT R25, R6, 0x64006400, RZ, 0xfc, !PT ;  /* 0x6400640006197812 */ /* 0x000fe200078efcff */
[----:B------:R-:W-:Y:S01]  /*8d70*/  FFMA.FTZ R38, R41, R31, R38 ;  /* 0x0000001f29267223 */ /* 0x000fe20000010026 */
[----:B------:R-:W-:Y:S01]  /*8d80*/  LOP3.LUT R27, R10, 0x64006400, RZ, 0xfc, !PT ;  /* 0x640064000a1b7812 */ /* 0x000fe200078efcff */
[-C--:B------:R-:W-:Y:S01]  /*8d90*/  HFMA2 R10, R9, R42.reuse.H0_H0, -72, -72 ;  /* 0xd480d480090a7431 */ /* 0x080fe2000004002a */
[----:B------:R-:W-:Y:S01]  /*8da0*/  LOP3.LUT R31, R11, 0x64006400, RZ, 0xfc, !PT ;  /* 0x640064000b1f7812 */ /* 0x000fe200078efcff */
[----:B------:R-:W-:-:S02]  /*8db0*/  HFMA2 R6, R25, R42.H0_H0, -72, -72 ;  /* 0xd480d48019067431 */ /* 0x000fc4000004002a */
[--C-:B------:R-:W-:Y:S02]  /*8dc0*/  HADD2.F32 R11, -RZ, R7.reuse.H0_H0 ;  /* 0x20000007ff0b7230 */ /* 0x100fe40000004100 */
[-C--:B------:R-:W-:Y:S02]  /*8dd0*/  HFMA2 R8, R27, R42.reuse.H0_H0, -72, -72 ;  /* 0xd480d4801b087431 */ /* 0x080fe4000004002a */
[----:B------:R-:W-:Y:S02]  /*8de0*/  HADD2.F32 R7, -RZ, R7.H1_H1 ;  /* 0x30000007ff077230 */ /* 0x000fe40000004100 */
[----:B------:R-:W-:Y:S02]  /*8df0*/  HFMA2 R9, R31, R42.H0_H0, -72, -72 ;  /* 0xd480d4801f097431 */ /* 0x000fe4000004002a */
[----:B------:R-:W-:Y:S02]  /*8e00*/  HADD2.F32 R31, -RZ, R10.H0_H0 ;  /* 0x2000000aff1f7230 */ /* 0x000fe40000004100 */
[----:B------:R-:W-:-:S02]  /*8e10*/  HADD2.F32 R30, -RZ, R6.H0_H0 ;  /* 0x20000006ff1e7230 */ /* 0x000fc40000004100 */
[----:B------:R-:W-:Y:S02]  /*8e20*/  HADD2.F32 R27, -RZ, R8.H0_H0 ;  /* 0x20000008ff1b7230 */ /* 0x000fe40000004100 */
[----:B------:R-:W-:Y:S01]  /*8e30*/  FFMA.FTZ R31, R31, R11, R38 ;  /* 0x0000000b1f1f7223 */ /* 0x000fe20000010026 */
[----:B------:R-:W-:Y:S02]  /*8e40*/  HADD2.F32 R10, -RZ, R10.H1_H1 ;  /* 0x3000000aff0a7230 */ /* 0x000fe40000004100 */
[C---:B------:R-:W-:Y:S01]  /*8e50*/  FFMA.FTZ R26, R11.reuse, R30, R26 ;  /* 0x0000001e0b1a7223 */ /* 0x040fe2000001001a */
[--C-:B------:R-:W-:Y:S02]  /*8e60*/  HADD2.F32 R25, -RZ, R9.reuse.H0_H0 ;  /* 0x20000009ff197230 */ /* 0x100fe40000004100 */
[C---:B------:R-:W-:Y:S01]  /*8e70*/  FFMA.FTZ R30, R11.reuse, R27, R24 ;  /* 0x0000001b0b1e7223 */ /* 0x040fe20000010018 */
[----:B------:R-:W-:Y:S02]  /*8e80*/  HADD2.F32 R6, -RZ, R6.H1_H1 ;  /* 0x30000006ff067230 */ /* 0x000fe40000004100 */
[----:B------:R-:W-:Y:S01]  /*8e90*/  FFMA.FTZ R24, R10, R7, R31 ;  /* 0x000000070a187223 */ /* 0x000fe2000001001f */
[----:B-----5:R-:W-:Y:S01]  /*8ea0*/  LOP3.LUT R10, R12, 0xf000f, RZ, 0xc0, !PT ;  /* 0x000f000f0c0a7812 */ /* 0x020fe200078ec0ff */
[----:B------:R-:W-:Y:S01]  /*8eb0*/  FFMA.FTZ R40, R11, R25, R40 ;  /* 0x000000190b287223 */ /* 0x000fe20000010028 */
[----:B------:R-:W-:Y:S01]  /*8ec0*/  LOP3.LUT R25, R13, 0xf000f, RZ, 0xc0, !PT ;  /* 0x000f000f0d197812 */ /* 0x000fe200078ec0ff */
[----:B------:R-:W-:Y:S01]  /*8ed0*/  HADD2.F32 R11, -RZ, R8.H1_H1 ;  /* 0x30000008ff0b7230 */ /* 0x000fe20000004100 */
[----:B------:R-:W-:Y:S01]  /*8ee0*/  LOP3.LUT R8, R10, 0x64006400, RZ, 0xfc, !PT ;  /* 0x640064000a087812 */ /* 0x000fe200078efcff */
[----:B------:R-:W-:Y:S01]  /*8ef0*/  HADD2.F32 R9, -RZ, R9.H1_H1 ;  /* 0x30000009ff097230 */ /* 0x000fe20000004100 */
[----:B------:R-:W-:Y:S01]  /*8f00*/  LOP3.LUT R25, R25, 0x64006400, RZ, 0xfc, !PT ;  /* 0x6400640019197812 */ /* 0x000fe200078efcff */
[C---:B------:R-:W-:Y:S01]  /*8f10*/  FFMA.FTZ R10, R7.reuse, R6, R26 ;  /* 0x00000006070a7223 */ /* 0x040fe2000001001a */
[----:B------:R-:W-:Y:S01]  /*8f20*/  FFMA.FTZ R11, R7, R11, R30 ;  /* 0x0000000b070b7223 */ /* 0x000fe2000001001e */
[----:B------:R-:W-:-:S02]  /*8f30*/  HADD2 R8, R8, -1032, -1032 ;  /* 0xe408e40808087430 */ /* 0x000fc40000000000 */
[----:B------:R-:W-:Y:S02]  /*8f40*/  HADD2 R27, R25, -1032, -1032 ;  /* 0xe408e408191b7430 */ /* 0x000fe40000000000 */
[----:B------:R-:W-:Y:S01]  /*8f50*/  FFMA.FTZ R25, R7, R9, R40 ;  /* 0x0000000907197223 */ /* 0x000fe20000010028 */
[----:B------:R-:W-:Y:S02]  /*8f60*/  HADD2.F32 R9, -RZ, R8.H0_H0 ;  /* 0x20000008ff097230 */ /* 0x000fe40000004100 */
[----:B0-----:R-:W-:Y:S02]  /*8f70*/  HADD2.F32 R6, -RZ, R4.H0_H0 ;  /* 0x20000004ff067230 */ /* 0x001fe40000004100 */
[--C-:B------:R-:W-:Y:S02]  /*8f80*/  HADD2.F32 R31, -RZ, R27.reuse.H0_H0 ;  /* 0x2000001bff1f7230 */ /* 0x100fe40000004100 */
[----:B------:R-:W-:Y:S02]  /*8f90*/  HADD2.F32 R26, -RZ, R8.H1_H1 ;  /* 0x30000008ff1a7230 */ /* 0x000fe40000004100 */
[----:B------:R-:W-:Y:S01]  /*8fa0*/  FFMA.FTZ R9, R9, R6, RZ ;  /* 0x0000000609097223 */ /* 0x000fe200000100ff */
[----:B------:R-:W-:-:S02]  /*8fb0*/  HADD2.F32 R8, -RZ, R27.H1_H1 ;  /* 0x3000001bff087230 */ /* 0x000fc40000004100 */
[----:B------:R-:W-:Y:S01]  /*8fc0*/  FFMA.FTZ R30, R6, R31, RZ ;  /* 0x0000001f061e7223 */ /* 0x000fe200000100ff */
[----:B------:R-:W-:Y:S01]  /*8fd0*/  HADD2.F32 R7, -RZ, R4.H1_H1 ;  /* 0x30000004ff077230 */ /* 0x000fe20000004100 */
[----:B------:R-:W-:Y:S02]  /*8fe0*/  LOP3.LUT R4, R12, 0xf000f0, RZ, 0xc0, !PT ;  /* 0x00f000f00c047812 */ /* 0x000fe400078ec0ff */
[----:B------:R-:W-:Y:S02]  /*8ff0*/  @!P1 LEA R27, R34, 0x1, 0x1 ;  /* 0x00000001221b9811 */ /* 0x000fe400078e08ff */
[----:B------:R-:W-:Y:S01]  /*9000*/  FFMA.FTZ R41, R26, R7, R9 ;  /* 0x000000071a297223 */ /* 0x000fe20000010009 */
[----:B------:R-:W-:Y:S01]  /*9010*/  FFMA.FTZ R31, R7, R8, R30 ;  /* 0x00000008071f7223 */ /* 0x000fe2000001001e */
[----:B------:R-:W-:Y:S01]  /*9020*/  LOP3.LUT R43, R4, 0x64006400, RZ, 0xfc, !PT ;  /* 0x64006400042b7812 */ /* 0x000fe200078efcff */
[----:B------:R-:W0:Y:S01]  /*9030*/  LDS.64 R8, [UR4+0x28] ;  /* 0x00002804ff087984 */ /* 0x000e220008000a00 */
[----:B------:R-:W-:Y:S01]  /*9040*/  LOP3.LUT R26, R13, 0xf000f0, RZ, 0xc0, !PT ;  /* 0x00f000f00d1a7812 */ /* 0x000fe200078ec0ff */
[----:B------:R-:W-:-:S02]  /*9050*/  HADD2.F32 R4, -RZ, R5.H0_H0 ;  /* 0x20000005ff047230 */ /* 0x000fc40000004100 */
[----:B------:R-:W-:Y:S01]  /*9060*/  HFMA2 R30, R43, R42.H0_H0, -72, -72 ;  /* 0xd480d4802b1e7431 */ /* 0x000fe2000004002a */
[----:B------:R-:W-:Y:S01]  /*9070*/  LOP3.LUT R45, R26, 0x64006400, RZ, 0xfc, !PT ;  /* 0x640064001a2d7812 */ /* 0x000fe200078efcff */
[----:B------:R-:W-:Y:S01]  /*9080*/  HADD2.F32 R43, -RZ, R5.H1_H1 ;  /* 0x30000005ff2b7230 */ /* 0x000fe20000004100 */
[----:B------:R-:W-:Y:S01]  /*9090*/  SHF.R.U32.HI R12, RZ, 0x8, R12 ;  /* 0x00000008ff0c7819 */ /* 0x000fe2000001160c */
[----:B-1----:R-:W-:-:S04]  /*90a0*/  @!P1 IMAD.WIDE R46, R27, 0x2, R46 ;  /* 0x000000021b2e9825 */ /* 0x002fc800078e022e */
[----:B------:R-:W-:Y:S02]  /*90b0*/  HFMA2 R26, R45, R42.H0_H0, -72, -72 ;  /* 0xd480d4802d1a7431 */ /* 0x000fe4000004002a */
[--C-:B------:R-:W-:Y:S01]  /*90c0*/  HADD2.F32 R44, -RZ, R30.reuse.H0_H0 ;  /* 0x2000001eff2c7230 */ /* 0x100fe20000004100 */
[----:B------:R1:W3:Y:S01]  /*90d0*/  @!P1 LDG.E.U16.CONSTANT R27, desc[UR6][R46.64] ;  /* 0x000000062e1b9981 */ /* 0x0002e2000c1e9500 */
[----:B------:R-:W-:Y:S01]  /*90e0*/  HADD2.F32 R5, -RZ, R30.H1_H1 ;  /* 0x3000001eff057230 */ /* 0x000fe20000004100 */
[----:B------:R-:W-:Y:S01]  /*90f0*/  SHF.R.U32.HI R30, RZ, 0x8, R13 ;  /* 0x00000008ff1e7819 */ /* 0x000fe2000001160d */
[----:B------:R-:W-:Y:S02]  /*9100*/  HADD2.F32 R38, -RZ, R26.H0_H0 ;  /* 0x2000001aff267230 */ /* 0x000fe40000004100 */
[----:B------:R-:W-:Y:S01]  /*9110*/  FFMA.FTZ R44, R44, R4, R41 ;  /* 0x000000042c2c7223 */ /* 0x000fe20000010029 */
[----:B------:R-:W-:-:S03]  /*9120*/  LOP3.LUT R13, R12, 0xf000f, RZ, 0xc0, !PT ;  /* 0x000f000f0c0d7812 */ /* 0x000fc600078ec0ff */
[----:B------:R-:W-:Y:S01]  /*9130*/  FFMA.FTZ R44, R5, R43, R44 ;  /* 0x0000002b052c7223 */ /* 0x000fe2000001002c */
[----:B------:R-:W-:Y:S01]  /*9140*/  LOP3.LUT R5, R30, 0xf000f, RZ, 0xc0, !PT ;  /* 0x000f000f1e057812 */ /* 0x000fe200078ec0ff */
[----:B------:R-:W-:Y:S01]  /*9150*/  FFMA.FTZ R38, R4, R38, R31 ;  /* 0x0000002604267223 */ /* 0x000fe2000001001f */
[----:B------:R-:W-:Y:S01]  /*9160*/  HADD2.F32 R31, -RZ, R26.H1_H1 ;  /* 0x3000001aff1f7230 */ /* 0x000fe20000004100 */
[----:B------:R-:W-:Y:S02]  /*9170*/  LOP3.LUT R13, R13, 0x64006400, RZ, 0xfc, !PT ;  /* 0x640064000d0d7812 */ /* 0x000fe400078efcff */
[----:B------:R-:W-:Y:S02]  /*9180*/  LOP3.LUT R26, R5, 0x64006400, RZ, 0xfc, !PT ;  /* 0x64006400051a7812 */ /* 0x000fe400078efcff */
[----:B------:R-:W-:Y:S01]  /*9190*/  FFMA.FTZ R5, R43, R31, R38 ;  /* 0x0000001f2b057223 */ /* 0x000fe20000010026 */
[----:B------:R-:W-:Y:S02]  /*91a0*/  HADD2 R38, R13, -1032, -1032 ;  /* 0xe408e4080d267430 */ /* 0x000fe40000000000 */
[----:B------:R-:W-:-:S05]  /*91b0*/  HADD2 R13, R26, -1032, -1032 ;  /* 0xe408e4081a0d7430 */ /* 0x000fca0000000000 */
[----:B------:R-:W-:Y:S02]  /*91c0*/  HADD2.F32 R40, -RZ, R13.H0_H0 ;  /* 0x2000000dff287230 */ /* 0x000fe40000004100 */
[----:B0-----:R-:W-:-:S05]  /*91d0*/  HADD2.F32 R26, -RZ, R8.H0_H0 ;  /* 0x20000008ff1a7230 */ /* 0x001fca0000004100 */
[----:B------:R-:W-:Y:S01]  /*91e0*/  FFMA.FTZ R40, R26, R40, R5 ;  /* 0x000000281a287223 */ /* 0x000fe20000010005 */
[----:B------:R-:W-:-:S04]  /*91f0*/  LOP3.LUT R5, R14, 0xf000f, RZ, 0xc0, !PT ;  /* 0x000f000f0e057812 */ /* 0x000fc800078ec0ff */
[----:B------:R-:W-:Y:S01]  /*9200*/  LOP3.LUT R5, R5, 0x64006400, RZ, 0xfc, !PT ;  /* 0x6400640005057812 */ /* 0x000fe200078efcff */
[----:B------:R-:W-:-:S04]  /*9210*/  HADD2.F32 R41, -RZ, R38.H0_H0 ;  /* 0x20000026ff297230 */ /* 0x000fc80000004100 */
[----:B------:R-:W-:Y:S02]  /*9220*/  HADD2 R5, R5, -1032, -1032 ;  /* 0xe408e40805057430 */ /* 0x000fe40000000000 */
[----:B------:R-:W-:-:S03]  /*9230*/  FFMA.FTZ R41, R41, R26, R44 ;  /* 0x0000001a29297223 */ /* 0x000fc6000001002c */
[--C-:B------:R-:W-:Y:S02]  /*9240*/  HADD2.F32 R45, -RZ, R5.reuse.H0_H0 ;  /* 0x20000005ff2d7230 */ /* 0x100fe40000004100 */
[----:B------:R-:W-:Y:S01]  /*9250*/  HADD2.F32 R44, -RZ, R5.H1_H1 ;  /* 0x30000005ff2c7230 */ /* 0x000fe20000004100 */
[----:B------:R-:W-:-:S04]  /*9260*/  LOP3.LUT R5, R15, 0xf000f, RZ, 0xc0, !PT ;  /* 0x000f000f0f057812 */ /* 0x000fc800078ec0ff */
[----:B------:R-:W-:-:S05]  /*9270*/  LOP3.LUT R5, R5, 0x64006400, RZ, 0xfc, !PT ;  /* 0x6400640005057812 */ /* 0x000fca00078efcff */
[----:B------:R-:W-:Y:S02]  /*9280*/  HADD2 R5, R5, -1032, -1032 ;  /* 0xe408e40805057430 */ /* 0x000fe40000000000 */
[----:B-1----:R-:W-:-:S03]  /*9290*/  FFMA.FTZ R46, R6, R45, RZ ;  /* 0x0000002d062e7223 */ /* 0x002fc600000100ff */
[--C-:B------:R-:W-:Y:S02]  /*92a0*/  HADD2.F32 R47, -RZ, R5.reuse.H0_H0 ;  /* 0x20000005ff2f7230 */ /* 0x100fe40000004100 */
[----:B------:R-:W-:-:S03]  /*92b0*/  HADD2.F32 R5, -RZ, R5.H1_H1 ;  /* 0x30000005ff057230 */ /* 0x000fc60000004100 */
[----:B------:R-:W-:Y:S01]  /*92c0*/  FFMA.FTZ R6, R6, R47, RZ ;  /* 0x0000002f06067223 */ /* 0x000fe200000100ff */
[----:B------:R-:W-:-:S03]  /*92d0*/  FFMA.FTZ R45, R7, R44, R46 ;  /* 0x0000002c072d7223 */ /* 0x000fc6000001002e */
[----:B------:R-:W-:Y:S01]  /*92e0*/  FFMA.FTZ R7, R7, R5, R6 ;  /* 0x0000000507077223 */ /* 0x000fe20000010006 */
[----:B------:R-:W-:-:S04]  /*92f0*/  LOP3.LUT R5, R14, 0xf000f0, RZ, 0xc0, !PT ;  /* 0x00f000f00e057812 */ /* 0x000fc800078ec0ff */
[----:B------:R-:W-:-:S05]  /*9300*/  LOP3.LUT R5, R5, 0x64006400, RZ, 0xfc, !PT ;  /* 0x6400640005057812 */ /* 0x000fca00078efcff */
[----:B------:R-:W-:Y:S01]  /*9310*/  HFMA2 R6, R5, R42.H0_H0, -72, -72 ;  /* 0xd480d48005067431 */ /* 0x000fe2000004002a */
[----:B------:R-:W-:-:S04]  /*9320*/  LOP3.LUT R5, R15, 0xf000f0, RZ, 0xc0, !PT ;  /* 0x00f000f00f057812 */ /* 0x000fc800078ec0ff */
[----:B------:R-:W-:Y:S01]  /*9330*/  LOP3.LUT R5, R5, 0x64006400, RZ, 0xfc, !PT ;  /* 0x6400640005057812 */ /* 0x000fe200078efcff */
[----:B------:R-:W-:-:S04]  /*9340*/  HADD2.F32 R44, -RZ, R6.H0_H0 ;  /* 0x20000006ff2c7230 */ /* 0x000fc80000004100 */
[----:B------:R-:W-:Y:S02]  /*9350*/  HFMA2 R5, R5, R42.H0_H0, -72, -72 ;  /* 0xd480d48005057431 */ /* 0x000fe4000004002a */
[----:B------:R-:W-:-:S03]  /*9360*/  FFMA.FTZ R44, R4, R44, R45 ;  /* 0x0000002c042c7223 */ /* 0x000fc6000001002d */
[--C-:B------:R-:W-:Y:S02]  /*9370*/  HADD2.F32 R45, -RZ, R5.reuse.H0_H0 ;  /* 0x20000005ff2d7230 */ /* 0x100fe40000004100 */
[----:B------:R-:W-:Y:S02]  /*9380*/  HADD2.F32 R6, -RZ, R6.H1_H1 ;  /* 0x30000006ff067230 */ /* 0x000fe40000004100 */
[----:B------:R-:W-:Y:S02]  /*9390*/  HADD2.F32 R5, -RZ, R5.H1_H1 ;  /* 0x30000005ff057230 */ /* 0x000fe40000004100 */
[----:B------:R-:W-:Y:S01]  /*93a0*/  FFMA.FTZ R4, R4, R45, R7 ;  /* 0x0000002d04047223 */ /* 0x000fe20000010007 */
[----:B------:R-:W-:-:S04]  /*93b0*/  IMAD.WIDE R46, R36, 0x4, R22 ;  /* 0x00000004242e7825 */ /* 0x000fc800078e0216 */
[C---:B------:R-:W-:Y:S01]  /*93c0*/  FFMA.FTZ R23, R43.reuse, R6, R44 ;  /* 0x000000062b177223 */ /* 0x040fe2000001002c */
[----:B------:R-:W-:Y:S02]  /*93d0*/  FFMA.FTZ R43, R43, R5, R4 ;  /* 0x000000052b2b7223 */ /* 0x000fe40000010004 */
[----:B------:R-:W4:Y:S01]  /*93e0*/  LDG.E.128.CONSTANT R4, desc[UR6][R46.64] ;  /* 0x000000062e047981 */ /* 0x000f22000c1e9d00 */
[----:B------:R-:W-:Y:S01]  /*93f0*/  SHF.R.U32.HI R22, RZ, 0x8, R14 ;  /* 0x00000008ff167819 */ /* 0x000fe2000001160e */
[----:B------:R-:W-:Y:S01]  /*9400*/  HADD2.F32 R8, -RZ, R8.H1_H1 ;  /* 0x30000008ff087230 */ /* 0x000fe20000004100 */
[----:B--2---:R-:W-:Y:S01]  /*9410*/  @!P1 PRMT R0, R16, 0x7610, R0 ;  /* 0x0000761010009816 */ /* 0x004fe20000000000 */
[----:B------:R-:W-:Y:S01]  /*9420*/  HADD2.F32 R13, -RZ, R13.H1_H1 ;  /* 0x3000000dff0d7230 */ /* 0x000fe20000004100 */
[----:B------:R-:W-:Y:S02]  /*9430*/  LOP3.LUT R14, R22, 0xf000f, RZ, 0xc0, !PT ;  /* 0x000f000f160e7812 */ /* 0x000fe400078ec0ff */
[----:B------:R-:W-:-:S02]  /*9440*/  SHF.R.U32.HI R15, RZ, 0x8, R15 ;  /* 0x00000008ff0f7819 */ /* 0x000fc4000001160f */
[----:B------:R-:W-:Y:S01]  /*9450*/  LOP3.LUT R14, R14, 0x64006400, RZ, 0xfc, !PT ;  /* 0x640064000e0e7812 */ /* 0x000fe200078efcff */
[----:B------:R-:W-:Y:S01]  /*9460*/  FFMA.FTZ R40, R8, R13, R40 ;  /* 0x0000000d08287223 */ /* 0x000fe20000010028 */
[----:B------:R-:W-:Y:S02]  /*9470*/  @!P1 PRMT R0, R0, 0x7610, R16 ;  /* 0x0000761000009816 */ /* 0x000fe40000000010 */
[----:B------:R-:W-:Y:S01]  /*9480*/  LOP3.LUT R13, R15, 0xf000f, RZ, 0xc0, !PT ;  /* 0x000f000f0f0d7812 */ /* 0x000fe200078ec0ff */
[----:B------:R-:W-:Y:S02]  /*9490*/  HADD2 R14, R14, -1032, -1032 ;  /* 0xe408e4080e0e7430 */ /* 0x000fe40000000000 */
[--C-:B------:R-:W-:Y:S01]  /*94a0*/  HADD2.F32 R31, -RZ, R0.reuse.H0_H0 ;  /* 0x20000000ff1f7230 */ /* 0x100fe20000004100 */
[----:B------:R-:W-:Y:S01]  /*94b0*/  LOP3.LUT R13, R13, 0x64006400, RZ, 0xfc, !PT ;  /* 0x640064000d0d7812 */ /* 0x000fe200078efcff */
[----:B------:R-:W-:Y:S02]  /*94c0*/  HADD2.F32 R16, -RZ, R0.H1_H1 ;  /* 0x30000000ff107230 */ /* 0x000fe40000004100 */
[----:B------:R-:W-:-:S02]  /*94d0*/  HADD2.F32 R44, -RZ, R14.H0_H0 ;  /* 0x2000000eff2c7230 */ /* 0x000fc40000004100 */
[----:B------:R-:W-:Y:S01]  /*94e0*/  FMUL.FTZ R20, R20, R31 ;  /* 0x0000001f14147220 */ /* 0x000fe20000410000 */
[----:B------:R-:W-:Y:S02]  /*94f0*/  HADD2.F32 R38, -RZ, R38.H1_H1 ;  /* 0x30000026ff267230 */ /* 0x000fe40000004100 */
[----:B------:R-:W-:Y:S01]  /*9500*/  FMUL.FTZ R21, R21, R16 ;  /* 0x0000001015157220 */ /* 0x000fe20000410000 */
[----:B------:R-:W-:Y:S02]  /*9510*/  HADD2 R13, R13, -1032, -1032 ;  /* 0xe408e4080d0d7430 */ /* 0x000fe40000000000 */
[----:B------:R-:W-:Y:S02]  /*9520*/  HADD2.F32 R14, -RZ, R14.H1_H1 ;  /* 0x3000000eff0e7230 */ /* 0x000fe40000004100 */
[----:B------:R-:W-:Y:S01]  /*9530*/  FFMA.FTZ R23, R26, R44, R23 ;  /* 0x0000002c1a177223 */ /* 0x000fe20000010017 */
[----:B------:R-:W-:Y:S01]  /*9540*/  FFMA.FTZ R41, R38, R8, R41 ;  /* 0x0000000826297223 */ /* 0x000fe20000010029 */
[----:B------:R-:W-:Y:S01]  /*9550*/  F2FP.F16.F32.PACK_AB R20, RZ, R20 ;  /* 0x00000014ff14723e */ /* 0x000fe200000000ff */
[--C-:B------:R-:W-:Y:S01]  /*9560*/  HADD2.F32 R38, -RZ, R13.reuse.H0_H0 ;  /* 0x2000000dff267230 */ /* 0x100fe20000004100 */
[----:B------:R-:W-:Y:S01]  /*9570*/  F2FP.F16.F32.PACK_AB R21, RZ, R21 ;  /* 0x00000015ff15723e */ /* 0x000fe200000000ff */
[----:B------:R-:W-:Y:S01]  /*9580*/  FFMA.FTZ R23, R8, R14, R23 ;  /* 0x0000000e08177223 */ /* 0x000fe20000010017 */
[----:B------:R-:W-:Y:S01]  /*9590*/  @!P1 PRMT R2, R17, 0x7610, R2 ;  /* 0x0000761011029816 */ /* 0x000fe20000000002 */
[----:B------:R-:W-:Y:S01]  /*95a0*/  HADD2.F32 R14, -RZ, R13.H1_H1 ;  /* 0x3000000dff0e7230 */ /* 0x000fe20000004100 */
[----:B------:R-:W-:Y:S01]  /*95b0*/  PRMT R20, R20, 0x5410, R21 ;  /* 0x0000541014147816 */ /* 0x000fe20000000015 */
[----:B------:R-:W-:Y:S01]  /*95c0*/  FFMA.FTZ R43, R26, R38, R43 ;  /* 0x000000261a2b7223 */ /* 0x000fe2000001002b */
[----:B------:R-:W-:-:S03]  /*95d0*/  @!P1 PRMT R2, R2, 0x7610, R17 ;  /* 0x0000761002029816 */ /* 0x000fc60000000011 */
[----:B------:R-:W-:Y:S01]  /*95e0*/  FFMA.FTZ R43, R8, R14, R43 ;  /* 0x0000000e082b7223 */ /* 0x000fe2000001002b */
[----:B------:R-:W-:Y:S01]  /*95f0*/  HFMA2.MMA R8, R20, 1, 1, R28 ;  /* 0x3c003c0014087835 */ /* 0x000fe2000000001c */
[--C-:B------:R-:W-:Y:S02]  /*9600*/  HADD2.F32 R14, -RZ, R2.reuse.H0_H0 ;  /* 0x20000002ff0e7230 */ /* 0x100fe40000004100 */
[----:B------:R-:W-:-:S03]  /*9610*/  HADD2.F32 R20, -RZ, R2.H1_H1 ;  /* 0x30000002ff147230 */ /* 0x000fc60000004100 */
[----:B------:R-:W-:Y:S02]  /*9620*/  FMUL.FTZ R18, R18, R14 ;  /* 0x0000000e12127220 */ /* 0x000fe40000410000 */
[----:B------:R-:W-:Y:S01]  /*9630*/  FMUL.FTZ R19, R19, R20 ;  /* 0x0000001413137220 */ /* 0x000fe20000410000 */
[----:B------:R-:W-:Y:S02]  /*9640*/  LOP3.LUT R13, R12, 0xf000f0, RZ, 0xc0, !PT ;  /* 0x00f000f00c0d7812 */ /* 0x000fe400078ec0ff */
[----:B------:R-:W-:Y:S02]  /*9650*/  F2FP.F16.F32.PACK_AB R18, RZ, R18 ;  /* 0x00000012ff12723e */ /* 0x000fe400000000ff */
[----:B------:R-:W-:Y:S02]  /*9660*/  F2FP.F16.F32.PACK_AB R19, RZ, R19 ;  /* 0x00000013ff13723e */ /* 0x000fe400000000ff */
[----:B------:R-:W-:Y:S02]  /*9670*/  LOP3.LUT R13, R13, 0x64006400, RZ, 0xfc, !PT ;  /* 0x640064000d0d7812 */ /* 0x000fe400078efcff */
[----:B------:R-:W-:-:S03]  /*9680*/  PRMT R12, R18, 0x5410, R19 ;  /* 0x00005410120c7816 */ /* 0x000fc60000000013 */
[----:B------:R-:W-:-:S03]  /*9690*/  HFMA2 R19, R13, R42.H0_H0, -72, -72 ;  /* 0xd480d4800d137431 */ /* 0x000fc6000004002a */
[----:B------:R-:W-:Y:S02]  /*96a0*/  HFMA2.MMA R3, R12, 1, 1, R3 ;  /* 0x3c003c000c037835 */ /* 0x000fe40000000003 */
[----:B------:R-:W0:Y:S01]  /*96b0*/  LDS.64 R12, [UR4+0x30] ;  /* 0x00003004ff0c7984 */ /* 0x000e220008000a00 */
        /* <DEDUP_REMOVED lines=8> */
[----:B------:R-:W-:Y:S02]  /*9740*/  HFMA2 R15, R21, R42.H0_H0, -72, -72 ;  /* 0xd480d480150f7431 */ /* 0x000fe4000004002a */
[----:B------:R-:W-:Y:S02]  /*9750*/  HADD2.F32 R45, -RZ, R9.H0_H0 ;  /* 0x20000009ff2d7230 */ /* 0x000fe40000004100 */
[----:B------:R-:W-:Y:S02]  /*9760*/  HADD2.F32 R28, -RZ, R19.H0_H0 ;  /* 0x20000013ff1c7230 */ /* 0x000fe40000004100 */
[----:B------:R-:W-:-:S02]  /*9770*/  HADD2.F32 R21, -RZ, R18.H0_H0 ;  /* 0x20000012ff157230 */ /* 0x000fc40000004100 */
[----:B------:R-:W-:Y:S02]  /*9780*/  HADD2.F32 R22, -RZ, R17.H0_H0 ;  /* 0x20000011ff167230 */ /* 0x000fe40000004100 */
[----:B------:R-:W-:Y:S02]  /*9790*/  HADD2.F32 R26, -RZ, R15.H0_H0 ;  /* 0x2000000fff1a7230 */ /* 0x000fe40000004100 */
[----:B------:R-:W-:Y:S01]  /*97a0*/  FFMA.FTZ R28, R28, R45, R41 ;  /* 0x0000002d1c1c7223 */ /* 0x000fe20000010029 */
[----:B------:R-:W-:Y:S02]  /*97b0*/  HADD2.F32 R30, -RZ, R9.H1_H1 ;  /* 0x30000009ff1e7230 */ /* 0x000fe40000004100 */
[----:B------:R-:W-:Y:S02]  /*97c0*/  HADD2.F32 R19, -RZ, R19.H1_H1 ;  /* 0x30000013ff137230 */ /* 0x000fe40000004100 */
[----:B------:R-:W-:Y:S01]  /*97d0*/  FFMA.FTZ R21, R45, R21, R40 ;  /* 0x000000152d157223 */ /* 0x000fe20000010028 */
[----:B------:R-:W-:-:S02]  /*97e0*/  HADD2.F32 R18, -RZ, R18.H1_H1 ;  /* 0x30000012ff127230 */ /* 0x000fc40000004100 */
[C---:B------:R-:W-:Y:S01]  /*97f0*/  FFMA.FTZ R22, R45.reuse, R22, R23 ;  /* 0x000000162d167223 */ /* 0x040fe20000010017 */
[----:B------:R-:W-:Y:S02]  /*9800*/  HADD2.F32 R17, -RZ, R17.H1_H1 ;  /* 0x30000011ff117230 */ /* 0x000fe40000004100 */
[----:B------:R-:W-:Y:S01]  /*9810*/  FFMA.FTZ R43, R45, R26, R43 ;  /* 0x0000001a2d2b7223 */ /* 0x000fe2000001002b */
[----:B------:R-:W-:Y:S01]  /*9820*/  FFMA.FTZ R26, R19, R30, R28 ;  /* 0x0000001e131a7223 */ /* 0x000fe2000001001c */
[C---:B------:R-:W-:Y:S01]  /*9830*/  FFMA.FTZ R19, R30.reuse, R18, R21 ;  /* 0x000000121e137223 */ /* 0x040fe20000010015 */
[----:B------:R-:W-:Y:S01]  /*9840*/  FFMA.FTZ R17, R30, R17, R22 ;  /* 0x000000111e117223 */ /* 0x000fe20000010016 */
[----:B------:R-:W-:-:S05]  /*9850*/  HADD2.F32 R38, -RZ, R15.H1_H1 ;  /* 0x3000000fff267230 */ /* 0x000fca0000004100 */
[----:B------:R-:W-:Y:S01]  /*9860*/  FFMA.FTZ R15, R30, R38, R43 ;  /* 0x000000261e0f7223 */ /* 0x000fe2000001002b */
[----:B------:R-:W-:Y:S01]  /*9870*/  FMUL.FTZ R24, R24, R31 ;  /* 0x0000001f18187220 */ /* 0x000fe20000410000 */
[----:B0-----:R-:W-:Y:S02]  /*9880*/  HADD2.F32 R41, -RZ, R12.H1_H1 ;  /* 0x3000000cff297230 */ /* 0x001fe40000004100 */
[----:B------:R-:W-:-:S05]  /*9890*/  FMUL.FTZ R25, R25, R20 ;  /* 0x0000001419197220 */ /* 0x000fca0000410000 */
[----:B------:R-:W-:Y:S01]  /*98a0*/  F2FP.F16.F32.PACK_AB R25, RZ, R25 ;  /* 0x00000019ff19723e */ /* 0x000fe200000000ff */
        /* <DEDUP_REMOVED lines=9> */
[----:B------:R-:W-:Y:S02]  /*9940*/  PRMT R17, R17, 0x5410, R15 ;  /* 0x0000541011117816 */ /* 0x000fe4000000000f */
[----:B----4-:R-:W-:Y:S02]  /*9950*/  LOP3.LUT R9, R4, 0xf000f, RZ, 0xc0, !PT ;  /* 0x000f000f04097812 */ /* 0x010fe400078ec0ff */
[----:B------:R-:W-:Y:S02]  /*9960*/  LOP3.LUT R18, R5, 0xf000f, RZ, 0xc0, !PT ;  /* 0x000f000f05127812 */ /* 0x000fe400078ec0ff */
        /* <DEDUP_REMOVED lines=10> */
[--C-:B------:R-:W-:Y:S02]  /*9a10*/  HADD2.F32 R40, -RZ, R9.reuse.H0_H0 ;  /* 0x20000009ff287230 */ /* 0x100fe40000004100 */
[----:B------:R-:W-:Y:S02]  /*9a20*/  HADD2.F32 R30, -RZ, R9.H1_H1 ;  /* 0x30000009ff1e7230 */ /* 0x000fe40000004100 */
[----:B------:R-:W-:Y:S02]  /*9a30*/  HADD2.F32 R9, -RZ, R12.H0_H0 ;  /* 0x2000000cff097230 */ /* 0x000fe40000004100 */
[----:B------:R-:W-:-:S02]  /*9a40*/  HADD2.F32 R38, -RZ, R28.H0_H0 ;  /* 0x2000001cff267230 */ /* 0x000fc40000004100 */
[----:B------:R-:W-:Y:S02]  /*9a50*/  HADD2.F32 R18, -RZ, R21.H0_H0 ;  /* 0x20000015ff127230 */ /* 0x000fe40000004100 */
[----:B------:R-:W-:Y:S02]  /*9a60*/  HADD2.F32 R22, -RZ, R23.H0_H0 ;  /* 0x20000017ff167230 */ /* 0x000fe40000004100 */
[----:B------:R-:W-:Y:S01]  /*9a70*/  FFMA.FTZ R43, R40, R9, RZ ;  /* 0x00000009282b7223 */ /* 0x000fe200000100ff */
[C---:B------:R-:W-:Y:S01]  /*9a80*/  FFMA.FTZ R38, R9.reuse, R38, RZ ;  /* 0x0000002609267223 */ /* 0x040fe200000100ff */
[C---:B------:R-:W-:Y:S01]  /*9a90*/  FFMA.FTZ R18, R9.reuse, R18, RZ ;  /* 0x0000001209127223 */ /* 0x040fe200000100ff */
[----:B------:R-:W-:Y:S01]  /*9aa0*/  FFMA.FTZ R22, R9, R22, RZ ;  /* 0x0000001609167223 */ /* 0x000fe200000100ff */
[----:B------:R-:W-:Y:S01]  /*9ab0*/  FMUL.FTZ R9, R10, R16 ;  /* 0x000000100a097220 */ /* 0x000fe20000410000 */
[----:B------:R-:W-:-:S04]  /*9ac0*/  F2FP.F16.F32.PACK_AB R10, RZ, R24 ;  /* 0x00000018ff0a723e */ /* 0x000fc800000000ff */
[----:B------:R-:W-:Y:S01]  /*9ad0*/  F2FP.F16.F32.PACK_AB R9, RZ, R9 ;  /* 0x00000009ff09723e */ /* 0x000fe200000000ff */
[----:B------:R-:W-:-:S03]  /*9ae0*/  HADD2.F32 R21, -RZ, R21.H1_H1 ;  /* 0x30000015ff157230 */ /* 0x000fc60000004100 */
[----:B------:R-:W-:Y:S02]  /*9af0*/  PRMT R10, R10, 0x5410, R9 ;  /* 0x000054100a0a7816 */ /* 0x000fe40000000009 */
[----:B------:R-:W-:Y:S01]  /*9b00*/  FFMA.FTZ R18, R41, R21, R18 ;  /* 0x0000001529127223 */ /* 0x000fe20000010012 */
[----:B------:R-:W-:-:S03]  /*9b10*/  FMUL.FTZ R21, R11, R14 ;  /* 0x0000000e0b157220 */ /* 0x000fc60000410000 */
[----:B------:R-:W-:Y:S02]  /*9b20*/  HFMA2.MMA R10, R10, 1, 1, R8 ;  /* 0x3c003c000a0a7835 */ /* 0x000fe40000000008 */
[----:B------:R-:W0:Y:S01]  /*9b30*/  LDS.64 R8, [UR4+0x38] ;  /* 0x00003804ff087984 */ /* 0x000e220008000a00 */
[----:B------:R-:W-:Y:S01]  /*9b40*/  LOP3.LUT R11, R4, 0xf000f0, RZ, 0xc0, !PT ;  /* 0x00f000f0040b7812 */ /* 0x000fe200078ec0ff */
[----:B------:R-:W-:Y:S01]  /*9b50*/  HADD2.F32 R23, -RZ, R23.H1_H1 ;  /* 0x30000017ff177230 */ /* 0x000fe20000004100 */
[----:B------:R-:W-:Y:S02]  /*9b60*/  F2FP.F16.F32.PACK_AB R21, RZ, R21 ;  /* 0x00000015ff15723e */ /* 0x000fe400000000ff */
[----:B------:R-:W-:Y:S02]  /*9b70*/  LOP3.LUT R11, R11, 0x64006400, RZ, 0xfc, !PT ;  /* 0x640064000b0b7812 */ /* 0x000fe400078efcff */
[----:B------:R-:W-:Y:S01]  /*9b80*/  LOP3.LUT R12, R5, 0xf000f0, RZ, 0xc0, !PT ;  /* 0x00f000f0050c7812 */ /* 0x000fe200078ec0ff */
[----:B------:R-:W-:Y:S01]  /*9b90*/  FFMA.FTZ R22, R41, R23, R22 ;  /* 0x0000001729167223 */ /* 0x000fe20000010016 */
[----:B------:R-:W-:Y:S01]  /*9ba0*/  PRMT R21, R21, 0x5410, R25 ;  /* 0x0000541015157816 */ /* 0x000fe20000000019 */
[----:B------:R-:W-:Y:S01]  /*9bb0*/  HFMA2 R11, R11, R42.H0_H0, -72, -72 ;  /* 0xd480d4800b0b7431 */ /* 0x000fe2000004002a */
[----:B------:R-:W-:Y:S01]  /*9bc0*/  LOP3.LUT R23, R12, 0x64006400, RZ, 0xfc, !PT ;  /* 0x640064000c177812 */ /* 0x000fe200078efcff */
[----:B------:R-:W-:Y:S01]  /*9bd0*/  FFMA.FTZ R30, R30, R41, R43 ;  /* 0x000000291e1e7223 */ /* 0x000fe2000001002b */
[----:B------:R-:W-:Y:S01]  /*9be0*/  LOP3.LUT R24, R6, 0xf000f0, RZ, 0xc0, !PT ;  /* 0x00f000f006187812 */ /* 0x000fe200078ec0ff */
[----:B------:R-:W-:-:S02]  /*9bf0*/  HADD2 R12, R21, R3 ;  /* 0x00000003150c7230 */ /* 0x000fc40000000000 */
[----:B------:R-:W-:Y:S02]  /*9c00*/  HADD2.F32 R3, -RZ, R13.H0_H0 ;  /* 0x2000000dff037230 */ /* 0x000fe40000004100 */
[----:B------:R-:W-:Y:S02]  /*9c10*/  HFMA2 R21, R23, R42.H0_H0, -72, -72 ;  /* 0xd480d48017157431 */ /* 0x000fe4000004002a */
[----:B------:R-:W-:Y:S02]  /*9c20*/  HADD2.F32 R25, -RZ, R11.H0_H0 ;  /* 0x2000000bff197230 */ /* 0x000fe40000004100 */
[----:B------:R-:W-:Y:S01]  /*9c30*/  HADD2.F32 R28, -RZ, R28.H1_H1 ;  /* 0x3000001cff1c7230 */ /* 0x000fe20000004100 */
[----:B------:R-:W-:Y:S01]  /*9c40*/  LOP3.LUT R23, R24, 0x64006400, RZ, 0xfc, !PT ;  /* 0x6400640018177812 */ /* 0x000fe200078efcff */
[----:B------:R-:W-:Y:S02]  /*9c50*/  HADD2.F32 R13, -RZ, R13.H1_H1 ;  /* 0x3000000dff0d7230 */ /* 0x000fe40000004100 */
[----:B------:R-:W-:Y:S01]  /*9c60*/  FFMA.FTZ R30, R25, R3, R30 ;  /* 0x00000003191e7223 */ /* 0x000fe2000001001e */
[----:B------:R-:W-:Y:S01]  /*9c70*/  HADD2.F32 R11, -RZ, R11.H1_H1 ;  /* 0x3000000bff0b7230 */ /* 0x000fe20000004100 */
[----:B------:R-:W-:Y:S01]  /*9c80*/  SHF.R.U32.HI R4, RZ, 0x8, R4 ;  /* 0x00000008ff047819 */ /* 0x000fe20000011604 */
[----:B------:R-:W-:-:S02]  /*9c90*/  HADD2.F32 R24, -RZ, R21.H0_H0 ;  /* 0x20000015ff187230 */ /* 0x000fc40000004100 */
[----:B------:R-:W-:Y:S01]  /*9ca0*/  FFMA.FTZ R38, R41, R28, R38 ;  /* 0x0000001c29267223 */ /* 0x000fe20000010026 */
[----:B------:R-:W-:Y:S02]  /*9cb0*/  HFMA2 R23, R23, R42.H0_H0, -72, -72 ;  /* 0xd480d48017177431 */ /* 0x000fe4000004002a */
[----:B------:R-:W-:Y:S01]  /*9cc0*/  FFMA.FTZ R30, R11, R13, R30 ;  /* 0x0000000d0b1e7223 */ /* 0x000fe2000001001e */
[----:B------:R-:W-:Y:S01]  /*9cd0*/  HADD2.F32 R21, -RZ, R21.H1_H1 ;  /* 0x30000015ff157230 */ /* 0x000fe20000004100 */
[----:B------:R-:W-:Y:S01]  /*9ce0*/  LOP3.LUT R11, R4, 0xf000f, RZ, 0xc0, !PT ;  /* 0x000f000f040b7812 */ /* 0x000fe200078ec0ff */
[----:B------:R-:W-:Y:S01]  /*9cf0*/  FFMA.FTZ R38, R3, R24, R38 ;  /* 0x0000001803267223 */ /* 0x000fe20000010026 */
[----:B------:R-:W-:Y:S01]  /*9d00*/  SHF.R.U32.HI R5, RZ, 0x8, R5 ;  /* 0x00000008ff057819 */ /* 0x000fe20000011605 */
[--C-:B------:R-:W-:Y:S01]  /*9d10*/  HADD2.F32 R24, -RZ, R23.reuse.H0_H0 ;  /* 0x20000017ff187230 */ /* 0x100fe20000004100 */
[----:B------:R-:W-:Y:S01]  /*9d20*/  LOP3.LUT R11, R11, 0x64006400, RZ, 0xfc, !PT ;  /* 0x640064000b0b7812 */ /* 0x000fe200078efcff */
[----:B------:R-:W-:Y:S01]  /*9d30*/  FFMA.FTZ R38, R13, R21, R38 ;  /* 0x000000150d267223 */ /* 0x000fe20000010026 */
[----:B------:R-:W-:Y:S01]  /*9d40*/  LOP3.LUT R21, R5, 0xf000f, RZ, 0xc0, !PT ;  /* 0x000f000f05157812 */ /* 0x000fe200078ec0ff */
[----:B------:R-:W-:-:S02]  /*9d50*/  HADD2.F32 R23, -RZ, R23.H1_H1 ;  /* 0x30000017ff177230 */ /* 0x000fc40000004100 */
[----:B------:R-:W-:Y:S01]  /*9d60*/  FFMA.FTZ R18, R3, R24, R18 ;  /* 0x0000001803127223 */ /* 0x000fe20000010012 */
[----:B------:R-:W-:Y:S01]  /*9d70*/  HADD2 R11, R11, -1032, -1032 ;  /* 0xe408e4080b0b7430 */ /* 0x000fe20000000000 */
[----:B------:R-:W-:Y:S02]  /*9d80*/  LOP3.LUT R24, R21, 0x64006400, RZ, 0xfc, !PT ;  /* 0x6400640015187812 */ /* 0x000fe400078efcff */
[----:B------:R-:W-:Y:S01]  /*9d90*/  FFMA.FTZ R21, R13, R23, R18 ;  /* 0x000000170d157223 */ /* 0x000fe20000010012 */
[----:B0-----:R-:W-:Y:S02]  /*9da0*/  HADD2.F32 R23, -RZ, R8.H0_H0 ;  /* 0x20000008ff177230 */ /* 0x001fe40000004100 */
[----:B------:R-:W-:Y:S02]  /*9db0*/  HADD2.F32 R25, -RZ, R11.H0_H0 ;  /* 0x2000000bff197230 */ /* 0x000fe40000004100 */
[----:B------:R-:W-:Y:S01]  /*9dc0*/  HADD2 R18, R24, -1032, -1032 ;  /* 0xe408e40818127430 */ /* 0x000fe20000000000 */
[----:B------:R-:W-:-:S02]  /*9dd0*/  LOP3.LUT R24, R7, 0xf000f0, RZ, 0xc0, !PT ;  /* 0x00f000f007187812 */ /* 0x000fc400078ec0ff */
[----:B------:R-:W-:Y:S01]  /*9de0*/  SHF.R.U32.HI R6, RZ, 0x8, R6 ;  /* 0x00000008ff067819 */ /* 0x000fe20000011606 */
[----:B------:R-:W-:Y:S01]  /*9df0*/  FFMA.FTZ R30, R25, R23, R30 ;  /* 0x00000017191e7223 */ /* 0x000fe2000001001e */
[----:B------:R-:W-:Y:S01]  /*9e00*/  HADD2.F32 R25, -RZ, R18.H0_H0 ;  /* 0x20000012ff197230 */ /* 0x000fe20000004100 */
[----:B------:R-:W-:Y:S02]  /*9e10*/  LOP3.LUT R41, R24, 0x64006400, RZ, 0xfc, !PT ;  /* 0x6400640018297812 */ /* 0x000fe400078efcff */
[----:B------:R-:W-:Y:S02]  /*9e20*/  LOP3.LUT R24, R6, 0xf000f, RZ, 0xc0, !PT ;  /* 0x000f000f06187812 */ /* 0x000fe400078ec0ff */
[----:B------:R-:W-:Y:S02]  /*9e30*/  FFMA.FTZ R38, R23, R25, R38 ;  /* 0x0000001917267223 */ /* 0x000fe40000010026 */
[----:B------:R-:W-:Y:S01]  /*9e40*/  LOP3.LUT R25, R24, 0x64006400, RZ, 0xfc, !PT ;  /* 0x6400640018197812 */ /* 0x000fe200078efcff */
[----:B------:R-:W-:-:S04]  /*9e50*/  HFMA2 R24, R41, R42.H0_H0, -72, -72 ;  /* 0xd480d48029187431 */ /* 0x000fc8000004002a */
[----:B------:R-:W-:Y:S02]  /*9e60*/  HADD2 R25, R25, -1032, -1032 ;  /* 0xe408e40819197430 */ /* 0x000fe40000000000 */
[----:B------:R-:W-:Y:S01]  /*9e70*/  HADD2.F32 R28, -RZ, R24.H0_H0 ;  /* 0x20000018ff1c7230 */ /* 0x000fe20000004100 */
[----:B------:R-:W-:-:S04]  /*9e80*/  SHF.R.U32.HI R7, RZ, 0x8, R7 ;  /* 0x00000008ff077819 */ /* 0x000fc80000011607 */
[----:B------:R-:W-:Y:S01]  /*9e90*/  FFMA.FTZ R22, R3, R28, R22 ;  /* 0x0000001c03167223 */ /* 0x000fe20000010016 */
[----:B------:R-:W-:-:S05]  /*9ea0*/  HADD2.F32 R28, -RZ, R25.H0_H0 ;  /* 0x20000019ff1c7230 */ /* 0x000fca0000004100 */
[----:B------:R-:W-:Y:S01]  /*9eb0*/  FFMA.FTZ R21, R23, R28, R21 ;  /* 0x0000001c17157223 */ /* 0x000fe20000010015 */
[----:B------:R-:W-:Y:S01]  /*9ec0*/  LOP3.LUT R28, R7, 0xf000f, RZ, 0xc0, !PT ;  /* 0x000f000f071c7812 */ /* 0x000fe200078ec0ff */
[----:B------:R-:W-:-:S03]  /*9ed0*/  HADD2.F32 R3, -RZ, R8.H1_H1 ;  /* 0x30000008ff037230 */ /* 0x000fc60000004100 */
[----:B------:R-:W-:Y:S01]  /*9ee0*/  LOP3.LUT R8, R28, 0x64006400, RZ, 0xfc, !PT ;  /* 0x640064001c087812 */ /* 0x000fe200078efcff */
[----:B------:R-:W-:Y:S02]  /*9ef0*/  HADD2.F32 R11, -RZ, R11.H1_H1 ;  /* 0x3000000bff0b7230 */ /* 0x000fe40000004100 */
[----:B------:R-:W-:Y:S02]  /*9f00*/  HADD2.F32 R24, -RZ, R24.H1_H1 ;  /* 0x30000018ff187230 */ /* 0x000fe40000004100 */
[----:B------:R-:W-:Y:S02]  /*9f10*/  HADD2 R8, R8, -1032, -1032 ;  /* 0xe408e40808087430 */ /* 0x000fe40000000000 */
[----:B------:R-:W-:Y:S01]  /*9f20*/  FFMA.FTZ R30, R11, R3, R30 ;  /* 0x000000030b1e7223 */ /* 0x000fe2000001001e */
[----:B------:R-:W-:Y:S02]  /*9f30*/  HADD2.F32 R11, -RZ, R18.H1_H1 ;  /* 0x30000012ff0b7230 */ /* 0x000fe40000004100 */
[----:B------:R-:W-:Y:S01]  /*9f40*/  FFMA.FTZ R18, R13, R24, R22 ;  /* 0x000000180d127223 */ /* 0x000fe20000010016 */
[----:B------:R-:W-:Y:S01]  /*9f50*/  HADD2.F32 R13, -RZ, R8.H0_H0 ;  /* 0x20000008ff0d7230 */ /* 0x000fe20000004100 */
[----:B------:R-:W-:-:S04]  /*9f60*/  LOP3.LUT R4, R4, 0xf000f0, RZ, 0xc0, !PT ;  /* 0x00f000f004047812 */ /* 0x000fc800078ec0ff */
[----:B------:R-:W-:Y:S01]  /*9f70*/  FFMA.FTZ R18, R23, R13, R18 ;  /* 0x0000000d17127223 */ /* 0x000fe20000010012 */
[----:B------:R-:W-:Y:S02]  /*9f80*/  LOP3.LUT R13, R5, 0xf000f0, RZ, 0xc0, !PT ;  /* 0x00f000f0050d7812 */ /* 0x000fe400078ec0ff */
[----:B------:R-:W-:Y:S02]  /*9f90*/  LOP3.LUT R5, R4, 0x64006400, RZ, 0xfc, !PT ;  /* 0x6400640004057812 */ /* 0x000fe400078efcff */
[----:B------:R-:W-:Y:S02]  /*9fa0*/  LOP3.LUT R4, R6, 0xf000f0, RZ, 0xc0, !PT ;  /* 0x00f000f006047812 */ /* 0x000fe400078ec0ff */
[----:B------:R-:W-:Y:S02]  /*9fb0*/  LOP3.LUT R23, R7, 0xf000f0, RZ, 0xc0, !PT ;  /* 0x00f000f007177812 */ /* 0x000fe400078ec0ff */
[----:B------:R-:W-:Y:S01]  /*9fc0*/  LOP3.LUT R7, R4, 0x64006400, RZ, 0xfc, !PT ;  /* 0x6400640004077812 */ /* 0x000fe200078efcff */
[----:B------:R-:W-:-:S02]  /*9fd0*/  HADD2.F32 R22, -RZ, R25.H1_H1 ;  /* 0x30000019ff167230 */ /* 0x000fc40000004100 */
[----:B------:R-:W-:Y:S01]  /*9fe0*/  HADD2.F32 R8, -RZ, R8.H1_H1 ;  /* 0x30000008ff087230 */ /* 0x000fe20000004100 */
[----:B------:R-:W-:Y:S01]  /*9ff0*/  LOP3.LUT R13, R13, 0x64006400, RZ, 0xfc, !PT ;  /* 0x640064000d0d7812 */ /* 0x000fe200078efcff */
[-C--:B------:R-:W-:Y:S01]  /*a000*/  HFMA2 R4, R7, R42.reuse.H0_H0, -72, -72 ;  /* 0xd480d48007047431 */ /* 0x080fe2000004002a */
[----:B------:R-:W-:Y:S01]  /*a010*/  LOP3.LUT R23, R23, 0x64006400, RZ, 0xfc, !PT ;  /* 0x6400640017177812 */ /* 0x000fe200078efcff */
[-C--:B------:R-:W-:Y:S02]  /*a020*/  HFMA2 R6, R5, R42.reuse.H0_H0, -72, -72 ;  /* 0xd480d48005067431 */ /* 0x080fe4000004002a */
[C---:B------:R-:W-:Y:S01]  /*a030*/  FFMA.FTZ R38, R3.reuse, R11, R38 ;  /* 0x0000000b03267223 */ /* 0x040fe20000010026 */
[C---:B------:R-:W-:Y:S01]  /*a040*/  FFMA.FTZ R22, R3.reuse, R22, R21 ;  /* 0x0000001603167223 */ /* 0x040fe20000010015 */
[----:B------:R-:W-:Y:S01]  /*a050*/  FFMA.FTZ R8, R3, R8, R18 ;  /* 0x0000000803087223 */ /* 0x000fe20000010012 */
[----:B------:R-:W-:Y:S02]  /*a060*/  HADD2.F32 R11, -RZ, R9.H0_H0 ;  /* 0x20000009ff0b7230 */ /* 0x000fe40000004100 */
[----:B------:R-:W-:-:S02]  /*a070*/  HFMA2 R5, R13, R42.H0_H0, -72, -72 ;  /* 0xd480d4800d057431 */ /* 0x000fc4000004002a */
[----:B------:R-:W-:Y:S02]  /*a080*/  HADD2.F32 R3, -RZ, R4.H0_H0 ;  /* 0x20000004ff037230 */ /* 0x000fe40000004100 */
[----:B------:R-:W-:Y:S02]  /*a090*/  HFMA2 R42, R23, R42.H0_H0, -72, -72 ;  /* 0xd480d480172a7431 */ /* 0x000fe4000004002a */
[--C-:B------:R-:W-:Y:S02]  /*a0a0*/  HADD2.F32 R13, -RZ, R6.reuse.H0_H0 ;  /* 0x20000006ff0d7230 */ /* 0x100fe40000004100 */
[----:B------:R-:W-:Y:S02]  /*a0b0*/  HADD2.F32 R9, -RZ, R9.H1_H1 ;  /* 0x30000009ff097230 */ /* 0x000fe40000004100 */
[----:B------:R-:W-:Y:S01]  /*a0c0*/  FFMA.FTZ R22, R11, R3, R22 ;  /* 0x000000030b167223 */ /* 0x000fe20000010016 */
[----:B------:R-:W-:Y:S02]  /*a0d0*/  HADD2.F32 R7, -RZ, R5.H0_H0 ;  /* 0x20000005ff077230 */ /* 0x000fe40000004100 */
[----:B------:R-:W-:Y:S01]  /*a0e0*/  FFMA.FTZ R30, R13, R11, R30 ;  /* 0x0000000b0d1e7223 */ /* 0x000fe2000001001e */
[----:B------:R-:W-:-:S02]  /*a0f0*/  HADD2.F32 R3, -RZ, R6.H1_H1 ;  /* 0x30000006ff037230 */ /* 0x000fc40000004100 */
[--C-:B------:R-:W-:Y:S02]  /*a100*/  HADD2.F32 R13, -RZ, R42.reuse.H0_H0 ;  /* 0x2000002aff0d7230 */ /* 0x100fe40000004100 */
[----:B------:R-:W-:Y:S01]  /*a110*/  FFMA.FTZ R38, R11, R7, R38 ;  /* 0x000000070b267223 */ /* 0x000fe20000010026 */
[----:B------:R-:W-:Y:S02]  /*a120*/  HADD2.F32 R7, -RZ, R42.H1_H1 ;  /* 0x3000002aff077230 */ /* 0x000fe40000004100 */
[----:B------:R-:W-:Y:S01]  /*a130*/  FFMA.FTZ R30, R3, R9, R30 ;  /* 0x00000009031e7223 */ /* 0x000fe2000001001e */
[----:B------:R-:W-:Y:S02]  /*a140*/  HADD2.F32 R3, -RZ, R4.H1_H1 ;  /* 0x30000004ff037230 */ /* 0x000fe40000004100 */
[----:B------:R-:W-:Y:S01]  /*a150*/  FFMA.FTZ R8, R11, R13, R8 ;  /* 0x0000000d0b087223 */ /* 0x000fe20000010008 */
[----:B------:R-:W-:Y:S01]  /*a160*/  HADD2.F32 R5, -RZ, R5.H1_H1 ;  /* 0x30000005ff057230 */ /* 0x000fe20000004100 */
[----:B------:R-:W-:Y:S01]  /*a170*/  IADD3 R4, R34, 0x20, RZ ;  /* 0x0000002022047810 */ /* 0x000fe20007ffe0ff */
[C---:B------:R-:W-:Y:S01]  /*a180*/  FFMA.FTZ R3, R9.reuse, R3, R22 ;  /* 0x0000000309037223 */ /* 0x040fe20000010016 */
[----:B------:R-:W-:-:S02]  /*a190*/  FFMA.FTZ R7, R9, R7, R8 ;  /* 0x0000000709077223 */ /* 0x000fc40000010008 */
[----:B------:R-:W-:Y:S01]  /*a1a0*/  FFMA.FTZ R5, R9, R5, R38 ;  /* 0x0000000509057223 */ /* 0x000fe20000010026 */
[----:B------:R-:W-:Y:S01]  /*a1b0*/  FMUL.FTZ R3, R3, R14 ;  /* 0x0000000e03037220 */ /* 0x000fe20000410000 */
[----:B------:R-:W-:Y:S01]  /*a1c0*/  FMUL.FTZ R7, R7, R20 ;  /* 0x0000001407077220 */ /* 0x000fe20000410000 */
[----:B------:R-:W-:Y:S01]  /*a1d0*/  ISETP.GE.AND P0, PT, R4, R39, PT ;  /* 0x000000270400720c */ /* 0x000fe20003f06270 */
[----:B------:R-:W-:Y:S01]  /*a1e0*/  FMUL.FTZ R30, R30, R31 ;  /* 0x0000001f1e1e7220 */ /* 0x000fe20000410000 */
[----:B------:R-:W-:Y:S01]  /*a1f0*/  ISETP.LT.AND P2, PT, R4, R37, PT ;  /* 0x000000250400720c */ /* 0x000fe20003f41270 */
[----:B------:R-:W-:Y:S01]  /*a200*/  FMUL.FTZ R5, R5, R16 ;  /* 0x0000001005057220 */ /* 0x000fe20000410000 */
[----:B------:R-:W-:Y:S02]  /*a210*/  F2FP.F16.F32.PACK_AB R3, RZ, R3 ;  /* 0x00000003ff03723e */ /* 0x000fe400000000ff */
[----:B------:R-:W-:Y:S01]  /*a220*/  F2FP.F16.F32.PACK_AB R7, RZ, R7 ;  /* 0x00000007ff07723e */ /* 0x000fe200000000ff */
[----:B------:R-:W-:Y:S01]  /*a230*/  HFMA2.MMA R10, R26, 1, 1, R10 ;  /* 0x3c003c001a0a7835 */ /* 0x000fe2000000000a */
[----:B------:R-:W-:Y:S01]  /*a240*/  F2FP.F16.F32.PACK_AB R30, RZ, R30 ;  /* 0x0000001eff1e723e */ /* 0x000fe200000000ff */
[----:B------:R-:W-:Y:S01]  /*a250*/  HFMA2.MMA R12, R17, 1, 1, R12 ;  /* 0x3c003c00110c7835 */ /* 0x000fe2000000000c */
[----:B------:R-:W-:-:S02]  /*a260*/  F2FP.F16.F32.PACK_AB R5, RZ, R5 ;  /* 0x00000005ff05723e */ /* 0x000fc400000000ff */
[----:B------:R-:W-:Y:S02]  /*a270*/  PRMT R3, R3, 0x5410, R7 ;  /* 0x0000541003037816 */ /* 0x000fe40000000007 */
[----:B------:R-:W-:Y:S01]  /*a280*/  PRMT R30, R30, 0x5410, R5 ;  /* 0x000054101e1e7816 */ /* 0x000fe20000000005 */
[----:B------:R-:W-:Y:S01]  /*a290*/  UIADD3 UR4, UR4, 0x40, URZ ;  /* 0x0000004004047890 */ /* 0x000fe2000fffe03f */
[----:B---3--:R-:W-:Y:S02]  /*a2a0*/  @!P1 IMAD.IADD R29, R27, 0x1, R34 ;  /* 0x000000011b1d9824 */ /* 0x008fe400078e0222 */
[----:B------:R-:W-:Y:S01]  /*a2b0*/  HFMA2.MMA R3, R3, 1, 1, R12 ;  /* 0x3c003c0003037835 */ /* 0x000fe2000000000c */
[----:B------:R-:W-:Y:S02]  /*a2c0*/  HADD2 R28, R30, R10 ;  /* 0x0000000a1e1c7230 */ /* 0x000fe40000000000 */
[----:B------:R-:W-:Y:S01]  /*a2d0*/  IMAD.WIDE R42, R36, 0x4, R46 ;  /* 0x00000004242a7825 */ /* 0x000fe200078e022e */
[----:B------:R-:W-:Y:S01]  /*a2e0*/  MOV R34, R4 ;  /* 0x0000000400227202 */ /* 0x000fe20000000f00 */
[----:B------:R-:W-:Y:S06]  /*a2f0*/  @!P0 BRA P2, `(.L_x_2312) ;  /* 0xffffffd800dc8947 */ /* 0x000fec000103ffff */
.L_x_2311:
[----:B------:R-:W-:-:S04]  /*a300*/  ISETP.GE.AND P0, PT, R34, R37, PT ;  /* 0x000000252200720c */ /* 0x000fc80003f06270 */
[----:B------:R-:W-:-:S13]  /*a310*/  ISETP.GE.OR P0, PT, R34, UR13, P0 ;  /* 0x0000000d22007c0c */ /* 0x000fda0008706670 */
[----:B------:R-:W-:Y:S05]  /*a320*/  @P0 BRA `(.L_x_2313) ;  /* 0x0000001400200947 */ /* 0x000fea0003800000 */
.L_x_2314:
[----:B-1----:R-:W2:Y:S01]  /*a330*/  LDG.E.128.CONSTANT R12, desc[UR6][R42.64] ;  /* 0x000000062a0c7981 */ /* 0x002ea2000c1e9d00 */
[----:B------:R-:W-:Y:S01]  /*a340*/  IMAD.U32 R36, RZ, RZ, UR9 ;  /* 0x00000009ff247e24 */ /* 0x000fe2000f8e00ff */
[----:B------:R-:W-:Y:S02]  /*a350*/  ISETP.NE.AND P0, PT, R34, R29, PT ;  /* 0x0000001d2200720c */ /* 0x000fe40003f05270 */
[----:B------:R-:W0:Y:S01]  /*a360*/  LDS.128 R16, [UR4] ;  /* 0x00000004ff107984 */ /* 0x000e220008000c00 */
[----:B------:R-:W-:-:S05]  /*a370*/  IMAD.WIDE R20, R36, 0x4, R42 ;  /* 0x0000000424147825 */ /* 0x000fca00078e022a */
[----:B------:R2:W3:Y:S05]  /*a380*/  LDG.E.128.CONSTANT R8, desc[UR6][R20.64] ;  /* 0x0000000614087981 */ /* 0x0004ea000c1e9d00 */
[----:B------:R-:W1:Y:S01]  /*a390*/  @!P0 LDC.64 R4, c[0x0][0x248] ;  /* 0x00009200ff048b82 */ /* 0x000e620000000a00 */
[----:B------:R-:W-:-:S05]  /*a3a0*/  @!P0 LEA R27, R34, 0x1, 0x1 ;  /* 0x00000001221b8811 */ /* 0x000fca00078e08ff */
[----:B-1----:R-:W-:-:S05]  /*a3b0*/  @!P0 IMAD.WIDE R26, R27, 0x2, R4 ;  /* 0x000000021b1a8825 */ /* 0x002fca00078e0204 */
[----:B------:R0:W4:Y:S01]  /*a3c0*/  @!P0 LDG.E.U16.CONSTANT R25, desc[UR6][R26.64] ;  /* 0x000000061a198981 */ /* 0x000122000c1e9500 */
[----:B------:R-:W-:-:S05]  /*a3d0*/  IMAD.WIDE R22, R36, 0x4, R20 ;  /* 0x0000000424167825 */ /* 0x000fca00078e0214 */
[----:B------:R-:W5:Y:S01]  /*a3e0*/  LDG.E.128.CONSTANT R4, desc[UR6][R22.64] ;  /* 0x0000000616047981 */ /* 0x000f62000c1e9d00 */
[----:B------:R-:W-:Y:S01]  /*a3f0*/  HFMA2.MMA R24, -RZ, RZ, 0, 0.125 ;  /* 0x00003000ff187435 */ /* 0x000fe200000001ff */
[----:B------:R-:W-:Y:S01]  /*a400*/  @!P0 VIADD R32, R32, 0x1 ;  /* 0x0000000120208836 */ /* 0x000fe20000000000 */
[----:B--2---:R-:W-:Y:S02]  /*a410*/  LOP3.LUT R20, R12, 0x70007, RZ, 0xc0, !PT ;  /* 0x000700070c147812 */ /* 0x004fe400078ec0ff */
        /* <DEDUP_REMOVED lines=8> */
[-C--:B0-----:R-:W-:Y:S01]  /*a4a0*/  HFMA2.MMA R26, R20, R16.reuse, RZ ;  /* 0x00000010141a7235 */ /* 0x081fe200000000ff */
[----:B------:R-:W-:Y:S01]  /*a4b0*/  LOP3.LUT R38, R38, 0x64006400, RZ, 0xfc, !PT ;  /* 0x6400640026267812 */ /* 0x000fe200078efcff */
[----:B------:R-:W-:Y:S01]  /*a4c0*/  HADD2 R31, R31, -1028, -1028 ;  /* 0xe404e4041f1f7430 */ /* 0x000fe20000000000 */
[----:B------:R-:W-:Y:S01]  /*a4d0*/  LOP3.LUT R21, R21, 0x64006400, RZ, 0xfc, !PT ;  /* 0x6400640015157812 */ /* 0x000fe200078efcff */
[----:B------:R-:W-:Y:S01]  /*a4e0*/  HADD2 R27, R30, -1028, -1028 ;  /* 0xe404e4041e1b7430 */ /* 0x000fe20000000000 */
[----:B------:R-:W-:Y:S01]  /*a4f0*/  LOP3.LUT R41, R15, 0x380038, RZ, 0xc0, !PT ;  /* 0x003800380f297812 */ /* 0x000fe200078ec0ff */
[----:B------:R-:W-:Y:S02]  /*a500*/  HADD2 R38, R38, -1028, -1028 ;  /* 0xe404e40426267430 */ /* 0x000fe40000000000 */
[----:B------:R-:W-:Y:S01]  /*a510*/  HFMA2 R40, R21, R24.H0_H0, -132, -132 ;  /* 0xd820d82015287431 */ /* 0x000fe20000040018 */
[----:B------:R-:W-:Y:S01]  /*a520*/  HFMA2.MMA R20, R31, R16, RZ ;  /* 0x000000101f147235 */ /* 0x000fe200000000ff */
[-C--:B------:R-:W-:Y:S01]  /*a530*/  HFMA2 R27, R27, R16.reuse, RZ.H0_H0 ;  /* 0x000000101b1b7231 */ /* 0x080fe200000400ff */
[----:B------:R-:W-:Y:S01]  /*a540*/  LOP3.LUT R41, R41, 0x64006400, RZ, 0xfc, !PT ;  /* 0x6400640029297812 */ /* 0x000fe200078efcff */
[----:B------:R-:W-:Y:S01]  /*a550*/  HFMA2 R21, R38, R16, RZ.H0_H0 ;  /* 0x0000001026157231 */ /* 0x000fe200000400ff */
[----:B------:R-:W-:Y:S01]  /*a560*/  LOP3.LUT R16, R13, 0x380038, RZ, 0xc0, !PT ;  /* 0x003800380d107812 */ /* 0x000fe200078ec0ff */
[----:B------:R-:W-:Y:S01]  /*a570*/  HFMA2.MMA R40, R40, R17, R26 ;  /* 0x0000001128287235 */ /* 0x000fe2000000001a */
[----:B------:R-:W-:Y:S01]  /*a580*/  LOP3.LUT R38, R14, 0x380038, RZ, 0xc0, !PT ;  /* 0x003800380e267812 */ /* 0x000fe200078ec0ff */
[----:B------:R-:W-:Y:S01]  /*a590*/  HFMA2 R41, R41, R24.H0_H0, -132, -132 ;  /* 0xd820d82029297431 */ /* 0x000fe20000040018 */
[----:B------:R-:W-:-:S02]  /*a5a0*/  SHF.R.U32.HI R26, RZ, 0x6, R12 ;  /* 0x00000006ff1a7819 */ /* 0x000fc4000001160c */
[----:B------:R-:W-:Y:S02]  /*a5b0*/  LOP3.LUT R31, R16, 0x64006400, RZ, 0xfc, !PT ;  /* 0x64006400101f7812 */ /* 0x000fe400078efcff */
[----:B------:R-:W-:Y:S02]  /*a5c0*/  LOP3.LUT R39, R38, 0x64006400, RZ, 0xfc, !PT ;  /* 0x6400640026277812 */ /* 0x000fe400078efcff */
[----:B------:R-:W-:Y:S01]  /*a5d0*/  LOP3.LUT R30, R26, 0x70007, RZ, 0xc0, !PT ;  /* 0x000700071a1e7812 */ /* 0x000fe200078ec0ff */
[-C--:B------:R-:W-:Y:S01]  /*a5e0*/  HFMA2 R16, R31, R24.reuse.H0_H0, -132, -132 ;  /* 0xd820d8201f107431 */ /* 0x080fe20000040018 */
[----:B------:R-:W-:Y:S01]  /*a5f0*/  SHF.R.U32.HI R31, RZ, 0x6, R15 ;  /* 0x00000006ff1f7819 */ /* 0x000fe2000001160f */
[----:B------:R-:W-:Y:S01]  /*a600*/  HFMA2 R39, R39, R24.H0_H0, -132, -132 ;  /* 0xd820d82027277431 */ /* 0x000fe20000040018 */
[----:B------:R-:W-:-:S03]  /*a610*/  LOP3.LUT R30, R30, 0x64006400, RZ, 0xfc, !PT ;  /* 0x640064001e1e7812 */ /* 0x000fc600078efcff */
[-C--:B------:R-:W-:Y:S01]  /*a620*/  HFMA2.MMA R16, R16, R17.reuse, R27 ;  /* 0x0000001110107235 */ /* 0x080fe2000000001b */
[----:B------:R-:W-:Y:S01]  /*a630*/  HFMA2 R20, R39, R17, R20 ;  /* 0x0000001127147231 */ /* 0x000fe20000000014 */
[----:B------:R-:W-:Y:S01]  /*a640*/  HFMA2.MMA R17, R41, R17, R21 ;  /* 0x0000001129117235 */ /* 0x000fe20000000015 */
[----:B------:R-:W-:Y:S01]  /*a650*/  HADD2 R21, R30, -1028, -1028 ;  /* 0xe404e4041e157430 */ /* 0x000fe20000000000 */
[----:B------:R-:W-:Y:S02]  /*a660*/  SHF.R.U32.HI R27, RZ, 0x6, R13 ;  /* 0x00000006ff1b7819 */ /* 0x000fe4000001160d */
[----:B------:R-:W-:Y:S01]  /*a670*/  SHF.R.U32.HI R30, RZ, 0x6, R14 ;  /* 0x00000006ff1e7819 */ /* 0x000fe2000001160e */
[----:B------:R-:W-:Y:S01]  /*a680*/  HFMA2 R40, R21, R18, R40 ;  /* 0x0000001215287231 */ /* 0x000fe20000000028 */
[----:B------:R-:W-:Y:S02]  /*a690*/  LOP3.LUT R21, R27, 0x70007, RZ, 0xc0, !PT ;  /* 0x000700071b157812 */ /* 0x000fe400078ec0ff */
[----:B------:R-:W-:-:S02]  /*a6a0*/  LOP3.LUT R39, R30, 0x70007, RZ, 0xc0, !PT ;  /* 0x000700071e277812 */ /* 0x000fc400078ec0ff */
[----:B------:R-:W-:Y:S02]  /*a6b0*/  LOP3.LUT R38, R21, 0x64006400, RZ, 0xfc, !PT ;  /* 0x6400640015267812 */ /* 0x000fe400078efcff */
[----:B------:R-:W-:Y:S02]  /*a6c0*/  LOP3.LUT R21, R31, 0x70007, RZ, 0xc0, !PT ;  /* 0x000700071f157812 */ /* 0x000fe400078ec0ff */
[----:B------:R-:W-:Y:S01]  /*a6d0*/  LOP3.LUT R39, R39, 0x64006400, RZ, 0xfc, !PT ;  /* 0x6400640027277812 */ /* 0x000fe200078efcff */
[----:B------:R-:W-:Y:S01]  /*a6e0*/  HADD2 R38, R38, -1028, -1028 ;  /* 0xe404e40426267430 */ /* 0x000fe20000000000 */
[----:B------:R-:W-:-:S03]  /*a6f0*/  LOP3.LUT R21, R21, 0x64006400, RZ, 0xfc, !PT ;  /* 0x6400640015157812 */ /* 0x000fc600078efcff */
[----:B------:R-:W-:Y:S02]  /*a700*/  HADD2 R39, R39, -1028, -1028 ;  /* 0xe404e40427277430 */ /* 0x000fe40000000000 */
[----:B------:R-:W-:Y:S01]  /*a710*/  HFMA2.MMA R16, R38, R18, R16 ;  /* 0x0000001226107235 */ /* 0x000fe20000000010 */
[----:B------:R-:W-:Y:S01]  /*a720*/  HADD2 R38, R21, -1028, -1028 ;  /* 0xe404e40415267430 */ /* 0x000fe20000000000 */
[----:B------:R-:W-:Y:S01]  /*a730*/  LOP3.LUT R21, R26, 0x380038, RZ, 0xc0, !PT ;  /* 0x003800381a157812 */ /* 0x000fe200078ec0ff */
[----:B------:R-:W-:-:S03]  /*a740*/  HFMA2 R20, R39, R18, R20 ;  /* 0x0000001227147231 */ /* 0x000fc60000000014 */
[----:B------:R-:W-:Y:S01]  /*a750*/  LOP3.LUT R21, R21, 0x64006400, RZ, 0xfc, !PT ;  /* 0x6400640015157812 */ /* 0x000fe200078efcff */
[----:B------:R-:W-:Y:S01]  /*a760*/  HFMA2.MMA R17, R38, R18, R17 ;  /* 0x0000001226117235 */ /* 0x000fe20000000011 */
[----:B------:R-:W-:-:S03]  /*a770*/  LOP3.LUT R18, R27, 0x380038, RZ, 0xc0, !PT ;  /* 0x003800381b127812 */ /* 0x000fc600078ec0ff */
[----:B------:R-:W-:Y:S01]  /*a780*/  HFMA2 R21, R21, R24.H0_H0, -132, -132 ;  /* 0xd820d82015157431 */ /* 0x000fe20000040018 */
[----:B------:R-:W-:Y:S02]  /*a790*/  LOP3.LUT R39, R18, 0x64006400, RZ, 0xfc, !PT ;  /* 0x6400640012277812 */ /* 0x000fe400078efcff */
[----:B------:R-:W-:-:S03]  /*a7a0*/  LOP3.LUT R18, R30, 0x380038, RZ, 0xc0, !PT ;  /* 0x003800381e127812 */ /* 0x000fc600078ec0ff */
[----:B------:R-:W-:Y:S01]  /*a7b0*/  HFMA2.MMA R40, R21, R19, R40 ;  /* 0x0000001315287235 */ /* 0x000fe20000000028 */
[----:B------:R-:W-:Y:S01]  /*a7c0*/  LOP3.LUT R21, R18, 0x64006400, RZ, 0xfc, !PT ;  /* 0x6400640012157812 */ /* 0x000fe200078efcff */
[----:B------:R-:W-:Y:S01]  /*a7d0*/  HFMA2 R39, R39, R24.H0_H0, -132, -132 ;  /* 0xd820d82027277431 */ /* 0x000fe20000040018 */
[----:B------:R-:W-:-:S03]  /*a7e0*/  LOP3.LUT R18, R31, 0x380038, RZ, 0xc0, !PT ;  /* 0x003800381f127812 */ /* 0x000fc600078ec0ff */
[----:B------:R-:W-:Y:S01]  /*a7f0*/  HFMA2 R38, R21, R24.H0_H0, -132, -132 ;  /* 0xd820d82015267431 */ /* 0x000fe20000040018 */
[----:B------:R-:W-:Y:S01]  /*a800*/  LOP3.LUT R21, R18, 0x64006400, RZ, 0xfc, !PT ;  /* 0x6400640012157812 */ /* 0x000fe200078efcff */
[----:B------:R-:W-:Y:S01]  /*a810*/  HFMA2.MMA R39, R39, R19, R16 ;  /* 0x0000001327277235 */ /* 0x000fe20000000010 */
[----:B------:R-:W-:-:S03]  /*a820*/  MOV R16, 0x2400 ;  /* 0x0000240000107802 */ /* 0x000fc60000000f00 */
[----:B------:R-:W-:Y:S01]  /*a830*/  HFMA2.MMA R38, R38, R19, R20 ;  /* 0x0000001326267235 */ /* 0x000fe20000000014 */
[----:B------:R-:W-:Y:S02]  /*a840*/  @!P0 IMAD R20, R32, 0x8, R1 ;  /* 0x0000000820148824 */ /* 0x000fe400078e0201 */
[----:B------:R-:W-:Y:S01]  /*a850*/  HFMA2 R41, R21, R24.H0_H0, -132, -132 ;  /* 0xd820d82015297431 */ /* 0x000fe20000040018 */
[----:B------:R-:W-:-:S03]  /*a860*/  PRMT R24, R24, 0x5410, R16 ;  /* 0x0000541018187816 */ /* 0x000fc60000000010 */
[----:B------:R-:W2:Y:S02]  /*a870*/  @!P0 LDL.64 R20, [R20] ;  /* 0x0000000014148983 */ /* 0x000ea40000100a00 */
[----:B------:R-:W-:Y:S02]  /*a880*/  HFMA2.MMA R41, R41, R19, R17 ;  /* 0x0000001329297235 */ /* 0x000fe40000000011 */
[----:B------:R-:W0:Y:S01]  /*a890*/  LDS.128 R16, [UR4+0x10] ;  /* 0x00001004ff107984 */ /* 0x000e220008000c00 */
        /* <DEDUP_REMOVED lines=8> */
[-C--:B------:R-:W-:Y:S02]  /*a920*/  HFMA2 R43, R43, R24.reuse.H1_H1, -20, -20 ;  /* 0xcd00cd002b2b7431 */ /* 0x080fe40000060018 */
[-C--:B------:R-:W-:Y:S02]  /*a930*/  HFMA2 R45, R45, R24.reuse.H1_H1, -20, -20 ;  /* 0xcd00cd002d2d7431 */ /* 0x080fe40000060018 */
[----:B------:R-:W-:-:S02]  /*a940*/  HFMA2 R31, R31, R24.H1_H1, -20, -20 ;  /* 0xcd00cd001f1f7431 */ /* 0x000fc40000060018 */
[----:B------:R-:W-:Y:S01]  /*a950*/  HFMA2 R27, R27, R24.H1_H1, -20, -20 ;  /* 0xcd00cd001b1b7431 */ /* 0x000fe20000060018 */
[----:B---3--:R-:W-:-:S04]  /*a960*/  LOP3.LUT R26, R8, 0x70007, RZ, 0xc0, !PT ;  /* 0x00070007081a7812 */ /* 0x008fc800078ec0ff */
[----:B------:R-:W-:-:S05]  /*a970*/  LOP3.LUT R26, R26, 0x64006400, RZ, 0xfc, !PT ;  /* 0x640064001a1a7812 */ /* 0x000fca00078efcff */
[----:B------:R-:W-:Y:S01]  /*a980*/  HADD2 R26, R26, -1028, -1028 ;  /* 0xe404e4041a1a7430 */ /* 0x000fe20000000000 */
[-C--:B0-----:R-:W-:Y:S01]  /*a990*/  HFMA2.MMA R40, R43, R16.reuse, R40 ;  /* 0x000000102b287235 */ /* 0x081fe20000000028 */
[----:B------:R-:W-:Y:S01]  /*a9a0*/  HFMA2 R27, R27, R16, R39 ;  /* 0x000000101b1b7231 */ /* 0x000fe20000000027 */
[-C--:B------:R-:W-:Y:S02]  /*a9b0*/  HFMA2.MMA R38, R45, R16.reuse, R38 ;  /* 0x000000102d267235 */ /* 0x080fe40000000026 */
[----:B------:R-:W-:Y:S01]  /*a9c0*/  HFMA2.MMA R41, R31, R16, R41 ;  /* 0x000000101f297235 */ /* 0x000fe20000000029 */
[----:B------:R-:W-:-:S04]  /*a9d0*/  LOP3.LUT R16, R9, 0x70007, RZ, 0xc0, !PT ;  /* 0x0007000709107812 */ /* 0x000fc800078ec0ff */
[----:B------:R-:W-:Y:S01]  /*a9e0*/  LOP3.LUT R16, R16, 0x64006400, RZ, 0xfc, !PT ;  /* 0x6400640010107812 */ /* 0x000fe200078efcff */
[----:B------:R-:W-:Y:S01]  /*a9f0*/  HFMA2 R40, R26, R17, R40 ;  /* 0x000000111a287231 */ /* 0x000fe20000000028 */
[----:B------:R-:W-:-:S03]  /*aa00*/  LOP3.LUT R26, R11, 0x70007, RZ, 0xc0, !PT ;  /* 0x000700070b1a7812 */ /* 0x000fc600078ec0ff */
[----:B------:R-:W-:Y:S01]  /*aa10*/  HADD2 R16, R16, -1028, -1028 ;  /* 0xe404e40410107430 */ /* 0x000fe20000000000 */
[----:B------:R-:W-:-:S05]  /*aa20*/  LOP3.LUT R30, R10, 0x70007, RZ, 0xc0, !PT ;  /* 0x000700070a1e7812 */ /* 0x000fca00078ec0ff */
[-C--:B------:R-:W-:Y:S01]  /*aa30*/  HFMA2.MMA R27, R16, R17.reuse, R27 ;  /* 0x00000011101b7235 */ /* 0x080fe2000000001b */
        /* <DEDUP_REMOVED lines=8> */
[----:B------:R-:W-:Y:S01]  /*aac0*/  HFMA2.MMA R41, R16, R17, R41 ;  /* 0x0000001110297235 */ /* 0x000fe20000000029 */
[----:B------:R-:W-:Y:S01]  /*aad0*/  LOP3.LUT R16, R10, 0x380038, RZ, 0xc0, !PT ;  /* 0x003800380a107812 */ /* 0x000fe200078ec0ff */
[----:B------:R-:W-:-:S02]  /*aae0*/  HFMA2 R39, R39, R24.H0_H0, -132, -132 ;  /* 0xd820d82027277431 */ /* 0x000fc40000040018 */
[----:B------:R-:W-:Y:S01]  /*aaf0*/  HFMA2 R38, R30, R17, R38 ;  /* 0x000000111e267231 */ /* 0x000fe20000000026 */
[----:B------:R-:W-:Y:S01]  /*ab00*/  LOP3.LUT R17, R11, 0x380038, RZ, 0xc0, !PT ;  /* 0x003800380b117812 */ /* 0x000fe200078ec0ff */
[----:B------:R-:W-:Y:S02]  /*ab10*/  HFMA2 R30, R31, R24.H0_H0, -132, -132 ;  /* 0xd820d8201f1e7431 */ /* 0x000fe40000040018 */
[----:B------:R-:W-:Y:S01]  /*ab20*/  HFMA2 R39, R39, R18, R27 ;  /* 0x0000001227277231 */ /* 0x000fe2000000001b */
[----:B------:R-:W-:Y:S02]  /*ab30*/  LOP3.LUT R27, R16, 0x64006400, RZ, 0xfc, !PT ;  /* 0x64006400101b7812 */ /* 0x000fe400078efcff */
[----:B------:R-:W-:Y:S01]  /*ab40*/  LOP3.LUT R17, R17, 0x64006400, RZ, 0xfc, !PT ;  /* 0x6400640011117812 */ /* 0x000fe200078efcff */
[----:B------:R-:W-:Y:S01]  /*ab50*/  HFMA2.MMA R30, R30, R18, R40 ;  /* 0x000000121e1e7235 */ /* 0x000fe20000000028 */
[----:B------:R-:W-:Y:S01]  /*ab60*/  SHF.R.U32.HI R26, RZ, 0x6, R8 ;  /* 0x00000006ff1a7819 */ /* 0x000fe20000011608 */
[----:B------:R-:W-:-:S02]  /*ab70*/  HFMA2 R40, R27, R24.H0_H0, -132, -132 ;  /* 0xd820d8201b287431 */ /* 0x000fc40000040018 */
[----:B------:R-:W-:Y:S01]  /*ab80*/  HFMA2 R17, R17, R24.H0_H0, -132, -132 ;  /* 0xd820d82011117431 */ /* 0x000fe20000040018 */
[----:B------:R-:W-:Y:S02]  /*ab90*/  LOP3.LUT R16, R26, 0x70007, RZ, 0xc0, !PT ;  /* 0x000700071a107812 */ /* 0x000fe400078ec0ff */
[----:B------:R-:W-:Y:S01]  /*aba0*/  SHF.R.U32.HI R27, RZ, 0x6, R9 ;  /* 0x00000006ff1b7819 */ /* 0x000fe20000011609 */
[-C--:B------:R-:W-:Y:S01]  /*abb0*/  HFMA2.MMA R40, R40, R18.reuse, R38 ;  /* 0x0000001228287235 */ /* 0x080fe20000000026 */
[----:B------:R-:W-:Y:S01]  /*abc0*/  LOP3.LUT R16, R16, 0x64006400, RZ, 0xfc, !PT ;  /* 0x6400640010107812 */ /* 0x000fe200078efcff */
[----:B------:R-:W-:Y:S01]  /*abd0*/  HFMA2.MMA R18, R17, R18, R41 ;  /* 0x0000001211127235 */ /* 0x000fe20000000029 */
[----:B------:R-:W-:Y:S02]  /*abe0*/  LOP3.LUT R41, R27, 0x70007, RZ, 0xc0, !PT ;  /* 0x000700071b297812 */ /* 0x000fe400078ec0ff */
[----:B------:R-:W-:Y:S01]  /*abf0*/  SHF.R.U32.HI R38, RZ, 0x6, R11 ;  /* 0x00000006ff267819 */ /* 0x000fe2000001160b */
[----:B------:R-:W-:Y:S01]  /*ac00*/  HADD2 R16, R16, -1028, -1028 ;  /* 0xe404e40410107430 */ /* 0x000fe20000000000 */
[----:B------:R-:W-:-:S02]  /*ac10*/  SHF.R.U32.HI R31, RZ, 0x6, R10 ;  /* 0x00000006ff1f7819 */ /* 0x000fc4000001160a */
[----:B------:R-:W-:Y:S01]  /*ac20*/  LOP3.LUT R41, R41, 0x64006400, RZ, 0xfc, !PT ;  /* 0x6400640029297812 */ /* 0x000fe200078efcff */
[----:B------:R-:W-:Y:S01]  /*ac30*/  HFMA2 R30, R16, R19, R30 ;  /* 0x00000013101e7231 */ /* 0x000fe2000000001e */
[----:B------:R-:W-:Y:S02]  /*ac40*/  LOP3.LUT R17, R38, 0x70007, RZ, 0xc0, !PT ;  /* 0x0007000726117812 */ /* 0x000fe400078ec0ff */
[----:B------:R-:W-:Y:S01]  /*ac50*/  LOP3.LUT R16, R31, 0x70007, RZ, 0xc0, !PT ;  /* 0x000700071f107812 */ /* 0x000fe200078ec0ff */
[----:B------:R-:W-:Y:S01]  /*ac60*/  HADD2 R41, R41, -1028, -1028 ;  /* 0xe404e40429297430 */ /* 0x000fe20000000000 */
[----:B------:R-:W-:Y:S02]  /*ac70*/  LOP3.LUT R17, R17, 0x64006400, RZ, 0xfc, !PT ;  /* 0x6400640011117812 */ /* 0x000fe400078efcff */
[----:B------:R-:W-:-:S03]  /*ac80*/  LOP3.LUT R16, R16, 0x64006400, RZ, 0xfc, !PT ;  /* 0x6400640010107812 */ /* 0x000fc600078efcff */
[----:B------:R-:W-:Y:S01]  /*ac90*/  HFMA2.MMA R39, R41, R19, R39 ;  /* 0x0000001329277235 */ /* 0x000fe20000000027 */
[----:B------:R-:W-:Y:S02]  /*aca0*/  HADD2 R41, R17, -1028, -1028 ;  /* 0xe404e40411297430 */ /* 0x000fe40000000000 */
[----:B------:R-:W-:-:S04]  /*acb0*/  HADD2 R16, R16, -1028, -1028 ;  /* 0xe404e40410107430 */ /* 0x000fc80000000000 */
[----:B------:R-:W-:Y:S01]  /*acc0*/  HFMA2 R40, R16, R19, R40 ;  /* 0x0000001310287231 */ /* 0x000fe20000000028 */
[----:B------:R-:W-:Y:S02]  /*acd0*/  HFMA2.MMA R41, R41, R19, R18 ;  /* 0x0000001329297235 */ /* 0x000fe40000000012 */
[----:B------:R-:W0:Y:S01]  /*ace0*/  LDS.128 R16, [UR4+0x20] ;  /* 0x00002004ff107984 */ /* 0x000e220008000c00 */
[----:B------:R-:W-:Y:S02]  /*acf0*/  SHF.R.U32.HI R12, RZ, 0xf, R12 ;  /* 0x0000000fff0c7819 */ /* 0x000fe4000001160c */
[----:B----4-:R-:W-:Y:S02]  /*ad00*/  @!P0 IADD3 R29, R25, R34, RZ ;  /* 0x00000022191d8210 */ /* 0x010fe40007ffe0ff */
[----:B------:R-:W-:Y:S02]  /*ad10*/  LOP3.LUT R12, R12, 0x10001, RZ, 0xc0, !PT ;  /* 0x000100010c0c7812 */ /* 0x000fe400078ec0ff */
[----:B------:R-:W-:-:S02]  /*ad20*/  SHF.R.U32.HI R25, RZ, 0xe, R8 ;  /* 0x0000000eff197819 */ /* 0x000fc40000011608 */
[----:B------:R-:W-:Y:S02]  /*ad30*/  SHF.R.U32.HI R13, RZ, 0xf, R13 ;  /* 0x0000000fff0d7819 */ /* 0x000fe4000001160d */
[----:B------:R-:W-:Y:S02]  /*ad40*/  LOP3.LUT R8, R12, 0x20002, R25, 0xf8, !PT ;  /* 0x000200020c087812 */ /* 0x000fe400078ef819 */
[----:B------:R-:W-:Y:S02]  /*ad50*/  LOP3.LUT R13, R13, 0x10001, RZ, 0xc0, !PT ;  /* 0x000100010d0d7812 */ /* 0x000fe400078ec0ff */
[----:B------:R-:W-:Y:S02]  /*ad60*/  SHF.R.U32.HI R12, RZ, 0xe, R9 ;  /* 0x0000000eff0c7819 */ /* 0x000fe40000011609 */
[----:B------:R-:W-:Y:S02]  /*ad70*/  SHF.R.U32.HI R14, RZ, 0xf, R14 ;  /* 0x0000000fff0e7819 */ /* 0x000fe4000001160e */
[----:B------:R-:W-:-:S02]  /*ad80*/  LOP3.LUT R9, R13, 0x20002, R12, 0xf8, !PT ;  /* 0x000200020d097812 */ /* 0x000fc400078ef80c */
[----:B------:R-:W-:Y:S02]  /*ad90*/  SHF.R.U32.HI R15, RZ, 0xf, R15 ;  /* 0x0000000fff0f7819 */ /* 0x000fe4000001160f */
[----:B------:R-:W-:Y:S02]  /*ada0*/  LOP3.LUT R14, R14, 0x10001, RZ, 0xc0, !PT ;  /* 0x000100010e0e7812 */ /* 0x000fe400078ec0ff */
[----:B------:R-:W-:Y:S02]  /*adb0*/  SHF.R.U32.HI R13, RZ, 0xe, R10 ;  /* 0x0000000eff0d7819 */ /* 0x000fe4000001160a */
[----:B------:R-:W-:Y:S02]  /*adc0*/  LOP3.LUT R12, R26, 0x380038, RZ, 0xc0, !PT ;  /* 0x003800381a0c7812 */ /* 0x000fe400078ec0ff */
[----:B------:R-:W-:Y:S02]  /*add0*/  SHF.R.U32.HI R42, RZ, 0xe, R11 ;  /* 0x0000000eff2a7819 */ /* 0x000fe4000001160b */
[----:B------:R-:W-:-:S02]  /*ade0*/  LOP3.LUT R11, R15, 0x10001, RZ, 0xc0, !PT ;  /* 0x000100010f0b7812 */ /* 0x000fc400078ec0ff */
[----:B------:R-:W-:Y:S02]  /*adf0*/  LOP3.LUT R10, R14, 0x20002, R13, 0xf8, !PT ;  /* 0x000200020e0a7812 */ /* 0x000fe400078ef80d */
[----:B------:R-:W-:Y:S02]  /*ae00*/  LOP3.LUT R13, R27, 0x380038, RZ, 0xc0, !PT ;  /* 0x003800381b0d7812 */ /* 0x000fe400078ec0ff */
[----:B------:R-:W-:Y:S02]  /*ae10*/  LOP3.LUT R15, R12, 0x64006400, RZ, 0xfc, !PT ;  /* 0x640064000c0f7812 */ /* 0x000fe400078efcff */
[----:B------:R-:W-:Y:S02]  /*ae20*/  LOP3.LUT R12, R31, 0x380038, RZ, 0xc0, !PT ;  /* 0x003800381f0c7812 */ /* 0x000fe400078ec0ff */
[----:B------:R-:W-:Y:S01]  /*ae30*/  LOP3.LUT R25, R13, 0x64006400, RZ, 0xfc, !PT ;  /* 0x640064000d197812 */ /* 0x000fe200078efcff */
[----:B------:R-:W-:Y:S01]  /*ae40*/  HFMA2 R15, R15, R24.H0_H0, -132, -132 ;  /* 0xd820d8200f0f7431 */ /* 0x000fe20000040018 */
[----:B------:R-:W-:-:S02]  /*ae50*/  LOP3.LUT R13, R12, 0x64006400, RZ, 0xfc, !PT ;  /* 0x640064000c0d7812 */ /* 0x000fc400078efcff */
[----:B------:R-:W-:-:S03]  /*ae60*/  LOP3.LUT R12, R38, 0x380038, RZ, 0xc0, !PT ;  /* 0x00380038260c7812 */ /* 0x000fc600078ec0ff */
[----:B------:R-:W-:Y:S01]  /*ae70*/  HFMA2 R13, R13, R24.H0_H0, -132, -132 ;  /* 0xd820d8200d0d7431 */ /* 0x000fe20000040018 */
[----:B0-----:R-:W-:Y:S01]  /*ae80*/  HFMA2.MMA R30, R15, R16, R30 ;  /* 0x000000100f1e7235 */ /* 0x001fe2000000001e */
[----:B------:R-:W-:Y:S02]  /*ae90*/  LOP3.LUT R15, R12, 0x64006400, RZ, 0xfc, !PT ;  /* 0x640064000c0f7812 */ /* 0x000fe400078efcff */
[----:B------:R-:W-:Y:S01]  /*aea0*/  HFMA2 R40, R13, R16, R40 ;  /* 0x000000100d287231 */ /* 0x000fe20000000028 */
[----:B------:R-:W-:Y:S02]  /*aeb0*/  LOP3.LUT R13, R26, 0x1c001c0, RZ, 0xc0, !PT ;  /* 0x01c001c01a0d7812 */ /* 0x000fe400078ec0ff */
[-C--:B------:R-:W-:Y:S02]  /*aec0*/  HFMA2 R15, R15, R24.reuse.H0_H0, -132, -132 ;  /* 0xd820d8200f0f7431 */ /* 0x080fe40000040018 */
[----:B------:R-:W-:Y:S01]  /*aed0*/  LOP3.LUT R13, R13, 0x64006400, RZ, 0xfc, !PT ;  /* 0x640064000d0d7812 */ /* 0x000fe200078efcff */
[----:B------:R-:W-:Y:S01]  /*aee0*/  HFMA2 R25, R25, R24.H0_H0, -132, -132 ;  /* 0xd820d82019197431 */ /* 0x000fe20000040018 */
[----:B------:R-:W-:-:S02]  /*aef0*/  LOP3.LUT R31, R31, 0x1c001c0, RZ, 0xc0, !PT ;  /* 0x01c001c01f1f7812 */ /* 0x000fc400078ec0ff */
[----:B------:R-:W-:Y:S01]  /*af00*/  LOP3.LUT R27, R27, 0x1c001c0, RZ, 0xc0, !PT ;  /* 0x01c001c01b1b7812 */ /* 0x000fe200078ec0ff */
[-C--:B------:R-:W-:Y:S01]  /*af10*/  HFMA2.MMA R41, R15, R16.reuse, R41 ;  /* 0x000000100f297235 */ /* 0x080fe20000000029 */
[----:B------:R-:W-:Y:S01]  /*af20*/  LOP3.LUT R38, R38, 0x1c001c0, RZ, 0xc0, !PT ;  /* 0x01c001c026267812 */ /* 0x000fe200078ec0ff */
[-C--:B------:R-:W-:Y:S01]  /*af30*/  HFMA2 R15, R13, R24.reuse.H1_H1, -20, -20 ;  /* 0xcd00cd000d0f7431 */ /* 0x080fe20000060018 */
[----:B------:R-:W-:Y:S01]  /*af40*/  LOP3.LUT R31, R31, 0x64006400, RZ, 0xfc, !PT ;  /* 0x640064001f1f7812 */ /* 0x000fe200078efcff */
[----:B------:R-:W-:Y:S01]  /*af50*/  HFMA2.MMA R25, R25, R16, R39 ;  /* 0x0000001019197235 */ /* 0x000fe20000000027 */
[----:B------:R-:W-:Y:S02]  /*af60*/  LOP3.LUT R27, R27, 0x64006400, RZ, 0xfc, !PT ;  /* 0x640064001b1b7812 */ /* 0x000fe400078efcff */
[----:B------:R-:W-:Y:S01]  /*af70*/  LOP3.LUT R39, R38, 0x64006400, RZ, 0xfc, !PT ;  /* 0x6400640026277812 */ /* 0x000fe200078efcff */
[-C--:B------:R-:W-:Y:S01]  /*af80*/  HFMA2 R16, R31, R24.reuse.H1_H1, -20, -20 ;  /* 0xcd00cd001f107431 */ /* 0x080fe20000060018 */
[----:B------:R-:W-:Y:S01]  /*af90*/  HFMA2.MMA R26, R15, R17, R30 ;  /* 0x000000110f1a7235 */ /* 0x000fe2000000001e */
[----:B-----5:R-:W-:Y:S01]  /*afa0*/  SHF.R.U32.HI R15, RZ, 0xd, R6 ;  /* 0x0000000dff0f7819 */ /* 0x020fe20000011606 */
[----:B------:R-:W-:-:S02]  /*afb0*/  HFMA2 R27, R27, R24.H1_H1, -20, -20 ;  /* 0xcd00cd001b1b7431 */ /* 0x000fc40000060018 */
[----:B------:R-:W-:Y:S01]  /*afc0*/  HFMA2 R39, R39, R24.H1_H1, -20, -20 ;  /* 0xcd00cd0027277431 */ /* 0x000fe20000060018 */
[----:B------:R-:W-:Y:S01]  /*afd0*/  LOP3.LUT R10, R10, 0x40004, R15, 0xf8, !PT ;  /* 0x000400040a0a7812 */ /* 0x000fe200078ef80f */
[-C--:B------:R-:W-:Y:S01]  /*afe0*/  HFMA2 R25, R27, R17.reuse, R25 ;  /* 0x000000111b197231 */ /* 0x080fe20000000019 */
[----:B------:R-:W-:Y:S01]  /*aff0*/  HFMA2.MMA R16, R16, R17, R40 ;  /* 0x0000001110107235 */ /* 0x000fe20000000028 */
[----:B------:R-:W-:Y:S01]  /*b000*/  LOP3.LUT R15, R4, 0x70007, RZ, 0xc0, !PT ;  /* 0x00070007040f7812 */ /* 0x000fe200078ec0ff */
[----:B------:R-:W-:Y:S01]  /*b010*/  HFMA2 R17, R39, R17, R41 ;  /* 0x0000001127117231 */ /* 0x000fe20000000029 */
[----:B------:R-:W-:Y:S02]  /*b020*/  SHF.R.U32.HI R12, RZ, 0xd, R5 ;  /* 0x0000000dff0c7819 */ /* 0x000fe40000011605 */
[----:B------:R-:W-:Y:S02]  /*b030*/  LOP3.LUT R39, R6, 0x70007, RZ, 0xc0, !PT ;  /* 0x0007000706277812 */ /* 0x000fe400078ec0ff */
[----:B------:R-:W-:-:S02]  /*b040*/  SHF.R.U32.HI R13, RZ, 0xd, R4 ;  /* 0x0000000dff0d7819 */ /* 0x000fc40000011604 */
[----:B------:R-:W-:Y:S02]  /*b050*/  LOP3.LUT R11, R11, 0x20002, R42, 0xf8, !PT ;  /* 0x000200020b0b7812 */ /* 0x000fe400078ef82a */
[----:B------:R-:W-:Y:S02]  /*b060*/  SHF.R.U32.HI R14, RZ, 0xd, R7 ;  /* 0x0000000dff0e7819 */ /* 0x000fe40000011607 */
[----:B------:R-:W-:Y:S02]  /*b070*/  LOP3.LUT R31, R5, 0x70007, RZ, 0xc0, !PT ;  /* 0x00070007051f7812 */ /* 0x000fe400078ec0ff */
[----:B------:R-:W-:Y:S02]  /*b080*/  LOP3.LUT R15, R15, 0x64006400, RZ, 0xfc, !PT ;  /* 0x640064000f0f7812 */ /* 0x000fe400078efcff */
[----:B------:R-:W-:Y:S02]  /*b090*/  LOP3.LUT R9, R9, 0x40004, R12, 0xf8, !PT ;  /* 0x0004000409097812 */ /* 0x000fe400078ef80c */
[----:B------:R-:W-:-:S02]  /*b0a0*/  LOP3.LUT R39, R39, 0x64006400, RZ, 0xfc, !PT ;  /* 0x6400640027277812 */ /* 0x000fc400078efcff */
[----:B------:R-:W-:Y:S02]  /*b0b0*/  LOP3.LUT R8, R8, 0x40004, R13, 0xf8, !PT ;  /* 0x0004000408087812 */ /* 0x000fe400078ef80d */
[----:B------:R-:W-:Y:S02]  /*b0c0*/  LOP3.LUT R27, R4, 0x380038, RZ, 0xc0, !PT ;  /* 0x00380038041b7812 */ /* 0x000fe400078ec0ff */
[----:B------:R-:W-:Y:S02]  /*b0d0*/  SHF.R.U32.HI R12, RZ, 0x6, R4 ;  /* 0x00000006ff0c7819 */ /* 0x000fe40000011604 */
[----:B------:R-:W-:Y:S02]  /*b0e0*/  LOP3.LUT R30, R7, 0x70007, RZ, 0xc0, !PT ;  /* 0x00070007071e7812 */ /* 0x000fe400078ec0ff */
[----:B------:R-:W-:Y:S02]  /*b0f0*/  LOP3.LUT R11, R11, 0x40004, R14, 0xf8, !PT ;  /* 0x000400040b0b7812 */ /* 0x000fe400078ef80e */
[----:B------:R-:W-:-:S02]  /*b100*/  LOP3.LUT R4, R5, 0x380038, RZ, 0xc0, !PT ;  /* 0x0038003805047812 */ /* 0x000fc400078ec0ff */
[----:B------:R-:W-:Y:S02]  /*b110*/  SHF.R.U32.HI R13, RZ, 0x6, R5 ;  /* 0x00000006ff0d7819 */ /* 0x000fe40000011605 */
[----:B------:R-:W-:Y:S01]  /*b120*/  LOP3.LUT R38, R31, 0x64006400, RZ, 0xfc, !PT ;  /* 0x640064001f267812 */ /* 0x000fe200078efcff */
[----:B------:R-:W-:Y:S01]  /*b130*/  HADD2 R31, R15, -1028, -1028 ;  /* 0xe404e4040f1f7430 */ /* 0x000fe20000000000 */
[----:B------:R-:W-:Y:S02]  /*b140*/  LOP3.LUT R5, R6, 0x380038, RZ, 0xc0, !PT ;  /* 0x0038003806057812 */ /* 0x000fe400078ec0ff */
[----:B------:R-:W-:Y:S02]  /*b150*/  SHF.R.U32.HI R14, RZ, 0x6, R6 ;  /* 0x00000006ff0e7819 */ /* 0x000fe40000011606 */
[----:B------:R-:W-:Y:S02]  /*b160*/  LOP3.LUT R6, R7, 0x380038, RZ, 0xc0, !PT ;  /* 0x0038003807067812 */ /* 0x000fe400078ec0ff */
[----:B------:R-:W-:Y:S01]  /*b170*/  SHF.R.U32.HI R15, RZ, 0x6, R7 ;  /* 0x00000006ff0f7819 */ /* 0x000fe20000011607 */
[----:B------:R-:W-:Y:S01]  /*b180*/  HADD2 R7, R39, -1028, -1028 ;  /* 0xe404e40427077430 */ /* 0x000fe20000000000 */
[----:B------:R-:W-:-:S02]  /*b190*/  LOP3.LUT R30, R30, 0x64006400, RZ, 0xfc, !PT ;  /* 0x640064001e1e7812 */ /* 0x000fc400078efcff */
[----:B------:R-:W-:-:S03]  /*b1a0*/  LOP3.LUT R27, R27, 0x64006400, RZ, 0xfc, !PT ;  /* 0x640064001b1b7812 */ /* 0x000fc600078efcff */
[----:B------:R-:W-:Y:S01]  /*b1b0*/  HADD2 R30, R30, -1028, -1028 ;  /* 0xe404e4041e1e7430 */ /* 0x000fe20000000000 */
[-C--:B------:R-:W-:Y:S01]  /*b1c0*/  HFMA2.MMA R7, R7, R18.reuse, R16 ;  /* 0x0000001207077235 */ /* 0x080fe20000000010 */
[----:B------:R-:W-:Y:S01]  /*b1d0*/  LOP3.LUT R5, R5, 0x64006400, RZ, 0xfc, !PT ;  /* 0x6400640005057812 */ /* 0x000fe200078efcff */
[-C--:B------:R-:W-:Y:S01]  /*b1e0*/  HFMA2.MMA R26, R31, R18.reuse, R26 ;  /* 0x000000121f1a7235 */ /* 0x080fe2000000001a */
[----:B------:R-:W-:Y:S01]  /*b1f0*/  LOP3.LUT R31, R4, 0x64006400, RZ, 0xfc, !PT ;  /* 0x64006400041f7812 */ /* 0x000fe200078efcff */
[-C--:B------:R-:W-:Y:S01]  /*b200*/  HFMA2 R4, R27, R24.reuse.H0_H0, -132, -132 ;  /* 0xd820d8201b047431 */ /* 0x080fe20000040018 */
[----:B------:R-:W-:Y:S01]  /*b210*/  HFMA2.MMA R27, R30, R18, R17 ;  /* 0x000000121e1b7235 */ /* 0x000fe20000000011 */
[----:B------:R-:W-:Y:S02]  /*b220*/  HADD2 R38, R38, -1028, -1028 ;  /* 0xe404e40426267430 */ /* 0x000fe40000000000 */
[----:B------:R-:W-:Y:S01]  /*b230*/  HFMA2 R17, R5, R24.H0_H0, -132, -132 ;  /* 0xd820d82005117431 */ /* 0x000fe20000040018 */
[----:B------:R-:W-:Y:S01]  /*b240*/  LOP3.LUT R39, R6, 0x64006400, RZ, 0xfc, !PT ;  /* 0x6400640006277812 */ /* 0x000fe200078efcff */
[----:B------:R-:W-:Y:S01]  /*b250*/  HFMA2 R25, R38, R18, R25 ;  /* 0x0000001226197231 */ /* 0x000fe20000000019 */
[----:B------:R-:W-:Y:S01]  /*b260*/  HFMA2.MMA R18, R4, R19, R26 ;  /* 0x0000001304127235 */ /* 0x000fe2000000001a */
[----:B------:R-:W-:-:S02]  /*b270*/  HFMA2 R17, R17, R19, R7 ;  /* 0x0000001311117231 */ /* 0x000fc40000000007 */
[----:B------:R-:W0:Y:S01]  /*b280*/  LDS.128 R4, [UR4+0x30] ;  /* 0x00003004ff047984 */ /* 0x000e220008000c00 */
[-C--:B------:R-:W-:Y:S02]  /*b290*/  HFMA2 R16, R31, R24.reuse.H0_H0, -132, -132 ;  /* 0xd820d8201f107431 */ /* 0x080fe40000040018 */
[----:B------:R-:W-:Y:S01]  /*b2a0*/  HFMA2 R39, R39, R24.H0_H0, -132, -132 ;  /* 0xd820d82027277431 */ /* 0x000fe20000040018 */
[----:B------:R-:W-:-:S03]  /*b2b0*/  LOP3.LUT R47, R12, 0x380038, RZ, 0xc0, !PT ;  /* 0x003800380c2f7812 */ /* 0x000fc600078ec0ff */
[-C--:B------:R-:W-:Y:S02]  /*b2c0*/  HFMA2.MMA R16, R16, R19.reuse, R25 ;  /* 0x0000001310107235 */ /* 0x080fe40000000019 */
[----:B------:R-:W-:Y:S01]  /*b2d0*/  HFMA2.MMA R19, R39, R19, R27 ;  /* 0x0000001327137235 */ /* 0x000fe2000000001b */
[C---:B------:R-:W-:Y:S02]  /*b2e0*/  LOP3.LUT R39, R12.reuse, 0x1c001c0, RZ, 0xc0, !PT ;  /* 0x01c001c00c277812 */ /* 0x040fe400078ec0ff */
[----:B------:R-:W-:Y:S02]  /*b2f0*/  LOP3.LUT R12, R12, 0x70007, RZ, 0xc0, !PT ;  /* 0x000700070c0c7812 */ /* 0x000fe400078ec0ff */
[C---:B------:R-:W-:Y:S02]  /*b300*/  LOP3.LUT R43, R14.reuse, 0x380038, RZ, 0xc0, !PT ;  /* 0x003800380e2b7812 */ /* 0x040fe400078ec0ff */
[C---:B------:R-:W-:Y:S02]  /*b310*/  LOP3.LUT R27, R14.reuse, 0x1c001c0, RZ, 0xc0, !PT ;  /* 0x01c001c00e1b7812 */ /* 0x040fe400078ec0ff */
[----:B------:R-:W-:-:S02]  /*b320*/  LOP3.LUT R14, R14, 0x70007, RZ, 0xc0, !PT ;  /* 0x000700070e0e7812 */ /* 0x000fc400078ec0ff */
[----:B------:R-:W-:Y:S02]  /*b330*/  LOP3.LUT R12, R12, 0x64006400, RZ, 0xfc, !PT ;  /* 0x640064000c0c7812 */ /* 0x000fe400078efcff */
[----:B------:R-:W-:-:S03]  /*b340*/  LOP3.LUT R14, R14, 0x64006400, RZ, 0xfc, !PT ;  /* 0x640064000e0e7812 */ /* 0x000fc600078efcff */
[----:B------:R-:W-:Y:S01]  /*b350*/  HADD2 R12, R12, -1028, -1028 ;  /* 0xe404e4040c0c7430 */ /* 0x000fe20000000000 */
[----:B------:R-:W-:Y:S01]  /*b360*/  LOP3.LUT R47, R47, 0x64006400, RZ, 0xfc, !PT ;  /* 0x640064002f2f7812 */ /* 0x000fe200078efcff */
[----:B------:R-:W-:Y:S01]  /*b370*/  HADD2 R14, R14, -1028, -1028 ;  /* 0xe404e4040e0e7430 */ /* 0x000fe20000000000 */
[C---:B------:R-:W-:Y:S02]  /*b380*/  LOP3.LUT R45, R13.reuse, 0x380038, RZ, 0xc0, !PT ;  /* 0x003800380d2d7812 */ /* 0x040fe400078ec0ff */
[----:B------:R-:W-:Y:S02]  /*b390*/  LOP3.LUT R31, R13, 0x1c001c0, RZ, 0xc0, !PT ;  /* 0x01c001c00d1f7812 */ /* 0x000fe400078ec0ff */
[----:B------:R-:W-:Y:S02]  /*b3a0*/  LOP3.LUT R43, R43, 0x64006400, RZ, 0xfc, !PT ;  /* 0x640064002b2b7812 */ /* 0x000fe400078efcff */
[C---:B------:R-:W-:Y:S02]  /*b3b0*/  LOP3.LUT R41, R15.reuse, 0x380038, RZ, 0xc0, !PT ;  /* 0x003800380f297812 */ /* 0x040fe400078ec0ff */
[----:B------:R-:W-:Y:S01]  /*b3c0*/  LOP3.LUT R25, R15, 0x1c001c0, RZ, 0xc0, !PT ;  /* 0x01c001c00f197812 */ /* 0x000fe200078ec0ff */
[-C--:B------:R-:W-:Y:S01]  /*b3d0*/  HFMA2 R30, R47, R24.reuse.H0_H0, -132, -132 ;  /* 0xd820d8202f1e7431 */ /* 0x080fe20000040018 */
[----:B------:R-:W-:Y:S01]  /*b3e0*/  LOP3.LUT R13, R13, 0x70007, RZ, 0xc0, !PT ;  /* 0x000700070d0d7812 */ /* 0x000fe200078ec0ff */
[-C--:B0-----:R-:W-:Y:S01]  /*b3f0*/  HFMA2.MMA R12, R12, R4.reuse, R18 ;  /* 0x000000040c0c7235 */ /* 0x081fe20000000012 */
[----:B------:R-:W-:Y:S01]  /*b400*/  LOP3.LUT R15, R15, 0x70007, RZ, 0xc0, !PT ;  /* 0x000700070f0f7812 */ /* 0x000fe200078ec0ff */
[----:B------:R-:W-:Y:S01]  /*b410*/  HFMA2.MMA R14, R14, R4, R17 ;  /* 0x000000040e0e7235 */ /* 0x000fe20000000011 */
        /* <DEDUP_REMOVED lines=8> */
[----:B------:R-:W-:Y:S01]  /*b4a0*/  HADD2 R13, R13, -1028, -1028 ;  /* 0xe404e4040d0d7430 */ /* 0x000fe20000000000 */
[----:B------:R-:W-:Y:S01]  /*b4b0*/  LOP3.LUT R41, R41, 0x64006400, RZ, 0xfc, !PT ;  /* 0x6400640029297812 */ /* 0x000fe200078efcff */
[----:B------:R-:W-:Y:S01]  /*b4c0*/  HADD2 R15, R15, -1028, -1028 ;  /* 0xe404e4040f0f7430 */ /* 0x000fe20000000000 */
[----:B------:R-:W-:Y:S01]  /*b4d0*/  HFMA2.MMA R14, R38, R5, R14 ;  /* 0x00000005260e7235 */ /* 0x000fe2000000000e */
[-C--:B------:R-:W-:Y:S01]  /*b4e0*/  HFMA2 R27, R27, R24.reuse.H1_H1, -20, -20 ;  /* 0xcd00cd001b1b7431 */ /* 0x080fe20000060018 */
[----:B------:R-:W-:Y:S01]  /*b4f0*/  LOP3.LUT R8, R8, 0x64006400, RZ, 0xfc, !PT ;  /* 0x6400640008087812 */ /* 0x000fe200078efcff */
[----:B------:R-:W-:-:S02]  /*b500*/  HFMA2 R26, R45, R24.H0_H0, -132, -132 ;  /* 0xd820d8202d1a7431 */ /* 0x000fc40000040018 */
[----:B------:R-:W-:Y:S02]  /*b510*/  HFMA2 R41, R41, R24.H0_H0, -132, -132 ;  /* 0xd820d82029297431 */ /* 0x000fe40000040018 */
[-C--:B------:R-:W-:Y:S02]  /*b520*/  HFMA2 R13, R13, R4.reuse, R16 ;  /* 0x000000040d0d7231 */ /* 0x080fe40000000010 */
[----:B------:R-:W-:Y:S01]  /*b530*/  HFMA2 R15, R15, R4, R19 ;  /* 0x000000040f0f7231 */ /* 0x000fe20000000013 */
[-C--:B------:R-:W-:Y:S01]  /*b540*/  HFMA2.MMA R4, R39, R6.reuse, R12 ;  /* 0x0000000627047235 */ /* 0x080fe2000000000c */
[----:B------:R-:W-:Y:S01]  /*b550*/  LOP3.LUT R10, R10, 0x64006400, RZ, 0xfc, !PT ;  /* 0x640064000a0a7812 */ /* 0x000fe200078efcff */
[-C--:B------:R-:W-:Y:S01]  /*b560*/  HFMA2 R13, R26, R5.reuse, R13 ;  /* 0x000000051a0d7231 */ /* 0x080fe2000000000d */
[----:B------:R-:W-:Y:S01]  /*b570*/  LOP3.LUT R31, R31, 0x64006400, RZ, 0xfc, !PT ;  /* 0x640064001f1f7812 */ /* 0x000fe200078efcff */
[----:B------:R-:W-:Y:S01]  /*b580*/  HFMA2 R15, R41, R5, R15 ;  /* 0x00000005290f7231 */ /* 0x000fe2000000000f */
[----:B------:R-:W-:Y:S01]  /*b590*/  HFMA2.MMA R5, R27, R6, R14 ;  /* 0x000000061b057235 */ /* 0x000fe2000000000e */
[----:B------:R-:W-:Y:S01]  /*b5a0*/  HADD2 R8, R8, -1028, -1028 ;  /* 0xe404e40408087430 */ /* 0x000fe20000000000 */
[----:B------:R-:W-:Y:S01]  /*b5b0*/  LOP3.LUT R25, R25, 0x64006400, RZ, 0xfc, !PT ;  /* 0x6400640019197812 */ /* 0x000fe200078efcff */
[----:B------:R-:W-:Y:S01]  /*b5c0*/  HADD2 R10, R10, -1028, -1028 ;  /* 0xe404e4040a0a7430 */ /* 0x000fe20000000000 */
[----:B------:R-:W-:Y:S01]  /*b5d0*/  LOP3.LUT R9, R9, 0x64006400, RZ, 0xfc, !PT ;  /* 0x6400640009097812 */ /* 0x000fe200078efcff */
[-C--:B------:R-:W-:Y:S01]  /*b5e0*/  HFMA2 R31, R31, R24.reuse.H1_H1, -20, -20 ;  /* 0xcd00cd001f1f7431 */ /* 0x080fe20000060018 */
[----:B------:R-:W-:Y:S01]  /*b5f0*/  LOP3.LUT R11, R11, 0x64006400, RZ, 0xfc, !PT ;  /* 0x640064000b0b7812 */ /* 0x000fe200078efcff */
[-C--:B------:R-:W-:Y:S01]  /*b600*/  HFMA2.MMA R4, R8, R7.reuse, R4 ;  /* 0x0000000708047235 */ /* 0x080fe20000000004 */
[----:B------:R-:W-:Y:S01]  /*b610*/  HFMA2 R25, R25, R24.H1_H1, -20, -20 ;  /* 0xcd00cd0019197431 */ /* 0x000fe20000060018 */
[----:B------:R-:W-:Y:S01]  /*b620*/  HFMA2.MMA R5, R10, R7, R5 ;  /* 0x000000070a057235 */ /* 0x000fe20000000005 */
[----:B------:R-:W-:Y:S01]  /*b630*/  HFMA2 R13, R31, R6, R13 ;  /* 0x000000061f0d7231 */ /* 0x000fe2000000000d */
[----:B--2---:R-:W-:Y:S01]  /*b640*/  @!P0 PRMT R0, R20, 0x7610, R0 ;  /* 0x0000761014008816 */ /* 0x004fe20000000000 */
        /* <DEDUP_REMOVED lines=22> */
.L_x_2313:
[----:B------:R-:W-:Y:S01]  /*b7b0*/  ISETP.GE.AND P0, PT, R34, R37, PT ;  /* 0x000000252200720c */ /* 0x000fe20003f06270 */
[----:B------:R-:W-:-:S03]  /*b7c0*/  ULDC UR5, c[0x0][0x26c] ;  /* 0x00009b0000057ab9 */ /* 0x000fc60000000800 */
[----:B------:R-:W-:-:S13]  /*b7d0*/  ISETP.GE.OR P0, PT, R34, UR5, P0 ;  /* 0x0000000522007c0c */ /* 0x000fda0008706670 */
[----:B------:R-:W-:Y:S05]  /*b7e0*/  @P0 BRA `(.L_x_2315) ;  /* 0x0000000800ac0947 */ /* 0x000fea0003800000 */
[----:B------:R-:W-:Y:S02]  /*b7f0*/  SHF.R.S32.HI R17, RZ, 0x1f, R36 ;  /* 0x0000001fff117819 */ /* 0x000fe40000011424 */
[C---:B-1----:R-:W-:Y:S02]  /*b800*/  SHF.L.U32 R15, R36.reuse, 0x2, RZ ;  /* 0x00000002240f7819 */ /* 0x042fe400000006ff */
[----:B------:R-:W-:-:S07]  /*b810*/  SHF.L.U64.HI R17, R36, 0x2, R17 ;  /* 0x0000000224117819 */ /* 0x000fce0000010211 */
.L_x_2316:
[----:B------:R-:W-:Y:S01]  /*b820*/  ISETP.NE.AND P1, PT, R34, R29, PT ;  /* 0x0000001d2200720c */ /* 0x000fe20003f25270 */
[----:B------:R-:W-:Y:S01]  /*b830*/  IMAD.MOV.U32 R8, RZ, RZ, R42 ;  /* 0x000000ffff087224 */ /* 0x000fe200078e002a */
[----:B------:R-:W-:-:S06]  /*b840*/  MOV R9, R43 ;  /* 0x0000002b00097202 */ /* 0x000fcc0000000f00 */
[----:B------:R-:W2:Y:S05]  /*b850*/  LDG.E.128.CONSTANT R8, desc[UR6][R8.64] ;  /* 0x0000000608087981 */ /* 0x000eaa000c1e9d00 */
[----:B------:R-:W0:Y:S01]  /*b860*/  @!P1 LDC.64 R4, c[0x0][0x248] ;  /* 0x00009200ff049b82 */ /* 0x000e220000000a00 */
[----:B------:R-:W-:-:S05]  /*b870*/  @!P1 LEA R19, R34, 0x1, 0x1 ;  /* 0x0000000122139811 */ /* 0x000fca00078e08ff */
[----:B0-----:R-:W-:Y:S02]  /*b880*/  @!P1 IMAD.WIDE R18, R19, 0x2, R4 ;  /* 0x0000000213129825 */ /* 0x001fe400078e0204 */
[----:B------:R-:W0:Y:S04]  /*b890*/  LDS.128 R4, [UR4] ;  /* 0x00000004ff047984 */ /* 0x000e280008000c00 */
[----:B------:R1:W3:Y:S01]  /*b8a0*/  @!P1 LDG.E.U16.CONSTANT R19, desc[UR6][R18.64] ;  /* 0x0000000612139981 */ /* 0x0002e2000c1e9500 */
[----:B------:R-:W-:-:S05]  /*b8b0*/  @!P1 VIADD R32, R32, 0x1 ;  /* 0x0000000120209836 */ /* 0x000fca0000000000 */
[----:B------:R-:W-:-:S06]  /*b8c0*/  @!P1 LEA R12, R32, R1, 0x3 ;  /* 0x00000001200c9211 */ /* 0x000fcc00078e18ff */
[----:B------:R-:W4:Y:S01]  /*b8d0*/  @!P1 LDL.64 R12, [R12] ;  /* 0x000000000c0c9983 */ /* 0x000f220000100a00 */
[----:B------:R-:W-:Y:S01]  /*b8e0*/  IMAD.MOV.U32 R24, RZ, RZ, 0x3400 ;  /* 0x00003400ff187424 */ /* 0x000fe200078e00ff */
[----:B------:R-:W-:Y:S01]  /*b8f0*/  HFMA2.MMA R14, -RZ, RZ, 0, 0.0625 ;  /* 0x00002c00ff0e7435 */ /* 0x000fe200000001ff */
[----:B------:R-:W-:-:S05]  /*b900*/  IADD3 R42, P0, R42, R15, RZ ;  /* 0x0000000f2a2a7210 */ /* 0x000fca0007f1e0ff */
[----:B------:R-:W-:Y:S01]  /*b910*/  IMAD.X R43, R43, 0x1, R17, P0 ;  /* 0x000000012b2b7824 */ /* 0x000fe200000e0611 */
[----:B--2---:R-:W-:Y:S02]  /*b920*/  LOP3.LUT R16, R8, 0x30003, RZ, 0xc0, !PT ;  /* 0x0003000308107812 */ /* 0x004fe400078ec0ff */
[C---:B------:R-:W-:Y:S02]  /*b930*/  LOP3.LUT R20, R9.reuse, 0x30003, RZ, 0xc0, !PT ;  /* 0x0003000309147812 */ /* 0x040fe400078ec0ff */
[----:B------:R-:W-:Y:S02]  /*b940*/  LOP3.LUT R16, R16, 0x64006400, RZ, 0xfc, !PT ;  /* 0x6400640010107812 */ /* 0x000fe400078efcff */
[----:B-1----:R-:W-:Y:S02]  /*b950*/  LOP3.LUT R18, R8, 0xc000c, RZ, 0xc0, !PT ;  /* 0x000c000c08127812 */ /* 0x002fe400078ec0ff */
[----:B------:R-:W-:Y:S01]  /*b960*/  LOP3.LUT R21, R9, 0xc000c, RZ, 0xc0, !PT ;  /* 0x000c000c09157812 */ /* 0x000fe200078ec0ff */
[----:B------:R-:W-:Y:S01]  /*b970*/  HADD2 R16, R16, -1026, -1026 ;  /* 0xe402e40210107430 */ /* 0x000fe20000000000 */
[----:B------:R-:W-:-:S02]  /*b980*/  LOP3.LUT R20, R20, 0x64006400, RZ, 0xfc, !PT ;  /* 0x6400640014147812 */ /* 0x000fc400078efcff */
[----:B------:R-:W-:Y:S02]  /*b990*/  LOP3.LUT R22, R10, 0x30003, RZ, 0xc0, !PT ;  /* 0x000300030a167812 */ /* 0x000fe400078ec0ff */
[----:B------:R-:W-:Y:S01]  /*b9a0*/  LOP3.LUT R21, R21, 0x64006400, RZ, 0xfc, !PT ;  /* 0x6400640015157812 */ /* 0x000fe200078efcff */
[----:B------:R-:W-:Y:S01]  /*b9b0*/  HADD2 R20, R20, -1026, -1026 ;  /* 0xe402e40214147430 */ /* 0x000fe20000000000 */
[----:B0-----:R-:W-:Y:S01]  /*b9c0*/  HFMA2.MMA R16, R16, R4, RZ ;  /* 0x0000000410107235 */ /* 0x001fe200000000ff */
[----:B------:R-:W-:Y:S02]  /*b9d0*/  LOP3.LUT R25, R11, 0x30003, RZ, 0xc0, !PT ;  /* 0x000300030b197812 */ /* 0x000fe400078ec0ff */
[----:B------:R-:W-:Y:S01]  /*b9e0*/  LOP3.LUT R22, R22, 0x64006400, RZ, 0xfc, !PT ;  /* 0x6400640016167812 */ /* 0x000fe200078efcff */
[----:B------:R-:W-:Y:S01]  /*b9f0*/  HFMA2 R26, R21, R24.H0_H0, -258, -258 ;  /* 0xdc08dc08151a7431 */ /* 0x000fe20000040018 */
[----:B------:R-:W-:Y:S01]  /*ba00*/  LOP3.LUT R23, R10, 0xc000c, RZ, 0xc0, !PT ;  /* 0x000c000c0a177812 */ /* 0x000fe200078ec0ff */
[----:B------:R-:W-:Y:S01]  /*ba10*/  HFMA2 R20, R20, R4, RZ.H0_H0 ;  /* 0x0000000414147231 */ /* 0x000fe200000400ff */
[----:B------:R-:W-:Y:S01]  /*ba20*/  LOP3.LUT R25, R25, 0x64006400, RZ, 0xfc, !PT ;  /* 0x6400640019197812 */ /* 0x000fe200078efcff */
[----:B------:R-:W-:-:S02]  /*ba30*/  HADD2 R22, R22, -1026, -1026 ;  /* 0xe402e40216167430 */ /* 0x000fc40000000000 */
[----:B---3--:R-:W-:Y:S01]  /*ba40*/  @!P1 IMAD.IADD R29, R19, 0x1, R34 ;  /* 0x00000001131d9824 */ /* 0x008fe200078e0222 */
[----:B------:R-:W-:-:S05]  /*ba50*/  LOP3.LUT R19, R18, 0x64006400, RZ, 0xfc, !PT ;  /* 0x6400640012137812 */ /* 0x000fca00078efcff */
[-C--:B------:R-:W-:Y:S01]  /*ba60*/  HFMA2 R27, R19, R24.reuse.H0_H0, -258, -258 ;  /* 0xdc08dc08131b7431 */ /* 0x080fe20000040018 */
[----:B------:R-:W-:Y:S01]  /*ba70*/  LOP3.LUT R23, R23, 0x64006400, RZ, 0xfc, !PT ;  /* 0x6400640017177812 */ /* 0x000fe200078efcff */
[----:B------:R-:W-:Y:S01]  /*ba80*/  HFMA2 R26, R26, R5, R20 ;  /* 0x000000051a1a7231 */ /* 0x000fe20000000014 */
[----:B------:R-:W-:Y:S02]  /*ba90*/  SHF.R.U32.HI R20, RZ, 0x8, R8 ;  /* 0x00000008ff147819 */ /* 0x000fe40000011608 */
[----:B------:R-:W-:Y:S01]  /*baa0*/  SHF.R.U32.HI R18, RZ, 0x8, R9 ;  /* 0x00000008ff127819 */ /* 0x000fe20000011609 */
[----:B------:R-:W-:Y:S01]  /*bab0*/  HFMA2.MMA R27, R27, R5, R16 ;  /* 0x000000051b1b7235 */ /* 0x000fe20000000010 */
[----:B------:R-:W-:Y:S01]  /*bac0*/  SHF.R.U32.HI R16, RZ, 0x8, R10 ;  /* 0x00000008ff107819 */ /* 0x000fe2000001160a */
[----:B------:R-:W-:Y:S01]  /*bad0*/  HADD2 R31, R25, -1026, -1026 ;  /* 0xe402e402191f7430 */ /* 0x000fe20000000000 */
[----:B------:R-:W-:Y:S01]  /*bae0*/  SHF.R.U32.HI R19, RZ, 0x8, R11 ;  /* 0x00000008ff137819 */ /* 0x000fe2000001160b */
[----:B------:R-:W-:Y:S01]  /*baf0*/  HFMA2 R25, R23, R24.H0_H0, -258, -258 ;  /* 0xdc08dc0817197431 */ /* 0x000fe20000040018 */
[----:B------:R-:W-:Y:S01]  /*bb00*/  LOP3.LUT R21, R11, 0xc000c, RZ, 0xc0, !PT ;  /* 0x000c000c0b157812 */ /* 0x000fe200078ec0ff */
[----:B------:R-:W-:Y:S01]  /*bb10*/  HFMA2.MMA R22, R22, R4, RZ ;  /* 0x0000000416167235 */ /* 0x000fe200000000ff */
        /* <DEDUP_REMOVED lines=9> */
[----:B------:R-:W-:Y:S01]  /*bbb0*/  HFMA2.MMA R25, R25, R5, R22 ;  /* 0x0000000519197235 */ /* 0x000fe20000000016 */
[----:B------:R-:W-:Y:S02]  /*bbc0*/  HFMA2 R36, R21, R24.H0_H0, -258, -258 ;  /* 0xdc08dc0815247431 */ /* 0x000fe40000040018 */
[----:B------:R-:W-:Y:S02]  /*bbd0*/  HFMA2 R31, R31, R4, RZ.H0_H0 ;  /* 0x000000041f1f7231 */ /* 0x000fe400000400ff */
[-C--:B------:R-:W-:Y:S02]  /*bbe0*/  HFMA2 R21, R45, R24.reuse.H0_H0, -258, -258 ;  /* 0xdc08dc082d157431 */ /* 0x080fe40000040018 */
[----:B------:R-:W-:-:S02]  /*bbf0*/  HFMA2 R23, R23, R24.H0_H0, -258, -258 ;  /* 0xdc08dc0817177431 */ /* 0x000fc40000040018 */
[-C--:B------:R-:W-:Y:S01]  /*bc00*/  HFMA2 R22, R41, R24.reuse.H0_H0, -258, -258 ;  /* 0xdc08dc0829167431 */ /* 0x080fe20000040018 */
[----:B------:R-:W-:Y:S01]  /*bc10*/  LOP3.LUT R47, R8, 0x300030, RZ, 0xc0, !PT ;  /* 0x00300030082f7812 */ /* 0x000fe200078ec0ff */
[----:B------:R-:W-:Y:S01]  /*bc20*/  HFMA2 R24, R39, R24.H0_H0, -258, -258 ;  /* 0xdc08dc0827187431 */ /* 0x000fe20000040018 */
[----:B------:R-:W-:Y:S02]  /*bc30*/  LOP3.LUT R39, R9, 0x300030, RZ, 0xc0, !PT ;  /* 0x0030003009277812 */ /* 0x000fe400078ec0ff */
[----:B------:R-:W-:Y:S01]  /*bc40*/  LOP3.LUT R41, R10, 0x300030, RZ, 0xc0, !PT ;  /* 0x003000300a297812 */ /* 0x000fe200078ec0ff */
[----:B------:R-:W-:Y:S01]  /*bc50*/  HFMA2.MMA R31, R36, R5, R31 ;  /* 0x00000005241f7235 */ /* 0x000fe2000000001f */
[----:B------:R-:W-:Y:S02]  /*bc60*/  LOP3.LUT R47, R47, 0x64006400, RZ, 0xfc, !PT ;  /* 0x640064002f2f7812 */ /* 0x000fe400078efcff */
[----:B------:R-:W-:Y:S02]  /*bc70*/  LOP3.LUT R39, R39, 0x64006400, RZ, 0xfc, !PT ;  /* 0x6400640027277812 */ /* 0x000fe400078efcff */
[----:B------:R-:W-:-:S02]  /*bc80*/  LOP3.LUT R5, R11, 0x300030, RZ, 0xc0, !PT ;  /* 0x003000300b057812 */ /* 0x000fc400078ec0ff */
[----:B------:R-:W-:Y:S01]  /*bc90*/  LOP3.LUT R41, R41, 0x64006400, RZ, 0xfc, !PT ;  /* 0x6400640029297812 */ /* 0x000fe200078efcff */
[-C--:B------:R-:W-:Y:S01]  /*bca0*/  HFMA2 R30, R47, R14.reuse.H0_H0, -66, -66 ;  /* 0xd420d4202f1e7431 */ /* 0x080fe2000004000e */
[----:B------:R-:W-:Y:S01]  /*bcb0*/  LOP3.LUT R5, R5, 0x64006400, RZ, 0xfc, !PT ;  /* 0x6400640005057812 */ /* 0x000fe200078efcff */
[-C--:B------:R-:W-:Y:S01]  /*bcc0*/  HFMA2 R39, R39, R14.reuse.H0_H0, -66, -66 ;  /* 0xd420d42027277431 */ /* 0x080fe2000004000e */
[----:B------:R-:W-:Y:S01]  /*bcd0*/  LOP3.LUT R8, R8, 0xc000c0, RZ, 0xc0, !PT ;  /* 0x00c000c008087812 */ /* 0x000fe200078ec0ff */
[----:B------:R-:W-:Y:S01]  /*bce0*/  HFMA2 R41, R41, R14.H0_H0, -66, -66 ;  /* 0xd420d42029297431 */ /* 0x000fe2000004000e */
[----:B------:R-:W-:Y:S02]  /*bcf0*/  LOP3.LUT R9, R9, 0xc000c0, RZ, 0xc0, !PT ;  /* 0x00c000c009097812 */ /* 0x000fe400078ec0ff */
[----:B------:R-:W-:Y:S02]  /*bd00*/  LOP3.LUT R10, R10, 0xc000c0, RZ, 0xc0, !PT ;  /* 0x00c000c00a0a7812 */ /* 0x000fe400078ec0ff */
[----:B------:R-:W-:Y:S01]  /*bd10*/  LOP3.LUT R11, R11, 0xc000c0, RZ, 0xc0, !PT ;  /* 0x00c000c00b0b7812 */ /* 0x000fe200078ec0ff */
[----:B------:R-:W-:-:S02]  /*bd20*/  HFMA2 R27, R30, R6, R27 ;  /* 0x000000061e1b7231 */ /* 0x000fc4000000001b */
[----:B------:R-:W-:Y:S01]  /*bd30*/  HFMA2 R30, R5, R14.H0_H0, -66, -66 ;  /* 0xd420d420051e7431 */ /* 0x000fe2000004000e */
[-C--:B------:R-:W-:Y:S01]  /*bd40*/  HFMA2.MMA R5, R39, R6.reuse, R26 ;  /* 0x0000000627057235 */ /* 0x080fe2000000001a */
[----:B------:R-:W-:Y:S01]  /*bd50*/  HFMA2 R25, R41, R6, R25 ;  /* 0x0000000629197231 */ /* 0x000fe20000000019 */
[----:B------:R-:W-:Y:S02]  /*bd60*/  LOP3.LUT R39, R8, 0x64006400, RZ, 0xfc, !PT ;  /* 0x6400640008277812 */ /* 0x000fe400078efcff */
[----:B------:R-:W-:Y:S02]  /*bd70*/  LOP3.LUT R41, R9, 0x64006400, RZ, 0xfc, !PT ;  /* 0x6400640009297812 */ /* 0x000fe400078efcff */
[----:B------:R-:W-:Y:S02]  /*bd80*/  LOP3.LUT R45, R10, 0x64006400, RZ, 0xfc, !PT ;  /* 0x640064000a2d7812 */ /* 0x000fe400078efcff */
[----:B------:R-:W-:Y:S02]  /*bd90*/  LOP3.LUT R47, R11, 0x64006400, RZ, 0xfc, !PT ;  /* 0x640064000b2f7812 */ /* 0x000fe400078efcff */
[----:B------:R-:W0:Y:S01]  /*bda0*/  LDS.128 R8, [UR4+0x10] ;  /* 0x00001004ff087984 */ /* 0x000e220008000c00 */
[----:B------:R-:W-:Y:S01]  /*bdb0*/  MOV R4, 0x2400 ;  /* 0x0000240000047802 */ /* 0x000fe20000000f00 */
[----:B------:R-:W-:-:S04]  /*bdc0*/  HFMA2.MMA R31, R30, R6, R31 ;  /* 0x000000061e1f7235 */ /* 0x000fc8000000001f */
[-C--:B------:R-:W-:Y:S02]  /*bdd0*/  HFMA2 R6, R39, R4.reuse.H0_H0, -18, -18 ;  /* 0xcc80cc8027067431 */ /* 0x080fe40000040004 */
[-C--:B------:R-:W-:Y:S02]  /*bde0*/  HFMA2 R45, R45, R4.reuse.H0_H0, -18, -18 ;  /* 0xcc80cc802d2d7431 */ /* 0x080fe40000040004 */
[-C--:B------:R-:W-:Y:S02]  /*bdf0*/  HFMA2 R41, R41, R4.reuse.H0_H0, -18, -18 ;  /* 0xcc80cc8029297431 */ /* 0x080fe40000040004 */
[----:B------:R-:W-:Y:S01]  /*be00*/  HFMA2 R47, R47, R4.H0_H0, -18, -18 ;  /* 0xcc80cc802f2f7431 */ /* 0x000fe20000040004 */
[-C--:B------:R-:W-:Y:S01]  /*be10*/  HFMA2.MMA R6, R6, R7.reuse, R27 ;  /* 0x0000000706067235 */ /* 0x080fe2000000001b */
[-C--:B------:R-:W-:Y:S01]  /*be20*/  HFMA2 R5, R41, R7.reuse, R5 ;  /* 0x0000000729057231 */ /* 0x080fe20000000005 */
[----:B------:R-:W-:Y:S01]  /*be30*/  HFMA2.MMA R25, R45, R7, R25 ;  /* 0x000000072d197235 */ /* 0x000fe20000000019 */
[----:B------:R-:W-:Y:S01]  /*be40*/  HFMA2 R7, R47, R7, R31 ;  /* 0x000000072f077231 */ /* 0x000fe2000000001f */
[----:B------:R-:W-:-:S02]  /*be50*/  LOP3.LUT R31, R16, 0x300030, RZ, 0xc0, !PT ;  /* 0x00300030101f7812 */ /* 0x000fc400078ec0ff */
[C---:B------:R-:W-:Y:S02]  /*be60*/  LOP3.LUT R26, R20.reuse, 0x300030, RZ, 0xc0, !PT ;  /* 0x00300030141a7812 */ /* 0x040fe400078ec0ff */
        /* <DEDUP_REMOVED lines=15> */
[-C--:B0-----:R-:W-:Y:S01]  /*bf60*/  HFMA2.MMA R6, R20, R8.reuse, R6 ;  /* 0x0000000814067235 */ /* 0x081fe20000000006 */
[-C--:B------:R-:W-:Y:S01]  /*bf70*/  HFMA2 R30, R27, R14.reuse.H0_H0, -66, -66 ;  /* 0xd420d4201b1e7431 */ /* 0x080fe2000004000e */
[----:B------:R-:W-:Y:S01]  /*bf80*/  HFMA2.MMA R16, R16, R8, R25 ;  /* 0x0000000810107235 */ /* 0x000fe20000000019 */
[-C--:B------:R-:W-:Y:S02]  /*bf90*/  HFMA2 R27, R39, R14.reuse.H0_H0, -66, -66 ;  /* 0xd420d420271b7431 */ /* 0x080fe4000004000e */
[----:B------:R-:W-:Y:S01]  /*bfa0*/  HFMA2 R14, R45, R14.H0_H0, -66, -66 ;  /* 0xd420d4202d0e7431 */ /* 0x000fe2000004000e */
[C---:B------:R-:W-:Y:S02]  /*bfb0*/  LOP3.LUT R45, R18.reuse, 0xc000c0, RZ, 0xc0, !PT ;  /* 0x00c000c0122d7812 */ /* 0x040fe400078ec0ff */
[----:B------:R-:W-:Y:S01]  /*bfc0*/  LOP3.LUT R18, R18, 0x30003, RZ, 0xc0, !PT ;  /* 0x0003000312127812 */ /* 0x000fe200078ec0ff */
[----:B------:R-:W-:Y:S01]  /*bfd0*/  HFMA2.MMA R6, R21, R9, R6 ;  /* 0x0000000915067235 */ /* 0x000fe20000000006 */
[----:B------:R-:W-:-:S02]  /*bfe0*/  LOP3.LUT R39, R19, 0xc000c0, RZ, 0xc0, !PT ;  /* 0x00c000c013277812 */ /* 0x000fc400078ec0ff */
[----:B------:R-:W-:Y:S02]  /*bff0*/  LOP3.LUT R19, R19, 0x30003, RZ, 0xc0, !PT ;  /* 0x0003000313137812 */ /* 0x000fe400078ec0ff */
[----:B------:R-:W-:Y:S01]  /*c000*/  LOP3.LUT R18, R18, 0x64006400, RZ, 0xfc, !PT ;  /* 0x6400640012127812 */ /* 0x000fe200078efcff */
[----:B------:R-:W-:Y:S01]  /*c010*/  HFMA2.MMA R16, R22, R9, R16 ;  /* 0x0000000916107235 */ /* 0x000fe20000000010 */
[----:B------:R-:W-:Y:S02]  /*c020*/  LOP3.LUT R19, R19, 0x64006400, RZ, 0xfc, !PT ;  /* 0x6400640013137812 */ /* 0x000fe400078efcff */
[----:B------:R-:W-:Y:S01]  /*c030*/  LOP3.LUT R31, R31, 0x64006400, RZ, 0xfc, !PT ;  /* 0x640064001f1f7812 */ /* 0x000fe200078efcff */
[----:B------:R-:W-:Y:S01]  /*c040*/  HADD2 R18, R18, -1026, -1026 ;  /* 0xe402e40212127430 */ /* 0x000fe20000000000 */
[----:B------:R-:W-:Y:S01]  /*c050*/  LOP3.LUT R41, R41, 0x64006400, RZ, 0xfc, !PT ;  /* 0x6400640029297812 */ /* 0x000fe200078efcff */
[-C--:B------:R-:W-:Y:S01]  /*c060*/  HFMA2.MMA R6, R30, R10.reuse, R6 ;  /* 0x0000000a1e067235 */ /* 0x080fe20000000006 */
[----:B------:R-:W-:Y:S01]  /*c070*/  HADD2 R19, R19, -1026, -1026 ;  /* 0xe402e40213137430 */ /* 0x000fe20000000000 */
[----:B------:R-:W-:Y:S01]  /*c080*/  HFMA2.MMA R16, R26, R10, R16 ;  /* 0x0000000a1a107235 */ /* 0x000fe20000000010 */
[----:B------:R-:W-:-:S02]  /*c090*/  HFMA2 R31, R31, R4.H0_H0, -18, -18 ;  /* 0xcc80cc801f1f7431 */ /* 0x000fc40000040004 */
[----:B------:R-:W-:Y:S01]  /*c0a0*/  HFMA2 R5, R18, R8, R5 ;  /* 0x0000000812057231 */ /* 0x000fe20000000005 */
[----:B------:R-:W-:Y:S01]  /*c0b0*/  LOP3.LUT R45, R45, 0x64006400, RZ, 0xfc, !PT ;  /* 0x640064002d2d7812 */ /* 0x000fe200078efcff */
[----:B------:R-:W-:Y:S02]  /*c0c0*/  HFMA2 R41, R41, R4.H0_H0, -18, -18 ;  /* 0xcc80cc8029297431 */ /* 0x000fe40000040004 */
[----:B------:R-:W-:Y:S02]  /*c0d0*/  HFMA2 R7, R19, R8, R7 ;  /* 0x0000000813077231 */ /* 0x000fe40000000007 */
[-C--:B------:R-:W-:Y:S01]  /*c0e0*/  HFMA2 R5, R23, R9.reuse, R5 ;  /* 0x0000000917057231 */ /* 0x080fe20000000005 */
[----:B------:R-:W-:Y:S01]  /*c0f0*/  LOP3.LUT R39, R39, 0x64006400, RZ, 0xfc, !PT ;  /* 0x6400640027277812 */ /* 0x000fe200078efcff */
[-C--:B------:R-:W-:Y:S01]  /*c100*/  HFMA2.MMA R6, R31, R11.reuse, R6 ;  /* 0x0000000b1f067235 */ /* 0x080fe20000000006 */
[----:B------:R-:W-:Y:S01]  /*c110*/  HFMA2 R7, R24, R9, R7 ;  /* 0x0000000918077231 */ /* 0x000fe20000000007 */
[----:B------:R-:W-:Y:S01]  /*c120*/  HFMA2.MMA R16, R41, R11, R16 ;  /* 0x0000000b29107235 */ /* 0x000fe20000000010 */
[----:B------:R-:W-:Y:S01]  /*c130*/  HFMA2 R45, R45, R4.H0_H0, -18, -18 ;  /* 0xcc80cc802d2d7431 */ /* 0x000fe20000040004 */
[----:B----4-:R-:W-:Y:S01]  /*c140*/  @!P1 PRMT R0, R12, 0x7610, R0 ;  /* 0x000076100c009816 */ /* 0x010fe20000000000 */
[----:B------:R-:W-:Y:S01]  /*c150*/  HFMA2 R5, R27, R10, R5 ;  /* 0x0000000a1b057231 */ /* 0x000fe20000000005 */
[----:B------:R-:W-:Y:S01]  /*c160*/  @!P1 PRMT R2, R13, 0x7610, R2 ;  /* 0x000076100d029816 */ /* 0x000fe20000000002 */
[----:B------:R-:W-:Y:S01]  /*c170*/  HFMA2 R4, R39, R4.H0_H0, -18, -18 ;  /* 0xcc80cc8027047431 */ /* 0x000fe20000040004 */
[----:B------:R-:W-:Y:S01]  /*c180*/  IADD3 R34, R34, 0x10, RZ ;  /* 0x0000001022227810 */ /* 0x000fe20007ffe0ff */
[----:B------:R-:W-:Y:S01]  /*c190*/  HFMA2 R7, R14, R10, R7 ;  /* 0x0000000a0e077231 */ /* 0x000fe20000000007 */
[----:B------:R-:W-:Y:S01]  /*c1a0*/  @!P1 PRMT R0, R0, 0x7610, R12 ;  /* 0x0000761000009816 */ /* 0x000fe2000000000c */
[-C--:B------:R-:W-:Y:S01]  /*c1b0*/  HFMA2 R5, R45, R11.reuse, R5 ;  /* 0x0000000b2d057231 */ /* 0x080fe20000000005 */
[----:B------:R-:W-:Y:S01]  /*c1c0*/  @!P1 PRMT R2, R2, 0x7610, R13 ;  /* 0x0000761002029816 */ /* 0x000fe2000000000d */
[----:B------:R-:W-:Y:S01]  /*c1d0*/  HFMA2 R4, R4, R11, R7 ;  /* 0x0000000b04047231 */ /* 0x000fe20000000007 */
[----:B------:R-:W-:-:S02]  /*c1e0*/  ISETP.GE.AND P0, PT, R34, UR5, PT ;  /* 0x0000000522007c0c */ /* 0x000fc4000bf06270 */
[----:B------:R-:W-:Y:S01]  /*c1f0*/  ISETP.LT.AND P1, PT, R34, R37, PT ;  /* 0x000000252200720c */ /* 0x000fe20003f21270 */
[----:B------:R-:W-:Y:S02]  /*c200*/  HADD2 R6, R6.H0_H0, R6.H1_H1 ;  /* 0x3000000606067230 */ /* 0x000fe40000000800 */
[----:B------:R-:W-:Y:S02]  /*c210*/  HADD2 R5, R5.H0_H0, R5.H1_H1 ;  /* 0x3000000505057230 */ /* 0x000fe40000000800 */
[----:B------:R-:W-:Y:S02]  /*c220*/  HADD2 R16, R16.H0_H0, R16.H1_H1 ;  /* 0x3000001010107230 */ /* 0x000fe40000000800 */
[----:B------:R-:W-:Y:S01]  /*c230*/  HADD2 R8, R4.H0_H0, R4.H1_H1 ;  /* 0x3000000404087230 */ /* 0x000fe20000000800 */
[----:B------:R-:W-:Y:S01]  /*c240*/  PRMT R6, R6, 0x5410, R5 ;  /* 0x0000541006067816 */ /* 0x000fe20000000005 */
[----:B------:R-:W-:-:S03]  /*c250*/  UIADD3 UR4, UR4, 0x20, URZ ;  /* 0x0000002004047890 */ /* 0x000fc6000fffe03f */
[----:B------:R-:W-:Y:S02]  /*c260*/  PRMT R16, R16, 0x5410, R8 ;  /* 0x0000541010107816 */ /* 0x000fe40000000008 */
[----:B------:R-:W-:-:S03]  /*c270*/  HFMA2.MMA R28, R6, R0, R28 ;  /* 0x00000000061c7235 */ /* 0x000fc6000000001c */
[----:B------:R-:W-:Y:S01]  /*c280*/  HFMA2 R3, R16, R2, R3 ;  /* 0x0000000210037231 */ /* 0x000fe20000000003 */
[----:B------:R-:W-:Y:S07]  /*c290*/  @!P0 BRA P1, `(.L_x_2316) ;  /* 0xfffffff400608947 */ /* 0x000fee000083ffff */
.L_x_2315:
[----:B------:R-:W0:Y:S01]  /*c2a0*/  S2R R0, SR_CTAID.Y ;  /* 0x0000000000007919 */ /* 0x000e220000002600 */
[----:B------:R-:W2:Y:S01]  /*c2b0*/  LDC.64 R4, c[0x0][0x230] ;  /* 0x00008c00ff047b82 */ /* 0x000ea20000000a00 */
[----:B------:R-:W-:Y:S02]  /*c2c0*/  HMUL2 R9, R28, R33.H0_H0 ;  /* 0x200000211c097232 */ /* 0x000fe40000000000 */
[----:B0-----:R-:W-:-:S04]  /*c2d0*/  IMAD R35, R0, UR9, R35 ;  /* 0x0000000900237c24 */ /* 0x001fc8000f8e0223 */
[----:B--2---:R-:W-:-:S05]  /*c2e0*/  IMAD.WIDE R4, R35, 0x2, R4 ;  /* 0x0000000223047825 */ /* 0x004fca00078e0204 */
[----:B------:R0:W-:Y:S01]  /*c2f0*/  ATOM.E.ADD.F16x2.RN.STRONG.GPU P0, RZ, desc[UR6][R4.64], R9 ;  /* 0x0000000904ff79a2 */ /* 0x0001e2000810e1c6 */
[----:B------:R-:W-:Y:S01]  /*c300*/  BSSY B0, `(.L_x_2317) ;  /* 0x0000010000007945 */ /* 0x000fe20003800000 */
[----:B------:R-:W-:-:S03]  /*c310*/  HMUL2 R33, R3, R33.H0_H0 ;  /* 0x2000002103217232 */ /* 0x000fc60000000000 */
[----:B0-----:R-:W-:Y:S05]  /*c320*/  @P0 BRA `(.L_x_2318) ;  /* 0x0000000000340947 */ /* 0x001fea0003800000 */
[----:B------:R-:W0:Y:S02]  /*c330*/  QSPC.E.S P0, RZ, [R4] ;  /* 0x0000000004ff73aa */ /* 0x000e240000000500 */
[----:B0-----:R-:W-:Y:S05]  /*c340*/  @!P0 BRA `(.L_x_2319) ;  /* 0x0000000000208947 */ /* 0x001fea0003800000 */
[----:B------:R-:W-:-:S05]  /*c350*/  IMAD.MOV.U32 R2, RZ, RZ, R4 ;  /* 0x000000ffff027224 */ /* 0x000fca00078e0004 */
[----:B------:R-:W-:-:S07]  /*c360*/  MOV R2, R2 ;  /* 0x0000000200027202 */ /* 0x000fce0000000f00 */
.L_x_2320:
[----:B------:R-:W0:Y:S02]  /*c370*/  LDS R6, [R2] ;  /* 0x0000000002067984 */ /* 0x000e240000000800 */
[----:B0-----:R-:W-:-:S06]  /*c380*/  HADD2 R7, R6, R9 ;  /* 0x0000000906077230 */ /* 0x001fcc0000000000 */
[----:B------:R-:W0:Y:S02]  /*c390*/  ATOMS.CAST.SPIN R7, [R2], R6, R7 ;  /* 0x000000060207738d */ /* 0x000e240001800007 */
[----:B0-----:R-:W-:-:S13]  /*c3a0*/  ISETP.EQ.U32.AND P0, PT, R7, 0x1, PT ;  /* 0x000000010700780c */ /* 0x001fda0003f02070 */
[----:B------:R-:W-:Y:S05]  /*c3b0*/  @!P0 BRA `(.L_x_2320) ;  /* 0xfffffffc00ec8947 */ /* 0x000fea000383ffff */
[----:B------:R-:W-:Y:S05]  /*c3c0*/  BRA `(.L_x_2318) ;  /* 0x00000000000c7947 */ /* 0x000fea0003800000 */
.L_x_2319:
[----:B------:R-:W2:Y:S02]  /*c3d0*/  LD.E R0, desc[UR6][R4.64] ;  /* 0x0000000604007980 */ /* 0x000ea4000c101900 */
[----:B--2---:R-:W-:-:S05]  /*c3e0*/  IADD3 R3, R9, R0, RZ ;  /* 0x0000000009037210 */ /* 0x004fca0007ffe0ff */
[----:B------:R0:W-:Y:S02]  /*c3f0*/  ST.E desc[UR6][R4.64], R3 ;  /* 0x0000000304007985 */ /* 0x0001e4000c101906 */
.L_x_2318:
[----:B------:R-:W-:Y:S05]  /*c400*/  BSYNC B0 ;  /* 0x0000000000007941 */ /* 0x000fea0003800000 */
.L_x_2317:
[----:B------:R2:W-:Y:S02]  /*c410*/  ATOM.E.ADD.F16x2.RN.STRONG.GPU P0, RZ, desc[UR6][R4.64+0x4], R33 ;  /* 0x0000042104ff79a2 */ /* 0x0005e4000810e1c6 */
[----:B--2---:R-:W-:Y:S05]  /*c420*/  @P0 EXIT ;  /* 0x000000000000094d */ /* 0x004fea0003800000 */
[----:B------:R-:W2:Y:S02]  /*c430*/  QSPC.E.S P0, RZ, [R4+0x4] ;  /* 0x0000040004ff73aa */ /* 0x000ea40000000500 */
[----:B--2---:R-:W-:Y:S05]  /*c440*/  @!P0 BRA `(.L_x_2321) ;  /* 0x0000000000208947 */ /* 0x004fea0003800000 */
[----:B------:R-:W-:-:S05]  /*c450*/  IMAD.MOV.U32 R2, RZ, RZ, R4 ;  /* 0x000000ffff027224 */ /* 0x000fca00078e0004 */
[----:B------:R-:W-:-:S07]  /*c460*/  MOV R2, R2 ;  /* 0x0000000200027202 */ /* 0x000fce0000000f00 */
.L_x_2322:
[----:B0-----:R-:W0:Y:S02]  /*c470*/  LDS R4, [R2+0x4] ;  /* 0x0000040002047984 */ /* 0x001e240000000800 */
[----:B0-----:R-:W-:-:S10]  /*c480*/  HFMA2.MMA R5, R4, 1, 1, R33 ;  /* 0x3c003c0004057835 */ /* 0x001fd40000000021 */
[----:B------:R-:W0:Y:S02]  /*c490*/  ATOMS.CAST.SPIN R5, [R2+0x4], R4, R5 ;  /* 0x000004040205738d */ /* 0x000e240001800005 */
[----:B0-----:R-:W-:-:S13]  /*c4a0*/  ISETP.EQ.U32.AND P0, PT, R5, 0x1, PT ;  /* 0x000000010500780c */ /* 0x001fda0003f02070 */
[----:B------:R-:W-:Y:S05]  /*c4b0*/  @!P0 BRA `(.L_x_2322) ;  /* 0xfffffffc00ec8947 */ /* 0x000fea000383ffff */
[----:B------:R-:W-:Y:S05]  /*c4c0*/  EXIT ;  /* 0x000000000000794d */ /* 0x000fea0003800000 */
.L_x_2321:
[----:B------:R-:W0:Y:S02]  /*c4d0*/  LD.E R0, desc[UR6][R4.64+0x4] ;  /* 0x0000040604007980 */ /* 0x000e24000c101900 */
[----:B0-----:R-:W-:-:S05]  /*c4e0*/  IADD3 R3, R33, R0, RZ ;  /* 0x0000000021037210 */ /* 0x001fca0007ffe0ff */
[----:B------:R-:W-:Y:S01]  /*c4f0*/  ST.E desc[UR6][R4.64+0x4], R3 ;  /* 0x0000040304007985 */ /* 0x000fe2000c101906 */
[----:B------:R-:W-:Y:S05]  /*c500*/  EXIT ;  /* 0x000000000000794d */ /* 0x000fea0003800000 */
.L_x_2323:
        /* <DEDUP_REMOVED lines=15> */
.L_x_4050:


//--------------------- .text._Z23gemm_half_q_half_kernelILi8ELb1ELb0EEvPK6__halfPKjS4_S2_PS0_iiiiPKtS7_iiiiiibS2_i --------------------------
	.section	.text._Z23gemm_half_q_half_kernelILi8ELb1ELb0EEvPK6__halfPKjS4_S2_PS0_iiiiPKtS7_iiiiiibS2_i,"ax",@progbits
	.align	128
        .global         _Z23gemm_half_q_half_kernelILi8ELb1ELb0EEvPK6__halfPKjS4_S2_PS0_iiiiPKtS7_iiiiiibS2_i
        .type           _Z23gemm_half_q_half_kernelILi8ELb1ELb0EEvPK6__halfPKjS4_S2_PS0_iiiiPKtS7_iiiiiibS2_i,@function
        .size           _Z23gemm_half_q_half_kernelILi8ELb1ELb0EEvPK6__halfPKjS4_S2_PS0_iiiiPKtS7_iiiiiibS2_i,(.L_x_4051 - _Z23gemm_half_q_half_kernelILi8ELb1ELb0EEvPK6__halfPKjS4_S2_PS0_iiiiPKtS7_iiiiiibS2_i)
        .other          _Z23gemm_half_q_half_kernelILi8ELb1ELb0EEvPK6__halfPKjS4_S2_PS0_iiiiPKtS7_iiiiiibS2_i,@"STO_CUDA_ENTRY STV_DEFAULT"
_Z23gemm_half_q_half_kernelILi8ELb1ELb0EEvPK6__halfPKjS4_S2_PS0_iiiiPKtS7_iiiiiibS2_i:
.text._Z23gemm_half_q_half_kernelILi8ELb1ELb0EEvPK6__halfPKjS4_S2_PS0_iiiiPKtS7_iiiiiibS2_i:
        /* <DEDUP_REMOVED lines=77> */
.L_x_2325:
[----:B------:R-:W-:Y:S05]  /*04d0*/  BSYNC B0 ;  /* 0x0000000000007941 */ /* 0x000fea0003800000 */
.L_x_2324:
        /* <DEDUP_REMOVED lines=33> */
.L_x_2326:
        /* <DEDUP_REMOVED lines=10> */
.L_x_2328:
        /* <DEDUP_REMOVED lines=44> */
.L_x_2327:
        /* <DEDUP_REMOVED lines=16> */
.L_x_2329:
        /* <DEDUP_REMOVED lines=8> */
.L_x_2330:
        /* <DEDUP_REMOVED lines=13> */
.L_x_2331:
        /* <DEDUP_REMOVED lines=8> */
.L_x_2332:
        /* <DEDUP_REMOVED lines=11> */
.L_x_2333:
        /* <DEDUP_REMOVED lines=47> */
.L_x_2351:
        /* <DEDUP_REMOVED lines=225> */
.L_x_2335:
        /* <DEDUP_REMOVED lines=91> */
.L_x_2336:
        /* <DEDUP_REMOVED lines=91> */
.L_x_2337:
        /* <DEDUP_REMOVED lines=91> */
.L_x_2338:
        /* <DEDUP_REMOVED lines=436> */
.L_x_2339:
        /* <DEDUP_REMOVED lines=87> */
.L_x_2340:
        /* <DEDUP_REMOVED lines=87> */
.L_x_2341:
        /* <DEDUP_REMOVED lines=87> */
.L_x_2342:
        /* <DEDUP_REMOVED lines=455> */
.L_x_2343:
        /* <DEDUP_REMOVED lines=87> */
.L_x_2344:
        /* <DEDUP_REMOVED lines=87> */
.L_x_2345:
        /* <DEDUP_REMOVED lines=87> */
.L_x_2346:
        /* <DEDUP_REMOVED lines=431> */
.L_x_2347:
        /* <DEDUP_REMOVED lines=87> */
.L_x_2348:
        /* <DEDUP_REMOVED lines=87> */
.L_x_2349:
        /* <DEDUP_REMOVED lines=89> */
.L_x_2350:
        /* <DEDUP_REMOVED lines=262> */
.L_x_2334:
[----:B------:R-:W-:Y:S01]  /*c3f0*/  ISETP.GE.AND P0, PT, R98, R103, PT ;  /* 0x000000676200720c */ /* 0x000fe20003f06270 */
[----:B------:R-:W-:-:S03]  /*c400*/  ULDC UR5, c[0x0][0x25c] ;  /* 0x0000970000057ab9 */ /* 0x000fc60000000800 */
[----:B------:R-:W-:-:S13]  /*c410*/  ISETP.GE.OR P0, PT, R98, UR5, P0 ;  /* 0x0000000562007c0c */ /* 0x000fda0008706670 */
[----:B------:R-:W-:Y:S05]  /*c420*/  @P0 BRA `(.L_x_2352) ;  /* 0x00000060000c0947 */ /* 0x000fea0003800000 */
[----:B------:R-:W-:Y:S01]  /*c430*/  SHF.R.S32.HI R52, RZ, 0x1f, R102 ;  /* 0x0000001fff347819 */ /* 0x000fe20000011466 */
[----:B------:R-:W-:-:S06]  /*c440*/  ULDC UR5, c[0x0][0x25c] ;  /* 0x0000970000057ab9 */ /* 0x000fcc0000000800 */
.L_x_2361:
        /* <DEDUP_REMOVED lines=348> */
.L_x_2353:
        /* <DEDUP_REMOVED lines=75> */
.L_x_2354:
        /* <DEDUP_REMOVED lines=75> */
.L_x_2355:
        /* <DEDUP_REMOVED lines=75> */
.L_x_2356:
        /* <DEDUP_REMOVED lines=521> */
.L_x_2357:
        /* <DEDUP_REMOVED lines=75> */
.L_x_2358:
        /* <DEDUP_REMOVED lines=75> */
.L_x_2359:
        /* <DEDUP_REMOVED lines=77> */
.L_x_2360:
        /* <DEDUP_REMOVED lines=216> */
.L_x_2352:
[----:B------:R-:W-:Y:S01]  /*12460*/  ISETP.GE.AND P0, PT, R98, R103, PT ;  /* 0x000000676200720c */ /* 0x000fe20003f06270 */
[----:B------:R-:W-:-:S03]  /*12470*/  ULDC UR5, c[0x0][0x260] ;  /* 0x0000980000057ab9 */ /* 0x000fc60000000800 */
[----:B------:R-:W-:Y:S01]  /*12480*/  ISETP.GE.OR P0, PT, R98, UR5, P0 ;  /* 0x0000000562007c0c */ /* 0x000fe20008706670 */
[----:B------:R-:W-:-:S12]  /*12490*/  ULDC UR5, c[0x0][0x260] ;  /* 0x0000980000057ab9 */ /* 0x000fd80000000800 */
[----:B------:R-:W-:Y:S05]  /*124a0*/  @P0 BRA `(.L_x_2362) ;  /* 0x0000003800280947 */ /* 0x000fea0003800000 */
.L_x_2367:
        /* <DEDUP_REMOVED lines=353> */
.L_x_2363:
        /* <DEDUP_REMOVED lines=77> */
.L_x_2364:
        /* <DEDUP_REMOVED lines=77> */
.L_x_2365:
        /* <DEDUP_REMOVED lines=77> */
.L_x_2366:
        /* <DEDUP_REMOVED lines=322> */
.L_x_2362:
[----:B------:R-:W-:Y:S01]  /*15d50*/  ISETP.GE.AND P0, PT, R98, R103, PT ;  /* 0x000000676200720c */ /* 0x000fe20003f06270 */
[----:B------:R-:W-:-:S03]  /*15d60*/  ULDC UR5, c[0x0][0x264] ;  /* 0x0000990000057ab9 */ /* 0x000fc60000000800 */
[----:B------:R-:W-:-:S13]  /*15d70*/  ISETP.GE.OR P0, PT, R98, UR5, P0 ;  /* 0x0000000562007c0c */ /* 0x000fda0008706670 */
[----:B------:R-:W-:Y:S05]  /*15d80*/  @P0 BRA `(.L_x_2368) ;  /* 0x000000a4007c0947 */ /* 0x000fea0003800000 */
[----:B------:R-:W-:Y:S01]  /*15d90*/  UMOV UR5, UR4 ;  /* 0x0000000400057c82 */ /* 0x000fe20008000000 */
[----:B------:R-:W-:-:S05]  /*15da0*/  ULDC UR6, c[0x0][0x264] ;  /* 0x0000990000067ab9 */ /* 0x000fca0000000800 */
.L_x_2385:
        /* <DEDUP_REMOVED lines=252> */
.L_x_2369:
        /* <DEDUP_REMOVED lines=91> */
.L_x_2370:
        /* <DEDUP_REMOVED lines=91> */
.L_x_2371:
        /* <DEDUP_REMOVED lines=91> */
.L_x_2372:
        /* <DEDUP_REMOVED lines=312> */
.L_x_2373:
        /* <DEDUP_REMOVED lines=87> */
.L_x_2374:
        /* <DEDUP_REMOVED lines=87> */
.L_x_2375:
        /* <DEDUP_REMOVED lines=87> */
.L_x_2376:
        /* <DEDUP_REMOVED lines=389> */
.L_x_2377:
        /* <DEDUP_REMOVED lines=87> */
.L_x_2378:
        /* <DEDUP_REMOVED lines=87> */
.L_x_2379:
        /* <DEDUP_REMOVED lines=87> */
.L_x_2380:
        /* <DEDUP_REMOVED lines=380> */
.L_x_2381:
        /* <DEDUP_REMOVED lines=87> */
.L_x_2382:
        /* <DEDUP_REMOVED lines=87> */
.L_x_2383:
        /* <DEDUP_REMOVED lines=89> */
.L_x_2384:
        /* <DEDUP_REMOVED lines=262> */
.L_x_2368:
[----:B------:R-:W-:Y:S01]  /*20380*/  ISETP.GE.AND P0, PT, R98, R103, PT ;  /* 0x000000676200720c */ /* 0x000fe20003f06270 */
[----:B------:R-:W-:-:S03]  /*20390*/  ULDC UR5, c[0x0][0x268] ;  /* 0x00009a0000057ab9 */ /* 0x000fc60000000800 */
[----:B------:R-:W-:Y:S01]  /*203a0*/  ISETP.GE.OR P0, PT, R98, UR5, P0 ;  /* 0x0000000562007c0c */ /* 0x000fe20008706670 */
[----:B------:R-:W-:-:S12]  /*203b0*/  ULDC UR5, c[0x0][0x268] ;  /* 0x00009a0000057ab9 */ /* 0x000fd80000000800 */
[----:B------:R-:W-:Y:S05]  /*203c0*/  @P0 BRA `(.L_x_2386) ;  /* 0x0000003400c00947 */ /* 0x000fea0003800000 */
.L_x_2391:
        /* <DEDUP_REMOVED lines=327> */
.L_x_2387:
        /* <DEDUP_REMOVED lines=77> */
.L_x_2388:
        /* <DEDUP_REMOVED lines=77> */
.L_x_2389:
        /* <DEDUP_REMOVED lines=77> */
.L_x_2390:
        /* <DEDUP_REMOVED lines=322> */
.L_x_2386:
        /* <DEDUP_REMOVED lines=8> */
.L_x_2397:
        /* <DEDUP_REMOVED lines=166> */
.L_x_2393:
        /* <DEDUP_REMOVED lines=43> */
.L_x_2394:
        /* <DEDUP_REMOVED lines=43> */
.L_x_2395:
        /* <DEDUP_REMOVED lines=44> */
.L_x_2396:
        /* <DEDUP_REMOVED lines=184> */
.L_x_2392:
[----:B------:R-:W0:Y:S01]  /*25950*/  S2R R18, SR_CTAID.X ;  /* 0x0000000000127919 */ /* 0x000e220000002500 */
[----:B------:R-:W1:Y:S01]  /*25960*/  S2UR UR4, SR_CTAID.Y ;  /* 0x00000000000479c3 */ /* 0x000e620000002600 */
[----:B------:R-:W0:Y:S07]  /*25970*/  S2R R19, SR_TID.X ;  /* 0x0000000000137919 */ /* 0x000e2e0000002100 */
[----:B------:R-:W2:Y:S08]  /*25980*/  LDC R17, c[0x0][0x23c] ;  /* 0x00008f00ff117b82 */ /* 0x000eb00000000800 */
[----:B------:R-:W3:Y:S01]  /*25990*/  LDC.64 R22, c[0x0][0x230] ;  /* 0x00008c00ff167b82 */ /* 0x000ee20000000a00 */
[----:B-1----:R-:W-:Y:S01]  /*259a0*/  USHF.L.U32 UR4, UR4, 0x3, URZ ;  /* 0x0000000304047899 */ /* 0x002fe2000800063f */
[----:B0-----:R-:W-:-:S04]  /*259b0*/  LEA R18, R18, R19, 0x6 ;  /* 0x0000001312127211 */ /* 0x001fc800078e30ff */
[----:B------:R-:W-:-:S05]  /*259c0*/  SHF.L.U32 R18, R18, 0x2, RZ ;  /* 0x0000000212127819 */ /* 0x000fca00000006ff */
[----:B--2---:R-:W-:-:S04]  /*259d0*/  IMAD R19, R17, UR4, R18 ;  /* 0x0000000411137c24 */ /* 0x004fc8000f8e0212 */
[----:B---3--:R-:W-:Y:S01]  /*259e0*/  IMAD.WIDE R22, R19, 0x2, R22 ;  /* 0x0000000213167825 */ /* 0x008fe200078e0216 */
[----:B------:R-:W-:-:S05]  /*259f0*/  MOV R19, R16 ;  /* 0x0000001000137202 */ /* 0x000fca0000000f00 */
[----:B------:R0:W-:Y:S01]  /*25a00*/  ATOM.E.ADD.F16x2.RN.STRONG.GPU P0, RZ, desc[UR8][R22.64], R19 ;  /* 0x0000001316ff79a2 */ /* 0x0001e2000810e1c8 */
[----:B------:R-:W-:Y:S01]  /*25a10*/  BSSY B0, `(.L_x_2398) ;  /* 0x0000010000007945 */ /* 0x000fe20003800000 */
[----:B------:R-:W-:-:S03]  /*25a20*/  MOV R24, R15 ;  /* 0x0000000f00187202 */ /* 0x000fc60000000f00 */
[----:B0-----:R-:W-:Y:S05]  /*25a30*/  @P0 BRA `(.L_x_2399) ;  /* 0x0000000000340947 */ /* 0x001fea0003800000 */
[----:B------:R-:W0:Y:S02]  /*25a40*/  QSPC.E.S P0, RZ, [R22] ;  /* 0x0000000016ff73aa */ /* 0x000e240000000500 */
[----:B0-----:R-:W-:Y:S05]  /*25a50*/  @!P0 BRA `(.L_x_2400) ;  /* 0x0000000000208947 */ /* 0x001fea0003800000 */
[----:B------:R-:W-:-:S04]  /*25a60*/  MOV R18, R22 ;  /* 0x0000001600127202 */ /* 0x000fc80000000f00 */
[----:B------:R-:W-:-:S07]  /*25a70*/  MOV R18, R18 ;  /* 0x0000001200127202 */ /* 0x000fce0000000f00 */
.L_x_2401:
[----:B------:R-:W0:Y:S02]  /*25a80*/  LDS R20, [R18] ;  /* 0x0000000012147984 */ /* 0x000e240000000800 */
[----:B0-----:R-:W-:-:S06]  /*25a90*/  HADD2 R21, R20, R16 ;  /* 0x0000001014157230 */ /* 0x001fcc0000000000 */
[----:B------:R-:W0:Y:S02]  /*25aa0*/  ATOMS.CAST.SPIN R21, [R18], R20, R21 ;  /* 0x000000141215738d */ /* 0x000e240001800015 */
[----:B0-----:R-:W-:-:S13]  /*25ab0*/  ISETP.EQ.U32.AND P0, PT, R21, 0x1, PT ;  /* 0x000000011500780c */ /* 0x001fda0003f02070 */
[----:B------:R-:W-:Y:S05]  /*25ac0*/  @!P0 BRA `(.L_x_2401) ;  /* 0xfffffffc00ec8947 */ /* 0x000fea000383ffff */
[----:B------:R-:W-:Y:S05]  /*25ad0*/  BRA `(.L_x_2399) ;  /* 0x00000000000c7947 */ /* 0x000fea0003800000 */
.L_x_2400:
[----:B------:R-:W2:Y:S02]  /*25ae0*/  LD.E R16, desc[UR8][R22.64] ;  /* 0x0000000816107980 */ /* 0x000ea4000c101900 */
[----:B--2---:R-:W-:-:S05]  /*25af0*/  IADD3 R19, R19, R16, RZ ;  /* 0x0000001013137210 */ /* 0x004fca0007ffe0ff */
[----:B------:R0:W-:Y:S02]  /*25b00*/  ST.E desc[UR8][R22.64], R19 ;  /* 0x0000001316007985 */ /* 0x0001e4000c101908 */
.L_x_2399:
[----:B------:R-:W-:Y:S05]  /*25b10*/  BSYNC B0 ;  /* 0x0000000000007941 */ /* 0x000fea0003800000 */
.L_x_2398:
        /* <DEDUP_REMOVED lines=9> */
.L_x_2405:
[----:B------:R-:W1:Y:S02]  /*25bb0*/  LDS R24, [R18+0x4] ;  /* 0x0000040012187984 */ /* 0x000e640000000800 */
[----:B-1----:R-:W-:-:S10]  /*25bc0*/  HFMA2.MMA R25, R24, 1, 1, R15 ;  /* 0x3c003c0018197835 */ /* 0x002fd4000000000f */
[----:B------:R-:W1:Y:S02]  /*25bd0*/  ATOMS.CAST.SPIN R25, [R18+0x4], R24, R25 ;  /* 0x000004181219738d */ /* 0x000e640001800019 */
[----:B-1----:R-:W-:-:S13]  /*25be0*/  ISETP.EQ.U32.AND P0, PT, R25, 0x1, PT ;  /* 0x000000011900780c */ /* 0x002fda0003f02070 */
[----:B------:R-:W-:Y:S05]  /*25bf0*/  @!P0 BRA `(.L_x_2405) ;  /* 0xfffffffc00ec8947 */ /* 0x000fea000383ffff */
[----:B------:R-:W-:Y:S05]  /*25c00*/  BRA `(.L_x_2403) ;  /* 0x00000000000c7947 */ /* 0x000fea0003800000 */
.L_x_2404:
[----:B------:R-:W2:Y:S02]  /*25c10*/  LD.E R15, desc[UR8][R22.64+0x4] ;  /* 0x00000408160f7980 */ /* 0x000ea4000c101900 */
[----:B--2---:R-:W-:-:S05]  /*25c20*/  IADD3 R15, R24, R15, RZ ;  /* 0x0000000f180f7210 */ /* 0x004fca0007ffe0ff */
[----:B------:R1:W-:Y:S02]  /*25c30*/  ST.E desc[UR8][R22.64+0x4], R15 ;  /* 0x0000040f16007985 */ /* 0x0003e4000c101908 */
.L_x_2403:
[----:B------:R-:W-:Y:S05]  /*25c40*/  BSYNC B0 ;  /* 0x0000000000007941 */ /* 0x000fea0003800000 */
.L_x_2402:
[----:B01----:R-:W-:Y:S01]  /*25c50*/  IMAD.WIDE R22, R17, 0x2, R22 ;  /* 0x0000000211167825 */ /* 0x003fe200078e0216 */
        /* <DEDUP_REMOVED lines=8> */
[----:B------:R-:W-:Y:S02]  /*25ce0*/  MOV R18, R18 ;  /* 0x0000001200127202 */ /* 0x000fe40000000f00 */
[----:B------:R-:W-:-:S07]  /*25cf0*/  MOV R19, R14 ;  /* 0x0000000e00137202 */ /* 0x000fce0000000f00 */
.L_x_2409:
[----:B------:R-:W0:Y:S02]  /*25d00*/  LDS R14, [R18] ;  /* 0x00000000120e7984 */ /* 0x000e240000000800 */
[----:B0-----:R-:W-:-:S06]  /*25d10*/  HADD2 R15, R14, R19 ;  /* 0x000000130e0f7230 */ /* 0x001fcc0000000000 */
[----:B------:R-:W0:Y:S02]  /*25d20*/  ATOMS.CAST.SPIN R15, [R18], R14, R15 ;  /* 0x0000000e120f738d */ /* 0x000e24000180000f */
[----:B0-----:R-:W-:-:S13]  /*25d30*/  ISETP.EQ.U32.AND P0, PT, R15, 0x1, PT ;  /* 0x000000010f00780c */ /* 0x001fda0003f02070 */
[----:B------:R-:W-:Y:S05]  /*25d40*/  @!P0 BRA `(.L_x_2409) ;  /* 0xfffffffc00ec8947 */ /* 0x000fea000383ffff */
[----:B------:R-:W-:Y:S05]  /*25d50*/  BRA `(.L_x_2407) ;  /* 0x00000000000c7947 */ /* 0x000fea0003800000 */
.L_x_2408:
[----:B------:R-:W2:Y:S02]  /*25d60*/  LD.E R14, desc[UR8][R22.64] ;  /* 0x00000008160e7980 */ /* 0x000ea4000c101900 */
[----:B--2---:R-:W-:-:S05]  /*25d70*/  IADD3 R15, R15, R14, RZ ;  /* 0x0000000e0f0f7210 */ /* 0x004fca0007ffe0ff */
[----:B------:R0:W-:Y:S02]  /*25d80*/  ST.E desc[UR8][R22.64], R15 ;  /* 0x0000000f16007985 */ /* 0x0001e4000c101908 */
.L_x_2407:
[----:B------:R-:W-:Y:S05]  /*25d90*/  BSYNC B0 ;  /* 0x0000000000007941 */ /* 0x000fea0003800000 */
.L_x_2406:
[----:B0-----:R-:W-:-:S05]  /*25da0*/  IMAD.WIDE R14, R17, 0x2, R20 ;  /* 0x00000002110e7825 */ /* 0x001fca00078e0214 */
[----:B------:R0:W-:Y:S01]  /*25db0*/  ATOM.E.ADD.F16x2.RN.STRONG.GPU P0, RZ, desc[UR8][R14.64], R16 ;  /* 0x000000100eff79a2 */ /* 0x0001e2000810e1c8 */
[----:B------:R-:W-:Y:S04]  /*25dc0*/  BSSY B0, `(.L_x_2410) ;  /* 0x000000e000007945 */ /* 0x000fe80003800000 */
[----:B0-----:R-:W-:Y:S05]  /*25dd0*/  @P0 BRA `(.L_x_2411) ;  /* 0x0000000000300947 */ /* 0x001fea0003800000 */
[----:B------:R-:W0:Y:S02]  /*25de0*/  QSPC.E.S P0, RZ, [R14] ;  /* 0x000000000eff73aa */ /* 0x000e240000000500 */
[----:B0-----:R-:W-:Y:S05]  /*25df0*/  @!P0 BRA `(.L_x_2412) ;  /* 0x00000000001c8947 */ /* 0x001fea0003800000 */
[----:B------:R-:W-:-:S07]  /*25e00*/  MOV R14, R14 ;  /* 0x0000000e000e7202 */ /* 0x000fce0000000f00 */
.L_x_2413:
[----:B------:R-:W0:Y:S02]  /*25e10*/  LDS R18, [R14] ;  /* 0x000000000e127984 */ /* 0x000e240000000800 */
[----:B0-----:R-:W-:-:S10]  /*25e20*/  HFMA2.MMA R19, R18, 1, 1, R13 ;  /* 0x3c003c0012137835 */ /* 0x001fd4000000000d */
[----:B------:R-:W0:Y:S02]  /*25e30*/  ATOMS.CAST.SPIN R19, [R14], R18, R19 ;  /* 0x000000120e13738d */ /* 0x000e240001800013 */
[----:B0-----:R-:W-:-:S13]  /*25e40*/  ISETP.EQ.U32.AND P0, PT, R19, 0x1, PT ;  /* 0x000000011300780c */ /* 0x001fda0003f02070 */
[----:B------:R-:W-:Y:S05]  /*25e50*/  @!P0 BRA `(.L_x_2413) ;  /* 0xfffffffc00ec8947 */ /* 0x000fea000383ffff */
[----:B------:R-:W-:Y:S05]  /*25e60*/  BRA `(.L_x_2411) ;  /* 0x00000000000c7947 */ /* 0x000fea0003800000 */
.L_x_2412:
[----:B------:R-:W2:Y:S02]  /*25e70*/  LD.E R13, desc[UR8][R14.64] ;  /* 0x000000080e0d7980 */ /* 0x000ea4000c101900 */
[----:B--2---:R-:W-:-:S05]  /*25e80*/  IADD3 R13, R16, R13, RZ ;  /* 0x0000000d100d7210 */ /* 0x004fca0007ffe0ff */
[----:B------:R0:W-:Y:S02]  /*25e90*/  ST.E desc[UR8][R14.64], R13 ;  /* 0x0000000d0e007985 */ /* 0x0001e4000c101908 */
.L_x_2411:
[----:B------:R-:W-:Y:S05]  /*25ea0*/  BSYNC B0 ;  /* 0x0000000000007941 */ /* 0x000fea0003800000 */
.L_x_2410:
[----:B------:R-:W-:Y:S01]  /*25eb0*/  IMAD.WIDE R18, R17, 0x2, R22 ;  /* 0x0000000211127825 */ /* 0x000fe200078e0216 */
[----:B0-----:R-:W-:-:S05]  /*25ec0*/  MOV R13, R12 ;  /* 0x0000000c000d7202 */ /* 0x001fca0000000f00 */
        /* <DEDUP_REMOVED lines=9> */
.L_x_2417:
[----:B------:R-:W0:Y:S02]  /*25f60*/  LDS R12, [R14] ;  /* 0x000000000e0c7984 */ /* 0x000e240000000800 */
[----:B0-----:R-:W-:-:S06]  /*25f70*/  HADD2 R13, R12, R15 ;  /* 0x0000000f0c0d7230 */ /* 0x001fcc0000000000 */
[----:B------:R-:W0:Y:S02]  /*25f80*/  ATOMS.CAST.SPIN R13, [R14], R12, R13 ;  /* 0x0000000c0e0d738d */ /* 0x000e24000180000d */
[----:B0-----:R-:W-:-:S13]  /*25f90*/  ISETP.EQ.U32.AND P0, PT, R13, 0x1, PT ;  /* 0x000000010d00780c */ /* 0x001fda0003f02070 */
[----:B------:R-:W-:Y:S05]  /*25fa0*/  @!P0 BRA `(.L_x_2417) ;  /* 0xfffffffc00ec8947 */ /* 0x000fea000383ffff */
[----:B------:R-:W-:Y:S05]  /*25fb0*/  BRA `(.L_x_2415) ;  /* 0x00000000000c7947 */ /* 0x000fea0003800000 */
.L_x_2416:
[----:B------:R-:W2:Y:S02]  /*25fc0*/  LD.E R12, desc[UR8][R18.64] ;  /* 0x00000008120c7980 */ /* 0x000ea4000c101900 */
[----:B--2---:R-:W-:-:S05]  /*25fd0*/  IADD3 R13, R13, R12, RZ ;  /* 0x0000000c0d0d7210 */ /* 0x004fca0007ffe0ff */
[----:B------:R0:W-:Y:S02]  /*25fe0*/  ST.E desc[UR8][R18.64], R13 ;  /* 0x0000000d12007985 */ /* 0x0001e4000c101908 */
.L_x_2415:
[----:B------:R-:W-:Y:S05]  /*25ff0*/  BSYNC B0 ;  /* 0x0000000000007941 */ /* 0x000fea0003800000 */
.L_x_2414:
        /* <DEDUP_REMOVED lines=11> */
.L_x_2421:
[----:B------:R-:W0:Y:S02]  /*260b0*/  LDS R20, [R14] ;  /* 0x000000000e147984 */ /* 0x000e240000000800 */
[----:B0-----:R-:W-:-:S06]  /*260c0*/  HADD2 R21, R20, R11 ;  /* 0x0000000b14157230 */ /* 0x001fcc0000000000 */
[----:B------:R-:W0:Y:S02]  /*260d0*/  ATOMS.CAST.SPIN R21, [R14], R20, R21 ;  /* 0x000000140e15738d */ /* 0x000e240001800015 */
[----:B0-----:R-:W-:-:S13]  /*260e0*/  ISETP.EQ.U32.AND P0, PT, R21, 0x1, PT ;  /* 0x000000011500780c */ /* 0x001fda0003f02070 */
[----:B------:R-:W-:Y:S05]  /*260f0*/  @!P0 BRA `(.L_x_2421) ;  /* 0xfffffffc00ec8947 */ /* 0x000fea000383ffff */
[----:B------:R-:W-:Y:S05]  /*26100*/  BRA `(.L_x_2419) ;  /* 0x00000000000c7947 */ /* 0x000fea0003800000 */
.L_x_2420:
[----:B------:R-:W2:Y:S02]  /*26110*/  LD.E R11, desc[UR8][R14.64] ;  /* 0x000000080e0b7980 */ /* 0x000ea4000c101900 */
[----:B--2---:R-:W-:-:S05]  /*26120*/  IADD3 R11, R16, R11, RZ ;  /* 0x0000000b100b7210 */ /* 0x004fca0007ffe0ff */
[----:B------:R0:W-:Y:S02]  /*26130*/  ST.E desc[UR8][R14.64], R11 ;  /* 0x0000000b0e007985 */ /* 0x0001e4000c101908 */
.L_x_2419:
[----:B------:R-:W-:Y:S05]  /*26140*/  BSYNC B0 ;  /* 0x0000000000007941 */ /* 0x000fea0003800000 */
.L_x_2418:
        /* <DEDUP_REMOVED lines=11> */
.L_x_2425:
[----:B------:R-:W0:Y:S02]  /*26200*/  LDS R10, [R14] ;  /* 0x000000000e0a7984 */ /* 0x000e240000000800 */
[----:B0-----:R-:W-:-:S10]  /*26210*/  HFMA2.MMA R11, R10, 1, 1, R15 ;  /* 0x3c003c000a0b7835 */ /* 0x001fd4000000000f */
[----:B------:R-:W0:Y:S02]  /*26220*/  ATOMS.CAST.SPIN R11, [R14], R10, R11 ;  /* 0x0000000a0e0b738d */ /* 0x000e24000180000b */
[----:B0-----:R-:W-:-:S13]  /*26230*/  ISETP.EQ.U32.AND P0, PT, R11, 0x1, PT ;  /* 0x000000010b00780c */ /* 0x001fda0003f02070 */
[----:B------:R-:W-:Y:S05]  /*26240*/  @!P0 BRA `(.L_x_2425) ;  /* 0xfffffffc00ec8947 */ /* 0x000fea000383ffff */
[----:B------:R-:W-:Y:S05]  /*26250*/  BRA `(.L_x_2423) ;  /* 0x00000000000c7947 */ /* 0x000fea0003800000 */
.L_x_2424:
[----:B------:R-:W2:Y:S02]  /*26260*/  LD.E R10, desc[UR8][R20.64] ;  /* 0x00000008140a7980 */ /* 0x000ea4000c101900 */
[----:B--2---:R-:W-:-:S05]  /*26270*/  IADD3 R11, R11, R10, RZ ;  /* 0x0000000a0b0b7210 */ /* 0x004fca0007ffe0ff */
[----:B------:R0:W-:Y:S02]  /*26280*/  ST.E desc[UR8][R20.64], R11 ;  /* 0x0000000b14007985 */ /* 0x0001e4000c101908 */
.L_x_2423:
[----:B------:R-:W-:Y:S05]  /*26290*/  BSYNC B0 ;  /* 0x0000000000007941 */ /* 0x000fea0003800000 */
.L_x_2422:
        /* <DEDUP_REMOVED lines=8> */
.L_x_2429:
[----:B------:R-:W0:Y:S02]  /*26320*/  LDS R14, [R10] ;  /* 0x000000000a0e7984 */ /* 0x000e240000000800 */
[----:B0-----:R-:W-:-:S06]  /*26330*/  HADD2 R15, R14, R9 ;  /* 0x000000090e0f7230 */ /* 0x001fcc0000000000 */
[----:B------:R-:W0:Y:S02]  /*26340*/  ATOMS.CAST.SPIN R15, [R10], R14, R15 ;  /* 0x0000000e0a0f738d */ /* 0x000e24000180000f */
[----:B0-----:R-:W-:-:S13]  /*26350*/  ISETP.EQ.U32.AND P0, PT, R15, 0x1, PT ;  /* 0x000000010f00780c */ /* 0x001fda0003f02070 */
[----:B------:R-:W-:Y:S05]  /*26360*/  @!P0 BRA `(.L_x_2429) ;  /* 0xfffffffc00ec8947 */ /* 0x000fea000383ffff */
[----:B------:R-:W-:Y:S05]  /*26370*/  BRA `(.L_x_2427) ;  /* 0x00000000000c7947 */ /* 0x000fea0003800000 */
.L_x_2428:
[----:B------:R-:W2:Y:S02]  /*26380*/  LD.E R9, desc[UR8][R10.64] ;  /* 0x000000080a097980 */ /* 0x000ea4000c101900 */
[----:B--2---:R-:W-:-:S05]  /*26390*/  IADD3 R9, R16, R9, RZ ;  /* 0x0000000910097210 */ /* 0x004fca0007ffe0ff */
[----:B------:R0:W-:Y:S02]  /*263a0*/  ST.E desc[UR8][R10.64], R9 ;  /* 0x000000090a007985 */ /* 0x0001e4000c101908 */
.L_x_2427:
[----:B------:R-:W-:Y:S05]  /*263b0*/  BSYNC B0 ;  /* 0x0000000000007941 */ /* 0x000fea0003800000 */
.L_x_2426:
        /* <DEDUP_REMOVED lines=11> */
.L_x_2433:
[----:B------:R-:W0:Y:S02]  /*26470*/  LDS R8, [R10] ;  /* 0x000000000a087984 */ /* 0x000e240000000800 */
[----:B0-----:R-:W-:-:S10]  /*26480*/  HFMA2.MMA R9, R8, 1, 1, R11 ;  /* 0x3c003c0008097835 */ /* 0x001fd4000000000b */
[----:B------:R-:W0:Y:S02]  /*26490*/  ATOMS.CAST.SPIN R9, [R10], R8, R9 ;  /* 0x000000080a09738d */ /* 0x000e240001800009 */
[----:B0-----:R-:W-:-:S13]  /*264a0*/  ISETP.EQ.U32.AND P0, PT, R9, 0x1, PT ;  /* 0x000000010900780c */ /* 0x001fda0003f02070 */
[----:B------:R-:W-:Y:S05]  /*264b0*/  @!P0 BRA `(.L_x_2433) ;  /* 0xfffffffc00ec8947 */ /* 0x000fea000383ffff */
[----:B------:R-:W-:Y:S05]  /*264c0*/  BRA `(.L_x_2431) ;  /* 0x00000000000c7947 */ /* 0x000fea0003800000 */
.L_x_2432:
[----:B------:R-:W2:Y:S02]  /*264d0*/  LD.E R8, desc[UR8][R14.64] ;  /* 0x000000080e087980 */ /* 0x000ea4000c101900 */
[----:B--2---:R-:W-:-:S05]  /*264e0*/  IADD3 R9, R9, R8, RZ ;  /* 0x0000000809097210 */ /* 0x004fca0007ffe0ff */
[----:B------:R0:W-:Y:S02]  /*264f0*/  ST.E desc[UR8][R14.64], R9 ;  /* 0x000000090e007985 */ /* 0x0001e4000c101908 */
.L_x_2431:
[----:B------:R-:W-:Y:S05]  /*26500*/  BSYNC B0 ;  /* 0x0000000000007941 */ /* 0x000fea0003800000 */
.L_x_2430:
        /* <DEDUP_REMOVED lines=8> */
.L_x_2437:
[----:B------:R-:W0:Y:S02]  /*26590*/  LDS R10, [R8] ;  /* 0x00000000080a7984 */ /* 0x000e240000000800 */
[----:B0-----:R-:W-:-:S06]  /*265a0*/  HADD2 R11, R10, R7 ;  /* 0x000000070a0b7230 */ /* 0x001fcc0000000000 */
[----:B------:R-:W0:Y:S02]  /*265b0*/  ATOMS.CAST.SPIN R11, [R8], R10, R11 ;  /* 0x0000000a080b738d */ /* 0x000e24000180000b */
[----:B0-----:R-:W-:-:S13]  /*265c0*/  ISETP.EQ.U32.AND P0, PT, R11, 0x1, PT ;  /* 0x000000010b00780c */ /* 0x001fda0003f02070 */
[----:B------:R-:W-:Y:S05]  /*265d0*/  @!P0 BRA `(.L_x_2437) ;  /* 0xfffffffc00ec8947 */ /* 0x000fea000383ffff */
[----:B------:R-:W-:Y:S05]  /*265e0*/  BRA `(.L_x_2435) ;  /* 0x00000000000c7947 */ /* 0x000fea0003800000 */
.L_x_2436:
[----:B------:R-:W2:Y:S02]  /*265f0*/  LD.E R7, desc[UR8][R8.64] ;  /* 0x0000000808077980 */ /* 0x000ea4000c101900 */
[----:B--2---:R-:W-:-:S05]  /*26600*/  IADD3 R7, R16, R7, RZ ;  /* 0x0000000710077210 */ /* 0x004fca0007ffe0ff */
[----:B------:R0:W-:Y:S02]  /*26610*/  ST.E desc[UR8][R8.64], R7 ;  /* 0x0000000708007985 */ /* 0x0001e4000c101908 */
.L_x_2435:
[----:B------:R-:W-:Y:S05]  /*26620*/  BSYNC B0 ;  /* 0x0000000000007941 */ /* 0x000fea0003800000 */
.L_x_2434:
        /* <DEDUP_REMOVED lines=11> */
.L_x_2441:
[----:B------:R-:W0:Y:S02]  /*266e0*/  LDS R6, [R8] ;  /* 0x0000000008067984 */ /* 0x000e240000000800 */
[----:B0-----:R-:W-:-:S10]  /*266f0*/  HFMA2.MMA R7, R6, 1, 1, R9 ;  /* 0x3c003c0006077835 */ /* 0x001fd40000000009 */
[----:B------:R-:W0:Y:S02]  /*26700*/  ATOMS.CAST.SPIN R7, [R8], R6, R7 ;  /* 0x000000060807738d */ /* 0x000e240001800007 */
[----:B0-----:R-:W-:-:S13]  /*26710*/  ISETP.EQ.U32.AND P0, PT, R7, 0x1, PT ;  /* 0x000000010700780c */ /* 0x001fda0003f02070 */
[----:B------:R-:W-:Y:S05]  /*26720*/  @!P0 BRA `(.L_x_2441) ;  /* 0xfffffffc00ec8947 */ /* 0x000fea000383ffff */
[----:B------:R-:W-:Y:S05]  /*26730*/  BRA `(.L_x_2439) ;  /* 0x00000000000c7947 */ /* 0x000fea0003800000 */
.L_x_2440:
[----:B------:R-:W2:Y:S02]  /*26740*/  LD.E R6, desc[UR8][R10.64] ;  /* 0x000000080a067980 */ /* 0x000ea4000c101900 */
[----:B--2---:R-:W-:-:S05]  /*26750*/  IADD3 R7, R7, R6, RZ ;  /* 0x0000000607077210 */ /* 0x004fca0007ffe0ff */
[----:B------:R0:W-:Y:S02]  /*26760*/  ST.E desc[UR8][R10.64], R7 ;  /* 0x000000070a007985 */ /* 0x0001e4000c101908 */
.L_x_2439:
[----:B------:R-:W-:Y:S05]  /*26770*/  BSYNC B0 ;  /* 0x0000000000007941 */ /* 0x000fea0003800000 */
.L_x_2438:
        /* <DEDUP_REMOVED lines=8> */
.L_x_2445:
[----:B------:R-:W0:Y:S02]  /*26800*/  LDS R8, [R6] ;  /* 0x0000000006087984 */ /* 0x000e240000000800 */
[----:B0-----:R-:W-:-:S06]  /*26810*/  HADD2 R9, R8, R5 ;  /* 0x0000000508097230 */ /* 0x001fcc0000000000 */
[----:B------:R-:W0:Y:S02]  /*26820*/  ATOMS.CAST.SPIN R9, [R6], R8, R9 ;  /* 0x000000080609738d */ /* 0x000e240001800009 */
[----:B0-----:R-:W-:-:S13]  /*26830*/  ISETP.EQ.U32.AND P0, PT, R9, 0x1, PT ;  /* 0x000000010900780c */ /* 0x001fda0003f02070 */
[----:B------:R-:W-:Y:S05]  /*26840*/  @!P0 BRA `(.L_x_2445) ;  /* 0xfffffffc00ec8947 */ /* 0x000fea000383ffff */
[----:B------:R-:W-:Y:S05]  /*26850*/  BRA `(.L_x_2443) ;  /* 0x00000000000c7947 */ /* 0x000fea0003800000 */
.L_x_2444:
[----:B------:R-:W2:Y:S02]  /*26860*/  LD.E R5, desc[UR8][R6.64] ;  /* 0x0000000806057980 */ /* 0x000ea4000c101900 */
[----:B--2---:R-:W-:-:S05]  /*26870*/  IADD3 R5, R16, R5, RZ ;  /* 0x0000000510057210 */ /* 0x004fca0007ffe0ff */
[----:B------:R0:W-:Y:S02]  /*26880*/  ST.E desc[UR8][R6.64], R5 ;  /* 0x0000000506007985 */ /* 0x0001e4000c101908 */
.L_x_2443:
[----:B------:R-:W-:Y:S05]  /*26890*/  BSYNC B0 ;  /* 0x0000000000007941 */ /* 0x000fea0003800000 */
.L_x_2442:
        /* <DEDUP_REMOVED lines=11> */
.L_x_2449:
[----:B------:R-:W0:Y:S02]  /*26950*/  LDS R4, [R6] ;  /* 0x0000000006047984 */ /* 0x000e240000000800 */
[----:B0-----:R-:W-:-:S10]  /*26960*/  HFMA2.MMA R5, R4, 1, 1, R7 ;  /* 0x3c003c0004057835 */ /* 0x001fd40000000007 */
[----:B------:R-:W0:Y:S02]  /*26970*/  ATOMS.CAST.SPIN R5, [R6], R4, R5 ;  /* 0x000000040605738d */ /* 0x000e240001800005 */
[----:B0-----:R-:W-:-:S13]  /*26980*/  ISETP.EQ.U32.AND P0, PT, R5, 0x1, PT ;  /* 0x000000010500780c */ /* 0x001fda0003f02070 */
[----:B------:R-:W-:Y:S05]  /*26990*/  @!P0 BRA `(.L_x_2449) ;  /* 0xfffffffc00ec8947 */ /* 0x000fea000383ffff */
[----:B------:R-:W-:Y:S05]  /*269a0*/  BRA `(.L_x_2447) ;  /* 0x00000000000c7947 */ /* 0x000fea0003800000 */
.L_x_2448:
[----:B------:R-:W2:Y:S02]  /*269b0*/  LD.E R4, desc[UR8][R8.64] ;  /* 0x0000000808047980 */ /* 0x000ea4000c101900 */
[----:B--2---:R-:W-:-:S05]  /*269c0*/  IADD3 R5, R5, R4, RZ ;  /* 0x0000000405057210 */ /* 0x004fca0007ffe0ff */
[----:B------:R0:W-:Y:S02]  /*269d0*/  ST.E desc[UR8][R8.64], R5 ;  /* 0x0000000508007985 */ /* 0x0001e4000c101908 */
.L_x_2447:
[----:B------:R-:W-:Y:S05]  /*269e0*/  BSYNC B0 ;  /* 0x0000000000007941 */ /* 0x000fea0003800000 */
.L_x_2446:
        /* <DEDUP_REMOVED lines=8> */
.L_x_2453:
[----:B------:R-:W0:Y:S02]  /*26a70*/  LDS R6, [R4] ;  /* 0x0000000004067984 */ /* 0x000e240000000800 */
[----:B0-----:R-:W-:-:S06]  /*26a80*/  HADD2 R7, R6, R3 ;  /* 0x0000000306077230 */ /* 0x001fcc0000000000 */
[----:B------:R-:W0:Y:S02]  /*26a90*/  ATOMS.CAST.SPIN R7, [R4], R6, R7 ;  /* 0x000000060407738d */ /* 0x000e240001800007 */
[----:B0-----:R-:W-:-:S13]  /*26aa0*/  ISETP.EQ.U32.AND P0, PT, R7, 0x1, PT ;  /* 0x000000010700780c */ /* 0x001fda0003f02070 */
[----:B------:R-:W-:Y:S05]  /*26ab0*/  @!P0 BRA `(.L_x_2453) ;  /* 0xfffffffc00ec8947 */ /* 0x000fea000383ffff */
[----:B------:R-:W-:Y:S05]  /*26ac0*/  BRA `(.L_x_2451) ;  /* 0x00000000000c7947 */ /* 0x000fea0003800000 */
.L_x_2452:
[----:B------:R-:W2:Y:S02]  /*26ad0*/  LD.E R3, desc[UR8][R4.64] ;  /* 0x0000000804037980 */ /* 0x000ea4000c101900 */
[----:B--2---:R-:W-:-:S05]  /*26ae0*/  IADD3 R3, R14, R3, RZ ;  /* 0x000000030e037210 */ /* 0x004fca0007ffe0ff */
[----:B------:R0:W-:Y:S02]  /*26af0*/  ST.E desc[UR8][R4.64], R3 ;  /* 0x0000000304007985 */ /* 0x0001e4000c101908 */
.L_x_2451:
[----:B------:R-:W-:Y:S05]  /*26b00*/  BSYNC B0 ;  /* 0x0000000000007941 */ /* 0x000fea0003800000 */
.L_x_2450:
[----:B0-----:R-:W-:Y:S01]  /*26b10*/  IMAD.WIDE R4, R17, 0x2, R8 ;  /* 0x0000000211047825 */ /* 0x001fe200078e0208 */
[----:B------:R-:W-:-:S05]  /*26b20*/  MOV R3, R2 ;  /* 0x0000000200037202 */ /* 0x000fca0000000f00 */
[----:B------:R0:W-:Y:S01]  /*26b30*/  ATOM.E.ADD.F16x2.RN.STRONG.GPU P0, RZ, desc[UR8][R4.64], R3 ;  /* 0x0000000304ff79a2 */ /* 0x0001e2000810e1c8 */
[----:B------:R-:W-:Y:S01]  /*26b40*/  BSSY B0, `(.L_x_2454) ;  /* 0x0000010000007945 */ /* 0x000fe20003800000 */
[----:B------:R-:W-:-:S03]  /*26b50*/  MOV R7, R0 ;  /* 0x0000000000077202 */ /* 0x000fc60000000f00 */
[----:B0-----:R-:W-:Y:S05]  /*26b60*/  @P0 BRA `(.L_x_2455) ;  /* 0x0000000000340947 */ /* 0x001fea0003800000 */
[----:B------:R-:W0:Y:S02]  /*26b70*/  QSPC.E.S P0, RZ, [R4] ;  /* 0x0000000004ff73aa */ /* 0x000e240000000500 */
[----:B0-----:R-:W-:Y:S05]  /*26b80*/  @!P0 BRA `(.L_x_2456) ;  /* 0x0000000000208947 */ /* 0x001fea0003800000 */
[----:B------:R-:W-:Y:S02]  /*26b90*/  MOV R4, R4 ;  /* 0x0000000400047202 */ /* 0x000fe40000000f00 */
[----:B------:R-:W-:-:S07]  /*26ba0*/  MOV R5, R2 ;  /* 0x0000000200057202 */ /* 0x000fce0000000f00 */
.L_x_2457:
[----:B------:R-:W0:Y:S02]  /*26bb0*/  LDS R2, [R4] ;  /* 0x0000000004027984 */ /* 0x000e240000000800 */
[----:B0-----:R-:W-:-:S10]  /*26bc0*/  HFMA2.MMA R3, R2, 1, 1, R5 ;  /* 0x3c003c0002037835 */ /* 0x001fd40000000005 */
[----:B------:R-:W0:Y:S02]  /*26bd0*/  ATOMS.CAST.SPIN R3, [R4], R2, R3 ;  /* 0x000000020403738d */ /* 0x000e240001800003 */
[----:B0-----:R-:W-:-:S13]  /*26be0*/  ISETP.EQ.U32.AND P0, PT, R3, 0x1, PT ;  /* 0x000000010300780c */ /* 0x001fda0003f02070 */
[----:B------:R-:W-:Y:S05]  /*26bf0*/  @!P0 BRA `(.L_x_2457) ;  /* 0xfffffffc00ec8947 */ /* 0x000fea000383ffff */
[----:B------:R-:W-:Y:S05]  /*26c00*/  BRA `(.L_x_2455) ;  /* 0x00000000000c7947 */ /* 0x000fea0003800000 */
.L_x_2456:
[----:B------:R-:W2:Y:S02]  /*26c10*/  LD.E R2, desc[UR8][R4.64] ;  /* 0x0000000804027980 */ /* 0x000ea4000c101900 */
[----:B--2---:R-:W-:-:S05]  /*26c20*/  IADD3 R3, R3, R2, RZ ;  /* 0x0000000203037210 */ /* 0x004fca0007ffe0ff */
[----:B------:R0:W-:Y:S02]  /*26c30*/  ST.E desc[UR8][R4.64], R3 ;  /* 0x0000000304007985 */ /* 0x0001e4000c101908 */
.L_x_2455:
[----:B------:R-:W-:Y:S05]  /*26c40*/  BSYNC B0 ;  /* 0x0000000000007941 */ /* 0x000fea0003800000 */
.L_x_2454:
[----:B------:R-:W-:-:S04]  /*26c50*/  IADD3 R2, P0, R12, R8, RZ ;  /* 0x000000080c027210 */ /* 0x000fc80007f1e0ff */
[----:B0-----:R-:W-:-:S08]  /*26c60*/  IADD3.X R3, R13, R9, RZ, P0, !PT ;  /* 0x000000090d037210 */ /* 0x001fd000007fe4ff */
[----:B------:R0:W-:Y:S02]  /*26c70*/  ATOM.E.ADD.F16x2.RN.STRONG.GPU P0, RZ, desc[UR8][R2.64], R7 ;  /* 0x0000000702ff79a2 */ /* 0x0001e4000810e1c8 */
[----:B0-----:R-:W-:Y:S05]  /*26c80*/  @P0 EXIT ;  /* 0x000000000000094d */ /* 0x001fea0003800000 */
[----:B------:R-:W0:Y:S02]  /*26c90*/  QSPC.E.S P0, RZ, [R2] ;  /* 0x0000000002ff73aa */ /* 0x000e240000000500 */
[----:B0-----:R-:W-:Y:S05]  /*26ca0*/  @!P0 BRA `(.L_x_2458) ;  /* 0x00000000001c8947 */ /* 0x001fea0003800000 */
[----:B------:R-:W-:-:S07]  /*26cb0*/  MOV R2, R2 ;  /* 0x0000000200027202 */ /* 0x000fce0000000f00 */
.L_x_2459:
[----:B------:R-:W0:Y:S02]  /*26cc0*/  LDS R4, [R2] ;  /* 0x0000000002047984 */ /* 0x000e240000000800 */
[----:B0-----:R-:W-:-:S06]  /*26cd0*/  HADD2 R5, R4, R0 ;  /* 0x0000000004057230 */ /* 0x001fcc0000000000 */
[----:B------:R-:W0:Y:S02]  /*26ce0*/  ATOMS.CAST.SPIN R5, [R2], R4, R5 ;  /* 0x000000040205738d */ /* 0x000e240001800005 */
[----:B0-----:R-:W-:-:S13]  /*26cf0*/  ISETP.EQ.U32.AND P0, PT, R5, 0x1, PT ;  /* 0x000000010500780c */ /* 0x001fda0003f02070 */
[----:B------:R-:W-:Y:S05]  /*26d00*/  @!P0 BRA `(.L_x_2459) ;  /* 0xfffffffc00ec8947 */ /* 0x000fea000383ffff */
[----:B------:R-:W-:Y:S05]  /*26d10*/  EXIT ;  /* 0x000000000000794d */ /* 0x000fea0003800000 */
.L_x_2458:
[----:B------:R-:W2:Y:S02]  /*26d20*/  LD.E R0, desc[UR8][R2.64] ;  /* 0x0000000802007980 */ /* 0x000ea4000c101900 */
[----:B--2---:R-:W-:-:S05]  /*26d30*/  IADD3 R5, R7, R0, RZ ;  /* 0x0000000007057210 */ /* 0x004fca0007ffe0ff */
[----:B------:R-:W-:Y:S01]  /*26d40*/  ST.E desc[UR8][R2.64], R5 ;  /* 0x0000000502007985 */ /* 0x000fe2000c101908 */
[----:B------:R-:W-:Y:S05]  /*26d50*/  EXIT ;  /* 0x000000000000794d */ /* 0x000fea0003800000 */
.L_x_2460:
        /* <DEDUP_REMOVED lines=10> */
.L_x_4051:


//--------------------- .text._Z23gemm_half_q_half_kernelILi7ELb1ELb0EEvPK6__halfPKjS4_S2_PS0_iiiiPKtS7_iiiiiibS2_i --------------------------
	.section	.text._Z23gemm_half_q_half_kernelILi7ELb1ELb0EEvPK6__halfPKjS4_S2_PS0_iiiiPKtS7_iiiiiibS2_i,"ax",@progbits
	.align	128
        .global         _Z23gemm_half_q_half_kernelILi7ELb1ELb0EEvPK6__halfPKjS4_S2_PS0_iiiiPKtS7_iiiiiibS2_i
        .type           _Z23gemm_half_q_half_kernelILi7ELb1ELb0EEvPK6__halfPKjS4_S2_PS0_iiiiPKtS7_iiiiiibS2_i,@function
        .size           _Z23gemm_half_q_half_kernelILi7ELb1ELb0EEvPK6__halfPKjS4_S2_PS0_iiiiPKtS7_iiiiiibS2_i,(.L_x_4052 - _Z23gemm_half_q_half_kernelILi7ELb1ELb0EEvPK6__halfPKjS4_S2_PS0_iiiiPKtS7_iiiiiibS2_i)
        .other          _Z23gemm_half_q_half_kernelILi7ELb1ELb0EEvPK6__halfPKjS4_S2_PS0_iiiiPKtS7_iiiiiibS2_i,@"STO_CUDA_ENTRY STV_DEFAULT"
_Z23gemm_half_q_half_kernelILi7ELb1ELb0EEvPK6__halfPKjS4_S2_PS0_iiiiPKtS7_iiiiiibS2_i:
.text._Z23gemm_half_q_half_kernelILi7ELb1ELb0EEvPK6__halfPKjS4_S2_PS0_iiiiPKtS7_iiiiiibS2_i:
        /* <DEDUP_REMOVED lines=71> */
.L_x_2462:
[----:B------:R-:W-:Y:S05]  /*0470*/  BSYNC B0 ;  /* 0x0000000000007941 */ /* 0x000fea0003800000 */
.L_x_2461:
        /* <DEDUP_REMOVED lines=31> */
.L_x_2463:
        /* <DEDUP_REMOVED lines=10> */
.L_x_2465:
        /* <DEDUP_REMOVED lines=44> */
.L_x_2464:
        /* <DEDUP_REMOVED lines=16> */
.L_x_2466:
        /* <DEDUP_REMOVED lines=8> */
.L_x_2467:
        /* <DEDUP_REMOVED lines=13> */
.L_x_2468:
        /* <DEDUP_REMOVED lines=8> */
.L_x_2469:
        /* <DEDUP_REMOVED lines=11> */
.L_x_2470:
        /* <DEDUP_REMOVED lines=45> */
.L_x_2488:
        /* <DEDUP_REMOVED lines=232> */
.L_x_2472:
        /* <DEDUP_REMOVED lines=91> */
.L_x_2473:
        /* <DEDUP_REMOVED lines=91> */
.L_x_2474:
        /* <DEDUP_REMOVED lines=91> */
.L_x_2475:
        /* <DEDUP_REMOVED lines=393> */
.L_x_2476:
        /* <DEDUP_REMOVED lines=87> */
.L_x_2477:
        /* <DEDUP_REMOVED lines=87> */
.L_x_2478:
        /* <DEDUP_REMOVED lines=87> */
.L_x_2479:
        /* <DEDUP_REMOVED lines=385> */
.L_x_2480:
        /* <DEDUP_REMOVED lines=87> */
.L_x_2481:
        /* <DEDUP_REMOVED lines=87> */
.L_x_2482:
        /* <DEDUP_REMOVED lines=87> */
.L_x_2483:
        /* <DEDUP_REMOVED lines=375> */
.L_x_2484:
        /* <DEDUP_REMOVED lines=87> */
.L_x_2485:
        /* <DEDUP_REMOVED lines=87> */
.L_x_2486:
        /* <DEDUP_REMOVED lines=89> */
.L_x_2487:
        /* <DEDUP_REMOVED lines=206> */
.L_x_2471:
[----:B------:R-:W-:Y:S01]  /*b5b0*/  ISETP.GE.AND P0, PT, R96, R101, PT ;  /* 0x000000656000720c */ /* 0x000fe20003f06270 */
[----:B------:R-:W-:-:S03]  /*b5c0*/  ULDC UR5, c[0x0][0x25c] ;  /* 0x0000970000057ab9 */ /* 0x000fc60000000800 */
[----:B------:R-:W-:-:S13]  /*b5d0*/  ISETP.GE.OR P0, PT, R96, UR5, P0 ;  /* 0x0000000560007c0c */ /* 0x000fda0008706670 */
[----:B------:R-:W-:Y:S05]  /*b5e0*/  @P0 BRA `(.L_x_2489) ;  /* 0x0000005800b40947 */ /* 0x000fea0003800000 */
[----:B------:R-:W-:Y:S01]  /*b5f0*/  SHF.R.S32.HI R0, RZ, 0x1f, R100 ;  /* 0x0000001fff007819 */ /* 0x000fe20000011464 */
[----:B------:R-:W-:-:S06]  /*b600*/  ULDC UR5, c[0x0][0x25c] ;  /* 0x0000970000057ab9 */ /* 0x000fcc0000000800 */
.L_x_2498:
        /* <DEDUP_REMOVED lines=349> */
.L_x_2490:
        /* <DEDUP_REMOVED lines=75> */
.L_x_2491:
        /* <DEDUP_REMOVED lines=75> */
.L_x_2492:
        /* <DEDUP_REMOVED lines=75> */
.L_x_2493:
        /* <DEDUP_REMOVED lines=478> */
.L_x_2494:
        /* <DEDUP_REMOVED lines=75> */
.L_x_2495:
        /* <DEDUP_REMOVED lines=75> */
.L_x_2496:
        /* <DEDUP_REMOVED lines=77> */
.L_x_2497:
        /* <DEDUP_REMOVED lines=172> */
.L_x_2489:
[----:B------:R-:W-:Y:S01]  /*110c0*/  ISETP.GE.AND P0, PT, R96, R101, PT ;  /* 0x000000656000720c */ /* 0x000fe20003f06270 */
[----:B------:R-:W-:-:S03]  /*110d0*/  ULDC UR5, c[0x0][0x260] ;  /* 0x0000980000057ab9 */ /* 0x000fc60000000800 */
[----:B------:R-:W-:Y:S01]  /*110e0*/  ISETP.GE.OR P0, PT, R96, UR5, P0 ;  /* 0x0000000560007c0c */ /* 0x000fe20008706670 */
[----:B------:R-:W-:-:S12]  /*110f0*/  ULDC UR5, c[0x0][0x260] ;  /* 0x0000980000057ab9 */ /* 0x000fd80000000800 */
[----:B------:R-:W-:Y:S05]  /*11100*/  @P0 BRA `(.L_x_2499) ;  /* 0x0000003000f00947 */ /* 0x000fea0003800000 */
.L_x_2504:
        /* <DEDUP_REMOVED lines=353> */
.L_x_2500:
        /* <DEDUP_REMOVED lines=77> */
.L_x_2501:
        /* <DEDUP_REMOVED lines=77> */
.L_x_2502:
        /* <DEDUP_REMOVED lines=77> */
.L_x_2503:
        /* <DEDUP_REMOVED lines=244> */
.L_x_2499:
[----:B------:R-:W-:Y:S01]  /*144d0*/  ISETP.GE.AND P0, PT, R96, R101, PT ;  /* 0x000000656000720c */ /* 0x000fe20003f06270 */
[----:B------:R-:W-:-:S03]  /*144e0*/  ULDC UR5, c[0x0][0x264] ;  /* 0x0000990000057ab9 */ /* 0x000fc60000000800 */
[----:B------:R-:W-:-:S13]  /*144f0*/  ISETP.GE.OR P0, PT, R96, UR5, P0 ;  /* 0x0000000560007c0c */ /* 0x000fda0008706670 */
[----:B------:R-:W-:Y:S05]  /*14500*/  @P0 BRA `(.L_x_2505) ;  /* 0x0000009800140947 */ /* 0x000fea0003800000 */
[----:B------:R-:W-:Y:S01]  /*14510*/  UMOV UR5, UR4 ;  /* 0x0000000400057c82 */ /* 0x000fe20008000000 */
[----:B------:R-:W-:-:S05]  /*14520*/  ULDC UR6, c[0x0][0x264] ;  /* 0x0000990000067ab9 */ /* 0x000fca0000000800 */
.L_x_2522:
        /* <DEDUP_REMOVED lines=253> */
.L_x_2506:
        /* <DEDUP_REMOVED lines=91> */
.L_x_2507:
        /* <DEDUP_REMOVED lines=91> */
.L_x_2508:
        /* <DEDUP_REMOVED lines=91> */
.L_x_2509:
        /* <DEDUP_REMOVED lines=534> */
.L_x_2510:
        /* <DEDUP_REMOVED lines=87> */
.L_x_2511:
        /* <DEDUP_REMOVED lines=87> */
.L_x_2512:
        /* <DEDUP_REMOVED lines=134> */
.L_x_2513:
        /* <DEDUP_REMOVED lines=87> */
.L_x_2514:
        /* <DEDUP_REMOVED lines=87> */
.L_x_2515:
        /* <DEDUP_REMOVED lines=87> */
.L_x_2516:
        /* <DEDUP_REMOVED lines=87> */
.L_x_2517:
        /* <DEDUP_REMOVED lines=250> */
.L_x_2518:
        /* <DEDUP_REMOVED lines=87> */
.L_x_2519:
        /* <DEDUP_REMOVED lines=87> */
.L_x_2520:
        /* <DEDUP_REMOVED lines=89> */
.L_x_2521:
        /* <DEDUP_REMOVED lines=206> */
.L_x_2505:
[----:B------:R-:W-:Y:S01]  /*1dd60*/  ISETP.GE.AND P0, PT, R96, R101, PT ;  /* 0x000000656000720c */ /* 0x000fe20003f06270 */
[----:B------:R-:W-:-:S03]  /*1dd70*/  ULDC UR5, c[0x0][0x268] ;  /* 0x00009a0000057ab9 */ /* 0x000fc60000000800 */
[----:B------:R-:W-:Y:S01]  /*1dd80*/  ISETP.GE.OR P0, PT, R96, UR5, P0 ;  /* 0x0000000560007c0c */ /* 0x000fe20008706670 */
[----:B------:R-:W-:-:S12]  /*1dd90*/  ULDC UR5, c[0x0][0x268] ;  /* 0x00009a0000057ab9 */ /* 0x000fd80000000800 */
[----:B------:R-:W-:Y:S05]  /*1dda0*/  @P0 BRA `(.L_x_2523) ;  /* 0x0000003000880947 */ /* 0x000fea0003800000 */
.L_x_2528:
        /* <DEDUP_REMOVED lines=327> */
.L_x_2524:
        /* <DEDUP_REMOVED lines=77> */
.L_x_2525:
        /* <DEDUP_REMOVED lines=77> */
.L_x_2526:
        /* <DEDUP_REMOVED lines=77> */
.L_x_2527:
        /* <DEDUP_REMOVED lines=244> */
.L_x_2523:
        /* <DEDUP_REMOVED lines=8> */
.L_x_2534:
        /* <DEDUP_REMOVED lines=166> */
.L_x_2530:
        /* <DEDUP_REMOVED lines=43> */
.L_x_2531:
        /* <DEDUP_REMOVED lines=43> */
.L_x_2532:
        /* <DEDUP_REMOVED lines=44> */
.L_x_2533:
        /* <DEDUP_REMOVED lines=137> */
.L_x_2529:
[----:B------:R-:W0:Y:S01]  /*22b60*/  S2R R2, SR_CTAID.X ;  /* 0x0000000000027919 */ /* 0x000e220000002500 */
[----:B------:R-:W1:Y:S01]  /*22b70*/  S2UR UR4, SR_CTAID.Y ;  /* 0x00000000000479c3 */ /* 0x000e620000002600 */
[----:B------:R-:W0:Y:S07]  /*22b80*/  S2R R3, SR_TID.X ;  /* 0x0000000000037919 */ /* 0x000e2e0000002100 */
        /* <DEDUP_REMOVED lines=8> */
[----:B------:R-:W-:Y:S04]  /*22c10*/  BSSY B0, `(.L_x_2535) ;  /* 0x000000f000007945 */ /* 0x000fe80003800000 */
[----:B0-----:R-:W-:Y:S05]  /*22c20*/  @P0 BRA `(.L_x_2536) ;  /* 0x0000000000340947 */ /* 0x001fea0003800000 */
[----:B------:R-:W0:Y:S02]  /*22c30*/  QSPC.E.S P0, RZ, [R6] ;  /* 0x0000000006ff73aa */ /* 0x000e240000000500 */
[----:B0-----:R-:W-:Y:S05]  /*22c40*/  @!P0 BRA `(.L_x_2537) ;  /* 0x0000000000208947 */ /* 0x001fea0003800000 */
[----:B------:R-:W-:-:S04]  /*22c50*/  MOV R2, R6 ;  /* 0x0000000600027202 */ /* 0x000fc80000000f00 */
[----:B------:R-:W-:-:S07]  /*22c60*/  MOV R2, R2 ;  /* 0x0000000200027202 */ /* 0x000fce0000000f00 */
.L_x_2538:
[----:B------:R-:W0:Y:S02]  /*22c70*/  LDS R4, [R2] ;  /* 0x0000000002047984 */ /* 0x000e240000000800 */
[----:B0-----:R-:W-:-:S06]  /*22c80*/  HADD2 R5, R4, R22 ;  /* 0x0000001604057230 */ /* 0x001fcc0000000000 */
[----:B------:R-:W0:Y:S02]  /*22c90*/  ATOMS.CAST.SPIN R5, [R2], R4, R5 ;  /* 0x000000040205738d */ /* 0x000e240001800005 */
[----:B0-----:R-:W-:-:S13]  /*22ca0*/  ISETP.EQ.U32.AND P0, PT, R5, 0x1, PT ;  /* 0x000000010500780c */ /* 0x001fda0003f02070 */
[----:B------:R-:W-:Y:S05]  /*22cb0*/  @!P0 BRA `(.L_x_2538) ;  /* 0xfffffffc00ec8947 */ /* 0x000fea000383ffff */
[----:B------:R-:W-:Y:S05]  /*22cc0*/  BRA `(.L_x_2536) ;  /* 0x00000000000c7947 */ /* 0x000fea0003800000 */
.L_x_2537:
[----:B------:R-:W2:Y:S02]  /*22cd0*/  LD.E R2, desc[UR8][R6.64] ;  /* 0x0000000806027980 */ /* 0x000ea4000c101900 */
[----:B--2---:R-:W-:-:S05]  /*22ce0*/  IADD3 R3, R22, R2, RZ ;  /* 0x0000000216037210 */ /* 0x004fca0007ffe0ff */
[----:B------:R0:W-:Y:S02]  /*22cf0*/  ST.E desc[UR8][R6.64], R3 ;  /* 0x0000000306007985 */ /* 0x0001e4000c101908 */
.L_x_2536:
[----:B------:R-:W-:Y:S05]  /*22d00*/  BSYNC B0 ;  /* 0x0000000000007941 */ /* 0x000fea0003800000 */
.L_x_2535:
        /* <DEDUP_REMOVED lines=9> */
.L_x_2542:
[----:B------:R-:W1:Y:S02]  /*22da0*/  LDS R22, [R2+0x4] ;  /* 0x0000040002167984 */ /* 0x000e640000000800 */
[----:B-1----:R-:W-:-:S10]  /*22db0*/  HFMA2.MMA R23, R22, 1, 1, R21 ;  /* 0x3c003c0016177835 */ /* 0x002fd40000000015 */
[----:B------:R-:W1:Y:S02]  /*22dc0*/  ATOMS.CAST.SPIN R23, [R2+0x4], R22, R23 ;  /* 0x000004160217738d */ /* 0x000e640001800017 */
[----:B-1----:R-:W-:-:S13]  /*22dd0*/  ISETP.EQ.U32.AND P0, PT, R23, 0x1, PT ;  /* 0x000000011700780c */ /* 0x002fda0003f02070 */
[----:B------:R-:W-:Y:S05]  /*22de0*/  @!P0 BRA `(.L_x_2542) ;  /* 0xfffffffc00ec8947 */ /* 0x000fea000383ffff */
[----:B------:R-:W-:Y:S05]  /*22df0*/  BRA `(.L_x_2540) ;  /* 0x00000000000c7947 */ /* 0x000fea0003800000 */
.L_x_2541:
[----:B------:R-:W0:Y:S02]  /*22e00*/  LD.E R2, desc[UR8][R6.64+0x4] ;  /* 0x0000040806027980 */ /* 0x000e24000c101900 */
[----:B0-----:R-:W-:-:S05]  /*22e10*/  IADD3 R3, R21, R2, RZ ;  /* 0x0000000215037210 */ /* 0x001fca0007ffe0ff */
[----:B------:R1:W-:Y:S02]  /*22e20*/  ST.E desc[UR8][R6.64+0x4], R3 ;  /* 0x0000040306007985 */ /* 0x0003e4000c101908 */
.L_x_2540:
[----:B------:R-:W-:Y:S05]  /*22e30*/  BSYNC B0 ;  /* 0x0000000000007941 */ /* 0x000fea0003800000 */
.L_x_2539:
[----:B01----:R-:W-:-:S05]  /*22e40*/  IMAD.WIDE R6, R0, 0x2, R6 ;  /* 0x0000000200067825 */ /* 0x003fca00078e0206 */
[----:B------:R0:W-:Y:S01]  /*22e50*/  ATOM.E.ADD.F16x2.RN.STRONG.GPU P0, RZ, desc[UR8][R6.64], R20 ;  /* 0x0000001406ff79a2 */ /* 0x0001e2000810e1c8 */
[----:B------:R-:W-:Y:S04]  /*22e60*/  BSSY B0, `(.L_x_2543) ;  /* 0x0000010000007945 */ /* 0x000fe80003800000 */
[----:B0-----:R-:W-:Y:S05]  /*22e70*/  @P0 BRA `(.L_x_2544) ;  /* 0x0000000000380947 */ /* 0x001fea0003800000 */
[----:B------:R-:W0:Y:S02]  /*22e80*/  QSPC.E.S P0, RZ, [R6] ;  /* 0x0000000006ff73aa */ /* 0x000e240000000500 */
[----:B0-----:R-:W-:Y:S05]  /*22e90*/  @!P0 BRA `(.L_x_2545) ;  /* 0x0000000000248947 */ /* 0x001fea0003800000 */
[----:B------:R-:W-:-:S04]  /*22ea0*/  MOV R2, R6 ;  /* 0x0000000600027202 */ /* 0x000fc80000000f00 */
[----:B------:R-:W-:Y:S02]  /*22eb0*/  MOV R2, R2 ;  /* 0x0000000200027202 */ /* 0x000fe40000000f00 */
[----:B------:R-:W-:-:S07]  /*22ec0*/  MOV R3, R20 ;  /* 0x0000001400037202 */ /* 0x000fce0000000f00 */
.L_x_2546:
[----:B------:R-:W0:Y:S02]  /*22ed0*/  LDS R20, [R2] ;  /* 0x0000000002147984 */ /* 0x000e240000000800 */
[----:B0-----:R-:W-:-:S06]  /*22ee0*/  HADD2 R21, R20, R3 ;  /* 0x0000000314157230 */ /* 0x001fcc0000000000 */
[----:B------:R-:W0:Y:S02]  /*22ef0*/  ATOMS.CAST.SPIN R21, [R2], R20, R21 ;  /* 0x000000140215738d */ /* 0x000e240001800015 */
[----:B0-----:R-:W-:-:S13]  /*22f00*/  ISETP.EQ.U32.AND P0, PT, R21, 0x1, PT ;  /* 0x000000011500780c */ /* 0x001fda0003f02070 */
[----:B------:R-:W-:Y:S05]  /*22f10*/  @!P0 BRA `(.L_x_2546) ;  /* 0xfffffffc00ec8947 */ /* 0x000fea000383ffff */
[----:B------:R-:W-:Y:S05]  /*22f20*/  BRA `(.L_x_2544) ;  /* 0x00000000000c7947 */ /* 0x000fea0003800000 */
.L_x_2545:
[----:B------:R-:W2:Y:S02]  /*22f30*/  LD.E R2, desc[UR8][R6.64] ;  /* 0x0000000806027980 */ /* 0x000ea4000c101900 */
[----:B--2---:R-:W-:-:S05]  /*22f40*/  IADD3 R3, R20, R2, RZ ;  /* 0x0000000214037210 */ /* 0x004fca0007ffe0ff */
[----:B------:R0:W-:Y:S02]  /*22f50*/  ST.E desc[UR8][R6.64], R3 ;  /* 0x0000000306007985 */ /* 0x0001e4000c101908 */
.L_x_2544:
[----:B------:R-:W-:Y:S05]  /*22f60*/  BSYNC B0 ;  /* 0x0000000000007941 */ /* 0x000fea0003800000 */
.L_x_2543:
[----:B0-----:R-:W-:-:S05]  /*22f70*/  IMAD.WIDE R2, R0, 0x2, R4 ;  /* 0x0000000200027825 */ /* 0x001fca00078e0204 */
[----:B------:R0:W-:Y:S01]  /*22f80*/  ATOM.E.ADD.F16x2.RN.STRONG.GPU P0, RZ, desc[UR8][R2.64], R19 ;  /* 0x0000001302ff79a2 */ /* 0x0001e2000810e1c8 */
[----:B------:R-:W-:Y:S04]  /*22f90*/  BSSY B0, `(.L_x_2547) ;  /* 0x000000e000007945 */ /* 0x000fe80003800000 */
[----:B0-----:R-:W-:Y:S05]  /*22fa0*/  @P0 BRA `(.L_x_2548) ;  /* 0x0000000000300947 */ /* 0x001fea0003800000 */
[----:B------:R-:W0:Y:S02]  /*22fb0*/  QSPC.E.S P0, RZ, [R2] ;  /* 0x0000000002ff73aa */ /* 0x000e240000000500 */
[----:B0-----:R-:W-:Y:S05]  /*22fc0*/  @!P0 BRA `(.L_x_2549) ;  /* 0x00000000001c8947 */ /* 0x001fea0003800000 */
[----:B------:R-:W-:-:S07]  /*22fd0*/  MOV R2, R2 ;  /* 0x0000000200027202 */ /* 0x000fce0000000f00 */
.L_x_2550:
[----:B------:R-:W0:Y:S02]  /*22fe0*/  LDS R4, [R2] ;  /* 0x0000000002047984 */ /* 0x000e240000000800 */
[----:B0-----:R-:W-:-:S10]  /*22ff0*/  HFMA2.MMA R5, R4, 1, 1, R19 ;  /* 0x3c003c0004057835 */ /* 0x001fd40000000013 */
[----:B------:R-:W0:Y:S02]  /*23000*/  ATOMS.CAST.SPIN R5, [R2], R4, R5 ;  /* 0x000000040205738d */ /* 0x000e240001800005 */
[----:B0-----:R-:W-:-:S13]  /*23010*/  ISETP.EQ.U32.AND P0, PT, R5, 0x1, PT ;  /* 0x000000010500780c */ /* 0x001fda0003f02070 */
[----:B------:R-:W-:Y:S05]  /*23020*/  @!P0 BRA `(.L_x_2550) ;  /* 0xfffffffc00ec8947 */ /* 0x000fea000383ffff */
[----:B------:R-:W-:Y:S05]  /*23030*/  BRA `(.L_x_2548) ;  /* 0x00000000000c7947 */ /* 0x000fea0003800000 */
.L_x_2549:
[----:B------:R-:W2:Y:S02]  /*23040*/  LD.E R4, desc[UR8][R2.64] ;  /* 0x0000000802047980 */ /* 0x000ea4000c101900 */
[----:B--2---:R-:W-:-:S05]  /*23050*/  IADD3 R5, R19, R4, RZ ;  /* 0x0000000413057210 */ /* 0x004fca0007ffe0ff */
[----:B------:R0:W-:Y:S02]  /*23060*/  ST.E desc[UR8][R2.64], R5 ;  /* 0x0000000502007985 */ /* 0x0001e4000c101908 */
.L_x_2548:
[----:B------:R-:W-:Y:S05]  /*23070*/  BSYNC B0 ;  /* 0x0000000000007941 */ /* 0x000fea0003800000 */
.L_x_2547:
[----:B------:R-:W-:-:S05]  /*23080*/  IMAD.WIDE R20, R0, 0x2, R6 ;  /* 0x0000000200147825 */ /* 0x000fca00078e0206 */
[----:B------:R1:W-:Y:S01]  /*23090*/  ATOM.E.ADD.F16x2.RN.STRONG.GPU P0, RZ, desc[UR8][R20.64], R18 ;  /* 0x0000001214ff79a2 */ /* 0x0003e2000810e1c8 */
[----:B------:R-:W-:Y:S04]  /*230a0*/  BSSY B0, `(.L_x_2551) ;  /* 0x000000f000007945 */ /* 0x000fe80003800000 */
[----:B-1----:R-:W-:Y:S05]  /*230b0*/  @P0 BRA `(.L_x_2552) ;  /* 0x0000000000340947 */ /* 0x002fea0003800000 */
[----:B------:R-:W1:Y:S02]  /*230c0*/  QSPC.E.S P0, RZ, [R20] ;  /* 0x0000000014ff73aa */ /* 0x000e640000000500 */
[----:B-1----:R-:W-:Y:S05]  /*230d0*/  @!P0 BRA `(.L_x_2553) ;  /* 0x0000000000208947 */ /* 0x002fea0003800000 */
[----:B0-----:R-:W-:-:S04]  /*230e0*/  MOV R2, R20 ;  /* 0x0000001400027202 */ /* 0x001fc80000000f00 */
[----:B------:R-:W-:-:S07]  /*230f0*/  MOV R2, R2 ;  /* 0x0000000200027202 */ /* 0x000fce0000000f00 */
.L_x_2554:
[----:B------:R-:W0:Y:S02]  /*23100*/  LDS R4, [R2] ;  /* 0x0000000002047984 */ /* 0x000e240000000800 */
[----:B0-----:R-:W-:-:S06]  /*23110*/  HADD2 R5, R4, R18 ;  /* 0x0000001204057230 */ /* 0x001fcc0000000000 */
[----:B------:R-:W0:Y:S02]  /*23120*/  ATOMS.CAST.SPIN R5, [R2], R4, R5 ;  /* 0x000000040205738d */ /* 0x000e240001800005 */
[----:B0-----:R-:W-:-:S13]  /*23130*/  ISETP.EQ.U32.AND P0, PT, R5, 0x1, PT ;  /* 0x000000010500780c */ /* 0x001fda0003f02070 */
[----:B------:R-:W-:Y:S05]  /*23140*/  @!P0 BRA `(.L_x_2554) ;  /* 0xfffffffc00ec8947 */ /* 0x000fea000383ffff */
[----:B------:R-:W-:Y:S05]  /*23150*/  BRA `(.L_x_2552) ;  /* 0x00000000000c7947 */ /* 0x000fea0003800000 */
.L_x_2553:
[----:B0-----:R-:W2:Y:S02]  /*23160*/  LD.E R2, desc[UR8][R20.64] ;  /* 0x0000000814027980 */ /* 0x001ea4000c101900 */
[----:B--2---:R-:W-:-:S05]  /*23170*/  IADD3 R3, R18, R2, RZ ;  /* 0x0000000212037210 */ /* 0x004fca0007ffe0ff */
[----:B------:R1:W-:Y:S02]  /*23180*/  ST.E desc[UR8][R20.64], R3 ;  /* 0x0000000314007985 */ /* 0x0003e4000c101908 */
.L_x_2552:
[----:B------:R-:W-:Y:S05]  /*23190*/  BSYNC B0 ;  /* 0x0000000000007941 */ /* 0x000fea0003800000 */
.L_x_2551:
[----:B0-----:R-:W-:Y:S01]  /*231a0*/  HFMA2.MMA R2, -RZ, RZ, 0, 2.384185791015625e-07 ;  /* 0x00000004ff027435 */ /* 0x001fe200000001ff */
[----:B-1----:R-:W-:-:S09]  /*231b0*/  MOV R3, 0x0 ;  /* 0x0000000000037802 */ /* 0x002fd20000000f00 */
        /* <DEDUP_REMOVED lines=9> */
.L_x_2558:
[----:B------:R-:W0:Y:S02]  /*23250*/  LDS R6, [R4] ;  /* 0x0000000004067984 */ /* 0x000e240000000800 */
[----:B0-----:R-:W-:-:S06]  /*23260*/  HADD2 R7, R6, R17 ;  /* 0x0000001106077230 */ /* 0x001fcc0000000000 */
[----:B------:R-:W0:Y:S02]  /*23270*/  ATOMS.CAST.SPIN R7, [R4], R6, R7 ;  /* 0x000000060407738d */ /* 0x000e240001800007 */
[----:B0-----:R-:W-:-:S13]  /*23280*/  ISETP.EQ.U32.AND P0, PT, R7, 0x1, PT ;  /* 0x000000010700780c */ /* 0x001fda0003f02070 */
[----:B------:R-:W-:Y:S05]  /*23290*/  @!P0 BRA `(.L_x_2558) ;  /* 0xfffffffc00ec8947 */ /* 0x000fea000383ffff */
[----:B------:R-:W-:Y:S05]  /*232a0*/  BRA `(.L_x_2556) ;  /* 0x00000000000c7947 */ /* 0x000fea0003800000 */
.L_x_2557:
[----:B------:R-:W2:Y:S02]  /*232b0*/  LD.E R6, desc[UR8][R4.64] ;  /* 0x0000000804067980 */ /* 0x000ea4000c101900 */
[----:B--2---:R-:W-:-:S05]  /*232c0*/  IADD3 R7, R17, R6, RZ ;  /* 0x0000000611077210 */ /* 0x004fca0007ffe0ff */
[----:B------:R0:W-:Y:S02]  /*232d0*/  ST.E desc[UR8][R4.64], R7 ;  /* 0x0000000704007985 */ /* 0x0001e4000c101908 */
.L_x_2556:
[----:B------:R-:W-:Y:S05]  /*232e0*/  BSYNC B0 ;  /* 0x0000000000007941 */ /* 0x000fea0003800000 */
.L_x_2555:
[----:B0-----:R-:W-:-:S05]  /*232f0*/  IMAD.WIDE R6, R0, 0x2, R20 ;  /* 0x0000000200067825 */ /* 0x001fca00078e0214 */
        /* <DEDUP_REMOVED lines=8> */
.L_x_2562:
[----:B------:R-:W0:Y:S02]  /*23380*/  LDS R16, [R4] ;  /* 0x0000000004107984 */ /* 0x000e240000000800 */
[----:B0-----:R-:W-:-:S10]  /*23390*/  HFMA2.MMA R17, R16, 1, 1, R5 ;  /* 0x3c003c0010117835 */ /* 0x001fd40000000005 */
[----:B------:R-:W0:Y:S02]  /*233a0*/  ATOMS.CAST.SPIN R17, [R4], R16, R17 ;  /* 0x000000100411738d */ /* 0x000e240001800011 */
[----:B0-----:R-:W-:-:S13]  /*233b0*/  ISETP.EQ.U32.AND P0, PT, R17, 0x1, PT ;  /* 0x000000011100780c */ /* 0x001fda0003f02070 */
[----:B------:R-:W-:Y:S05]  /*233c0*/  @!P0 BRA `(.L_x_2562) ;  /* 0xfffffffc00ec8947 */ /* 0x000fea000383ffff */
[----:B------:R-:W-:Y:S05]  /*233d0*/  BRA `(.L_x_2560) ;  /* 0x00000000000c7947 */ /* 0x000fea0003800000 */
.L_x_2561:
[----:B------:R-:W2:Y:S02]  /*233e0*/  LD.E R4, desc[UR8][R6.64] ;  /* 0x0000000806047980 */ /* 0x000ea4000c101900 */
[----:B--2---:R-:W-:-:S05]  /*233f0*/  IADD3 R5, R16, R4, RZ ;  /* 0x0000000410057210 */ /* 0x004fca0007ffe0ff */
[----:B------:R0:W-:Y:S02]  /*23400*/  ST.E desc[UR8][R6.64], R5 ;  /* 0x0000000506007985 */ /* 0x0001e4000c101908 */
.L_x_2560:
[----:B------:R-:W-:Y:S05]  /*23410*/  BSYNC B0 ;  /* 0x0000000000007941 */ /* 0x000fea0003800000 */
.L_x_2559:
        /* <DEDUP_REMOVED lines=8> */
.L_x_2566:
[----:B------:R-:W0:Y:S02]  /*234a0*/  LDS R16, [R4] ;  /* 0x0000000004107984 */ /* 0x000e240000000800 */
[----:B0-----:R-:W-:-:S06]  /*234b0*/  HADD2 R17, R16, R15 ;  /* 0x0000000f10117230 */ /* 0x001fcc0000000000 */
[----:B------:R-:W0:Y:S02]  /*234c0*/  ATOMS.CAST.SPIN R17, [R4], R16, R17 ;  /* 0x000000100411738d */ /* 0x000e240001800011 */
[----:B0-----:R-:W-:-:S13]  /*234d0*/  ISETP.EQ.U32.AND P0, PT, R17, 0x1, PT ;  /* 0x000000011100780c */ /* 0x001fda0003f02070 */
[----:B------:R-:W-:Y:S05]  /*234e0*/  @!P0 BRA `(.L_x_2566) ;  /* 0xfffffffc00ec8947 */ /* 0x000fea000383ffff */
[----:B------:R-:W-:Y:S05]  /*234f0*/  BRA `(.L_x_2564) ;  /* 0x00000000000c7947 */ /* 0x000fea0003800000 */
.L_x_2565:
[----:B------:R-:W2:Y:S02]  /*23500*/  LD.E R8, desc[UR8][R4.64] ;  /* 0x0000000804087980 */ /* 0x000ea4000c101900 */
[----:B--2---:R-:W-:-:S05]  /*23510*/  IADD3 R15, R15, R8, RZ ;  /* 0x000000080f0f7210 */ /* 0x004fca0007ffe0ff */
[----:B------:R0:W-:Y:S02]  /*23520*/  ST.E desc[UR8][R4.64], R15 ;  /* 0x0000000f04007985 */ /* 0x0001e4000c101908 */
.L_x_2564:
[----:B------:R-:W-:Y:S05]  /*23530*/  BSYNC B0 ;  /* 0x0000000000007941 */ /* 0x000fea0003800000 */
.L_x_2563:
[----:B------:R-:W-:-:S05]  /*23540*/  IMAD.WIDE R16, R0, 0x2, R6 ;  /* 0x0000000200107825 */ /* 0x000fca00078e0206 */
[----:B------:R1:W-:Y:S01]  /*23550*/  ATOM.E.ADD.F16x2.RN.STRONG.GPU P0, RZ, desc[UR8][R16.64], R14 ;  /* 0x0000000e10ff79a2 */ /* 0x0003e2000810e1c8 */
[----:B------:R-:W-:Y:S04]  /*23560*/  BSSY B0, `(.L_x_2567) ;  /* 0x0000010000007945 */ /* 0x000fe80003800000 */
[----:B-1----:R-:W-:Y:S05]  /*23570*/  @P0 BRA `(.L_x_2568) ;  /* 0x0000000000380947 */ /* 0x002fea0003800000 */
[----:B------:R-:W1:Y:S02]  /*23580*/  QSPC.E.S P0, RZ, [R16] ;  /* 0x0000000010ff73aa */ /* 0x000e640000000500 */
[----:B-1----:R-:W-:Y:S05]  /*23590*/  @!P0 BRA `(.L_x_2569) ;  /* 0x0000000000248947 */ /* 0x002fea0003800000 */
[----:B0-----:R-:W-:-:S04]  /*235a0*/  MOV R4, R16 ;  /* 0x0000001000047202 */ /* 0x001fc80000000f00 */
[----:B------:R-:W-:Y:S02]  /*235b0*/  MOV R4, R4 ;  /* 0x0000000400047202 */ /* 0x000fe40000000f00 */
[----:B------:R-:W-:-:S07]  /*235c0*/  MOV R5, R14 ;  /* 0x0000000e00057202 */ /* 0x000fce0000000f00 */
.L_x_2570:
[----:B------:R-:W0:Y:S02]  /*235d0*/  LDS R14, [R4] ;  /* 0x00000000040e7984 */ /* 0x000e240000000800 */
[----:B0-----:R-:W-:-:S10]  /*235e0*/  HFMA2.MMA R15, R14, 1, 1, R5 ;  /* 0x3c003c000e0f7835 */ /* 0x001fd40000000005 */
[----:B------:R-:W0:Y:S02]  /*235f0*/  ATOMS.CAST.SPIN R15, [R4], R14, R15 ;  /* 0x0000000e040f738d */ /* 0x000e24000180000f */
[----:B0-----:R-:W-:-:S13]  /*23600*/  ISETP.EQ.U32.AND P0, PT, R15, 0x1, PT ;  /* 0x000000010f00780c */ /* 0x001fda0003f02070 */
[----:B------:R-:W-:Y:S05]  /*23610*/  @!P0 BRA `(.L_x_2570) ;  /* 0xfffffffc00ec8947 */ /* 0x000fea000383ffff */
[----:B------:R-:W-:Y:S05]  /*23620*/  BRA `(.L_x_2568) ;  /* 0x00000000000c7947 */ /* 0x000fea0003800000 */
.L_x_2569:
[----:B0-----:R-:W2:Y:S02]  /*23630*/  LD.E R4, desc[UR8][R16.64] ;  /* 0x0000000810047980 */ /* 0x001ea4000c101900 */
[----:B--2---:R-:W-:-:S05]  /*23640*/  IADD3 R5, R14, R4, RZ ;  /* 0x000000040e057210 */ /* 0x004fca0007ffe0ff */
[----:B------:R1:W-:Y:S02]  /*23650*/  ST.E desc[UR8][R16.64], R5 ;  /* 0x0000000510007985 */ /* 0x0003e4000c101908 */
.L_x_2568:
[----:B------:R-:W-:Y:S05]  /*23660*/  BSYNC B0 ;  /* 0x0000000000007941 */ /* 0x000fea0003800000 */
.L_x_2567:
[----:B0-----:R-:W-:-:S04]  /*23670*/  IADD3 R4, P0, R2, R6, RZ ;  /* 0x0000000602047210 */ /* 0x001fc80007f1e0ff */
[----:B-1----:R-:W-:-:S08]  /*23680*/  IADD3.X R5, R3, R7, RZ, P0, !PT ;  /* 0x0000000703057210 */ /* 0x002fd000007fe4ff */
[----:B------:R0:W-:Y:S01]  /*23690*/  ATOM.E.ADD.F16x2.RN.STRONG.GPU P0, RZ, desc[UR8][R4.64], R13 ;  /* 0x0000000d04ff79a2 */ /* 0x0001e2000810e1c8 */
[----:B------:R-:W-:Y:S04]  /*236a0*/  BSSY B0, `(.L_x_2571) ;  /* 0x000000e000007945 */ /* 0x000fe80003800000 */
[----:B0-----:R-:W-:Y:S05]  /*236b0*/  @P0 BRA `(.L_x_2572) ;  /* 0x0000000000300947 */ /* 0x001fea0003800000 */
[----:B------:R-:W0:Y:S02]  /*236c0*/  QSPC.E.S P0, RZ, [R4] ;  /* 0x0000000004ff73aa */ /* 0x000e240000000500 */
[----:B0-----:R-:W-:Y:S05]  /*236d0*/  @!P0 BRA `(.L_x_2573) ;  /* 0x00000000001c8947 */ /* 0x001fea0003800000 */
[----:B------:R-:W-:-:S07]  /*236e0*/  MOV R4, R4 ;  /* 0x0000000400047202 */ /* 0x000fce0000000f00 */
.L_x_2574:
[----:B------:R-:W0:Y:S02]  /*236f0*/  LDS R6, [R4] ;  /* 0x0000000004067984 */ /* 0x000e240000000800 */
[----:B0-----:R-:W-:-:S06]  /*23700*/  HADD2 R7, R6, R13 ;  /* 0x0000000d06077230 */ /* 0x001fcc0000000000 */
[----:B------:R-:W0:Y:S02]  /*23710*/  ATOMS.CAST.SPIN R7, [R4], R6, R7 ;  /* 0x000000060407738d */ /* 0x000e240001800007 */
[----:B0-----:R-:W-:-:S13]  /*23720*/  ISETP.EQ.U32.AND P0, PT, R7, 0x1, PT ;  /* 0x000000010700780c */ /* 0x001fda0003f02070 */
[----:B------:R-:W-:Y:S05]  /*23730*/  @!P0 BRA `(.L_x_2574) ;  /* 0xfffffffc00ec8947 */ /* 0x000fea000383ffff */
[----:B------:R-:W-:Y:S05]  /*23740*/  BRA `(.L_x_2572) ;  /* 0x00000000000c7947 */ /* 0x000fea0003800000 */
.L_x_2573:
[----:B------:R-:W2:Y:S02]  /*23750*/  LD.E R6, desc[UR8][R4.64] ;  /* 0x0000000804067980 */ /* 0x000ea4000c101900 */
[----:B--2---:R-:W-:-:S05]  /*23760*/  IADD3 R7, R13, R6, RZ ;  /* 0x000000060d077210 */ /* 0x004fca0007ffe0ff */
[----:B------:R0:W-:Y:S02]  /*23770*/  ST.E desc[UR8][R4.64], R7 ;  /* 0x0000000704007985 */ /* 0x0001e4000c101908 */
.L_x_2572:
[----:B------:R-:W-:Y:S05]  /*23780*/  BSYNC B0 ;  /* 0x0000000000007941 */ /* 0x000fea0003800000 */
.L_x_2571:
        /* <DEDUP_REMOVED lines=9> */
.L_x_2578:
[----:B------:R-:W0:Y:S02]  /*23820*/  LDS R12, [R4] ;  /* 0x00000000040c7984 */ /* 0x000e240000000800 */
[----:B0-----:R-:W-:-:S10]  /*23830*/  HFMA2.MMA R13, R12, 1, 1, R5 ;  /* 0x3c003c000c0d7835 */ /* 0x001fd40000000005 */
[----:B------:R-:W0:Y:S02]  /*23840*/  ATOMS.CAST.SPIN R13, [R4], R12, R13 ;  /* 0x0000000c040d738d */ /* 0x000e24000180000d */
[----:B0-----:R-:W-:-:S13]  /*23850*/  ISETP.EQ.U32.AND P0, PT, R13, 0x1, PT ;  /* 0x000000010d00780c */ /* 0x001fda0003f02070 */
[----:B------:R-:W-:Y:S05]  /*23860*/  @!P0 BRA `(.L_x_2578) ;  /* 0xfffffffc00ec8947 */ /* 0x000fea000383ffff */
[----:B------:R-:W-:Y:S05]  /*23870*/  BRA `(.L_x_2576) ;  /* 0x00000000000c7947 */ /* 0x000fea0003800000 */
.L_x_2577:
[----:B------:R-:W2:Y:S02]  /*23880*/  LD.E R4, desc[UR8][R6.64] ;  /* 0x0000000806047980 */ /* 0x000ea4000c101900 */
[----:B--2---:R-:W-:-:S05]  /*23890*/  IADD3 R5, R12, R4, RZ ;  /* 0x000000040c057210 */ /* 0x004fca0007ffe0ff */
[----:B------:R0:W-:Y:S02]  /*238a0*/  ST.E desc[UR8][R6.64], R5 ;  /* 0x0000000506007985 */ /* 0x0001e4000c101908 */
.L_x_2576:
[----:B------:R-:W-:Y:S05]  /*238b0*/  BSYNC B0 ;  /* 0x0000000000007941 */ /* 0x000fea0003800000 */
.L_x_2575:
        /* <DEDUP_REMOVED lines=8> */
.L_x_2582:
[----:B------:R-:W0:Y:S02]  /*23940*/  LDS R12, [R4] ;  /* 0x00000000040c7984 */ /* 0x000e240000000800 */
[----:B0-----:R-:W-:-:S06]  /*23950*/  HADD2 R13, R12, R11 ;  /* 0x0000000b0c0d7230 */ /* 0x001fcc0000000000 */
[----:B------:R-:W0:Y:S02]  /*23960*/  ATOMS.CAST.SPIN R13, [R4], R12, R13 ;  /* 0x0000000c040d738d */ /* 0x000e24000180000d */
[----:B0-----:R-:W-:-:S13]  /*23970*/  ISETP.EQ.U32.AND P0, PT, R13, 0x1, PT ;  /* 0x000000010d00780c */ /* 0x001fda0003f02070 */
[----:B------:R-:W-:Y:S05]  /*23980*/  @!P0 BRA `(.L_x_2582) ;  /* 0xfffffffc00ec8947 */ /* 0x000fea000383ffff */
[----:B------:R-:W-:Y:S05]  /*23990*/  BRA `(.L_x_2580) ;  /* 0x00000000000c7947 */ /* 0x000fea0003800000 */
.L_x_2581:
[----:B------:R-:W2:Y:S02]  /*239a0*/  LD.E R8, desc[UR8][R4.64] ;  /* 0x0000000804087980 */ /* 0x000ea4000c101900 */
[----:B--2---:R-:W-:-:S05]  /*239b0*/  IADD3 R11, R11, R8, RZ ;  /* 0x000000080b0b7210 */ /* 0x004fca0007ffe0ff */
[----:B------:R0:W-:Y:S02]  /*239c0*/  ST.E desc[UR8][R4.64], R11 ;  /* 0x0000000b04007985 */ /* 0x0001e4000c101908 */
.L_x_2580:
[----:B------:R-:W-:Y:S05]  /*239d0*/  BSYNC B0 ;  /* 0x0000000000007941 */ /* 0x000fea0003800000 */
.L_x_2579:
[----:B0-----:R-:W-:-:S05]  /*239e0*/  IMAD.WIDE R4, R0, 0x2, R6 ;  /* 0x0000000200047825 */ /* 0x001fca00078e0206 */
[----:B------:R0:W-:Y:S01]  /*239f0*/  ATOM.E.ADD.F16x2.RN.STRONG.GPU P0, RZ, desc[UR8][R4.64], R10 ;  /* 0x0000000a04ff79a2 */ /* 0x0001e2000810e1c8 */
[----:B------:R-:W-:Y:S04]  /*23a00*/  BSSY B0, `(.L_x_2583) ;  /* 0x000000f000007945 */ /* 0x000fe80003800000 */
[----:B0-----:R-:W-:Y:S05]  /*23a10*/  @P0 BRA `(.L_x_2584) ;  /* 0x0000000000340947 */ /* 0x001fea0003800000 */
[----:B------:R-:W0:Y:S02]  /*23a20*/  QSPC.E.S P0, RZ, [R4] ;  /* 0x0000000004ff73aa */ /* 0x000e240000000500 */
[----:B0-----:R-:W-:Y:S05]  /*23a30*/  @!P0 BRA `(.L_x_2585) ;  /* 0x0000000000208947 */ /* 0x001fea0003800000 */
[----:B------:R-:W-:Y:S02]  /*23a40*/  MOV R4, R4 ;  /* 0x0000000400047202 */ /* 0x000fe40000000f00 */
[----:B------:R-:W-:-:S07]  /*23a50*/  MOV R5, R10 ;  /* 0x0000000a00057202 */ /* 0x000fce0000000f00 */
.L_x_2586:
[----:B------:R-:W0:Y:S02]  /*23a60*/  LDS R10, [R4] ;  /* 0x00000000040a7984 */ /* 0x000e240000000800 */
[----:B0-----:R-:W-:-:S10]  /*23a70*/  HFMA2.MMA R11, R10, 1, 1, R5 ;  /* 0x3c003c000a0b7835 */ /* 0x001fd40000000005 */
[----:B------:R-:W0:Y:S02]  /*23a80*/  ATOMS.CAST.SPIN R11, [R4], R10, R11 ;  /* 0x0000000a040b738d */ /* 0x000e24000180000b */
[----:B0-----:R-:W-:-:S13]  /*23a90*/  ISETP.EQ.U32.AND P0, PT, R11, 0x1, PT ;  /* 0x000000010b00780c */ /* 0x001fda0003f02070 */
[----:B------:R-:W-:Y:S05]  /*23aa0*/  @!P0 BRA `(.L_x_2586) ;  /* 0xfffffffc00ec8947 */ /* 0x000fea000383ffff */
[----:B------:R-:W-:Y:S05]  /*23ab0*/  BRA `(.L_x_2584) ;  /* 0x00000000000c7947 */ /* 0x000fea0003800000 */
.L_x_2585:
[----:B------:R-:W2:Y:S02]  /*23ac0*/  LD.E R0, desc[UR8][R4.64] ;  /* 0x0000000804007980 */ /* 0x000ea4000c101900 */
[----:B--2---:R-:W-:-:S05]  /*23ad0*/  IADD3 R11, R10, R0, RZ ;  /* 0x000000000a0b7210 */ /* 0x004fca0007ffe0ff */
[----:B------:R0:W-:Y:S02]  /*23ae0*/  ST.E desc[UR8][R4.64], R11 ;  /* 0x0000000b04007985 */ /* 0x0001e4000c101908 */
.L_x_2584:
[----:B------:R-:W-:Y:S05]  /*23af0*/  BSYNC B0 ;  /* 0x0000000000007941 */ /* 0x000fea0003800000 */
.L_x_2583:
[----:B------:R-:W-:-:S04]  /*23b00*/  IADD3 R2, P0, R2, R6, RZ ;  /* 0x0000000602027210 */ /* 0x000fc80007f1e0ff */
[----:B------:R-:W-:-:S08]  /*23b10*/  IADD3.X R3, R3, R7, RZ, P0, !PT ;  /* 0x0000000703037210 */ /* 0x000fd000007fe4ff */
[----:B------:R1:W-:Y:S02]  /*23b20*/  ATOM.E.ADD.F16x2.RN.STRONG.GPU P0, RZ, desc[UR8][R2.64], R9 ;  /* 0x0000000902ff79a2 */ /* 0x0003e4000810e1c8 */
[----:B-1----:R-:W-:Y:S05]  /*23b30*/  @P0 EXIT ;  /* 0x000000000000094d */ /* 0x002fea0003800000 */
[----:B------:R-:W1:Y:S02]  /*23b40*/  QSPC.E.S P0, RZ, [R2] ;  /* 0x0000000002ff73aa */ /* 0x000e640000000500 */
[----:B-1----:R-:W-:Y:S05]  /*23b50*/  @!P0 BRA `(.L_x_2587) ;  /* 0x00000000001c8947 */ /* 0x002fea0003800000 */
[----:B------:R-:W-:-:S07]  /*23b60*/  MOV R2, R2 ;  /* 0x0000000200027202 */ /* 0x000fce0000000f00 */
.L_x_2588:
[----:B0-----:R-:W0:Y:S02]  /*23b70*/  LDS R4, [R2] ;  /* 0x0000000002047984 */ /* 0x001e240000000800 */
[----:B0-----:R-:W-:-:S06]  /*23b80*/  HADD2 R5, R4, R9 ;  /* 0x0000000904057230 */ /* 0x001fcc0000000000 */
[----:B------:R-:W0:Y:S02]  /*23b90*/  ATOMS.CAST.SPIN R5, [R2], R4, R5 ;  /* 0x000000040205738d */ /* 0x000e240001800005 */
[----:B0-----:R-:W-:-:S13]  /*23ba0*/  ISETP.EQ.U32.AND P0, PT, R5, 0x1, PT ;  /* 0x000000010500780c */ /* 0x001fda0003f02070 */
[----:B------:R-:W-:Y:S05]  /*23bb0*/  @!P0 BRA `(.L_x_2588) ;  /* 0xfffffffc00ec8947 */ /* 0x000fea000383ffff */
[----:B------:R-:W-:Y:S05]  /*23bc0*/  EXIT ;  /* 0x000000000000794d */ /* 0x000fea0003800000 */
.L_x_2587:
[----:B------:R-:W0:Y:S02]  /*23bd0*/  LD.E R0, desc[UR8][R2.64] ;  /* 0x0000000802007980 */ /* 0x000e24000c101900 */
[----:B0-----:R-:W-:-:S05]  /*23be0*/  IADD3 R5, R9, R0, RZ ;  /* 0x0000000009057210 */ /* 0x001fca0007ffe0ff */
[----:B------:R-:W-:Y:S01]  /*23bf0*/  ST.E desc[UR8][R2.64], R5 ;  /* 0x0000000502007985 */ /* 0x000fe2000c101908 */
[----:B------:R-:W-:Y:S05]  /*23c00*/  EXIT ;  /* 0x000000000000794d */ /* 0x000fea0003800000 */
.L_x_2589:
        /* <DEDUP_REMOVED lines=15> */
.L_x_4052:


//--------------------- .text._Z23gemm_half_q_half_kernelILi6ELb1ELb0EEvPK6__halfPKjS4_S2_PS0_iiiiPKtS7_iiiiiibS2_i --------------------------
	.section	.text._Z23gemm_half_q_half_kernelILi6ELb1ELb0EEvPK6__halfPKjS4_S2_PS0_iiiiPKtS7_iiiiiibS2_i,"ax",@progbits
	.align	128
        .global         _Z23gemm_half_q_half_kernelILi6ELb1ELb0EEvPK6__halfPKjS4_S2_PS0_iiiiPKtS7_iiiiiibS2_i
        .type           _Z23gemm_half_q_half_kernelILi6ELb1ELb0EEvPK6__halfPKjS4_S2_PS0_iiiiPKtS7_iiiiiibS2_i,@function
        .size           _Z23gemm_half_q_half_kernelILi6ELb1ELb0EEvPK6__halfPKjS4_S2_PS0_iiiiPKtS7_iiiiiibS2_i,(.L_x_4053 - _Z23gemm_half_q_half_kernelILi6ELb1ELb0EEvPK6__halfPKjS4_S2_PS0_iiiiPKtS7_iiiiiibS2_i)
        .other          _Z23gemm_half_q_half_kernelILi6ELb1ELb0EEvPK6__halfPKjS4_S2_PS0_iiiiPKtS7_iiiiiibS2_i,@"STO_CUDA_ENTRY STV_DEFAULT"
_Z23gemm_half_q_half_kernelILi6ELb1ELb0EEvPK6__halfPKjS4_S2_PS0_iiiiPKtS7_iiiiiibS2_i:
.text._Z23gemm_half_q_half_kernelILi6ELb1ELb0EEvPK6__halfPKjS4_S2_PS0_iiiiPKtS7_iiiiiibS2_i:
        /* <DEDUP_REMOVED lines=66> */
.L_x_2591:
[----:B------:R-:W-:Y:S05]  /*0420*/  BSYNC B0 ;  /* 0x0000000000007941 */ /* 0x000fea0003800000 */
.L_x_2590:
        /* <DEDUP_REMOVED lines=29> */
.L_x_2592:
        /* <DEDUP_REMOVED lines=10> */
.L_x_2594:
        /* <DEDUP_REMOVED lines=44> */
.L_x_2593:
        /* <DEDUP_REMOVED lines=16> */
.L_x_2595:
        /* <DEDUP_REMOVED lines=8> */
.L_x_2596:
        /* <DEDUP_REMOVED lines=13> */
.L_x_2597:
        /* <DEDUP_REMOVED lines=8> */
.L_x_2598:
        /* <DEDUP_REMOVED lines=11> */
.L_x_2599:
        /* <DEDUP_REMOVED lines=45> */
.L_x_2617:
        /* <DEDUP_REMOVED lines=267> */
.L_x_2601:
        /* <DEDUP_REMOVED lines=91> */
.L_x_2602:
        /* <DEDUP_REMOVED lines=91> */
.L_x_2603:
        /* <DEDUP_REMOVED lines=91> */
.L_x_2604:
        /* <DEDUP_REMOVED lines=337> */
.L_x_2605:
        /* <DEDUP_REMOVED lines=87> */
.L_x_2606:
        /* <DEDUP_REMOVED lines=87> */
.L_x_2607:
        /* <DEDUP_REMOVED lines=87> */
.L_x_2608:
        /* <DEDUP_REMOVED lines=315> */
.L_x_2609:
        /* <DEDUP_REMOVED lines=87> */
.L_x_2610:
        /* <DEDUP_REMOVED lines=87> */
.L_x_2611:
        /* <DEDUP_REMOVED lines=87> */
.L_x_2612:
        /* <DEDUP_REMOVED lines=304> */
.L_x_2613:
        /* <DEDUP_REMOVED lines=87> */
.L_x_2614:
        /* <DEDUP_REMOVED lines=87> */
.L_x_2615:
        /* <DEDUP_REMOVED lines=89> */
.L_x_2616:
        /* <DEDUP_REMOVED lines=152> */
.L_x_2600:
[----:B------:R-:W-:Y:S01]  /*a7c0*/  ISETP.GE.AND P0, PT, R96, R101, PT ;  /* 0x000000656000720c */ /* 0x000fe20003f06270 */
[----:B------:R-:W-:-:S03]  /*a7d0*/  ULDC UR5, c[0x0][0x25c] ;  /* 0x0000970000057ab9 */ /* 0x000fc60000000800 */
[----:B------:R-:W-:-:S13]  /*a7e0*/  ISETP.GE.OR P0, PT, R96, UR5, P0 ;  /* 0x0000000560007c0c */ /* 0x000fda0008706670 */
[----:B------:R-:W-:Y:S05]  /*a7f0*/  @P0 BRA `(.L_x_2618) ;  /* 0x0000005400a40947 */ /* 0x000fea0003800000 */
[----:B------:R-:W-:Y:S01]  /*a800*/  SHF.R.S32.HI R0, RZ, 0x1f, R92 ;  /* 0x0000001fff007819 */ /* 0x000fe2000001145c */
[----:B------:R-:W-:-:S06]  /*a810*/  ULDC UR5, c[0x0][0x25c] ;  /* 0x0000970000057ab9 */ /* 0x000fcc0000000800 */
.L_x_2627:
        /* <DEDUP_REMOVED lines=352> */
.L_x_2619:
        /* <DEDUP_REMOVED lines=77> */
.L_x_2620:
        /* <DEDUP_REMOVED lines=77> */
.L_x_2621:
        /* <DEDUP_REMOVED lines=77> */
.L_x_2622:
        /* <DEDUP_REMOVED lines=437> */
.L_x_2623:
        /* <DEDUP_REMOVED lines=77> */
.L_x_2624:
        /* <DEDUP_REMOVED lines=77> */
.L_x_2625:
        /* <DEDUP_REMOVED lines=79> */
.L_x_2626:
        /* <DEDUP_REMOVED lines=130> */
.L_x_2618:
[----:B------:R-:W-:Y:S01]  /*fe90*/  ISETP.GE.AND P0, PT, R96, R101, PT ;  /* 0x000000656000720c */ /* 0x000fe20003f06270 */
[----:B------:R-:W-:-:S03]  /*fea0*/  ULDC UR5, c[0x0][0x260] ;  /* 0x0000980000057ab9 */ /* 0x000fc60000000800 */
[----:B------:R-:W-:Y:S01]  /*feb0*/  ISETP.GE.OR P0, PT, R96, UR5, P0 ;  /* 0x0000000560007c0c */ /* 0x000fe20008706670 */
[----:B------:R-:W-:-:S12]  /*fec0*/  ULDC UR5, c[0x0][0x260] ;  /* 0x0000980000057ab9 */ /* 0x000fd80000000800 */
[----:B------:R-:W-:Y:S05]  /*fed0*/  @P0 BRA `(.L_x_2628) ;  /* 0x0000002c00e00947 */ /* 0x000fea0003800000 */
.L_x_2633:
        /* <DEDUP_REMOVED lines=355> */
.L_x_2629:
        /* <DEDUP_REMOVED lines=79> */
.L_x_2630:
        /* <DEDUP_REMOVED lines=79> */
.L_x_2631:
        /* <DEDUP_REMOVED lines=79> */
.L_x_2632:
        /* <DEDUP_REMOVED lines=168> */
.L_x_2628:
[----:B------:R-:W-:Y:S01]  /*12e60*/  ISETP.GE.AND P0, PT, R96, R101, PT ;  /* 0x000000656000720c */ /* 0x000fe20003f06270 */
[----:B------:R-:W-:-:S03]  /*12e70*/  ULDC UR5, c[0x0][0x264] ;  /* 0x0000990000057ab9 */ /* 0x000fc60000000800 */
[----:B------:R-:W-:-:S13]  /*12e80*/  ISETP.GE.OR P0, PT, R96, UR5, P0 ;  /* 0x0000000560007c0c */ /* 0x000fda0008706670 */
[----:B------:R-:W-:Y:S05]  /*12e90*/  @P0 BRA `(.L_x_2634) ;  /* 0x0000008800ac0947 */ /* 0x000fea0003800000 */
[----:B------:R-:W-:Y:S01]  /*12ea0*/  UMOV UR5, UR4 ;  /* 0x0000000400057c82 */ /* 0x000fe20008000000 */
[----:B------:R-:W-:-:S05]  /*12eb0*/  ULDC UR6, c[0x0][0x264] ;  /* 0x0000990000067ab9 */ /* 0x000fca0000000800 */
.L_x_2651:
        /* <DEDUP_REMOVED lines=175> */
.L_x_2635:
        /* <DEDUP_REMOVED lines=91> */
.L_x_2636:
        /* <DEDUP_REMOVED lines=91> */
.L_x_2637:
        /* <DEDUP_REMOVED lines=91> */
.L_x_2638:
        /* <DEDUP_REMOVED lines=283> */
.L_x_2639:
        /* <DEDUP_REMOVED lines=87> */
.L_x_2640:
        /* <DEDUP_REMOVED lines=87> */
.L_x_2641:
        /* <DEDUP_REMOVED lines=87> */
.L_x_2642:
        /* <DEDUP_REMOVED lines=279> */
.L_x_2643:
        /* <DEDUP_REMOVED lines=87> */
.L_x_2644:
        /* <DEDUP_REMOVED lines=87> */
.L_x_2645:
        /* <DEDUP_REMOVED lines=87> */
.L_x_2646:
        /* <DEDUP_REMOVED lines=272> */
.L_x_2647:
        /* <DEDUP_REMOVED lines=87> */
.L_x_2648:
        /* <DEDUP_REMOVED lines=87> */
.L_x_2649:
        /* <DEDUP_REMOVED lines=89> */
.L_x_2650:
        /* <DEDUP_REMOVED lines=150> */
.L_x_2634:
[----:B------:R-:W-:Y:S01]  /*1b950*/  ISETP.GE.AND P0, PT, R96, R101, PT ;  /* 0x000000656000720c */ /* 0x000fe20003f06270 */
[----:B------:R-:W-:-:S03]  /*1b960*/  ULDC UR5, c[0x0][0x268] ;  /* 0x00009a0000057ab9 */ /* 0x000fc60000000800 */
[----:B------:R-:W-:Y:S01]  /*1b970*/  ISETP.GE.OR P0, PT, R96, UR5, P0 ;  /* 0x0000000560007c0c */ /* 0x000fe20008706670 */
[----:B------:R-:W-:-:S12]  /*1b980*/  ULDC UR5, c[0x0][0x268] ;  /* 0x00009a0000057ab9 */ /* 0x000fd80000000800 */
[----:B------:R-:W-:Y:S05]  /*1b990*/  @P0 BRA `(.L_x_2652) ;  /* 0x0000002c00780947 */ /* 0x000fea0003800000 */
.L_x_2657:
        /* <DEDUP_REMOVED lines=329> */
.L_x_2653:
        /* <DEDUP_REMOVED lines=79> */
.L_x_2654:
        /* <DEDUP_REMOVED lines=79> */
.L_x_2655:
        /* <DEDUP_REMOVED lines=79> */
.L_x_2656:
        /* <DEDUP_REMOVED lines=168> */
.L_x_2652:
        /* <DEDUP_REMOVED lines=8> */
.L_x_2663:
        /* <DEDUP_REMOVED lines=168> */
.L_x_2659:
        /* <DEDUP_REMOVED lines=45> */
.L_x_2660:
        /* <DEDUP_REMOVED lines=45> */
.L_x_2661:
        /* <DEDUP_REMOVED lines=46> */
.L_x_2662:
        /* <DEDUP_REMOVED lines=105> */
.L_x_2658:
        /* <DEDUP_REMOVED lines=17> */
.L_x_2667:
[----:B------:R-:W0:Y:S02]  /*202a0*/  LDS R4, [R2] ;  /* 0x0000000002047984 */ /* 0x000e240000000800 */
[----:B0-----:R-:W-:-:S06]  /*202b0*/  HADD2 R5, R4, R20 ;  /* 0x0000001404057230 */ /* 0x001fcc0000000000 */
[----:B------:R-:W0:Y:S02]  /*202c0*/  ATOMS.CAST.SPIN R5, [R2], R4, R5 ;  /* 0x000000040205738d */ /* 0x000e240001800005 */
[----:B0-----:R-:W-:-:S13]  /*202d0*/  ISETP.EQ.U32.AND P0, PT, R5, 0x1, PT ;  /* 0x000000010500780c */ /* 0x001fda0003f02070 */
[----:B------:R-:W-:Y:S05]  /*202e0*/  @!P0 BRA `(.L_x_2667) ;  /* 0xfffffffc00ec8947 */ /* 0x000fea000383ffff */
[----:B------:R-:W-:Y:S05]  /*202f0*/  BRA `(.L_x_2665) ;  /* 0x00000000000c7947 */ /* 0x000fea0003800000 */
.L_x_2666:
[----:B------:R-:W2:Y:S02]  /*20300*/  LD.E R2, desc[UR8][R6.64] ;  /* 0x0000000806027980 */ /* 0x000ea4000c101900 */
[----:B--2---:R-:W-:-:S05]  /*20310*/  IADD3 R3, R20, R2, RZ ;  /* 0x0000000214037210 */ /* 0x004fca0007ffe0ff */
[----:B------:R0:W-:Y:S02]  /*20320*/  ST.E desc[UR8][R6.64], R3 ;  /* 0x0000000306007985 */ /* 0x0001e4000c101908 */
.L_x_2665:
[----:B------:R-:W-:Y:S05]  /*20330*/  BSYNC B0 ;  /* 0x0000000000007941 */ /* 0x000fea0003800000 */
.L_x_2664:
        /* <DEDUP_REMOVED lines=9> */
.L_x_2671:
[----:B------:R-:W1:Y:S02]  /*203d0*/  LDS R20, [R2+0x4] ;  /* 0x0000040002147984 */ /* 0x000e640000000800 */
[----:B-1----:R-:W-:-:S10]  /*203e0*/  HFMA2.MMA R21, R20, 1, 1, R19 ;  /* 0x3c003c0014157835 */ /* 0x002fd40000000013 */
[----:B------:R-:W1:Y:S02]  /*203f0*/  ATOMS.CAST.SPIN R21, [R2+0x4], R20, R21 ;  /* 0x000004140215738d */ /* 0x000e640001800015 */
[----:B-1----:R-:W-:-:S13]  /*20400*/  ISETP.EQ.U32.AND P0, PT, R21, 0x1, PT ;  /* 0x000000011500780c */ /* 0x002fda0003f02070 */
[----:B------:R-:W-:Y:S05]  /*20410*/  @!P0 BRA `(.L_x_2671) ;  /* 0xfffffffc00ec8947 */ /* 0x000fea000383ffff */
[----:B------:R-:W-:Y:S05]  /*20420*/  BRA `(.L_x_2669) ;  /* 0x00000000000c7947 */ /* 0x000fea0003800000 */
.L_x_2670:
[----:B------:R-:W0:Y:S02]  /*20430*/  LD.E R2, desc[UR8][R6.64+0x4] ;  /* 0x0000040806027980 */ /* 0x000e24000c101900 */
[----:B0-----:R-:W-:-:S05]  /*20440*/  IADD3 R3, R19, R2, RZ ;  /* 0x0000000213037210 */ /* 0x001fca0007ffe0ff */
[----:B------:R1:W-:Y:S02]  /*20450*/  ST.E desc[UR8][R6.64+0x4], R3 ;  /* 0x0000040306007985 */ /* 0x0003e4000c101908 */
.L_x_2669:
[----:B------:R-:W-:Y:S05]  /*20460*/  BSYNC B0 ;  /* 0x0000000000007941 */ /* 0x000fea0003800000 */
.L_x_2668:
        /* <DEDUP_REMOVED lines=9> */
.L_x_2675:
[----:B------:R-:W0:Y:S02]  /*20500*/  LDS R18, [R2] ;  /* 0x0000000002127984 */ /* 0x000e240000000800 */
[----:B0-----:R-:W-:-:S06]  /*20510*/  HADD2 R19, R18, R3 ;  /* 0x0000000312137230 */ /* 0x001fcc0000000000 */
[----:B------:R-:W0:Y:S02]  /*20520*/  ATOMS.CAST.SPIN R19, [R2], R18, R19 ;  /* 0x000000120213738d */ /* 0x000e240001800013 */
[----:B0-----:R-:W-:-:S13]  /*20530*/  ISETP.EQ.U32.AND P0, PT, R19, 0x1, PT ;  /* 0x000000011300780c */ /* 0x001fda0003f02070 */
[----:B------:R-:W-:Y:S05]  /*20540*/  @!P0 BRA `(.L_x_2675) ;  /* 0xfffffffc00ec8947 */ /* 0x000fea000383ffff */
[----:B------:R-:W-:Y:S05]  /*20550*/  BRA `(.L_x_2673) ;  /* 0x00000000000c7947 */ /* 0x000fea0003800000 */
.L_x_2674:
[----:B------:R-:W2:Y:S02]  /*20560*/  LD.E R2, desc[UR8][R6.64] ;  /* 0x0000000806027980 */ /* 0x000ea4000c101900 */
[----:B--2---:R-:W-:-:S05]  /*20570*/  IADD3 R3, R18, R2, RZ ;  /* 0x0000000212037210 */ /* 0x004fca0007ffe0ff */
[----:B------:R0:W-:Y:S02]  /*20580*/  ST.E desc[UR8][R6.64], R3 ;  /* 0x0000000306007985 */ /* 0x0001e4000c101908 */
.L_x_2673:
[----:B------:R-:W-:Y:S05]  /*20590*/  BSYNC B0 ;  /* 0x0000000000007941 */ /* 0x000fea0003800000 */
.L_x_2672:
[----:B0-----:R-:W-:-:S05]  /*205a0*/  IMAD.WIDE R2, R0, 0x2, R4 ;  /* 0x0000000200027825 */ /* 0x001fca00078e0204 */
[----:B------:R0:W-:Y:S01]  /*205b0*/  ATOM.E.ADD.F16x2.RN.STRONG.GPU P0, RZ, desc[UR8][R2.64], R17 ;  /* 0x0000001102ff79a2 */ /* 0x0001e2000810e1c8 */
[----:B------:R-:W-:Y:S04]  /*205c0*/  BSSY B0, `(.L_x_2676) ;  /* 0x000000e000007945 */ /* 0x000fe80003800000 */
[----:B0-----:R-:W-:Y:S05]  /*205d0*/  @P0 BRA `(.L_x_2677) ;  /* 0x0000000000300947 */ /* 0x001fea0003800000 */
[----:B------:R-:W0:Y:S02]  /*205e0*/  QSPC.E.S P0, RZ, [R2] ;  /* 0x0000000002ff73aa */ /* 0x000e240000000500 */
[----:B0-----:R-:W-:Y:S05]  /*205f0*/  @!P0 BRA `(.L_x_2678) ;  /* 0x00000000001c8947 */ /* 0x001fea0003800000 */
[----:B------:R-:W-:-:S07]  /*20600*/  MOV R2, R2 ;  /* 0x0000000200027202 */ /* 0x000fce0000000f00 */
.L_x_2679:
[----:B------:R-:W0:Y:S02]  /*20610*/  LDS R4, [R2] ;  /* 0x0000000002047984 */ /* 0x000e240000000800 */
[----:B0-----:R-:W-:-:S10]  /*20620*/  HFMA2.MMA R5, R4, 1, 1, R17 ;  /* 0x3c003c0004057835 */ /* 0x001fd40000000011 */
[----:B------:R-:W0:Y:S02]  /*20630*/  ATOMS.CAST.SPIN R5, [R2], R4, R5 ;  /* 0x000000040205738d */ /* 0x000e240001800005 */
[----:B0-----:R-:W-:-:S13]  /*20640*/  ISETP.EQ.U32.AND P0, PT, R5, 0x1, PT ;  /* 0x000000010500780c */ /* 0x001fda0003f02070 */
[----:B------:R-:W-:Y:S05]  /*20650*/  @!P0 BRA `(.L_x_2679) ;  /* 0xfffffffc00ec8947 */ /* 0x000fea000383ffff */
[----:B------:R-:W-:Y:S05]  /*20660*/  BRA `(.L_x_2677) ;  /* 0x00000000000c7947 */ /* 0x000fea0003800000 */
.L_x_2678:
[----:B------:R-:W2:Y:S02]  /*20670*/  LD.E R4, desc[UR8][R2.64] ;  /* 0x0000000802047980 */ /* 0x000ea4000c101900 */
[----:B--2---:R-:W-:-:S05]  /*20680*/  IADD3 R5, R17, R4, RZ ;  /* 0x0000000411057210 */ /* 0x004fca0007ffe0ff */
[----:B------:R0:W-:Y:S02]  /*20690*/  ST.E desc[UR8][R2.64], R5 ;  /* 0x0000000502007985 */ /* 0x0001e4000c101908 */
.L_x_2677:
[----:B------:R-:W-:Y:S05]  /*206a0*/  BSYNC B0 ;  /* 0x0000000000007941 */ /* 0x000fea0003800000 */
.L_x_2676:
        /* <DEDUP_REMOVED lines=8> */
.L_x_2683:
[----:B------:R-:W0:Y:S02]  /*20730*/  LDS R4, [R2] ;  /* 0x0000000002047984 */ /* 0x000e240000000800 */
[----:B0-----:R-:W-:-:S06]  /*20740*/  HADD2 R5, R4, R16 ;  /* 0x0000001004057230 */ /* 0x001fcc0000000000 */
[----:B------:R-:W0:Y:S02]  /*20750*/  ATOMS.CAST.SPIN R5, [R2], R4, R5 ;  /* 0x000000040205738d */ /* 0x000e240001800005 */
[----:B0-----:R-:W-:-:S13]  /*20760*/  ISETP.EQ.U32.AND P0, PT, R5, 0x1, PT ;  /* 0x000000010500780c */ /* 0x001fda0003f02070 */
[----:B------:R-:W-:Y:S05]  /*20770*/  @!P0 BRA `(.L_x_2683) ;  /* 0xfffffffc00ec8947 */ /* 0x000fea000383ffff */
[----:B------:R-:W-:Y:S05]  /*20780*/  BRA `(.L_x_2681) ;  /* 0x00000000000c7947 */ /* 0x000fea0003800000 */
.L_x_2682:
[----:B0-----:R-:W2:Y:S02]  /*20790*/  LD.E R2, desc[UR8][R18.64] ;  /* 0x0000000812027980 */ /* 0x001ea4000c101900 */
[----:B--2---:R-:W-:-:S05]  /*207a0*/  IADD3 R3, R16, R2, RZ ;  /* 0x0000000210037210 */ /* 0x004fca0007ffe0ff */
[----:B------:R1:W-:Y:S02]  /*207b0*/  ST.E desc[UR8][R18.64], R3 ;  /* 0x0000000312007985 */ /* 0x0003e4000c101908 */
.L_x_2681:
[----:B------:R-:W-:Y:S05]  /*207c0*/  BSYNC B0 ;  /* 0x0000000000007941 */ /* 0x000fea0003800000 */
.L_x_2680:
        /* <DEDUP_REMOVED lines=11> */
.L_x_2687:
[----:B------:R-:W0:Y:S02]  /*20880*/  LDS R6, [R4] ;  /* 0x0000000004067984 */ /* 0x000e240000000800 */
[----:B0-----:R-:W-:-:S06]  /*20890*/  HADD2 R7, R6, R15 ;  /* 0x0000000f06077230 */ /* 0x001fcc0000000000 */
[----:B------:R-:W0:Y:S02]  /*208a0*/  ATOMS.CAST.SPIN R7, [R4], R6, R7 ;  /* 0x000000060407738d */ /* 0x000e240001800007 */
[----:B0-----:R-:W-:-:S13]  /*208b0*/  ISETP.EQ.U32.AND P0, PT, R7, 0x1, PT ;  /* 0x000000010700780c */ /* 0x001fda0003f02070 */
[----:B------:R-:W-:Y:S05]  /*208c0*/  @!P0 BRA `(.L_x_2687) ;  /* 0xfffffffc00ec8947 */ /* 0x000fea000383ffff */
[----:B------:R-:W-:Y:S05]  /*208d0*/  BRA `(.L_x_2685) ;  /* 0x00000000000c7947 */ /* 0x000fea0003800000 */
.L_x_2686:
[----:B------:R-:W2:Y:S02]  /*208e0*/  LD.E R6, desc[UR8][R4.64] ;  /* 0x0000000804067980 */ /* 0x000ea4000c101900 */
[----:B--2---:R-:W-:-:S05]  /*208f0*/  IADD3 R7, R15, R6, RZ ;  /* 0x000000060f077210 */ /* 0x004fca0007ffe0ff */
[----:B------:R0:W-:Y:S02]  /*20900*/  ST.E desc[UR8][R4.64], R7 ;  /* 0x0000000704007985 */ /* 0x0001e4000c101908 */
.L_x_2685:
[----:B------:R-:W-:Y:S05]  /*20910*/  BSYNC B0 ;  /* 0x0000000000007941 */ /* 0x000fea0003800000 */
.L_x_2684:
        /* <DEDUP_REMOVED lines=9> */
.L_x_2691:
[----:B------:R-:W0:Y:S02]  /*209b0*/  LDS R14, [R4] ;  /* 0x00000000040e7984 */ /* 0x000e240000000800 */
[----:B0-----:R-:W-:-:S10]  /*209c0*/  HFMA2.MMA R15, R14, 1, 1, R5 ;  /* 0x3c003c000e0f7835 */ /* 0x001fd40000000005 */
[----:B------:R-:W0:Y:S02]  /*209d0*/  ATOMS.CAST.SPIN R15, [R4], R14, R15 ;  /* 0x0000000e040f738d */ /* 0x000e24000180000f */
[----:B0-----:R-:W-:-:S13]  /*209e0*/  ISETP.EQ.U32.AND P0, PT, R15, 0x1, PT ;  /* 0x000000010f00780c */ /* 0x001fda0003f02070 */
[----:B------:R-:W-:Y:S05]  /*209f0*/  @!P0 BRA `(.L_x_2691) ;  /* 0xfffffffc00ec8947 */ /* 0x000fea000383ffff */
[----:B------:R-:W-:Y:S05]  /*20a00*/  BRA `(.L_x_2689) ;  /* 0x00000000000c7947 */ /* 0x000fea0003800000 */
.L_x_2690:
[----:B------:R-:W2:Y:S02]  /*20a10*/  LD.E R4, desc[UR8][R6.64] ;  /* 0x0000000806047980 */ /* 0x000ea4000c101900 */
[----:B--2---:R-:W-:-:S05]  /*20a20*/  IADD3 R5, R14, R4, RZ ;  /* 0x000000040e057210 */ /* 0x004fca0007ffe0ff */
[----:B------:R0:W-:Y:S02]  /*20a30*/  ST.E desc[UR8][R6.64], R5 ;  /* 0x0000000506007985 */ /* 0x0001e4000c101908 */
.L_x_2689:
[----:B------:R-:W-:Y:S05]  /*20a40*/  BSYNC B0 ;  /* 0x0000000000007941 */ /* 0x000fea0003800000 */
.L_x_2688:
        /* <DEDUP_REMOVED lines=8> */
.L_x_2695:
[----:B------:R-:W0:Y:S02]  /*20ad0*/  LDS R14, [R4] ;  /* 0x00000000040e7984 */ /* 0x000e240000000800 */
[----:B0-----:R-:W-:-:S06]  /*20ae0*/  HADD2 R15, R14, R13 ;  /* 0x0000000d0e0f7230 */ /* 0x001fcc0000000000 */
[----:B------:R-:W0:Y:S02]  /*20af0*/  ATOMS.CAST.SPIN R15, [R4], R14, R15 ;  /* 0x0000000e040f738d */ /* 0x000e24000180000f */
[----:B0-----:R-:W-:-:S13]  /*20b00*/  ISETP.EQ.U32.AND P0, PT, R15, 0x1, PT ;  /* 0x000000010f00780c */ /* 0x001fda0003f02070 */
[----:B------:R-:W-:Y:S05]  /*20b10*/  @!P0 BRA `(.L_x_2695) ;  /* 0xfffffffc00ec8947 */ /* 0x000fea000383ffff */
[----:B------:R-:W-:Y:S05]  /*20b20*/  BRA `(.L_x_2693) ;  /* 0x00000000000c7947 */ /* 0x000fea0003800000 */
.L_x_2694:
[----:B------:R-:W2:Y:S02]  /*20b30*/  LD.E R8, desc[UR8][R4.64] ;  /* 0x0000000804087980 */ /* 0x000ea4000c101900 */
[----:B--2---:R-:W-:-:S05]  /*20b40*/  IADD3 R13, R13, R8, RZ ;  /* 0x000000080d0d7210 */ /* 0x004fca0007ffe0ff */
[----:B------:R0:W-:Y:S02]  /*20b50*/  ST.E desc[UR8][R4.64], R13 ;  /* 0x0000000d04007985 */ /* 0x0001e4000c101908 */
.L_x_2693:
[----:B------:R-:W-:Y:S05]  /*20b60*/  BSYNC B0 ;  /* 0x0000000000007941 */ /* 0x000fea0003800000 */
.L_x_2692:
        /* <DEDUP_REMOVED lines=9> */
.L_x_2699:
[----:B------:R-:W0:Y:S02]  /*20c00*/  LDS R12, [R4] ;  /* 0x00000000040c7984 */ /* 0x000e240000000800 */
[----:B0-----:R-:W-:-:S10]  /*20c10*/  HFMA2.MMA R13, R12, 1, 1, R5 ;  /* 0x3c003c000c0d7835 */ /* 0x001fd40000000005 */
[----:B------:R-:W0:Y:S02]  /*20c20*/  ATOMS.CAST.SPIN R13, [R4], R12, R13 ;  /* 0x0000000c040d738d */ /* 0x000e24000180000d */
[----:B0-----:R-:W-:-:S13]  /*20c30*/  ISETP.EQ.U32.AND P0, PT, R13, 0x1, PT ;  /* 0x000000010d00780c */ /* 0x001fda0003f02070 */
[----:B------:R-:W-:Y:S05]  /*20c40*/  @!P0 BRA `(.L_x_2699) ;  /* 0xfffffffc00ec8947 */ /* 0x000fea000383ffff */
[----:B------:R-:W-:Y:S05]  /*20c50*/  BRA `(.L_x_2697) ;  /* 0x00000000000c7947 */ /* 0x000fea0003800000 */
.L_x_2698:
[----:B0-----:R-:W2:Y:S02]  /*20c60*/  LD.E R4, desc[UR8][R14.64] ;  /* 0x000000080e047980 */ /* 0x001ea4000c101900 */
[----:B--2---:R-:W-:-:S05]  /*20c70*/  IADD3 R5, R12, R4, RZ ;  /* 0x000000040c057210 */ /* 0x004fca0007ffe0ff */
[----:B------:R1:W-:Y:S02]  /*20c80*/  ST.E desc[UR8][R14.64], R5 ;  /* 0x000000050e007985 */ /* 0x0003e4000c101908 */
.L_x_2697:
[----:B------:R-:W-:Y:S05]  /*20c90*/  BSYNC B0 ;  /* 0x0000000000007941 */ /* 0x000fea0003800000 */
.L_x_2696:
        /* <DEDUP_REMOVED lines=8> */
.L_x_2703:
[----:B------:R-:W0:Y:S02]  /*20d20*/  LDS R6, [R4] ;  /* 0x0000000004067984 */ /* 0x000e240000000800 */
[----:B0-----:R-:W-:-:S06]  /*20d30*/  HADD2 R7, R6, R11 ;  /* 0x0000000b06077230 */ /* 0x001fcc0000000000 */
[----:B------:R-:W0:Y:S02]  /*20d40*/  ATOMS.CAST.SPIN R7, [R4], R6, R7 ;  /* 0x000000060407738d */ /* 0x000e240001800007 */
[----:B0-----:R-:W-:-:S13]  /*20d50*/  ISETP.EQ.U32.AND P0, PT, R7, 0x1, PT ;  /* 0x000000010700780c */ /* 0x001fda0003f02070 */
[----:B------:R-:W-:Y:S05]  /*20d60*/  @!P0 BRA `(.L_x_2703) ;  /* 0xfffffffc00ec8947 */ /* 0x000fea000383ffff */
[----:B------:R-:W-:Y:S05]  /*20d70*/  BRA `(.L_x_2701) ;  /* 0x00000000000c7947 */ /* 0x000fea0003800000 */
.L_x_2702:
[----:B------:R-:W2:Y:S02]  /*20d80*/  LD.E R6, desc[UR8][R4.64] ;  /* 0x0000000804067980 */ /* 0x000ea4000c101900 */
[----:B--2---:R-:W-:-:S05]  /*20d90*/  IADD3 R7, R11, R6, RZ ;  /* 0x000000060b077210 */ /* 0x004fca0007ffe0ff */
[----:B------:R0:W-:Y:S02]  /*20da0*/  ST.E desc[UR8][R4.64], R7 ;  /* 0x0000000704007985 */ /* 0x0001e4000c101908 */
.L_x_2701:
[----:B------:R-:W-:Y:S05]  /*20db0*/  BSYNC B0 ;  /* 0x0000000000007941 */ /* 0x000fea0003800000 */
.L_x_2700:
[----:B0-----:R-:W-:-:S05]  /*20dc0*/  IMAD.WIDE R4, R0, 0x2, R14 ;  /* 0x0000000200047825 */ /* 0x001fca00078e020e */
[----:B------:R0:W-:Y:S01]  /*20dd0*/  ATOM.E.ADD.F16x2.RN.STRONG.GPU P0, RZ, desc[UR8][R4.64], R10 ;  /* 0x0000000a04ff79a2 */ /* 0x0001e2000810e1c8 */
[----:B------:R-:W-:Y:S04]  /*20de0*/  BSSY B0, `(.L_x_2704) ;  /* 0x000000e000007945 */ /* 0x000fe80003800000 */
[----:B0-----:R-:W-:Y:S05]  /*20df0*/  @P0 BRA `(.L_x_2705) ;  /* 0x0000000000300947 */ /* 0x001fea0003800000 */
[----:B------:R-:W0:Y:S02]  /*20e00*/  QSPC.E.S P0, RZ, [R4] ;  /* 0x0000000004ff73aa */ /* 0x000e240000000500 */
[----:B0-----:R-:W-:Y:S05]  /*20e10*/  @!P0 BRA `(.L_x_2706) ;  /* 0x00000000001c8947 */ /* 0x001fea0003800000 */
[----:B------:R-:W-:-:S07]  /*20e20*/  MOV R4, R4 ;  /* 0x0000000400047202 */ /* 0x000fce0000000f00 */
.L_x_2707:
[----:B------:R-:W0:Y:S02]  /*20e30*/  LDS R6, [R4] ;  /* 0x0000000004067984 */ /* 0x000e240000000800 */
[----:B0-----:R-:W-:-:S10]  /*20e40*/  HFMA2.MMA R7, R6, 1, 1, R10 ;  /* 0x3c003c0006077835 */ /* 0x001fd4000000000a */
[----:B------:R-:W0:Y:S02]  /*20e50*/  ATOMS.CAST.SPIN R7, [R4], R6, R7 ;  /* 0x000000060407738d */ /* 0x000e240001800007 */
[----:B0-----:R-:W-:-:S13]  /*20e60*/  ISETP.EQ.U32.AND P0, PT, R7, 0x1, PT ;  /* 0x000000010700780c */ /* 0x001fda0003f02070 */
[----:B------:R-:W-:Y:S05]  /*20e70*/  @!P0 BRA `(.L_x_2707) ;  /* 0xfffffffc00ec8947 */ /* 0x000fea000383ffff */
[----:B------:R-:W-:Y:S05]  /*20e80*/  BRA `(.L_x_2705) ;  /* 0x00000000000c7947 */ /* 0x000fea0003800000 */
.L_x_2706:
[----:B------:R-:W2:Y:S02]  /*20e90*/  LD.E R0, desc[UR8][R4.64] ;  /* 0x0000000804007980 */ /* 0x000ea4000c101900 */
[----:B--2---:R-:W-:-:S05]  /*20ea0*/  IADD3 R7, R10, R0, RZ ;  /* 0x000000000a077210 */ /* 0x004fca0007ffe0ff */
[----:B------:R0:W-:Y:S02]  /*20eb0*/  ST.E desc[UR8][R4.64], R7 ;  /* 0x0000000704007985 */ /* 0x0001e4000c101908 */
.L_x_2705:
[----:B------:R-:W-:Y:S05]  /*20ec0*/  BSYNC B0 ;  /* 0x0000000000007941 */ /* 0x000fea0003800000 */
.L_x_2704:
[----:B------:R-:W-:-:S04]  /*20ed0*/  IADD3 R2, P0, R2, R14, RZ ;  /* 0x0000000e02027210 */ /* 0x000fc80007f1e0ff */
[----:B------:R-:W-:-:S08]  /*20ee0*/  IADD3.X R3, R3, R15, RZ, P0, !PT ;  /* 0x0000000f03037210 */ /* 0x000fd000007fe4ff */
[----:B------:R1:W-:Y:S02]  /*20ef0*/  ATOM.E.ADD.F16x2.RN.STRONG.GPU P0, RZ, desc[UR8][R2.64], R9 ;  /* 0x0000000902ff79a2 */ /* 0x0003e4000810e1c8 */
[----:B-1----:R-:W-:Y:S05]  /*20f00*/  @P0 EXIT ;  /* 0x000000000000094d */ /* 0x002fea0003800000 */
[----:B------:R-:W1:Y:S02]  /*20f10*/  QSPC.E.S P0, RZ, [R2] ;  /* 0x0000000002ff73aa */ /* 0x000e640000000500 */
[----:B-1----:R-:W-:Y:S05]  /*20f20*/  @!P0 BRA `(.L_x_2708) ;  /* 0x00000000001c8947 */ /* 0x002fea0003800000 */
[----:B------:R-:W-:-:S07]  /*20f30*/  MOV R2, R2 ;  /* 0x0000000200027202 */ /* 0x000fce0000000f00 */
.L_x_2709:
[----:B0-----:R-:W0:Y:S02]  /*20f40*/  LDS R4, [R2] ;  /* 0x0000000002047984 */ /* 0x001e240000000800 */
[----:B0-----:R-:W-:-:S06]  /*20f50*/  HADD2 R5, R4, R9 ;  /* 0x0000000904057230 */ /* 0x001fcc0000000000 */
[----:B------:R-:W0:Y:S02]  /*20f60*/  ATOMS.CAST.SPIN R5, [R2], R4, R5 ;  /* 0x000000040205738d */ /* 0x000e240001800005 */
[----:B0-----:R-:W-:-:S13]  /*20f70*/  ISETP.EQ.U32.AND P0, PT, R5, 0x1, PT ;  /* 0x000000010500780c */ /* 0x001fda0003f02070 */
[----:B------:R-:W-:Y:S05]  /*20f80*/  @!P0 BRA `(.L_x_2709) ;  /* 0xfffffffc00ec8947 */ /* 0x000fea000383ffff */
[----:B------:R-:W-:Y:S05]  /*20f90*/  EXIT ;  /* 0x000000000000794d */ /* 0x000fea0003800000 */
.L_x_2708:
[----:B------:R-:W0:Y:S02]  /*20fa0*/  LD.E R0, desc[UR8][R2.64] ;  /* 0x0000000802007980 */ /* 0x000e24000c101900 */
[----:B0-----:R-:W-:-:S05]  /*20fb0*/  IADD3 R5, R9, R0, RZ ;  /* 0x0000000009057210 */ /* 0x001fca0007ffe0ff */
[----:B------:R-:W-:Y:S01]  /*20fc0*/  ST.E desc[UR8][R2.64], R5 ;  /* 0x0000000502007985 */ /* 0x000fe2000c101908 */
[----:B------:R-:W-:Y:S05]  /*20fd0*/  EXIT ;  /* 0x000000000000794d */ /* 0x000fea0003800000 */
.L_x_2710:
        /* <DEDUP_REMOVED lines=10> */
.L_x_4053:


//--------------------- .text._Z23gemm_half_q_half_kernelILi5ELb1ELb0EEvPK6__halfPKjS4_S2_PS0_iiiiPKtS7_iiiiiibS2_i --------------------------
	.section	.text._Z23gemm_half_q_half_kernelILi5ELb1ELb0EEvPK6__halfPKjS4_S2_PS0_iiiiPKtS7_iiiiiibS2_i,"ax",@progbits
	.align	128
        .global         _Z23gemm_half_q_half_kernelILi5ELb1ELb0EEvPK6__halfPKjS4_S2_PS0_iiiiPKtS7_iiiiiibS2_i
        .type           _Z23gemm_half_q_half_kernelILi5ELb1ELb0EEvPK6__halfPKjS4_S2_PS0_iiiiPKtS7_iiiiiibS2_i,@function
        .size           _Z23gemm_half_q_half_kernelILi5ELb1ELb0EEvPK6__halfPKjS4_S2_PS0_iiiiPKtS7_iiiiiibS2_i,(.L_x_4054 - _Z23gemm_half_q_half_kernelILi5ELb1ELb0EEvPK6__halfPKjS4_S2_PS0_iiiiPKtS7_iiiiiibS2_i)
        .other          _Z23gemm_half_q_half_kernelILi5ELb1ELb0EEvPK6__halfPKjS4_S2_PS0_iiiiPKtS7_iiiiiibS2_i,@"STO_CUDA_ENTRY STV_DEFAULT"
_Z23gemm_half_q_half_kernelILi5ELb1ELb0EEvPK6__halfPKjS4_S2_PS0_iiiiPKtS7_iiiiiibS2_i:
.text._Z23gemm_half_q_half_kernelILi5ELb1ELb0EEvPK6__halfPKjS4_S2_PS0_iiiiPKtS7_iiiiiibS2_i:
        /* <DEDUP_REMOVED lines=60> */
.L_x_2712:
[----:B------:R-:W-:Y:S05]  /*03c0*/  BSYNC B0 ;  /* 0x0000000000007941 */ /* 0x000fea0003800000 */
.L_x_2711:
        /* <DEDUP_REMOVED lines=28> */
.L_x_2713:
        /* <DEDUP_REMOVED lines=10> */
.L_x_2715:
        /* <DEDUP_REMOVED lines=44> */
.L_x_2714:
        /* <DEDUP_REMOVED lines=16> */
.L_x_2716:
        /* <DEDUP_REMOVED lines=8> */
.L_x_2717:
        /* <DEDUP_REMOVED lines=13> */
.L_x_2718:
        /* <DEDUP_REMOVED lines=8> */
.L_x_2719:
        /* <DEDUP_REMOVED lines=11> */
.L_x_2720:
        /* <DEDUP_REMOVED lines=42> */
.L_x_2738:
        /* <DEDUP_REMOVED lines=328> */
.L_x_2722:
        /* <DEDUP_REMOVED lines=91> */
.L_x_2723:
        /* <DEDUP_REMOVED lines=91> */
.L_x_2724:
        /* <DEDUP_REMOVED lines=91> */
.L_x_2725:
        /* <DEDUP_REMOVED lines=87> */
.L_x_2726:
        /* <DEDUP_REMOVED lines=87> */
.L_x_2727:
        /* <DEDUP_REMOVED lines=87> */
.L_x_2728:
        /* <DEDUP_REMOVED lines=87> */
.L_x_2729:
        /* <DEDUP_REMOVED lines=415> */
.L_x_2730:
        /* <DEDUP_REMOVED lines=87> */
.L_x_2731:
        /* <DEDUP_REMOVED lines=87> */
.L_x_2732:
        /* <DEDUP_REMOVED lines=87> */
.L_x_2733:
        /* <DEDUP_REMOVED lines=232> */
.L_x_2734:
        /* <DEDUP_REMOVED lines=87> */
.L_x_2735:
        /* <DEDUP_REMOVED lines=87> */
.L_x_2736:
        /* <DEDUP_REMOVED lines=89> */
.L_x_2737:
        /* <DEDUP_REMOVED lines=96> */
.L_x_2721:
[----:B------:R-:W-:Y:S01]  /*9990*/  ISETP.GE.AND P0, PT, R93, R98, PT ;  /* 0x000000625d00720c */ /* 0x000fe20003f06270 */
[----:B------:R-:W-:-:S03]  /*99a0*/  ULDC UR5, c[0x0][0x25c] ;  /* 0x0000970000057ab9 */ /* 0x000fc60000000800 */
[----:B------:R-:W-:-:S13]  /*99b0*/  ISETP.GE.OR P0, PT, R93, UR5, P0 ;  /* 0x000000055d007c0c */ /* 0x000fda0008706670 */
[----:B------:R-:W-:Y:S05]  /*99c0*/  @P0 BRA `(.L_x_2739) ;  /* 0x0000005000040947 */ /* 0x000fea0003800000 */
[----:B------:R-:W-:Y:S01]  /*99d0*/  SHF.R.S32.HI R53, RZ, 0x1f, R89 ;  /* 0x0000001fff357819 */ /* 0x000fe20000011459 */
[----:B------:R-:W-:-:S06]  /*99e0*/  ULDC UR5, c[0x0][0x25c] ;  /* 0x0000970000057ab9 */ /* 0x000fcc0000000800 */
.L_x_2748:
        /* <DEDUP_REMOVED lines=351> */
.L_x_2740:
        /* <DEDUP_REMOVED lines=75> */
.L_x_2741:
        /* <DEDUP_REMOVED lines=75> */
.L_x_2742:
        /* <DEDUP_REMOVED lines=75> */
.L_x_2743:
        /* <DEDUP_REMOVED lines=392> */
.L_x_2744:
        /* <DEDUP_REMOVED lines=75> */
.L_x_2745:
        /* <DEDUP_REMOVED lines=75> */
.L_x_2746:
        /* <DEDUP_REMOVED lines=77> */
.L_x_2747:
        /* <DEDUP_REMOVED lines=84> */
.L_x_2739:
[----:B------:R-:W-:Y:S01]  /*e9e0*/  ISETP.GE.AND P0, PT, R93, R98, PT ;  /* 0x000000625d00720c */ /* 0x000fe20003f06270 */
[----:B------:R-:W-:-:S03]  /*e9f0*/  ULDC UR5, c[0x0][0x260] ;  /* 0x0000980000057ab9 */ /* 0x000fc60000000800 */
[----:B------:R-:W-:Y:S01]  /*ea00*/  ISETP.GE.OR P0, PT, R93, UR5, P0 ;  /* 0x000000055d007c0c */ /* 0x000fe20008706670 */
[----:B------:R-:W-:-:S12]  /*ea10*/  ULDC UR5, c[0x0][0x260] ;  /* 0x0000980000057ab9 */ /* 0x000fd80000000800 */
[----:B------:R-:W-:Y:S05]  /*ea20*/  @P0 BRA `(.L_x_2749) ;  /* 0x0000002800680947 */ /* 0x000fea0003800000 */
.L_x_2754:
        /* <DEDUP_REMOVED lines=353> */
.L_x_2750:
        /* <DEDUP_REMOVED lines=77> */
.L_x_2751:
        /* <DEDUP_REMOVED lines=77> */
.L_x_2752:
        /* <DEDUP_REMOVED lines=77> */
.L_x_2753:
        /* <DEDUP_REMOVED lines=82> */
.L_x_2749:
[----:B------:R-:W-:Y:S01]  /*113d0*/  ISETP.GE.AND P0, PT, R93, R98, PT ;  /* 0x000000625d00720c */ /* 0x000fe20003f06270 */
[----:B------:R-:W-:-:S03]  /*113e0*/  ULDC UR5, c[0x0][0x264] ;  /* 0x0000990000057ab9 */ /* 0x000fc60000000800 */
[----:B------:R-:W-:-:S13]  /*113f0*/  ISETP.GE.OR P0, PT, R93, UR5, P0 ;  /* 0x000000055d007c0c */ /* 0x000fda0008706670 */
[----:B------:R-:W-:Y:S05]  /*11400*/  @P0 BRA `(.L_x_2755) ;  /* 0x0000007c00440947 */ /* 0x000fea0003800000 */
[----:B------:R-:W-:Y:S01]  /*11410*/  UMOV UR5, UR4 ;  /* 0x0000000400057c82 */ /* 0x000fe20008000000 */
[----:B------:R-:W-:-:S05]  /*11420*/  ULDC UR6, c[0x0][0x264] ;  /* 0x0000990000067ab9 */ /* 0x000fca0000000800 */
.L_x_2772:
        /* <DEDUP_REMOVED lines=523> */
.L_x_2756:
        /* <DEDUP_REMOVED lines=91> */
.L_x_2757:
        /* <DEDUP_REMOVED lines=91> */
.L_x_2758:
        /* <DEDUP_REMOVED lines=91> */
.L_x_2759:
        /* <DEDUP_REMOVED lines=87> */
.L_x_2760:
        /* <DEDUP_REMOVED lines=87> */
.L_x_2761:
        /* <DEDUP_REMOVED lines=87> */
.L_x_2762:
        /* <DEDUP_REMOVED lines=87> */
.L_x_2763:
        /* <DEDUP_REMOVED lines=87> */
.L_x_2764:
        /* <DEDUP_REMOVED lines=87> */
.L_x_2765:
        /* <DEDUP_REMOVED lines=87> */
.L_x_2766:
        /* <DEDUP_REMOVED lines=87> */
.L_x_2767:
        /* <DEDUP_REMOVED lines=150> */
.L_x_2768:
        /* <DEDUP_REMOVED lines=87> */
.L_x_2769:
        /* <DEDUP_REMOVED lines=87> */
.L_x_2770:
        /* <DEDUP_REMOVED lines=89> */
.L_x_2771:
        /* <DEDUP_REMOVED lines=94> */
.L_x_2755:
[----:B------:R-:W-:Y:S01]  /*19120*/  ISETP.GE.AND P0, PT, R93, R98, PT ;  /* 0x000000625d00720c */ /* 0x000fe20003f06270 */
[----:B------:R-:W-:-:S03]  /*19130*/  ULDC UR5, c[0x0][0x268] ;  /* 0x00009a0000057ab9 */ /* 0x000fc60000000800 */
[----:B------:R-:W-:Y:S01]  /*19140*/  ISETP.GE.OR P0, PT, R93, UR5, P0 ;  /* 0x000000055d007c0c */ /* 0x000fe20008706670 */
[----:B------:R-:W-:-:S12]  /*19150*/  ULDC UR5, c[0x0][0x268] ;  /* 0x00009a0000057ab9 */ /* 0x000fd80000000800 */
[----:B------:R-:W-:Y:S05]  /*19160*/  @P0 BRA `(.L_x_2773) ;  /* 0x0000002400fc0947 */ /* 0x000fea0003800000 */
.L_x_2778:
        /* <DEDUP_REMOVED lines=326> */
.L_x_2774:
        /* <DEDUP_REMOVED lines=77> */
.L_x_2775:
        /* <DEDUP_REMOVED lines=77> */
.L_x_2776:
        /* <DEDUP_REMOVED lines=77> */
.L_x_2777:
        /* <DEDUP_REMOVED lines=82> */
.L_x_2773:
        /* <DEDUP_REMOVED lines=8> */
.L_x_2784:
        /* <DEDUP_REMOVED lines=166> */
.L_x_2780:
        /* <DEDUP_REMOVED lines=43> */
.L_x_2781:
        /* <DEDUP_REMOVED lines=43> */
.L_x_2782:
        /* <DEDUP_REMOVED lines=44> */
.L_x_2783:
        /* <DEDUP_REMOVED lines=50> */
.L_x_2779:
        /* <DEDUP_REMOVED lines=20> */
.L_x_2788:
[----:B------:R-:W0:Y:S02]  /*1d0c0*/  LDS R10, [R12] ;  /* 0x000000000c0a7984 */ /* 0x000e240000000800 */
[----:B0-----:R-:W-:-:S06]  /*1d0d0*/  HADD2 R11, R10, R13 ;  /* 0x0000000d0a0b7230 */ /* 0x001fcc0000000000 */
[----:B------:R-:W0:Y:S02]  /*1d0e0*/  ATOMS.CAST.SPIN R11, [R12], R10, R11 ;  /* 0x0000000a0c0b738d */ /* 0x000e24000180000b */
[----:B0-----:R-:W-:-:S13]  /*1d0f0*/  ISETP.EQ.U32.AND P0, PT, R11, 0x1, PT ;  /* 0x000000010b00780c */ /* 0x001fda0003f02070 */
[----:B------:R-:W-:Y:S05]  /*1d100*/  @!P0 BRA `(.L_x_2788) ;  /* 0xfffffffc00ec8947 */ /* 0x000fea000383ffff */
[----:B------:R-:W-:Y:S05]  /*1d110*/  BRA `(.L_x_2786) ;  /* 0x00000000000c7947 */ /* 0x000fea0003800000 */
.L_x_2787:
[----:B------:R-:W2:Y:S02]  /*1d120*/  LD.E R10, desc[UR8][R14.64] ;  /* 0x000000080e0a7980 */ /* 0x000ea4000c101900 */
[----:B--2---:R-:W-:-:S05]  /*1d130*/  IADD3 R11, R11, R10, RZ ;  /* 0x0000000a0b0b7210 */ /* 0x004fca0007ffe0ff */
[----:B------:R0:W-:Y:S02]  /*1d140*/  ST.E desc[UR8][R14.64], R11 ;  /* 0x0000000b0e007985 */ /* 0x0001e4000c101908 */
.L_x_2786:
[----:B------:R-:W-:Y:S05]  /*1d150*/  BSYNC B0 ;  /* 0x0000000000007941 */ /* 0x000fea0003800000 */
.L_x_2785:
        /* <DEDUP_REMOVED lines=9> */
.L_x_2792:
[----:B------:R-:W1:Y:S02]  /*1d1f0*/  LDS R16, [R10+0x4] ;  /* 0x000004000a107984 */ /* 0x000e640000000800 */
[----:B-1----:R-:W-:-:S10]  /*1d200*/  HFMA2.MMA R17, R16, 1, 1, R9 ;  /* 0x3c003c0010117835 */ /* 0x002fd40000000009 */
[----:B------:R-:W1:Y:S02]  /*1d210*/  ATOMS.CAST.SPIN R17, [R10+0x4], R16, R17 ;  /* 0x000004100a11738d */ /* 0x000e640001800011 */
[----:B-1----:R-:W-:-:S13]  /*1d220*/  ISETP.EQ.U32.AND P0, PT, R17, 0x1, PT ;  /* 0x000000011100780c */ /* 0x002fda0003f02070 */
[----:B------:R-:W-:Y:S05]  /*1d230*/  @!P0 BRA `(.L_x_2792) ;  /* 0xfffffffc00ec8947 */ /* 0x000fea000383ffff */
[----:B------:R-:W-:Y:S05]  /*1d240*/  BRA `(.L_x_2790) ;  /* 0x00000000000c7947 */ /* 0x000fea0003800000 */
.L_x_2791:
[----:B------:R-:W2:Y:S02]  /*1d250*/  LD.E R9, desc[UR8][R14.64+0x4] ;  /* 0x000004080e097980 */ /* 0x000ea4000c101900 */
[----:B--2---:R-:W-:-:S05]  /*1d260*/  IADD3 R9, R16, R9, RZ ;  /* 0x0000000910097210 */ /* 0x004fca0007ffe0ff */
[----:B------:R1:W-:Y:S02]  /*1d270*/  ST.E desc[UR8][R14.64+0x4], R9 ;  /* 0x000004090e007985 */ /* 0x0003e4000c101908 */
.L_x_2790:
[----:B------:R-:W-:Y:S05]  /*1d280*/  BSYNC B0 ;  /* 0x0000000000007941 */ /* 0x000fea0003800000 */
.L_x_2789:
        /* <DEDUP_REMOVED lines=11> */
.L_x_2796:
[----:B------:R-:W0:Y:S02]  /*1d340*/  LDS R8, [R10] ;  /* 0x000000000a087984 */ /* 0x000e240000000800 */
[----:B0-----:R-:W-:-:S06]  /*1d350*/  HADD2 R9, R8, R11 ;  /* 0x0000000b08097230 */ /* 0x001fcc0000000000 */
[----:B------:R-:W0:Y:S02]  /*1d360*/  ATOMS.CAST.SPIN R9, [R10], R8, R9 ;  /* 0x000000080a09738d */ /* 0x000e240001800009 */
[----:B0-----:R-:W-:-:S13]  /*1d370*/  ISETP.EQ.U32.AND P0, PT, R9, 0x1, PT ;  /* 0x000000010900780c */ /* 0x001fda0003f02070 */
[----:B------:R-:W-:Y:S05]  /*1d380*/  @!P0 BRA `(.L_x_2796) ;  /* 0xfffffffc00ec8947 */ /* 0x000fea000383ffff */
[----:B------:R-:W-:Y:S05]  /*1d390*/  BRA `(.L_x_2794) ;  /* 0x00000000000c7947 */ /* 0x000fea0003800000 */
.L_x_2795:
[----:B------:R-:W2:Y:S02]  /*1d3a0*/  LD.E R8, desc[UR8][R14.64] ;  /* 0x000000080e087980 */ /* 0x000ea4000c101900 */
[----:B--2---:R-:W-:-:S05]  /*1d3b0*/  IADD3 R9, R9, R8, RZ ;  /* 0x0000000809097210 */ /* 0x004fca0007ffe0ff */
[----:B------:R0:W-:Y:S02]  /*1d3c0*/  ST.E desc[UR8][R14.64], R9 ;  /* 0x000000090e007985 */ /* 0x0001e4000c101908 */
.L_x_2794:
[----:B------:R-:W-:Y:S05]  /*1d3d0*/  BSYNC B0 ;  /* 0x0000000000007941 */ /* 0x000fea0003800000 */
.L_x_2793:
[----:B0-----:R-:W-:-:S05]  /*1d3e0*/  IMAD.WIDE R8, R19, 0x2, R12 ;  /* 0x0000000213087825 */ /* 0x001fca00078e020c */
[----:B------:R0:W-:Y:S01]  /*1d3f0*/  ATOM.E.ADD.F16x2.RN.STRONG.GPU P0, RZ, desc[UR8][R8.64], R16 ;  /* 0x0000001008ff79a2 */ /* 0x0001e2000810e1c8 */
[----:B------:R-:W-:Y:S04]  /*1d400*/  BSSY B0, `(.L_x_2797) ;  /* 0x000000e000007945 */ /* 0x000fe80003800000 */
[----:B0-----:R-:W-:Y:S05]  /*1d410*/  @P0 BRA `(.L_x_2798) ;  /* 0x0000000000300947 */ /* 0x001fea0003800000 */
[----:B------:R-:W0:Y:S02]  /*1d420*/  QSPC.E.S P0, RZ, [R8] ;  /* 0x0000000008ff73aa */ /* 0x000e240000000500 */
[----:B0-----:R-:W-:Y:S05]  /*1d430*/  @!P0 BRA `(.L_x_2799) ;  /* 0x00000000001c8947 */ /* 0x001fea0003800000 */
[----:B------:R-:W-:-:S07]  /*1d440*/  MOV R8, R8 ;  /* 0x0000000800087202 */ /* 0x000fce0000000f00 */
.L_x_2800:
[----:B------:R-:W0:Y:S02]  /*1d450*/  LDS R10, [R8] ;  /* 0x00000000080a7984 */ /* 0x000e240000000800 */
[----:B0-----:R-:W-:-:S10]  /*1d460*/  HFMA2.MMA R11, R10, 1, 1, R7 ;  /* 0x3c003c000a0b7835 */ /* 0x001fd40000000007 */
[----:B------:R-:W0:Y:S02]  /*1d470*/  ATOMS.CAST.SPIN R11, [R8], R10, R11 ;  /* 0x0000000a080b738d */ /* 0x000e24000180000b */
[----:B0-----:R-:W-:-:S13]  /*1d480*/  ISETP.EQ.U32.AND P0, PT, R11, 0x1, PT ;  /* 0x000000010b00780c */ /* 0x001fda0003f02070 */
[----:B------:R-:W-:Y:S05]  /*1d490*/  @!P0 BRA `(.L_x_2800) ;  /* 0xfffffffc00ec8947 */ /* 0x000fea000383ffff */
[----:B------:R-:W-:Y:S05]  /*1d4a0*/  BRA `(.L_x_2798) ;  /* 0x00000000000c7947 */ /* 0x000fea0003800000 */
.L_x_2799:
[----:B------:R-:W2:Y:S02]  /*1d4b0*/  LD.E R7, desc[UR8][R8.64] ;  /* 0x0000000808077980 */ /* 0x000ea4000c101900 */
[----:B--2---:R-:W-:-:S05]  /*1d4c0*/  IADD3 R7, R16, R7, RZ ;  /* 0x0000000710077210 */ /* 0x004fca0007ffe0ff */
[----:B------:R0:W-:Y:S02]  /*1d4d0*/  ST.E desc[UR8][R8.64], R7 ;  /* 0x0000000708007985 */ /* 0x0001e4000c101908 */
.L_x_2798:
[----:B------:R-:W-:Y:S05]  /*1d4e0*/  BSYNC B0 ;  /* 0x0000000000007941 */ /* 0x000fea0003800000 */
.L_x_2797:
        /* <DEDUP_REMOVED lines=11> */
.L_x_2804:
[----:B------:R-:W0:Y:S02]  /*1d5a0*/  LDS R6, [R8] ;  /* 0x0000000008067984 */ /* 0x000e240000000800 */
[----:B0-----:R-:W-:-:S06]  /*1d5b0*/  HADD2 R7, R6, R9 ;  /* 0x0000000906077230 */ /* 0x001fcc0000000000 */
[----:B------:R-:W0:Y:S02]  /*1d5c0*/  ATOMS.CAST.SPIN R7, [R8], R6, R7 ;  /* 0x000000060807738d */ /* 0x000e240001800007 */
[----:B0-----:R-:W-:-:S13]  /*1d5d0*/  ISETP.EQ.U32.AND P0, PT, R7, 0x1, PT ;  /* 0x000000010700780c */ /* 0x001fda0003f02070 */
[----:B------:R-:W-:Y:S05]  /*1d5e0*/  @!P0 BRA `(.L_x_2804) ;  /* 0xfffffffc00ec8947 */ /* 0x000fea000383ffff */
[----:B------:R-:W-:Y:S05]  /*1d5f0*/  BRA `(.L_x_2802) ;  /* 0x00000000000c7947 */ /* 0x000fea0003800000 */
.L_x_2803:
[----:B------:R-:W2:Y:S02]  /*1d600*/  LD.E R6, desc[UR8][R10.64] ;  /* 0x000000080a067980 */ /* 0x000ea4000c101900 */
[----:B--2---:R-:W-:-:S05]  /*1d610*/  IADD3 R7, R7, R6, RZ ;  /* 0x0000000607077210 */ /* 0x004fca0007ffe0ff */
[----:B------:R0:W-:Y:S02]  /*1d620*/  ST.E desc[UR8][R10.64], R7 ;  /* 0x000000070a007985 */ /* 0x0001e4000c101908 */
.L_x_2802:
[----:B------:R-:W-:Y:S05]  /*1d630*/  BSYNC B0 ;  /* 0x0000000000007941 */ /* 0x000fea0003800000 */
.L_x_2801:
        /* <DEDUP_REMOVED lines=11> */
.L_x_2808:
[----:B------:R-:W0:Y:S02]  /*1d6f0*/  LDS R12, [R8] ;  /* 0x00000000080c7984 */ /* 0x000e240000000800 */
[----:B0-----:R-:W-:-:S06]  /*1d700*/  HADD2 R13, R12, R5 ;  /* 0x000000050c0d7230 */ /* 0x001fcc0000000000 */
[----:B------:R-:W0:Y:S02]  /*1d710*/  ATOMS.CAST.SPIN R13, [R8], R12, R13 ;  /* 0x0000000c080d738d */ /* 0x000e24000180000d */
[----:B0-----:R-:W-:-:S13]  /*1d720*/  ISETP.EQ.U32.AND P0, PT, R13, 0x1, PT ;  /* 0x000000010d00780c */ /* 0x001fda0003f02070 */
[----:B------:R-:W-:Y:S05]  /*1d730*/  @!P0 BRA `(.L_x_2808) ;  /* 0xfffffffc00ec8947 */ /* 0x000fea000383ffff */
[----:B------:R-:W-:Y:S05]  /*1d740*/  BRA `(.L_x_2806) ;  /* 0x00000000000c7947 */ /* 0x000fea0003800000 */
.L_x_2807:
[----:B------:R-:W2:Y:S02]  /*1d750*/  LD.E R5, desc[UR8][R8.64] ;  /* 0x0000000808057980 */ /* 0x000ea4000c101900 */
[----:B--2---:R-:W-:-:S05]  /*1d760*/  IADD3 R5, R12, R5, RZ ;  /* 0x000000050c057210 */ /* 0x004fca0007ffe0ff */
[----:B------:R0:W-:Y:S02]  /*1d770*/  ST.E desc[UR8][R8.64], R5 ;  /* 0x0000000508007985 */ /* 0x0001e4000c101908 */
.L_x_2806:
[----:B------:R-:W-:Y:S05]  /*1d780*/  BSYNC B0 ;  /* 0x0000000000007941 */ /* 0x000fea0003800000 */
.L_x_2805:
        /* <DEDUP_REMOVED lines=11> */
.L_x_2812:
[----:B------:R-:W0:Y:S02]  /*1d840*/  LDS R4, [R8] ;  /* 0x0000000008047984 */ /* 0x000e240000000800 */
[----:B0-----:R-:W-:-:S10]  /*1d850*/  HFMA2.MMA R5, R4, 1, 1, R9 ;  /* 0x3c003c0004057835 */ /* 0x001fd40000000009 */
[----:B------:R-:W0:Y:S02]  /*1d860*/  ATOMS.CAST.SPIN R5, [R8], R4, R5 ;  /* 0x000000040805738d */ /* 0x000e240001800005 */
[----:B0-----:R-:W-:-:S13]  /*1d870*/  ISETP.EQ.U32.AND P0, PT, R5, 0x1, PT ;  /* 0x000000010500780c */ /* 0x001fda0003f02070 */
[----:B------:R-:W-:Y:S05]  /*1d880*/  @!P0 BRA `(.L_x_2812) ;  /* 0xfffffffc00ec8947 */ /* 0x000fea000383ffff */
[----:B------:R-:W-:Y:S05]  /*1d890*/  BRA `(.L_x_2810) ;  /* 0x00000000000c7947 */ /* 0x000fea0003800000 */
.L_x_2811:
[----:B------:R-:W2:Y:S02]  /*1d8a0*/  LD.E R4, desc[UR8][R12.64] ;  /* 0x000000080c047980 */ /* 0x000ea4000c101900 */
[----:B--2---:R-:W-:-:S05]  /*1d8b0*/  IADD3 R5, R5, R4, RZ ;  /* 0x0000000405057210 */ /* 0x004fca0007ffe0ff */
[----:B------:R0:W-:Y:S02]  /*1d8c0*/  ST.E desc[UR8][R12.64], R5 ;  /* 0x000000050c007985 */ /* 0x0001e4000c101908 */
.L_x_2810:
[----:B------:R-:W-:Y:S05]  /*1d8d0*/  BSYNC B0 ;  /* 0x0000000000007941 */ /* 0x000fea0003800000 */
.L_x_2809:
        /* <DEDUP_REMOVED lines=8> */
.L_x_2816:
[----:B------:R-:W0:Y:S02]  /*1d960*/  LDS R8, [R4] ;  /* 0x0000000004087984 */ /* 0x000e240000000800 */
[----:B0-----:R-:W-:-:S06]  /*1d970*/  HADD2 R9, R8, R3 ;  /* 0x0000000308097230 */ /* 0x001fcc0000000000 */
[----:B------:R-:W0:Y:S02]  /*1d980*/  ATOMS.CAST.SPIN R9, [R4], R8, R9 ;  /* 0x000000080409738d */ /* 0x000e240001800009 */
[----:B0-----:R-:W-:-:S13]  /*1d990*/  ISETP.EQ.U32.AND P0, PT, R9, 0x1, PT ;  /* 0x000000010900780c */ /* 0x001fda0003f02070 */
[----:B------:R-:W-:Y:S05]  /*1d9a0*/  @!P0 BRA `(.L_x_2816) ;  /* 0xfffffffc00ec8947 */ /* 0x000fea000383ffff */
[----:B------:R-:W-:Y:S05]  /*1d9b0*/  BRA `(.L_x_2814) ;  /* 0x00000000000c7947 */ /* 0x000fea0003800000 */
.L_x_2815:
[----:B------:R-:W2:Y:S02]  /*1d9c0*/  LD.E R3, desc[UR8][R4.64] ;  /* 0x0000000804037980 */ /* 0x000ea4000c101900 */
[----:B--2---:R-:W-:-:S05]  /*1d9d0*/  IADD3 R3, R14, R3, RZ ;  /* 0x000000030e037210 */ /* 0x004fca0007ffe0ff */
[----:B------:R0:W-:Y:S02]  /*1d9e0*/  ST.E desc[UR8][R4.64], R3 ;  /* 0x0000000304007985 */ /* 0x0001e4000c101908 */
.L_x_2814:
[----:B------:R-:W-:Y:S05]  /*1d9f0*/  BSYNC B0 ;  /* 0x0000000000007941 */ /* 0x000fea0003800000 */
.L_x_2813:
        /* <DEDUP_REMOVED lines=10> */
.L_x_2820:
[----:B------:R-:W0:Y:S02]  /*1daa0*/  LDS R2, [R4] ;  /* 0x0000000004027984 */ /* 0x000e240000000800 */
[----:B0-----:R-:W-:-:S10]  /*1dab0*/  HFMA2.MMA R3, R2, 1, 1, R5 ;  /* 0x3c003c0002037835 */ /* 0x001fd40000000005 */
[----:B------:R-:W0:Y:S02]  /*1dac0*/  ATOMS.CAST.SPIN R3, [R4], R2, R3 ;  /* 0x000000020403738d */ /* 0x000e240001800003 */
[----:B0-----:R-:W-:-:S13]  /*1dad0*/  ISETP.EQ.U32.AND P0, PT, R3, 0x1, PT ;  /* 0x000000010300780c */ /* 0x001fda0003f02070 */
[----:B------:R-:W-:Y:S05]  /*1dae0*/  @!P0 BRA `(.L_x_2820) ;  /* 0xfffffffc00ec8947 */ /* 0x000fea000383ffff */
[----:B------:R-:W-:Y:S05]  /*1daf0*/  BRA `(.L_x_2818) ;  /* 0x00000000000c7947 */ /* 0x000fea0003800000 */
.L_x_2819:
[----:B------:R-:W2:Y:S02]  /*1db00*/  LD.E R2, desc[UR8][R4.64] ;  /* 0x0000000804027980 */ /* 0x000ea4000c101900 */
[----:B--2---:R-:W-:-:S05]  /*1db10*/  IADD3 R3, R3, R2, RZ ;  /* 0x0000000203037210 */ /* 0x004fca0007ffe0ff */
[----:B------:R0:W-:Y:S02]  /*1db20*/  ST.E desc[UR8][R4.64], R3 ;  /* 0x0000000304007985 */ /* 0x0001e4000c101908 */
.L_x_2818:
[----:B------:R-:W-:Y:S05]  /*1db30*/  BSYNC B0 ;  /* 0x0000000000007941 */ /* 0x000fea0003800000 */
.L_x_2817:
[----:B------:R-:W-:-:S04]  /*1db40*/  IADD3 R2, P0, R6, R12, RZ ;  /* 0x0000000c06027210 */ /* 0x000fc80007f1e0ff */
[----:B0-----:R-:W-:-:S08]  /*1db50*/  IADD3.X R3, R7, R13, RZ, P0, !PT ;  /* 0x0000000d07037210 */ /* 0x001fd000007fe4ff */
[----:B------:R0:W-:Y:S02]  /*1db60*/  ATOM.E.ADD.F16x2.RN.STRONG.GPU P0, RZ, desc[UR8][R2.64], R9 ;  /* 0x0000000902ff79a2 */ /* 0x0001e4000810e1c8 */
[----:B0-----:R-:W-:Y:S05]  /*1db70*/  @P0 EXIT ;  /* 0x000000000000094d */ /* 0x001fea0003800000 */
[----:B------:R-:W0:Y:S02]  /*1db80*/  QSPC.E.S P0, RZ, [R2] ;  /* 0x0000000002ff73aa */ /* 0x000e240000000500 */
[----:B0-----:R-:W-:Y:S05]  /*1db90*/  @!P0 BRA `(.L_x_2821) ;  /* 0x00000000001c8947 */ /* 0x001fea0003800000 */
[----:B------:R-:W-:-:S07]  /*1dba0*/  MOV R2, R2 ;  /* 0x0000000200027202 */ /* 0x000fce0000000f00 */
.L_x_2822:
[----:B------:R-:W0:Y:S02]  /*1dbb0*/  LDS R4, [R2] ;  /* 0x0000000002047984 */ /* 0x000e240000000800 */
[----:B0-----:R-:W-:-:S06]  /*1dbc0*/  HADD2 R5, R4, R0 ;  /* 0x0000000004057230 */ /* 0x001fcc0000000000 */
[----:B------:R-:W0:Y:S02]  /*1dbd0*/  ATOMS.CAST.SPIN R5, [R2], R4, R5 ;  /* 0x000000040205738d */ /* 0x000e240001800005 */
[----:B0-----:R-:W-:-:S13]  /*1dbe0*/  ISETP.EQ.U32.AND P0, PT, R5, 0x1, PT ;  /* 0x000000010500780c */ /* 0x001fda0003f02070 */
[----:B------:R-:W-:Y:S05]  /*1dbf0*/  @!P0 BRA `(.L_x_2822) ;  /* 0xfffffffc00ec8947 */ /* 0x000fea000383ffff */
[----:B------:R-:W-:Y:S05]  /*1dc00*/  EXIT ;  /* 0x000000000000794d */ /* 0x000fea0003800000 */
.L_x_2821:
[----:B------:R-:W2:Y:S02]  /*1dc10*/  LD.E R0, desc[UR8][R2.64] ;  /* 0x0000000802007980 */ /* 0x000ea4000c101900 */
[----:B--2---:R-:W-:-:S05]  /*1dc20*/  IADD3 R5, R9, R0, RZ ;  /* 0x0000000009057210 */ /* 0x004fca0007ffe0ff */
[----:B------:R-:W-:Y:S01]  /*1dc30*/  ST.E desc[UR8][R2.64], R5 ;  /* 0x0000000502007985 */ /* 0x000fe2000c101908 */
[----:B------:R-:W-:Y:S05]  /*1dc40*/  EXIT ;  /* 0x000000000000794d */ /* 0x000fea0003800000 */
.L_x_2823:
        /* <DEDUP_REMOVED lines=11> */
.L_x_4054:


//--------------------- .text._Z23gemm_half_q_half_kernelILi4ELb1ELb0EEvPK6__halfPKjS4_S2_PS0_iiiiPKtS7_iiiiiibS2_i --------------------------
	.section	.text._Z23gemm_half_q_half_kernelILi4ELb1ELb0EEvPK6__halfPKjS4_S2_PS0_iiiiPKtS7_iiiiiibS2_i,"ax",@progbits
	.align	128
        .global         _Z23gemm_half_q_half_kernelILi4ELb1ELb0EEvPK6__halfPKjS4_S2_PS0_iiiiPKtS7_iiiiiibS2_i
        .type           _Z23gemm_half_q_half_kernelILi4ELb1ELb0EEvPK6__halfPKjS4_S2_PS0_iiiiPKtS7_iiiiiibS2_i,@function
        .size           _Z23gemm_half_q_half_kernelILi4ELb1ELb0EEvPK6__halfPKjS4_S2_PS0_iiiiPKtS7_iiiiiibS2_i,(.L_x_4055 - _Z23gemm_half_q_half_kernelILi4ELb1ELb0EEvPK6__halfPKjS4_S2_PS0_iiiiPKtS7_iiiiiibS2_i)
        .other          _Z23gemm_half_q_half_kernelILi4ELb1ELb0EEvPK6__halfPKjS4_S2_PS0_iiiiPKtS7_iiiiiibS2_i,@"STO_CUDA_ENTRY STV_DEFAULT"
_Z23gemm_half_q_half_kernelILi4ELb1ELb0EEvPK6__halfPKjS4_S2_PS0_iiiiPKtS7_iiiiiibS2_i:
.text._Z23gemm_half_q_half_kernelILi4ELb1ELb0EEvPK6__halfPKjS4_S2_PS0_iiiiPKtS7_iiiiiibS2_i:
        /* <DEDUP_REMOVED lines=55> */
.L_x_2825:
[----:B------:R-:W-:Y:S05]  /*0370*/  BSYNC B0 ;  /* 0x0000000000007941 */ /* 0x000fea0003800000 */
.L_x_2824:
        /* <DEDUP_REMOVED lines=26> */
.L_x_2826:
        /* <DEDUP_REMOVED lines=10> */
.L_x_2828:
        /* <DEDUP_REMOVED lines=44> */
.L_x_2827:
        /* <DEDUP_REMOVED lines=16> */
.L_x_2829:
        /* <DEDUP_REMOVED lines=8> */
.L_x_2830:
        /* <DEDUP_REMOVED lines=13> */
.L_x_2831:
        /* <DEDUP_REMOVED lines=8> */
.L_x_2832:
        /* <DEDUP_REMOVED lines=11> */
.L_x_2833:
        /* <DEDUP_REMOVED lines=39> */
.L_x_2851:
        /* <DEDUP_REMOVED lines=277> */
.L_x_2835:
        /* <DEDUP_REMOVED lines=91> */
.L_x_2836:
        /* <DEDUP_REMOVED lines=91> */
.L_x_2837:
        /* <DEDUP_REMOVED lines=136> */
.L_x_2838:
        /* <DEDUP_REMOVED lines=195> */
.L_x_2839:
        /* <DEDUP_REMOVED lines=91> */
.L_x_2840:
        /* <DEDUP_REMOVED lines=91> */
.L_x_2841:
        /* <DEDUP_REMOVED lines=125> */
.L_x_2842:
        /* <DEDUP_REMOVED lines=170> */
.L_x_2843:
        /* <DEDUP_REMOVED lines=91> */
.L_x_2844:
        /* <DEDUP_REMOVED lines=91> */
.L_x_2845:
        /* <DEDUP_REMOVED lines=91> */
.L_x_2846:
        /* <DEDUP_REMOVED lines=92> */
.L_x_2847:
        /* <DEDUP_REMOVED lines=91> */
.L_x_2848:
        /* <DEDUP_REMOVED lines=91> */
.L_x_2849:
        /* <DEDUP_REMOVED lines=92> */
.L_x_2850:
[----:B------:R-:W-:Y:S01]  /*8590*/  IADD3 R91, R91, 0x20, RZ ;  /* 0x000000205b5b7810 */ /* 0x000fe20007ffe0ff */
[----:B------:R-:W-:Y:S01]  /*85a0*/  UIADD3 UR4, UR4, 0x40, URZ ;  /* 0x0000004004047890 */ /* 0x000fe2000fffe03f */
[----:B------:R-:W-:Y:S02]  /*85b0*/  IMAD.WIDE R112, R87, 0x8, R112 ;  /* 0x0000000857707825 */ /* 0x000fe400078e0270 */
[C---:B------:R-:W-:Y:S02]  /*85c0*/  ISETP.GE.AND P0, PT, R91.reuse, UR5, PT ;  /* 0x000000055b007c0c */ /* 0x040fe4000bf06270 */
[----:B------:R-:W-:Y:S01]  /*85d0*/  ISETP.LT.AND P1, PT, R91, R96, PT ;  /* 0x000000605b00720c */ /* 0x000fe20003f21270 */
[----:B------:R-:W-:-:S12]  /*85e0*/  IMAD.WIDE R114, R87, 0x8, R114 ;  /* 0x0000000857727825 */ /* 0x000fd800078e0272 */
[----:B------:R-:W-:Y:S05]  /*85f0*/  @!P0 BRA P1, `(.L_x_2851) ;  /* 0xffffff88001c8947 */ /* 0x000fea000083ffff */
.L_x_2834:
[----:B------:R-:W-:Y:S01]  /*8600*/  ISETP.GE.AND P0, PT, R91, R96, PT ;  /* 0x000000605b00720c */ /* 0x000fe20003f06270 */
[----:B------:R-:W-:-:S03]  /*8610*/  ULDC UR5, c[0x0][0x25c] ;  /* 0x0000970000057ab9 */ /* 0x000fc60000000800 */
[----:B------:R-:W-:-:S13]  /*8620*/  ISETP.GE.OR P0, PT, R91, UR5, P0 ;  /* 0x000000055b007c0c */ /* 0x000fda0008706670 */
[----:B------:R-:W-:Y:S05]  /*8630*/  @P0 BRA `(.L_x_2852) ;  /* 0x0000004400ac0947 */ /* 0x000fea0003800000 */
[----:B------:R-:W-:Y:S01]  /*8640*/  SHF.R.S32.HI R46, RZ, 0x1f, R87 ;  /* 0x0000001fff2e7819 */ /* 0x000fe20000011457 */
[----:B------:R-:W-:-:S06]  /*8650*/  ULDC UR5, c[0x0][0x25c] ;  /* 0x0000970000057ab9 */ /* 0x000fcc0000000800 */
.L_x_2861:
        /* <DEDUP_REMOVED lines=354> */
.L_x_2853:
        /* <DEDUP_REMOVED lines=75> */
.L_x_2854:
        /* <DEDUP_REMOVED lines=75> */
.L_x_2855:
        /* <DEDUP_REMOVED lines=118> */
.L_x_2856:
        /* <DEDUP_REMOVED lines=273> */
.L_x_2857:
        /* <DEDUP_REMOVED lines=75> */
.L_x_2858:
        /* <DEDUP_REMOVED lines=75> */
.L_x_2859:
        /* <DEDUP_REMOVED lines=76> */
.L_x_2860:
        /* <DEDUP_REMOVED lines=8> */
.L_x_2852:
[----:B------:R-:W-:Y:S01]  /*ccf0*/  ISETP.GE.AND P0, PT, R91, R96, PT ;  /* 0x000000605b00720c */ /* 0x000fe20003f06270 */
[----:B------:R-:W-:-:S03]  /*cd00*/  ULDC UR5, c[0x0][0x260] ;  /* 0x0000980000057ab9 */ /* 0x000fc60000000800 */
[----:B------:R-:W-:Y:S01]  /*cd10*/  ISETP.GE.OR P0, PT, R91, UR5, P0 ;  /* 0x000000055b007c0c */ /* 0x000fe20008706670 */
[----:B------:R-:W-:-:S12]  /*cd20*/  ULDC UR5, c[0x0][0x260] ;  /* 0x0000980000057ab9 */ /* 0x000fd80000000800 */
[----:B------:R-:W-:Y:S05]  /*cd30*/  @P0 BRA `(.L_x_2862) ;  /* 0x0000002400380947 */ /* 0x000fea0003800000 */
.L_x_2867:
        /* <DEDUP_REMOVED lines=353> */
.L_x_2863:
        /* <DEDUP_REMOVED lines=77> */
.L_x_2864:
        /* <DEDUP_REMOVED lines=77> */
.L_x_2865:
        /* <DEDUP_REMOVED lines=77> */
.L_x_2866:
[----:B------:R-:W-:Y:S01]  /*f1c0*/  IADD3 R91, R91, 0x20, RZ ;  /* 0x000000205b5b7810 */ /* 0x000fe20007ffe0ff */
[----:B------:R-:W-:Y:S01]  /*f1d0*/  UIADD3 UR4, UR4, 0x40, URZ ;  /* 0x0000004004047890 */ /* 0x000fe2000fffe03f */
[----:B------:R-:W-:Y:S02]  /*f1e0*/  IMAD.WIDE R114, R87, 0x4, R100 ;  /* 0x0000000457727825 */ /* 0x000fe400078e0264 */
[C---:B------:R-:W-:Y:S02]  /*f1f0*/  ISETP.GE.AND P0, PT, R91.reuse, UR5, PT ;  /* 0x000000055b007c0c */ /* 0x040fe4000bf06270 */
[----:B------:R-:W-:-:S13]  /*f200*/  ISETP.LT.AND P1, PT, R91, R96, PT ;  /* 0x000000605b00720c */ /* 0x000fda0003f21270 */
[----:B------:R-:W-:Y:S05]  /*f210*/  @!P0 BRA P1, `(.L_x_2867) ;  /* 0xffffffd800c88947 */ /* 0x000fea000083ffff */
.L_x_2862:
[----:B------:R-:W-:Y:S01]  /*f220*/  ISETP.GE.AND P0, PT, R91, R96, PT ;  /* 0x000000605b00720c */ /* 0x000fe20003f06270 */
[----:B------:R-:W-:-:S03]  /*f230*/  ULDC UR5, c[0x0][0x264] ;  /* 0x0000990000057ab9 */ /* 0x000fc60000000800 */
[----:B------:R-:W-:-:S13]  /*f240*/  ISETP.GE.OR P0, PT, R91, UR5, P0 ;  /* 0x000000055b007c0c */ /* 0x000fda0008706670 */
[----:B------:R-:W-:Y:S05]  /*f250*/  @P0 BRA `(.L_x_2868) ;  /* 0x00000068008c0947 */ /* 0x000fea0003800000 */
[----:B------:R-:W-:Y:S01]  /*f260*/  UMOV UR5, UR4 ;  /* 0x0000000400057c82 */ /* 0x000fe20008000000 */
[----:B------:R-:W-:-:S05]  /*f270*/  ULDC UR6, c[0x0][0x264] ;  /* 0x0000990000067ab9 */ /* 0x000fca0000000800 */
.L_x_2885:
        /* <DEDUP_REMOVED lines=168> */
.L_x_2869:
        /* <DEDUP_REMOVED lines=91> */
.L_x_2870:
        /* <DEDUP_REMOVED lines=91> */
.L_x_2871:
        /* <DEDUP_REMOVED lines=91> */
.L_x_2872:
        /* <DEDUP_REMOVED lines=143> */
.L_x_2873:
        /* <DEDUP_REMOVED lines=91> */
.L_x_2874:
        /* <DEDUP_REMOVED lines=91> */
.L_x_2875:
        /* <DEDUP_REMOVED lines=91> */
.L_x_2876:
        /* <DEDUP_REMOVED lines=144> */
.L_x_2877:
        /* <DEDUP_REMOVED lines=91> */
.L_x_2878:
        /* <DEDUP_REMOVED lines=91> */
.L_x_2879:
        /* <DEDUP_REMOVED lines=91> */
.L_x_2880:
        /* <DEDUP_REMOVED lines=143> */
.L_x_2881:
        /* <DEDUP_REMOVED lines=91> */
.L_x_2882:
        /* <DEDUP_REMOVED lines=91> */
.L_x_2883:
        /* <DEDUP_REMOVED lines=92> */
.L_x_2884:
[----:B------:R-:W-:Y:S01]  /*15c30*/  IADD3 R91, R91, 0x20, RZ ;  /* 0x000000205b5b7810 */ /* 0x000fe20007ffe0ff */
[----:B------:R-:W-:Y:S01]  /*15c40*/  UMOV UR5, UR4 ;  /* 0x0000000400057c82 */ /* 0x000fe20008000000 */
[----:B------:R-:W-:Y:S02]  /*15c50*/  IMAD.WIDE R114, R87, 0x4, R14 ;  /* 0x0000000457727825 */ /* 0x000fe400078e020e */
[C---:B------:R-:W-:Y:S02]  /*15c60*/  ISETP.GE.AND P0, PT, R91.reuse, UR6, PT ;  /* 0x000000065b007c0c */ /* 0x040fe4000bf06270 */
[----:B------:R-:W-:-:S13]  /*15c70*/  ISETP.LT.AND P1, PT, R91, R96, PT ;  /* 0x000000605b00720c */ /* 0x000fda0003f21270 */
[----:B------:R-:W-:Y:S05]  /*15c80*/  @!P0 BRA P1, `(.L_x_2885) ;  /* 0xffffff94007c8947 */ /* 0x000fea000083ffff */
.L_x_2868:
[----:B------:R-:W-:Y:S01]  /*15c90*/  ISETP.GE.AND P0, PT, R91, R96, PT ;  /* 0x000000605b00720c */ /* 0x000fe20003f06270 */
[----:B------:R-:W-:-:S03]  /*15ca0*/  ULDC UR5, c[0x0][0x268] ;  /* 0x00009a0000057ab9 */ /* 0x000fc60000000800 */
[----:B------:R-:W-:Y:S01]  /*15cb0*/  ISETP.GE.OR P0, PT, R91, UR5, P0 ;  /* 0x000000055b007c0c */ /* 0x000fe20008706670 */
[----:B------:R-:W-:-:S12]  /*15cc0*/  ULDC UR5, c[0x0][0x268] ;  /* 0x00009a0000057ab9 */ /* 0x000fd80000000800 */
[----:B------:R-:W-:Y:S05]  /*15cd0*/  @P0 BRA `(.L_x_2886) ;  /* 0x0000002000cc0947 */ /* 0x000fea0003800000 */
.L_x_2891:
        /* <DEDUP_REMOVED lines=326> */
.L_x_2887:
        /* <DEDUP_REMOVED lines=77> */
.L_x_2888:
        /* <DEDUP_REMOVED lines=77> */
.L_x_2889:
        /* <DEDUP_REMOVED lines=77> */
.L_x_2890:
[----:B------:R-:W-:Y:S01]  /*17fb0*/  IADD3 R91, R91, 0x20, RZ ;  /* 0x000000205b5b7810 */ /* 0x000fe20007ffe0ff */
[----:B------:R-:W-:Y:S01]  /*17fc0*/  UIADD3 UR4, UR4, 0x40, URZ ;  /* 0x0000004004047890 */ /* 0x000fe2000fffe03f */
[----:B------:R-:W-:Y:S02]  /*17fd0*/  IMAD.WIDE R114, R87, 0x4, R100 ;  /* 0x0000000457727825 */ /* 0x000fe400078e0264 */
[C---:B------:R-:W-:Y:S02]  /*17fe0*/  ISETP.GE.AND P0, PT, R91.reuse, UR5, PT ;  /* 0x000000055b007c0c */ /* 0x040fe4000bf06270 */
[----:B------:R-:W-:-:S13]  /*17ff0*/  ISETP.LT.AND P1, PT, R91, R96, PT ;  /* 0x000000605b00720c */ /* 0x000fda0003f21270 */
[----:B------:R-:W-:Y:S05]  /*18000*/  @!P0 BRA P1, `(.L_x_2891) ;  /* 0xffffffdc00348947 */ /* 0x000fea000083ffff */
.L_x_2886:
        /* <DEDUP_REMOVED lines=8> */
.L_x_2897:
        /* <DEDUP_REMOVED lines=167> */
.L_x_2893:
        /* <DEDUP_REMOVED lines=43> */
.L_x_2894:
        /* <DEDUP_REMOVED lines=43> */
.L_x_2895:
        /* <DEDUP_REMOVED lines=45> */
.L_x_2896:
[----:B------:R-:W-:Y:S01]  /*19330*/  IADD3 R91, R91, 0x10, RZ ;  /* 0x000000105b5b7810 */ /* 0x000fe20007ffe0ff */
[----:B------:R-:W-:Y:S01]  /*19340*/  UIADD3 UR4, UR4, 0x20, URZ ;  /* 0x0000002004047890 */ /* 0x000fe2000fffe03f */
[----:B------:R-:W-:Y:S02]  /*19350*/  IADD3 R114, P1, R114, R9, RZ ;  /* 0x0000000972727210 */ /* 0x000fe40007f3e0ff */
[C---:B------:R-:W-:Y:S02]  /*19360*/  ISETP.GE.AND P0, PT, R91.reuse, UR5, PT ;  /* 0x000000055b007c0c */ /* 0x040fe4000bf06270 */
[----:B------:R-:W-:Y:S02]  /*19370*/  ISETP.LT.AND P2, PT, R91, R96, PT ;  /* 0x000000605b00720c */ /* 0x000fe40003f41270 */
[----:B------:R-:W-:-:S11]  /*19380*/  IADD3.X R115, R115, R87, RZ, P1, !PT ;  /* 0x0000005773737210 */ /* 0x000fd60000ffe4ff */
[----:B------:R-:W-:Y:S05]  /*19390*/  @!P0 BRA P2, `(.L_x_2897) ;  /* 0xffffffec003c8947 */ /* 0x000fea000103ffff */
.L_x_2892:
[----:B0-----:R-:W0:Y:S01]  /*193a0*/  S2R R9, SR_CTAID.X ;  /* 0x0000000000097919 */ /* 0x001e220000002500 */
[----:B------:R-:W2:Y:S01]  /*193b0*/  S2UR UR4, SR_CTAID.Y ;  /* 0x00000000000479c3 */ /* 0x000ea20000002600 */
[----:B------:R-:W0:Y:S07]  /*193c0*/  S2R R10, SR_TID.X ;  /* 0x00000000000a7919 */ /* 0x000e2e0000002100 */
[----:B------:R-:W3:Y:S08]  /*193d0*/  LDC R17, c[0x0][0x23c] ;  /* 0x00008f00ff117b82 */ /* 0x000ef00000000800 */
[----:B------:R-:W4:Y:S01]  /*193e0*/  LDC.64 R12, c[0x0][0x230] ;  /* 0x00008c00ff0c7b82 */ /* 0x000f220000000a00 */
[----:B--2---:R-:W-:Y:S01]  /*193f0*/  USHF.L.U32 UR4, UR4, 0x2, URZ ;  /* 0x0000000204047899 */ /* 0x004fe2000800063f */
[----:B0-----:R-:W-:-:S04]  /*19400*/  LEA R9, R9, R10, 0x6 ;  /* 0x0000000a09097211 */ /* 0x001fc800078e30ff */
[----:B------:R-:W-:-:S05]  /*19410*/  SHF.L.U32 R9, R9, 0x2, RZ ;  /* 0x0000000209097819 */ /* 0x000fca00000006ff */
[----:B---3--:R-:W-:-:S04]  /*19420*/  IMAD R9, R17, UR4, R9 ;  /* 0x0000000411097c24 */ /* 0x008fc8000f8e0209 */
[----:B----4-:R-:W-:Y:S01]  /*19430*/  IMAD.WIDE R12, R9, 0x2, R12 ;  /* 0x00000002090c7825 */ /* 0x010fe200078e020c */
        /* <DEDUP_REMOVED lines=10> */
.L_x_2901:
[----:B------:R-:W0:Y:S02]  /*194e0*/  LDS R8, [R10] ;  /* 0x000000000a087984 */ /* 0x000e240000000800 */
[----:B0-----:R-:W-:-:S06]  /*194f0*/  HADD2 R9, R8, R11 ;  /* 0x0000000b08097230 */ /* 0x001fcc0000000000 */
[----:B------:R-:W0:Y:S02]  /*19500*/  ATOMS.CAST.SPIN R9, [R10], R8, R9 ;  /* 0x000000080a09738d */ /* 0x000e240001800009 */
[----:B0-----:R-:W-:-:S13]  /*19510*/  ISETP.EQ.U32.AND P0, PT, R9, 0x1, PT ;  /* 0x000000010900780c */ /* 0x001fda0003f02070 */
[----:B------:R-:W-:Y:S05]  /*19520*/  @!P0 BRA `(.L_x_2901) ;  /* 0xfffffffc00ec8947 */ /* 0x000fea000383ffff */
[----:B------:R-:W-:Y:S05]  /*19530*/  BRA `(.L_x_2899) ;  /* 0x00000000000c7947 */ /* 0x000fea0003800000 */
.L_x_2900:
[----:B------:R-:W2:Y:S02]  /*19540*/  LD.E R8, desc[UR8][R12.64] ;  /* 0x000000080c087980 */ /* 0x000ea4000c101900 */
[----:B--2---:R-:W-:-:S05]  /*19550*/  IADD3 R9, R9, R8, RZ ;  /* 0x0000000809097210 */ /* 0x004fca0007ffe0ff */
[----:B------:R0:W-:Y:S02]  /*19560*/  ST.E desc[UR8][R12.64], R9 ;  /* 0x000000090c007985 */ /* 0x0001e4000c101908 */
.L_x_2899:
[----:B------:R-:W-:Y:S05]  /*19570*/  BSYNC B0 ;  /* 0x0000000000007941 */ /* 0x000fea0003800000 */
.L_x_2898:
        /* <DEDUP_REMOVED lines=9> */
.L_x_2905:
[----:B------:R-:W2:Y:S02]  /*19610*/  LDS R14, [R8+0x4] ;  /* 0x00000400080e7984 */ /* 0x000ea40000000800 */
[----:B--2---:R-:W-:-:S10]  /*19620*/  HFMA2.MMA R15, R14, 1, 1, R7 ;  /* 0x3c003c000e0f7835 */ /* 0x004fd40000000007 */
[----:B------:R-:W2:Y:S02]  /*19630*/  ATOMS.CAST.SPIN R15, [R8+0x4], R14, R15 ;  /* 0x0000040e080f738d */ /* 0x000ea4000180000f */
[----:B--2---:R-:W-:-:S13]  /*19640*/  ISETP.EQ.U32.AND P0, PT, R15, 0x1, PT ;  /* 0x000000010f00780c */ /* 0x004fda0003f02070 */
[----:B------:R-:W-:Y:S05]  /*19650*/  @!P0 BRA `(.L_x_2905) ;  /* 0xfffffffc00ec8947 */ /* 0x000fea000383ffff */
[----:B------:R-:W-:Y:S05]  /*19660*/  BRA `(.L_x_2903) ;  /* 0x00000000000c7947 */ /* 0x000fea0003800000 */
.L_x_2904:
[----:B------:R-:W2:Y:S02]  /*19670*/  LD.E R7, desc[UR8][R12.64+0x4] ;  /* 0x000004080c077980 */ /* 0x000ea4000c101900 */
[----:B--2---:R-:W-:-:S05]  /*19680*/  IADD3 R7, R14, R7, RZ ;  /* 0x000000070e077210 */ /* 0x004fca0007ffe0ff */
[----:B------:R2:W-:Y:S02]  /*19690*/  ST.E desc[UR8][R12.64+0x4], R7 ;  /* 0x000004070c007985 */ /* 0x0005e4000c101908 */
.L_x_2903:
[----:B------:R-:W-:Y:S05]  /*196a0*/  BSYNC B0 ;  /* 0x0000000000007941 */ /* 0x000fea0003800000 */
.L_x_2902:
[----:B0-2---:R-:W-:Y:S01]  /*196b0*/  IMAD.WIDE R12, R17, 0x2, R12 ;  /* 0x00000002110c7825 */ /* 0x005fe200078e020c */
        /* <DEDUP_REMOVED lines=10> */
.L_x_2909:
[----:B------:R-:W0:Y:S02]  /*19760*/  LDS R6, [R8] ;  /* 0x0000000008067984 */ /* 0x000e240000000800 */
[----:B0-----:R-:W-:-:S06]  /*19770*/  HADD2 R7, R6, R9 ;  /* 0x0000000906077230 */ /* 0x001fcc0000000000 */
[----:B------:R-:W0:Y:S02]  /*19780*/  ATOMS.CAST.SPIN R7, [R8], R6, R7 ;  /* 0x000000060807738d */ /* 0x000e240001800007 */
[----:B0-----:R-:W-:-:S13]  /*19790*/  ISETP.EQ.U32.AND P0, PT, R7, 0x1, PT ;  /* 0x000000010700780c */ /* 0x001fda0003f02070 */
[----:B------:R-:W-:Y:S05]  /*197a0*/  @!P0 BRA `(.L_x_2909) ;  /* 0xfffffffc00ec8947 */ /* 0x000fea000383ffff */
[----:B------:R-:W-:Y:S05]  /*197b0*/  BRA `(.L_x_2907) ;  /* 0x00000000000c7947 */ /* 0x000fea0003800000 */
.L_x_2908:
[----:B------:R-:W2:Y:S02]  /*197c0*/  LD.E R6, desc[UR8][R12.64] ;  /* 0x000000080c067980 */ /* 0x000ea4000c101900 */
[----:B--2---:R-:W-:-:S05]  /*197d0*/  IADD3 R7, R7, R6, RZ ;  /* 0x0000000607077210 */ /* 0x004fca0007ffe0ff */
[----:B------:R0:W-:Y:S02]  /*197e0*/  ST.E desc[UR8][R12.64], R7 ;  /* 0x000000070c007985 */ /* 0x0001e4000c101908 */
.L_x_2907:
[----:B------:R-:W-:Y:S05]  /*197f0*/  BSYNC B0 ;  /* 0x0000000000007941 */ /* 0x000fea0003800000 */
.L_x_2906:
[----:B0-----:R-:W-:-:S05]  /*19800*/  IMAD.WIDE R6, R17, 0x2, R10 ;  /* 0x0000000211067825 */ /* 0x001fca00078e020a */
[----:B------:R0:W-:Y:S01]  /*19810*/  ATOM.E.ADD.F16x2.RN.STRONG.GPU P0, RZ, desc[UR8][R6.64], R14 ;  /* 0x0000000e06ff79a2 */ /* 0x0001e2000810e1c8 */
[----:B------:R-:W-:Y:S04]  /*19820*/  BSSY B0, `(.L_x_2910) ;  /* 0x000000e000007945 */ /* 0x000fe80003800000 */
[----:B0-----:R-:W-:Y:S05]  /*19830*/  @P0 BRA `(.L_x_2911) ;  /* 0x0000000000300947 */ /* 0x001fea0003800000 */
[----:B------:R-:W0:Y:S02]  /*19840*/  QSPC.E.S P0, RZ, [R6] ;  /* 0x0000000006ff73aa */ /* 0x000e240000000500 */
[----:B0-----:R-:W-:Y:S05]  /*19850*/  @!P0 BRA `(.L_x_2912) ;  /* 0x00000000001c8947 */ /* 0x001fea0003800000 */
[----:B------:R-:W-:-:S07]  /*19860*/  MOV R6, R6 ;  /* 0x0000000600067202 */ /* 0x000fce0000000f00 */
.L_x_2913:
[----:B------:R-:W0:Y:S02]  /*19870*/  LDS R8, [R6] ;  /* 0x0000000006087984 */ /* 0x000e240000000800 */
[----:B0-----:R-:W-:-:S10]  /*19880*/  HFMA2.MMA R9, R8, 1, 1, R5 ;  /* 0x3c003c0008097835 */ /* 0x001fd40000000005 */
[----:B------:R-:W0:Y:S02]  /*19890*/  ATOMS.CAST.SPIN R9, [R6], R8, R9 ;  /* 0x000000080609738d */ /* 0x000e240001800009 */
[----:B0-----:R-:W-:-:S13]  /*198a0*/  ISETP.EQ.U32.AND P0, PT, R9, 0x1, PT ;  /* 0x000000010900780c */ /* 0x001fda0003f02070 */
[----:B------:R-:W-:Y:S05]  /*198b0*/  @!P0 BRA `(.L_x_2913) ;  /* 0xfffffffc00ec8947 */ /* 0x000fea000383ffff */
[----:B------:R-:W-:Y:S05]  /*198c0*/  BRA `(.L_x_2911) ;  /* 0x00000000000c7947 */ /* 0x000fea0003800000 */
.L_x_2912:
[----:B------:R-:W2:Y:S02]  /*198d0*/  LD.E R5, desc[UR8][R6.64] ;  /* 0x0000000806057980 */ /* 0x000ea4000c101900 */
[----:B--2---:R-:W-:-:S05]  /*198e0*/  IADD3 R5, R14, R5, RZ ;  /* 0x000000050e057210 */ /* 0x004fca0007ffe0ff */
[----:B------:R0:W-:Y:S02]  /*198f0*/  ST.E desc[UR8][R6.64], R5 ;  /* 0x0000000506007985 */ /* 0x0001e4000c101908 */
.L_x_2911:
[----:B------:R-:W-:Y:S05]  /*19900*/  BSYNC B0 ;  /* 0x0000000000007941 */ /* 0x000fea0003800000 */
.L_x_2910:
        /* <DEDUP_REMOVED lines=11> */
.L_x_2917:
[----:B------:R-:W0:Y:S02]  /*199c0*/  LDS R4, [R6] ;  /* 0x0000000006047984 */ /* 0x000e240000000800 */
[----:B0-----:R-:W-:-:S06]  /*199d0*/  HADD2 R5, R4, R7 ;  /* 0x0000000704057230 */ /* 0x001fcc0000000000 */
[----:B------:R-:W0:Y:S02]  /*199e0*/  ATOMS.CAST.SPIN R5, [R6], R4, R5 ;  /* 0x000000040605738d */ /* 0x000e240001800005 */
[----:B0-----:R-:W-:-:S13]  /*199f0*/  ISETP.EQ.U32.AND P0, PT, R5, 0x1, PT ;  /* 0x000000010500780c */ /* 0x001fda0003f02070 */
[----:B------:R-:W-:Y:S05]  /*19a00*/  @!P0 BRA `(.L_x_2917) ;  /* 0xfffffffc00ec8947 */ /* 0x000fea000383ffff */
[----:B------:R-:W-:Y:S05]  /*19a10*/  BRA `(.L_x_2915) ;  /* 0x00000000000c7947 */ /* 0x000fea0003800000 */
.L_x_2916:
[----:B------:R-:W2:Y:S02]  /*19a20*/  LD.E R4, desc[UR8][R8.64] ;  /* 0x0000000808047980 */ /* 0x000ea4000c101900 */
[----:B--2---:R-:W-:-:S05]  /*19a30*/  IADD3 R5, R5, R4, RZ ;  /* 0x0000000405057210 */ /* 0x004fca0007ffe0ff */
[----:B------:R0:W-:Y:S02]  /*19a40*/  ST.E desc[UR8][R8.64], R5 ;  /* 0x0000000508007985 */ /* 0x0001e4000c101908 */
.L_x_2915:
[----:B------:R-:W-:Y:S05]  /*19a50*/  BSYNC B0 ;  /* 0x0000000000007941 */ /* 0x000fea0003800000 */
.L_x_2914:
        /* <DEDUP_REMOVED lines=11> */
.L_x_2921:
[----:B------:R-:W0:Y:S02]  /*19b10*/  LDS R10, [R6] ;  /* 0x00000000060a7984 */ /* 0x000e240000000800 */
[----:B0-----:R-:W-:-:S06]  /*19b20*/  HADD2 R11, R10, R3 ;  /* 0x000000030a0b7230 */ /* 0x001fcc0000000000 */
[----:B------:R-:W0:Y:S02]  /*19b30*/  ATOMS.CAST.SPIN R11, [R6], R10, R11 ;  /* 0x0000000a060b738d */ /* 0x000e24000180000b */
[----:B0-----:R-:W-:-:S13]  /*19b40*/  ISETP.EQ.U32.AND P0, PT, R11, 0x1, PT ;  /* 0x000000010b00780c */ /* 0x001fda0003f02070 */
[----:B------:R-:W-:Y:S05]  /*19b50*/  @!P0 BRA `(.L_x_2921) ;  /* 0xfffffffc00ec8947 */ /* 0x000fea000383ffff */
[----:B------:R-:W-:Y:S05]  /*19b60*/  BRA `(.L_x_2919) ;  /* 0x00000000000c7947 */ /* 0x000fea0003800000 */
.L_x_2920:
[----:B------:R-:W2:Y:S02]  /*19b70*/  LD.E R3, desc[UR8][R6.64] ;  /* 0x0000000806037980 */ /* 0x000ea4000c101900 */
[----:B--2---:R-:W-:-:S05]  /*19b80*/  IADD3 R3, R10, R3, RZ ;  /* 0x000000030a037210 */ /* 0x004fca0007ffe0ff */
[----:B------:R0:W-:Y:S02]  /*19b90*/  ST.E desc[UR8][R6.64], R3 ;  /* 0x0000000306007985 */ /* 0x0001e4000c101908 */
.L_x_2919:
[----:B------:R-:W-:Y:S05]  /*19ba0*/  BSYNC B0 ;  /* 0x0000000000007941 */ /* 0x000fea0003800000 */
.L_x_2918:
        /* <DEDUP_REMOVED lines=10> */
.L_x_2925:
[----:B------:R-:W0:Y:S02]  /*19c50*/  LDS R2, [R6] ;  /* 0x0000000006027984 */ /* 0x000e240000000800 */
[----:B0-----:R-:W-:-:S10]  /*19c60*/  HFMA2.MMA R3, R2, 1, 1, R7 ;  /* 0x3c003c0002037835 */ /* 0x001fd40000000007 */
[----:B------:R-:W0:Y:S02]  /*19c70*/  ATOMS.CAST.SPIN R3, [R6], R2, R3 ;  /* 0x000000020603738d */ /* 0x000e240001800003 */
[----:B0-----:R-:W-:-:S13]  /*19c80*/  ISETP.EQ.U32.AND P0, PT, R3, 0x1, PT ;  /* 0x000000010300780c */ /* 0x001fda0003f02070 */
[----:B------:R-:W-:Y:S05]  /*19c90*/  @!P0 BRA `(.L_x_2925) ;  /* 0xfffffffc00ec8947 */ /* 0x000fea000383ffff */
[----:B------:R-:W-:Y:S05]  /*19ca0*/  BRA `(.L_x_2923) ;  /* 0x00000000000c7947 */ /* 0x000fea0003800000 */
.L_x_2924:
[----:B------:R-:W2:Y:S02]  /*19cb0*/  LD.E R2, desc[UR8][R6.64] ;  /* 0x0000000806027980 */ /* 0x000ea4000c101900 */
[----:B--2---:R-:W-:-:S05]  /*19cc0*/  IADD3 R3, R3, R2, RZ ;  /* 0x0000000203037210 */ /* 0x004fca0007ffe0ff */
[----:B------:R0:W-:Y:S02]  /*19cd0*/  ST.E desc[UR8][R6.64], R3 ;  /* 0x0000000306007985 */ /* 0x0001e4000c101908 */
.L_x_2923:
[----:B------:R-:W-:Y:S05]  /*19ce0*/  BSYNC B0 ;  /* 0x0000000000007941 */ /* 0x000fea0003800000 */
.L_x_2922:
[----:B------:R-:W-:-:S04]  /*19cf0*/  IADD3 R2, P0, R4, R8, RZ ;  /* 0x0000000804027210 */ /* 0x000fc80007f1e0ff */
[----:B0-----:R-:W-:-:S08]  /*19d00*/  IADD3.X R3, R5, R9, RZ, P0, !PT ;  /* 0x0000000905037210 */ /* 0x001fd000007fe4ff */
[----:B------:R0:W-:Y:S02]  /*19d10*/  ATOM.E.ADD.F16x2.RN.STRONG.GPU P0, RZ, desc[UR8][R2.64], R11 ;  /* 0x0000000b02ff79a2 */ /* 0x0001e4000810e1c8 */
[----:B0-----:R-:W-:Y:S05]  /*19d20*/  @P0 EXIT ;  /* 0x000000000000094d */ /* 0x001fea0003800000 */
[----:B------:R-:W0:Y:S02]  /*19d30*/  QSPC.E.S P0, RZ, [R2] ;  /* 0x0000000002ff73aa */ /* 0x000e240000000500 */
[----:B0-----:R-:W-:Y:S05]  /*19d40*/  @!P0 BRA `(.L_x_2926) ;  /* 0x00000000001c8947 */ /* 0x001fea0003800000 */
[----:B------:R-:W-:-:S07]  /*19d50*/  MOV R2, R2 ;  /* 0x0000000200027202 */ /* 0x000fce0000000f00 */
.L_x_2927:
[----:B------:R-:W0:Y:S02]  /*19d60*/  LDS R4, [R2] ;  /* 0x0000000002047984 */ /* 0x000e240000000800 */
[----:B0-----:R-:W-:-:S06]  /*19d70*/  HADD2 R5, R4, R0 ;  /* 0x0000000004057230 */ /* 0x001fcc0000000000 */
[----:B------:R-:W0:Y:S02]  /*19d80*/  ATOMS.CAST.SPIN R5, [R2], R4, R5 ;  /* 0x000000040205738d */ /* 0x000e240001800005 */
[----:B0-----:R-:W-:-:S13]  /*19d90*/  ISETP.EQ.U32.AND P0, PT, R5, 0x1, PT ;  /* 0x000000010500780c */ /* 0x001fda0003f02070 */
[----:B------:R-:W-:Y:S05]  /*19da0*/  @!P0 BRA `(.L_x_2927) ;  /* 0xfffffffc00ec8947 */ /* 0x000fea000383ffff */
[----:B------:R-:W-:Y:S05]  /*19db0*/  EXIT ;  /* 0x000000000000794d */ /* 0x000fea0003800000 */
.L_x_2926:
[----:B------:R-:W2:Y:S02]  /*19dc0*/  LD.E R0, desc[UR8][R2.64] ;  /* 0x0000000802007980 */ /* 0x000ea4000c101900 */
[----:B--2---:R-:W-:-:S05]  /*19dd0*/  IADD3 R5, R11, R0, RZ ;  /* 0x000000000b057210 */ /* 0x004fca0007ffe0ff */
[----:B------:R-:W-:Y:S01]  /*19de0*/  ST.E desc[UR8][R2.64], R5 ;  /* 0x0000000502007985 */ /* 0x000fe2000c101908 */
[----:B------:R-:W-:Y:S05]  /*19df0*/  EXIT ;  /* 0x000000000000794d */ /* 0x000fea0003800000 */
.L_x_2928:
        /* <DEDUP_REMOVED lines=16> */
.L_x_4055:


//--------------------- .text._Z23gemm_half_q_half_kernelILi3ELb1ELb0EEvPK6__halfPKjS4_S2_PS0_iiiiPKtS7_iiiiiibS2_i --------------------------
	.section	.text._Z23gemm_half_q_half_kernelILi3ELb1ELb0EEvPK6__halfPKjS4_S2_PS0_iiiiPKtS7_iiiiiibS2_i,"ax",@progbits
	.align	128
        .global         _Z23gemm_half_q_half_kernelILi3ELb1ELb0EEvPK6__halfPKjS4_S2_PS0_iiiiPKtS7_iiiiiibS2_i
        .type           _Z23gemm_half_q_half_kernelILi3ELb1ELb0EEvPK6__halfPKjS4_S2_PS0_iiiiPKtS7_iiiiiibS2_i,@function
        .size           _Z23gemm_half_q_half_kernelILi3ELb1ELb0EEvPK6__halfPKjS4_S2_PS0_iiiiPKtS7_iiiiiibS2_i,(.L_x_4056 - _Z23gemm_half_q_half_kernelILi3ELb1ELb0EEvPK6__halfPKjS4_S2_PS0_iiiiPKtS7_iiiiiibS2_i)
        .other          _Z23gemm_half_q_half_kernelILi3ELb1ELb0EEvPK6__halfPKjS4_S2_PS0_iiiiPKtS7_iiiiiibS2_i,@"STO_CUDA_ENTRY STV_DEFAULT"
_Z23gemm_half_q_half_kernelILi3ELb1ELb0EEvPK6__halfPKjS4_S2_PS0_iiiiPKtS7_iiiiiibS2_i:
.text._Z23gemm_half_q_half_kernelILi3ELb1ELb0EEvPK6__halfPKjS4_S2_PS0_iiiiPKtS7_iiiiiibS2_i:
        /* <DEDUP_REMOVED lines=49> */
.L_x_2930:
[----:B------:R-:W-:Y:S05]  /*0310*/  BSYNC B0 ;  /* 0x0000000000007941 */ /* 0x000fea0003800000 */
.L_x_2929:
        /* <DEDUP_REMOVED lines=23> */
.L_x_2931:
        /* <DEDUP_REMOVED lines=10> */
.L_x_2933:
        /* <DEDUP_REMOVED lines=44> */
.L_x_2932:
        /* <DEDUP_REMOVED lines=16> */
.L_x_2934:
        /* <DEDUP_REMOVED lines=8> */
.L_x_2935:
        /* <DEDUP_REMOVED lines=13> */
.L_x_2936:
        /* <DEDUP_REMOVED lines=8> */
.L_x_2937:
        /* <DEDUP_REMOVED lines=11> */
.L_x_2938:
        /* <DEDUP_REMOVED lines=38> */
.L_x_2952:
        /* <DEDUP_REMOVED lines=279> */
.L_x_2940:
        /* <DEDUP_REMOVED lines=91> */
.L_x_2941:
        /* <DEDUP_REMOVED lines=150> */
.L_x_2942:
        /* <DEDUP_REMOVED lines=196> */
.L_x_2943:
        /* <DEDUP_REMOVED lines=91> */
.L_x_2944:
        /* <DEDUP_REMOVED lines=119> */
.L_x_2945:
        /* <DEDUP_REMOVED lines=156> */
.L_x_2946:
        /* <DEDUP_REMOVED lines=91> */
.L_x_2947:
        /* <DEDUP_REMOVED lines=91> */
.L_x_2948:
        /* <DEDUP_REMOVED lines=92> */
.L_x_2949:
        /* <DEDUP_REMOVED lines=91> */
.L_x_2950:
        /* <DEDUP_REMOVED lines=92> */
.L_x_2951:
        /* <DEDUP_REMOVED lines=9> */
.L_x_2939:
[----:B------:R-:W-:Y:S01]  /*6e90*/  ISETP.GE.AND P0, PT, R51, R50, PT ;  /* 0x000000323300720c */ /* 0x000fe20003f06270 */
[----:B------:R-:W-:-:S03]  /*6ea0*/  ULDC UR5, c[0x0][0x25c] ;  /* 0x0000970000057ab9 */ /* 0x000fc60000000800 */
[----:B------:R-:W-:-:S13]  /*6eb0*/  ISETP.GE.OR P0, PT, R51, UR5, P0 ;  /* 0x0000000533007c0c */ /* 0x000fda0008706670 */
[----:B------:R-:W-:Y:S05]  /*6ec0*/  @P0 BRA `(.L_x_2953) ;  /* 0x0000003c00500947 */ /* 0x000fea0003800000 */
[----:B------:R-:W-:Y:S01]  /*6ed0*/  SHF.R.S32.HI R14, RZ, 0x1f, R49 ;  /* 0x0000001fff0e7819 */ /* 0x000fe20000011431 */
[----:B------:R-:W-:-:S06]  /*6ee0*/  ULDC UR5, c[0x0][0x25c] ;  /* 0x0000970000057ab9 */ /* 0x000fcc0000000800 */
.L_x_2960:
        /* <DEDUP_REMOVED lines=363> */
.L_x_2954:
        /* <DEDUP_REMOVED lines=75> */
.L_x_2955:
        /* <DEDUP_REMOVED lines=117> */
.L_x_2956:
        /* <DEDUP_REMOVED lines=264> */
.L_x_2957:
        /* <DEDUP_REMOVED lines=75> */
.L_x_2958:
        /* <DEDUP_REMOVED lines=76> */
.L_x_2959:
        /* <DEDUP_REMOVED lines=8> */
.L_x_2953:
[----:B------:R-:W-:Y:S01]  /*ac10*/  ISETP.GE.AND P0, PT, R51, R50, PT ;  /* 0x000000323300720c */ /* 0x000fe20003f06270 */
[----:B------:R-:W-:-:S03]  /*ac20*/  ULDC UR5, c[0x0][0x260] ;  /* 0x0000980000057ab9 */ /* 0x000fc60000000800 */
[----:B------:R-:W-:Y:S01]  /*ac30*/  ISETP.GE.OR P0, PT, R51, UR5, P0 ;  /* 0x0000000533007c0c */ /* 0x000fe20008706670 */
[----:B------:R-:W-:-:S12]  /*ac40*/  ULDC UR5, c[0x0][0x260] ;  /* 0x0000980000057ab9 */ /* 0x000fd80000000800 */
[----:B------:R-:W-:Y:S05]  /*ac50*/  @P0 BRA `(.L_x_2961) ;  /* 0x0000002000000947 */ /* 0x000fea0003800000 */
.L_x_2965:
        /* <DEDUP_REMOVED lines=351> */
.L_x_2962:
        /* <DEDUP_REMOVED lines=77> */
.L_x_2963:
        /* <DEDUP_REMOVED lines=78> */
.L_x_2964:
[----:B------:R-:W-:Y:S01]  /*cc00*/  IADD3 R51, R51, 0x20, RZ ;  /* 0x0000002033337810 */ /* 0x000fe20007ffe0ff */
[----:B------:R-:W-:Y:S01]  /*cc10*/  UIADD3 UR4, UR4, 0x40, URZ ;  /* 0x0000004004047890 */ /* 0x000fe2000fffe03f */
[----:B------:R-:W-:Y:S02]  /*cc20*/  IMAD.WIDE R110, R49, 0x4, R2 ;  /* 0x00000004316e7825 */ /* 0x000fe400078e0202 */
[C---:B------:R-:W-:Y:S02]  /*cc30*/  ISETP.GE.AND P0, PT, R51.reuse, UR5, PT ;  /* 0x0000000533007c0c */ /* 0x040fe4000bf06270 */
[----:B------:R-:W-:-:S13]  /*cc40*/  ISETP.LT.AND P1, PT, R51, R50, PT ;  /* 0x000000323300720c */ /* 0x000fda0003f21270 */
[----:B------:R-:W-:Y:S05]  /*cc50*/  @!P0 BRA P1, `(.L_x_2965) ;  /* 0xffffffe000008947 */ /* 0x000fea000083ffff */
.L_x_2961:
[----:B------:R-:W-:Y:S01]  /*cc60*/  ISETP.GE.AND P0, PT, R51, R50, PT ;  /* 0x000000323300720c */ /* 0x000fe20003f06270 */
[----:B------:R-:W-:-:S03]  /*cc70*/  ULDC UR5, c[0x0][0x264] ;  /* 0x0000990000057ab9 */ /* 0x000fc60000000800 */
[----:B------:R-:W-:-:S13]  /*cc80*/  ISETP.GE.OR P0, PT, R51, UR5, P0 ;  /* 0x0000000533007c0c */ /* 0x000fda0008706670 */
[----:B------:R-:W-:Y:S05]  /*cc90*/  @P0 BRA `(.L_x_2966) ;  /* 0x0000005000d80947 */ /* 0x000fea0003800000 */
[----:B------:R-:W-:Y:S01]  /*cca0*/  UMOV UR5, UR4 ;  /* 0x0000000400057c82 */ /* 0x000fe20008000000 */
[----:B------:R-:W-:-:S05]  /*ccb0*/  ULDC UR6, c[0x0][0x264] ;  /* 0x0000990000067ab9 */ /* 0x000fca0000000800 */
.L_x_2979:
        /* <DEDUP_REMOVED lines=167> */
.L_x_2967:
        /* <DEDUP_REMOVED lines=91> */
.L_x_2968:
        /* <DEDUP_REMOVED lines=91> */
.L_x_2969:
        /* <DEDUP_REMOVED lines=143> */
.L_x_2970:
        /* <DEDUP_REMOVED lines=91> */
.L_x_2971:
        /* <DEDUP_REMOVED lines=91> */
.L_x_2972:
        /* <DEDUP_REMOVED lines=144> */
.L_x_2973:
        /* <DEDUP_REMOVED lines=91> */
.L_x_2974:
        /* <DEDUP_REMOVED lines=91> */
.L_x_2975:
        /* <DEDUP_REMOVED lines=143> */
.L_x_2976:
        /* <DEDUP_REMOVED lines=91> */
.L_x_2977:
        /* <DEDUP_REMOVED lines=92> */
.L_x_2978:
[----:B------:R-:W-:Y:S01]  /*11fa0*/  IADD3 R51, R51, 0x20, RZ ;  /* 0x0000002033337810 */ /* 0x000fe20007ffe0ff */
[----:B------:R-:W-:Y:S01]  /*11fb0*/  UMOV UR5, UR4 ;  /* 0x0000000400057c82 */ /* 0x000fe20008000000 */
[----:B------:R-:W-:Y:S02]  /*11fc0*/  IMAD.WIDE R110, R49, 0x4, R6 ;  /* 0x00000004316e7825 */ /* 0x000fe400078e0206 */
[C---:B------:R-:W-:Y:S02]  /*11fd0*/  ISETP.GE.AND P0, PT, R51.reuse, UR6, PT ;  /* 0x0000000633007c0c */ /* 0x040fe4000bf06270 */
[----:B------:R-:W-:-:S13]  /*11fe0*/  ISETP.LT.AND P1, PT, R51, R50, PT ;  /* 0x000000323300720c */ /* 0x000fda0003f21270 */
[----:B------:R-:W-:Y:S05]  /*11ff0*/  @!P0 BRA P1, `(.L_x_2979) ;  /* 0xffffffac00308947 */ /* 0x000fea000083ffff */
.L_x_2966:
[----:B------:R-:W-:Y:S01]  /*12000*/  ISETP.GE.AND P0, PT, R51, R50, PT ;  /* 0x000000323300720c */ /* 0x000fe20003f06270 */
[----:B------:R-:W-:-:S03]  /*12010*/  ULDC UR5, c[0x0][0x268] ;  /* 0x00009a0000057ab9 */ /* 0x000fc60000000800 */
[----:B------:R-:W-:Y:S01]  /*12020*/  ISETP.GE.OR P0, PT, R51, UR5, P0 ;  /* 0x0000000533007c0c */ /* 0x000fe20008706670 */
[----:B------:R-:W-:-:S12]  /*12030*/  ULDC UR5, c[0x0][0x268] ;  /* 0x00009a0000057ab9 */ /* 0x000fd80000000800 */
[----:B------:R-:W-:Y:S05]  /*12040*/  @P0 BRA `(.L_x_2980) ;  /* 0x0000001c00940947 */ /* 0x000fea0003800000 */
.L_x_2984:
        /* <DEDUP_REMOVED lines=324> */
.L_x_2981:
        /* <DEDUP_REMOVED lines=77> */
.L_x_2982:
        /* <DEDUP_REMOVED lines=78> */
.L_x_2983:
[----:B------:R-:W-:Y:S01]  /*13e40*/  IADD3 R51, R51, 0x20, RZ ;  /* 0x0000002033337810 */ /* 0x000fe20007ffe0ff */
[----:B------:R-:W-:Y:S01]  /*13e50*/  UIADD3 UR4, UR4, 0x40, URZ ;  /* 0x0000004004047890 */ /* 0x000fe2000fffe03f */
[----:B------:R-:W-:Y:S02]  /*13e60*/  IMAD.WIDE R110, R49, 0x4, R2 ;  /* 0x00000004316e7825 */ /* 0x000fe400078e0202 */
[C---:B------:R-:W-:Y:S02]  /*13e70*/  ISETP.GE.AND P0, PT, R51.reuse, UR5, PT ;  /* 0x0000000533007c0c */ /* 0x040fe4000bf06270 */
[----:B------:R-:W-:-:S13]  /*13e80*/  ISETP.LT.AND P1, PT, R51, R50, PT ;  /* 0x000000323300720c */ /* 0x000fda0003f21270 */
[----:B------:R-:W-:Y:S05]  /*13e90*/  @!P0 BRA P1, `(.L_x_2984) ;  /* 0xffffffe0006c8947 */ /* 0x000fea000083ffff */
.L_x_2980:
        /* <DEDUP_REMOVED lines=8> */
.L_x_2989:
        /* <DEDUP_REMOVED lines=165> */
.L_x_2986:
        /* <DEDUP_REMOVED lines=43> */
.L_x_2987:
        /* <DEDUP_REMOVED lines=45> */
.L_x_2988:
[----:B------:R-:W-:Y:S01]  /*14ef0*/  IADD3 R51, R51, 0x10, RZ ;  /* 0x0000001033337810 */ /* 0x000fe20007ffe0ff */
[----:B------:R-:W-:Y:S01]  /*14f00*/  UIADD3 UR4, UR4, 0x20, URZ ;  /* 0x0000002004047890 */ /* 0x000fe2000fffe03f */
[----:B------:R-:W-:Y:S02]  /*14f10*/  IADD3 R110, P1, R110, R3, RZ ;  /* 0x000000036e6e7210 */ /* 0x000fe40007f3e0ff */
[C---:B------:R-:W-:Y:S02]  /*14f20*/  ISETP.GE.AND P0, PT, R51.reuse, UR5, PT ;  /* 0x0000000533007c0c */ /* 0x040fe4000bf06270 */
[----:B------:R-:W-:Y:S02]  /*14f30*/  ISETP.LT.AND P2, PT, R51, R50, PT ;  /* 0x000000323300720c */ /* 0x000fe40003f41270 */
[----:B------:R-:W-:-:S11]  /*14f40*/  IADD3.X R111, R111, R49, RZ, P1, !PT ;  /* 0x000000316f6f7210 */ /* 0x000fd60000ffe4ff */
[----:B------:R-:W-:Y:S05]  /*14f50*/  @!P0 BRA P2, `(.L_x_2989) ;  /* 0xffffffec00f08947 */ /* 0x000fea000103ffff */
.L_x_2985:
[----:B------:R-:W0:Y:S01]  /*14f60*/  S2R R0, SR_CTAID.X ;  /* 0x0000000000007919 */ /* 0x000e220000002500 */
[----:B------:R-:W2:Y:S01]  /*14f70*/  S2UR UR4, SR_CTAID.Y ;  /* 0x00000000000479c3 */ /* 0x000ea20000002600 */
[----:B------:R-:W0:Y:S07]  /*14f80*/  S2R R3, SR_TID.X ;  /* 0x0000000000037919 */ /* 0x000e2e0000002100 */
        /* <DEDUP_REMOVED lines=8> */
[----:B------:R-:W-:Y:S04]  /*15010*/  BSSY B0, `(.L_x_2990) ;  /* 0x000000f000007945 */ /* 0x000fe80003800000 */
[----:B0-----:R-:W-:Y:S05]  /*15020*/  @P0 BRA `(.L_x_2991) ;  /* 0x0000000000340947 */ /* 0x001fea0003800000 */
[----:B------:R-:W0:Y:S02]  /*15030*/  QSPC.E.S P0, RZ, [R6] ;  /* 0x0000000006ff73aa */ /* 0x000e240000000500 */
[----:B0-----:R-:W-:Y:S05]  /*15040*/  @!P0 BRA `(.L_x_2992) ;  /* 0x0000000000208947 */ /* 0x001fea0003800000 */
[----:B------:R-:W-:-:S04]  /*15050*/  MOV R2, R6 ;  /* 0x0000000600027202 */ /* 0x000fc80000000f00 */
[----:B------:R-:W-:-:S07]  /*15060*/  MOV R2, R2 ;  /* 0x0000000200027202 */ /* 0x000fce0000000f00 */
.L_x_2993:
[----:B------:R-:W0:Y:S02]  /*15070*/  LDS R4, [R2] ;  /* 0x0000000002047984 */ /* 0x000e240000000800 */
[----:B0-----:R-:W-:-:S06]  /*15080*/  HADD2 R5, R4, R23 ;  /* 0x0000001704057230 */ /* 0x001fcc0000000000 */
[----:B------:R-:W0:Y:S02]  /*15090*/  ATOMS.CAST.SPIN R5, [R2], R4, R5 ;  /* 0x000000040205738d */ /* 0x000e240001800005 */
[----:B0-----:R-:W-:-:S13]  /*150a0*/  ISETP.EQ.U32.AND P0, PT, R5, 0x1, PT ;  /* 0x000000010500780c */ /* 0x001fda0003f02070 */
[----:B------:R-:W-:Y:S05]  /*150b0*/  @!P0 BRA `(.L_x_2993) ;  /* 0xfffffffc00ec8947 */ /* 0x000fea000383ffff */
[----:B------:R-:W-:Y:S05]  /*150c0*/  BRA `(.L_x_2991) ;  /* 0x00000000000c7947 */ /* 0x000fea0003800000 */
.L_x_2992:
[----:B------:R-:W2:Y:S02]  /*150d0*/  LD.E R0, desc[UR8][R6.64] ;  /* 0x0000000806007980 */ /* 0x000ea4000c101900 */
[----:B--2---:R-:W-:-:S05]  /*150e0*/  IADD3 R3, R23, R0, RZ ;  /* 0x0000000017037210 */ /* 0x004fca0007ffe0ff */
[----:B------:R0:W-:Y:S02]  /*150f0*/  ST.E desc[UR8][R6.64], R3 ;  /* 0x0000000306007985 */ /* 0x0001e4000c101908 */
.L_x_2991:
[----:B------:R-:W-:Y:S05]  /*15100*/  BSYNC B0 ;  /* 0x0000000000007941 */ /* 0x000fea0003800000 */
.L_x_2990:
        /* <DEDUP_REMOVED lines=9> */
.L_x_2997:
[----:B------:R-:W2:Y:S02]  /*151a0*/  LDS R8, [R2+0x4] ;  /* 0x0000040002087984 */ /* 0x000ea40000000800 */
[----:B--2---:R-:W-:-:S10]  /*151b0*/  HFMA2.MMA R9, R8, 1, 1, R22 ;  /* 0x3c003c0008097835 */ /* 0x004fd40000000016 */
[----:B------:R-:W2:Y:S02]  /*151c0*/  ATOMS.CAST.SPIN R9, [R2+0x4], R8, R9 ;  /* 0x000004080209738d */ /* 0x000ea40001800009 */
[----:B--2---:R-:W-:-:S13]  /*151d0*/  ISETP.EQ.U32.AND P0, PT, R9, 0x1, PT ;  /* 0x000000010900780c */ /* 0x004fda0003f02070 */
[----:B------:R-:W-:Y:S05]  /*151e0*/  @!P0 BRA `(.L_x_2997) ;  /* 0xfffffffc00ec8947 */ /* 0x000fea000383ffff */
[----:B------:R-:W-:Y:S05]  /*151f0*/  BRA `(.L_x_2995) ;  /* 0x00000000000c7947 */ /* 0x000fea0003800000 */
.L_x_2996:
[----:B------:R-:W0:Y:S02]  /*15200*/  LD.E R0, desc[UR8][R6.64+0x4] ;  /* 0x0000040806007980 */ /* 0x000e24000c101900 */
[----:B0-----:R-:W-:-:S05]  /*15210*/  IADD3 R3, R22, R0, RZ ;  /* 0x0000000016037210 */ /* 0x001fca0007ffe0ff */
[----:B------:R2:W-:Y:S02]  /*15220*/  ST.E desc[UR8][R6.64+0x4], R3 ;  /* 0x0000040306007985 */ /* 0x0005e4000c101908 */
.L_x_2995:
[----:B------:R-:W-:Y:S05]  /*15230*/  BSYNC B0 ;  /* 0x0000000000007941 */ /* 0x000fea0003800000 */
.L_x_2994:
[----:B0-2---:R-:W-:-:S05]  /*15240*/  IMAD.WIDE R6, R11, 0x2, R6 ;  /* 0x000000020b067825 */ /* 0x005fca00078e0206 */
[----:B------:R0:W-:Y:S01]  /*15250*/  ATOM.E.ADD.F16x2.RN.STRONG.GPU P0, RZ, desc[UR8][R6.64], R21 ;  /* 0x0000001506ff79a2 */ /* 0x0001e2000810e1c8 */
[----:B------:R-:W-:Y:S04]  /*15260*/  BSSY B0, `(.L_x_2998) ;  /* 0x000000f000007945 */ /* 0x000fe80003800000 */
[----:B0-----:R-:W-:Y:S05]  /*15270*/  @P0 BRA `(.L_x_2999) ;  /* 0x0000000000340947 */ /* 0x001fea0003800000 */
[----:B------:R-:W0:Y:S02]  /*15280*/  QSPC.E.S P0, RZ, [R6] ;  /* 0x0000000006ff73aa */ /* 0x000e240000000500 */
[----:B0-----:R-:W-:Y:S05]  /*15290*/  @!P0 BRA `(.L_x_3000) ;  /* 0x0000000000208947 */ /* 0x001fea0003800000 */
[----:B------:R-:W-:-:S04]  /*152a0*/  MOV R2, R6 ;  /* 0x0000000600027202 */ /* 0x000fc80000000f00 */
[----:B------:R-:W-:-:S07]  /*152b0*/  MOV R2, R2 ;  /* 0x0000000200027202 */ /* 0x000fce0000000f00 */
.L_x_3001:
[----:B------:R-:W0:Y:S02]  /*152c0*/  LDS R8, [R2] ;  /* 0x0000000002087984 */ /* 0x000e240000000800 */
[----:B0-----:R-:W-:-:S06]  /*152d0*/  HADD2 R9, R8, R21 ;  /* 0x0000001508097230 */ /* 0x001fcc0000000000 */
[----:B------:R-:W0:Y:S02]  /*152e0*/  ATOMS.CAST.SPIN R9, [R2], R8, R9 ;  /* 0x000000080209738d */ /* 0x000e240001800009 */
[----:B0-----:R-:W-:-:S13]  /*152f0*/  ISETP.EQ.U32.AND P0, PT, R9, 0x1, PT ;  /* 0x000000010900780c */ /* 0x001fda0003f02070 */
[----:B------:R-:W-:Y:S05]  /*15300*/  @!P0 BRA `(.L_x_3001) ;  /* 0xfffffffc00ec8947 */ /* 0x000fea000383ffff */
[----:B------:R-:W-:Y:S05]  /*15310*/  BRA `(.L_x_2999) ;  /* 0x00000000000c7947 */ /* 0x000fea0003800000 */
.L_x_3000:
[----:B------:R-:W2:Y:S02]  /*15320*/  LD.E R0, desc[UR8][R6.64] ;  /* 0x0000000806007980 */ /* 0x000ea4000c101900 */
[----:B--2---:R-:W-:-:S05]  /*15330*/  IADD3 R3, R21, R0, RZ ;  /* 0x0000000015037210 */ /* 0x004fca0007ffe0ff */
[----:B------:R0:W-:Y:S02]  /*15340*/  ST.E desc[UR8][R6.64], R3 ;  /* 0x0000000306007985 */ /* 0x0001e4000c101908 */
.L_x_2999:
[----:B------:R-:W-:Y:S05]  /*15350*/  BSYNC B0 ;  /* 0x0000000000007941 */ /* 0x000fea0003800000 */
.L_x_2998:
[----:B0-----:R-:W-:-:S05]  /*15360*/  IMAD.WIDE R2, R11, 0x2, R4 ;  /* 0x000000020b027825 */ /* 0x001fca00078e0204 */
[----:B------:R0:W-:Y:S01]  /*15370*/  ATOM.E.ADD.F16x2.RN.STRONG.GPU P0, RZ, desc[UR8][R2.64], R20 ;  /* 0x0000001402ff79a2 */ /* 0x0001e2000810e1c8 */
[----:B------:R-:W-:Y:S04]  /*15380*/  BSSY B0, `(.L_x_3002) ;  /* 0x000000e000007945 */ /* 0x000fe80003800000 */
[----:B0-----:R-:W-:Y:S05]  /*15390*/  @P0 BRA `(.L_x_3003) ;  /* 0x0000000000300947 */ /* 0x001fea0003800000 */
[----:B------:R-:W0:Y:S02]  /*153a0*/  QSPC.E.S P0, RZ, [R2] ;  /* 0x0000000002ff73aa */ /* 0x000e240000000500 */
[----:B0-----:R-:W-:Y:S05]  /*153b0*/  @!P0 BRA `(.L_x_3004) ;  /* 0x00000000001c8947 */ /* 0x001fea0003800000 */
[----:B------:R-:W-:-:S07]  /*153c0*/  MOV R2, R2 ;  /* 0x0000000200027202 */ /* 0x000fce0000000f00 */
.L_x_3005:
[----:B------:R-:W0:Y:S02]  /*153d0*/  LDS R4, [R2] ;  /* 0x0000000002047984 */ /* 0x000e240000000800 */
[----:B0-----:R-:W-:-:S10]  /*153e0*/  HFMA2.MMA R5, R4, 1, 1, R20 ;  /* 0x3c003c0004057835 */ /* 0x001fd40000000014 */
[----:B------:R-:W0:Y:S02]  /*153f0*/  ATOMS.CAST.SPIN R5, [R2], R4, R5 ;  /* 0x000000040205738d */ /* 0x000e240001800005 */
[----:B0-----:R-:W-:-:S13]  /*15400*/  ISETP.EQ.U32.AND P0, PT, R5, 0x1, PT ;  /* 0x000000010500780c */ /* 0x001fda0003f02070 */
[----:B------:R-:W-:Y:S05]  /*15410*/  @!P0 BRA `(.L_x_3005) ;  /* 0xfffffffc00ec8947 */ /* 0x000fea000383ffff */
[----:B------:R-:W-:Y:S05]  /*15420*/  BRA `(.L_x_3003) ;  /* 0x00000000000c7947 */ /* 0x000fea0003800000 */
.L_x_3004:
[----:B------:R-:W2:Y:S02]  /*15430*/  LD.E R0, desc[UR8][R2.64] ;  /* 0x0000000802007980 */ /* 0x000ea4000c101900 */
[----:B--2---:R-:W-:-:S05]  /*15440*/  IADD3 R5, R20, R0, RZ ;  /* 0x0000000014057210 */ /* 0x004fca0007ffe0ff */
[----:B------:R0:W-:Y:S02]  /*15450*/  ST.E desc[UR8][R2.64], R5 ;  /* 0x0000000502007985 */ /* 0x0001e4000c101908 */
.L_x_3003:
[----:B------:R-:W-:Y:S05]  /*15460*/  BSYNC B0 ;  /* 0x0000000000007941 */ /* 0x000fea0003800000 */
.L_x_3002:
[----:B------:R-:W-:-:S05]  /*15470*/  IMAD.WIDE R6, R11, 0x2, R6 ;  /* 0x000000020b067825 */ /* 0x000fca00078e0206 */
[----:B------:R2:W-:Y:S01]  /*15480*/  ATOM.E.ADD.F16x2.RN.STRONG.GPU P0, RZ, desc[UR8][R6.64], R19 ;  /* 0x0000001306ff79a2 */ /* 0x0005e2000810e1c8 */
[----:B------:R-:W-:Y:S04]  /*15490*/  BSSY B0, `(.L_x_3006) ;  /* 0x000000f000007945 */ /* 0x000fe80003800000 */
[----:B--2---:R-:W-:Y:S05]  /*154a0*/  @P0 BRA `(.L_x_3007) ;  /* 0x0000000000340947 */ /* 0x004fea0003800000 */
[----:B------:R-:W2:Y:S02]  /*154b0*/  QSPC.E.S P0, RZ, [R6] ;  /* 0x0000000006ff73aa */ /* 0x000ea40000000500 */
[----:B--2---:R-:W-:Y:S05]  /*154c0*/  @!P0 BRA `(.L_x_3008) ;  /* 0x0000000000208947 */ /* 0x004fea0003800000 */
[----:B0-----:R-:W-:-:S04]  /*154d0*/  MOV R2, R6 ;  /* 0x0000000600027202 */ /* 0x001fc80000000f00 */
[----:B------:R-:W-:-:S07]  /*154e0*/  MOV R2, R2 ;  /* 0x0000000200027202 */ /* 0x000fce0000000f00 */
.L_x_3009:
[----:B------:R-:W0:Y:S02]  /*154f0*/  LDS R4, [R2] ;  /* 0x0000000002047984 */ /* 0x000e240000000800 */
[----:B0-----:R-:W-:-:S06]  /*15500*/  HADD2 R5, R4, R19 ;  /* 0x0000001304057230 */ /* 0x001fcc0000000000 */
[----:B------:R-:W0:Y:S02]  /*15510*/  ATOMS.CAST.SPIN R5, [R2], R4, R5 ;  /* 0x000000040205738d */ /* 0x000e240001800005 */
[----:B0-----:R-:W-:-:S13]  /*15520*/  ISETP.EQ.U32.AND P0, PT, R5, 0x1, PT ;  /* 0x000000010500780c */ /* 0x001fda0003f02070 */
[----:B------:R-:W-:Y:S05]  /*15530*/  @!P0 BRA `(.L_x_3009) ;  /* 0xfffffffc00ec8947 */ /* 0x000fea000383ffff */
[----:B------:R-:W-:Y:S05]  /*15540*/  BRA `(.L_x_3007) ;  /* 0x00000000000c7947 */ /* 0x000fea0003800000 */
.L_x_3008:
[----:B------:R-:W0:Y:S02]  /*15550*/  LD.E R0, desc[UR8][R6.64] ;  /* 0x0000000806007980 */ /* 0x000e24000c101900 */
[----:B0-----:R-:W-:-:S05]  /*15560*/  IADD3 R3, R19, R0, RZ ;  /* 0x0000000013037210 */ /* 0x001fca0007ffe0ff */
[----:B------:R2:W-:Y:S02]  /*15570*/  ST.E desc[UR8][R6.64], R3 ;  /* 0x0000000306007985 */ /* 0x0005e4000c101908 */
.L_x_3007:
[----:B------:R-:W-:Y:S05]  /*15580*/  BSYNC B0 ;  /* 0x0000000000007941 */ /* 0x000fea0003800000 */
.L_x_3006:
[----:B------:R3:W-:Y:S02]  /*15590*/  ATOM.E.ADD.F16x2.RN.STRONG.GPU P0, RZ, desc[UR8][R6.64+0x4], R18 ;  /* 0x0000041206ff79a2 */ /* 0x0007e4000810e1c8 */
[----:B---3--:R-:W-:Y:S05]  /*155a0*/  @P0 EXIT ;  /* 0x000000000000094d */ /* 0x008fea0003800000 */
[----:B------:R-:W3:Y:S02]  /*155b0*/  QSPC.E.S P0, RZ, [R6+0x4] ;  /* 0x0000040006ff73aa */ /* 0x000ee40000000500 */
[----:B---3--:R-:W-:Y:S05]  /*155c0*/  @!P0 BRA `(.L_x_3010) ;  /* 0x0000000000208947 */ /* 0x008fea0003800000 */
[----:B0-----:R-:W-:-:S04]  /*155d0*/  MOV R2, R6 ;  /* 0x0000000600027202 */ /* 0x001fc80000000f00 */
[----:B------:R-:W-:-:S07]  /*155e0*/  MOV R2, R2 ;  /* 0x0000000200027202 */ /* 0x000fce0000000f00 */
.L_x_3011:
[----:B------:R-:W0:Y:S02]  /*155f0*/  LDS R4, [R2+0x4] ;  /* 0x0000040002047984 */ /* 0x000e240000000800 */
[----:B0-----:R-:W-:-:S10]  /*15600*/  HFMA2.MMA R5, R4, 1, 1, R18 ;  /* 0x3c003c0004057835 */ /* 0x001fd40000000012 */
[----:B------:R-:W0:Y:S02]  /*15610*/  ATOMS.CAST.SPIN R5, [R2+0x4], R4, R5 ;  /* 0x000004040205738d */ /* 0x000e240001800005 */
[----:B0-----:R-:W-:-:S13]  /*15620*/  ISETP.EQ.U32.AND P0, PT, R5, 0x1, PT ;  /* 0x000000010500780c */ /* 0x001fda0003f02070 */
[----:B------:R-:W-:Y:S05]  /*15630*/  @!P0 BRA `(.L_x_3011) ;  /* 0xfffffffc00ec8947 */ /* 0x000fea000383ffff */
[----:B------:R-:W-:Y:S05]  /*15640*/  EXIT ;  /* 0x000000000000794d */ /* 0x000fea0003800000 */
.L_x_3010:
[----:B------:R-:W0:Y:S02]  /*15650*/  LD.E R0, desc[UR8][R6.64+0x4] ;  /* 0x0000040806007980 */ /* 0x000e24000c101900 */
[----:B0-2---:R-:W-:-:S05]  /*15660*/  IADD3 R3, R18, R0, RZ ;  /* 0x0000000012037210 */ /* 0x005fca0007ffe0ff */
[----:B------:R-:W-:Y:S01]  /*15670*/  ST.E desc[UR8][R6.64+0x4], R3 ;  /* 0x0000040306007985 */ /* 0x000fe2000c101908 */
[----:B------:R-:W-:Y:S05]  /*15680*/  EXIT ;  /* 0x000000000000794d */ /* 0x000fea0003800000 */
.L_x_3012:
        /* <DEDUP_REMOVED lines=15> */
.L_x_4056:


//--------------------- .text._Z23gemm_half_q_half_kernelILi2ELb1ELb0EEvPK6__halfPKjS4_S2_PS0_iiiiPKtS7_iiiiiibS2_i --------------------------
	.section	.text._Z23gemm_half_q_half_kernelILi2ELb1ELb0EEvPK6__halfPKjS4_S2_PS0_iiiiPKtS7_iiiiiibS2_i,"ax",@progbits
	.align	128
        .global         _Z23gemm_half_q_half_kernelILi2ELb1ELb0EEvPK6__halfPKjS4_S2_PS0_iiiiPKtS7_iiiiiibS2_i
        .type           _Z23gemm_half_q_half_kernelILi2ELb1ELb0EEvPK6__halfPKjS4_S2_PS0_iiiiPKtS7_iiiiiibS2_i,@function
        .size           _Z23gemm_half_q_half_kernelILi2ELb1ELb0EEvPK6__halfPKjS4_S2_PS0_iiiiPKtS7_iiiiiibS2_i,(.L_x_4057 - _Z23gemm_half_q_half_kernelILi2ELb1ELb0EEvPK6__halfPKjS4_S2_PS0_iiiiPKtS7_iiiiiibS2_i)
        .other          _Z23gemm_half_q_half_kernelILi2ELb1ELb0EEvPK6__halfPKjS4_S2_PS0_iiiiPKtS7_iiiiiibS2_i,@"STO_CUDA_ENTRY STV_DEFAULT"
_Z23gemm_half_q_half_kernelILi2ELb1ELb0EEvPK6__halfPKjS4_S2_PS0_iiiiPKtS7_iiiiiibS2_i:
.text._Z23gemm_half_q_half_kernelILi2ELb1ELb0EEvPK6__halfPKjS4_S2_PS0_iiiiPKtS7_iiiiiibS2_i:
        /* <DEDUP_REMOVED lines=48> */
.L_x_3014:
[----:B------:R-:W-:Y:S05]  /*0300*/  BSYNC B0 ;  /* 0x0000000000007941 */ /* 0x000fea0003800000 */
.L_x_3013:
        /* <DEDUP_REMOVED lines=22> */
.L_x_3015:
        /* <DEDUP_REMOVED lines=11> */
.L_x_3017:
        /* <DEDUP_REMOVED lines=43> */
.L_x_3016:
        /* <DEDUP_REMOVED lines=16> */
.L_x_3018:
        /* <DEDUP_REMOVED lines=8> */
.L_x_3019:
        /* <DEDUP_REMOVED lines=13> */
.L_x_3020:
        /* <DEDUP_REMOVED lines=8> */
.L_x_3021:
        /* <DEDUP_REMOVED lines=11> */
.L_x_3022:
        /* <DEDUP_REMOVED lines=35> */
.L_x_3032:
        /* <DEDUP_REMOVED lines=301> */
.L_x_3024:
        /* <DEDUP_REMOVED lines=136> */
.L_x_3025:
        /* <DEDUP_REMOVED lines=196> */
.L_x_3026:
        /* <DEDUP_REMOVED lines=134> */
.L_x_3027:
        /* <DEDUP_REMOVED lines=132> */
.L_x_3028:
        /* <DEDUP_REMOVED lines=91> */
.L_x_3029:
        /* <DEDUP_REMOVED lines=92> */
.L_x_3030:
        /* <DEDUP_REMOVED lines=92> */
.L_x_3031:
        /* <DEDUP_REMOVED lines=9> */
.L_x_3023:
[----:B------:R-:W-:Y:S01]  /*5770*/  ISETP.GE.AND P0, PT, R49, R48, PT ;  /* 0x000000303100720c */ /* 0x000fe20003f06270 */
[----:B------:R-:W-:-:S03]  /*5780*/  ULDC UR5, c[0x0][0x25c] ;  /* 0x0000970000057ab9 */ /* 0x000fc60000000800 */
[----:B------:R-:W-:-:S13]  /*5790*/  ISETP.GE.OR P0, PT, R49, UR5, P0 ;  /* 0x0000000531007c0c */ /* 0x000fda0008706670 */
[----:B------:R-:W-:Y:S05]  /*57a0*/  @P0 BRA `(.L_x_3033) ;  /* 0x0000003000f40947 */ /* 0x000fea0003800000 */
[----:B------:R-:W-:Y:S01]  /*57b0*/  SHF.R.S32.HI R14, RZ, 0x1f, R23 ;  /* 0x0000001fff0e7819 */ /* 0x000fe20000011417 */
[----:B------:R-:W-:-:S06]  /*57c0*/  ULDC UR5, c[0x0][0x25c] ;  /* 0x0000970000057ab9 */ /* 0x000fcc0000000800 */
.L_x_3038:
        /* <DEDUP_REMOVED lines=374> */
.L_x_3034:
        /* <DEDUP_REMOVED lines=126> */
.L_x_3035:
        /* <DEDUP_REMOVED lines=243> */
.L_x_3036:
        /* <DEDUP_REMOVED lines=76> */
.L_x_3037:
        /* <DEDUP_REMOVED lines=8> */
.L_x_3033:
[----:B------:R-:W-:Y:S01]  /*8b80*/  ISETP.GE.AND P0, PT, R49, R48, PT ;  /* 0x000000303100720c */ /* 0x000fe20003f06270 */
[----:B------:R-:W-:-:S03]  /*8b90*/  ULDC UR5, c[0x0][0x260] ;  /* 0x0000980000057ab9 */ /* 0x000fc60000000800 */
[----:B------:R-:W-:Y:S01]  /*8ba0*/  ISETP.GE.OR P0, PT, R49, UR5, P0 ;  /* 0x0000000531007c0c */ /* 0x000fe20008706670 */
[----:B------:R-:W-:-:S12]  /*8bb0*/  ULDC UR5, c[0x0][0x260] ;  /* 0x0000980000057ab9 */ /* 0x000fd80000000800 */
[----:B------:R-:W-:Y:S05]  /*8bc0*/  @P0 BRA `(.L_x_3039) ;  /* 0x0000001800c80947 */ /* 0x000fea0003800000 */
.L_x_3042:
        /* <DEDUP_REMOVED lines=350> */
.L_x_3040:
        /* <DEDUP_REMOVED lines=78> */
.L_x_3041:
[----:B------:R-:W-:Y:S01]  /*a690*/  IADD3 R49, R49, 0x20, RZ ;  /* 0x0000002031317810 */ /* 0x000fe20007ffe0ff */
[----:B------:R-:W-:Y:S01]  /*a6a0*/  UIADD3 UR4, UR4, 0x40, URZ ;  /* 0x0000004004047890 */ /* 0x000fe2000fffe03f */
[----:B------:R-:W-:Y:S02]  /*a6b0*/  IMAD.WIDE R44, R23, 0x4, R2 ;  /* 0x00000004172c7825 */ /* 0x000fe400078e0202 */
[C---:B------:R-:W-:Y:S02]  /*a6c0*/  ISETP.GE.AND P0, PT, R49.reuse, UR5, PT ;  /* 0x0000000531007c0c */ /* 0x040fe4000bf06270 */
[----:B------:R-:W-:-:S13]  /*a6d0*/  ISETP.LT.AND P1, PT, R49, R48, PT ;  /* 0x000000303100720c */ /* 0x000fda0003f21270 */
[----:B------:R-:W-:Y:S05]  /*a6e0*/  @!P0 BRA P1, `(.L_x_3042) ;  /* 0xffffffe400388947 */ /* 0x000fea000083ffff */
.L_x_3039:
[----:B------:R-:W-:Y:S01]  /*a6f0*/  ISETP.GE.AND P0, PT, R49, R48, PT ;  /* 0x000000303100720c */ /* 0x000fe20003f06270 */
[----:B------:R-:W-:-:S03]  /*a700*/  ULDC UR5, c[0x0][0x264] ;  /* 0x0000990000057ab9 */ /* 0x000fc60000000800 */
[----:B------:R-:W-:-:S13]  /*a710*/  ISETP.GE.OR P0, PT, R49, UR5, P0 ;  /* 0x0000000531007c0c */ /* 0x000fda0008706670 */
[----:B------:R-:W-:Y:S05]  /*a720*/  @P0 BRA `(.L_x_3043) ;  /* 0x0000003c00240947 */ /* 0x000fea0003800000 */
[----:B------:R-:W-:Y:S01]  /*a730*/  UMOV UR5, UR4 ;  /* 0x0000000400057c82 */ /* 0x000fe20008000000 */
[----:B------:R-:W-:-:S05]  /*a740*/  ULDC UR6, c[0x0][0x264] ;  /* 0x0000990000067ab9 */ /* 0x000fca0000000800 */
.L_x_3052:
        /* <DEDUP_REMOVED lines=166> */
.L_x_3044:
        /* <DEDUP_REMOVED lines=91> */
.L_x_3045:
        /* <DEDUP_REMOVED lines=143> */
.L_x_3046:
        /* <DEDUP_REMOVED lines=91> */
.L_x_3047:
        /* <DEDUP_REMOVED lines=144> */
.L_x_3048:
        /* <DEDUP_REMOVED lines=91> */
.L_x_3049:
        /* <DEDUP_REMOVED lines=143> */
.L_x_3050:
        /* <DEDUP_REMOVED lines=92> */
.L_x_3051:
[----:B------:R-:W-:Y:S01]  /*e360*/  IADD3 R49, R49, 0x20, RZ ;  /* 0x0000002031317810 */ /* 0x000fe20007ffe0ff */
[----:B------:R-:W-:Y:S01]  /*e370*/  UMOV UR5, UR4 ;  /* 0x0000000400057c82 */ /* 0x000fe20008000000 */
[----:B------:R-:W-:Y:S02]  /*e380*/  IMAD.WIDE R44, R23, 0x4, R6 ;  /* 0x00000004172c7825 */ /* 0x000fe400078e0206 */
[C---:B------:R-:W-:Y:S02]  /*e390*/  ISETP.GE.AND P0, PT, R49.reuse, UR6, PT ;  /* 0x0000000631007c0c */ /* 0x040fe4000bf06270 */
[----:B------:R-:W-:-:S13]  /*e3a0*/  ISETP.LT.AND P1, PT, R49, R48, PT ;  /* 0x000000303100720c */ /* 0x000fda0003f21270 */
[----:B------:R-:W-:Y:S05]  /*e3b0*/  @!P0 BRA P1, `(.L_x_3052) ;  /* 0xffffffc000e48947 */ /* 0x000fea000083ffff */
.L_x_3043:
[----:B------:R-:W-:Y:S01]  /*e3c0*/  ISETP.GE.AND P0, PT, R49, R48, PT ;  /* 0x000000303100720c */ /* 0x000fe20003f06270 */
[----:B------:R-:W-:-:S03]  /*e3d0*/  ULDC UR5, c[0x0][0x268] ;  /* 0x00009a0000057ab9 */ /* 0x000fc60000000800 */
[----:B------:R-:W-:Y:S01]  /*e3e0*/  ISETP.GE.OR P0, PT, R49, UR5, P0 ;  /* 0x0000000531007c0c */ /* 0x000fe20008706670 */
[----:B------:R-:W-:-:S12]  /*e3f0*/  ULDC UR5, c[0x0][0x268] ;  /* 0x00009a0000057ab9 */ /* 0x000fd80000000800 */
[----:B------:R-:W-:Y:S05]  /*e400*/  @P0 BRA `(.L_x_3053) ;  /* 0x00000018005c0947 */ /* 0x000fea0003800000 */
.L_x_3056:
        /* <DEDUP_REMOVED lines=323> */
.L_x_3054:
        /* <DEDUP_REMOVED lines=78> */
.L_x_3055:
[----:B------:R-:W-:Y:S01]  /*fd20*/  IADD3 R49, R49, 0x20, RZ ;  /* 0x0000002031317810 */ /* 0x000fe20007ffe0ff */
[----:B------:R-:W-:Y:S01]  /*fd30*/  UIADD3 UR4, UR4, 0x40, URZ ;  /* 0x0000004004047890 */ /* 0x000fe2000fffe03f */
[----:B------:R-:W-:Y:S02]  /*fd40*/  IMAD.WIDE R44, R23, 0x4, R2 ;  /* 0x00000004172c7825 */ /* 0x000fe400078e0202 */
[C---:B------:R-:W-:Y:S02]  /*fd50*/  ISETP.GE.AND P0, PT, R49.reuse, UR5, PT ;  /* 0x0000000531007c0c */ /* 0x040fe4000bf06270 */
[----:B------:R-:W-:-:S13]  /*fd60*/  ISETP.LT.AND P1, PT, R49, R48, PT ;  /* 0x000000303100720c */ /* 0x000fda0003f21270 */
[----:B------:R-:W-:Y:S05]  /*fd70*/  @!P0 BRA P1, `(.L_x_3056) ;  /* 0xffffffe400a48947 */ /* 0x000fea000083ffff */
.L_x_3053:
        /* <DEDUP_REMOVED lines=8> */
.L_x_3060:
        /* <DEDUP_REMOVED lines=164> */
.L_x_3058:
        /* <DEDUP_REMOVED lines=45> */
.L_x_3059:
[----:B------:R-:W-:Y:S01]  /*10b10*/  IADD3 R49, R49, 0x10, RZ ;  /* 0x0000001031317810 */ /* 0x000fe20007ffe0ff */
[----:B------:R-:W-:Y:S01]  /*10b20*/  UIADD3 UR4, UR4, 0x20, URZ ;  /* 0x0000002004047890 */ /* 0x000fe2000fffe03f */
[----:B------:R-:W-:Y:S02]  /*10b30*/  IADD3 R44, P1, R44, R3, RZ ;  /* 0x000000032c2c7210 */ /* 0x000fe40007f3e0ff */
[C---:B------:R-:W-:Y:S02]  /*10b40*/  ISETP.GE.AND P0, PT, R49.reuse, UR5, PT ;  /* 0x0000000531007c0c */ /* 0x040fe4000bf06270 */
[----:B------:R-:W-:Y:S02]  /*10b50*/  ISETP.LT.AND P2, PT, R49, R48, PT ;  /* 0x000000303100720c */ /* 0x000fe40003f41270 */
[----:B------:R-:W-:-:S11]  /*10b60*/  IADD3.X R45, R45, R23, RZ, P1, !PT ;  /* 0x000000172d2d7210 */ /* 0x000fd60000ffe4ff */
[----:B------:R-:W-:Y:S05]  /*10b70*/  @!P0 BRA P2, `(.L_x_3060) ;  /* 0xfffffff000a08947 */ /* 0x000fea000103ffff */
.L_x_3057:
[----:B------:R-:W1:Y:S01]  /*10b80*/  S2R R0, SR_CTAID.X ;  /* 0x0000000000007919 */ /* 0x000e620000002500 */
[----:B------:R-:W3:Y:S01]  /*10b90*/  S2UR UR4, SR_CTAID.Y ;  /* 0x00000000000479c3 */ /* 0x000ee20000002600 */
[----:B------:R-:W1:Y:S07]  /*10ba0*/  S2R R3, SR_TID.X ;  /* 0x0000000000037919 */ /* 0x000e6e0000002100 */
        /* <DEDUP_REMOVED lines=8> */
[----:B------:R-:W-:Y:S04]  /*10c30*/  BSSY B0, `(.L_x_3061) ;  /* 0x000000f000007945 */ /* 0x000fe80003800000 */
[----:B-1----:R-:W-:Y:S05]  /*10c40*/  @P0 BRA `(.L_x_3062) ;  /* 0x0000000000340947 */ /* 0x002fea0003800000 */
[----:B------:R-:W1:Y:S02]  /*10c50*/  QSPC.E.S P0, RZ, [R4] ;  /* 0x0000000004ff73aa */ /* 0x000e640000000500 */
[----:B-1----:R-:W-:Y:S05]  /*10c60*/  @!P0 BRA `(.L_x_3063) ;  /* 0x0000000000208947 */ /* 0x002fea0003800000 */
[----:B------:R-:W-:-:S04]  /*10c70*/  MOV R2, R4 ;  /* 0x0000000400027202 */ /* 0x000fc80000000f00 */
[----:B------:R-:W-:-:S07]  /*10c80*/  MOV R2, R2 ;  /* 0x0000000200027202 */ /* 0x000fce0000000f00 */
.L_x_3064:
[----:B------:R-:W1:Y:S02]  /*10c90*/  LDS R8, [R2] ;  /* 0x0000000002087984 */ /* 0x000e640000000800 */
[----:B-1----:R-:W-:-:S06]  /*10ca0*/  HADD2 R9, R8, R21 ;  /* 0x0000001508097230 */ /* 0x002fcc0000000000 */
[----:B------:R-:W1:Y:S02]  /*10cb0*/  ATOMS.CAST.SPIN R9, [R2], R8, R9 ;  /* 0x000000080209738d */ /* 0x000e640001800009 */
[----:B-1----:R-:W-:-:S13]  /*10cc0*/  ISETP.EQ.U32.AND P0, PT, R9, 0x1, PT ;  /* 0x000000010900780c */ /* 0x002fda0003f02070 */
[----:B------:R-:W-:Y:S05]  /*10cd0*/  @!P0 BRA `(.L_x_3064) ;  /* 0xfffffffc00ec8947 */ /* 0x000fea000383ffff */
[----:B------:R-:W-:Y:S05]  /*10ce0*/  BRA `(.L_x_3062) ;  /* 0x00000000000c7947 */ /* 0x000fea0003800000 */
.L_x_3063:
[----:B------:R-:W3:Y:S02]  /*10cf0*/  LD.E R0, desc[UR8][R4.64] ;  /* 0x0000000804007980 */ /* 0x000ee4000c101900 */
[----:B---3--:R-:W-:-:S05]  /*10d00*/  IADD3 R3, R21, R0, RZ ;  /* 0x0000000015037210 */ /* 0x008fca0007ffe0ff */
[----:B------:R1:W-:Y:S02]  /*10d10*/  ST.E desc[UR8][R4.64], R3 ;  /* 0x0000000304007985 */ /* 0x0003e4000c101908 */
.L_x_3062:
[----:B------:R-:W-:Y:S05]  /*10d20*/  BSYNC B0 ;  /* 0x0000000000007941 */ /* 0x000fea0003800000 */
.L_x_3061:
[----:B------:R3:W-:Y:S01]  /*10d30*/  ATOM.E.ADD.F16x2.RN.STRONG.GPU P0, RZ, desc[UR8][R4.64+0x4], R20 ;  /* 0x0000041404ff79a2 */ /* 0x0007e2000810e1c8 */
[----:B------:R-:W-:Y:S04]  /*10d40*/  BSSY B0, `(.L_x_3065) ;  /* 0x000000f000007945 */ /* 0x000fe80003800000 */
[----:B---3--:R-:W-:Y:S05]  /*10d50*/  @P0 BRA `(.L_x_3066) ;  /* 0x0000000000340947 */ /* 0x008fea0003800000 */
[----:B------:R-:W3:Y:S02]  /*10d60*/  QSPC.E.S P0, RZ, [R4+0x4] ;  /* 0x0000040004ff73aa */ /* 0x000ee40000000500 */
[----:B---3--:R-:W-:Y:S05]  /*10d70*/  @!P0 BRA `(.L_x_3067) ;  /* 0x0000000000208947 */ /* 0x008fea0003800000 */
[----:B------:R-:W-:-:S04]  /*10d80*/  MOV R2, R4 ;  /* 0x0000000400027202 */ /* 0x000fc80000000f00 */
[----:B------:R-:W-:-:S07]  /*10d90*/  MOV R2, R2 ;  /* 0x0000000200027202 */ /* 0x000fce0000000f00 */
.L_x_3068:
[----:B-1----:R-:W1:Y:S02]  /*10da0*/  LDS R4, [R2+0x4] ;  /* 0x0000040002047984 */ /* 0x002e640000000800 */
[----:B-1----:R-:W-:-:S10]  /*10db0*/  HFMA2.MMA R5, R4, 1, 1, R20 ;  /* 0x3c003c0004057835 */ /* 0x002fd40000000014 */
[----:B------:R-:W1:Y:S02]  /*10dc0*/  ATOMS.CAST.SPIN R5, [R2+0x4], R4, R5 ;  /* 0x000004040205738d */ /* 0x000e640001800005 */
[----:B-1----:R-:W-:-:S13]  /*10dd0*/  ISETP.EQ.U32.AND P0, PT, R5, 0x1, PT ;  /* 0x000000010500780c */ /* 0x002fda0003f02070 */
[----:B------:R-:W-:Y:S05]  /*10de0*/  @!P0 BRA `(.L_x_3068) ;  /* 0xfffffffc00ec8947 */ /* 0x000fea000383ffff */
[----:B------:R-:W-:Y:S05]  /*10df0*/  BRA `(.L_x_3066) ;  /* 0x00000000000c7947 */ /* 0x000fea0003800000 */
.L_x_3067:
[----:B------:R-:W1:Y:S02]  /*10e00*/  LD.E R0, desc[UR8][R4.64+0x4] ;  /* 0x0000040804007980 */ /* 0x000e64000c101900 */
[----:B-1----:R-:W-:-:S05]  /*10e10*/  IADD3 R3, R20, R0, RZ ;  /* 0x0000000014037210 */ /* 0x002fca0007ffe0ff */
[----:B------:R3:W-:Y:S02]  /*10e20*/  ST.E desc[UR8][R4.64+0x4], R3 ;  /* 0x0000040304007985 */ /* 0x0007e4000c101908 */
.L_x_3066:
[----:B------:R-:W-:Y:S05]  /*10e30*/  BSYNC B0 ;  /* 0x0000000000007941 */ /* 0x000fea0003800000 */
.L_x_3065:
[----:B-1-3--:R-:W-:-:S05]  /*10e40*/  IADD3 R5, R11, R10, RZ ;  /* 0x0000000a0b057210 */ /* 0x00afca0007ffe0ff */
        /* <DEDUP_REMOVED lines=8> */
.L_x_3072:
[----:B------:R-:W1:Y:S02]  /*10ed0*/  LDS R6, [R2] ;  /* 0x0000000002067984 */ /* 0x000e640000000800 */
[----:B-1----:R-:W-:-:S06]  /*10ee0*/  HADD2 R7, R6, R19 ;  /* 0x0000001306077230 */ /* 0x002fcc0000000000 */
[----:B------:R-:W1:Y:S02]  /*10ef0*/  ATOMS.CAST.SPIN R7, [R2], R6, R7 ;  /* 0x000000060207738d */ /* 0x000e640001800007 */
[----:B-1----:R-:W-:-:S13]  /*10f00*/  ISETP.EQ.U32.AND P0, PT, R7, 0x1, PT ;  /* 0x000000010700780c */ /* 0x002fda0003f02070 */
[----:B------:R-:W-:Y:S05]  /*10f10*/  @!P0 BRA `(.L_x_3072) ;  /* 0xfffffffc00ec8947 */ /* 0x000fea000383ffff */
[----:B------:R-:W-:Y:S05]  /*10f20*/  BRA `(.L_x_3070) ;  /* 0x00000000000c7947 */ /* 0x000fea0003800000 */
.L_x_3071:
[----:B------:R-:W3:Y:S02]  /*10f30*/  LD.E R0, desc[UR8][R4.64] ;  /* 0x0000000804007980 */ /* 0x000ee4000c101900 */
[----:B---3--:R-:W-:-:S05]  /*10f40*/  IADD3 R3, R19, R0, RZ ;  /* 0x0000000013037210 */ /* 0x008fca0007ffe0ff */
[----:B------:R1:W-:Y:S02]  /*10f50*/  ST.E desc[UR8][R4.64], R3 ;  /* 0x0000000304007985 */ /* 0x0003e4000c101908 */
.L_x_3070:
[----:B------:R-:W-:Y:S05]  /*10f60*/  BSYNC B0 ;  /* 0x0000000000007941 */ /* 0x000fea0003800000 */
.L_x_3069:
[----:B------:R3:W-:Y:S02]  /*10f70*/  ATOM.E.ADD.F16x2.RN.STRONG.GPU P0, RZ, desc[UR8][R4.64+0x4], R18 ;  /* 0x0000041204ff79a2 */ /* 0x0007e4000810e1c8 */
[----:B---3--:R-:W-:Y:S05]  /*10f80*/  @P0 EXIT ;  /* 0x000000000000094d */ /* 0x008fea0003800000 */
[----:B------:R-:W3:Y:S02]  /*10f90*/  QSPC.E.S P0, RZ, [R4+0x4] ;  /* 0x0000040004ff73aa */ /* 0x000ee40000000500 */
[----:B---3--:R-:W-:Y:S05]  /*10fa0*/  @!P0 BRA `(.L_x_3073) ;  /* 0x0000000000208947 */ /* 0x008fea0003800000 */
[----:B------:R-:W-:-:S04]  /*10fb0*/  MOV R2, R4 ;  /* 0x0000000400027202 */ /* 0x000fc80000000f00 */
[----:B------:R-:W-:-:S07]  /*10fc0*/  MOV R2, R2 ;  /* 0x0000000200027202 */ /* 0x000fce0000000f00 */
.L_x_3074:
[----:B-1----:R-:W1:Y:S02]  /*10fd0*/  LDS R4, [R2+0x4] ;  /* 0x0000040002047984 */ /* 0x002e640000000800 */
[----:B-1----:R-:W-:-:S10]  /*10fe0*/  HFMA2.MMA R5, R4, 1, 1, R18 ;  /* 0x3c003c0004057835 */ /* 0x002fd40000000012 */
[----:B------:R-:W1:Y:S02]  /*10ff0*/  ATOMS.CAST.SPIN R5, [R2+0x4], R4, R5 ;  /* 0x000004040205738d */ /* 0x000e640001800005 */
[----:B-1----:R-:W-:-:S13]  /*11000*/  ISETP.EQ.U32.AND P0, PT, R5, 0x1, PT ;  /* 0x000000010500780c */ /* 0x002fda0003f02070 */
[----:B------:R-:W-:Y:S05]  /*11010*/  @!P0 BRA `(.L_x_3074) ;  /* 0xfffffffc00ec8947 */ /* 0x000fea000383ffff */
[----:B------:R-:W-:Y:S05]  /*11020*/  EXIT ;  /* 0x000000000000794d */ /* 0x000fea0003800000 */
.L_x_3073:
[----:B------:R-:W1:Y:S02]  /*11030*/  LD.E R0, desc[UR8][R4.64+0x4] ;  /* 0x0000040804007980 */ /* 0x000e64000c101900 */
[----:B-1----:R-:W-:-:S05]  /*11040*/  IADD3 R3, R18, R0, RZ ;  /* 0x0000000012037210 */ /* 0x002fca0007ffe0ff */
[----:B------:R-:W-:Y:S01]  /*11050*/  ST.E desc[UR8][R4.64+0x4], R3 ;  /* 0x0000040304007985 */ /* 0x000fe2000c101908 */
[----:B------:R-:W-:Y:S05]  /*11060*/  EXIT ;  /* 0x000000000000794d */ /* 0x000fea0003800000 */
.L_x_3075:
        /* <DEDUP_REMOVED lines=9> */
.L_x_4057:


//--------------------- .text._Z23gemm_half_q_half_kernelILi1ELb1ELb0EEvPK6__halfPKjS4_S2_PS0_iiiiPKtS7_iiiiiibS2_i --------------------------
	.section	.text._Z23gemm_half_q_half_kernelILi1ELb1ELb0EEvPK6__halfPKjS4_S2_PS0_iiiiPKtS7_iiiiiibS2_i,"ax",@progbits
	.align	128
        .global         _Z23gemm_half_q_half_kernelILi1ELb1ELb0EEvPK6__halfPKjS4_S2_PS0_iiiiPKtS7_iiiiiibS2_i
        .type           _Z23gemm_half_q_half_kernelILi1ELb1ELb0EEvPK6__halfPKjS4_S2_PS0_iiiiPKtS7_iiiiiibS2_i,@function
        .size           _Z23gemm_half_q_half_kernelILi1ELb1ELb0EEvPK6__halfPKjS4_S2_PS0_iiiiPKtS7_iiiiiibS2_i,(.L_x_4058 - _Z23gemm_half_q_half_kernelILi1ELb1ELb0EEvPK6__halfPKjS4_S2_PS0_iiiiPKtS7_iiiiiibS2_i)
        .other          _Z23gemm_half_q_half_kernelILi1ELb1ELb0EEvPK6__halfPKjS4_S2_PS0_iiiiPKtS7_iiiiiibS2_i,@"STO_CUDA_ENTRY STV_DEFAULT"
_Z23gemm_half_q_half_kernelILi1ELb1ELb0EEvPK6__halfPKjS4_S2_PS0_iiiiPKtS7_iiiiiibS2_i:
.text._Z23gemm_half_q_half_kernelILi1ELb1ELb0EEvPK6__halfPKjS4_S2_PS0_iiiiPKtS7_iiiiiibS2_i:
        /* <DEDUP_REMOVED lines=38> */
.L_x_3077:
[----:B------:R-:W-:Y:S05]  /*0260*/  BSYNC B0 ;  /* 0x0000000000007941 */ /* 0x000fea0003800000 */
.L_x_3076:
        /* <DEDUP_REMOVED lines=27> */
.L_x_3079:
        /* <DEDUP_REMOVED lines=10> */
[----:B------:R-:W-:-:S06]  /*04c0*/  IMAD.WIDE R18, R19, 0x2, R2 ;  /* 0x0000000213127825 */ /* 0x000fcc00078e0202 */
        /* <DEDUP_REMOVED lines=31> */
.L_x_3078:
        /* <DEDUP_REMOVED lines=16> */
.L_x_3080:
        /* <DEDUP_REMOVED lines=8> */
.L_x_3081:
        /* <DEDUP_REMOVED lines=13> */
.L_x_3082:
        /* <DEDUP_REMOVED lines=8> */
.L_x_3083:
        /* <DEDUP_REMOVED lines=12> */
.L_x_3084:
        /* <DEDUP_REMOVED lines=12> */
[----:B------:R-:W-:Y:S02]  /*0b10*/  IADD3 R3, R8, R0, R3 ;  /* 0x0000000008037210 */ /* 0x000fe40007ffe003 */
[----:B------:R-:W-:-:S03]  /*0b20*/  SHF.R.S32.HI R0, RZ, 0x1f, R32 ;  /* 0x0000001fff007819 */ /* 0x000fc60000011420 */
[----:B------:R-:W-:-:S05]  /*0b30*/  IMAD R3, R3, R34, RZ ;  /* 0x0000002203037224 */ /* 0x000fca00078e02ff */
        /* <DEDUP_REMOVED lines=13> */
.L_x_3086:
[----:B------:R-:W2:Y:S01]  /*0c10*/  LDG.E.128.CONSTANT R4, desc[UR6][R36.64] ;  /* 0x0000000624047981 */ /* 0x000ea2000c1e9d00 */
[----:B------:R-:W-:-:S03]  /*0c20*/  IMAD.U32 R34, RZ, RZ, UR9 ;  /* 0x00000009ff227e24 */ /* 0x000fc6000f8e00ff */
[----:B------:R-:W0:Y:S01]  /*0c30*/  LDS.64 R20, [UR4] ;  /* 0x00000004ff147984 */ /* 0x000e220008000a00 */
[----:B------:R-:W-:-:S05]  /*0c40*/  IMAD.WIDE R26, R34, 0x4, R36 ;  /* 0x00000004221a7825 */ /* 0x000fca00078e0224 */
[----:B------:R3:W4:Y:S01]  /*0c50*/  LDG.E.128.CONSTANT R8, desc[UR6][R26.64] ;  /* 0x000000061a087981 */ /* 0x000722000c1e9d00 */
[----:B------:R-:W-:-:S05]  /*0c60*/  IMAD.WIDE R16, R34, 0x4, R26 ;  /* 0x0000000422107825 */ /* 0x000fca00078e021a */
[----:B-1----:R-:W5:Y:S01]  /*0c70*/  LDG.E.128.CONSTANT R12, desc[UR6][R16.64] ;  /* 0x00000006100c7981 */ /* 0x002f62000c1e9d00 */
[----:B--2---:R-:W-:Y:S02]  /*0c80*/  LOP3.LUT R23, R5, 0xff, RZ, 0xc0, !PT ;  /* 0x000000ff05177812 */ /* 0x004fe400078ec0ff */
[----:B------:R-:W-:Y:S02]  /*0c90*/  LOP3.LUT R25, R6, 0xff, RZ, 0xc0, !PT ;  /* 0x000000ff06197812 */ /* 0x000fe400078ec0ff */
[----:B------:R-:W-:Y:S01]  /*0ca0*/  LOP3.LUT R18, R4, 0xff, RZ, 0xc0, !PT ;  /* 0x000000ff04127812 */ /* 0x000fe200078ec0ff */
[----:B------:R-:W-:Y:S01]  /*0cb0*/  VIADD R23, R23, 0xffffff80 ;  /* 0xffffff8017177836 */ /* 0x000fe20000000000 */
[----:B---3--:R-:W-:Y:S01]  /*0cc0*/  LOP3.LUT R26, R7, 0xff, RZ, 0xc0, !PT ;  /* 0x000000ff071a7812 */ /* 0x008fe200078ec0ff */
[----:B------:R-:W-:Y:S01]  /*0cd0*/  VIADD R27, R25, 0xffffff80 ;  /* 0xffffff80191b7836 */ /* 0x000fe20000000000 */
[----:B------:R-:W-:Y:S02]  /*0ce0*/  IADD3 R18, R18, -0x80, RZ ;  /* 0xffffff8012127810 */ /* 0x000fe40007ffe0ff */
[----:B------:R-:W-:Y:S01]  /*0cf0*/  SHF.R.U32.HI R25, RZ, 0x8, R4 ;  /* 0x00000008ff197819 */ /* 0x000fe20000011604 */
[----:B------:R-:W1:Y:S01]  /*0d00*/  I2F.F16 R23, R23 ;  /* 0x0000001700177306 */ /* 0x000e620000200c00 */
[----:B------:R-:W-:-:S02]  /*0d10*/  IADD3 R36, R26, -0x80, RZ ;  /* 0xffffff801a247810 */ /* 0x000fc40007ffe0ff */
[----:B------:R-:W-:Y:S02]  /*0d20*/  LEA.HI R24, R4, 0xffffff80, RZ, 0x8 ;  /* 0xffffff8004187811 */ /* 0x000fe400078f40ff */
[----:B------:R-:W-:Y:S02]  /*0d30*/  SHF.R.U32.HI R4, RZ, 0x10, R4 ;  /* 0x00000010ff047819 */ /* 0x000fe40000011604 */
[----:B------:R-:W-:Y:S01]  /*0d40*/  LOP3.LUT R26, R25, 0xff, RZ, 0xc0, !PT ;  /* 0x000000ff191a7812 */ /* 0x000fe200078ec0ff */
[----:B------:R2:W3:Y:S01]  /*0d50*/  I2F.F16 R19, R18 ;  /* 0x0000001200137306 */ /* 0x0004e20000200c00 */
[----:B------:R-:W-:Y:S02]  /*0d60*/  LOP3.LUT R4, R4, 0xff, RZ, 0xc0, !PT ;  /* 0x000000ff04047812 */ /* 0x000fe400078ec0ff */
[----:B------:R-:W-:Y:S01]  /*0d70*/  SHF.R.U32.HI R38, RZ, 0x8, R7 ;  /* 0x00000008ff267819 */ /* 0x000fe20000011607 */
[----:B------:R-:W-:Y:S01]  /*0d80*/  VIADD R37, R26, 0xffffff80 ;  /* 0xffffff801a257836 */ /* 0x000fe20000000000 */
[----:B------:R-:W-:Y:S01]  /*0d90*/  SHF.R.U32.HI R26, RZ, 0x8, R5 ;  /* 0x00000008ff1a7819 */ /* 0x000fe20000011605 */
[----:B-1----:R-:W-:-:S02]  /*0da0*/  HADD2.F32 R39, -RZ, R23.H0_H0 ;  /* 0x20000017ff277230 */ /* 0x002fc40000004100 */
[----:B------:R-:W1:Y:S01]  /*0db0*/  I2F.F16 R27, R27 ;  /* 0x0000001b001b7306 */ /* 0x000e620000200c00 */
[----:B--2---:R-:W-:Y:S01]  /*0dc0*/  VIADD R18, R4, 0xffffff80 ;  /* 0xffffff8004127836 */ /* 0x004fe20000000000 */
[----:B------:R-:W-:Y:S02]  /*0dd0*/  SHF.R.U32.HI R4, RZ, 0x8, R6 ;  /* 0x00000008ff047819 */ /* 0x000fe40000011606 */
[----:B------:R-:W-:Y:S02]  /*0de0*/  LOP3.LUT R38, R38, 0xff, RZ, 0xc0, !PT ;  /* 0x000000ff26267812 */ /* 0x000fe400078ec0ff */
[----:B------:R-:W-:Y:S01]  /*0df0*/  LOP3.LUT R26, R26, 0xff, RZ, 0xc0, !PT ;  /* 0x000000ff1a1a7812 */ /* 0x000fe200078ec0ff */
[----:B---3--:R-:W-:Y:S01]  /*0e00*/  HADD2.F32 R19, -RZ, R19.H0_H0 ;  /* 0x20000013ff137230 */ /* 0x008fe20000004100 */
[----:B------:R2:W3:Y:S02]  /*0e10*/  I2F.F16 R25, R36 ;  /* 0x0000002400197306 */ /* 0x0004e40000200c00 */
[----:B------:R-:W-:Y:S01]  /*0e20*/  IADD3 R26, R26, -0x80, RZ ;  /* 0xffffff801a1a7810 */ /* 0x000fe20007ffe0ff */
[----:B-1----:R-:W-:-:S05]  /*0e30*/  HADD2.F32 R23, -RZ, R27.H0_H0 ;  /* 0x2000001bff177230 */ /* 0x002fca0000004100 */
[----:B------:R-:W1:Y:S01]  /*0e40*/  I2F.F16 R37, R37 ;  /* 0x0000002500257306 */ /* 0x000e620000200c00 */
[----:B--2---:R-:W-:Y:S01]  /*0e50*/  LOP3.LUT R36, R4, 0xff, RZ, 0xc0, !PT ;  /* 0x000000ff04247812 */ /* 0x004fe200078ec0ff */
[----:B0-----:R-:W-:-:S04]  /*0e60*/  HADD2.F32 R4, -RZ, R20.H0_H0 ;  /* 0x20000014ff047230 */ /* 0x001fc80000004100 */
[----:B------:R-:W-:Y:S02]  /*0e70*/  VIADD R41, R36, 0xffffff80 ;  /* 0xffffff8024297836 */ /* 0x000fe40000000000 */
[----:B------:R-:W-:Y:S01]  /*0e80*/  FFMA.FTZ R40, R19, R4, RZ ;  /* 0x0000000413287223 */ /* 0x000fe200000100ff */
[----:B---3--:R-:W-:Y:S02]  /*0e90*/  HADD2.F32 R25, -RZ, R25.H0_H0 ;  /* 0x20000019ff197230 */ /* 0x008fe40000004100 */
[C---:B------:R-:W-:Y:S01]  /*0ea0*/  FFMA.FTZ R36, R4.reuse, R39, RZ ;  /* 0x0000002704247223 */ /* 0x040fe200000100ff */
[C---:B------:R-:W-:Y:S01]  /*0eb0*/  FFMA.FTZ R19, R4.reuse, R23, RZ ;  /* 0x0000001704137223 */ /* 0x040fe200000100ff */
[----:B------:R-:W-:Y:S01]  /*0ec0*/  HADD2.F32 R39, -RZ, R20.H1_H1 ;  /* 0x30000014ff277230 */ /* 0x000fe20000004100 */
[----:B------:R-:W0:Y:S01]  /*0ed0*/  I2F.F16 R26, R26 ;  /* 0x0000001a001a7306 */ /* 0x000e220000200c00 */
[----:B------:R-:W-:Y:S01]  /*0ee0*/  FFMA.FTZ R4, R4, R25, RZ ;  /* 0x0000001904047223 */ /* 0x000fe200000100ff */
[----:B------:R-:W-:Y:S01]  /*0ef0*/  VIADD R25, R38, 0xffffff80 ;  /* 0xffffff8026197836 */ /* 0x000fe20000000000 */
[----:B------:R-:W-:Y:S01]  /*0f00*/  SHF.R.U32.HI R23, RZ, 0x10, R5 ;  /* 0x00000010ff177819 */ /* 0x000fe20000011605 */
[----:B-1----:R-:W-:Y:S01]  /*0f10*/  HADD2.F32 R37, -RZ, R37.H0_H0 ;  /* 0x20000025ff257230 */ /* 0x002fe20000004100 */
[----:B------:R-:W-:-:S02]  /*0f20*/  SHF.R.U32.HI R20, RZ, 0x10, R6 ;  /* 0x00000010ff147819 */ /* 0x000fc40000011606 */
[----:B------:R-:W-:Y:S01]  /*0f30*/  LOP3.LUT R23, R23, 0xff, RZ, 0xc0, !PT ;  /* 0x000000ff17177812 */ /* 0x000fe200078ec0ff */
[----:B------:R-:W1:Y:S01]  /*0f40*/  I2F.F16 R25, R25 ;  /* 0x0000001900197306 */ /* 0x000e620000200c00 */
[----:B------:R-:W-:Y:S01]  /*0f50*/  FFMA.FTZ R38, R37, R39, R40 ;  /* 0x0000002725267223 */ /* 0x000fe20000010028 */
[----:B------:R-:W-:Y:S02]  /*0f60*/  SHF.R.U32.HI R37, RZ, 0x10, R7 ;  /* 0x00000010ff257819 */ /* 0x000fe40000011607 */
[----:B------:R-:W-:Y:S02]  /*0f70*/  LOP3.LUT R20, R20, 0xff, RZ, 0xc0, !PT ;  /* 0x000000ff14147812 */ /* 0x000fe400078ec0ff */
[----:B------:R-:W-:Y:S01]  /*0f80*/  LOP3.LUT R37, R37, 0xff, RZ, 0xc0, !PT ;  /* 0x000000ff25257812 */ /* 0x000fe200078ec0ff */
[----:B0-----:R-:W-:Y:S01]  /*0f90*/  HADD2.F32 R26, -RZ, R26.H0_H0 ;  /* 0x2000001aff1a7230 */ /* 0x001fe20000004100 */
[----:B------:R0:W2:Y:S01]  /*0fa0*/  I2F.F16 R27, R41 ;  /* 0x00000029001b7306 */ /* 0x0000a20000200c00 */
[----:B------:R-:W-:Y:S01]  /*0fb0*/  IADD3 R23, R23, -0x80, RZ ;  /* 0xffffff8017177810 */ /* 0x000fe20007ffe0ff */
[----:B------:R-:W-:-:S02]  /*0fc0*/  VIADD R20, R20, 0xffffff80 ;  /* 0xffffff8014147836 */ /* 0x000fc40000000000 */
[----:B------:R-:W-:-:S04]  /*0fd0*/  FFMA.FTZ R26, R39, R26, R36 ;  /* 0x0000001a271a7223 */ /* 0x000fc80000010024 */
[----:B------:R-:W3:Y:S01]  /*0fe0*/  I2F.F16 R18, R18 ;  /* 0x0000001200127306 */ /* 0x000ee20000200c00 */
[----:B0-----:R-:W-:Y:S02]  /*0ff0*/  VIADD R41, R37, 0xffffff80 ;  /* 0xffffff8025297836 */ /* 0x001fe40000000000 */
[----:B-1----:R-:W-:Y:S02]  /*1000*/  HADD2.F32 R37, -RZ, R25.H0_H0 ;  /* 0x20000019ff257230 */ /* 0x002fe40000004100 */
[----:B--2---:R-:W-:-:S03]  /*1010*/  HADD2.F32 R40, -RZ, R27.H0_H0 ;  /* 0x2000001bff287230 */ /* 0x004fc60000004100 */
[C---:B------:R-:W-:Y:S01]  /*1020*/  FFMA.FTZ R4, R39.reuse, R37, R4 ;  /* 0x0000002527047223 */ /* 0x040fe20000010004 */
[----:B------:R-:W-:Y:S01]  /*1030*/  IMAD.WIDE R36, R34, 0x4, R16 ;  /* 0x0000000422247825 */ /* 0x000fe200078e0210 */
[----:B------:R-:W0:Y:S03]  /*1040*/  I2F.F16 R23, R23 ;  /* 0x0000001700177306 */ /* 0x000e260000200c00 */
[----:B------:R-:W-:Y:S01]  /*1050*/  FFMA.FTZ R25, R39, R40, R19 ;  /* 0x0000002827197223 */ /* 0x000fe20000010013 */
[----:B------:R-:W-:Y:S01]  /*1060*/  LEA.HI R40, R5, 0xffffff80, RZ, 0x8 ;  /* 0xffffff8005287811 */ /* 0x000fe200078f40ff */
[----:B------:R-:W-:Y:S01]  /*1070*/  HADD2.F32 R5, -RZ, R21.H0_H0 ;  /* 0x20000015ff057230 */ /* 0x000fe20000004100 */
[----:B------:R-:W-:Y:S01]  /*1080*/  LEA.HI R39, R6, 0xffffff80, RZ, 0x8 ;  /* 0xffffff8006277811 */ /* 0x000fe200078f40ff */
[----:B---3--:R-:W-:Y:S02]  /*1090*/  HADD2.F32 R43, -RZ, R18.H0_H0 ;  /* 0x20000012ff2b7230 */ /* 0x008fe40000004100 */
[----:B------:R1:W2:Y:S01]  /*10a0*/  LDG.E.128.CONSTANT R16, desc[UR6][R36.64] ;  /* 0x0000000624107981 */ /* 0x0002a2000c1e9d00 */
[----:B------:R-:W3:Y:S08]  /*10b0*/  I2F.F16 R20, R20 ;  /* 0x0000001400147306 */ /* 0x000ef00000200c00 */
[----:B------:R-:W4:Y:S01]  /*10c0*/  I2F.F16 R27, R41 ;  /* 0x00000029001b7306 */ /* 0x000f220000200c00 */
[----:B0-----:R-:W-:-:S02]  /*10d0*/  HADD2.F32 R23, -RZ, R23.H0_H0 ;  /* 0x20000017ff177230 */ /* 0x001fc40000004100 */
[----:B------:R-:W-:Y:S01]  /*10e0*/  FFMA.FTZ R38, R43, R5, R38 ;  /* 0x000000052b267223 */ /* 0x000fe20000010026 */
[----:B---3--:R-:W-:-:S04]  /*10f0*/  HADD2.F32 R20, -RZ, R20.H0_H0 ;  /* 0x20000014ff147230 */ /* 0x008fc80000004100 */
[----:B------:R-:W0:Y:S01]  /*1100*/  I2F.F16 R24, R24 ;  /* 0x0000001800187306 */ /* 0x000e220000200c00 */
[C---:B------:R-:W-:Y:S01]  /*1110*/  FFMA.FTZ R26, R5.reuse, R23, R26 ;  /* 0x00000017051a7223 */ /* 0x040fe2000001001a */
[----:B----4-:R-:W-:Y:S02]  /*1120*/  HADD2.F32 R27, -RZ, R27.H0_H0 ;  /* 0x2000001bff1b7230 */ /* 0x010fe40000004100 */
[----:B------:R-:W-:-:S04]  /*1130*/  FFMA.FTZ R25, R5, R20, R25 ;  /* 0x0000001405197223 */ /* 0x000fc80000010019 */
[----:B------:R-:W3:Y:S01]  /*1140*/  I2F.F16 R6, R40 ;  /* 0x0000002800067306 */ /* 0x000ee20000200c00 */
[----:B------:R-:W-:Y:S02]  /*1150*/  FFMA.FTZ R23, R5, R27, R4 ;  /* 0x0000001b05177223 */ /* 0x000fe40000010004 */
[----:B------:R-:W4:Y:S01]  /*1160*/  LDS.64 R4, [UR4+0x8] ;  /* 0x00000804ff047984 */ /* 0x000f220008000a00 */
[----:B------:R-:W-:-:S04]  /*1170*/  LEA.HI R7, R7, 0xffffff80, RZ, 0x8 ;  /* 0xffffff8007077811 */ /* 0x000fc800078f40ff */
[----:B------:R-:W5:Y:S01]  /*1180*/  I2F.F16 R39, R39 ;  /* 0x0000002700277306 */ /* 0x000f620000200c00 */
[----:B0-----:R-:W-:Y:S01]  /*1190*/  HADD2.F32 R41, -RZ, R24.H0_H0 ;  /* 0x20000018ff297230 */ /* 0x001fe20000004100 */
[----:B------:R-:W-:-:S06]  /*11a0*/  LOP3.LUT R24, R9, 0xff, RZ, 0xc0, !PT ;  /* 0x000000ff09187812 */ /* 0x000fcc00078ec0ff */
[----:B------:R-:W0:Y:S01]  /*11b0*/  I2F.F16 R7, R7 ;  /* 0x0000000700077306 */ /* 0x000e220000200c00 */
[----:B---3--:R-:W-:Y:S02]  /*11c0*/  HADD2.F32 R40, -RZ, R6.H0_H0 ;  /* 0x20000006ff287230 */ /* 0x008fe40000004100 */
[----:B------:R-:W-:Y:S02]  /*11d0*/  HADD2.F32 R21, -RZ, R21.H1_H1 ;  /* 0x30000015ff157230 */ /* 0x000fe40000004100 */
[----:B------:R-:W-:Y:S01]  /*11e0*/  VIADD R6, R24, 0xffffff80 ;  /* 0xffffff8018067836 */ /* 0x000fe20000000000 */
[----:B------:R-:W-:Y:S02]  /*11f0*/  LOP3.LUT R24, R10, 0xff, RZ, 0xc0, !PT ;  /* 0x000000ff0a187812 */ /* 0x000fe400078ec0ff */
[----:B------:R-:W-:-:S03]  /*1200*/  FFMA.FTZ R26, R21, R40, R26 ;  /* 0x00000028151a7223 */ /* 0x000fc6000001001a */
[----:B------:R-:W3:Y:S01]  /*1210*/  I2F.F16 R6, R6 ;  /* 0x0000000600067306 */ /* 0x000ee20000200c00 */
[----:B------:R-:W-:Y:S02]  /*1220*/  VIADD R40, R24, 0xffffff80 ;  /* 0xffffff8018287836 */ /* 0x000fe40000000000 */
[----:B-----5:R-:W-:Y:S02]  /*1230*/  HADD2.F32 R24, -RZ, R39.H0_H0 ;  /* 0x20000027ff187230 */ /* 0x020fe40000004100 */
[----:B0-----:R-:W-:Y:S01]  /*1240*/  HADD2.F32 R42, -RZ, R7.H0_H0 ;  /* 0x20000007ff2a7230 */ /* 0x001fe20000004100 */
[----:B------:R-:W-:Y:S01]  /*1250*/  LOP3.LUT R27, R8, 0xff, RZ, 0xc0, !PT ;  /* 0x000000ff081b7812 */ /* 0x000fe200078ec0ff */
[----:B------:R-:W-:Y:S01]  /*1260*/  FFMA.FTZ R38, R41, R21, R38 ;  /* 0x0000001529267223 */ /* 0x000fe20000010026 */
[C---:B------:R-:W-:Y:S02]  /*1270*/  FFMA.FTZ R25, R21.reuse, R24, R25 ;  /* 0x0000001815197223 */ /* 0x040fe40000010019 */
[----:B------:R-:W-:Y:S01]  /*1280*/  FFMA.FTZ R21, R21, R42, R23 ;  /* 0x0000002a15157223 */ /* 0x000fe20000010017 */
[----:B------:R-:W-:-:S02]  /*1290*/  LOP3.LUT R23, R11, 0xff, RZ, 0xc0, !PT ;  /* 0x000000ff0b177812 */ /* 0x000fc400078ec0ff */
[----:B------:R-:W-:Y:S02]  /*12a0*/  IADD3 R27, R27, -0x80, RZ ;  /* 0xffffff801b1b7810 */ /* 0x000fe40007ffe0ff */
[----:B------:R-:W-:Y:S01]  /*12b0*/  IADD3 R41, R23, -0x80, RZ ;  /* 0xffffff8017297810 */ /* 0x000fe20007ffe0ff */
[----:B------:R-:W0:Y:S01]  /*12c0*/  I2F.F16 R39, R40 ;  /* 0x0000002800277306 */ /* 0x000e220000200c00 */
[----:B---3--:R-:W-:Y:S02]  /*12d0*/  HADD2.F32 R6, -RZ, R6.H0_H0 ;  /* 0x20000006ff067230 */ /* 0x008fe40000004100 */
[----:B----4-:R-:W-:-:S05]  /*12e0*/  HADD2.F32 R7, -RZ, R4.H0_H0 ;  /* 0x20000004ff077230 */ /* 0x010fca0000004100 */
[----:B------:R-:W3:Y:S01]  /*12f0*/  I2F.F16 R27, R27 ;  /* 0x0000001b001b7306 */ /* 0x000ee20000200c00 */
[----:B------:R-:W-:Y:S01]  /*1300*/  FFMA.FTZ R26, R7, R6, R26 ;  /* 0x00000006071a7223 */ /* 0x000fe2000001001a */
[----:B------:R-:W-:-:S06]  /*1310*/  SHF.R.U32.HI R6, RZ, 0x8, R8 ;  /* 0x00000008ff067819 */ /* 0x000fcc0000011608 */
[----:B------:R-:W4:Y:S01]  /*1320*/  I2F.F16 R40, R41 ;  /* 0x0000002900287306 */ /* 0x000f220000200c00 */
[----:B------:R-:W-:Y:S01]  /*1330*/  LOP3.LUT R6, R6, 0xff, RZ, 0xc0, !PT ;  /* 0x000000ff06067812 */ /* 0x000fe200078ec0ff */
[----:B0-----:R-:W-:-:S04]  /*1340*/  HADD2.F32 R42, -RZ, R39.H0_H0 ;  /* 0x20000027ff2a7230 */ /* 0x001fc80000004100 */
[----:B------:R-:W-:Y:S02]  /*1350*/  VIADD R39, R6, 0xffffff80 ;  /* 0xffffff8006277836 */ /* 0x000fe40000000000 */
[----:B---3--:R-:W-:Y:S01]  /*1360*/  HADD2.F32 R27, -RZ, R27.H0_H0 ;  /* 0x2000001bff1b7230 */ /* 0x008fe20000004100 */
[----:B------:R-:W-:Y:S01]  /*1370*/  LEA.HI R20, R8, 0xffffff80, RZ, 0x8 ;  /* 0xffffff8008147811 */ /* 0x000fe200078f40ff */
[----:B------:R-:W-:Y:S01]  /*1380*/  FFMA.FTZ R25, R7, R42, R25 ;  /* 0x0000002a07197223 */ /* 0x000fe20000010019 */
[----:B------:R-:W-:Y:S01]  /*1390*/  SHF.R.U32.HI R8, RZ, 0x10, R8 ;  /* 0x00000010ff087819 */ /* 0x000fe20000011608 */
[----:B----4-:R-:W-:Y:S02]  /*13a0*/  HADD2.F32 R40, -RZ, R40.H0_H0 ;  /* 0x20000028ff287230 */ /* 0x010fe40000004100 */
[----:B------:R-:W-:Y:S01]  /*13b0*/  FFMA.FTZ R38, R27, R7, R38 ;  /* 0x000000071b267223 */ /* 0x000fe20000010026 */
[----:B------:R-:W0:Y:S01]  /*13c0*/  I2F.F16 R39, R39 ;  /* 0x0000002700277306 */ /* 0x000e220000200c00 */
[----:B------:R-:W-:Y:S01]  /*13d0*/  LEA.HI R24, R9, 0xffffff80, RZ, 0x8 ;  /* 0xffffff8009187811 */ /* 0x000fe200078f40ff */
[----:B------:R-:W-:Y:S01]  /*13e0*/  FFMA.FTZ R21, R7, R40, R21 ;  /* 0x0000002807157223 */ /* 0x000fe20000010015 */
[----:B------:R-:W-:-:S02]  /*13f0*/  SHF.R.U32.HI R7, RZ, 0x8, R9 ;  /* 0x00000008ff077819 */ /* 0x000fc40000011609 */
[----:B------:R-:W-:Y:S02]  /*1400*/  SHF.R.U32.HI R9, RZ, 0x10, R9 ;  /* 0x00000010ff097819 */ /* 0x000fe40000011609 */
[----:B------:R-:W-:Y:S02]  /*1410*/  LOP3.LUT R8, R8, 0xff, RZ, 0xc0, !PT ;  /* 0x000000ff08087812 */ /* 0x000fe400078ec0ff */
[----:B------:R-:W-:Y:S02]  /*1420*/  LOP3.LUT R7, R7, 0xff, RZ, 0xc0, !PT ;  /* 0x000000ff07077812 */ /* 0x000fe400078ec0ff */
[----:B------:R-:W-:Y:S01]  /*1430*/  LOP3.LUT R9, R9, 0xff, RZ, 0xc0, !PT ;  /* 0x000000ff09097812 */ /* 0x000fe200078ec0ff */
[----:B------:R-:W-:Y:S01]  /*1440*/  VIADD R6, R8, 0xffffff80 ;  /* 0xffffff8008067836 */ /* 0x000fe20000000000 */
[----:B------:R-:W-:Y:S01]  /*1450*/  IADD3 R8, R7, -0x80, RZ ;  /* 0xffffff8007087810 */ /* 0x000fe20007ffe0ff */
[----:B------:R-:W-:Y:S02]  /*1460*/  HADD2.F32 R7, -RZ, R4.H1_H1 ;  /* 0x30000004ff077230 */ /* 0x000fe40000004100 */
[----:B------:R-:W-:Y:S01]  /*1470*/  VIADD R4, R9, 0xffffff80 ;  /* 0xffffff8009047836 */ /* 0x000fe20000000000 */
[----:B------:R-:W-:Y:S01]  /*1480*/  SHF.R.U32.HI R9, RZ, 0x8, R10 ;  /* 0x00000008ff097819 */ /* 0x000fe2000001160a */
[----:B0-----:R-:W-:Y:S01]  /*1490*/  HADD2.F32 R39, -RZ, R39.H0_H0 ;  /* 0x20000027ff277230 */ /* 0x001fe20000004100 */
[----:B------:R-:W-:-:S02]  /*14a0*/  SHF.R.U32.HI R40, RZ, 0x8, R11 ;  /* 0x00000008ff287819 */ /* 0x000fc4000001160b */
[----:B------:R-:W-:Y:S02]  /*14b0*/  LOP3.LUT R9, R9, 0xff, RZ, 0xc0, !PT ;  /* 0x000000ff09097812 */ /* 0x000fe400078ec0ff */
[----:B------:R-:W-:Y:S01]  /*14c0*/  LOP3.LUT R40, R40, 0xff, RZ, 0xc0, !PT ;  /* 0x000000ff28287812 */ /* 0x000fe200078ec0ff */
[----:B------:R-:W-:Y:S01]  /*14d0*/  FFMA.FTZ R38, R39, R7, R38 ;  /* 0x0000000727267223 */ /* 0x000fe20000010026 */
[----:B------:R-:W-:Y:S01]  /*14e0*/  LEA.HI R27, R10, 0xffffff80, RZ, 0x8 ;  /* 0xffffff800a1b7811 */ /* 0x000fe200078f40ff */
[----:B------:R-:W0:Y:S01]  /*14f0*/  I2F.F16 R8, R8 ;  /* 0x0000000800087306 */ /* 0x000e220000200c00 */
[----:B------:R-:W-:Y:S01]  /*1500*/  VIADD R39, R9, 0xffffff80 ;  /* 0xffffff8009277836 */ /* 0x000fe20000000000 */
[----:B------:R-:W-:Y:S02]  /*1510*/  SHF.R.U32.HI R10, RZ, 0x10, R10 ;  /* 0x00000010ff0a7819 */ /* 0x000fe4000001160a */
[----:B------:R-:W-:Y:S02]  /*1520*/  IADD3 R40, R40, -0x80, RZ ;  /* 0xffffff8028287810 */ /* 0x000fe40007ffe0ff */
[----:B------:R-:W-:-:S02]  /*1530*/  LEA.HI R23, R11, 0xffffff80, RZ, 0x8 ;  /* 0xffffff800b177811 */ /* 0x000fc400078f40ff */
[----:B------:R-:W-:Y:S01]  /*1540*/  LOP3.LUT R10, R10, 0xff, RZ, 0xc0, !PT ;  /* 0x000000ff0a0a7812 */ /* 0x000fe200078ec0ff */
[----:B------:R-:W3:Y:S01]  /*1550*/  I2F.F16 R39, R39 ;  /* 0x0000002700277306 */ /* 0x000ee20000200c00 */
[----:B------:R-:W-:-:S03]  /*1560*/  SHF.R.U32.HI R11, RZ, 0x10, R11 ;  /* 0x00000010ff0b7819 */ /* 0x000fc6000001160b */
[----:B------:R-:W-:Y:S01]  /*1570*/  VIADD R9, R10, 0xffffff80 ;  /* 0xffffff800a097836 */ /* 0x000fe20000000000 */
[----:B------:R-:W-:-:S03]  /*1580*/  LOP3.LUT R11, R11, 0xff, RZ, 0xc0, !PT ;  /* 0x000000ff0b0b7812 */ /* 0x000fc600078ec0ff */
[----:B------:R-:W4:Y:S01]  /*1590*/  I2F.F16 R40, R40 ;  /* 0x0000002800287306 */ /* 0x000f220000200c00 */
[----:B0-----:R-:W-:Y:S02]  /*15a0*/  HADD2.F32 R8, -RZ, R8.H0_H0 ;  /* 0x20000008ff087230 */ /* 0x001fe40000004100 */
[----:B------:R-:W-:-:S05]  /*15b0*/  VIADD R10, R11, 0xffffff80 ;  /* 0xffffff800b0a7836 */ /* 0x000fca0000000000 */
[----:B------:R-:W0:Y:S01]  /*15c0*/  I2F.F16 R6, R6 ;  /* 0x0000000600067306 */ /* 0x000e220000200c00 */
[----:B------:R-:W-:Y:S01]  /*15d0*/  FFMA.FTZ R8, R7, R8, R26 ;  /* 0x0000000807087223 */ /* 0x000fe2000001001a */
[----:B---3--:R-:W-:-:S06]  /*15e0*/  HADD2.F32 R26, -RZ, R39.H0_H0 ;  /* 0x20000027ff1a7230 */ /* 0x008fcc0000004100 */
[----:B------:R-:W3:Y:S01]  /*15f0*/  I2F.F16 R4, R4 ;  /* 0x0000000400047306 */ /* 0x000ee20000200c00 */
[----:B----4-:R-:W-:-:S07]  /*1600*/  HADD2.F32 R42, -RZ, R40.H0_H0 ;  /* 0x20000028ff2a7230 */ /* 0x010fce0000004100 */
[----:B------:R-:W4:Y:S01]  /*1610*/  I2F.F16 R9, R9 ;  /* 0x0000000900097306 */ /* 0x000f220000200c00 */
[----:B------:R-:W-:-:S07]  /*1620*/  FFMA.FTZ R40, R7, R26, R25 ;  /* 0x0000001a07287223 */ /* 0x000fce0000010019 */
[----:B------:R-:W5:Y:S01]  /*1630*/  I2F.F16 R10, R10 ;  /* 0x0000000a000a7306 */ /* 0x000f620000200c00 */
[----:B------:R-:W-:Y:S01]  /*1640*/  FFMA.FTZ R25, R7, R42, R21 ;  /* 0x0000002a07197223 */ /* 0x000fe20000010015 */
[----:B0-----:R-:W-:Y:S01]  /*1650*/  HADD2.F32 R7, -RZ, R6.H0_H0 ;  /* 0x20000006ff077230 */ /* 0x001fe20000004100 */
[----:B------:R-:W-:Y:S01]  /*1660*/  LOP3.LUT R6, R14, 0xff, RZ, 0xc0, !PT ;  /* 0x000000ff0e067812 */ /* 0x000fe200078ec0ff */
[----:B------:R-:W-:Y:S02]  /*1670*/  HADD2.F32 R39, -RZ, R5.H0_H0 ;  /* 0x20000005ff277230 */ /* 0x000fe40000004100 */
[----:B---3--:R-:W-:Y:S02]  /*1680*/  HADD2.F32 R4, -RZ, R4.H0_H0 ;  /* 0x20000004ff047230 */ /* 0x008fe40000004100 */
[----:B----4-:R-:W-:Y:S01]  /*1690*/  HADD2.F32 R9, -RZ, R9.H0_H0 ;  /* 0x20000009ff097230 */ /* 0x010fe20000004100 */
[----:B------:R-:W0:Y:S01]  /*16a0*/  I2F.F16 R20, R20 ;  /* 0x0000001400147306 */ /* 0x000e220000200c00 */
[----:B------:R-:W-:-:S03]  /*16b0*/  VIADD R42, R6, 0xffffff80 ;  /* 0xffffff80062a7836 */ /* 0x000fc60000000000 */
[C---:B------:R-:W-:Y:S01]  /*16c0*/  FFMA.FTZ R40, R39.reuse, R9, R40 ;  /* 0x0000000927287223 */ /* 0x040fe20000010028 */
[----:B-----5:R-:W-:Y:S02]  /*16d0*/  HADD2.F32 R6, -RZ, R10.H0_H0 ;  /* 0x2000000aff067230 */ /* 0x020fe40000004100 */
[----:B------:R-:W-:Y:S01]  /*16e0*/  FFMA.FTZ R10, R39, R4, R8 ;  /* 0x00000004270a7223 */ /* 0x000fe20000010008 */
[----:B------:R-:W3:Y:S01]  /*16f0*/  I2F.F16 R24, R24 ;  /* 0x0000001800187306 */ /* 0x000ee20000200c00 */
[----:B------:R-:W4:Y:S01]  /*1700*/  LDS.64 R8, [UR4+0x10] ;  /* 0x00001004ff087984 */ /* 0x000f220008000a00 */
[----:B------:R-:W-:Y:S01]  /*1710*/  LOP3.LUT R26, R13, 0xff, RZ, 0xc0, !PT ;  /* 0x000000ff0d1a7812 */ /* 0x000fe200078ec0ff */
[----:B------:R-:W-:-:S05]  /*1720*/  FFMA.FTZ R4, R39, R6, R25 ;  /* 0x0000000627047223 */ /* 0x000fca0000010019 */
[----:B------:R-:W5:Y:S01]  /*1730*/  I2F.F16 R27, R27 ;  /* 0x0000001b001b7306 */ /* 0x000f620000200c00 */
[----:B------:R-:W-:Y:S02]  /*1740*/  VIADD R41, R26, 0xffffff80 ;  /* 0xffffff801a297836 */ /* 0x000fe40000000000 */
[----:B------:R-:W-:Y:S01]  /*1750*/  FFMA.FTZ R26, R7, R39, R38 ;  /* 0x00000027071a7223 */ /* 0x000fe20000010026 */
[----:B0-----:R-:W-:Y:S01]  /*1760*/  HADD2.F32 R25, -RZ, R20.H0_H0 ;  /* 0x20000014ff197230 */ /* 0x001fe20000004100 */
[----:B------:R-:W-:Y:S01]  /*1770*/  SHF.R.U32.HI R20, RZ, 0x10, R12 ;  /* 0x00000010ff147819 */ /* 0x000fe2000001160c */
[----:B------:R-:W-:Y:S01]  /*1780*/  HADD2.F32 R5, -RZ, R5.H1_H1 ;  /* 0x30000005ff057230 */ /* 0x000fe20000004100 */
[----:B------:R-:W-:Y:S01]  /*1790*/  LOP3.LUT R11, R12, 0xff, RZ, 0xc0, !PT ;  /* 0x000000ff0c0b7812 */ /* 0x000fe200078ec0ff */
[----:B---3--:R-:W-:Y:S01]  /*17a0*/  HADD2.F32 R24, -RZ, R24.H0_H0 ;  /* 0x20000018ff187230 */ /* 0x008fe20000004100 */
[----:B------:R0:W-:Y:S01]  /*17b0*/  I2F.F16 R7, R41 ;  /* 0x0000002900077306 */ /* 0x0001e20000200c00 */
[----:B------:R-:W-:-:S02]  /*17c0*/  SHF.R.U32.HI R39, RZ, 0x8, R13 ;  /* 0x00000008ff277819 */ /* 0x000fc4000001160d */
[----:B------:R-:W-:Y:S02]  /*17d0*/  SHF.R.U32.HI R6, RZ, 0x8, R12 ;  /* 0x00000008ff067819 */ /* 0x000fe4000001160c */
[----:B------:R-:W-:Y:S02]  /*17e0*/  LOP3.LUT R38, R15, 0xff, RZ, 0xc0, !PT ;  /* 0x000000ff0f267812 */ /* 0x000fe400078ec0ff */
[----:B------:R-:W-:Y:S02]  /*17f0*/  LOP3.LUT R20, R20, 0xff, RZ, 0xc0, !PT ;  /* 0x000000ff14147812 */ /* 0x000fe400078ec0ff */
[----:B0-----:R-:W-:Y:S01]  /*1800*/  SHF.R.U32.HI R41, RZ, 0x8, R14 ;  /* 0x00000008ff297819 */ /* 0x001fe2000001160e */
[----:B------:R-:W0:Y:S01]  /*1810*/  I2F.F16 R23, R23 ;  /* 0x0000001700177306 */ /* 0x000e220000200c00 */
[----:B------:R-:W-:Y:S01]  /*1820*/  IADD3 R11, R11, -0x80, RZ ;  /* 0xffffff800b0b7810 */ /* 0x000fe20007ffe0ff */
[----:B------:R-:W-:Y:S01]  /*1830*/  FFMA.FTZ R26, R25, R5, R26 ;  /* 0x00000005191a7223 */ /* 0x000fe2000001001a */
[----:B------:R-:W-:Y:S01]  /*1840*/  LOP3.LUT R39, R39, 0xff, RZ, 0xc0, !PT ;  /* 0x000000ff27277812 */ /* 0x000fe200078ec0ff */
[----:B------:R-:W-:Y:S01]  /*1850*/  FFMA.FTZ R25, R5, R24, R10 ;  /* 0x0000001805197223 */ /* 0x000fe2000001000a */
[----:B------:R-:W-:-:S02]  /*1860*/  LOP3.LUT R6, R6, 0xff, RZ, 0xc0, !PT ;  /* 0x000000ff06067812 */ /* 0x000fc400078ec0ff */
[----:B------:R-:W-:Y:S01]  /*1870*/  LOP3.LUT R41, R41, 0xff, RZ, 0xc0, !PT ;  /* 0x000000ff29297812 */ /* 0x000fe200078ec0ff */
[----:B-----5:R-:W-:Y:S01]  /*1880*/  HADD2.F32 R24, -RZ, R27.H0_H0 ;  /* 0x2000001bff187230 */ /* 0x020fe20000004100 */
[----:B------:R-:W-:Y:S01]  /*1890*/  IADD3 R38, R38, -0x80, RZ ;  /* 0xffffff8026267810 */ /* 0x000fe20007ffe0ff */
[----:B------:R-:W-:Y:S01]  /*18a0*/  VIADD R20, R20, 0xffffff80 ;  /* 0xffffff8014147836 */ /* 0x000fe20000000000 */
[----:B------:R-:W-:Y:S01]  /*18b0*/  IADD3 R27, R39, -0x80, RZ ;  /* 0xffffff80271b7810 */ /* 0x000fe20007ffe0ff */
[----:B------:R-:W-:Y:S01]  /*18c0*/  I2F.F16 R21, R11 ;  /* 0x0000000b00157306 */ /* 0x000fe20000200c00 */
[----:B------:R-:W-:Y:S02]  /*18d0*/  VIADD R6, R6, 0xffffff80 ;  /* 0xffffff8006067836 */ /* 0x000fe40000000000 */
[----:B------:R-:W-:-:S05]  /*18e0*/  VIADD R41, R41, 0xffffff80 ;  /* 0xffffff8029297836 */ /* 0x000fca0000000000 */
[----:B------:R-:W3:Y:S01]  /*18f0*/  I2F.F16 R11, R42 ;  /* 0x0000002a000b7306 */ /* 0x000ee20000200c00 */
[----:B------:R-:W-:Y:S01]  /*1900*/  SHF.R.U32.HI R39, RZ, 0x8, R15 ;  /* 0x00000008ff277819 */ /* 0x000fe2000001160f */
[----:B0-----:R-:W-:-:S06]  /*1910*/  HADD2.F32 R23, -RZ, R23.H0_H0 ;  /* 0x20000017ff177230 */ /* 0x001fcc0000004100 */
[----:B------:R-:W0:Y:S01]  /*1920*/  I2F.F16 R38, R38 ;  /* 0x0000002600267306 */ /* 0x000e220000200c00 */
[----:B------:R-:W-:-:S07]  /*1930*/  LOP3.LUT R39, R39, 0xff, RZ, 0xc0, !PT ;  /* 0x000000ff27277812 */ /* 0x000fce00078ec0ff */
[----:B------:R-:W-:Y:S08]  /*1940*/  I2F.F16 R10, R20 ;  /* 0x00000014000a7306 */ /* 0x000ff00000200c00 */
[----:B------:R-:W5:Y:S08]  /*1950*/  I2F.F16 R27, R27 ;  /* 0x0000001b001b7306 */ /* 0x000f700000200c00 */
[----:B------:R5:W5:Y:S01]  /*1960*/  I2F.F16 R20, R41 ;  /* 0x0000002900147306 */ /* 0x000b620000200c00 */
[----:B------:R-:W-:-:S07]  /*1970*/  FFMA.FTZ R24, R5, R24, R40 ;  /* 0x0000001805187223 */ /* 0x000fce0000010028 */
[----:B------:R-:W2:Y:S01]  /*1980*/  I2F.F16 R6, R6 ;  /* 0x0000000600067306 */ /* 0x000ea20000200c00 */
[----:B------:R-:W-:Y:S01]  /*1990*/  FFMA.FTZ R23, R5, R23, R4 ;  /* 0x0000001705177223 */ /* 0x000fe20000010004 */
[----:B------:R-:W-:Y:S02]  /*19a0*/  VIADD R40, R39, 0xffffff80 ;  /* 0xffffff8027287836 */ /* 0x000fe40000000000 */
[----:B----4-:R-:W-:Y:S02]  /*19b0*/  HADD2.F32 R4, -RZ, R8.H0_H0 ;  /* 0x20000008ff047230 */ /* 0x010fe40000004100 */
[----:B------:R-:W-:Y:S02]  /*19c0*/  HADD2.F32 R39, -RZ, R7.H0_H0 ;  /* 0x20000007ff277230 */ /* 0x000fe40000004100 */
[----:B---3--:R-:W-:Y:S02]  /*19d0*/  HADD2.F32 R11, -RZ, R11.H0_H0 ;  /* 0x2000000bff0b7230 */ /* 0x008fe40000004100 */
[----:B------:R-:W-:-:S02]  /*19e0*/  HADD2.F32 R5, -RZ, R21.H0_H0 ;  /* 0x20000015ff057230 */ /* 0x000fc40000004100 */
[----:B0-----:R-:W-:Y:S02]  /*19f0*/  HADD2.F32 R7, -RZ, R38.H0_H0 ;  /* 0x20000026ff077230 */ /* 0x001fe40000004100 */
[C---:B------:R-:W-:Y:S01]  /*1a00*/  FFMA.FTZ R39, R4.reuse, R39, RZ ;  /* 0x0000002704277223 */ /* 0x040fe200000100ff */
[----:B------:R-:W-:Y:S02]  /*1a10*/  HADD2.F32 R8, -RZ, R8.H1_H1 ;  /* 0x30000008ff087230 */ /* 0x000fe40000004100 */
[----:B------:R-:W-:Y:S01]  /*1a20*/  FFMA.FTZ R11, R4, R11, RZ ;  /* 0x0000000b040b7223 */ /* 0x000fe200000100ff */
[----:B-1----:R-:W-:Y:S01]  /*1a30*/  IMAD.WIDE R36, R34, 0x4, R36 ;  /* 0x0000000422247825 */ /* 0x002fe200078e0224 */
[----:B------:R-:W-:-:S03]  /*1a40*/  ISETP.NE.AND P0, PT, R31, R29, PT ;  /* 0x0000001d1f00720c */ /* 0x000fc60003f05270 */
[----:B-----5:R-:W-:Y:S02]  /*1a50*/  HADD2.F32 R41, -RZ, R27.H0_H0 ;  /* 0x2000001bff297230 */ /* 0x020fe40000004100 */
[----:B------:R-:W-:Y:S02]  /*1a60*/  HADD2.F32 R20, -RZ, R20.H0_H0 ;  /* 0x20000014ff147230 */ /* 0x000fe40000004100 */
[----:B------:R-:W-:Y:S01]  /*1a70*/  FFMA.FTZ R38, R5, R4, RZ ;  /* 0x0000000405267223 */ /* 0x000fe200000100ff */
[----:B--2---:R-:W-:Y:S01]  /*1a80*/  HADD2.F32 R43, -RZ, R6.H0_H0 ;  /* 0x20000006ff2b7230 */ /* 0x004fe20000004100 */
[----:B------:R0:W1:Y:S01]  /*1a90*/  I2F.F16 R21, R40 ;  /* 0x0000002800157306 */ /* 0x0000620000200c00 */
[----:B------:R-:W-:Y:S01]  /*1aa0*/  FFMA.FTZ R27, R4, R7, RZ ;  /* 0x00000007041b7223 */ /* 0x000fe200000100ff */
[----:B------:R-:W-:Y:S01]  /*1ab0*/  FFMA.FTZ R42, R8, R20, R11 ;  /* 0x00000014082a7223 */ /* 0x000fe2000001000b */
[----:B------:R2:W3:Y:S01]  /*1ac0*/  LDG.E.128.CONSTANT R4, desc[UR6][R36.64] ;  /* 0x0000000624047981 */ /* 0x0004e2000c1e9d00 */
[----:B------:R-:W-:-:S02]  /*1ad0*/  HADD2.F32 R11, -RZ, R10.H0_H0 ;  /* 0x2000000aff0b7230 */ /* 0x000fc40000004100 */
[----:B------:R-:W-:Y:S01]  /*1ae0*/  FFMA.FTZ R38, R43, R8, R38 ;  /* 0x000000082b267223 */ /* 0x000fe20000010026 */
[----:B0-----:R-:W-:Y:S01]  /*1af0*/  FFMA.FTZ R40, R8, R41, R39 ;  /* 0x0000002908287223 */ /* 0x001fe20000010027 */
[----:B------:R-:W-:Y:S01]  /*1b00*/  HADD2.F32 R39, -RZ, R9.H0_H0 ;  /* 0x20000009ff277230 */ /* 0x000fe20000004100 */
[----:B------:R-:W-:-:S04]  /*1b10*/  @!P0 IADD3 R30, R30, 0x1, RZ ;  /* 0x000000011e1e8810 */ /* 0x000fc80007ffe0ff */
[----:B------:R-:W-:Y:S01]  /*1b20*/  FFMA.FTZ R38, R11, R39, R38 ;  /* 0x000000270b267223 */ /* 0x000fe20000010026 */
[----:B------:R-:W-:Y:S02]  /*1b30*/  SHF.R.U32.HI R11, RZ, 0x10, R14 ;  /* 0x00000010ff0b7819 */ /* 0x000fe4000001160e */
[----:B------:R-:W-:Y:S02]  /*1b40*/  SHF.R.U32.HI R10, RZ, 0x10, R13 ;  /* 0x00000010ff0a7819 */ /* 0x000fe4000001160d */
[----:B------:R-:W-:Y:S01]  /*1b50*/  LOP3.LUT R11, R11, 0xff, RZ, 0xc0, !PT ;  /* 0x000000ff0b0b7812 */ /* 0x000fe200078ec0ff */
[----:B------:R-:W-:Y:S01]  /*1b60*/  @!P0 IMAD R20, R30, 0x8, R1 ;  /* 0x000000081e148824 */ /* 0x000fe200078e0201 */
[----:B------:R-:W-:Y:S02]  /*1b70*/  LOP3.LUT R10, R10, 0xff, RZ, 0xc0, !PT ;  /* 0x000000ff0a0a7812 */ /* 0x000fe400078ec0ff */
[----:B------:R-:W-:Y:S02]  /*1b80*/  IADD3 R43, R11, -0x80, RZ ;  /* 0xffffff800b2b7810 */ /* 0x000fe40007ffe0ff */
[----:B------:R-:W-:Y:S01]  /*1b90*/  SHF.R.U32.HI R11, RZ, 0x10, R15 ;  /* 0x00000010ff0b7819 */ /* 0x000fe2000001160f */
[----:B-1----:R-:W-:-:S02]  /*1ba0*/  HADD2.F32 R44, -RZ, R21.H0_H0 ;  /* 0x20000015ff2c7230 */ /* 0x002fc40000004100 */
[----:B------:R-:W-:Y:S01]  /*1bb0*/  VIADD R41, R10, 0xffffff80 ;  /* 0xffffff800a297836 */ /* 0x000fe20000000000 */
[----:B------:R-:W-:Y:S01]  /*1bc0*/  LOP3.LUT R11, R11, 0xff, RZ, 0xc0, !PT ;  /* 0x000000ff0b0b7812 */ /* 0x000fe200078ec0ff */
[----:B------:R-:W4:Y:S01]  /*1bd0*/  @!P0 LDL.64 R20, [R20] ;  /* 0x0000000014148983 */ /* 0x000f220000100a00 */
[----:B------:R-:W-:Y:S01]  /*1be0*/  FFMA.FTZ R8, R8, R44, R27 ;  /* 0x0000002c08087223 */ /* 0x000fe2000001001b */
[----:B------:R0:W1:Y:S02]  /*1bf0*/  I2F.F16 R10, R41 ;  /* 0x00000029000a7306 */ /* 0x0000640000200c00 */
[----:B------:R-:W-:-:S06]  /*1c00*/  VIADD R44, R11, 0xffffff80 ;  /* 0xffffff800b2c7836 */ /* 0x000fcc0000000000 */
[----:B------:R-:W5:Y:S01]  /*1c10*/  I2F.F16 R11, R44 ;  /* 0x0000002c000b7306 */ /* 0x000f620000200c00 */
[----:B0-----:R-:W-:-:S07]  /*1c20*/  LEA.HI R41, R12, 0xffffff80, RZ, 0x8 ;  /* 0xffffff800c297811 */ /* 0x001fce00078f40ff */
[----:B------:R-:W0:Y:S01]  /*1c30*/  I2F.F16 R27, R43 ;  /* 0x0000002b001b7306 */ /* 0x000e220000200c00 */
[----:B-1----:R-:W-:-:S05]  /*1c40*/  HADD2.F32 R10, -RZ, R10.H0_H0 ;  /* 0x2000000aff0a7230 */ /* 0x002fca0000004100 */
[----:B------:R-:W-:Y:S01]  /*1c50*/  FFMA.FTZ R10, R39, R10, R40 ;  /* 0x0000000a270a7223 */ /* 0x000fe20000010028 */
[----:B-----5:R-:W-:Y:S01]  /*1c60*/  HADD2.F32 R12, -RZ, R11.H0_H0 ;  /* 0x2000000bff0c7230 */ /* 0x020fe20000004100 */
[----:B------:R-:W-:Y:S01]  /*1c70*/  LEA.HI R40, R13, 0xffffff80, RZ, 0x8 ;  /* 0xffffff800d287811 */ /* 0x000fe200078f40ff */
[----:B------:R-:W1:Y:S01]  /*1c80*/  I2F.F16 R11, R41 ;  /* 0x00000029000b7306 */ /* 0x000e620000200c00 */
[----:B0-----:R-:W-:-:S07]  /*1c90*/  HADD2.F32 R27, -RZ, R27.H0_H0 ;  /* 0x2000001bff1b7230 */ /* 0x001fce0000004100 */
[----:B------:R-:W0:Y:S01]  /*1ca0*/  I2F.F16 R40, R40 ;  /* 0x0000002800287306 */ /* 0x000e220000200c00 */
[C---:B------:R-:W-:Y:S01]  /*1cb0*/  FFMA.FTZ R8, R39.reuse, R12, R8 ;  /* 0x0000000c27087223 */ /* 0x040fe20000010008 */
[----:B------:R-:W-:Y:S01]  /*1cc0*/  FFMA.FTZ R27, R39, R27, R42 ;  /* 0x0000001b271b7223 */ /* 0x000fe2000001002a */
[----:B------:R-:W-:Y:S01]  /*1cd0*/  LEA.HI R39, R14, 0xffffff80, RZ, 0x8 ;  /* 0xffffff800e277811 */ /* 0x000fe200078f40ff */
[----:B------:R-:W-:Y:S01]  /*1ce0*/  HADD2.F32 R9, -RZ, R9.H1_H1 ;  /* 0x30000009ff097230 */ /* 0x000fe20000004100 */
[----:B------:R-:W5:Y:S01]  /*1cf0*/  LDS.64 R12, [UR4+0x18] ;  /* 0x00001804ff0c7984 */ /* 0x000f620008000a00 */
[----:B-1----:R-:W-:Y:S01]  /*1d00*/  HADD2.F32 R43, -RZ, R11.H0_H0 ;  /* 0x2000000bff2b7230 */ /* 0x002fe20000004100 */
[----:B------:R-:W-:Y:S02]  /*1d10*/  LEA.HI R11, R15, 0xffffff80, RZ, 0x8 ;  /* 0xffffff800f0b7811 */ /* 0x000fe400078f40ff */
[----:B------:R-:W1:Y:S01]  /*1d20*/  I2F.F16 R39, R39 ;  /* 0x0000002700277306 */ /* 0x000e620000200c00 */
[----:B------:R-:W-:Y:S01]  /*1d30*/  LOP3.LUT R15, R16, 0xff, RZ, 0xc0, !PT ;  /* 0x000000ff100f7812 */ /* 0x000fe200078ec0ff */
[----:B------:R-:W-:Y:S01]  /*1d40*/  FFMA.FTZ R14, R43, R9, R38 ;  /* 0x000000092b0e7223 */ /* 0x000fe20000010026 */
[----:B0-----:R-:W-:-:S03]  /*1d50*/  HADD2.F32 R38, -RZ, R40.H0_H0 ;  /* 0x20000028ff267230 */ /* 0x001fc60000004100 */
[----:B------:R-:W-:Y:S02]  /*1d60*/  VIADD R42, R15, 0xffffff80 ;  /* 0xffffff800f2a7836 */ /* 0x000fe40000000000 */
[----:B------:R-:W0:Y:S01]  /*1d70*/  I2F.F16 R11, R11 ;  /* 0x0000000b000b7306 */ /* 0x000e220000200c00 */
[----:B------:R-:W-:Y:S01]  /*1d80*/  FFMA.FTZ R15, R9, R38, R10 ;  /* 0x00000026090f7223 */ /* 0x000fe2000001000a */
[----:B------:R-:W-:-:S06]  /*1d90*/  LOP3.LUT R38, R17, 0xff, RZ, 0xc0, !PT ;  /* 0x000000ff11267812 */ /* 0x000fcc00078ec0ff */
[----:B------:R-:W2:Y:S01]  /*1da0*/  I2F.F16 R10, R42 ;  /* 0x0000002a000a7306 */ /* 0x000ea20000200c00 */
[----:B-1----:R-:W-:Y:S01]  /*1db0*/  HADD2.F32 R40, -RZ, R39.H0_H0 ;  /* 0x20000027ff287230 */ /* 0x002fe20000004100 */
[----:B------:R-:W-:-:S04]  /*1dc0*/  IADD3 R39, R38, -0x80, RZ ;  /* 0xffffff8026277810 */ /* 0x000fc80007ffe0ff */
[----:B------:R-:W-:Y:S01]  /*1dd0*/  FFMA.FTZ R27, R9, R40, R27 ;  /* 0x00000028091b7223 */ /* 0x000fe2000001001b */
[----:B0-----:R-:W-:Y:S02]  /*1de0*/  HADD2.F32 R38, -RZ, R11.H0_H0 ;  /* 0x2000000bff267230 */ /* 0x001fe40000004100 */
[----:B------:R-:W-:-:S04]  /*1df0*/  IMAD.WIDE R40, R34, 0x4, R36 ;  /* 0x0000000422287825 */ /* 0x000fc800078e0224 */
[----:B--2---:R-:W-:Y:S01]  /*1e00*/  FFMA.FTZ R37, R9, R38, R8 ;  /* 0x0000002609257223 */ /* 0x004fe20000010008 */
[----:B------:R-:W-:Y:S02]  /*1e10*/  HADD2.F32 R43, -RZ, R10.H0_H0 ;  /* 0x2000000aff2b7230 */ /* 0x000fe40000004100 */
[----:B------:R-:W2:Y:S01]  /*1e20*/  LDG.E.128.CONSTANT R8, desc[UR6][R40.64] ;  /* 0x0000000628087981 */ /* 0x000ea2000c1e9d00 */
[----:B------:R0:W1:Y:S01]  /*1e30*/  I2F.F16 R36, R39 ;  /* 0x0000002700247306 */ /* 0x0000620000200c00 */
[----:B------:R-:W-:Y:S01]  /*1e40*/  LOP3.LUT R42, R18, 0xff, RZ, 0xc0, !PT ;  /* 0x000000ff122a7812 */ /* 0x000fe200078ec0ff */
[----:B-----5:R-:W-:Y:S01]  /*1e50*/  HADD2.F32 R38, -RZ, R12.H0_H0 ;  /* 0x2000000cff267230 */ /* 0x020fe20000004100 */
[----:B0-----:R-:W-:-:S03]  /*1e60*/  LOP3.LUT R39, R19, 0xff, RZ, 0xc0, !PT ;  /* 0x000000ff13277812 */ /* 0x001fc600078ec0ff */
[----:B------:R-:W-:Y:S02]  /*1e70*/  VIADD R42, R42, 0xffffff80 ;  /* 0xffffff802a2a7836 */ /* 0x000fe40000000000 */
[----:B------:R-:W-:Y:S02]  /*1e80*/  VIADD R39, R39, 0xffffff80 ;  /* 0xffffff8027277836 */ /* 0x000fe40000000000 */
[----:B-1----:R-:W-:-:S05]  /*1e90*/  HADD2.F32 R36, -RZ, R36.H0_H0 ;  /* 0x20000024ff247230 */ /* 0x002fca0000004100 */
[----:B------:R-:W-:Y:S01]  /*1ea0*/  FFMA.FTZ R15, R38, R36, R15 ;  /* 0x00000024260f7223 */ /* 0x000fe2000001000f */
[----:B------:R-:W0:Y:S08]  /*1eb0*/  I2F.F16 R39, R39 ;  /* 0x0000002700277306 */ /* 0x000e300000200c00 */
[----:B------:R-:W1:Y:S01]  /*1ec0*/  I2F.F16 R36, R42 ;  /* 0x0000002a00247306 */ /* 0x000e620000200c00 */
[----:B------:R-:W-:Y:S01]  /*1ed0*/  FFMA.FTZ R14, R43, R38, R14 ;  /* 0x000000262b0e7223 */ /* 0x000fe2000001000e */
[----:B0-----:R-:W-:-:S02]  /*1ee0*/  HADD2.F32 R44, -RZ, R39.H0_H0 ;  /* 0x20000027ff2c7230 */ /* 0x001fc40000004100 */
[----:B-1----:R-:W-:-:S05]  /*1ef0*/  HADD2.F32 R36, -RZ, R36.H0_H0 ;  /* 0x20000024ff247230 */ /* 0x002fca0000004100 */
[C---:B------:R-:W-:Y:S01]  /*1f00*/  FFMA.FTZ R27, R38.reuse, R36, R27 ;  /* 0x00000024261b7223 */ /* 0x040fe2000001001b */
[----:B------:R-:W-:Y:S01]  /*1f10*/  FFMA.FTZ R36, R38, R44, R37 ;  /* 0x0000002c26247223 */ /* 0x000fe20000010025 */
[----:B------:R-:W-:Y:S02]  /*1f20*/  SHF.R.U32.HI R37, RZ, 0x8, R16 ;  /* 0x00000008ff257819 */ /* 0x000fe40000011610 */
[----:B------:R-:W-:Y:S02]  /*1f30*/  SHF.R.U32.HI R38, RZ, 0x8, R17 ;  /* 0x00000008ff267819 */ /* 0x000fe40000011611 */
[----:B------:R-:W-:Y:S02]  /*1f40*/  LOP3.LUT R37, R37, 0xff, RZ, 0xc0, !PT ;  /* 0x000000ff25257812 */ /* 0x000fe400078ec0ff */
[----:B------:R-:W-:Y:S02]  /*1f50*/  LOP3.LUT R38, R38, 0xff, RZ, 0xc0, !PT ;  /* 0x000000ff26267812 */ /* 0x000fe400078ec0ff */
[----:B------:R-:W-:-:S03]  /*1f60*/  IADD3 R37, R37, -0x80, RZ ;  /* 0xffffff8025257810 */ /* 0x000fc60007ffe0ff */
[----:B------:R-:W-:-:S03]  /*1f70*/  VIADD R38, R38, 0xffffff80 ;  /* 0xffffff8026267836 */ /* 0x000fc60000000000 */
[----:B------:R-:W0:Y:S08]  /*1f80*/  I2F.F16 R37, R37 ;  /* 0x0000002500257306 */ /* 0x000e300000200c00 */
[----:B------:R-:W1:Y:S01]  /*1f90*/  I2F.F16 R38, R38 ;  /* 0x0000002600267306 */ /* 0x000e620000200c00 */
[----:B------:R-:W-:Y:S02]  /*1fa0*/  HADD2.F32 R12, -RZ, R12.H1_H1 ;  /* 0x3000000cff0c7230 */ /* 0x000fe40000004100 */
[----:B0-----:R-:W-:-:S02]  /*1fb0*/  HADD2.F32 R39, -RZ, R37.H0_H0 ;  /* 0x20000025ff277230 */ /* 0x001fc40000004100 */
[----:B-1----:R-:W-:-:S03]  /*1fc0*/  HADD2.F32 R42, -RZ, R38.H0_H0 ;  /* 0x20000026ff2a7230 */ /* 0x002fc60000004100 */
[----:B------:R-:W-:Y:S01]  /*1fd0*/  FFMA.FTZ R14, R39, R12, R14 ;  /* 0x0000000c270e7223 */ /* 0x000fe2000001000e */
[----:B------:R-:W-:Y:S01]  /*1fe0*/  SHF.R.U32.HI R39, RZ, 0x8, R18 ;  /* 0x00000008ff277819 */ /* 0x000fe20000011612 */
[----:B------:R-:W-:Y:S01]  /*1ff0*/  FFMA.FTZ R42, R12, R42, R15 ;  /* 0x0000002a0c2a7223 */ /* 0x000fe2000001000f */
[----:B------:R-:W-:Y:S02]  /*2000*/  SHF.R.U32.HI R15, RZ, 0x8, R19 ;  /* 0x00000008ff0f7819 */ /* 0x000fe40000011613 */
[----:B------:R-:W-:Y:S02]  /*2010*/  LOP3.LUT R39, R39, 0xff, RZ, 0xc0, !PT ;  /* 0x000000ff27277812 */ /* 0x000fe400078ec0ff */
[----:B------:R-:W-:Y:S02]  /*2020*/  LOP3.LUT R43, R15, 0xff, RZ, 0xc0, !PT ;  /* 0x000000ff0f2b7812 */ /* 0x000fe400078ec0ff */
[----:B------:R-:W-:Y:S01]  /*2030*/  SHF.R.U32.HI R15, RZ, 0x10, R16 ;  /* 0x00000010ff0f7819 */ /* 0x000fe20000011610 */
[----:B------:R-:W-:Y:S01]  /*2040*/  VIADD R39, R39, 0xffffff80 ;  /* 0xffffff8027277836 */ /* 0x000fe20000000000 */
[----:B------:R-:W-:-:S02]  /*2050*/  IADD3 R43, R43, -0x80, RZ ;  /* 0xffffff802b2b7810 */ /* 0x000fc40007ffe0ff */
[----:B------:R-:W-:Y:S01]  /*2060*/  LOP3.LUT R15, R15, 0xff, RZ, 0xc0, !PT ;  /* 0x000000ff0f0f7812 */ /* 0x000fe200078ec0ff */
[----:B------:R-:W0:Y:S08]  /*2070*/  I2F.F16 R37, R39 ;  /* 0x0000002700257306 */ /* 0x000e300000200c00 */
[----:B------:R-:W1:Y:S01]  /*2080*/  I2F.F16 R38, R43 ;  /* 0x0000002b00267306 */ /* 0x000e620000200c00 */
[----:B------:R-:W-:-:S07]  /*2090*/  VIADD R15, R15, 0xffffff80 ;  /* 0xffffff800f0f7836 */ /* 0x000fce0000000000 */
[----:B------:R-:W5:Y:S01]  /*20a0*/  I2F.F16 R15, R15 ;  /* 0x0000000f000f7306 */ /* 0x000f620000200c00 */
[----:B0-----:R-:W-:Y:S02]  /*20b0*/  HADD2.F32 R37, -RZ, R37.H0_H0 ;  /* 0x20000025ff257230 */ /* 0x001fe40000004100 */
[----:B-1----:R-:W-:-:S03]  /*20c0*/  HADD2.F32 R45, -RZ, R38.H0_H0 ;  /* 0x20000026ff2d7230 */ /* 0x002fc60000004100 */
[C---:B------:R-:W-:Y:S02]  /*20d0*/  FFMA.FTZ R38, R12.reuse, R37, R27 ;  /* 0x000000250c267223 */ /* 0x040fe4000001001b */
[----:B------:R-:W-:Y:S01]  /*20e0*/  FFMA.FTZ R36, R12, R45, R36 ;  /* 0x0000002d0c247223 */ /* 0x000fe20000010024 */
[----:B------:R-:W-:Y:S01]  /*20f0*/  SHF.R.U32.HI R12, RZ, 0x10, R17 ;  /* 0x00000010ff0c7819 */ /* 0x000fe20000011611 */
[----:B-----5:R-:W-:-:S03]  /*2100*/  HADD2.F32 R27, -RZ, R15.H0_H0 ;  /* 0x2000000fff1b7230 */ /* 0x020fc60000004100 */
[----:B------:R-:W-:Y:S02]  /*2110*/  LOP3.LUT R12, R12, 0xff, RZ, 0xc0, !PT ;  /* 0x000000ff0c0c7812 */ /* 0x000fe400078ec0ff */
[----:B------:R-:W-:-:S03]  /*2120*/  SHF.R.U32.HI R15, RZ, 0x10, R18 ;  /* 0x00000010ff0f7819 */ /* 0x000fc60000011612 */
[----:B------:R-:W-:Y:S01]  /*2130*/  VIADD R43, R12, 0xffffff80 ;  /* 0xffffff800c2b7836 */ /* 0x000fe20000000000 */
[----:B------:R-:W-:-:S04]  /*2140*/  LOP3.LUT R12, R15, 0xff, RZ, 0xc0, !PT ;  /* 0x000000ff0f0c7812 */ /* 0x000fc800078ec0ff */
[----:B------:R-:W-:Y:S02]  /*2150*/  IADD3 R39, R12, -0x80, RZ ;  /* 0xffffff800c277810 */ /* 0x000fe40007ffe0ff */
[----:B------:R-:W-:Y:S01]  /*2160*/  SHF.R.U32.HI R12, RZ, 0x10, R19 ;  /* 0x00000010ff0c7819 */ /* 0x000fe20000011613 */
[----:B------:R-:W0:Y:S03]  /*2170*/  I2F.F16 R15, R43 ;  /* 0x0000002b000f7306 */ /* 0x000e260000200c00 */
[----:B------:R-:W-:-:S05]  /*2180*/  LOP3.LUT R12, R12, 0xff, RZ, 0xc0, !PT ;  /* 0x000000ff0c0c7812 */ /* 0x000fca00078ec0ff */
[----:B------:R-:W1:Y:S01]  /*2190*/  I2F.F16 R39, R39 ;  /* 0x0000002700277306 */ /* 0x000e620000200c00 */
[----:B------:R-:W-:Y:S02]  /*21a0*/  VIADD R12, R12, 0xffffff80 ;  /* 0xffffff800c0c7836 */ /* 0x000fe40000000000 */
[----:B------:R-:W-:-:S05]  /*21b0*/  HADD2.F32 R37, -RZ, R13.H0_H0 ;  /* 0x2000000dff257230 */ /* 0x000fca0000004100 */
[----:B------:R-:W5:Y:S01]  /*21c0*/  I2F.F16 R12, R12 ;  /* 0x0000000c000c7306 */ /* 0x000f620000200c00 */
[----:B------:R-:W-:Y:S01]  /*21d0*/  FFMA.FTZ R27, R27, R37, R14 ;  /* 0x000000251b1b7223 */ /* 0x000fe2000001000e */
[----:B------:R-:W-:Y:S01]  /*21e0*/  LEA.HI R14, R16, 0xffffff80, RZ, 0x8 ;  /* 0xffffff80100e7811 */ /* 0x000fe200078f40ff */
[----:B0-----:R-:W-:Y:S01]  /*21f0*/  HADD2.F32 R16, -RZ, R15.H0_H0 ;  /* 0x2000000fff107230 */ /* 0x001fe20000004100 */
[----:B------:R-:W-:Y:S01]  /*2200*/  LEA.HI R15, R17, 0xffffff80, RZ, 0x8 ;  /* 0xffffff80110f7811 */ /* 0x000fe200078f40ff */
[----:B-1----:R-:W-:Y:S01]  /*2210*/  HADD2.F32 R17, -RZ, R39.H0_H0 ;  /* 0x20000027ff117230 */ /* 0x002fe20000004100 */
[----:B------:R-:W-:Y:S02]  /*2220*/  LEA.HI R18, R18, 0xffffff80, RZ, 0x8 ;  /* 0xffffff8012127811 */ /* 0x000fe400078f40ff */
[----:B------:R-:W0:Y:S02]  /*2230*/  I2F.F16 R14, R14 ;  /* 0x0000000e000e7306 */ /* 0x000e240000200c00 */
[----:B------:R-:W-:Y:S01]  /*2240*/  FFMA.FTZ R17, R37, R17, R38 ;  /* 0x0000001125117223 */ /* 0x000fe20000010026 */
[----:B------:R-:W-:Y:S01]  /*2250*/  LEA.HI R38, R19, 0xffffff80, RZ, 0x8 ;  /* 0xffffff8013267811 */ /* 0x000fe200078f40ff */
[----:B-----5:R-:W-:-:S04]  /*2260*/  HADD2.F32 R39, -RZ, R12.H0_H0 ;  /* 0x2000000cff277230 */ /* 0x020fc80000004100 */
[----:B------:R-:W1:Y:S01]  /*2270*/  I2F.F16 R15, R15 ;  /* 0x0000000f000f7306 */ /* 0x000e620000200c00 */
[C---:B------:R-:W-:Y:S01]  /*2280*/  FFMA.FTZ R16, R37.reuse, R16, R42 ;  /* 0x0000001025107223 */ /* 0x040fe2000001002a */
[----:B------:R-:W-:Y:S01]  /*2290*/  FFMA.FTZ R36, R37, R39, R36 ;  /* 0x0000002725247223 */ /* 0x000fe20000010024 */
[----:B------:R-:W-:Y:S02]  /*22a0*/  HADD2.F32 R37, -RZ, R13.H1_H1 ;  /* 0x3000000dff257230 */ /* 0x000fe40000004100 */
[----:B------:R-:W5:Y:S03]  /*22b0*/  LDS.64 R12, [UR4+0x20] ;  /* 0x00002004ff0c7984 */ /* 0x000f660008000a00 */
[----:B------:R-:W3:Y:S08]  /*22c0*/  I2F.F16 R18, R18 ;  /* 0x0000001200127306 */ /* 0x000ef00000200c00 */
[----:B------:R-:W4:Y:S01]  /*22d0*/  I2F.F16 R38, R38 ;  /* 0x0000002600267306 */ /* 0x000f220000200c00 */
[----:B0-----:R-:W-:-:S02]  /*22e0*/  HADD2.F32 R42, -RZ, R14.H0_H0 ;  /* 0x2000000eff2a7230 */ /* 0x001fc40000004100 */
[----:B-1----:R-:W-:Y:S02]  /*22f0*/  HADD2.F32 R39, -RZ, R15.H0_H0 ;  /* 0x2000000fff277230 */ /* 0x002fe40000004100 */
[----:B------:R-:W0:Y:S01]  /*2300*/  @!P0 LDC.64 R14, c[0x0][0x248] ;  /* 0x00009200ff0e8b82 */ /* 0x000e220000000a00 */
[----:B------:R-:W-:Y:S01]  /*2310*/  FFMA.FTZ R19, R42, R37, R27 ;  /* 0x000000252a137223 */ /* 0x000fe2000001001b */
[----:B---3--:R-:W-:Y:S02]  /*2320*/  HADD2.F32 R18, -RZ, R18.H0_H0 ;  /* 0x20000012ff127230 */ /* 0x008fe40000004100 */
[C---:B------:R-:W-:Y:S01]  /*2330*/  FFMA.FTZ R16, R37.reuse, R39, R16 ;  /* 0x0000002725107223 */ /* 0x040fe20000010010 */
[----:B------:R-:W-:Y:S01]  /*2340*/  LOP3.LUT R39, R4, 0xff, RZ, 0xc0, !PT ;  /* 0x000000ff04277812 */ /* 0x000fe200078ec0ff */
[----:B----4-:R-:W-:Y:S02]  /*2350*/  HADD2.F32 R27, -RZ, R38.H0_H0 ;  /* 0x20000026ff1b7230 */ /* 0x010fe40000004100 */
[----:B------:R-:W-:-:S03]  /*2360*/  FFMA.FTZ R17, R37, R18, R17 ;  /* 0x0000001225117223 */ /* 0x000fc60000010011 */
[----:B------:R-:W-:Y:S01]  /*2370*/  FFMA.FTZ R18, R37, R27, R36 ;  /* 0x0000001b25127223 */ /* 0x000fe20000010024 */
[----:B------:R-:W-:Y:S01]  /*2380*/  SHF.R.U32.HI R36, RZ, 0x8, R4 ;  /* 0x00000008ff247819 */ /* 0x000fe20000011604 */
[----:B------:R-:W-:-:S03]  /*2390*/  VIADD R37, R39, 0xffffff80 ;  /* 0xffffff8027257836 */ /* 0x000fc60000000000 */
[----:B------:R-:W-:-:S03]  /*23a0*/  LOP3.LUT R36, R36, 0xff, RZ, 0xc0, !PT ;  /* 0x000000ff24247812 */ /* 0x000fc600078ec0ff */
[----:B------:R-:W1:Y:S02]  /*23b0*/  I2F.F16 R37, R37 ;  /* 0x0000002500257306 */ /* 0x000e640000200c00 */
[----:B------:R-:W-:Y:S01]  /*23c0*/  VIADD R36, R36, 0xffffff80 ;  /* 0xffffff8024247836 */ /* 0x000fe20000000000 */
[----:B------:R-:W-:Y:S02]  /*23d0*/  @!P0 SHF.L.U32 R27, R31, 0x1, RZ ;  /* 0x000000011f1b8819 */ /* 0x000fe400000006ff */
[----:B------:R-:W-:-:S03]  /*23e0*/  LOP3.LUT R38, R5, 0xff, RZ, 0xc0, !PT ;  /* 0x000000ff05267812 */ /* 0x000fc600078ec0ff */
[----:B------:R-:W3:Y:S01]  /*23f0*/  I2F.F16 R36, R36 ;  /* 0x0000002400247306 */ /* 0x000ee20000200c00 */
[----:B------:R-:W-:Y:S02]  /*2400*/  @!P0 PRMT R0, R20, 0x7610, R0 ;  /* 0x0000761014008816 */ /* 0x000fe40000000000 */
[----:B------:R-:W-:Y:S01]  /*2410*/  @!P0 PRMT R2, R21, 0x7610, R2 ;  /* 0x0000761015028816 */ /* 0x000fe20000000002 */
[----:B0-----:R-:W-:Y:S01]  /*2420*/  @!P0 IMAD.WIDE R14, R27, 0x2, R14 ;  /* 0x000000021b0e8825 */ /* 0x001fe200078e020e */
[----:B------:R-:W-:Y:S02]  /*2430*/  @!P0 PRMT R0, R0, 0x7610, R20 ;  /* 0x0000761000008816 */ /* 0x000fe40000000014 */
[----:B------:R-:W-:Y:S01]  /*2440*/  @!P0 PRMT R2, R2, 0x7610, R21 ;  /* 0x0000761002028816 */ /* 0x000fe20000000015 */
[----:B------:R-:W-:Y:S01]  /*2450*/  VIADD R39, R38, 0xffffff80 ;  /* 0xffffff8026277836 */ /* 0x000fe20000000000 */
[----:B------:R0:W4:Y:S01]  /*2460*/  @!P0 LDG.E.U16.CONSTANT R27, desc[UR6][R14.64+0x2] ;  /* 0x000002060e1b8981 */ /* 0x000122000c1e9500 */
[----:B-----5:R-:W-:-:S02]  /*2470*/  HADD2.F32 R20, -RZ, R12.H0_H0 ;  /* 0x2000000cff147230 */ /* 0x020fc40000004100 */
[----:B-1----:R-:W-:Y:S02]  /*2480*/  HADD2.F32 R21, -RZ, R37.H0_H0 ;  /* 0x20000025ff157230 */ /* 0x002fe40000004100 */
[----:B------:R-:W-:Y:S01]  /*2490*/  HADD2.F32 R38, -RZ, R12.H1_H1 ;  /* 0x3000000cff267230 */ /* 0x000fe20000004100 */
[--C-:B------:R-:W-:Y:S02]  /*24a0*/  SHF.R.U32.HI R12, RZ, 0x8, R5.reuse ;  /* 0x00000008ff0c7819 */ /* 0x100fe40000011605 */
[----:B0-----:R-:W-:Y:S02]  /*24b0*/  FFMA.FTZ R14, R21, R20, RZ ;  /* 0x00000014150e7223 */ /* 0x001fe400000100ff */
[----:B------:R-:W-:Y:S01]  /*24c0*/  LOP3.LUT R21, R12, 0xff, RZ, 0xc0, !PT ;  /* 0x000000ff0c157812 */ /* 0x000fe200078ec0ff */
[----:B---3--:R-:W-:Y:S01]  /*24d0*/  HADD2.F32 R15, -RZ, R36.H0_H0 ;  /* 0x20000024ff0f7230 */ /* 0x008fe20000004100 */
[----:B------:R-:W-:Y:S01]  /*24e0*/  SHF.R.U32.HI R37, RZ, 0x10, R5 ;  /* 0x00000010ff257819 */ /* 0x000fe20000011605 */
[----:B------:R-:W0:Y:S02]  /*24f0*/  I2F.F16 R39, R39 ;  /* 0x0000002700277306 */ /* 0x000e240000200c00 */
[----:B------:R-:W-:-:S02]  /*2500*/  VIADD R36, R21, 0xffffff80 ;  /* 0xffffff8015247836 */ /* 0x000fc40000000000 */
[----:B------:R-:W-:Y:S01]  /*2510*/  FFMA.FTZ R14, R15, R38, R14 ;  /* 0x000000260f0e7223 */ /* 0x000fe2000001000e */
[----:B------:R-:W-:Y:S02]  /*2520*/  SHF.R.U32.HI R15, RZ, 0x10, R4 ;  /* 0x00000010ff0f7819 */ /* 0x000fe40000011604 */
[----:B------:R-:W-:Y:S02]  /*2530*/  SHF.R.U32.HI R21, RZ, 0x8, R6 ;  /* 0x00000008ff157819 */ /* 0x000fe40000011606 */
[----:B------:R-:W-:Y:S01]  /*2540*/  LOP3.LUT R42, R6, 0xff, RZ, 0xc0, !PT ;  /* 0x000000ff062a7812 */ /* 0x000fe200078ec0ff */
[----:B------:R-:W1:Y:S01]  /*2550*/  I2F.F16 R36, R36 ;  /* 0x0000002400247306 */ /* 0x000e620000200c00 */
[----:B------:R-:W-:Y:S02]  /*2560*/  LOP3.LUT R37, R37, 0xff, RZ, 0xc0, !PT ;  /* 0x000000ff25257812 */ /* 0x000fe400078ec0ff */
[----:B------:R-:W-:Y:S02]  /*2570*/  LOP3.LUT R15, R15, 0xff, RZ, 0xc0, !PT ;  /* 0x000000ff0f0f7812 */ /* 0x000fe400078ec0ff */
[----:B------:R-:W-:-:S02]  /*2580*/  LOP3.LUT R21, R21, 0xff, RZ, 0xc0, !PT ;  /* 0x000000ff15157812 */ /* 0x000fc400078ec0ff */
[----:B------:R-:W-:Y:S01]  /*2590*/  IADD3 R42, R42, -0x80, RZ ;  /* 0xffffff802a2a7810 */ /* 0x000fe20007ffe0ff */
[----:B------:R-:W-:Y:S01]  /*25a0*/  VIADD R37, R37, 0xffffff80 ;  /* 0xffffff8025257836 */ /* 0x000fe20000000000 */
[----:B------:R-:W-:Y:S01]  /*25b0*/  IADD3 R21, R21, -0x80, RZ ;  /* 0xffffff8015157810 */ /* 0x000fe20007ffe0ff */
[----:B------:R-:W-:Y:S01]  /*25c0*/  VIADD R15, R15, 0xffffff80 ;  /* 0xffffff800f0f7836 */ /* 0x000fe20000000000 */
[----:B------:R3:W5:Y:S01]  /*25d0*/  I2F.F16 R12, R42 ;  /* 0x0000002a000c7306 */ /* 0x0007620000200c00 */
[----:B0-----:R-:W-:-:S07]  /*25e0*/  HADD2.F32 R39, -RZ, R39.H0_H0 ;  /* 0x20000027ff277230 */ /* 0x001fce0000004100 */
[----:B------:R-:W0:Y:S01]  /*25f0*/  I2F.F16 R21, R21 ;  /* 0x0000001500157306 */ /* 0x000e220000200c00 */
[----:B-1----:R-:W-:Y:S02]  /*2600*/  HADD2.F32 R43, -RZ, R36.H0_H0 ;  /* 0x20000024ff2b7230 */ /* 0x002fe40000004100 */
[----:B------:R-:W-:-:S05]  /*2610*/  FFMA.FTZ R39, R20, R39, RZ ;  /* 0x0000002714277223 */ /* 0x000fca00000100ff */
[----:B------:R-:W1:Y:S08]  /*2620*/  I2F.F16 R37, R37 ;  /* 0x0000002500257306 */ /* 0x000e700000200c00 */
[----:B------:R-:W2:Y:S01]  /*2630*/  I2F.F16 R15, R15 ;  /* 0x0000000f000f7306 */ /* 0x000ea20000200c00 */
[----:B------:R-:W-:Y:S01]  /*2640*/  FFMA.FTZ R36, R38, R43, R39 ;  /* 0x0000002b26247223 */ /* 0x000fe20000010027 */
[----:B---3--:R-:W-:Y:S01]  /*2650*/  SHF.R.U32.HI R42, RZ, 0x10, R6 ;  /* 0x00000010ff2a7819 */ /* 0x008fe20000011606 */
[----:B-----5:R-:W-:-:S02]  /*2660*/  HADD2.F32 R39, -RZ, R12.H0_H0 ;  /* 0x2000000cff277230 */ /* 0x020fc40000004100 */
[----:B0-----:R-:W-:Y:S01]  /*2670*/  HADD2.F32 R43, -RZ, R21.H0_H0 ;  /* 0x20000015ff2b7230 */ /* 0x001fe20000004100 */
[----:B------:R-:W-:Y:S01]  /*2680*/  LOP3.LUT R12, R42, 0xff, RZ, 0xc0, !PT ;  /* 0x000000ff2a0c7812 */ /* 0x000fe200078ec0ff */
[----:B-1----:R-:W-:Y:S02]  /*2690*/  HADD2.F32 R42, -RZ, R37.H0_H0 ;  /* 0x20000025ff2a7230 */ /* 0x002fe40000004100 */
[----:B------:R-:W-:Y:S01]  /*26a0*/  FFMA.FTZ R39, R20, R39, RZ ;  /* 0x0000002714277223 */ /* 0x000fe200000100ff */
[----:B------:R-:W-:Y:S02]  /*26b0*/  HADD2.F32 R37, -RZ, R13.H0_H0 ;  /* 0x2000000dff257230 */ /* 0x000fe40000004100 */
[----:B------:R-:W-:Y:S02]  /*26c0*/  VIADD R44, R12, 0xffffff80 ;  /* 0xffffff800c2c7836 */ /* 0x000fe40000000000 */
[----:B--2---:R-:W-:Y:S02]  /*26d0*/  HADD2.F32 R15, -RZ, R15.H0_H0 ;  /* 0x2000000fff0f7230 */ /* 0x004fe40000004100 */
[----:B------:R-:W-:-:S03]  /*26e0*/  FFMA.FTZ R12, R38, R43, R39 ;  /* 0x0000002b260c7223 */ /* 0x000fc60000010027 */
[----:B------:R-:W-:Y:S02]  /*26f0*/  FFMA.FTZ R39, R15, R37, R14 ;  /* 0x000000250f277223 */ /* 0x000fe4000001000e */
[----:B------:R-:W0:Y:S01]  /*2700*/  LDS.64 R14, [UR4+0x28] ;  /* 0x00002804ff0e7984 */ /* 0x000e220008000a00 */
[----:B------:R1:W2:Y:S01]  /*2710*/  I2F.F16 R21, R44 ;  /* 0x0000002c00157306 */ /* 0x0002a20000200c00 */
[----:B------:R-:W-:Y:S02]  /*2720*/  LEA.HI R43, R4, 0xffffff80, RZ, 0x8 ;  /* 0xffffff80042b7811 */ /* 0x000fe400078f40ff */
[----:B------:R-:W-:Y:S01]  /*2730*/  LOP3.LUT R4, R8, 0xff, RZ, 0xc0, !PT ;  /* 0x000000ff08047812 */ /* 0x000fe200078ec0ff */
[----:B------:R-:W-:-:S04]  /*2740*/  FFMA.FTZ R36, R37, R42, R36 ;  /* 0x0000002a25247223 */ /* 0x000fc80000010024 */
[----:B------:R3:W5:Y:S01]  /*2750*/  I2F.F16 R42, R43 ;  /* 0x0000002b002a7306 */ /* 0x0007620000200c00 */
[----:B-1----:R-:W-:Y:S01]  /*2760*/  IADD3 R44, R4, -0x80, RZ ;  /* 0xffffff80042c7810 */ /* 0x002fe20007ffe0ff */
[----:B------:R-:W-:Y:S01]  /*2770*/  HADD2.F32 R4, -RZ, R13.H1_H1 ;  /* 0x3000000dff047230 */ /* 0x000fe20000004100 */
[----:B------:R-:W-:Y:S02]  /*2780*/  LEA.HI R13, R6, 0xffffff80, RZ, 0x8 ;  /* 0xffffff80060d7811 */ /* 0x000fe400078f40ff */
[----:B------:R-:W-:Y:S01]  /*2790*/  SHF.R.U32.HI R6, RZ, 0x8, R8 ;  /* 0x00000008ff067819 */ /* 0x000fe20000011608 */
[----:B--2---:R-:W-:-:S03]  /*27a0*/  HADD2.F32 R21, -RZ, R21.H0_H0 ;  /* 0x20000015ff157230 */ /* 0x004fc60000004100 */
[----:B------:R-:W-:Y:S02]  /*27b0*/  LOP3.LUT R6, R6, 0xff, RZ, 0xc0, !PT ;  /* 0x000000ff06067812 */ /* 0x000fe400078ec0ff */
[----:B------:R-:W-:Y:S02]  /*27c0*/  FFMA.FTZ R21, R37, R21, R12 ;  /* 0x0000001525157223 */ /* 0x000fe4000001000c */
[----:B------:R-:W1:Y:S01]  /*27d0*/  I2F.F16 R12, R44 ;  /* 0x0000002c000c7306 */ /* 0x000e620000200c00 */
[----:B---3--:R-:W-:Y:S02]  /*27e0*/  VIADD R43, R6, 0xffffff80 ;  /* 0xffffff80062b7836 */ /* 0x008fe40000000000 */
[----:B-----5:R-:W-:Y:S01]  /*27f0*/  HADD2.F32 R42, -RZ, R42.H0_H0 ;  /* 0x2000002aff2a7230 */ /* 0x020fe20000004100 */
[----:B------:R-:W-:-:S04]  /*2800*/  LEA.HI R45, R5, 0xffffff80, RZ, 0x8 ;  /* 0xffffff80052d7811 */ /* 0x000fc800078f40ff */
[----:B------:R-:W2:Y:S01]  /*2810*/  I2F.F16 R6, R43 ;  /* 0x0000002b00067306 */ /* 0x000ea20000200c00 */
[----:B------:R-:W-:-:S07]  /*2820*/  FFMA.FTZ R39, R42, R4, R39 ;  /* 0x000000042a277223 */ /* 0x000fce0000010027 */
[----:B------:R-:W3:Y:S01]  /*2830*/  I2F.F16 R42, R45 ;  /* 0x0000002d002a7306 */ /* 0x000ee20000200c00 */
[----:B-1----:R-:W-:Y:S02]  /*2840*/  HADD2.F32 R5, -RZ, R12.H0_H0 ;  /* 0x2000000cff057230 */ /* 0x002fe40000004100 */
[----:B0-----:R-:W-:-:S05]  /*2850*/  HADD2.F32 R12, -RZ, R14.H0_H0 ;  /* 0x2000000eff0c7230 */ /* 0x001fca0000004100 */
[----:B------:R-:W-:Y:S02]  /*2860*/  FFMA.FTZ R39, R5, R12, R39 ;  /* 0x0000000c05277223 */ /* 0x000fe40000010027 */
[----:B------:R0:W-:Y:S02]  /*2870*/  I2F.F16 R5, R13 ;  /* 0x0000000d00057306 */ /* 0x0001e40000200c00 */
[----:B0-----:R-:W-:Y:S02]  /*2880*/  HADD2.F32 R13, -RZ, R14.H1_H1 ;  /* 0x3000000eff0d7230 */ /* 0x001fe40000004100 */
[----:B--2---:R-:W-:Y:S02]  /*2890*/  HADD2.F32 R14, -RZ, R6.H0_H0 ;  /* 0x20000006ff0e7230 */ /* 0x004fe40000004100 */
[----:B---3--:R-:W-:-:S03]  /*28a0*/  HADD2.F32 R42, -RZ, R42.H0_H0 ;  /* 0x2000002aff2a7230 */ /* 0x008fc60000004100 */
[----:B------:R-:W-:Y:S01]  /*28b0*/  FFMA.FTZ R39, R14, R13, R39 ;  /* 0x0000000d0e277223 */ /* 0x000fe20000010027 */
[----:B------:R-:W-:Y:S01]  /*28c0*/  SHF.R.U32.HI R14, RZ, 0x10, R8 ;  /* 0x00000010ff0e7819 */ /* 0x000fe20000011608 */
[----:B------:R-:W-:-:S03]  /*28d0*/  FFMA.FTZ R6, R4, R42, R36 ;  /* 0x0000002a04067223 */ /* 0x000fc60000010024 */
[----:B------:R-:W-:-:S05]  /*28e0*/  LOP3.LUT R42, R14, 0xff, RZ, 0xc0, !PT ;  /* 0x000000ff0e2a7812 */ /* 0x000fca00078ec0ff */
[----:B------:R-:W-:Y:S01]  /*28f0*/  VIADD R42, R42, 0xffffff80 ;  /* 0xffffff802a2a7836 */ /* 0x000fe20000000000 */
[----:B------:R-:W-:-:S05]  /*2900*/  LEA.HI R44, R8, 0xffffff80, RZ, 0x8 ;  /* 0xffffff80082c7811 */ /* 0x000fca00078f40ff */
[----:B------:R-:W0:Y:S08]  /*2910*/  I2F.F16 R42, R42 ;  /* 0x0000002a002a7306 */ /* 0x000e300000200c00 */
[----:B------:R-:W1:Y:S01]  /*2920*/  I2F.F16 R8, R44 ;  /* 0x0000002c00087306 */ /* 0x000e620000200c00 */
[----:B------:R-:W-:Y:S02]  /*2930*/  HADD2.F32 R43, -RZ, R15.H0_H0 ;  /* 0x2000000fff2b7230 */ /* 0x000fe40000004100 */
[----:B0-----:R-:W-:-:S05]  /*2940*/  HADD2.F32 R42, -RZ, R42.H0_H0 ;  /* 0x2000002aff2a7230 */ /* 0x001fca0000004100 */
[----:B------:R-:W-:Y:S01]  /*2950*/  FFMA.FTZ R39, R42, R43, R39 ;  /* 0x0000002b2a277223 */ /* 0x000fe20000010027 */
[----:B------:R-:W-:Y:S02]  /*2960*/  HADD2.F32 R42, -RZ, R15.H1_H1 ;  /* 0x3000000fff2a7230 */ /* 0x000fe40000004100 */
[----:B-1----:R-:W-:-:S05]  /*2970*/  HADD2.F32 R8, -RZ, R8.H0_H0 ;  /* 0x20000008ff087230 */ /* 0x002fca0000004100 */
[----:B------:R-:W-:Y:S01]  /*2980*/  FFMA.FTZ R15, R8, R42, R39 ;  /* 0x0000002a080f7223 */ /* 0x000fe20000010027 */
        /* <DEDUP_REMOVED lines=17> */
[----:B------:R-:W-:-:S04]  /*2aa0*/  LOP3.LUT R6, R10, 0xff, RZ, 0xc0, !PT ;  /* 0x000000ff0a067812 */ /* 0x000fc800078ec0ff */
[----:B------:R-:W-:-:S06]  /*2ab0*/  IADD3 R45, R6, -0x80, RZ ;  /* 0xffffff80062d7810 */ /* 0x000fcc0007ffe0ff */
[----:B------:R-:W0:Y:S01]  /*2ac0*/  I2F.F16 R45, R45 ;  /* 0x0000002d002d7306 */ /* 0x000e220000200c00 */
[----:B------:R-:W-:-:S05]  /*2ad0*/  HADD2.F32 R5, -RZ, R5.H0_H0 ;  /* 0x20000005ff057230 */ /* 0x000fca0000004100 */
[----:B------:R-:W-:Y:S01]  /*2ae0*/  FFMA.FTZ R5, R4, R5, R21 ;  /* 0x0000000504057223 */ /* 0x000fe20000010015 */
        /* <DEDUP_REMOVED lines=36> */
[----:B------:R0:W2:Y:S01]  /*2d30*/  LDG.E.128.CONSTANT R4, desc[UR6][R44.64] ;  /* 0x000000062c047981 */ /* 0x0000a2000c1e9d00 */
[----:B------:R-:W-:-:S04]  /*2d40*/  LOP3.LUT R20, R11, 0xff, RZ, 0xc0, !PT ;  /* 0x000000ff0b147812 */ /* 0x000fc800078ec0ff */
[----:B------:R-:W-:-:S06]  /*2d50*/  IADD3 R40, R20, -0x80, RZ ;  /* 0xffffff8014287810 */ /* 0x000fcc0007ffe0ff */
[----:B------:R-:W1:Y:S02]  /*2d60*/  I2F.F16 R40, R40 ;  /* 0x0000002800287306 */ /* 0x000e640000200c00 */
[----:B-1----:R-:W-:-:S05]  /*2d70*/  HADD2.F32 R38, -RZ, R40.H0_H0 ;  /* 0x20000028ff267230 */ /* 0x002fca0000004100 */
[----:B------:R-:W-:Y:S01]  /*2d80*/  FFMA.FTZ R38, R12, R38, R37 ;  /* 0x000000260c267223 */ /* 0x000fe20000010025 */
[----:B------:R-:W-:-:S04]  /*2d90*/  SHF.R.U32.HI R12, RZ, 0x8, R11 ;  /* 0x00000008ff0c7819 */ /* 0x000fc8000001160b */
[----:B------:R-:W-:-:S05]  /*2da0*/  LOP3.LUT R12, R12, 0xff, RZ, 0xc0, !PT ;  /* 0x000000ff0c0c7812 */ /* 0x000fca00078ec0ff */
[----:B------:R-:W-:Y:S01]  /*2db0*/  VIADD R20, R12, 0xffffff80 ;  /* 0xffffff800c147836 */ /* 0x000fe20000000000 */
[----:B------:R-:W-:-:S05]  /*2dc0*/  SHF.R.U32.HI R12, RZ, 0x10, R11 ;  /* 0x00000010ff0c7819 */ /* 0x000fca000001160b */
[----:B------:R-:W1:Y:S01]  /*2dd0*/  I2F.F16 R20, R20 ;  /* 0x0000001400147306 */ /* 0x000e620000200c00 */
[----:B------:R-:W-:-:S05]  /*2de0*/  LOP3.LUT R12, R12, 0xff, RZ, 0xc0, !PT ;  /* 0x000000ff0c0c7812 */ /* 0x000fca00078ec0ff */
[----:B------:R-:W-:-:S04]  /*2df0*/  VIADD R41, R12, 0xffffff80 ;  /* 0xffffff800c297836 */ /* 0x000fc80000000000 */
[----:B------:R-:W3:Y:S01]  /*2e00*/  I2F.F16 R12, R41 ;  /* 0x00000029000c7306 */ /* 0x000ee20000200c00 */
[----:B-1----:R-:W-:Y:S01]  /*2e10*/  HADD2.F32 R37, -RZ, R20.H0_H0 ;  /* 0x20000014ff257230 */ /* 0x002fe20000004100 */
[----:B------:R-:W-:-:S04]  /*2e20*/  LEA.HI R9, R9, 0xffffff80, RZ, 0x8 ;  /* 0xffffff8009097811 */ /* 0x000fc800078f40ff */
[----:B------:R-:W-:Y:S01]  /*2e30*/  FFMA.FTZ R38, R13, R37, R38 ;  /* 0x000000250d267223 */ /* 0x000fe20000010026 */
[----:B------:R-:W-:-:S04]  /*2e40*/  LEA.HI R37, R10, 0xffffff80, RZ, 0x8 ;  /* 0xffffff800a257811 */ /* 0x000fc800078f40ff */
[----:B------:R-:W1:Y:S01]  /*2e50*/  I2F.F16 R20, R37 ;  /* 0x0000002500147306 */ /* 0x000e620000200c00 */
[----:B------:R-:W-:Y:S01]  /*2e60*/  LEA.HI R10, R11, 0xffffff80, RZ, 0x8 ;  /* 0xffffff800b0a7811 */ /* 0x000fe200078f40ff */
[----:B---3--:R-:W-:-:S06]  /*2e70*/  HADD2.F32 R12, -RZ, R12.H0_H0 ;  /* 0x2000000cff0c7230 */ /* 0x008fcc0000004100 */
[----:B------:R-:W3:Y:S01]  /*2e80*/  I2F.F16 R9, R9 ;  /* 0x0000000900097306 */ /* 0x000ee20000200c00 */
[----:B------:R-:W-:Y:S02]  /*2e90*/  FFMA.FTZ R43, R43, R12, R38 ;  /* 0x0000000c2b2b7223 */ /* 0x000fe40000010026 */
[----:B------:R-:W5:Y:S05]  /*2ea0*/  LDS.64 R12, [UR4+0x30] ;  /* 0x00003004ff0c7984 */ /* 0x000f6a0008000a00 */
[----:B------:R-:W4:Y:S01]  /*2eb0*/  I2F.F16 R10, R10 ;  /* 0x0000000a000a7306 */ /* 0x000f220000200c00 */
[----:B-1----:R-:W-:-:S05]  /*2ec0*/  HADD2.F32 R41, -RZ, R20.H0_H0 ;  /* 0x20000014ff297230 */ /* 0x002fca0000004100 */
[----:B------:R-:W-:Y:S01]  /*2ed0*/  FFMA.FTZ R20, R42, R41, R8 ;  /* 0x000000292a147223 */ /* 0x000fe20000010008 */
[----:B---3--:R-:W-:-:S05]  /*2ee0*/  HADD2.F32 R11, -RZ, R9.H0_H0 ;  /* 0x20000009ff0b7230 */ /* 0x008fca0000004100 */
[----:B------:R-:W-:Y:S01]  /*2ef0*/  FFMA.FTZ R39, R42, R11, R39 ;  /* 0x0000000b2a277223 */ /* 0x000fe20000010027 */
[----:B0-----:R-:W-:Y:S01]  /*2f00*/  IMAD.WIDE R44, R34, 0x4, R44 ;  /* 0x00000004222c7825 */ /* 0x001fe200078e022c */
[----:B--2---:R-:W-:-:S04]  /*2f10*/  SHF.R.U32.HI R8, RZ, 0x8, R4 ;  /* 0x00000008ff087819 */ /* 0x004fc80000011604 */
[----:B------:R-:W-:Y:S01]  /*2f20*/  LOP3.LUT R11, R8, 0xff, RZ, 0xc0, !PT ;  /* 0x000000ff080b7812 */ /* 0x000fe200078ec0ff */
[----:B----4-:R-:W-:Y:S01]  /*2f30*/  HADD2.F32 R8, -RZ, R10.H0_H0 ;  /* 0x2000000aff087230 */ /* 0x010fe20000004100 */
[----:B------:R-:W-:-:S03]  /*2f40*/  LOP3.LUT R9, R4, 0xff, RZ, 0xc0, !PT ;  /* 0x000000ff04097812 */ /* 0x000fc600078ec0ff */
[----:B------:R-:W-:Y:S02]  /*2f50*/  VIADD R37, R11, 0xffffff80 ;  /* 0xffffff800b257836 */ /* 0x000fe40000000000 */
[----:B------:R-:W-:Y:S01]  /*2f60*/  FFMA.FTZ R42, R42, R8, R43 ;  /* 0x000000082a2a7223 */ /* 0x000fe2000001002b */
[----:B------:R-:W-:Y:S02]  /*2f70*/  IADD3 R9, R9, -0x80, RZ ;  /* 0xffffff8009097810 */ /* 0x000fe40007ffe0ff */
[----:B------:R-:W-:Y:S02]  /*2f80*/  LOP3.LUT R8, R5, 0xff, RZ, 0xc0, !PT ;  /* 0x000000ff05087812 */ /* 0x000fe400078ec0ff */
[----:B------:R-:W-:Y:S02]  /*2f90*/  SHF.R.U32.HI R11, RZ, 0x8, R5 ;  /* 0x00000008ff0b7819 */ /* 0x000fe40000011605 */
[----:B------:R-:W0:Y:S01]  /*2fa0*/  I2F.F16 R9, R9 ;  /* 0x0000000900097306 */ /* 0x000e220000200c00 */
[----:B------:R-:W-:Y:S01]  /*2fb0*/  VIADD R10, R8, 0xffffff80 ;  /* 0xffffff80080a7836 */ /* 0x000fe20000000000 */
[----:B------:R-:W-:-:S04]  /*2fc0*/  LOP3.LUT R11, R11, 0xff, RZ, 0xc0, !PT ;  /* 0x000000ff0b0b7812 */ /* 0x000fc800078ec0ff */
[----:B------:R-:W-:Y:S02]  /*2fd0*/  IADD3 R11, R11, -0x80, RZ ;  /* 0xffffff800b0b7810 */ /* 0x000fe40007ffe0ff */
[----:B------:R-:W1:Y:S08]  /*2fe0*/  I2F.F16 R37, R37 ;  /* 0x0000002500257306 */ /* 0x000e700000200c00 */
[----:B------:R-:W2:Y:S01]  /*2ff0*/  I2F.F16 R10, R10 ;  /* 0x0000000a000a7306 */ /* 0x000ea20000200c00 */
[----:B-----5:R-:W-:-:S07]  /*3000*/  HADD2.F32 R8, -RZ, R12.H0_H0 ;  /* 0x2000000cff087230 */ /* 0x020fce0000004100 */
[----:B------:R-:W3:Y:S01]  /*3010*/  I2F.F16 R11, R11 ;  /* 0x0000000b000b7306 */ /* 0x000ee20000200c00 */
[----:B0-----:R-:W-:Y:S02]  /*3020*/  HADD2.F32 R9, -RZ, R9.H0_H0 ;  /* 0x20000009ff097230 */ /* 0x001fe40000004100 */
[----:B-1----:R-:W-:Y:S02]  /*3030*/  HADD2.F32 R40, -RZ, R37.H0_H0 ;  /* 0x20000025ff287230 */ /* 0x002fe40000004100 */
[----:B------:R-:W-:Y:S02]  /*3040*/  HADD2.F32 R43, -RZ, R12.H1_H1 ;  /* 0x3000000cff2b7230 */ /* 0x000fe40000004100 */
[----:B------:R-:W-:Y:S01]  /*3050*/  FFMA.FTZ R9, R9, R8, RZ ;  /* 0x0000000809097223 */ /* 0x000fe200000100ff */
[----:B--2---:R-:W-:-:S03]  /*3060*/  HADD2.F32 R37, -RZ, R10.H0_H0 ;  /* 0x2000000aff257230 */ /* 0x004fc60000004100 */
[----:B------:R-:W-:Y:S01]  /*3070*/  FFMA.FTZ R40, R40, R43, R9 ;  /* 0x0000002b28287223 */ /* 0x000fe20000010009 */
[----:B------:R-:W-:Y:S01]  /*3080*/  LOP3.LUT R9, R6, 0xff, RZ, 0xc0, !PT ;  /* 0x000000ff06097812 */ /* 0x000fe200078ec0ff */
[----:B------:R-:W-:Y:S01]  /*3090*/  FFMA.FTZ R38, R8, R37, RZ ;  /* 0x0000002508267223 */ /* 0x000fe200000100ff */
[----:B---3--:R-:W-:Y:S01]  /*30a0*/  HADD2.F32 R10, -RZ, R11.H0_H0 ;  /* 0x2000000bff0a7230 */ /* 0x008fe20000004100 */
[----:B------:R-:W-:Y:S02]  /*30b0*/  SHF.R.U32.HI R11, RZ, 0x8, R6 ;  /* 0x00000008ff0b7819 */ /* 0x000fe40000011606 */
[----:B------:R-:W-:Y:S02]  /*30c0*/  VIADD R12, R9, 0xffffff80 ;  /* 0xffffff80090c7836 */ /* 0x000fe40000000000 */
[----:B------:R-:W-:Y:S01]  /*30d0*/  FFMA.FTZ R37, R43, R10, R38 ;  /* 0x0000000a2b257223 */ /* 0x000fe20000010026 */
[----:B------:R-:W-:Y:S02]  /*30e0*/  LOP3.LUT R38, R7, 0xff, RZ, 0xc0, !PT ;  /* 0x000000ff07267812 */ /* 0x000fe400078ec0ff */
[----:B------:R-:W-:Y:S01]  /*30f0*/  LOP3.LUT R11, R11, 0xff, RZ, 0xc0, !PT ;  /* 0x000000ff0b0b7812 */ /* 0x000fe200078ec0ff */
[----:B------:R-:W0:Y:S02]  /*3100*/  I2F.F16 R9, R12 ;  /* 0x0000000c00097306 */ /* 0x000e240000200c00 */
[----:B------:R-:W-:Y:S01]  /*3110*/  VIADD R38, R38, 0xffffff80 ;  /* 0xffffff8026267836 */ /* 0x000fe20000000000 */
[----:B------:R-:W-:-:S05]  /*3120*/  IADD3 R41, R11, -0x80, RZ ;  /* 0xffffff800b297810 */ /* 0x000fca0007ffe0ff */
[----:B------:R-:W1:Y:S08]  /*3130*/  I2F.F16 R10, R38 ;  /* 0x00000026000a7306 */ /* 0x000e700000200c00 */
[----:B------:R-:W2:Y:S01]  /*3140*/  I2F.F16 R11, R41 ;  /* 0x00000029000b7306 */ /* 0x000ea20000200c00 */
[----:B0-----:R-:W-:-:S05]  /*3150*/  HADD2.F32 R9, -RZ, R9.H0_H0 ;  /* 0x20000009ff097230 */ /* 0x001fca0000004100 */
[----:B------:R-:W-:Y:S01]  /*3160*/  FFMA.FTZ R9, R8, R9, RZ ;  /* 0x0000000908097223 */ /* 0x000fe200000100ff */
[----:B-1----:R-:W-:Y:S02]  /*3170*/  HADD2.F32 R10, -RZ, R10.H0_H0 ;  /* 0x2000000aff0a7230 */ /* 0x002fe40000004100 */
[----:B--2---:R-:W-:-:S03]  /*3180*/  HADD2.F32 R11, -RZ, R11.H0_H0 ;  /* 0x2000000bff0b7230 */ /* 0x004fc60000004100 */
[----:B------:R-:W-:Y:S02]  /*3190*/  FFMA.FTZ R12, R8, R10, RZ ;  /* 0x0000000a080c7223 */ /* 0x000fe400000100ff */
[----:B------:R-:W-:Y:S02]  /*31a0*/  FFMA.FTZ R41, R43, R11, R9 ;  /* 0x0000000b2b297223 */ /* 0x000fe40000010009 */
[----:B------:R-:W2:Y:S01]  /*31b0*/  LDG.E.128.CONSTANT R8, desc[UR6][R44.64] ;  /* 0x000000062c087981 */ /* 0x000ea2000c1e9d00 */
        /* <DEDUP_REMOVED lines=9> */
[----:B------:R-:W0:Y:S01]  /*3250*/  I2F.F16 R38, R38 ;  /* 0x0000002600267306 */ /* 0x000e220000200c00 */
[----:B------:R-:W-:Y:S02]  /*3260*/  HADD2.F32 R43, -RZ, R13.H0_H0 ;  /* 0x2000000dff2b7230 */ /* 0x000fe40000004100 */
[----:B0-----:R-:W-:-:S05]  /*3270*/  HADD2.F32 R38, -RZ, R38.H0_H0 ;  /* 0x20000026ff267230 */ /* 0x001fca0000004100 */
[----:B------:R-:W-:Y:S01]  /*3280*/  FFMA.FTZ R38, R38, R43, R40 ;  /* 0x0000002b26267223 */ /* 0x000fe20000010028 */
[----:B------:R-:W-:-:S04]  /*3290*/  SHF.R.U32.HI R40, RZ, 0x10, R5 ;  /* 0x00000010ff287819 */ /* 0x000fc80000011605 */
        /* <DEDUP_REMOVED lines=17> */
[----:B------:R-:W-:Y:S02]  /*33b0*/  HADD2.F32 R13, -RZ, R13.H1_H1 ;  /* 0x3000000dff0d7230 */ /* 0x000fe40000004100 */
[----:B0-----:R-:W-:-:S05]  /*33c0*/  HADD2.F32 R41, -RZ, R41.H0_H0 ;  /* 0x20000029ff297230 */ /* 0x001fca0000004100 */
[----:B------:R-:W-:Y:S01]  /*33d0*/  FFMA.FTZ R12, R43, R41, R12 ;  /* 0x000000292b0c7223 */ /* 0x000fe2000001000c */
[----:B------:R-:W-:Y:S01]  /*33e0*/  LEA.HI R43, R5, 0xffffff80, RZ, 0x8 ;  /* 0xffffff80052b7811 */ /* 0x000fe200078f40ff */
[----:B-1----:R-:W-:Y:S01]  /*33f0*/  HADD2.F32 R4, -RZ, R4.H0_H0 ;  /* 0x20000004ff047230 */ /* 0x002fe20000004100 */
[----:B------:R-:W-:Y:S02]  /*3400*/  LEA.HI R41, R6, 0xffffff80, RZ, 0x8 ;  /* 0xffffff8006297811 */ /* 0x000fe400078f40ff */
[----:B------:R-:W0:Y:S02]  /*3410*/  I2F.F16 R5, R43 ;  /* 0x0000002b00057306 */ /* 0x000e240000200c00 */
[----:B------:R-:W-:-:S06]  /*3420*/  FFMA.FTZ R38, R4, R13, R38 ;  /* 0x0000000d04267223 */ /* 0x000fcc0000010026 */
[----:B------:R-:W1:Y:S01]  /*3430*/  I2F.F16 R4, R41 ;  /* 0x0000002900047306 */ /* 0x000e620000200c00 */
[----:B------:R-:W-:-:S07]  /*3440*/  LEA.HI R7, R7, 0xffffff80, RZ, 0x8 ;  /* 0xffffff8007077811 */ /* 0x000fce00078f40ff */
[----:B------:R-:W3:Y:S01]  /*3450*/  I2F.F16 R6, R7 ;  /* 0x0000000700067306 */ /* 0x000ee20000200c00 */
[----:B0-----:R-:W-:Y:S02]  /*3460*/  HADD2.F32 R5, -RZ, R5.H0_H0 ;  /* 0x20000005ff057230 */ /* 0x001fe40000004100 */
[----:B-1----:R-:W-:-:S03]  /*3470*/  HADD2.F32 R4, -RZ, R4.H0_H0 ;  /* 0x20000004ff047230 */ /* 0x002fc60000004100 */
[C---:B------:R-:W-:Y:S02]  /*3480*/  FFMA.FTZ R40, R13.reuse, R5, R40 ;  /* 0x000000050d287223 */ /* 0x040fe40000010028 */
[----:B------:R-:W-:Y:S02]  /*3490*/  FFMA.FTZ R37, R13, R4, R37 ;  /* 0x000000040d257223 */ /* 0x000fe40000010025 */
[----:B------:R-:W0:Y:S01]  /*34a0*/  LDS.64 R4, [UR4+0x38] ;  /* 0x00003804ff047984 */ /* 0x000e220008000a00 */
[----:B---3--:R-:W-:-:S05]  /*34b0*/  HADD2.F32 R6, -RZ, R6.H0_H0 ;  /* 0x20000006ff067230 */ /* 0x008fca0000004100 */
[----:B------:R-:W-:Y:S01]  /*34c0*/  FFMA.FTZ R12, R13, R6, R12 ;  /* 0x000000060d0c7223 */ /* 0x000fe2000001000c */
[--C-:B------:R-:W-:Y:S02]  /*34d0*/  HADD2.F32 R21, -RZ, R0.reuse.H0_H0 ;  /* 0x20000000ff157230 */ /* 0x100fe40000004100 */
[----:B------:R-:W-:-:S03]  /*34e0*/  HADD2.F32 R14, -RZ, R0.H1_H1 ;  /* 0x30000000ff0e7230 */ /* 0x000fc60000004100 */
[----:B------:R-:W-:Y:S02]  /*34f0*/  FMUL.FTZ R36, R26, R21 ;  /* 0x000000151a247220 */ /* 0x000fe40000410000 */
[----:B------:R-:W-:-:S03]  /*3500*/  FMUL.FTZ R26, R25, R14 ;  /* 0x0000000e191a7220 */ /* 0x000fc60000410000 */
[----:B------:R-:W-:Y:S02]  /*3510*/  F2FP.F16.F32.PACK_AB R25, RZ, R36 ;  /* 0x00000024ff19723e */ /* 0x000fe400000000ff */
[----:B------:R-:W-:-:S04]  /*3520*/  F2FP.F16.F32.PACK_AB R26, RZ, R26 ;  /* 0x0000001aff1a723e */ /* 0x000fc800000000ff */
[----:B------:R-:W-:Y:S01]  /*3530*/  PRMT R25, R25, 0x5410, R26 ;  /* 0x0000541019197816 */ /* 0x000fe2000000001a */
[----:B------:R-:W-:Y:S01]  /*3540*/  HADD2.F32 R36, -RZ, R2.H0_H0 ;  /* 0x20000002ff247230 */ /* 0x000fe20000004100 */
[----:B--2---:R-:W-:-:S04]  /*3550*/  LOP3.LUT R6, R8, 0xff, RZ, 0xc0, !PT ;  /* 0x000000ff08067812 */ /* 0x004fc800078ec0ff */
[----:B------:R-:W-:Y:S02]  /*3560*/  IADD3 R41, R6, -0x80, RZ ;  /* 0xffffff8006297810 */ /* 0x000fe40007ffe0ff */
[----:B------:R-:W-:Y:S02]  /*3570*/  LOP3.LUT R6, R9, 0xff, RZ, 0xc0, !PT ;  /* 0x000000ff09067812 */ /* 0x000fe400078ec0ff */
[----:B------:R-:W1:Y:S03]  /*3580*/  I2F.F16 R13, R41 ;  /* 0x00000029000d7306 */ /* 0x000e660000200c00 */
[----:B------:R-:W-:-:S05]  /*3590*/  VIADD R43, R6, 0xffffff80 ;  /* 0xffffff80062b7836 */ /* 0x000fca0000000000 */
[----:B------:R-:W2:Y:S01]  /*35a0*/  I2F.F16 R7, R43 ;  /* 0x0000002b00077306 */ /* 0x000ea20000200c00 */
[----:B0-----:R-:W-:Y:S02]  /*35b0*/  HADD2.F32 R6, -RZ, R4.H0_H0 ;  /* 0x20000004ff067230 */ /* 0x001fe40000004100 */
[----:B-1----:R-:W-:Y:S02]  /*35c0*/  HADD2.F32 R13, -RZ, R13.H0_H0 ;  /* 0x2000000dff0d7230 */ /* 0x002fe40000004100 */
[----:B--2---:R-:W-:-:S03]  /*35d0*/  HADD2.F32 R7, -RZ, R7.H0_H0 ;  /* 0x20000007ff077230 */ /* 0x004fc60000004100 */
[----:B------:R-:W-:Y:S01]  /*35e0*/  FFMA.FTZ R38, R13, R6, R38 ;  /* 0x000000060d267223 */ /* 0x000fe20000010026 */
[----:B------:R-:W-:Y:S01]  /*35f0*/  LOP3.LUT R13, R10, 0xff, RZ, 0xc0, !PT ;  /* 0x000000ff0a0d7812 */ /* 0x000fe200078ec0ff */
[----:B------:R-:W-:Y:S01]  /*3600*/  FFMA.FTZ R40, R6, R7, R40 ;  /* 0x0000000706287223 */ /* 0x000fe20000010028 */
[----:B------:R-:W-:-:S03]  /*3610*/  LOP3.LUT R7, R11, 0xff, RZ, 0xc0, !PT ;  /* 0x000000ff0b077812 */ /* 0x000fc600078ec0ff */
[----:B------:R-:W-:Y:S01]  /*3620*/  VIADD R13, R13, 0xffffff80 ;  /* 0xffffff800d0d7836 */ /* 0x000fe20000000000 */
[----:B------:R-:W-:-:S05]  /*3630*/  IADD3 R7, R7, -0x80, RZ ;  /* 0xffffff8007077810 */ /* 0x000fca0007ffe0ff */
[----:B------:R-:W0:Y:S08]  /*3640*/  I2F.F16 R13, R13 ;  /* 0x0000000d000d7306 */ /* 0x000e300000200c00 */
[----:B------:R-:W1:Y:S01]  /*3650*/  I2F.F16 R7, R7 ;  /* 0x0000000700077306 */ /* 0x000e620000200c00 */
[----:B------:R-:W-:Y:S01]  /*3660*/  HFMA2.MMA R26, R25, 1, 1, R28 ;  /* 0x3c003c00191a7835 */ /* 0x000fe2000000001c */
[----:B------:R-:W-:-:S02]  /*3670*/  HADD2.F32 R25, -RZ, R2.H1_H1 ;  /* 0x30000002ff197230 */ /* 0x000fc40000004100 */
[----:B------:R-:W-:Y:S01]  /*3680*/  FMUL.FTZ R19, R21, R19 ;  /* 0x0000001315137220 */ /* 0x000fe20000410000 */
[----:B0-----:R-:W-:Y:S02]  /*3690*/  HADD2.F32 R28, -RZ, R13.H0_H0 ;  /* 0x2000000dff1c7230 */ /* 0x001fe40000004100 */
[----:B------:R-:W-:Y:S01]  /*36a0*/  FMUL.FTZ R24, R24, R36 ;  /* 0x0000002418187220 */ /* 0x000fe20000410000 */
[----:B------:R-:W-:Y:S01]  /*36b0*/  FMUL.FTZ R23, R23, R25 ;  /* 0x0000001917177220 */ /* 0x000fe20000410000 */
[----:B-1----:R-:W-:Y:S02]  /*36c0*/  HADD2.F32 R41, -RZ, R7.H0_H0 ;  /* 0x20000007ff297230 */ /* 0x002fe40000004100 */
[----:B------:R-:W-:-:S03]  /*36d0*/  FFMA.FTZ R28, R6, R28, R37 ;  /* 0x0000001c061c7223 */ /* 0x000fc60000010025 */
[----:B------:R-:W-:Y:S01]  /*36e0*/  FFMA.FTZ R12, R6, R41, R12 ;  /* 0x00000029060c7223 */ /* 0x000fe2000001000c */
[----:B------:R-:W-:Y:S01]  /*36f0*/  FMUL.FTZ R6, R14, R16 ;  /* 0x000000100e067220 */ /* 0x000fe20000410000 */
[----:B------:R-:W-:Y:S01]  /*3700*/  F2FP.F16.F32.PACK_AB R16, RZ, R19 ;  /* 0x00000013ff10723e */ /* 0x000fe200000000ff */
[----:B------:R-:W-:Y:S01]  /*3710*/  FMUL.FTZ R7, R36, R17 ;  /* 0x0000001124077220 */ /* 0x000fe20000410000 */
[----:B------:R-:W-:Y:S02]  /*3720*/  F2FP.F16.F32.PACK_AB R24, RZ, R24 ;  /* 0x00000018ff18723e */ /* 0x000fe400000000ff */
[----:B------:R-:W-:Y:S02]  /*3730*/  F2FP.F16.F32.PACK_AB R23, RZ, R23 ;  /* 0x00000017ff17723e */ /* 0x000fe400000000ff */
[----:B------:R-:W-:Y:S02]  /*3740*/  SHF.R.U32.HI R19, RZ, 0x8, R8 ;  /* 0x00000008ff137819 */ /* 0x000fe40000011608 */
[----:B------:R-:W-:-:S02]  /*3750*/  F2FP.F16.F32.PACK_AB R17, RZ, R6 ;  /* 0x00000006ff11723e */ /* 0x000fc400000000ff */
[----:B------:R-:W-:Y:S02]  /*3760*/  PRMT R24, R24, 0x5410, R23 ;  /* 0x0000541018187816 */ /* 0x000fe40000000017 */
[----:B------:R-:W-:Y:S02]  /*3770*/  LOP3.LUT R19, R19, 0xff, RZ, 0xc0, !PT ;  /* 0x000000ff13137812 */ /* 0x000fe400078ec0ff */
[----:B------:R-:W-:Y:S02]  /*3780*/  PRMT R23, R16, 0x5410, R17 ;  /* 0x0000541010177816 */ /* 0x000fe40000000011 */
[----:B------:R-:W-:Y:S01]  /*3790*/  SHF.R.U32.HI R17, RZ, 0x8, R9 ;  /* 0x00000008ff117819 */ /* 0x000fe20000011609 */
[----:B------:R-:W-:Y:S01]  /*37a0*/  VIADD R16, R19, 0xffffff80 ;  /* 0xffffff8013107836 */ /* 0x000fe20000000000 */
[----:B------:R-:W-:Y:S01]  /*37b0*/  HFMA2.MMA R13, R24, 1, 1, R3 ;  /* 0x3c003c00180d7835 */ /* 0x000fe20000000003 */
[----:B------:R-:W-:Y:S02]  /*37c0*/  LEA.HI R3, R8, 0xffffff80, RZ, 0x8 ;  /* 0xffffff8008037811 */ /* 0x000fe400078f40ff */
[----:B------:R-:W-:-:S02]  /*37d0*/  LOP3.LUT R19, R17, 0xff, RZ, 0xc0, !PT ;  /* 0x000000ff11137812 */ /* 0x000fc400078ec0ff */
[----:B------:R-:W-:Y:S01]  /*37e0*/  SHF.R.U32.HI R17, RZ, 0x10, R8 ;  /* 0x00000010ff117819 */ /* 0x000fe20000011608 */
[----:B------:R-:W-:Y:S01]  /*37f0*/  FMUL.FTZ R8, R25, R18 ;  /* 0x0000001219087220 */ /* 0x000fe20000410000 */
[----:B------:R-:W-:-:S04]  /*3800*/  F2FP.F16.F32.PACK_AB R7, RZ, R7 ;  /* 0x00000007ff07723e */ /* 0x000fc800000000ff */
[----:B------:R-:W-:Y:S01]  /*3810*/  F2FP.F16.F32.PACK_AB R8, RZ, R8 ;  /* 0x00000008ff08723e */ /* 0x000fe200000000ff */
[----:B------:R-:W0:Y:S01]  /*3820*/  I2F.F16 R16, R16 ;  /* 0x0000001000107306 */ /* 0x000e220000200c00 */
[----:B------:R-:W-:Y:S02]  /*3830*/  VIADD R19, R19, 0xffffff80 ;  /* 0xffffff8013137836 */ /* 0x000fe40000000000 */
[----:B------:R-:W-:Y:S02]  /*3840*/  PRMT R24, R7, 0x5410, R8 ;  /* 0x0000541007187816 */ /* 0x000fe40000000008 */
[----:B------:R-:W-:Y:S02]  /*3850*/  SHF.R.U32.HI R7, RZ, 0x8, R10 ;  /* 0x00000008ff077819 */ /* 0x000fe4000001160a */
[----:B------:R-:W-:Y:S01]  /*3860*/  LOP3.LUT R18, R17, 0xff, RZ, 0xc0, !PT ;  /* 0x000000ff11127812 */ /* 0x000fe200078ec0ff */
[----:B------:R-:W-:Y:S01]  /*3870*/  HFMA2.MMA R26, R23, 1, 1, R26 ;  /* 0x3c003c00171a7835 */ /* 0x000fe2000000001a */
[----:B------:R0:W1:Y:S01]  /*3880*/  I2F.F16 R17, R19 ;  /* 0x0000001300117306 */ /* 0x0000620000200c00 */
[----:B------:R-:W-:Y:S01]  /*3890*/  HFMA2.MMA R8, R24, 1, 1, R13 ;  /* 0x3c003c0018087835 */ /* 0x000fe2000000000d */
[----:B------:R-:W-:-:S02]  /*38a0*/  LOP3.LUT R23, R7, 0xff, RZ, 0xc0, !PT ;  /* 0x000000ff07177812 */ /* 0x000fc400078ec0ff */
[----:B------:R-:W-:-:S03]  /*38b0*/  SHF.R.U32.HI R24, RZ, 0x8, R11 ;  /* 0x00000008ff187819 */ /* 0x000fc6000001160b */
[----:B------:R-:W-:Y:S01]  /*38c0*/  VIADD R23, R23, 0xffffff80 ;  /* 0xffffff8017177836 */ /* 0x000fe20000000000 */
[----:B------:R-:W-:Y:S01]  /*38d0*/  LOP3.LUT R24, R24, 0xff, RZ, 0xc0, !PT ;  /* 0x000000ff18187812 */ /* 0x000fe200078ec0ff */
[----:B------:R-:W-:Y:S02]  /*38e0*/  HADD2.F32 R13, -RZ, R4.H1_H1 ;  /* 0x30000004ff0d7230 */ /* 0x000fe40000004100 */
[----:B0-----:R-:W-:Y:S01]  /*38f0*/  HADD2.F32 R19, -RZ, R16.H0_H0 ;  /* 0x20000010ff137230 */ /* 0x001fe20000004100 */
[----:B------:R-:W0:Y:S01]  /*3900*/  I2F.F16 R4, R23 ;  /* 0x0000001700047306 */ /* 0x000e220000200c00 */
[----:B------:R-:W-:Y:S02]  /*3910*/  VIADD R16, R24, 0xffffff80 ;  /* 0xffffff8018107836 */ /* 0x000fe40000000000 */
[----:B-1----:R-:W-:Y:S01]  /*3920*/  HADD2.F32 R17, -RZ, R17.H0_H0 ;  /* 0x20000011ff117230 */ /* 0x002fe20000004100 */
[----:B------:R-:W-:Y:S02]  /*3930*/  IADD3 R18, R18, -0x80, RZ ;  /* 0xffffff8012127810 */ /* 0x000fe40007ffe0ff */
[----:B------:R-:W-:-:S02]  /*3940*/  LEA.HI R6, R9, 0xffffff80, RZ, 0x8 ;  /* 0xffffff8009067811 */ /* 0x000fc400078f40ff */
[----:B------:R-:W1:Y:S01]  /*3950*/  I2F.F16 R16, R16 ;  /* 0x0000001000107306 */ /* 0x000e620000200c00 */
[----:B------:R-:W-:Y:S01]  /*3960*/  SHF.R.U32.HI R9, RZ, 0x10, R9 ;  /* 0x00000010ff097819 */ /* 0x000fe20000011609 */
[----:B------:R-:W-:Y:S01]  /*3970*/  FFMA.FTZ R40, R13, R17, R40 ;  /* 0x000000110d287223 */ /* 0x000fe20000010028 */
[----:B------:R-:W-:Y:S01]  /*3980*/  SHF.R.U32.HI R17, RZ, 0x10, R10 ;  /* 0x00000010ff117819 */ /* 0x000fe2000001160a */
[----:B------:R-:W-:Y:S01]  /*3990*/  FFMA.FTZ R38, R19, R13, R38 ;  /* 0x0000000d13267223 */ /* 0x000fe20000010026 */
[----:B------:R-:W-:-:S03]  /*39a0*/  LOP3.LUT R9, R9, 0xff, RZ, 0xc0, !PT ;  /* 0x000000ff09097812 */ /* 0x000fc600078ec0ff */
[----:B------:R2:W3:Y:S01]  /*39b0*/  I2F.F16 R7, R18 ;  /* 0x0000001200077306 */ /* 0x0004e20000200c00 */
[----:B------:R-:W-:Y:S01]  /*39c0*/  LOP3.LUT R17, R17, 0xff, RZ, 0xc0, !PT ;  /* 0x000000ff11117812 */ /* 0x000fe200078ec0ff */
[----:B0-----:R-:W-:Y:S01]  /*39d0*/  HADD2.F32 R19, -RZ, R4.H0_H0 ;  /* 0x20000004ff137230 */ /* 0x001fe20000004100 */
[----:B------:R-:W-:Y:S02]  /*39e0*/  IADD3 R9, R9, -0x80, RZ ;  /* 0xffffff8009097810 */ /* 0x000fe40007ffe0ff */
[----:B--2---:R-:W-:-:S04]  /*39f0*/  SHF.R.U32.HI R18, RZ, 0x10, R11 ;  /* 0x00000010ff127819 */ /* 0x004fc8000001160b */
[----:B------:R-:W-:Y:S01]  /*3a00*/  LOP3.LUT R18, R18, 0xff, RZ, 0xc0, !PT ;  /* 0x000000ff12127812 */ /* 0x000fe200078ec0ff */
[----:B------:R-:W-:Y:S02]  /*3a10*/  VIADD R17, R17, 0xffffff80 ;  /* 0xffffff8011117836 */ /* 0x000fe40000000000 */
[----:B------:R-:W-:Y:S01]  /*3a20*/  FFMA.FTZ R28, R13, R19, R28 ;  /* 0x000000130d1c7223 */ /* 0x000fe2000001001c */
[----:B-1----:R-:W-:Y:S02]  /*3a30*/  HADD2.F32 R19, -RZ, R16.H0_H0 ;  /* 0x20000010ff137230 */ /* 0x002fe40000004100 */
[----:B------:R-:W-:Y:S01]  /*3a40*/  VIADD R18, R18, 0xffffff80 ;  /* 0xffffff8012127836 */ /* 0x000fe20000000000 */
[----:B------:R-:W-:Y:S01]  /*3a50*/  LEA.HI R11, R11, 0xffffff80, RZ, 0x8 ;  /* 0xffffff800b0b7811 */ /* 0x000fe200078f40ff */
[----:B------:R-:W0:Y:S01]  /*3a60*/  I2F.F16 R9, R9 ;  /* 0x0000000900097306 */ /* 0x000e220000200c00 */
[----:B------:R-:W-:Y:S01]  /*3a70*/  LEA.HI R10, R10, 0xffffff80, RZ, 0x8 ;  /* 0xffffff800a0a7811 */ /* 0x000fe200078f40ff */
[----:B------:R-:W-:Y:S01]  /*3a80*/  FFMA.FTZ R12, R13, R19, R12 ;  /* 0x000000130d0c7223 */ /* 0x000fe2000001000c */
[----:B---3--:R-:W-:-:S05]  /*3a90*/  HADD2.F32 R19, -RZ, R7.H0_H0 ;  /* 0x20000007ff137230 */ /* 0x008fca0000004100 */
[----:B------:R-:W1:Y:S08]  /*3aa0*/  I2F.F16 R4, R17 ;  /* 0x0000001100047306 */ /* 0x000e700000200c00 */
[----:B------:R-:W2:Y:S08]  /*3ab0*/  I2F.F16 R16, R18 ;  /* 0x0000001200107306 */ /* 0x000eb00000200c00 */
[----:B------:R-:W3:Y:S08]  /*3ac0*/  I2F.F16 R3, R3 ;  /* 0x0000000300037306 */ /* 0x000ef00000200c00 */
[----:B------:R-:W4:Y:S08]  /*3ad0*/  I2F.F16 R7, R10 ;  /* 0x0000000a00077306 */ /* 0x000f300000200c00 */
[----:B------:R-:W5:Y:S08]  /*3ae0*/  I2F.F16 R11, R11 ;  /* 0x0000000b000b7306 */ /* 0x000f700000200c00 */
[----:B------:R-:W5:Y:S01]  /*3af0*/  I2F.F16 R6, R6 ;  /* 0x0000000600067306 */ /* 0x000f620000200c00 */
[----:B------:R-:W-:-:S02]  /*3b00*/  HADD2.F32 R13, -RZ, R5.H0_H0 ;  /* 0x20000005ff0d7230 */ /* 0x000fc40000004100 */
[----:B0-----:R-:W-:Y:S02]  /*3b10*/  HADD2.F32 R9, -RZ, R9.H0_H0 ;  /* 0x20000009ff097230 */ /* 0x001fe40000004100 */
[----:B-1----:R-:W-:Y:S02]  /*3b20*/  HADD2.F32 R17, -RZ, R4.H0_H0 ;  /* 0x20000004ff117230 */ /* 0x002fe40000004100 */
[----:B--2---:R-:W-:Y:S02]  /*3b30*/  HADD2.F32 R16, -RZ, R16.H0_H0 ;  /* 0x20000010ff107230 */ /* 0x004fe40000004100 */
[----:B------:R-:W-:Y:S01]  /*3b40*/  FFMA.FTZ R38, R19, R13, R38 ;  /* 0x0000000d13267223 */ /* 0x000fe20000010026 */
[----:B------:R-:W-:Y:S02]  /*3b50*/  HADD2.F32 R5, -RZ, R5.H1_H1 ;  /* 0x30000005ff057230 */ /* 0x000fe40000004100 */
        /* <DEDUP_REMOVED lines=8> */
[----:B------:R-:W-:Y:S01]  /*3be0*/  FMUL.FTZ R42, R25, R42 ;  /* 0x0000002a192a7220 */ /* 0x000fe20000410000 */
[----:B------:R-:W-:Y:S01]  /*3bf0*/  FFMA.FTZ R13, R13, R16, R12 ;  /* 0x000000100d0d7223 */ /* 0x000fe2000001000c */
[----:B------:R-:W-:Y:S02]  /*3c00*/  HADD2.F32 R6, -RZ, R6.H0_H0 ;  /* 0x20000006ff067230 */ /* 0x000fe40000004100 */
[----:B------:R-:W-:Y:S01]  /*3c10*/  FFMA.FTZ R38, R3, R5, R38 ;  /* 0x0000000503267223 */ /* 0x000fe20000010026 */
[C---:B------:R-:W-:Y:S01]  /*3c20*/  FFMA.FTZ R7, R5.reuse, R7, R28 ;  /* 0x0000000705077223 */ /* 0x040fe2000001001c */
[C---:B------:R-:W-:Y:S01]  /*3c30*/  FFMA.FTZ R4, R5.reuse, R4, R13 ;  /* 0x0000000405047223 */ /* 0x040fe2000001000d */
[----:B------:R-:W-:Y:S01]  /*3c40*/  F2FP.F16.F32.PACK_AB R15, RZ, R15 ;  /* 0x0000000fff0f723e */ /* 0x000fe200000000ff */
[----:B------:R-:W-:Y:S01]  /*3c50*/  FFMA.FTZ R3, R5, R6, R40 ;  /* 0x0000000605037223 */ /* 0x000fe20000010028 */
[----:B------:R-:W-:-:S02]  /*3c60*/  F2FP.F16.F32.PACK_AB R39, RZ, R39 ;  /* 0x00000027ff27723e */ /* 0x000fc400000000ff */
[----:B------:R-:W-:Y:S02]  /*3c70*/  F2FP.F16.F32.PACK_AB R20, RZ, R20 ;  /* 0x00000014ff14723e */ /* 0x000fe400000000ff */
[----:B------:R-:W-:Y:S02]  /*3c80*/  F2FP.F16.F32.PACK_AB R42, RZ, R42 ;  /* 0x0000002aff2a723e */ /* 0x000fe400000000ff */
[----:B------:R-:W-:Y:S01]  /*3c90*/  IADD3 R6, R31, 0x20, RZ ;  /* 0x000000201f067810 */ /* 0x000fe20007ffe0ff */
[----:B------:R-:W-:Y:S01]  /*3ca0*/  FMUL.FTZ R7, R36, R7 ;  /* 0x0000000724077220 */ /* 0x000fe20000410000 */
[----:B------:R-:W-:Y:S01]  /*3cb0*/  FMUL.FTZ R4, R25, R4 ;  /* 0x0000000419047220 */ /* 0x000fe20000410000 */
[----:B------:R-:W-:Y:S02]  /*3cc0*/  PRMT R15, R15, 0x5410, R39 ;  /* 0x000054100f0f7816 */ /* 0x000fe40000000027 */
[----:B------:R-:W-:Y:S01]  /*3cd0*/  PRMT R20, R20, 0x5410, R42 ;  /* 0x0000541014147816 */ /* 0x000fe2000000002a */
[----:B------:R-:W-:Y:S01]  /*3ce0*/  FMUL.FTZ R38, R21, R38 ;  /* 0x0000002615267220 */ /* 0x000fe20000410000 */
[----:B------:R-:W-:Y:S01]  /*3cf0*/  ISETP.GE.AND P1, PT, R6, UR8, PT ;  /* 0x0000000806007c0c */ /* 0x000fe2000bf26270 */
        /* <DEDUP_REMOVED lines=17> */
.L_x_3085:
[----:B------:R-:W-:-:S04]  /*3e10*/  ISETP.GE.AND P0, PT, R31, R33, PT ;  /* 0x000000211f00720c */ /* 0x000fc80003f06270 */
[----:B------:R-:W-:-:S13]  /*3e20*/  ISETP.GE.OR P0, PT, R31, R22, P0 ;  /* 0x000000161f00720c */ /* 0x000fda0000706670 */
[----:B------:R-:W-:Y:S05]  /*3e30*/  @P0 BRA `(.L_x_3087) ;  /* 0x00000028006c0947 */ /* 0x000fea0003800000 */
.L_x_3088:
[----:B------:R-:W2:Y:S01]  /*3e40*/  LDG.E.128.CONSTANT R16, desc[UR6][R36.64] ;  /* 0x0000000624107981 */ /* 0x000ea2000c1e9d00 */
[----:B------:R-:W-:-:S05]  /*3e50*/  MOV R34, UR9 ;  /* 0x0000000900227c02 */ /* 0x000fca0008000f00 */
[----:B------:R-:W-:-:S05]  /*3e60*/  IMAD.WIDE R4, R34, 0x4, R36 ;  /* 0x0000000422047825 */ /* 0x000fca00078e0224 */
[----:B------:R-:W3:Y:S01]  /*3e70*/  LDG.E.128.CONSTANT R8, desc[UR6][R4.64] ;  /* 0x0000000604087981 */ /* 0x000ee2000c1e9d00 */
[----:B------:R-:W-:-:S05]  /*3e80*/  IMAD.WIDE R20, R34, 0x4, R4 ;  /* 0x0000000422147825 */ /* 0x000fca00078e0204 */
[----:B-1----:R0:W4:Y:S02]  /*3e90*/  LDG.E.128.CONSTANT R12, desc[UR6][R20.64] ;  /* 0x00000006140c7981 */ /* 0x002124000c1e9d00 */
[----:B0-----:R-:W-:Y:S01]  /*3ea0*/  IMAD.WIDE R20, R34, 0x4, R20 ;  /* 0x0000000422147825 */ /* 0x001fe200078e0214 */
[----:B--2---:R-:W-:Y:S02]  /*3eb0*/  LOP3.LUT R6, R17, 0x3f, RZ, 0xc0, !PT ;  /* 0x0000003f11067812 */ /* 0x004fe400078ec0ff */
[----:B------:R-:W-:Y:S02]  /*3ec0*/  LOP3.LUT R5, R19, 0x3f, RZ, 0xc0, !PT ;  /* 0x0000003f13057812 */ /* 0x000fe400078ec0ff */
[----:B------:R-:W-:Y:S01]  /*3ed0*/  SHF.R.U32.HI R4, RZ, 0x6, R17 ;  /* 0x00000006ff047819 */ /* 0x000fe20000011611 */
[----:B------:R-:W-:Y:S01]  /*3ee0*/  VIADD R43, R6, 0xffffffe0 ;  /* 0xffffffe0062b7836 */ /* 0x000fe20000000000 */
[----:B------:R-:W-:Y:S01]  /*3ef0*/  LOP3.LUT R6, R16, 0x3f, RZ, 0xc0, !PT ;  /* 0x0000003f10067812 */ /* 0x000fe200078ec0ff */
[----:B------:R-:W-:Y:S01]  /*3f00*/  VIADD R41, R5, 0xffffffe0 ;  /* 0xffffffe005297836 */ /* 0x000fe20000000000 */
[----:B------:R-:W-:-:S02]  /*3f10*/  LOP3.LUT R5, R4, 0x3f, RZ, 0xc0, !PT ;  /* 0x0000003f04057812 */ /* 0x000fc400078ec0ff */
[--C-:B------:R-:W-:Y:S01]  /*3f20*/  SHF.R.U32.HI R4, RZ, 0x6, R16.reuse ;  /* 0x00000006ff047819 */ /* 0x100fe20000011610 */
[----:B------:R-:W-:Y:S01]  /*3f30*/  VIADD R6, R6, 0xffffffe0 ;  /* 0xffffffe006067836 */ /* 0x000fe20000000000 */
[----:B------:R-:W-:Y:S01]  /*3f40*/  LOP3.LUT R7, R18, 0x3f, RZ, 0xc0, !PT ;  /* 0x0000003f12077812 */ /* 0x000fe200078ec0ff */
[----:B------:R-:W-:Y:S01]  /*3f50*/  VIADD R24, R5, 0xffffffe0 ;  /* 0xffffffe005187836 */ /* 0x000fe20000000000 */
[----:B------:R-:W-:Y:S01]  /*3f60*/  LOP3.LUT R5, R4, 0x3f, RZ, 0xc0, !PT ;  /* 0x0000003f04057812 */ /* 0x000fe200078ec0ff */
[----:B------:R0:W-:Y:S01]  /*3f70*/  I2F.F16 R37, R6 ;  /* 0x0000000600257306 */ /* 0x0001e20000200c00 */
[----:B------:R-:W-:Y:S02]  /*3f80*/  IADD3 R7, R7, -0x20, RZ ;  /* 0xffffffe007077810 */ /* 0x000fe40007ffe0ff */
[----:B------:R-:W-:Y:S02]  /*3f90*/  IADD3 R5, R5, -0x20, RZ ;  /* 0xffffffe005057810 */ /* 0x000fe40007ffe0ff */
[----:B------:R-:W-:-:S02]  /*3fa0*/  SHF.R.U32.HI R23, RZ, 0x18, R16 ;  /* 0x00000018ff177819 */ /* 0x000fc40000011610 */
[----:B------:R-:W-:Y:S01]  /*3fb0*/  SHF.R.U32.HI R25, RZ, 0xc, R17 ;  /* 0x0000000cff197819 */ /* 0x000fe20000011611 */
[----:B------:R1:W-:Y:S01]  /*3fc0*/  I2F.F16 R39, R7 ;  /* 0x0000000700277306 */ /* 0x0003e20000200c00 */
[----:B0-----:R-:W-:Y:S02]  /*3fd0*/  SHF.R.U32.HI R6, RZ, 0xc, R16 ;  /* 0x0000000cff067819 */ /* 0x001fe40000011610 */
[----:B------:R-:W-:Y:S02]  /*3fe0*/  LOP3.LUT R25, R25, 0x3f, RZ, 0xc0, !PT ;  /* 0x0000003f19197812 */ /* 0x000fe400078ec0ff */
[----:B------:R-:W-:-:S03]  /*3ff0*/  LOP3.LUT R6, R6, 0x3f, RZ, 0xc0, !PT ;  /* 0x0000003f06067812 */ /* 0x000fc600078ec0ff */
[----:B------:R0:W2:Y:S01]  /*4000*/  I2F.F16 R26, R5 ;  /* 0x00000005001a7306 */ /* 0x0000a20000200c00 */
[----:B-1----:R-:W-:Y:S01]  /*4010*/  SHF.R.U32.HI R7, RZ, 0x12, R16 ;  /* 0x00000012ff077819 */ /* 0x002fe20000011610 */
[----:B------:R-:W-:-:S03]  /*4020*/  VIADD R6, R6, 0xffffffe0 ;  /* 0xffffffe006067836 */ /* 0x000fc60000000000 */
[----:B------:R-:W-:-:S03]  /*4030*/  LOP3.LUT R7, R7, 0x3f, RZ, 0xc0, !PT ;  /* 0x0000003f07077812 */ /* 0x000fc600078ec0ff */
[----:B------:R1:W-:Y:S01]  /*4040*/  I2F.F16 R4, R24 ;  /* 0x0000001800047306 */ /* 0x0003e20000200c00 */
[----:B0-----:R-:W-:Y:S01]  /*4050*/  SHF.R.U32.HI R5, RZ, 0x12, R17 ;  /* 0x00000012ff057819 */ /* 0x001fe20000011611 */
[----:B------:R-:W-:-:S03]  /*4060*/  VIADD R7, R7, 0xffffffe0 ;  /* 0xffffffe007077836 */ /* 0x000fc60000000000 */
[----:B------:R-:W-:Y:S02]  /*4070*/  LOP3.LUT R5, R5, 0x3f, RZ, 0xc0, !PT ;  /* 0x0000003f05057812 */ /* 0x000fe400078ec0ff */
[----:B--2---:R-:W-:Y:S01]  /*4080*/  PRMT R37, R37, 0x5410, R26 ;  /* 0x0000541025257816 */ /* 0x004fe2000000001a */
[----:B------:R-:W0:Y:S01]  /*4090*/  I2F.F16 R43, R43 ;  /* 0x0000002b002b7306 */ /* 0x000e220000200c00 */
[----:B-1----:R-:W-:-:S04]  /*40a0*/  LOP3.LUT R24, R23, 0x3f, RZ, 0xc0, !PT ;  /* 0x0000003f17187812 */ /* 0x002fc800078ec0ff */
[----:B------:R-:W-:Y:S01]  /*40b0*/  IADD3 R27, R24, -0x20, RZ ;  /* 0xffffffe0181b7810 */ /* 0x000fe20007ffe0ff */
[----:B------:R-:W-:Y:S02]  /*40c0*/  VIADD R24, R25, 0xffffffe0 ;  /* 0xffffffe019187836 */ /* 0x000fe40000000000 */
[----:B------:R1:W-:Y:S01]  /*40d0*/  I2F.F16 R40, R6 ;  /* 0x0000000600287306 */ /* 0x0003e20000200c00 */
[----:B------:R-:W-:Y:S01]  /*40e0*/  VIADD R25, R5, 0xffffffe0 ;  /* 0xffffffe005197836 */ /* 0x000fe20000000000 */
[----:B------:R-:W-:-:S04]  /*40f0*/  SHF.R.U32.HI R5, RZ, 0xc, R18 ;  /* 0x0000000cff057819 */ /* 0x000fc80000011612 */
[----:B------:R-:W-:Y:S02]  /*4100*/  LOP3.LUT R5, R5, 0x3f, RZ, 0xc0, !PT ;  /* 0x0000003f05057812 */ /* 0x000fe400078ec0ff */
[----:B------:R-:W2:Y:S01]  /*4110*/  I2F.F16 R23, R7 ;  /* 0x0000000700177306 */ /* 0x000ea20000200c00 */
[----:B-1----:R-:W-:Y:S02]  /*4120*/  SHF.R.U32.HI R6, RZ, 0x6, R18 ;  /* 0x00000006ff067819 */ /* 0x002fe40000011612 */
[----:B0-----:R-:W-:Y:S01]  /*4130*/  PRMT R43, R43, 0x5410, R4 ;  /* 0x000054102b2b7816 */ /* 0x001fe20000000004 */
[----:B------:R-:W-:Y:S01]  /*4140*/  VIADD R5, R5, 0xffffffe0 ;  /* 0xffffffe005057836 */ /* 0x000fe20000000000 */
[----:B------:R-:W-:Y:S02]  /*4150*/  LOP3.LUT R6, R6, 0x3f, RZ, 0xc0, !PT ;  /* 0x0000003f06067812 */ /* 0x000fe400078ec0ff */
[----:B------:R-:W-:Y:S01]  /*4160*/  SHF.R.U32.HI R4, RZ, 0x12, R18 ;  /* 0x00000012ff047819 */ /* 0x000fe20000011612 */
[----:B------:R-:W-:Y:S01]  /*4170*/  I2F.F16 R24, R24 ;  /* 0x0000001800187306 */ /* 0x000fe20000200c00 */
[----:B------:R-:W-:-:S02]  /*4180*/  IADD3 R6, R6, -0x20, RZ ;  /* 0xffffffe006067810 */ /* 0x000fc40007ffe0ff */
[----:B------:R-:W-:Y:S02]  /*4190*/  LOP3.LUT R4, R4, 0x3f, RZ, 0xc0, !PT ;  /* 0x0000003f04047812 */ /* 0x000fe400078ec0ff */
[----:B--2---:R-:W-:-:S03]  /*41a0*/  PRMT R40, R40, 0x5410, R23 ;  /* 0x0000541028287816 */ /* 0x004fc60000000017 */
[----:B------:R0:W1:Y:S01]  /*41b0*/  I2F.F16 R7, R25 ;  /* 0x0000001900077306 */ /* 0x0000620000200c00 */
[----:B------:R-:W-:Y:S01]  /*41c0*/  VIADD R26, R4, 0xffffffe0 ;  /* 0xffffffe0041a7836 */ /* 0x000fe20000000000 */
[----:B------:R-:W-:-:S04]  /*41d0*/  SHF.R.U32.HI R4, RZ, 0x18, R17 ;  /* 0x00000018ff047819 */ /* 0x000fc80000011611 */
[----:B------:R-:W-:Y:S02]  /*41e0*/  LOP3.LUT R23, R4, 0x3f, RZ, 0xc0, !PT ;  /* 0x0000003f04177812 */ /* 0x000fe400078ec0ff */
[----:B------:R-:W2:Y:S01]  /*41f0*/  I2F.F16 R6, R6 ;  /* 0x0000000600067306 */ /* 0x000ea20000200c00 */
[----:B0-----:R-:W-:Y:S02]  /*4200*/  SHF.R.U32.HI R25, RZ, 0x6, R19 ;  /* 0x00000006ff197819 */ /* 0x001fe40000011613 */
[----:B------:R-:W-:Y:S02]  /*4210*/  VIADD R23, R23, 0xffffffe0 ;  /* 0xffffffe017177836 */ /* 0x000fe40000000000 */
[----:B------:R-:W-:Y:S02]  /*4220*/  LOP3.LUT R25, R25, 0x3f, RZ, 0xc0, !PT ;  /* 0x0000003f19197812 */ /* 0x000fe400078ec0ff */
[----:B-1----:R-:W-:Y:S01]  /*4230*/  PRMT R24, R24, 0x5410, R7 ;  /* 0x0000541018187816 */ /* 0x002fe20000000007 */
[----:B------:R-:W-:Y:S01]  /*4240*/  I2F.F16 R41, R41 ;  /* 0x0000002900297306 */ /* 0x000fe20000200c00 */
[----:B------:R-:W-:-:S02]  /*4250*/  SHF.R.U32.HI R7, RZ, 0xc, R19 ;  /* 0x0000000cff077819 */ /* 0x000fc40000011613 */
[----:B------:R-:W-:Y:S02]  /*4260*/  IADD3 R36, R25, -0x20, RZ ;  /* 0xffffffe019247810 */ /* 0x000fe40007ffe0ff */
[----:B------:R-:W-:Y:S02]  /*4270*/  LOP3.LUT R7, R7, 0x3f, RZ, 0xc0, !PT ;  /* 0x0000003f07077812 */ /* 0x000fe400078ec0ff */
[----:B--2---:R-:W-:Y:S01]  /*4280*/  PRMT R39, R39, 0x5410, R6 ;  /* 0x0000541027277816 */ /* 0x004fe20000000006 */
[----:B------:R-:W-:Y:S01]  /*4290*/  I2F.F16 R5, R5 ;  /* 0x0000000500057306 */ /* 0x000fe20000200c00 */
[----:B------:R-:W-:Y:S01]  /*42a0*/  SHF.R.U32.HI R6, RZ, 0x12, R19 ;  /* 0x00000012ff067819 */ /* 0x000fe20000011613 */
[----:B------:R-:W-:-:S03]  /*42b0*/  VIADD R38, R7, 0xffffffe0 ;  /* 0xffffffe007267836 */ /* 0x000fc60000000000 */
[----:B------:R-:W-:Y:S02]  /*42c0*/  LOP3.LUT R7, R6, 0x3f, RZ, 0xc0, !PT ;  /* 0x0000003f06077812 */ /* 0x000fe400078ec0ff */
[----:B---3--:R-:W-:Y:S01]  /*42d0*/  SHF.R.U32 R6, R16, 0x1e, R8 ;  /* 0x0000001e10067819 */ /* 0x008fe20000001608 */
[----:B------:R-:W0:Y:S01]  /*42e0*/  I2F.F16 R26, R26 ;  /* 0x0000001a001a7306 */ /* 0x000e220000200c00 */
[----:B------:R-:W-:Y:S02]  /*42f0*/  IADD3 R44, R7, -0x20, RZ ;  /* 0xffffffe0072c7810 */ /* 0x000fe40007ffe0ff */
[----:B------:R-:W-:-:S05]  /*4300*/  LOP3.LUT R6, R6, 0x3f, RZ, 0xc0, !PT ;  /* 0x0000003f06067812 */ /* 0x000fca00078ec0ff */
[----:B------:R1:W2:Y:S01]  /*4310*/  I2F.F16 R4, R36 ;  /* 0x0000002400047306 */ /* 0x0002a20000200c00 */
[----:B0-----:R-:W-:-:S07]  /*4320*/  PRMT R16, R5, 0x5410, R26 ;  /* 0x0000541005107816 */ /* 0x001fce000000001a */
[----:B------:R0:W-:Y:S01]  /*4330*/  I2F.F16 R25, R23 ;  /* 0x0000001700197306 */ /* 0x0001e20000200c00 */
[----:B-1----:R-:W-:Y:S01]  /*4340*/  VIADD R36, R6, 0xffffffe0 ;  /* 0xffffffe006247836 */ /* 0x002fe20000000000 */
[----:B--2---:R-:W-:-:S06]  /*4350*/  PRMT R41, R41, 0x5410, R4 ;  /* 0x0000541029297816 */ /* 0x004fcc0000000004 */
[----:B------:R-:W-:Y:S01]  /*4360*/  I2F.F16 R38, R38 ;  /* 0x0000002600267306 */ /* 0x000fe20000200c00 */
[----:B------:R-:W1:Y:S01]  /*4370*/  LDS.128 R4, [UR4] ;  /* 0x00000004ff047984 */ /* 0x000e620008000c00 */
[----:B0-----:R-:W-:-:S04]  /*4380*/  SHF.R.U32 R23, R17, 0x1e, R9 ;  /* 0x0000001e11177819 */ /* 0x001fc80000001609 */
[----:B------:R-:W-:Y:S02]  /*4390*/  LOP3.LUT R23, R23, 0x3f, RZ, 0xc0, !PT ;  /* 0x0000003f17177812 */ /* 0x000fe400078ec0ff */
[----:B------:R-:W0:Y:S03]  /*43a0*/  I2F.F16 R17, R44 ;  /* 0x0000002c00117306 */ /* 0x000e260000200c00 */
[----:B------:R-:W-:-:S05]  /*43b0*/  VIADD R42, R23, 0xffffffe0 ;  /* 0xffffffe0172a7836 */ /* 0x000fca0000000000 */
[----:B------:R-:W2:Y:S01]  /*43c0*/  I2F.F16 R26, R42 ;  /* 0x0000002a001a7306 */ /* 0x000ea20000200c00 */
[----:B0-----:R-:W-:-:S07]  /*43d0*/  PRMT R38, R38, 0x5410, R17 ;  /* 0x0000541026267816 */ /* 0x001fce0000000011 */
[----:B------:R-:W-:Y:S01]  /*43e0*/  I2F.F16 R27, R27 ;  /* 0x0000001b001b7306 */ /* 0x000fe20000200c00 */
[----:B------:R-:W-:Y:S02]  /*43f0*/  SHF.R.U32.HI R17, RZ, 0x18, R18 ;  /* 0x00000018ff117819 */ /* 0x000fe40000011612 */
[----:B------:R-:W-:Y:S02]  /*4400*/  SHF.R.U32 R18, R18, 0x1e, R10 ;  /* 0x0000001e12127819 */ /* 0x000fe4000000160a */
[----:B------:R-:W-:Y:S02]  /*4410*/  LOP3.LUT R17, R17, 0x3f, RZ, 0xc0, !PT ;  /* 0x0000003f11117812 */ /* 0x000fe400078ec0ff */
[----:B--2---:R-:W-:Y:S01]  /*4420*/  PRMT R25, R25, 0x5410, R26 ;  /* 0x0000541019197816 */ /* 0x004fe2000000001a */
[----:B------:R-:W0:Y:S01]  /*4430*/  I2F.F16 R36, R36 ;  /* 0x0000002400247306 */ /* 0x000e220000200c00 */
[----:B------:R-:W-:Y:S02]  /*4440*/  SHF.R.U32.HI R26, RZ, 0x18, R19 ;  /* 0x00000018ff1a7819 */ /* 0x000fe40000011613 */
[----:B------:R-:W-:-:S02]  /*4450*/  LOP3.LUT R18, R18, 0x3f, RZ, 0xc0, !PT ;  /* 0x0000003f12127812 */ /* 0x000fc400078ec0ff */
[----:B------:R-:W-:Y:S02]  /*4460*/  LOP3.LUT R26, R26, 0x3f, RZ, 0xc0, !PT ;  /* 0x0000003f1a1a7812 */ /* 0x000fe400078ec0ff */
[----:B------:R-:W-:Y:S02]  /*4470*/  IADD3 R23, R17, -0x20, RZ ;  /* 0xffffffe011177810 */ /* 0x000fe40007ffe0ff */
[----:B------:R-:W-:Y:S01]  /*4480*/  SHF.R.U32 R19, R19, 0x1e, R11 ;  /* 0x0000001e13137819 */ /* 0x000fe2000000160b */
[-C--:B-1----:R-:W-:Y:S01]  /*4490*/  HFMA2.MMA R37, R37, R4.reuse, RZ ;  /* 0x0000000425257235 */ /* 0x082fe200000000ff */
[-C--:B------:R-:W-:Y:S02]  /*44a0*/  HFMA2 R17, R43, R4.reuse, RZ.H0_H0 ;  /* 0x000000042b117231 */ /* 0x080fe400000400ff */
[----:B------:R-:W-:Y:S01]  /*44b0*/  I2F.F16 R23, R23 ;  /* 0x0000001700177306 */ /* 0x000fe20000200c00 */
[----:B0-----:R-:W-:Y:S01]  /*44c0*/  PRMT R27, R27, 0x5410, R36 ;  /* 0x000054101b1b7816 */ /* 0x001fe20000000024 */
[----:B------:R-:W-:Y:S01]  /*44d0*/  HFMA2.MMA R36, R39, R4, RZ ;  /* 0x0000000427247235 */ /* 0x000fe200000000ff */
[----:B------:R-:W-:-:S02]  /*44e0*/  HFMA2 R39, R41, R4, RZ.H0_H0 ;  /* 0x0000000429277231 */ /* 0x000fc400000400ff */
[----:B------:R-:W-:Y:S01]  /*44f0*/  VIADD R4, R26, 0xffffffe0 ;  /* 0xffffffe01a047836 */ /* 0x000fe20000000000 */
[-C--:B------:R-:W-:Y:S01]  /*4500*/  HFMA2.MMA R37, R40, R5.reuse, R37 ;  /* 0x0000000528257235 */ /* 0x080fe20000000025 */
[----:B------:R-:W-:Y:S01]  /*4510*/  VIADD R26, R18, 0xffffffe0 ;  /* 0xffffffe0121a7836 */ /* 0x000fe20000000000 */
[----:B------:R-:W-:Y:S01]  /*4520*/  LOP3.LUT R18, R19, 0x3f, RZ, 0xc0, !PT ;  /* 0x0000003f13127812 */ /* 0x000fe200078ec0ff */
[-C--:B------:R-:W-:Y:S02]  /*4530*/  HFMA2 R24, R24, R5.reuse, R17 ;  /* 0x0000000518187231 */ /* 0x080fe40000000011 */
[----:B------:R-:W-:Y:S01]  /*4540*/  I2F.F16 R4, R4 ;  /* 0x0000000400047306 */ /* 0x000fe20000200c00 */
[----:B------:R-:W-:Y:S01]  /*4550*/  IADD3 R41, R18, -0x20, RZ ;  /* 0xffffffe012297810 */ /* 0x000fe20007ffe0ff */
[----:B------:R-:W-:Y:S01]  /*4560*/  HFMA2.MMA R36, R16, R5, R36 ;  /* 0x0000000510247235 */ /* 0x000fe20000000024 */
[----:B------:R-:W-:-:S05]  /*4570*/  HFMA2 R39, R38, R5, R39 ;  /* 0x0000000526277231 */ /* 0x000fca0000000027 */
[----:B------:R-:W0:Y:S01]  /*4580*/  I2F.F16 R26, R26 ;  /* 0x0000001a001a7306 */ /* 0x000e220000200c00 */
[----:B------:R-:W-:Y:S01]  /*4590*/  SHF.R.U32.HI R5, RZ, 0x4, R8 ;  /* 0x00000004ff057819 */ /* 0x000fe20000011608 */
[----:B------:R1:W2:Y:S06]  /*45a0*/  LDG.E.128.CONSTANT R16, desc[UR6][R20.64] ;  /* 0x0000000614107981 */ /* 0x0002ac000c1e9d00 */
[----:B------:R-:W3:Y:S01]  /*45b0*/  I2F.F16 R41, R41 ;  /* 0x0000002900297306 */ /* 0x000ee20000200c00 */
[----:B------:R-:W-:Y:S02]  /*45c0*/  LOP3.LUT R38, R5, 0x3f, RZ, 0xc0, !PT ;  /* 0x0000003f05267812 */ /* 0x000fe400078ec0ff */
[----:B0-----:R-:W-:-:S03]  /*45d0*/  PRMT R5, R23, 0x5410, R26 ;  /* 0x0000541017057816 */ /* 0x001fc6000000001a */
[----:B------:R-:W-:Y:S01]  /*45e0*/  VIADD R23, R38, 0xffffffe0 ;  /* 0xffffffe026177836 */ /* 0x000fe20000000000 */
[----:B------:R-:W-:Y:S02]  /*45f0*/  SHF.R.U32.HI R40, RZ, 0xa, R9 ;  /* 0x0000000aff287819 */ /* 0x000fe40000011609 */
[----:B---3--:R-:W-:Y:S02]  /*4600*/  PRMT R38, R4, 0x5410, R41 ;  /* 0x0000541004267816 */ /* 0x008fe40000000029 */
[----:B------:R-:W-:Y:S01]  /*4610*/  SHF.R.U32.HI R4, RZ, 0x4, R9 ;  /* 0x00000004ff047819 */ /* 0x000fe20000011609 */
[----:B------:R-:W-:Y:S01]  /*4620*/  HFMA2.MMA R37, R27, R6, R37 ;  /* 0x000000061b257235 */ /* 0x000fe20000000025 */
[----:B------:R-:W-:Y:S02]  /*4630*/  LOP3.LUT R40, R40, 0x3f, RZ, 0xc0, !PT ;  /* 0x0000003f28287812 */ /* 0x000fe400078ec0ff */
[----:B------:R-:W-:Y:S02]  /*4640*/  LOP3.LUT R4, R4, 0x3f, RZ, 0xc0, !PT ;  /* 0x0000003f04047812 */ /* 0x000fe400078ec0ff */
[----:B------:R-:W-:-:S02]  /*4650*/  SHF.R.U32.HI R26, RZ, 0xa, R8 ;  /* 0x0000000aff1a7819 */ /* 0x000fc40000011608 */
[----:B------:R-:W-:Y:S01]  /*4660*/  IADD3 R27, R4, -0x20, RZ ;  /* 0xffffffe0041b7810 */ /* 0x000fe20007ffe0ff */
[-C--:B------:R-:W-:Y:S01]  /*4670*/  HFMA2 R4, R25, R6.reuse, R24 ;  /* 0x0000000619047231 */ /* 0x080fe20000000018 */
[--C-:B------:R-:W-:Y:S01]  /*4680*/  SHF.R.U32.HI R25, RZ, 0x4, R10.reuse ;  /* 0x00000004ff197819 */ /* 0x100fe2000001160a */
[----:B------:R-:W-:Y:S01]  /*4690*/  VIADD R24, R40, 0xffffffe0 ;  /* 0xffffffe028187836 */ /* 0x000fe20000000000 */
[----:B------:R-:W-:Y:S02]  /*46a0*/  SHF.R.U32.HI R40, RZ, 0xa, R10 ;  /* 0x0000000aff287819 */ /* 0x000fe4000001160a */
[----:B------:R-:W-:Y:S02]  /*46b0*/  LOP3.LUT R26, R26, 0x3f, RZ, 0xc0, !PT ;  /* 0x0000003f1a1a7812 */ /* 0x000fe400078ec0ff */
[----:B------:R-:W-:Y:S02]  /*46c0*/  LOP3.LUT R25, R25, 0x3f, RZ, 0xc0, !PT ;  /* 0x0000003f19197812 */ /* 0x000fe400078ec0ff */
[----:B------:R-:W-:Y:S01]  /*46d0*/  LOP3.LUT R40, R40, 0x3f, RZ, 0xc0, !PT ;  /* 0x0000003f28287812 */ /* 0x000fe200078ec0ff */
[----:B------:R-:W-:Y:S01]  /*46e0*/  VIADD R26, R26, 0xffffffe0 ;  /* 0xffffffe01a1a7836 */ /* 0x000fe20000000000 */
[----:B------:R-:W-:Y:S01]  /*46f0*/  HFMA2.MMA R5, R5, R6, R36 ;  /* 0x0000000605057235 */ /* 0x000fe20000000024 */
[----:B------:R-:W-:Y:S01]  /*4700*/  VIADD R36, R25, 0xffffffe0 ;  /* 0xffffffe019247836 */ /* 0x000fe20000000000 */
[----:B------:R-:W-:Y:S01]  /*4710*/  IADD3 R25, R40, -0x20, RZ ;  /* 0xffffffe028197810 */ /* 0x000fe20007ffe0ff */
[----:B------:R-:W-:Y:S01]  /*4720*/  I2F.F16 R27, R27 ;  /* 0x0000001b001b7306 */ /* 0x000fe20000200c00 */
[----:B------:R-:W-:Y:S01]  /*4730*/  HFMA2 R39, R38, R6, R39 ;  /* 0x0000000626277231 */ /* 0x000fe20000000027 */
[----:B------:R-:W-:-:S02]  /*4740*/  SHF.R.U32.HI R40, RZ, 0xa, R11 ;  /* 0x0000000aff287819 */ /* 0x000fc4000001160b */
[----:B------:R-:W-:-:S04]  /*4750*/  SHF.R.U32.HI R6, RZ, 0x4, R11 ;  /* 0x00000004ff067819 */ /* 0x000fc8000001160b */
[----:B------:R-:W0:Y:S01]  /*4760*/  I2F.F16 R24, R24 ;  /* 0x0000001800187306 */ /* 0x000e220000200c00 */
[----:B------:R-:W-:Y:S02]  /*4770*/  LOP3.LUT R41, R40, 0x3f, RZ, 0xc0, !PT ;  /* 0x0000003f28297812 */ /* 0x000fe400078ec0ff */
[----:B------:R-:W-:-:S05]  /*4780*/  LOP3.LUT R6, R6, 0x3f, RZ, 0xc0, !PT ;  /* 0x0000003f06067812 */ /* 0x000fca00078ec0ff */
[----:B------:R-:W-:Y:S08]  /*4790*/  I2F.F16 R23, R23 ;  /* 0x0000001700177306 */ /* 0x000ff00000200c00 */
[----:B------:R-:W3:Y:S01]  /*47a0*/  I2F.F16 R26, R26 ;  /* 0x0000001a001a7306 */ /* 0x000ee20000200c00 */
[----:B------:R-:W-:-:S07]  /*47b0*/  VIADD R41, R41, 0xffffffe0 ;  /* 0xffffffe029297836 */ /* 0x000fce0000000000 */
[----:B------:R-:W-:Y:S08]  /*47c0*/  I2F.F16 R38, R36 ;  /* 0x0000002400267306 */ /* 0x000ff00000200c00 */
[----:B------:R-:W5:Y:S01]  /*47d0*/  I2F.F16 R25, R25 ;  /* 0x0000001900197306 */ /* 0x000f620000200c00 */
[----:B------:R-:W-:Y:S01]  /*47e0*/  VIADD R6, R6, 0xffffffe0 ;  /* 0xffffffe006067836 */ /* 0x000fe20000000000 */
[----:B0-----:R-:W-:-:S06]  /*47f0*/  PRMT R27, R27, 0x5410, R24 ;  /* 0x000054101b1b7816 */ /* 0x001fcc0000000018 */
[----:B------:R3:W-:Y:S01]  /*4800*/  I2F.F16 R40, R6 ;  /* 0x0000000600287306 */ /* 0x0007e20000200c00 */
[----:B------:R-:W-:Y:S01]  /*4810*/  HFMA2 R4, R27, R7, R4 ;  /* 0x000000071b047231 */ /* 0x000fe20000000004 */
[----:B------:R-:W-:-:S06]  /*4820*/  SHF.R.U32.HI R27, RZ, 0x16, R10 ;  /* 0x00000016ff1b7819 */ /* 0x000fcc000001160a */
[----:B------:R-:W0:Y:S01]  /*4830*/  I2F.F16 R41, R41 ;  /* 0x0000002900297306 */ /* 0x000e220000200c00 */
[----:B---3--:R-:W-:Y:S02]  /*4840*/  PRMT R6, R23, 0x5410, R26 ;  /* 0x0000541017067816 */ /* 0x008fe4000000001a */
[----:B-----5:R-:W-:Y:S02]  /*4850*/  PRMT R38, R38, 0x5410, R25 ;  /* 0x0000541026267816 */ /* 0x020fe40000000019 */
[----:B------:R-:W-:Y:S02]  /*4860*/  SHF.R.U32.HI R26, RZ, 0x16, R9 ;  /* 0x00000016ff1a7819 */ /* 0x000fe40000011609 */
[-C--:B------:R-:W-:Y:S01]  /*4870*/  HFMA2.MMA R6, R6, R7.reuse, R37 ;  /* 0x0000000706067235 */ /* 0x080fe20000000025 */
[----:B------:R-:W-:Y:S02]  /*4880*/  SHF.R.U32.HI R37, RZ, 0x10, R10 ;  /* 0x00000010ff257819 */ /* 0x000fe4000001160a */
[----:B------:R-:W-:Y:S01]  /*4890*/  LOP3.LUT R26, R26, 0x3f, RZ, 0xc0, !PT ;  /* 0x0000003f1a1a7812 */ /* 0x000fe200078ec0ff */
[----:B------:R-:W-:Y:S01]  /*48a0*/  HFMA2.MMA R5, R38, R7, R5 ;  /* 0x0000000726057235 */ /* 0x000fe20000000005 */
[----:B------:R-:W-:-:S02]  /*48b0*/  LOP3.LUT R27, R27, 0x3f, RZ, 0xc0, !PT ;  /* 0x0000003f1b1b7812 */ /* 0x000fc400078ec0ff */
[--C-:B------:R-:W-:Y:S02]  /*48c0*/  SHF.R.U32.HI R38, RZ, 0x10, R11.reuse ;  /* 0x00000010ff267819 */ /* 0x100fe4000001160b */
[----:B------:R-:W-:Y:S02]  /*48d0*/  IADD3 R36, R26, -0x20, RZ ;  /* 0xffffffe01a247810 */ /* 0x000fe40007ffe0ff */
[----:B------:R-:W-:Y:S01]  /*48e0*/  LOP3.LUT R26, R37, 0x3f, RZ, 0xc0, !PT ;  /* 0x0000003f251a7812 */ /* 0x000fe200078ec0ff */
[----:B------:R-:W-:Y:S01]  /*48f0*/  VIADD R37, R27, 0xffffffe0 ;  /* 0xffffffe01b257836 */ /* 0x000fe20000000000 */
[----:B------:R-:W-:Y:S02]  /*4900*/  LOP3.LUT R27, R38, 0x3f, RZ, 0xc0, !PT ;  /* 0x0000003f261b7812 */ /* 0x000fe400078ec0ff */
[----:B------:R-:W-:Y:S02]  /*4910*/  SHF.R.U32.HI R38, RZ, 0x16, R11 ;  /* 0x00000016ff267819 */ /* 0x000fe4000001160b */
[----:B0-----:R-:W-:-:S02]  /*4920*/  PRMT R40, R40, 0x5410, R41 ;  /* 0x0000541028287816 */ /* 0x001fc40000000029 */
[--C-:B------:R-:W-:Y:S02]  /*4930*/  SHF.R.U32.HI R24, RZ, 0x16, R8.reuse ;  /* 0x00000016ff187819 */ /* 0x100fe40000011608 */
[----:B------:R-:W-:Y:S02]  /*4940*/  SHF.R.U32.HI R23, RZ, 0x10, R8 ;  /* 0x00000010ff177819 */ /* 0x000fe40000011608 */
[----:B------:R-:W-:Y:S01]  /*4950*/  LOP3.LUT R38, R38, 0x3f, RZ, 0xc0, !PT ;  /* 0x0000003f26267812 */ /* 0x000fe200078ec0ff */
[----:B------:R-:W-:Y:S01]  /*4960*/  HFMA2 R7, R40, R7, R39 ;  /* 0x0000000728077231 */ /* 0x000fe20000000027 */
[--C-:B----4-:R-:W-:Y:S02]  /*4970*/  SHF.R.U32 R8, R8, 0x1c, R12.reuse ;  /* 0x0000001c08087819 */ /* 0x110fe4000000160c */
[----:B------:R-:W-:Y:S02]  /*4980*/  LOP3.LUT R24, R24, 0x3f, RZ, 0xc0, !PT ;  /* 0x0000003f18187812 */ /* 0x000fe400078ec0ff */
[----:B------:R-:W-:Y:S01]  /*4990*/  SHF.R.U32.HI R39, RZ, 0x2, R12 ;  /* 0x00000002ff277819 */ /* 0x000fe2000001160c */
[----:B------:R-:W-:Y:S01]  /*49a0*/  VIADD R41, R38, 0xffffffe0 ;  /* 0xffffffe026297836 */ /* 0x000fe20000000000 */
[----:B------:R-:W-:-:S02]  /*49b0*/  LOP3.LUT R23, R23, 0x3f, RZ, 0xc0, !PT ;  /* 0x0000003f17177812 */ /* 0x000fc400078ec0ff */
[----:B------:R-:W-:Y:S01]  /*49c0*/  LOP3.LUT R38, R8, 0x3f, RZ, 0xc0, !PT ;  /* 0x0000003f08267812 */ /* 0x000fe200078ec0ff */
[----:B------:R-:W-:Y:S01]  /*49d0*/  VIADD R24, R24, 0xffffffe0 ;  /* 0xffffffe018187836 */ /* 0x000fe20000000000 */
[----:B------:R-:W-:Y:S02]  /*49e0*/  LOP3.LUT R39, R39, 0x3f, RZ, 0xc0, !PT ;  /* 0x0000003f27277812 */ /* 0x000fe400078ec0ff */
[----:B------:R-:W-:Y:S01]  /*49f0*/  IADD3 R23, R23, -0x20, RZ ;  /* 0xffffffe017177810 */ /* 0x000fe20007ffe0ff */
[----:B------:R-:W-:Y:S01]  /*4a00*/  VIADD R38, R38, 0xffffffe0 ;  /* 0xffffffe026267836 */ /* 0x000fe20000000000 */
[----:B------:R-:W-:Y:S02]  /*4a10*/  SHF.R.U32.HI R25, RZ, 0x10, R9 ;  /* 0x00000010ff197819 */ /* 0x000fe40000011609 */
[----:B------:R-:W-:Y:S02]  /*4a20*/  IADD3 R27, R27, -0x20, RZ ;  /* 0xffffffe01b1b7810 */ /* 0x000fe40007ffe0ff */
[----:B------:R-:W-:-:S02]  /*4a30*/  SHF.R.U32 R40, R9, 0x1c, R13 ;  /* 0x0000001c09287819 */ /* 0x000fc4000000160d */
[----:B------:R-:W-:Y:S01]  /*4a40*/  IADD3 R9, R39, -0x20, RZ ;  /* 0xffffffe027097810 */ /* 0x000fe20007ffe0ff */
[----:B------:R-:W-:Y:S01]  /*4a50*/  I2F.F16 R23, R23 ;  /* 0x0000001700177306 */ /* 0x000fe20000200c00 */
[----:B------:R-:W-:-:S07]  /*4a60*/  LOP3.LUT R25, R25, 0x3f, RZ, 0xc0, !PT ;  /* 0x0000003f19197812 */ /* 0x000fce00078ec0ff */
[----:B------:R-:W0:Y:S01]  /*4a70*/  I2F.F16 R24, R24 ;  /* 0x0000001800187306 */ /* 0x000e220000200c00 */
[----:B------:R-:W-:-:S07]  /*4a80*/  VIADD R25, R25, 0xffffffe0 ;  /* 0xffffffe019197836 */ /* 0x000fce0000000000 */
[----:B------:R-:W-:Y:S01]  /*4a90*/  I2F.F16 R27, R27 ;  /* 0x0000001b001b7306 */ /* 0x000fe20000200c00 */
[----:B------:R-:W-:-:S07]  /*4aa0*/  VIADD R26, R26, 0xffffffe0 ;  /* 0xffffffe01a1a7836 */ /* 0x000fce0000000000 */
[----:B------:R-:W3:Y:S01]  /*4ab0*/  I2F.F16 R8, R41 ;  /* 0x0000002900087306 */ /* 0x000ee20000200c00 */
[----:B------:R-:W-:-:S07]  /*4ac0*/  SHF.R.U32 R10, R10, 0x1c, R14 ;  /* 0x0000001c0a0a7819 */ /* 0x000fce000000160e */
[----:B------:R-:W-:Y:S08]  /*4ad0*/  I2F.F16 R38, R38 ;  /* 0x0000002600267306 */ /* 0x000ff00000200c00 */
[----:B------:R-:W4:Y:S01]  /*4ae0*/  I2F.F16 R9, R9 ;  /* 0x0000000900097306 */ /* 0x000f220000200c00 */
[----:B------:R-:W-:Y:S02]  /*4af0*/  LOP3.LUT R40, R40, 0x3f, RZ, 0xc0, !PT ;  /* 0x0000003f28287812 */ /* 0x000fe400078ec0ff */
[----:B------:R-:W-:-:S05]  /*4b00*/  LOP3.LUT R10, R10, 0x3f, RZ, 0xc0, !PT ;  /* 0x0000003f0a0a7812 */ /* 0x000fca00078ec0ff */
[----:B------:R-:W-:Y:S01]  /*4b10*/  I2F.F16 R25, R25 ;  /* 0x0000001900197306 */ /* 0x000fe20000200c00 */
[----:B0-----:R-:W-:Y:S01]  /*4b20*/  PRMT R23, R23, 0x5410, R24 ;  /* 0x0000541017177816 */ /* 0x001fe20000000018 */
[----:B------:R-:W-:-:S06]  /*4b30*/  VIADD R24, R40, 0xffffffe0 ;  /* 0xffffffe028187836 */ /* 0x000fcc0000000000 */
[----:B------:R-:W0:Y:S01]  /*4b40*/  I2F.F16 R36, R36 ;  /* 0x0000002400247306 */ /* 0x000e220000200c00 */
[----:B---3--:R-:W-:Y:S02]  /*4b50*/  PRMT R40, R27, 0x5410, R8 ;  /* 0x000054101b287816 */ /* 0x008fe40000000008 */
[----:B------:R-:W-:Y:S02]  /*4b60*/  SHF.R.U32.HI R39, RZ, 0x2, R13 ;  /* 0x00000002ff277819 */ /* 0x000fe4000001160d */
[----:B------:R-:W-:-:S03]  /*4b70*/  IADD3 R41, R10, -0x20, RZ ;  /* 0xffffffe00a297810 */ /* 0x000fc60007ffe0ff */
[----:B------:R-:W-:Y:S01]  /*4b80*/  I2F.F16 R26, R26 ;  /* 0x0000001a001a7306 */ /* 0x000fe20000200c00 */
[----:B------:R-:W-:Y:S02]  /*4b90*/  SHF.R.U32 R27, R11, 0x1c, R15 ;  /* 0x0000001c0b1b7819 */ /* 0x000fe4000000160f */
[----:B----4-:R-:W-:Y:S02]  /*4ba0*/  PRMT R42, R38, 0x5410, R9 ;  /* 0x00005410262a7816 */ /* 0x010fe40000000009 */
[----:B------:R-:W3:Y:S03]  /*4bb0*/  LDS.128 R8, [UR4+0x10] ;  /* 0x00001004ff087984 */ /* 0x000ee60008000c00 */
[----:B------:R-:W4:Y:S01]  /*4bc0*/  I2F.F16 R37, R37 ;  /* 0x0000002500257306 */ /* 0x000f220000200c00 */
[----:B------:R-:W-:Y:S02]  /*4bd0*/  LOP3.LUT R39, R39, 0x3f, RZ, 0xc0, !PT ;  /* 0x0000003f27277812 */ /* 0x000fe400078ec0ff */
[----:B0-----:R-:W-:-:S02]  /*4be0*/  PRMT R25, R25, 0x5410, R36 ;  /* 0x0000541019197816 */ /* 0x001fc40000000024 */
[----:B------:R-:W-:Y:S01]  /*4bf0*/  SHF.R.U32.HI R36, RZ, 0x2, R14 ;  /* 0x00000002ff247819 */ /* 0x000fe2000001160e */
[----:B------:R-:W-:Y:S02]  /*4c00*/  VIADD R39, R39, 0xffffffe0 ;  /* 0xffffffe027277836 */ /* 0x000fe40000000000 */
[----:B------:R-:W-:Y:S01]  /*4c10*/  I2F.F16 R24, R24 ;  /* 0x0000001800187306 */ /* 0x000fe20000200c00 */
[----:B------:R-:W-:Y:S02]  /*4c20*/  LOP3.LUT R36, R36, 0x3f, RZ, 0xc0, !PT ;  /* 0x0000003f24247812 */ /* 0x000fe400078ec0ff */
[----:B----4-:R-:W-:-:S05]  /*4c30*/  PRMT R26, R26, 0x5410, R37 ;  /* 0x000054101a1a7816 */ /* 0x010fca0000000025 */
[----:B------:R-:W0:Y:S01]  /*4c40*/  I2F.F16 R37, R39 ;  /* 0x0000002700257306 */ /* 0x000e220000200c00 */
[----:B------:R-:W-:Y:S01]  /*4c50*/  VIADD R43, R36, 0xffffffe0 ;  /* 0xffffffe0242b7836 */ /* 0x000fe20000000000 */
[----:B------:R-:W-:Y:S02]  /*4c60*/  SHF.R.U32.HI R44, RZ, 0x2, R15 ;  /* 0x00000002ff2c7819 */ /* 0x000fe4000001160f */
[----:B------:R-:W-:Y:S02]  /*4c70*/  LOP3.LUT R27, R27, 0x3f, RZ, 0xc0, !PT ;  /* 0x0000003f1b1b7812 */ /* 0x000fe400078ec0ff */
[----:B------:R-:W-:Y:S02]  /*4c80*/  LOP3.LUT R44, R44, 0x3f, RZ, 0xc0, !PT ;  /* 0x0000003f2c2c7812 */ /* 0x000fe400078ec0ff */
[----:B------:R-:W-:Y:S01]  /*4c90*/  I2F.F16 R38, R41 ;  /* 0x0000002900267306 */ /* 0x000fe20000200c00 */
[----:B------:R-:W-:Y:S01]  /*4ca0*/  VIADD R36, R27, 0xffffffe0 ;  /* 0xffffffe01b247836 */ /* 0x000fe20000000000 */
[----:B------:R-:W-:-:S06]  /*4cb0*/  IADD3 R27, R44, -0x20, RZ ;  /* 0xffffffe02c1b7810 */ /* 0x000fcc0007ffe0ff */
[----:B------:R-:W4:Y:S01]  /*4cc0*/  I2F.F16 R39, R43 ;  /* 0x0000002b00277306 */ /* 0x000f220000200c00 */
[----:B0-----:R-:W-:Y:S02]  /*4cd0*/  PRMT R44, R24, 0x5410, R37 ;  /* 0x00005410182c7816 */ /* 0x001fe40000000025 */
[----:B------:R-:W-:-:S04]  /*4ce0*/  SHF.R.U32.HI R24, RZ, 0x8, R12 ;  /* 0x00000008ff187819 */ /* 0x000fc8000001160c */
[----:B------:R-:W-:Y:S01]  /*4cf0*/  LOP3.LUT R24, R24, 0x3f, RZ, 0xc0, !PT ;  /* 0x0000003f18187812 */ /* 0x000fe200078ec0ff */
[----:B------:R-:W-:Y:S08]  /*4d00*/  I2F.F16 R36, R36 ;  /* 0x0000002400247306 */ /* 0x000ff00000200c00 */
[----:B------:R-:W0:Y:S01]  /*4d10*/  I2F.F16 R27, R27 ;  /* 0x0000001b001b7306 */ /* 0x000e220000200c00 */
[----:B----4-:R-:W-:Y:S01]  /*4d20*/  PRMT R38, R38, 0x5410, R39 ;  /* 0x0000541026267816 */ /* 0x010fe20000000027 */
[----:B------:R-:W-:Y:S01]  /*4d30*/  VIADD R39, R24, 0xffffffe0 ;  /* 0xffffffe018277836 */ /* 0x000fe20000000000 */
[----:B------:R-:W-:Y:S01]  /*4d40*/  SHF.R.U32.HI R24, RZ, 0xe, R12 ;  /* 0x0000000eff187819 */ /* 0x000fe2000001160c */
[----:B---3--:R-:W-:-:S03]  /*4d50*/  HFMA2.MMA R6, R23, R8, R6 ;  /* 0x0000000817067235 */ /* 0x008fc60000000006 */
[----:B------:R-:W-:Y:S01]  /*4d60*/  LOP3.LUT R24, R24, 0x3f, RZ, 0xc0, !PT ;  /* 0x0000003f18187812 */ /* 0x000fe200078ec0ff */
[----:B------:R-:W-:Y:S01]  /*4d70*/  HFMA2.MMA R5, R26, R8, R5 ;  /* 0x000000081a057235 */ /* 0x000fe20000000005 */
[----:B------:R-:W-:Y:S02]  /*4d80*/  SHF.R.U32.HI R23, RZ, 0x8, R13 ;  /* 0x00000008ff177819 */ /* 0x000fe4000001160d */
[----:B0-----:R-:W-:Y:S01]  /*4d90*/  PRMT R36, R36, 0x5410, R27 ;  /* 0x0000541024247816 */ /* 0x001fe2000000001b */
[----:B------:R-:W-:Y:S01]  /*4da0*/  VIADD R27, R24, 0xffffffe0 ;  /* 0xffffffe0181b7836 */ /* 0x000fe20000000000 */
[----:B------:R-:W-:Y:S01]  /*4db0*/  HFMA2.MMA R24, R42, R9, R6 ;  /* 0x000000092a187235 */ /* 0x000fe20000000006 */
[----:B------:R-:W-:Y:S01]  /*4dc0*/  SHF.R.U32.HI R6, RZ, 0xe, R13 ;  /* 0x0000000eff067819 */ /* 0x000fe2000001160d */
[----:B------:R-:W-:Y:S01]  /*4dd0*/  HFMA2 R4, R25, R8, R4 ;  /* 0x0000000819047231 */ /* 0x000fe20000000004 */
[----:B------:R-:W-:Y:S01]  /*4de0*/  LOP3.LUT R23, R23, 0x3f, RZ, 0xc0, !PT ;  /* 0x0000003f17177812 */ /* 0x000fe200078ec0ff */
[----:B-1----:R-:W-:Y:S01]  /*4df0*/  IMAD.WIDE R20, R34, 0x4, R20 ;  /* 0x0000000422147825 */ /* 0x002fe200078e0214 */
[----:B------:R-:W-:-:S03]  /*4e00*/  LOP3.LUT R6, R6, 0x3f, RZ, 0xc0, !PT ;  /* 0x0000003f06067812 */ /* 0x000fc600078ec0ff */
[----:B------:R-:W-:Y:S01]  /*4e10*/  HFMA2 R40, R40, R8, R7 ;  /* 0x0000000828287231 */ /* 0x000fe20000000007 */
[----:B------:R-:W-:Y:S01]  /*4e20*/  IADD3 R25, R23, -0x20, RZ ;  /* 0xffffffe017197810 */ /* 0x000fe20007ffe0ff */
[----:B------:R-:W-:Y:S01]  /*4e30*/  HFMA2.MMA R8, R38, R9, R5 ;  /* 0x0000000926087235 */ /* 0x000fe20000000005 */
[-C--:B------:R-:W-:Y:S02]  /*4e40*/  HFMA2 R23, R44, R9.reuse, R4 ;  /* 0x000000092c177231 */ /* 0x080fe40000000004 */
[----:B------:R-:W-:Y:S02]  /*4e50*/  VIADD R38, R6, 0xffffffe0 ;  /* 0xffffffe006267836 */ /* 0x000fe40000000000 */
[----:B------:R0:W3:Y:S01]  /*4e60*/  LDG.E.128.CONSTANT R4, desc[UR6][R20.64] ;  /* 0x0000000614047981 */ /* 0x0000e2000c1e9d00 */
[----:B------:R1:W-:Y:S01]  /*4e70*/  I2F.F16 R26, R27 ;  /* 0x0000001b001a7306 */ /* 0x0003e20000200c00 */
[----:B------:R-:W-:Y:S01]  /*4e80*/  SHF.R.U32.HI R37, RZ, 0x8, R14 ;  /* 0x00000008ff257819 */ /* 0x000fe2000001160e */
[----:B------:R-:W-:Y:S01]  /*4e90*/  HFMA2 R36, R36, R9, R40 ;  /* 0x0000000924247231 */ /* 0x000fe20000000028 */
[----:B------:R-:W-:-:S02]  /*4ea0*/  SHF.R.U32.HI R40, RZ, 0x8, R15 ;  /* 0x00000008ff287819 */ /* 0x000fc4000001160f */
[----:B------:R-:W-:Y:S02]  /*4eb0*/  LOP3.LUT R9, R37, 0x3f, RZ, 0xc0, !PT ;  /* 0x0000003f25097812 */ /* 0x000fe400078ec0ff */
[----:B-1----:R-:W-:-:S04]  /*4ec0*/  SHF.R.U32.HI R27, RZ, 0xe, R14 ;  /* 0x0000000eff1b7819 */ /* 0x002fc8000001160e */
[----:B------:R-:W-:-:S04]  /*4ed0*/  LOP3.LUT R37, R27, 0x3f, RZ, 0xc0, !PT ;  /* 0x0000003f1b257812 */ /* 0x000fc800078ec0ff */
[----:B------:R-:W-:Y:S02]  /*4ee0*/  IADD3 R42, R37, -0x20, RZ ;  /* 0xffffffe0252a7810 */ /* 0x000fe40007ffe0ff */
[----:B------:R-:W-:Y:S02]  /*4ef0*/  LOP3.LUT R37, R40, 0x3f, RZ, 0xc0, !PT ;  /* 0x0000003f28257812 */ /* 0x000fe400078ec0ff */
[----:B------:R-:W-:-:S04]  /*4f00*/  SHF.R.U32.HI R40, RZ, 0xe, R15 ;  /* 0x0000000eff287819 */ /* 0x000fc8000001160f */
[----:B------:R-:W-:Y:S01]  /*4f10*/  LOP3.LUT R40, R40, 0x3f, RZ, 0xc0, !PT ;  /* 0x0000003f28287812 */ /* 0x000fe200078ec0ff */
[----:B------:R-:W-:-:S04]  /*4f20*/  VIADD R37, R37, 0xffffffe0 ;  /* 0xffffffe025257836 */ /* 0x000fc80000000000 */
[----:B------:R-:W-:Y:S02]  /*4f30*/  VIADD R40, R40, 0xffffffe0 ;  /* 0xffffffe028287836 */ /* 0x000fe40000000000 */
[----:B------:R-:W-:Y:S01]  /*4f40*/  I2F.F16 R37, R37 ;  /* 0x0000002500257306 */ /* 0x000fe20000200c00 */
[----:B------:R-:W-:-:S07]  /*4f50*/  VIADD R9, R9, 0xffffffe0 ;  /* 0xffffffe009097836 */ /* 0x000fce0000000000 */
[----:B------:R-:W1:Y:S08]  /*4f60*/  I2F.F16 R40, R40 ;  /* 0x0000002800287306 */ /* 0x000e700000200c00 */
[----:B------:R-:W-:Y:S08]  /*4f70*/  I2F.F16 R25, R25 ;  /* 0x0000001900197306 */ /* 0x000ff00000200c00 */
[----:B------:R-:W4:Y:S08]  /*4f80*/  I2F.F16 R38, R38 ;  /* 0x0000002600267306 */ /* 0x000f300000200c00 */
[----:B------:R-:W5:Y:S01]  /*4f90*/  I2F.F16 R39, R39 ;  /* 0x0000002700277306 */ /* 0x000f620000200c00 */
[----:B------:R-:W-:-:S02]  /*4fa0*/  SHF.R.U32.HI R41, RZ, 0x14, R13 ;  /* 0x00000014ff297819 */ /* 0x000fc4000001160d */
[----:B-1----:R-:W-:-:S05]  /*4fb0*/  PRMT R37, R37, 0x5410, R40 ;  /* 0x0000541025257816 */ /* 0x002fca0000000028 */
[----:B------:R1:W-:Y:S01]  /*4fc0*/  I2F.F16 R27, R9 ;  /* 0x00000009001b7306 */ /* 0x0003e20000200c00 */
[----:B------:R-:W-:Y:S02]  /*4fd0*/  LOP3.LUT R41, R41, 0x3f, RZ, 0xc0, !PT ;  /* 0x0000003f29297812 */ /* 0x000fe400078ec0ff */
[----:B-1----:R-:W-:-:S05]  /*4fe0*/  LEA.HI R9, R12, 0xffffffe0, RZ, 0x6 ;  /* 0xffffffe00c097811 */ /* 0x002fca00078f30ff */
[----:B------:R-:W1:Y:S01]  /*4ff0*/  I2F.F16 R42, R42 ;  /* 0x0000002a002a7306 */ /* 0x000e620000200c00 */
[----:B------:R-:W-:Y:S02]  /*5000*/  SHF.R.U32.HI R12, RZ, 0x14, R12 ;  /* 0x00000014ff0c7819 */ /* 0x000fe4000001160c */
[----:B----4-:R-:W-:Y:S02]  /*5010*/  PRMT R38, R25, 0x5410, R38 ;  /* 0x0000541019267816 */ /* 0x010fe40000000026 */
[----:B------:R-:W-:Y:S02]  /*5020*/  LOP3.LUT R40, R12, 0x3f, RZ, 0xc0, !PT ;  /* 0x0000003f0c287812 */ /* 0x000fe400078ec0ff */
[----:B------:R-:W-:Y:S02]  /*5030*/  LEA.HI R25, R13, 0xffffffe0, RZ, 0x6 ;  /* 0xffffffe00d197811 */ /* 0x000fe400078f30ff */
[----:B-----5:R-:W-:Y:S02]  /*5040*/  PRMT R39, R39, 0x5410, R26 ;  /* 0x0000541027277816 */ /* 0x020fe4000000001a */
[----:B------:R-:W-:-:S02]  /*5050*/  IADD3 R13, R40, -0x20, RZ ;  /* 0xffffffe0280d7810 */ /* 0x000fc40007ffe0ff */
[----:B------:R-:W-:Y:S02]  /*5060*/  LEA.HI R26, R14, 0xffffffe0, RZ, 0x6 ;  /* 0xffffffe00e1a7811 */ /* 0x000fe400078f30ff */
[----:B------:R-:W-:Y:S01]  /*5070*/  SHF.R.U32.HI R40, RZ, 0x14, R14 ;  /* 0x00000014ff287819 */ /* 0x000fe2000001160e */
[----:B------:R-:W-:Y:S01]  /*5080*/  VIADD R14, R41, 0xffffffe0 ;  /* 0xffffffe0290e7836 */ /* 0x000fe20000000000 */
[----:B------:R-:W-:Y:S02]  /*5090*/  SHF.R.U32.HI R41, RZ, 0x14, R15 ;  /* 0x00000014ff297819 */ /* 0x000fe4000001160f */
[----:B------:R-:W-:Y:S01]  /*50a0*/  LOP3.LUT R40, R40, 0x3f, RZ, 0xc0, !PT ;  /* 0x0000003f28287812 */ /* 0x000fe200078ec0ff */
[----:B------:R-:W-:Y:S01]  /*50b0*/  I2F.F16 R25, R25 ;  /* 0x0000001900197306 */ /* 0x000fe20000200c00 */
[----:B-1----:R-:W-:Y:S02]  /*50c0*/  PRMT R27, R27, 0x5410, R42 ;  /* 0x000054101b1b7816 */ /* 0x002fe4000000002a */
[----:B------:R-:W-:Y:S01]  /*50d0*/  LEA.HI R42, R15, 0xffffffe0, RZ, 0x6 ;  /* 0xffffffe00f2a7811 */ /* 0x000fe200078f30ff */
[----:B------:R-:W-:Y:S01]  /*50e0*/  VIADD R15, R40, 0xffffffe0 ;  /* 0xffffffe0280f7836 */ /* 0x000fe20000000000 */
[----:B------:R-:W-:-:S03]  /*50f0*/  LOP3.LUT R41, R41, 0x3f, RZ, 0xc0, !PT ;  /* 0x0000003f29297812 */ /* 0x000fc600078ec0ff */
[----:B------:R-:W-:Y:S01]  /*5100*/  I2F.F16 R14, R14 ;  /* 0x0000000e000e7306 */ /* 0x000fe20000200c00 */
[----:B------:R-:W-:Y:S01]  /*5110*/  HFMA2.MMA R24, R39, R10, R24 ;  /* 0x0000000a27187235 */ /* 0x000fe20000000018 */
[----:B------:R-:W-:Y:S02]  /*5120*/  IADD3 R41, R41, -0x20, RZ ;  /* 0xffffffe029297810 */ /* 0x000fe40007ffe0ff */
[----:B--2---:R-:W-:Y:S01]  /*5130*/  LOP3.LUT R39, R17, 0x3f, RZ, 0xc0, !PT ;  /* 0x0000003f11277812 */ /* 0x004fe200078ec0ff */
[----:B------:R-:W-:-:S03]  /*5140*/  HFMA2 R23, R38, R10, R23 ;  /* 0x0000000a26177231 */ /* 0x000fc60000000017 */
[----:B------:R-:W-:Y:S01]  /*5150*/  I2F.F16 R9, R9 ;  /* 0x0000000900097306 */ /* 0x000fe20000200c00 */
[----:B------:R-:W-:-:S07]  /*5160*/  VIADD R40, R39, 0xffffffe0 ;  /* 0xffffffe027287836 */ /* 0x000fce0000000000 */
[----:B------:R-:W1:Y:S01]  /*5170*/  I2F.F16 R13, R13 ;  /* 0x0000000d000d7306 */ /* 0x000e620000200c00 */
[----:B------:R-:W-:Y:S01]  /*5180*/  HFMA2.MMA R27, R27, R10, R8 ;  /* 0x0000000a1b1b7235 */ /* 0x000fe20000000008 */
[----:B------:R-:W-:-:S06]  /*5190*/  LOP3.LUT R39, R16, 0x3f, RZ, 0xc0, !PT ;  /* 0x0000003f10277812 */ /* 0x000fcc00078ec0ff */
[----:B------:R-:W-:Y:S08]  /*51a0*/  I2F.F16 R26, R26 ;  /* 0x0000001a001a7306 */ /* 0x000ff00000200c00 */
[----:B------:R-:W2:Y:S08]  /*51b0*/  I2F.F16 R15, R15 ;  /* 0x0000000f000f7306 */ /* 0x000eb00000200c00 */
[----:B------:R-:W-:Y:S08]  /*51c0*/  I2F.F16 R12, R42 ;  /* 0x0000002a000c7306 */ /* 0x000ff00000200c00 */
[----:B------:R-:W4:Y:S01]  /*51d0*/  I2F.F16 R38, R41 ;  /* 0x0000002900267306 */ /* 0x000f220000200c00 */
[----:B------:R-:W-:-:S02]  /*51e0*/  HFMA2 R37, R37, R10, R36 ;  /* 0x0000000a25257231 */ /* 0x000fc40000000024 */
[----:B------:R-:W-:-:S05]  /*51f0*/  VIADD R10, R39, 0xffffffe0 ;  /* 0xffffffe0270a7836 */ /* 0x000fca0000000000 */
[----:B------:R5:W-:Y:S01]  /*5200*/  I2F.F16 R8, R40 ;  /* 0x0000002800087306 */ /* 0x000be20000200c00 */
[----:B-1----:R-:W-:Y:S02]  /*5210*/  PRMT R39, R13, 0x5410, R9 ;  /* 0x000054100d277816 */ /* 0x002fe40000000009 */
[----:B-----5:R-:W-:Y:S02]  /*5220*/  PRMT R40, R14, 0x5410, R25 ;  /* 0x000054100e287816 */ /* 0x020fe40000000019 */
[----:B------:R-:W-:-:S04]  /*5230*/  SHF.R.U32.HI R25, RZ, 0xc, R16 ;  /* 0x0000000cff197819 */ /* 0x000fc80000011610 */
[----:B------:R-:W-:Y:S02]  /*5240*/  LOP3.LUT R25, R25, 0x3f, RZ, 0xc0, !PT ;  /* 0x0000003f19197812 */ /* 0x000fe400078ec0ff */
[----:B--2---:R-:W-:Y:S02]  /*5250*/  PRMT R15, R15, 0x5410, R26 ;  /* 0x000054100f0f7816 */ /* 0x004fe4000000001a */
[----:B----4-:R-:W-:Y:S01]  /*5260*/  PRMT R26, R38, 0x5410, R12 ;  /* 0x00005410261a7816 */ /* 0x010fe2000000000c */
[----:B------:R-:W-:Y:S01]  /*5270*/  VIADD R12, R25, 0xffffffe0 ;  /* 0xffffffe0190c7836 */ /* 0x000fe20000000000 */
[----:B------:R-:W-:Y:S01]  /*5280*/  LOP3.LUT R41, R18, 0x3f, RZ, 0xc0, !PT ;  /* 0x0000003f12297812 */ /* 0x000fe200078ec0ff */
[----:B------:R-:W-:Y:S01]  /*5290*/  HFMA2.MMA R25, R39, R11, R24 ;  /* 0x0000000b27197235 */ /* 0x000fe20000000018 */
[--C-:B------:R-:W-:Y:S02]  /*52a0*/  SHF.R.U32.HI R9, RZ, 0x6, R17.reuse ;  /* 0x00000006ff097819 */ /* 0x100fe40000011611 */
[----:B------:R-:W-:Y:S01]  /*52b0*/  SHF.R.U32.HI R24, RZ, 0xc, R17 ;  /* 0x0000000cff187819 */ /* 0x000fe20000011611 */
[----:B------:R-:W-:Y:S01]  /*52c0*/  VIADD R13, R41, 0xffffffe0 ;  /* 0xffffffe0290d7836 */ /* 0x000fe20000000000 */
[----:B------:R-:W-:-:S02]  /*52d0*/  LOP3.LUT R41, R9, 0x3f, RZ, 0xc0, !PT ;  /* 0x0000003f09297812 */ /* 0x000fc400078ec0ff */
[----:B------:R-:W-:Y:S01]  /*52e0*/  LOP3.LUT R24, R24, 0x3f, RZ, 0xc0, !PT ;  /* 0x0000003f18187812 */ /* 0x000fe200078ec0ff */
[----:B------:R-:W-:Y:S01]  /*52f0*/  HFMA2 R23, R40, R11, R23 ;  /* 0x0000000b28177231 */ /* 0x000fe20000000017 */
[----:B------:R-:W-:Y:S02]  /*5300*/  SHF.R.U32.HI R9, RZ, 0x6, R16 ;  /* 0x00000006ff097819 */ /* 0x000fe40000011610 */
[----:B------:R-:W-:Y:S01]  /*5310*/  SHF.R.U32.HI R40, RZ, 0x12, R17 ;  /* 0x00000012ff287819 */ /* 0x000fe20000011611 */
[----:B------:R-:W-:Y:S01]  /*5320*/  VIADD R41, R41, 0xffffffe0 ;  /* 0xffffffe029297836 */ /* 0x000fe20000000000 */
[----:B------:R-:W-:Y:S01]  /*5330*/  IADD3 R39, R24, -0x20, RZ ;  /* 0xffffffe018277810 */ /* 0x000fe20007ffe0ff */
[----:B------:R-:W-:Y:S01]  /*5340*/  HFMA2.MMA R24, R15, R11, R27 ;  /* 0x0000000b0f187235 */ /* 0x000fe2000000001b */
[----:B------:R-:W-:Y:S02]  /*5350*/  SHF.R.U32.HI R27, RZ, 0x6, R19 ;  /* 0x00000006ff1b7819 */ /* 0x000fe40000011613 */
[----:B------:R-:W-:-:S02]  /*5360*/  LOP3.LUT R40, R40, 0x3f, RZ, 0xc0, !PT ;  /* 0x0000003f28287812 */ /* 0x000fc400078ec0ff */
[----:B------:R-:W-:Y:S02]  /*5370*/  LOP3.LUT R14, R9, 0x3f, RZ, 0xc0, !PT ;  /* 0x0000003f090e7812 */ /* 0x000fe400078ec0ff */
[----:B------:R-:W-:Y:S01]  /*5380*/  LOP3.LUT R36, R19, 0x3f, RZ, 0xc0, !PT ;  /* 0x0000003f13247812 */ /* 0x000fe200078ec0ff */
[----:B------:R1:W2:Y:S01]  /*5390*/  I2F.F16 R9, R41 ;  /* 0x0000002900097306 */ /* 0x0002a20000200c00 */
[----:B------:R-:W-:Y:S01]  /*53a0*/  LOP3.LUT R27, R27, 0x3f, RZ, 0xc0, !PT ;  /* 0x0000003f1b1b7812 */ /* 0x000fe200078ec0ff */
[----:B------:R-:W-:Y:S02]  /*53b0*/  VIADD R15, R40, 0xffffffe0 ;  /* 0xffffffe0280f7836 */ /* 0x000fe40000000000 */
[----:B------:R-:W-:Y:S01]  /*53c0*/  HFMA2 R26, R26, R11, R37 ;  /* 0x0000000b1a1a7231 */ /* 0x000fe20000000025 */
[----:B------:R-:W-:Y:S02]  /*53d0*/  IADD3 R36, R36, -0x20, RZ ;  /* 0xffffffe024247810 */ /* 0x000fe40007ffe0ff */
[----:B------:R-:W-:-:S02]  /*53e0*/  IADD3 R14, R14, -0x20, RZ ;  /* 0xffffffe00e0e7810 */ /* 0x000fc40007ffe0ff */
[----:B------:R-:W-:Y:S01]  /*53f0*/  SHF.R.U32.HI R11, RZ, 0x6, R18 ;  /* 0x00000006ff0b7819 */ /* 0x000fe20000011612 */
[----:B-1----:R-:W-:Y:S01]  /*5400*/  VIADD R41, R27, 0xffffffe0 ;  /* 0xffffffe01b297836 */ /* 0x002fe20000000000 */
[----:B------:R-:W-:Y:S02]  /*5410*/  I2F.F16 R39, R39 ;  /* 0x0000002700277306 */ /* 0x000fe40000200c00 */
[----:B------:R-:W-:-:S06]  /*5420*/  LOP3.LUT R27, R11, 0x3f, RZ, 0xc0, !PT ;  /* 0x0000003f0b1b7812 */ /* 0x000fcc00078ec0ff */
[----:B------:R-:W1:Y:S01]  /*5430*/  I2F.F16 R15, R15 ;  /* 0x0000000f000f7306 */ /* 0x000e620000200c00 */
[----:B------:R-:W-:Y:S02]  /*5440*/  IADD3 R37, R27, -0x20, RZ ;  /* 0xffffffe01b257810 */ /* 0x000fe40007ffe0ff */
[----:B--2---:R-:W-:-:S05]  /*5450*/  PRMT R27, R8, 0x5410, R9 ;  /* 0x00005410081b7816 */ /* 0x004fca0000000009 */
[----:B------:R-:W-:Y:S01]  /*5460*/  I2F.F16 R10, R10 ;  /* 0x0000000a000a7306 */ /* 0x000fe20000200c00 */
[----:B------:R-:W-:-:S07]  /*5470*/  SHF.R.U32.HI R8, RZ, 0x12, R18 ;  /* 0x00000012ff087819 */ /* 0x000fce0000011612 */
[----:B------:R-:W-:Y:S01]  /*5480*/  I2F.F16 R36, R36 ;  /* 0x0000002400247306 */ /* 0x000fe20000200c00 */
[----:B------:R-:W-:-:S07]  /*5490*/  SHF.R.U32.HI R38, RZ, 0x12, R16 ;  /* 0x00000012ff267819 */ /* 0x000fce0000011610 */
[----:B------:R-:W2:Y:S08]  /*54a0*/  I2F.F16 R14, R14 ;  /* 0x0000000e000e7306 */ /* 0x000eb00000200c00 */
[----:B------:R4:W5:Y:S01]  /*54b0*/  I2F.F16 R11, R41 ;  /* 0x00000029000b7306 */ /* 0x0009620000200c00 */
[----:B------:R-:W-:Y:S02]  /*54c0*/  LOP3.LUT R8, R8, 0x3f, RZ, 0xc0, !PT ;  /* 0x0000003f08087812 */ /* 0x000fe400078ec0ff */
[----:B------:R-:W-:-:S02]  /*54d0*/  LOP3.LUT R38, R38, 0x3f, RZ, 0xc0, !PT ;  /* 0x0000003f26267812 */ /* 0x000fc400078ec0ff */
[----:B-1----:R-:W-:Y:S02]  /*54e0*/  PRMT R15, R39, 0x5410, R15 ;  /* 0x00005410270f7816 */ /* 0x002fe4000000000f */
[----:B--2---:R-:W-:Y:S01]  /*54f0*/  PRMT R14, R10, 0x5410, R14 ;  /* 0x000054100a0e7816 */ /* 0x004fe2000000000e */
[----:B------:R-:W-:Y:S02]  /*5500*/  VIADD R38, R38, 0xffffffe0 ;  /* 0xffffffe026267836 */ /* 0x000fe40000000000 */
[----:B----4-:R-:W-:Y:S01]  /*5510*/  VIADD R41, R8, 0xffffffe0 ;  /* 0xffffffe008297836 */ /* 0x010fe20000000000 */
[----:B-----5:R-:W-:Y:S02]  /*5520*/  PRMT R39, R36, 0x5410, R11 ;  /* 0x0000541024277816 */ /* 0x020fe4000000000b */
[----:B------:R-:W1:Y:S01]  /*5530*/  LDS.128 R8, [UR4+0x20] ;  /* 0x00002004ff087984 */ /* 0x000e620008000c00 */
[----:B------:R-:W-:Y:S01]  /*5540*/  I2F.F16 R12, R12 ;  /* 0x0000000c000c7306 */ /* 0x000fe20000200c00 */
[----:B------:R-:W-:-:S02]  /*5550*/  SHF.R.U32.HI R40, RZ, 0xc, R18 ;  /* 0x0000000cff287819 */ /* 0x000fc40000011612 */
[----:B------:R-:W-:-:S05]  /*5560*/  SHF.R.U32.HI R36, RZ, 0xc, R19 ;  /* 0x0000000cff247819 */ /* 0x000fca0000011613 */
[----:B------:R-:W2:Y:S01]  /*5570*/  I2F.F16 R38, R38 ;  /* 0x0000002600267306 */ /* 0x000ea20000200c00 */
[----:B------:R-:W-:Y:S02]  /*5580*/  ISETP.NE.AND P0, PT, R31, R29, PT ;  /* 0x0000001d1f00720c */ /* 0x000fe40003f05270 */
[----:B------:R-:W-:-:S05]  /*5590*/  SHF.R.U32.HI R42, RZ, 0x12, R19 ;  /* 0x00000012ff2a7819 */ /* 0x000fca0000011613 */
[----:B------:R-:W-:Y:S01]  /*55a0*/  I2F.F16 R13, R13 ;  /* 0x0000000d000d7306 */ /* 0x000fe20000200c00 */
[----:B------:R-:W-:-:S07]  /*55b0*/  LOP3.LUT R40, R40, 0x3f, RZ, 0xc0, !PT ;  /* 0x0000003f28287812 */ /* 0x000fce00078ec0ff */
[----:B------:R-:W4:Y:S01]  /*55c0*/  I2F.F16 R37, R37 ;  /* 0x0000002500257306 */ /* 0x000f220000200c00 */
[----:B------:R-:W-:Y:S02]  /*55d0*/  LOP3.LUT R36, R36, 0x3f, RZ, 0xc0, !PT ;  /* 0x0000003f24247812 */ /* 0x000fe400078ec0ff */
[----:B------:R-:W-:Y:S01]  /*55e0*/  LOP3.LUT R42, R42, 0x3f, RZ, 0xc0, !PT ;  /* 0x0000003f2a2a7812 */ /* 0x000fe200078ec0ff */
[----:B------:R-:W-:Y:S01]  /*55f0*/  VIADD R40, R40, 0xffffffe0 ;  /* 0xffffffe028287836 */ /* 0x000fe20000000000 */
[----:B------:R-:W-:Y:S02]  /*5600*/  IADD3 R36, R36, -0x20, RZ ;  /* 0xffffffe024247810 */ /* 0x000fe40007ffe0ff */
[----:B--2---:R-:W-:Y:S01]  /*5610*/  PRMT R12, R12, 0x5410, R38 ;  /* 0x000054100c0c7816 */ /* 0x004fe20000000026 */
[----:B------:R-:W-:Y:S01]  /*5620*/  VIADD R44, R42, 0xffffffe0 ;  /* 0xffffffe02a2c7836 */ /* 0x000fe20000000000 */
[----:B------:R4:W-:Y:S01]  /*5630*/  I2F.F16 R38, R40 ;  /* 0x0000002800267306 */ /* 0x0009e20000200c00 */
[----:B------:R-:W2:Y:S07]  /*5640*/  @!P0 LDC.64 R42, c[0x0][0x248] ;  /* 0x00009200ff2a8b82 */ /* 0x000eae0000000a00 */
[----:B------:R-:W-:Y:S01]  /*5650*/  I2F.F16 R36, R36 ;  /* 0x0000002400247306 */ /* 0x000fe20000200c00 */
[----:B----4-:R-:W-:-:S07]  /*5660*/  PRMT R40, R13, 0x5410, R37 ;  /* 0x000054100d287816 */ /* 0x010fce0000000025 */
[----:B------:R-:W4:Y:S08]  /*5670*/  I2F.F16 R13, R44 ;  /* 0x0000002c000d7306 */ /* 0x000f300000200c00 */
[----:B------:R-:W5:Y:S01]  /*5680*/  I2F.F16 R41, R41 ;  /* 0x0000002900297306 */ /* 0x000f620000200c00 */
[----:B0-----:R-:W-:Y:S01]  /*5690*/  IMAD.WIDE R20, R34, 0x4, R20 ;  /* 0x0000000422147825 */ /* 0x001fe200078e0214 */
[----:B----4-:R-:W-:-:S03]  /*56a0*/  PRMT R36, R36, 0x5410, R13 ;  /* 0x0000541024247816 */ /* 0x010fc6000000000d */
[-C--:B-1----:R-:W-:Y:S01]  /*56b0*/  HFMA2 R13, R27, R8.reuse, RZ.H0_H0 ;  /* 0x000000081b0d7231 */ /* 0x082fe200000400ff */
[-C--:B------:R-:W-:Y:S01]  /*56c0*/  HFMA2.MMA R27, R40, R8.reuse, RZ ;  /* 0x00000008281b7235 */ /* 0x080fe200000000ff */
[----:B-----5:R-:W-:Y:S01]  /*56d0*/  PRMT R37, R38, 0x5410, R41 ;  /* 0x0000541026257816 */ /* 0x020fe20000000029 */
[----:B------:R-:W-:Y:S01]  /*56e0*/  HFMA2.MMA R38, R14, R8, RZ ;  /* 0x000000080e267235 */ /* 0x000fe200000000ff */
[----:B------:R-:W-:Y:S01]  /*56f0*/  HFMA2 R8, R39, R8, RZ.H0_H0 ;  /* 0x0000000827087231 */ /* 0x000fe200000400ff */
[----:B------:R-:W-:-:S05]  /*5700*/  @!P0 LEA R39, R31, 0x1, 0x1 ;  /* 0x000000011f278811 */ /* 0x000fca00078e08ff */
[----:B--2---:R-:W-:Y:S01]  /*5710*/  @!P0 IMAD.WIDE R42, R39, 0x2, R42 ;  /* 0x00000002272a8825 */ /* 0x004fe200078e022a */
[----:B------:R-:W-:-:S03]  /*5720*/  HFMA2.MMA R38, R12, R9, R38 ;  /* 0x000000090c267235 */ /* 0x000fc60000000026 */
[----:B------:R-:W-:Y:S02]  /*5730*/  HFMA2 R39, R15, R9, R13 ;  /* 0x000000090f277231 */ /* 0x000fe4000000000d */
[----:B------:R-:W2:Y:S01]  /*5740*/  LDG.E.128.CONSTANT R12, desc[UR6][R20.64] ;  /* 0x00000006140c7981 */ /* 0x000ea2000c1e9d00 */
[----:B------:R-:W-:-:S03]  /*5750*/  HFMA2.MMA R37, R37, R9, R27 ;  /* 0x0000000925257235 */ /* 0x000fc6000000001b */
[----:B------:R0:W4:Y:S01]  /*5760*/  @!P0 LDG.E.U16.CONSTANT R27, desc[UR6][R42.64] ;  /* 0x000000062a1b8981 */ /* 0x000122000c1e9500 */
[----:B------:R-:W-:Y:S01]  /*5770*/  SHF.R.U32.HI R41, RZ, 0x18, R19 ;  /* 0x00000018ff297819 */ /* 0x000fe20000011613 */
[----:B------:R-:W-:Y:S01]  /*5780*/  HFMA2 R8, R36, R9, R8 ;  /* 0x0000000924087231 */ /* 0x000fe20000000008 */
[----:B------:R-:W-:Y:S02]  /*5790*/  SHF.R.U32.HI R9, RZ, 0x18, R16 ;  /* 0x00000018ff097819 */ /* 0x000fe40000011610 */
[----:B------:R-:W-:Y:S02]  /*57a0*/  LOP3.LUT R41, R41, 0x3f, RZ, 0xc0, !PT ;  /* 0x0000003f29297812 */ /* 0x000fe400078ec0ff */
[----:B---3--:R-:W-:Y:S02]  /*57b0*/  SHF.R.U32 R16, R16, 0x1e, R4 ;  /* 0x0000001e10107819 */ /* 0x008fe40000001604 */
[----:B------:R-:W-:Y:S01]  /*57c0*/  LOP3.LUT R9, R9, 0x3f, RZ, 0xc0, !PT ;  /* 0x0000003f09097812 */ /* 0x000fe200078ec0ff */
[----:B0-----:R-:W-:Y:S01]  /*57d0*/  VIADD R43, R41, 0xffffffe0 ;  /* 0xffffffe0292b7836 */ /* 0x001fe20000000000 */
[----:B------:R-:W-:-:S02]  /*57e0*/  LOP3.LUT R41, R16, 0x3f, RZ, 0xc0, !PT ;  /* 0x0000003f10297812 */ /* 0x000fc400078ec0ff */
[----:B------:R-:W-:Y:S01]  /*57f0*/  SHF.R.U32 R42, R17, 0x1e, R5 ;  /* 0x0000001e112a7819 */ /* 0x000fe20000001605 */
[----:B------:R-:W-:Y:S01]  /*5800*/  VIADD R40, R9, 0xffffffe0 ;  /* 0xffffffe009287836 */ /* 0x000fe20000000000 */
[----:B------:R-:W-:Y:S02]  /*5810*/  SHF.R.U32.HI R36, RZ, 0x18, R17 ;  /* 0x00000018ff247819 */ /* 0x000fe40000011611 */
[----:B------:R-:W-:Y:S02]  /*5820*/  SHF.R.U32.HI R9, RZ, 0x18, R18 ;  /* 0x00000018ff097819 */ /* 0x000fe40000011612 */
[----:B------:R-:W-:Y:S02]  /*5830*/  IADD3 R17, R41, -0x20, RZ ;  /* 0xffffffe029117810 */ /* 0x000fe40007ffe0ff */
[----:B------:R-:W-:Y:S02]  /*5840*/  LOP3.LUT R41, R42, 0x3f, RZ, 0xc0, !PT ;  /* 0x0000003f2a297812 */ /* 0x000fe400078ec0ff */
[----:B------:R-:W-:-:S02]  /*5850*/  SHF.R.U32 R18, R18, 0x1e, R6 ;  /* 0x0000001e12127819 */ /* 0x000fc40000001606 */
[----:B------:R-:W-:Y:S02]  /*5860*/  LOP3.LUT R36, R36, 0x3f, RZ, 0xc0, !PT ;  /* 0x0000003f24247812 */ /* 0x000fe400078ec0ff */
[----:B------:R-:W-:Y:S01]  /*5870*/  SHF.R.U32 R19, R19, 0x1e, R7 ;  /* 0x0000001e13137819 */ /* 0x000fe20000001607 */
[----:B------:R-:W-:Y:S01]  /*5880*/  VIADD R41, R41, 0xffffffe0 ;  /* 0xffffffe029297836 */ /* 0x000fe20000000000 */
[----:B------:R-:W-:Y:S02]  /*5890*/  LOP3.LUT R9, R9, 0x3f, RZ, 0xc0, !PT ;  /* 0x0000003f09097812 */ /* 0x000fe400078ec0ff */
[----:B------:R-:W-:Y:S02]  /*58a0*/  LOP3.LUT R18, R18, 0x3f, RZ, 0xc0, !PT ;  /* 0x0000003f12127812 */ /* 0x000fe400078ec0ff */
[----:B------:R-:W-:Y:S02]  /*58b0*/  IADD3 R36, R36, -0x20, RZ ;  /* 0xffffffe024247810 */ /* 0x000fe40007ffe0ff */
[----:B------:R-:W-:Y:S01]  /*58c0*/  LOP3.LUT R19, R19, 0x3f, RZ, 0xc0, !PT ;  /* 0x0000003f13137812 */ /* 0x000fe200078ec0ff */
[----:B------:R-:W-:-:S02]  /*58d0*/  VIADD R9, R9, 0xffffffe0 ;  /* 0xffffffe009097836 */ /* 0x000fc40000000000 */
[----:B------:R-:W-:Y:S01]  /*58e0*/  VIADD R18, R18, 0xffffffe0 ;  /* 0xffffffe012127836 */ /* 0x000fe20000000000 */
[----:B------:R-:W-:Y:S01]  /*58f0*/  IADD3 R19, R19, -0x20, RZ ;  /* 0xffffffe013137810 */ /* 0x000fe20007ffe0ff */
[----:B------:R-:W-:Y:S08]  /*5900*/  I2F.F16 R40, R40 ;  /* 0x0000002800287306 */ /* 0x000ff00000200c00 */
[----:B------:R-:W-:Y:S08]  /*5910*/  I2F.F16 R36, R36 ;  /* 0x0000002400247306 */ /* 0x000ff00000200c00 */
[----:B------:R-:W0:Y:S08]  /*5920*/  I2F.F16 R17, R17 ;  /* 0x0000001100117306 */ /* 0x000e300000200c00 */
[----:B------:R-:W1:Y:S08]  /*5930*/  I2F.F16 R41, R41 ;  /* 0x0000002900297306 */ /* 0x000e700000200c00 */
[----:B------:R-:W-:Y:S08]  /*5940*/  I2F.F16 R9, R9 ;  /* 0x0000000900097306 */ /* 0x000ff00000200c00 */
[----:B------:R-:W-:Y:S08]  /*5950*/  I2F.F16 R16, R43 ;  /* 0x0000002b00107306 */ /* 0x000ff00000200c00 */
[----:B------:R-:W3:Y:S08]  /*5960*/  I2F.F16 R18, R18 ;  /* 0x0000001200127306 */ /* 0x000ef00000200c00 */
[----:B------:R-:W5:Y:S01]  /*5970*/  I2F.F16 R19, R19 ;  /* 0x0000001300137306 */ /* 0x000f620000200c00 */
[----:B0-----:R-:W-:-:S02]  /*5980*/  PRMT R17, R40, 0x5410, R17 ;  /* 0x0000541028117816 */ /* 0x001fc40000000011 */
[----:B-1----:R-:W-:Y:S02]  /*5990*/  PRMT R36, R36, 0x5410, R41 ;  /* 0x0000541024247816 */ /* 0x002fe40000000029 */
[----:B---3--:R-:W-:Y:S02]  /*59a0*/  PRMT R18, R9, 0x5410, R18 ;  /* 0x0000541009127816 */ /* 0x008fe40000000012 */
[----:B------:R-:W-:Y:S01]  /*59b0*/  HFMA2.MMA R38, R17, R10, R38 ;  /* 0x0000000a11267235 */ /* 0x000fe20000000026 */
[--C-:B------:R-:W-:Y:S02]  /*59c0*/  SHF.R.U32.HI R9, RZ, 0x4, R4.reuse ;  /* 0x00000004ff097819 */ /* 0x100fe40000011604 */
[----:B------:R-:W-:Y:S02]  /*59d0*/  SHF.R.U32.HI R17, RZ, 0x4, R5 ;  /* 0x00000004ff117819 */ /* 0x000fe40000011605 */
[----:B-----5:R-:W-:Y:S01]  /*59e0*/  PRMT R41, R16, 0x5410, R19 ;  /* 0x0000541010297816 */ /* 0x020fe20000000013 */
[----:B------:R-:W-:Y:S01]  /*59f0*/  HFMA2 R19, R36, R10, R39 ;  /* 0x0000000a24137231 */ /* 0x000fe20000000027 */
[----:B------:R-:W-:-:S02]  /*5a00*/  SHF.R.U32.HI R16, RZ, 0xa, R4 ;  /* 0x0000000aff107819 */ /* 0x000fc40000011604 */
[----:B------:R-:W-:Y:S01]  /*5a10*/  SHF.R.U32.HI R36, RZ, 0xa, R5 ;  /* 0x0000000aff247819 */ /* 0x000fe20000011605 */
[----:B------:R-:W-:Y:S01]  /*5a20*/  HFMA2.MMA R18, R18, R10, R37 ;  /* 0x0000000a12127235 */ /* 0x000fe20000000025 */
[----:B------:R-:W-:Y:S02]  /*5a30*/  LOP3.LUT R9, R9, 0x3f, RZ, 0xc0, !PT ;  /* 0x0000003f09097812 */ /* 0x000fe400078ec0ff */
[----:B------:R-:W-:Y:S01]  /*5a40*/  LOP3.LUT R16, R16, 0x3f, RZ, 0xc0, !PT ;  /* 0x0000003f10107812 */ /* 0x000fe200078ec0ff */
[----:B------:R-:W-:Y:S01]  /*5a50*/  HFMA2 R8, R41, R10, R8 ;  /* 0x0000000a29087231 */ /* 0x000fe20000000008 */
[----:B------:R-:W-:Y:S02]  /*5a60*/  LOP3.LUT R36, R36, 0x3f, RZ, 0xc0, !PT ;  /* 0x0000003f24247812 */ /* 0x000fe400078ec0ff */
[----:B------:R-:W-:Y:S02]  /*5a70*/  LOP3.LUT R17, R17, 0x3f, RZ, 0xc0, !PT ;  /* 0x0000003f11117812 */ /* 0x000fe400078ec0ff */
[----:B------:R-:W-:-:S02]  /*5a80*/  SHF.R.U32.HI R37, RZ, 0x4, R6 ;  /* 0x00000004ff257819 */ /* 0x000fc40000011606 */
[----:B------:R-:W-:Y:S01]  /*5a90*/  SHF.R.U32.HI R10, RZ, 0xa, R6 ;  /* 0x0000000aff0a7819 */ /* 0x000fe20000011606 */
[----:B------:R-:W-:Y:S01]  /*5aa0*/  VIADD R9, R9, 0xffffffe0 ;  /* 0xffffffe009097836 */ /* 0x000fe20000000000 */
[----:B------:R-:W-:Y:S01]  /*5ab0*/  IADD3 R17, R17, -0x20, RZ ;  /* 0xffffffe011117810 */ /* 0x000fe20007ffe0ff */
[----:B------:R-:W-:Y:S01]  /*5ac0*/  VIADD R16, R16, 0xffffffe0 ;  /* 0xffffffe010107836 */ /* 0x000fe20000000000 */
[----:B------:R-:W-:Y:S01]  /*5ad0*/  LOP3.LUT R37, R37, 0x3f, RZ, 0xc0, !PT ;  /* 0x0000003f25257812 */ /* 0x000fe200078ec0ff */
[----:B------:R-:W-:Y:S01]  /*5ae0*/  VIADD R36, R36, 0xffffffe0 ;  /* 0xffffffe024247836 */ /* 0x000fe20000000000 */
[----:B------:R-:W-:Y:S01]  /*5af0*/  LOP3.LUT R10, R10, 0x3f, RZ, 0xc0, !PT ;  /* 0x0000003f0a0a7812 */ /* 0x000fe200078ec0ff */
[----:B------:R-:W-:Y:S02]  /*5b00*/  I2F.F16 R9, R9 ;  /* 0x0000000900097306 */ /* 0x000fe40000200c00 */
[----:B------:R-:W-:Y:S01]  /*5b10*/  VIADD R37, R37, 0xffffffe0 ;  /* 0xffffffe025257836 */ /* 0x000fe20000000000 */
[----:B------:R-:W-:-:S05]  /*5b20*/  IADD3 R40, R10, -0x20, RZ ;  /* 0xffffffe00a287810 */ /* 0x000fca0007ffe0ff */
[----:B------:R-:W0:Y:S08]  /*5b30*/  I2F.F16 R16, R16 ;  /* 0x0000001000107306 */ /* 0x000e300000200c00 */
[----:B------:R-:W-:Y:S08]  /*5b40*/  I2F.F16 R17, R17 ;  /* 0x0000001100117306 */ /* 0x000ff00000200c00 */
[----:B------:R-:W1:Y:S08]  /*5b50*/  I2F.F16 R36, R36 ;  /* 0x0000002400247306 */ /* 0x000e700000200c00 */
[----:B------:R-:W-:Y:S08]  /*5b60*/  I2F.F16 R37, R37 ;  /* 0x0000002500257306 */ /* 0x000ff00000200c00 */
[----:B------:R-:W3:Y:S01]  /*5b70*/  I2F.F16 R40, R40 ;  /* 0x0000002800287306 */ /* 0x000ee20000200c00 */
[----:B0-----:R-:W-:Y:S01]  /*5b80*/  PRMT R9, R9, 0x5410, R16 ;  /* 0x0000541009097816 */ /* 0x001fe20000000010 */
[----:B------:R-:W-:Y:S01]  /*5b90*/  @!P0 VIADD R30, R30, 0x1 ;  /* 0x000000011e1e8836 */ /* 0x000fe20000000000 */
[----:B-1----:R-:W-:-:S05]  /*5ba0*/  PRMT R16, R17, 0x5410, R36 ;  /* 0x0000541011107816 */ /* 0x002fca0000000024 */
[----:B------:R-:W-:Y:S01]  /*5bb0*/  HFMA2 R19, R16, R11, R19 ;  /* 0x0000000b10137231 */ /* 0x000fe20000000013 */
[----:B------:R-:W-:Y:S02]  /*5bc0*/  @!P0 LEA R16, R30, R1, 0x3 ;  /* 0x000000011e108211 */ /* 0x000fe400078e18ff */
[----:B---3--:R-:W-:-:S06]  /*5bd0*/  PRMT R17, R37, 0x5410, R40 ;  /* 0x0000541025117816 */ /* 0x008fcc0000000028 */
[----:B------:R-:W-:Y:S02]  /*5be0*/  HFMA2.MMA R18, R17, R11, R18 ;  /* 0x0000000b11127235 */ /* 0x000fe40000000012 */
[----:B------:R-:W3:Y:S01]  /*5bf0*/  @!P0 LDL.64 R16, [R16] ;  /* 0x0000000010108983 */ /* 0x000ee20000100a00 */
[--C-:B------:R-:W-:Y:S02]  /*5c00*/  SHF.R.U32.HI R39, RZ, 0x4, R7.reuse ;  /* 0x00000004ff277819 */ /* 0x100fe40000011607 */
[----:B------:R-:W-:Y:S02]  /*5c10*/  SHF.R.U32.HI R10, RZ, 0xa, R7 ;  /* 0x0000000aff0a7819 */ /* 0x000fe40000011607 */
[----:B------:R-:W-:Y:S02]  /*5c20*/  LOP3.LUT R39, R39, 0x3f, RZ, 0xc0, !PT ;  /* 0x0000003f27277812 */ /* 0x000fe400078ec0ff */
[----:B------:R-:W-:-:S03]  /*5c30*/  LOP3.LUT R10, R10, 0x3f, RZ, 0xc0, !PT ;  /* 0x0000003f0a0a7812 */ /* 0x000fc600078ec0ff */
[----:B------:R-:W-:Y:S02]  /*5c40*/  VIADD R39, R39, 0xffffffe0 ;  /* 0xffffffe027277836 */ /* 0x000fe40000000000 */
[----:B------:R-:W-:-:S04]  /*5c50*/  VIADD R41, R10, 0xffffffe0 ;  /* 0xffffffe00a297836 */ /* 0x000fc80000000000 */
[----:B------:R-:W-:Y:S08]  /*5c60*/  I2F.F16 R39, R39 ;  /* 0x0000002700277306 */ /* 0x000ff00000200c00 */
[----:B------:R-:W0:Y:S01]  /*5c70*/  I2F.F16 R10, R41 ;  /* 0x00000029000a7306 */ /* 0x000e220000200c00 */
[----:B------:R-:W-:Y:S01]  /*5c80*/  HFMA2.MMA R37, R9, R11, R38 ;  /* 0x0000000b09257235 */ /* 0x000fe20000000026 */
[----:B------:R-:W-:-:S02]  /*5c90*/  SHF.R.U32.HI R38, RZ, 0x10, R5 ;  /* 0x00000010ff267819 */ /* 0x000fc40000011605 */
[----:B0-----:R-:W-:Y:S02]  /*5ca0*/  PRMT R39, R39, 0x5410, R10 ;  /* 0x0000541027277816 */ /* 0x001fe4000000000a */
[----:B------:R-:W-:-:S04]  /*5cb0*/  SHF.R.U32.HI R10, RZ, 0x16, R4 ;  /* 0x00000016ff0a7819 */ /* 0x000fc80000011604 */
[----:B------:R-:W-:-:S05]  /*5cc0*/  LOP3.LUT R10, R10, 0x3f, RZ, 0xc0, !PT ;  /* 0x0000003f0a0a7812 */ /* 0x000fca00078ec0ff */
[----:B------:R-:W-:Y:S01]  /*5cd0*/  VIADD R9, R10, 0xffffffe0 ;  /* 0xffffffe00a097836 */ /* 0x000fe20000000000 */
[----:B------:R-:W-:Y:S02]  /*5ce0*/  LOP3.LUT R10, R38, 0x3f, RZ, 0xc0, !PT ;  /* 0x0000003f260a7812 */ /* 0x000fe400078ec0ff */
[----:B------:R-:W-:-:S04]  /*5cf0*/  SHF.R.U32.HI R38, RZ, 0x16, R5 ;  /* 0x00000016ff267819 */ /* 0x000fc80000011605 */
[----:B------:R-:W-:Y:S01]  /*5d00*/  LOP3.LUT R41, R38, 0x3f, RZ, 0xc0, !PT ;  /* 0x0000003f26297812 */ /* 0x000fe200078ec0ff */
[----:B------:R-:W-:Y:S01]  /*5d10*/  HFMA2 R38, R39, R11, R8 ;  /* 0x0000000b27267231 */ /* 0x000fe20000000008 */
[----:B------:R-:W-:-:S04]  /*5d20*/  SHF.R.U32.HI R8, RZ, 0x10, R6 ;  /* 0x00000010ff087819 */ /* 0x000fc80000011606 */
[----:B------:R-:W-:Y:S01]  /*5d30*/  LOP3.LUT R8, R8, 0x3f, RZ, 0xc0, !PT ;  /* 0x0000003f08087812 */ /* 0x000fe200078ec0ff */
[----:B------:R-:W-:Y:S01]  /*5d40*/  VIADD R11, R41, 0xffffffe0 ;  /* 0xffffffe0290b7836 */ /* 0x000fe20000000000 */
[----:B------:R-:W-:Y:S02]  /*5d50*/  SHF.R.U32.HI R39, RZ, 0x16, R6 ;  /* 0x00000016ff277819 */ /* 0x000fe40000011606 */
[----:B------:R-:W-:Y:S02]  /*5d60*/  IADD3 R41, R8, -0x20, RZ ;  /* 0xffffffe008297810 */ /* 0x000fe40007ffe0ff */
[----:B------:R-:W-:Y:S02]  /*5d70*/  SHF.R.U32.HI R8, RZ, 0x10, R7 ;  /* 0x00000010ff087819 */ /* 0x000fe40000011607 */
[----:B------:R-:W-:Y:S02]  /*5d80*/  SHF.R.U32.HI R36, RZ, 0x10, R4 ;  /* 0x00000010ff247819 */ /* 0x000fe40000011604 */
[----:B------:R-:W-:-:S02]  /*5d90*/  LOP3.LUT R39, R39, 0x3f, RZ, 0xc0, !PT ;  /* 0x0000003f27277812 */ /* 0x000fc400078ec0ff */
[----:B------:R-:W-:Y:S02]  /*5da0*/  SHF.R.U32.HI R43, RZ, 0x16, R7 ;  /* 0x00000016ff2b7819 */ /* 0x000fe40000011607 */
[----:B------:R-:W-:Y:S02]  /*5db0*/  LOP3.LUT R8, R8, 0x3f, RZ, 0xc0, !PT ;  /* 0x0000003f08087812 */ /* 0x000fe400078ec0ff */
[----:B------:R-:W-:Y:S01]  /*5dc0*/  LOP3.LUT R36, R36, 0x3f, RZ, 0xc0, !PT ;  /* 0x0000003f24247812 */ /* 0x000fe200078ec0ff */
[----:B------:R-:W-:Y:S01]  /*5dd0*/  VIADD R42, R39, 0xffffffe0 ;  /* 0xffffffe0272a7836 */ /* 0x000fe20000000000 */
[----:B------:R-:W-:Y:S01]  /*5de0*/  LOP3.LUT R43, R43, 0x3f, RZ, 0xc0, !PT ;  /* 0x0000003f2b2b7812 */ /* 0x000fe200078ec0ff */
[----:B------:R-:W-:Y:S01]  /*5df0*/  VIADD R10, R10, 0xffffffe0 ;  /* 0xffffffe00a0a7836 */ /* 0x000fe20000000000 */
[----:B------:R-:W-:Y:S01]  /*5e00*/  IADD3 R36, R36, -0x20, RZ ;  /* 0xffffffe024247810 */ /* 0x000fe20007ffe0ff */
[----:B------:R-:W-:Y:S01]  /*5e10*/  VIADD R39, R8, 0xffffffe0 ;  /* 0xffffffe008277836 */ /* 0x000fe20000000000 */
[----:B------:R-:W-:Y:S01]  /*5e20*/  IADD3 R43, R43, -0x20, RZ ;  /* 0xffffffe02b2b7810 */ /* 0x000fe20007ffe0ff */
[----:B------:R-:W-:Y:S08]  /*5e30*/  I2F.F16 R40, R10 ;  /* 0x0000000a00287306 */ /* 0x000ff00000200c00 */
[----:B------:R-:W-:Y:S08]  /*5e40*/  I2F.F16 R36, R36 ;  /* 0x0000002400247306 */ /* 0x000ff00000200c00 */
[----:B------:R-:W0:Y:S08]  /*5e50*/  I2F.F16 R9, R9 ;  /* 0x0000000900097306 */ /* 0x000e300000200c00 */
[----:B------:R-:W1:Y:S08]  /*5e60*/  I2F.F16 R11, R11 ;  /* 0x0000000b000b7306 */ /* 0x000e700000200c00 */
[----:B------:R-:W-:Y:S08]  /*5e70*/  I2F.F16 R41, R41 ;  /* 0x0000002900297306 */ /* 0x000ff00000200c00 */
[----:B------:R-:W5:Y:S08]  /*5e80*/  I2F.F16 R10, R42 ;  /* 0x0000002a000a7306 */ /* 0x000f700000200c00 */
[----:B------:R-:W-:Y:S08]  /*5e90*/  I2F.F16 R39, R39 ;  /* 0x0000002700277306 */ /* 0x000ff00000200c00 */
[----:B------:R-:W2:Y:S01]  /*5ea0*/  I2F.F16 R8, R43 ;  /* 0x0000002b00087306 */ /* 0x000ea20000200c00 */
[----:B0-----:R-:W-:-:S02]  /*5eb0*/  PRMT R36, R36, 0x5410, R9 ;  /* 0x0000541024247816 */ /* 0x001fc40000000009 */
[----:B-1----:R-:W-:Y:S02]  /*5ec0*/  PRMT R40, R40, 0x5410, R11 ;  /* 0x0000541028287816 */ /* 0x002fe4000000000b */
[----:B-----5:R-:W-:Y:S02]  /*5ed0*/  PRMT R41, R41, 0x5410, R10 ;  /* 0x0000541029297816 */ /* 0x020fe4000000000a */
[----:B--2---:R-:W-:Y:S02]  /*5ee0*/  PRMT R39, R39, 0x5410, R8 ;  /* 0x0000541027277816 */ /* 0x004fe40000000008 */
[----:B------:R-:W0:Y:S01]  /*5ef0*/  LDS.128 R8, [UR4+0x30] ;  /* 0x00003004ff087984 */ /* 0x000e220008000c00 */
[--C-:B------:R-:W-:Y:S02]  /*5f00*/  SHF.R.U32 R4, R4, 0x1c, R12.reuse ;  /* 0x0000001c04047819 */ /* 0x100fe4000000160c */
[----:B------:R-:W-:Y:S01]  /*5f10*/  SHF.R.U32 R7, R7, 0x1c, R15 ;  /* 0x0000001c07077819 */ /* 0x000fe2000000160f */
[----:B----4-:R-:W-:Y:S01]  /*5f20*/  @!P0 IMAD.IADD R29, R27, 0x1, R31 ;  /* 0x000000011b1d8824 */ /* 0x010fe200078e021f */
[----:B------:R-:W-:Y:S01]  /*5f30*/  SHF.R.U32.HI R27, RZ, 0x8, R12 ;  /* 0x00000008ff1b7819 */ /* 0x000fe2000001160c */
[-C--:B0-----:R-:W-:Y:S01]  /*5f40*/  HFMA2.MMA R37, R36, R8.reuse, R37 ;  /* 0x0000000824257235 */ /* 0x081fe20000000025 */
[-C--:B------:R-:W-:Y:S01]  /*5f50*/  HFMA2 R19, R40, R8.reuse, R19 ;  /* 0x0000000828137231 */ /* 0x080fe20000000013 */
[----:B------:R-:W-:Y:S01]  /*5f60*/  HFMA2.MMA R18, R41, R8, R18 ;  /* 0x0000000829127235 */ /* 0x000fe20000000012 */
[----:B------:R-:W-:Y:S01]  /*5f70*/  HFMA2 R8, R39, R8, R38 ;  /* 0x0000000827087231 */ /* 0x000fe20000000026 */
[----:B------:R-:W-:-:S02]  /*5f80*/  SHF.R.U32 R39, R5, 0x1c, R13 ;  /* 0x0000001c05277819 */ /* 0x000fc4000000160d */
[----:B------:R-:W-:Y:S02]  /*5f90*/  LOP3.LUT R38, R4, 0x3f, RZ, 0xc0, !PT ;  /* 0x0000003f04267812 */ /* 0x000fe400078ec0ff */
[----:B------:R-:W-:-:S03]  /*5fa0*/  LOP3.LUT R39, R39, 0x3f, RZ, 0xc0, !PT ;  /* 0x0000003f27277812 */ /* 0x000fc600078ec0ff */
[----:B------:R-:W-:Y:S01]  /*5fb0*/  VIADD R5, R38, 0xffffffe0 ;  /* 0xffffffe026057836 */ /* 0x000fe20000000000 */
[----:B------:R-:W-:Y:S01]  /*5fc0*/  SHF.R.U32 R38, R6, 0x1c, R14 ;  /* 0x0000001c06267819 */ /* 0x000fe2000000160e */
[----:B------:R-:W-:Y:S01]  /*5fd0*/  VIADD R6, R39, 0xffffffe0 ;  /* 0xffffffe027067836 */ /* 0x000fe20000000000 */
[----:B------:R-:W-:Y:S02]  /*5fe0*/  LOP3.LUT R39, R7, 0x3f, RZ, 0xc0, !PT ;  /* 0x0000003f07277812 */ /* 0x000fe400078ec0ff */
[----:B------:R-:W-:-:S03]  /*5ff0*/  SHF.R.U32.HI R7, RZ, 0x2, R12 ;  /* 0x00000002ff077819 */ /* 0x000fc6000001160c */
[----:B------:R-:W-:Y:S01]  /*6000*/  VIADD R41, R39, 0xffffffe0 ;  /* 0xffffffe027297836 */ /* 0x000fe20000000000 */
[----:B------:R-:W-:Y:S02]  /*6010*/  LOP3.LUT R39, R7, 0x3f, RZ, 0xc0, !PT ;  /* 0x0000003f07277812 */ /* 0x000fe400078ec0ff */
[----:B------:R-:W-:Y:S02]  /*6020*/  LEA.HI R40, R13, 0xffffffe0, RZ, 0x6 ;  /* 0xffffffe00d287811 */ /* 0x000fe400078f30ff */
[----:B------:R-:W-:Y:S01]  /*6030*/  IADD3 R39, R39, -0x20, RZ ;  /* 0xffffffe027277810 */ /* 0x000fe20007ffe0ff */
[----:B------:R-:W-:Y:S01]  /*6040*/  I2F.F16 R5, R5 ;  /* 0x0000000500057306 */ /* 0x000fe20000200c00 */
[----:B------:R-:W-:-:S07]  /*6050*/  LOP3.LUT R27, R27, 0x3f, RZ, 0xc0, !PT ;  /* 0x0000003f1b1b7812 */ /* 0x000fce00078ec0ff */
[----:B------:R0:W-:Y:S08]  /*6060*/  I2F.F16 R4, R40 ;  /* 0x0000002800047306 */ /* 0x0001f00000200c00 */
[----:B------:R-:W1:Y:S01]  /*6070*/  I2F.F16 R39, R39 ;  /* 0x0000002700277306 */ /* 0x000e620000200c00 */
[----:B0-----:R-:W-:-:S04]  /*6080*/  SHF.R.U32.HI R40, RZ, 0xe, R12 ;  /* 0x0000000eff287819 */ /* 0x001fc8000001160c */
[----:B------:R-:W-:-:S03]  /*6090*/  LOP3.LUT R40, R40, 0x3f, RZ, 0xc0, !PT ;  /* 0x0000003f28287812 */ /* 0x000fc600078ec0ff */
[----:B------:R0:W-:Y:S01]  /*60a0*/  I2F.F16 R7, R41 ;  /* 0x0000002900077306 */ /* 0x0001e20000200c00 */
[----:B------:R-:W-:Y:S02]  /*60b0*/  VIADD R27, R27, 0xffffffe0 ;  /* 0xffffffe01b1b7836 */ /* 0x000fe40000000000 */
[----:B------:R-:W-:Y:S01]  /*60c0*/  VIADD R40, R40, 0xffffffe0 ;  /* 0xffffffe028287836 */ /* 0x000fe20000000000 */
[--C-:B0-----:R-:W-:Y:S02]  /*60d0*/  SHF.R.U32.HI R41, RZ, 0x2, R13.reuse ;  /* 0x00000002ff297819 */ /* 0x101fe4000001160d */
[----:B------:R-:W-:Y:S02]  /*60e0*/  SHF.R.U32.HI R42, RZ, 0x8, R13 ;  /* 0x00000008ff2a7819 */ /* 0x000fe4000001160d */
[----:B------:R-:W-:Y:S01]  /*60f0*/  LOP3.LUT R41, R41, 0x3f, RZ, 0xc0, !PT ;  /* 0x0000003f29297812 */ /* 0x000fe200078ec0ff */
[----:B------:R-:W-:Y:S01]  /*6100*/  I2F.F16 R27, R27 ;  /* 0x0000001b001b7306 */ /* 0x000fe20000200c00 */
[----:B-1----:R-:W-:-:S03]  /*6110*/  PRMT R39, R5, 0x5410, R39 ;  /* 0x0000541005277816 */ /* 0x002fc60000000027 */
[----:B------:R-:W-:Y:S01]  /*6120*/  VIADD R5, R41, 0xffffffe0 ;  /* 0xffffffe029057836 */ /* 0x000fe20000000000 */
[----:B------:R-:W-:-:S03]  /*6130*/  LOP3.LUT R41, R42, 0x3f, RZ, 0xc0, !PT ;  /* 0x0000003f2a297812 */ /* 0x000fc600078ec0ff */
[----:B------:R-:W0:Y:S01]  /*6140*/  I2F.F16 R40, R40 ;  /* 0x0000002800287306 */ /* 0x000e220000200c00 */
[--C-:B------:R-:W-:Y:S02]  /*6150*/  SHF.R.U32.HI R42, RZ, 0xe, R13.reuse ;  /* 0x0000000eff2a7819 */ /* 0x100fe4000001160d */
[----:B------:R-:W-:Y:S02]  /*6160*/  SHF.R.U32.HI R13, RZ, 0x14, R13 ;  /* 0x00000014ff0d7819 */ /* 0x000fe4000001160d */
[----:B------:R-:W-:Y:S02]  /*6170*/  LEA.HI R36, R12, 0xffffffe0, RZ, 0x6 ;  /* 0xffffffe00c247811 */ /* 0x000fe400078f30ff */
[----:B------:R-:W-:Y:S02]  /*6180*/  LOP3.LUT R13, R13, 0x3f, RZ, 0xc0, !PT ;  /* 0x0000003f0d0d7812 */ /* 0x000fe400078ec0ff */
[----:B------:R-:W-:-:S03]  /*6190*/  SHF.R.U32.HI R12, RZ, 0x14, R12 ;  /* 0x00000014ff0c7819 */ /* 0x000fc6000001160c */
[----:B------:R-:W-:Y:S01]  /*61a0*/  VIADD R13, R13, 0xffffffe0 ;  /* 0xffffffe00d0d7836 */ /* 0x000fe20000000000 */
[----:B------:R-:W-:Y:S02]  /*61b0*/  LOP3.LUT R12, R12, 0x3f, RZ, 0xc0, !PT ;  /* 0x0000003f0c0c7812 */ /* 0x000fe400078ec0ff */
[----:B0-----:R-:W-:Y:S01]  /*61c0*/  PRMT R27, R27, 0x5410, R40 ;  /* 0x000054101b1b7816 */ /* 0x001fe20000000028 */
[----:B------:R-:W-:Y:S01]  /*61d0*/  VIADD R40, R41, 0xffffffe0 ;  /* 0xffffffe029287836 */ /* 0x000fe20000000000 */
[----:B------:R-:W-:Y:S01]  /*61e0*/  LOP3.LUT R41, R42, 0x3f, RZ, 0xc0, !PT ;  /* 0x0000003f2a297812 */ /* 0x000fe200078ec0ff */
[----:B------:R-:W0:Y:S01]  /*61f0*/  I2F.F16 R13, R13 ;  /* 0x0000000d000d7306 */ /* 0x000e220000200c00 */
[----:B------:R-:W-:Y:S02]  /*6200*/  IADD3 R12, R12, -0x20, RZ ;  /* 0xffffffe00c0c7810 */ /* 0x000fe40007ffe0ff */
[----:B------:R-:W-:Y:S02]  /*6210*/  IADD3 R43, R41, -0x20, RZ ;  /* 0xffffffe0292b7810 */ /* 0x000fe40007ffe0ff */
[----:B------:R-:W-:-:S03]  /*6220*/  SHF.R.U32.HI R41, RZ, 0x2, R14 ;  /* 0x00000002ff297819 */ /* 0x000fc6000001160e */
[----:B------:R-:W-:Y:S01]  /*6230*/  I2F.F16 R36, R36 ;  /* 0x0000002400247306 */ /* 0x000fe20000200c00 */
[----:B------:R-:W-:Y:S02]  /*6240*/  LOP3.LUT R38, R38, 0x3f, RZ, 0xc0, !PT ;  /* 0x0000003f26267812 */ /* 0x000fe400078ec0ff */
[----:B------:R-:W-:-:S05]  /*6250*/  LOP3.LUT R41, R41, 0x3f, RZ, 0xc0, !PT ;  /* 0x0000003f29297812 */ /* 0x000fca00078ec0ff */
[----:B------:R-:W1:Y:S01]  /*6260*/  I2F.F16 R12, R12 ;  /* 0x0000000c000c7306 */ /* 0x000e620000200c00 */
[----:B------:R-:W-:Y:S02]  /*6270*/  IADD3 R38, R38, -0x20, RZ ;  /* 0xffffffe026267810 */ /* 0x000fe40007ffe0ff */
[----:B------:R-:W-:-:S05]  /*6280*/  IADD3 R41, R41, -0x20, RZ ;  /* 0xffffffe029297810 */ /* 0x000fca0007ffe0ff */
[----:B------:R-:W-:Y:S01]  /*6290*/  I2F.F16 R40, R40 ;  /* 0x0000002800287306 */ /* 0x000fe20000200c00 */
[----:B0-----:R-:W-:-:S07]  /*62a0*/  PRMT R4, R13, 0x5410, R4 ;  /* 0x000054100d047816 */ /* 0x001fce0000000004 */
[----:B------:R-:W0:Y:S01]  /*62b0*/  I2F.F16 R43, R43 ;  /* 0x0000002b002b7306 */ /* 0x000e220000200c00 */
[----:B------:R-:W-:-:S07]  /*62c0*/  SHF.R.U32.HI R13, RZ, 0x8, R14 ;  /* 0x00000008ff0d7819 */ /* 0x000fce000001160e */
[----:B------:R-:W-:Y:S01]  /*62d0*/  I2F.F16 R6, R6 ;  /* 0x0000000600067306 */ /* 0x000fe20000200c00 */
[----:B------:R-:W-:-:S07]  /*62e0*/  SHF.R.U32.HI R42, RZ, 0x2, R15 ;  /* 0x00000002ff2a7819 */ /* 0x000fce000001160f */
[----:B------:R-:W2:Y:S01]  /*62f0*/  I2F.F16 R5, R5 ;  /* 0x0000000500057306 */ /* 0x000ea20000200c00 */
[----:B-1----:R-:W-:Y:S02]  /*6300*/  PRMT R12, R12, 0x5410, R36 ;  /* 0x000054100c0c7816 */ /* 0x002fe40000000024 */
[----:B------:R-:W-:-:S05]  /*6310*/  LOP3.LUT R13, R13, 0x3f, RZ, 0xc0, !PT ;  /* 0x0000003f0d0d7812 */ /* 0x000fca00078ec0ff */
[----:B------:R-:W-:Y:S01]  /*6320*/  I2F.F16 R38, R38 ;  /* 0x0000002600267306 */ /* 0x000fe20000200c00 */
[----:B------:R-:W-:-:S07]  /*6330*/  SHF.R.U32.HI R36, RZ, 0xe, R14 ;  /* 0x0000000eff247819 */ /* 0x000fce000001160e */
[----:B------:R-:W1:Y:S01]  /*6340*/  I2F.F16 R41, R41 ;  /* 0x0000002900297306 */ /* 0x000e620000200c00 */
[----:B0-----:R-:W-:Y:S02]  /*6350*/  PRMT R40, R40, 0x5410, R43 ;  /* 0x0000541028287816 */ /* 0x001fe4000000002b */
[----:B------:R-:W-:Y:S02]  /*6360*/  LOP3.LUT R42, R42, 0x3f, RZ, 0xc0, !PT ;  /* 0x0000003f2a2a7812 */ /* 0x000fe400078ec0ff */
[----:B------:R-:W-:Y:S02]  /*6370*/  IADD3 R43, R13, -0x20, RZ ;  /* 0xffffffe00d2b7810 */ /* 0x000fe40007ffe0ff */
[----:B------:R-:W-:Y:S01]  /*6380*/  LOP3.LUT R13, R36, 0x3f, RZ, 0xc0, !PT ;  /* 0x0000003f240d7812 */ /* 0x000fe200078ec0ff */
[----:B------:R-:W-:Y:S01]  /*6390*/  VIADD R42, R42, 0xffffffe0 ;  /* 0xffffffe02a2a7836 */ /* 0x000fe20000000000 */
[----:B--2---:R-:W-:Y:S02]  /*63a0*/  PRMT R5, R6, 0x5410, R5 ;  /* 0x0000541006057816 */ /* 0x004fe40000000005 */
[----:B------:R-:W-:Y:S01]  /*63b0*/  LEA.HI R6, R14, 0xffffffe0, RZ, 0x6 ;  /* 0xffffffe00e067811 */ /* 0x000fe200078f30ff */
[----:B------:R-:W-:Y:S01]  /*63c0*/  VIADD R13, R13, 0xffffffe0 ;  /* 0xffffffe00d0d7836 */ /* 0x000fe20000000000 */
[----:B------:R-:W-:-:S02]  /*63d0*/  SHF.R.U32.HI R14, RZ, 0x14, R14 ;  /* 0x00000014ff0e7819 */ /* 0x000fc4000001160e */
[----:B-1----:R-:W-:Y:S02]  /*63e0*/  PRMT R38, R38, 0x5410, R41 ;  /* 0x0000541026267816 */ /* 0x002fe40000000029 */
[--C-:B------:R-:W-:Y:S02]  /*63f0*/  SHF.R.U32.HI R36, RZ, 0xe, R15.reuse ;  /* 0x0000000eff247819 */ /* 0x100fe4000001160f */
[----:B------:R-:W-:Y:S01]  /*6400*/  SHF.R.U32.HI R41, RZ, 0x8, R15 ;  /* 0x00000008ff297819 */ /* 0x000fe2000001160f */
[----:B------:R-:W0:Y:S01]  /*6410*/  I2F.F16 R42, R42 ;  /* 0x0000002a002a7306 */ /* 0x000e220000200c00 */
[----:B------:R-:W-:Y:S02]  /*6420*/  LOP3.LUT R14, R14, 0x3f, RZ, 0xc0, !PT ;  /* 0x0000003f0e0e7812 */ /* 0x000fe400078ec0ff */
[----:B------:R-:W-:Y:S02]  /*6430*/  LEA.HI R44, R15, 0xffffffe0, RZ, 0x6 ;  /* 0xffffffe00f2c7811 */ /* 0x000fe400078f30ff */
[----:B------:R-:W-:-:S02]  /*6440*/  LOP3.LUT R36, R36, 0x3f, RZ, 0xc0, !PT ;  /* 0x0000003f24247812 */ /* 0x000fc400078ec0ff */
[----:B------:R-:W-:Y:S01]  /*6450*/  SHF.R.U32.HI R15, RZ, 0x14, R15 ;  /* 0x00000014ff0f7819 */ /* 0x000fe2000001160f */
[----:B------:R-:W-:Y:S01]  /*6460*/  I2F.F16 R43, R43 ;  /* 0x0000002b002b7306 */ /* 0x000fe20000200c00 */
[----:B------:R-:W-:Y:S02]  /*6470*/  LOP3.LUT R41, R41, 0x3f, RZ, 0xc0, !PT ;  /* 0x0000003f29297812 */ /* 0x000fe400078ec0ff */
[----:B------:R-:W-:-:S05]  /*6480*/  IADD3 R14, R14, -0x20, RZ ;  /* 0xffffffe00e0e7810 */ /* 0x000fca0007ffe0ff */
[----:B------:R-:W1:Y:S01]  /*6490*/  I2F.F16 R13, R13 ;  /* 0x0000000d000d7306 */ /* 0x000e620000200c00 */
[----:B------:R-:W-:Y:S01]  /*64a0*/  LOP3.LUT R15, R15, 0x3f, RZ, 0xc0, !PT ;  /* 0x0000003f0f0f7812 */ /* 0x000fe200078ec0ff */
[----:B------:R-:W-:Y:S01]  /*64b0*/  VIADD R36, R36, 0xffffffe0 ;  /* 0xffffffe024247836 */ /* 0x000fe20000000000 */
[----:B------:R-:W-:Y:S01]  /*64c0*/  IADD3 R41, R41, -0x20, RZ ;  /* 0xffffffe029297810 */ /* 0x000fe20007ffe0ff */
[-C--:B------:R-:W-:Y:S02]  /*64d0*/  HFMA2.MMA R37, R39, R9.reuse, R37 ;  /* 0x0000000927257235 */ /* 0x080fe40000000025 */
[----:B------:R-:W-:Y:S02]  /*64e0*/  VIADD R15, R15, 0xffffffe0 ;  /* 0xffffffe00f0f7836 */ /* 0x000fe40000000000 */
[----:B------:R-:W-:Y:S01]  /*64f0*/  I2F.F16 R6, R6 ;  /* 0x0000000600067306 */ /* 0x000fe20000200c00 */
[----:B------:R-:W-:Y:S01]  /*6500*/  HFMA2.MMA R18, R38, R9, R18 ;  /* 0x0000000926127235 */ /* 0x000fe20000000012 */
[----:B0-----:R-:W-:-:S06]  /*6510*/  PRMT R42, R7, 0x5410, R42 ;  /* 0x00005410072a7816 */ /* 0x001fcc000000002a */
[----:B------:R-:W0:Y:S01]  /*6520*/  I2F.F16 R14, R14 ;  /* 0x0000000e000e7306 */ /* 0x000e220000200c00 */
[----:B-1----:R-:W-:-:S07]  /*6530*/  PRMT R13, R43, 0x5410, R13 ;  /* 0x000054102b0d7816 */ /* 0x002fce000000000d */
[----:B------:R-:W-:Y:S08]  /*6540*/  I2F.F16 R41, R41 ;  /* 0x0000002900297306 */ /* 0x000ff00000200c00 */
[----:B------:R-:W1:Y:S01]  /*6550*/  I2F.F16 R36, R36 ;  /* 0x0000002400247306 */ /* 0x000e620000200c00 */
[----:B------:R-:W-:-:S07]  /*6560*/  HFMA2.MMA R37, R27, R10, R37 ;  /* 0x0000000a1b257235 */ /* 0x000fce0000000025 */
[----:B------:R-:W-:Y:S01]  /*6570*/  I2F.F16 R7, R44 ;  /* 0x0000002c00077306 */ /* 0x000fe20000200c00 */
[----:B------:R-:W-:-:S07]  /*6580*/  HFMA2.MMA R18, R13, R10, R18 ;  /* 0x0000000a0d127235 */ /* 0x000fce0000000012 */
[----:B------:R-:W2:Y:S01]  /*6590*/  I2F.F16 R15, R15 ;  /* 0x0000000f000f7306 */ /* 0x000ea20000200c00 */
[----:B0-----:R-:W-:Y:S01]  /*65a0*/  PRMT R6, R14, 0x5410, R6 ;  /* 0x000054100e067816 */ /* 0x001fe20000000006 */
[-C--:B------:R-:W-:Y:S01]  /*65b0*/  HFMA2 R5, R5, R9.reuse, R19 ;  /* 0x0000000905057231 */ /* 0x080fe20000000013 */
[----:B-1----:R-:W-:Y:S01]  /*65c0*/  PRMT R41, R41, 0x5410, R36 ;  /* 0x0000541029297816 */ /* 0x002fe20000000024 */
[----:B------:R-:W-:Y:S01]  /*65d0*/  HFMA2 R8, R42, R9, R8 ;  /* 0x000000092a087231 */ /* 0x000fe20000000008 */
[-C--:B------:R-:W-:Y:S01]  /*65e0*/  HFMA2.MMA R37, R12, R11.reuse, R37 ;  /* 0x0000000b0c257235 */ /* 0x080fe20000000025 */
[----:B------:R-:W-:Y:S01]  /*65f0*/  HADD2 R25, R25.H0_H0, R25.H1_H1 ;  /* 0x3000001919197230 */ /* 0x000fe20000000800 */
[----:B------:R-:W-:Y:S01]  /*6600*/  HFMA2.MMA R18, R6, R11, R18 ;  /* 0x0000000b06127235 */ /* 0x000fe20000000012 */
[----:B------:R-:W-:Y:S01]  /*6610*/  HADD2 R23, R23.H0_H0, R23.H1_H1 ;  /* 0x3000001717177230 */ /* 0x000fe20000000800 */
[----:B---3--:R-:W-:Y:S01]  /*6620*/  @!P0 PRMT R0, R16, 0x7610, R0 ;  /* 0x0000761010008816 */ /* 0x008fe20000000000 */
[----:B------:R-:W-:Y:S01]  /*6630*/  HFMA2 R5, R40, R10, R5 ;  /* 0x0000000a28057231 */ /* 0x000fe20000000005 */
[----:B------:R-:W-:-:S02]  /*6640*/  @!P0 PRMT R2, R17, 0x7610, R2 ;  /* 0x0000761011028816 */ /* 0x000fc40000000002 */
[----:B------:R-:W-:Y:S02]  /*6650*/  IADD3 R31, R31, 0x20, RZ ;  /* 0x000000201f1f7810 */ /* 0x000fe40007ffe0ff */
[----:B--2---:R-:W-:Y:S01]  /*6660*/  PRMT R14, R15, 0x5410, R7 ;  /* 0x000054100f0e7816 */ /* 0x004fe20000000007 */
[----:B------:R-:W-:Y:S01]  /*6670*/  HFMA2 R7, R41, R10, R8 ;  /* 0x0000000a29077231 */ /* 0x000fe20000000008 */
[----:B------:R-:W-:Y:S01]  /*6680*/  @!P0 PRMT R0, R0, 0x7610, R16 ;  /* 0x0000761000008816 */ /* 0x000fe20000000010 */
[-C--:B------:R-:W-:Y:S01]  /*6690*/  HFMA2 R5, R4, R11.reuse, R5 ;  /* 0x0000000b04057231 */ /* 0x080fe20000000005 */
[----:B------:R-:W-:Y:S01]  /*66a0*/  @!P0 PRMT R2, R2, 0x7610, R17 ;  /* 0x0000761002028816 */ /* 0x000fe20000000011 */
[----:B------:R-:W-:Y:S01]  /*66b0*/  HADD2 R24, R24.H0_H0, R24.H1_H1 ;  /* 0x3000001818187230 */ /* 0x000fe20000000800 */
[----:B------:R-:W-:Y:S01]  /*66c0*/  PRMT R25, R25, 0x5410, R23 ;  /* 0x0000541019197816 */ /* 0x000fe20000000017 */
[----:B------:R-:W-:Y:S01]  /*66d0*/  HADD2 R26, R26.H0_H0, R26.H1_H1 ;  /* 0x3000001a1a1a7230 */ /* 0x000fe20000000800 */
[C---:B------:R-:W-:Y:S01]  /*66e0*/  ISETP.GE.AND P0, PT, R31.reuse, R22, PT ;  /* 0x000000161f00720c */ /* 0x040fe20003f06270 */
[----:B------:R-:W-:Y:S01]  /*66f0*/  HFMA2 R7, R14, R11, R7 ;  /* 0x0000000b0e077231 */ /* 0x000fe20000000007 */
[----:B------:R-:W-:Y:S01]  /*6700*/  ISETP.LT.AND P1, PT, R31, R33, PT ;  /* 0x000000211f00720c */ /* 0x000fe20003f21270 */
[----:B------:R-:W-:-:S02]  /*6710*/  HADD2 R37, R37.H0_H0, R37.H1_H1 ;  /* 0x3000002525257230 */ /* 0x000fc40000000800 */
[----:B------:R-:W-:Y:S01]  /*6720*/  HADD2 R5, R5.H0_H0, R5.H1_H1 ;  /* 0x3000000505057230 */ /* 0x000fe20000000800 */
[----:B------:R-:W-:Y:S01]  /*6730*/  PRMT R24, R24, 0x5410, R26 ;  /* 0x0000541018187816 */ /* 0x000fe2000000001a */
[----:B------:R-:W-:Y:S01]  /*6740*/  HADD2 R18, R18.H0_H0, R18.H1_H1 ;  /* 0x3000001212127230 */ /* 0x000fe20000000800 */
[-C--:B------:R-:W-:Y:S01]  /*6750*/  HFMA2.MMA R28, R25, R0.reuse, R28 ;  /* 0x00000000191c7235 */ /* 0x080fe2000000001c */
[----:B------:R-:W-:Y:S01]  /*6760*/  HADD2 R9, R7.H0_H0, R7.H1_H1 ;  /* 0x3000000707097230 */ /* 0x000fe20000000800 */
[----:B------:R-:W-:Y:S01]  /*6770*/  PRMT R37, R37, 0x5410, R5 ;  /* 0x0000541025257816 */ /* 0x000fe20000000005 */
[----:B------:R-:W-:Y:S01]  /*6780*/  HFMA2 R3, R24, R2, R3 ;  /* 0x0000000218037231 */ /* 0x000fe20000000003 */
[----:B------:R-:W-:Y:S02]  /*6790*/  UIADD3 UR4, UR4, 0x40, URZ ;  /* 0x0000004004047890 */ /* 0x000fe4000fffe03f */
[----:B------:R-:W-:Y:S02]  /*67a0*/  PRMT R18, R18, 0x5410, R9 ;  /* 0x0000541012127816 */ /* 0x000fe40000000009 */
[----:B------:R-:W-:Y:S01]  /*67b0*/  HFMA2.MMA R28, R37, R0, R28 ;  /* 0x00000000251c7235 */ /* 0x000fe2000000001c */
[----:B------:R-:W-:-:S04]  /*67c0*/  IMAD.WIDE R36, R34, 0x4, R20 ;  /* 0x0000000422247825 */ /* 0x000fc800078e0214 */
[----:B------:R-:W-:Y:S01]  /*67d0*/  HFMA2 R3, R18, R2, R3 ;  /* 0x0000000212037231 */ /* 0x000fe20000000003 */
[----:B------:R-:W-:Y:S06]  /*67e0*/  @!P0 BRA P1, `(.L_x_3088) ;  /* 0xffffffd400948947 */ /* 0x000fec000083ffff */
.L_x_3087:
[----:B------:R-:W-:-:S04]  /*67f0*/  ISETP.GE.AND P0, PT, R31, R33, PT ;  /* 0x000000211f00720c */ /* 0x000fc80003f06270 */
[----:B------:R-:W-:-:S13]  /*6800*/  ISETP.GE.OR P0, PT, R31, UR12, P0 ;  /* 0x0000000c1f007c0c */ /* 0x000fda0008706670 */
[----:B------:R-:W-:Y:S05]  /*6810*/  @P0 BRA `(.L_x_3089) ;  /* 0x0000001400880947 */ /* 0x000fea0003800000 */
.L_x_3090:
[----:B------:R0:W2:Y:S01]  /*6820*/  LDG.E.128.CONSTANT R4, desc[UR6][R36.64] ;  /* 0x0000000624047981 */ /* 0x0000a2000c1e9d00 */
[----:B------:R-:W-:Y:S01]  /*6830*/  IMAD.U32 R34, RZ, RZ, UR9 ;  /* 0x00000009ff227e24 */ /* 0x000fe2000f8e00ff */
[----:B------:R-:W-:Y:S02]  /*6840*/  ISETP.NE.AND P0, PT, R31, R29, PT ;  /* 0x0000001d1f00720c */ /* 0x000fe40003f05270 */
[----:B------:R-:W3:Y:S01]  /*6850*/  LDS.128 R20, [UR4] ;  /* 0x00000004ff147984 */ /* 0x000ee20008000c00 */
[----:B------:R-:W-:-:S05]  /*6860*/  IMAD.WIDE R16, R34, 0x4, R36 ;  /* 0x0000000422107825 */ /* 0x000fca00078e0224 */
[----:B------:R-:W4:Y:S01]  /*6870*/  LDG.E.128.CONSTANT R8, desc[UR6][R16.64] ;  /* 0x0000000610087981 */ /* 0x000f22000c1e9d00 */
[----:B0-----:R-:W-:-:S04]  /*6880*/  IMAD.WIDE R36, R34, 0x4, R16 ;  /* 0x0000000422247825 */ /* 0x001fc800078e0210 */
[----:B-1----:R-:W0:Y:S01]  /*6890*/  @!P0 LDC.64 R12, c[0x0][0x248] ;  /* 0x00009200ff0c8b82 */ /* 0x002e220000000a00 */
[----:B------:R-:W-:-:S05]  /*68a0*/  @!P0 LEA R39, R31, 0x1, 0x1 ;  /* 0x000000011f278811 */ /* 0x000fca00078e08ff */
[----:B0-----:R-:W-:Y:S02]  /*68b0*/  @!P0 IMAD.WIDE R38, R39, 0x2, R12 ;  /* 0x0000000227268825 */ /* 0x001fe400078e020c */
[----:B------:R0:W5:Y:S04]  /*68c0*/  LDG.E.128.CONSTANT R12, desc[UR6][R36.64] ;  /* 0x00000006240c7981 */ /* 0x000168000c1e9d00 */
[----:B------:R1:W5:Y:S01]  /*68d0*/  @!P0 LDG.E.U16.CONSTANT R38, desc[UR6][R38.64] ;  /* 0x0000000626268981 */ /* 0x000362000c1e9500 */
[----:B------:R-:W-:Y:S01]  /*68e0*/  MOV R43, 0x2800 ;  /* 0x00002800002b7802 */ /* 0x000fe20000000f00 */
[----:B0-----:R-:W-:Y:S01]  /*68f0*/  IMAD.WIDE R36, R34, 0x4, R36 ;  /* 0x0000000422247825 */ /* 0x001fe200078e0224 */
[----:B------:R-:W-:Y:S02]  /*6900*/  @!P0 IADD3 R30, R30, 0x1, RZ ;  /* 0x000000011e1e8810 */ /* 0x000fe40007ffe0ff */
[----:B--2---:R-:W-:-:S02]  /*6910*/  LOP3.LUT R18, R4, 0x1f001f, RZ, 0xc0, !PT ;  /* 0x001f001f04127812 */ /* 0x004fc400078ec0ff */
        /* <DEDUP_REMOVED lines=10> */
[----:B------:R-:W-:Y:S01]  /*69c0*/  HADD2 R19, R19, -1040, -1040 ;  /* 0xe410e41013137430 */ /* 0x000fe20000000000 */
[-C--:B---3--:R-:W-:Y:S01]  /*69d0*/  HFMA2.MMA R24, R24, R20.reuse, RZ ;  /* 0x0000001418187235 */ /* 0x088fe200000000ff */
[-C--:B------:R-:W-:Y:S01]  /*69e0*/  HFMA2 R25, R25, R20.reuse, RZ.H0_H0 ;  /* 0x0000001419197231 */ /* 0x080fe200000400ff */
[----:B------:R-:W-:Y:S01]  /*69f0*/  HFMA2.MMA R26, R26, R20, RZ ;  /* 0x000000141a1a7235 */ /* 0x000fe200000000ff */
[----:B------:R-:W-:Y:S01]  /*6a00*/  HFMA2 R20, R19, R20, RZ.H0_H0 ;  /* 0x0000001413147231 */ /* 0x000fe200000400ff */
        /* <DEDUP_REMOVED lines=9> */
[----:B------:R-:W-:-:S02]  /*6aa0*/  HFMA2 R40, R40, R43.H0_H0, -48, -48 ;  /* 0xd200d20028287431 */ /* 0x000fc4000004002b */
[-C--:B------:R-:W-:Y:S01]  /*6ab0*/  HFMA2 R18, R18, R43.reuse.H0_H0, -48, -48 ;  /* 0xd200d20012127431 */ /* 0x080fe2000004002b */
[----:B------:R-:W-:Y:S01]  /*6ac0*/  SHF.R.U32.HI R19, RZ, 0xa, R6 ;  /* 0x0000000aff137819 */ /* 0x000fe20000011606 */
[----:B------:R-:W-:Y:S01]  /*6ad0*/  HFMA2 R42, R42, R43.H0_H0, -48, -48 ;  /* 0xd200d2002a2a7431 */ /* 0x000fe2000004002b */
[-C--:B------:R-:W-:Y:S01]  /*6ae0*/  HFMA2.MMA R24, R16, R21.reuse, R24 ;  /* 0x0000001510187235 */ /* 0x080fe20000000018 */
[-C--:B------:R-:W-:Y:S01]  /*6af0*/  HFMA2 R25, R18, R21.reuse, R25 ;  /* 0x0000001512197231 */ /* 0x080fe20000000019 */
[----:B------:R-:W-:Y:S01]  /*6b00*/  HFMA2.MMA R26, R40, R21, R26 ;  /* 0x00000015281a7235 */ /* 0x000fe2000000001a */
[----:B------:R-:W-:Y:S01]  /*6b10*/  SHF.R.U32.HI R16, RZ, 0xa, R4 ;  /* 0x0000000aff107819 */ /* 0x000fe20000011604 */
[----:B------:R-:W-:Y:S01]  /*6b20*/  HFMA2 R21, R42, R21, R20 ;  /* 0x000000152a157231 */ /* 0x000fe20000000014 */
[----:B------:R-:W-:Y:S02]  /*6b30*/  LOP3.LUT R20, R19, 0x1f001f, RZ, 0xc0, !PT ;  /* 0x001f001f13147812 */ /* 0x000fe400078ec0ff */
[----:B------:R-:W-:-:S02]  /*6b40*/  SHF.R.U32.HI R17, RZ, 0xa, R5 ;  /* 0x0000000aff117819 */ /* 0x000fc40000011605 */
[----:B------:R-:W-:Y:S02]  /*6b50*/  LOP3.LUT R16, R16, 0x1f001f, RZ, 0xc0, !PT ;  /* 0x001f001f10107812 */ /* 0x000fe400078ec0ff */
[----:B------:R-:W-:Y:S02]  /*6b60*/  LOP3.LUT R20, R20, 0x64006400, RZ, 0xfc, !PT ;  /* 0x6400640014147812 */ /* 0x000fe400078efcff */
[----:B------:R-:W-:Y:S02]  /*6b70*/  LOP3.LUT R18, R17, 0x1f001f, RZ, 0xc0, !PT ;  /* 0x001f001f11127812 */ /* 0x000fe400078ec0ff */
[----:B------:R-:W-:Y:S02]  /*6b80*/  SHF.R.U32.HI R27, RZ, 0xa, R7 ;  /* 0x0000000aff1b7819 */ /* 0x000fe40000011607 */
[----:B------:R-:W-:Y:S01]  /*6b90*/  LOP3.LUT R17, R16, 0x64006400, RZ, 0xfc, !PT ;  /* 0x6400640010117812 */ /* 0x000fe200078efcff */
[----:B------:R-:W-:Y:S01]  /*6ba0*/  HADD2 R20, R20, -1040, -1040 ;  /* 0xe410e41014147430 */ /* 0x000fe20000000000 */
[----:B------:R-:W-:-:S02]  /*6bb0*/  LOP3.LUT R19, R18, 0x64006400, RZ, 0xfc, !PT ;  /* 0x6400640012137812 */ /* 0x000fc400078efcff */
[----:B------:R-:W-:Y:S01]  /*6bc0*/  LOP3.LUT R27, R27, 0x1f001f, RZ, 0xc0, !PT ;  /* 0x001f001f1b1b7812 */ /* 0x000fe200078ec0ff */
[----:B------:R-:W-:Y:S01]  /*6bd0*/  HADD2 R18, R17, -1040, -1040 ;  /* 0xe410e41011127430 */ /* 0x000fe20000000000 */
[----:B----4-:R-:W-:Y:S01]  /*6be0*/  LOP3.LUT R17, R8, 0x1f001f, RZ, 0xc0, !PT ;  /* 0x001f001f08117812 */ /* 0x010fe200078ec0ff */
[----:B------:R-:W-:Y:S01]  /*6bf0*/  HADD2 R19, R19, -1040, -1040 ;  /* 0xe410e41013137430 */ /* 0x000fe20000000000 */
[----:B------:R-:W-:Y:S01]  /*6c00*/  LOP3.LUT R16, R27, 0x64006400, RZ, 0xfc, !PT ;  /* 0x640064001b107812 */ /* 0x000fe200078efcff */
[-C--:B------:R-:W-:Y:S01]  /*6c10*/  HFMA2.MMA R26, R20, R22.reuse, R26 ;  /* 0x00000016141a7235 */ /* 0x080fe2000000001a */
[----:B------:R-:W-:Y:S01]  /*6c20*/  LOP3.LUT R20, R17, 0x64006400, RZ, 0xfc, !PT ;  /* 0x6400640011147812 */ /* 0x000fe200078efcff */
[----:B------:R-:W-:Y:S01]  /*6c30*/  HFMA2.MMA R24, R18, R22, R24 ;  /* 0x0000001612187235 */ /* 0x000fe20000000018 */
[----:B------:R-:W-:Y:S02]  /*6c40*/  HFMA2 R25, R19, R22, R25 ;  /* 0x0000001613197231 */ /* 0x000fe40000000019 */
        /* <DEDUP_REMOVED lines=12> */
[----:B------:R-:W-:Y:S02]  /*6d10*/  HADD2 R27, R27, -1040, -1040 ;  /* 0xe410e4101b1b7430 */ /* 0x000fe40000000000 */
[-C--:B------:R-:W-:Y:S01]  /*6d20*/  HFMA2 R25, R22, R23.reuse, R25 ;  /* 0x0000001716197231 */ /* 0x080fe20000000019 */
[----:B------:R-:W-:Y:S01]  /*6d30*/  LOP3.LUT R22, R9, 0x3e003e0, RZ, 0xc0, !PT ;  /* 0x03e003e009167812 */ /* 0x000fe200078ec0ff */
[----:B------:R-:W-:Y:S01]  /*6d40*/  HADD2 R40, R20, -1040, -1040 ;  /* 0xe410e41014287430 */ /* 0x000fe20000000000 */
[----:B------:R-:W-:Y:S01]  /*6d50*/  LOP3.LUT R20, R8, 0x3e003e0, RZ, 0xc0, !PT ;  /* 0x03e003e008147812 */ /* 0x000fe200078ec0ff */
[----:B------:R-:W-:Y:S01]  /*6d60*/  HFMA2.MMA R26, R27, R23, R26 ;  /* 0x000000171b1a7235 */ /* 0x000fe2000000001a */
[----:B------:R-:W-:Y:S01]  /*6d70*/  LOP3.LUT R44, R22, 0x64006400, RZ, 0xfc, !PT ;  /* 0x64006400162c7812 */ /* 0x000fe200078efcff */
[----:B------:R-:W-:Y:S01]  /*6d80*/  HFMA2 R40, R40, R23, R21 ;  /* 0x0000001728287231 */ /* 0x000fe20000000015 */
[----:B------:R-:W-:Y:S02]  /*6d90*/  LOP3.LUT R42, R20, 0x64006400, RZ, 0xfc, !PT ;  /* 0x64006400142a7812 */ /* 0x000fe400078efcff */
[----:B------:R2:W3:Y:S03]  /*6da0*/  LDG.E.128.CONSTANT R20, desc[UR6][R36.64] ;  /* 0x0000000624147981 */ /* 0x0004e6000c1e9d00 */
[-C--:B------:R-:W-:Y:S01]  /*6db0*/  HFMA2 R42, R42, R43.reuse.H0_H0, -48, -48 ;  /* 0xd200d2002a2a7431 */ /* 0x080fe2000004002b */
[----:B------:R-:W-:Y:S01]  /*6dc0*/  LOP3.LUT R27, R10, 0x3e003e0, RZ, 0xc0, !PT ;  /* 0x03e003e00a1b7812 */ /* 0x000fe200078ec0ff */
[----:B------:R-:W-:Y:S01]  /*6dd0*/  HFMA2 R44, R44, R43.H0_H0, -48, -48 ;  /* 0xd200d2002c2c7431 */ /* 0x000fe2000004002b */
[----:B-1----:R-:W-:-:S03]  /*6de0*/  LOP3.LUT R39, R11, 0x3e003e0, RZ, 0xc0, !PT ;  /* 0x03e003e00b277812 */ /* 0x002fc600078ec0ff */
[----:B0-----:R-:W-:Y:S01]  /*6df0*/  HFMA2.MMA R24, R42, R16, R24 ;  /* 0x000000102a187235 */ /* 0x001fe20000000018 */
[----:B------:R-:W-:Y:S01]  /*6e00*/  LOP3.LUT R42, R27, 0x64006400, RZ, 0xfc, !PT ;  /* 0x640064001b2a7812 */ /* 0x000fe200078efcff */
[----:B------:R-:W-:Y:S01]  /*6e10*/  HFMA2 R25, R44, R16, R25 ;  /* 0x000000102c197231 */ /* 0x000fe20000000019 */
[----:B------:R-:W-:-:S03]  /*6e20*/  LOP3.LUT R44, R39, 0x64006400, RZ, 0xfc, !PT ;  /* 0x64006400272c7812 */ /* 0x000fc600078efcff */
[-C--:B------:R-:W-:Y:S02]  /*6e30*/  HFMA2 R42, R42, R43.reuse.H0_H0, -48, -48 ;  /* 0xd200d2002a2a7431 */ /* 0x080fe4000004002b */
[----:B------:R-:W-:Y:S01]  /*6e40*/  HFMA2 R44, R44, R43.H0_H0, -48, -48 ;  /* 0xd200d2002c2c7431 */ /* 0x000fe2000004002b */
[----:B------:R-:W-:-:S03]  /*6e50*/  SHF.R.U32.HI R27, RZ, 0xa, R9 ;  /* 0x0000000aff1b7819 */ /* 0x000fc60000011609 */
[----:B------:R-:W-:Y:S01]  /*6e60*/  HFMA2.MMA R26, R42, R16, R26 ;  /* 0x000000102a1a7235 */ /* 0x000fe2000000001a */
[----:B------:R-:W-:Y:S01]  /*6e70*/  HFMA2 R40, R44, R16, R40 ;  /* 0x000000102c287231 */ /* 0x000fe20000000028 */
[----:B------:R-:W-:Y:S02]  /*6e80*/  SHF.R.U32.HI R16, RZ, 0xa, R8 ;  /* 0x0000000aff107819 */ /* 0x000fe40000011608 */
[----:B------:R-:W-:Y:S02]  /*6e90*/  LOP3.LUT R27, R27, 0x1f001f, RZ, 0xc0, !PT ;  /* 0x001f001f1b1b7812 */ /* 0x000fe400078ec0ff */
[----:B------:R-:W-:Y:S02]  /*6ea0*/  LOP3.LUT R16, R16, 0x1f001f, RZ, 0xc0, !PT ;  /* 0x001f001f10107812 */ /* 0x000fe400078ec0ff */
[----:B------:R-:W-:Y:S02]  /*6eb0*/  LOP3.LUT R27, R27, 0x64006400, RZ, 0xfc, !PT ;  /* 0x640064001b1b7812 */ /* 0x000fe400078efcff */
[----:B------:R-:W-:-:S05]  /*6ec0*/  LOP3.LUT R16, R16, 0x64006400, RZ, 0xfc, !PT ;  /* 0x6400640010107812 */ /* 0x000fca00078efcff */
[----:B------:R-:W-:Y:S02]  /*6ed0*/  HADD2 R39, R16, -1040, -1040 ;  /* 0xe410e41010277430 */ /* 0x000fe40000000000 */
[----:B------:R-:W-:-:S04]  /*6ee0*/  HADD2 R16, R27, -1040, -1040 ;  /* 0xe410e4101b107430 */ /* 0x000fc80000000000 */
[----:B------:R-:W-:Y:S01]  /*6ef0*/  HFMA2 R16, R16, R17, R25 ;  /* 0x0000001110107231 */ /* 0x000fe20000000019 */
[----:B------:R-:W-:Y:S01]  /*6f00*/  HFMA2.MMA R39, R39, R17, R24 ;  /* 0x0000001127277235 */ /* 0x000fe20000000018 */
[----:B------:R-:W-:Y:S02]  /*6f10*/  SHF.R.U32.HI R25, RZ, 0xa, R10 ;  /* 0x0000000aff197819 */ /* 0x000fe4000001160a */
[----:B------:R-:W-:Y:S02]  /*6f20*/  SHF.R.U32.HI R24, RZ, 0xa, R11 ;  /* 0x0000000aff187819 */ /* 0x000fe4000001160b */
[----:B------:R-:W-:Y:S02]  /*6f30*/  LOP3.LUT R25, R25, 0x1f001f, RZ, 0xc0, !PT ;  /* 0x001f001f19197812 */ /* 0x000fe400078ec0ff */
[----:B------:R-:W-:Y:S02]  /*6f40*/  LOP3.LUT R24, R24, 0x1f001f, RZ, 0xc0, !PT ;  /* 0x001f001f18187812 */ /* 0x000fe400078ec0ff */
[----:B------:R-:W-:-:S02]  /*6f50*/  LOP3.LUT R25, R25, 0x64006400, RZ, 0xfc, !PT ;  /* 0x6400640019197812 */ /* 0x000fc400078efcff */
[----:B------:R-:W-:Y:S01]  /*6f60*/  LOP3.LUT R24, R24, 0x64006400, RZ, 0xfc, !PT ;  /* 0x6400640018187812 */ /* 0x000fe200078efcff */
[----:B--2---:R-:W-:-:S04]  /*6f70*/  IMAD.WIDE R36, R34, 0x4, R36 ;  /* 0x0000000422247825 */ /* 0x004fc800078e0224 */
[----:B------:R-:W-:Y:S02]  /*6f80*/  HADD2 R41, R25, -1040, -1040 ;  /* 0xe410e41019297430 */ /* 0x000fe40000000000 */
[----:B------:R-:W-:-:S04]  /*6f90*/  HADD2 R24, R24, -1040, -1040 ;  /* 0xe410e41018187430 */ /* 0x000fc80000000000 */
[----:B------:R-:W-:Y:S01]  /*6fa0*/  HFMA2.MMA R41, R41, R17, R26 ;  /* 0x0000001129297235 */ /* 0x000fe2000000001a */
[----:B------:R-:W-:Y:S02]  /*6fb0*/  HFMA2 R40, R24, R17, R40 ;  /* 0x0000001118287231 */ /* 0x000fe40000000028 */
[----:B------:R-:W2:Y:S01]  /*6fc0*/  LDG.E.128.CONSTANT R24, desc[UR6][R36.64] ;  /* 0x0000000624187981 */ /* 0x000ea2000c1e9d00 */
[----:B-----5:R-:W-:-:S04]  /*6fd0*/  LOP3.LUT R17, R12, 0x1f001f, RZ, 0xc0, !PT ;  /* 0x001f001f0c117812 */ /* 0x020fc800078ec0ff */
[----:B------:R-:W-:-:S05]  /*6fe0*/  LOP3.LUT R17, R17, 0x64006400, RZ, 0xfc, !PT ;  /* 0x6400640011117812 */ /* 0x000fca00078efcff */
[----:B------:R-:W-:-:S06]  /*6ff0*/  HADD2 R17, R17, -1040, -1040 ;  /* 0xe410e41011117430 */ /* 0x000fcc0000000000 */
[----:B------:R-:W-:Y:S01]  /*7000*/  HFMA2.MMA R39, R17, R18, R39 ;  /* 0x0000001211277235 */ /* 0x000fe20000000027 */
[----:B------:R-:W-:-:S04]  /*7010*/  LOP3.LUT R17, R13, 0x1f001f, RZ, 0xc0, !PT ;  /* 0x001f001f0d117812 */ /* 0x000fc800078ec0ff */
[----:B------:R-:W-:Y:S01]  /*7020*/  LOP3.LUT R17, R17, 0x64006400, RZ, 0xfc, !PT ;  /* 0x6400640011117812 */ /* 0x000fe200078efcff */
[----:B------:R-:W-:-:S04]  /*7030*/  @!P0 IMAD.IADD R29, R38, 0x1, R31 ;  /* 0x00000001261d8824 */ /* 0x000fc800078e021f */
[----:B------:R-:W-:-:S04]  /*7040*/  HADD2 R38, R17, -1040, -1040 ;  /* 0xe410e41011267430 */ /* 0x000fc80000000000 */
[----:B------:R-:W-:Y:S01]  /*7050*/  HFMA2 R38, R38, R18, R16 ;  /* 0x0000001226267231 */ /* 0x000fe20000000010 */
[----:B------:R-:W-:-:S04]  /*7060*/  LOP3.LUT R16, R14, 0x1f001f, RZ, 0xc0, !PT ;  /* 0x001f001f0e107812 */ /* 0x000fc800078ec0ff */
[----:B------:R-:W-:-:S05]  /*7070*/  LOP3.LUT R16, R16, 0x64006400, RZ, 0xfc, !PT ;  /* 0x6400640010107812 */ /* 0x000fca00078efcff */
[----:B------:R-:W-:-:S06]  /*7080*/  HADD2 R16, R16, -1040, -1040 ;  /* 0xe410e41010107430 */ /* 0x000fcc0000000000 */
[----:B------:R-:W-:Y:S01]  /*7090*/  HFMA2.MMA R41, R16, R18, R41 ;  /* 0x0000001210297235 */ /* 0x000fe20000000029 */
[----:B------:R-:W-:-:S06]  /*70a0*/  @!P0 IMAD R16, R30, 0x8, R1 ;  /* 0x000000081e108824 */ /* 0x000fcc00078e0201 */
[----:B------:R-:W4:Y:S01]  /*70b0*/  @!P0 LDL.64 R16, [R16] ;  /* 0x0000000010108983 */ /* 0x000f220000100a00 */
[----:B------:R-:W-:-:S04]  /*70c0*/  LOP3.LUT R42, R15, 0x1f001f, RZ, 0xc0, !PT ;  /* 0x001f001f0f2a7812 */ /* 0x000fc800078ec0ff */
[----:B------:R-:W-:Y:S02]  /*70d0*/  LOP3.LUT R42, R42, 0x64006400, RZ, 0xfc, !PT ;  /* 0x640064002a2a7812 */ /* 0x000fe400078efcff */
[----:B------:R-:W-:-:S03]  /*70e0*/  SHF.R.U32.HI R4, RZ, 0xf, R4 ;  /* 0x0000000fff047819 */ /* 0x000fc60000011604 */
[----:B------:R-:W-:Y:S01]  /*70f0*/  HADD2 R42, R42, -1040, -1040 ;  /* 0xe410e4102a2a7430 */ /* 0x000fe20000000000 */
[----:B------:R-:W-:-:S03]  /*7100*/  SHF.R.U32.HI R8, RZ, 0xe, R8 ;  /* 0x0000000eff087819 */ /* 0x000fc60000011608 */
[----:B------:R-:W-:Y:S01]  /*7110*/  HFMA2 R40, R42, R18, R40 ;  /* 0x000000122a287231 */ /* 0x000fe20000000028 */
[----:B------:R-:W-:Y:S02]  /*7120*/  SHF.R.U32.HI R18, RZ, 0xf, R5 ;  /* 0x0000000fff127819 */ /* 0x000fe40000011605 */
[----:B------:R-:W-:Y:S02]  /*7130*/  LOP3.LUT R5, R4, 0x10001, RZ, 0xc0, !PT ;  /* 0x0001000104057812 */ /* 0x000fe400078ec0ff */
[----:B------:R-:W-:Y:S02]  /*7140*/  LOP3.LUT R4, R18, 0x10001, RZ, 0xc0, !PT ;  /* 0x0001000112047812 */ /* 0x000fe400078ec0ff */
[----:B------:R-:W-:Y:S02]  /*7150*/  SHF.R.U32.HI R9, RZ, 0xe, R9 ;  /* 0x0000000eff097819 */ /* 0x000fe40000011609 */
[----:B------:R-:W-:Y:S02]  /*7160*/  LOP3.LUT R8, R5, 0x20002, R8, 0xf8, !PT ;  /* 0x0002000205087812 */ /* 0x000fe400078ef808 */
[----:B------:R-:W-:-:S02]  /*7170*/  SHF.R.U32.HI R6, RZ, 0xf, R6 ;  /* 0x0000000fff067819 */ /* 0x000fc40000011606 */
[----:B------:R-:W-:Y:S02]  /*7180*/  LOP3.LUT R5, R12, 0x3e003e0, RZ, 0xc0, !PT ;  /* 0x03e003e00c057812 */ /* 0x000fe400078ec0ff */
[----:B------:R-:W-:Y:S02]  /*7190*/  LOP3.LUT R9, R4, 0x20002, R9, 0xf8, !PT ;  /* 0x0002000204097812 */ /* 0x000fe400078ef809 */
[----:B------:R-:W-:Y:S02]  /*71a0*/  SHF.R.U32.HI R4, RZ, 0xe, R11 ;  /* 0x0000000eff047819 */ /* 0x000fe4000001160b */
[----:B------:R-:W-:Y:S02]  /*71b0*/  SHF.R.U32.HI R7, RZ, 0xf, R7 ;  /* 0x0000000fff077819 */ /* 0x000fe40000011607 */
[----:B------:R-:W-:Y:S02]  /*71c0*/  LOP3.LUT R11, R6, 0x10001, RZ, 0xc0, !PT ;  /* 0x00010001060b7812 */ /* 0x000fe400078ec0ff */
[----:B------:R-:W-:-:S02]  /*71d0*/  LOP3.LUT R6, R5, 0x64006400, RZ, 0xfc, !PT ;  /* 0x6400640005067812 */ /* 0x000fc400078efcff */
[----:B------:R-:W-:Y:S02]  /*71e0*/  SHF.R.U32.HI R10, RZ, 0xe, R10 ;  /* 0x0000000eff0a7819 */ /* 0x000fe4000001160a */
[----:B------:R-:W-:Y:S01]  /*71f0*/  LOP3.LUT R7, R7, 0x10001, RZ, 0xc0, !PT ;  /* 0x0001000107077812 */ /* 0x000fe200078ec0ff */
[----:B------:R-:W-:Y:S01]  /*7200*/  HFMA2 R6, R6, R43.H0_H0, -48, -48 ;  /* 0xd200d20006067431 */ /* 0x000fe2000004002b */
[----:B------:R-:W-:Y:S02]  /*7210*/  LOP3.LUT R11, R11, 0x20002, R10, 0xf8, !PT ;  /* 0x000200020b0b7812 */ /* 0x000fe400078ef80a */
[----:B------:R-:W-:Y:S02]  /*7220*/  LOP3.LUT R10, R7, 0x20002, R4, 0xf8, !PT ;  /* 0x00020002070a7812 */ /* 0x000fe400078ef804 */
[----:B------:R-:W-:Y:S01]  /*7230*/  LOP3.LUT R4, R13, 0x3e003e0, RZ, 0xc0, !PT ;  /* 0x03e003e00d047812 */ /* 0x000fe200078ec0ff */
[----:B------:R-:W-:-:S03]  /*7240*/  HFMA2.MMA R39, R6, R19, R39 ;  /* 0x0000001306277235 */ /* 0x000fc60000000027 */
[----:B------:R-:W-:Y:S02]  /*7250*/  LOP3.LUT R6, R4, 0x64006400, RZ, 0xfc, !PT ;  /* 0x6400640004067812 */ /* 0x000fe400078efcff */
[----:B------:R-:W-:-:S04]  /*7260*/  LOP3.LUT R4, R14, 0x3e003e0, RZ, 0xc0, !PT ;  /* 0x03e003e00e047812 */ /* 0x000fc800078ec0ff */
[----:B------:R-:W-:Y:S01]  /*7270*/  LOP3.LUT R4, R4, 0x64006400, RZ, 0xfc, !PT ;  /* 0x6400640004047812 */ /* 0x000fe200078efcff */
[----:B------:R-:W-:Y:S01]  /*7280*/  HFMA2 R6, R6, R43.H0_H0, -48, -48 ;  /* 0xd200d20006067431 */ /* 0x000fe2000004002b */
[----:B------:R-:W-:-:S03]  /*7290*/  LOP3.LUT R5, R15, 0x3e003e0, RZ, 0xc0, !PT ;  /* 0x03e003e00f057812 */ /* 0x000fc600078ec0ff */
[----:B------:R-:W-:Y:S01]  /*72a0*/  HFMA2 R4, R4, R43.H0_H0, -48, -48 ;  /* 0xd200d20004047431 */ /* 0x000fe2000004002b */
[----:B------:R-:W-:Y:S01]  /*72b0*/  LOP3.LUT R18, R5, 0x64006400, RZ, 0xfc, !PT ;  /* 0x6400640005127812 */ /* 0x000fe200078efcff */
[----:B------:R-:W-:-:S04]  /*72c0*/  HFMA2.MMA R38, R6, R19, R38 ;  /* 0x0000001306267235 */ /* 0x000fc80000000026 */
[----:B------:R-:W-:Y:S02]  /*72d0*/  HFMA2.MMA R41, R4, R19, R41 ;  /* 0x0000001304297235 */ /* 0x000fe40000000029 */
[----:B------:R-:W0:Y:S01]  /*72e0*/  LDS.128 R4, [UR4+0x20] ;  /* 0x00002004ff047984 */ /* 0x000e220008000c00 */
[----:B------:R-:W-:-:S04]  /*72f0*/  HFMA2 R18, R18, R43.H0_H0, -48, -48 ;  /* 0xd200d20012127431 */ /* 0x000fc8000004002b */
[----:B------:R-:W-:Y:S01]  /*7300*/  HFMA2 R40, R18, R19, R40 ;  /* 0x0000001312287231 */ /* 0x000fe20000000028 */
[--C-:B------:R-:W-:Y:S02]  /*7310*/  SHF.R.U32.HI R19, RZ, 0xd, R12.reuse ;  /* 0x0000000dff137819 */ /* 0x100fe4000001160c */
[----:B------:R-:W-:Y:S02]  /*7320*/  SHF.R.U32.HI R18, RZ, 0xd, R13 ;  /* 0x0000000dff127819 */ /* 0x000fe4000001160d */
[----:B------:R-:W-:Y:S02]  /*7330*/  LOP3.LUT R8, R8, 0x40004, R19, 0xf8, !PT ;  /* 0x0004000408087812 */ /* 0x000fe400078ef813 */
[----:B------:R-:W-:Y:S02]  /*7340*/  SHF.R.U32.HI R12, RZ, 0xa, R12 ;  /* 0x0000000aff0c7819 */ /* 0x000fe4000001160c */
[----:B------:R-:W-:Y:S02]  /*7350*/  SHF.R.U32.HI R19, RZ, 0xa, R13 ;  /* 0x0000000aff137819 */ /* 0x000fe4000001160d */
[----:B------:R-:W-:-:S02]  /*7360*/  SHF.R.U32.HI R13, RZ, 0xa, R14 ;  /* 0x0000000aff0d7819 */ /* 0x000fc4000001160e */
[----:B------:R-:W-:Y:S02]  /*7370*/  LOP3.LUT R9, R9, 0x40004, R18, 0xf8, !PT ;  /* 0x0004000409097812 */ /* 0x000fe400078ef812 */
[----:B------:R-:W-:Y:S02]  /*7380*/  SHF.R.U32.HI R18, RZ, 0xd, R14 ;  /* 0x0000000dff127819 */ /* 0x000fe4000001160e */
[----:B------:R-:W-:Y:S02]  /*7390*/  LOP3.LUT R14, R12, 0x1f001f, RZ, 0xc0, !PT ;  /* 0x001f001f0c0e7812 */ /* 0x000fe400078ec0ff */
[----:B------:R-:W-:Y:S02]  /*73a0*/  LOP3.LUT R12, R13, 0x1f001f, RZ, 0xc0, !PT ;  /* 0x001f001f0d0c7812 */ /* 0x000fe400078ec0ff */
[----:B------:R-:W-:Y:S02]  /*73b0*/  SHF.R.U32.HI R13, RZ, 0xa, R15 ;  /* 0x0000000aff0d7819 */ /* 0x000fe4000001160f */
        /* <DEDUP_REMOVED lines=9> */
[----:B------:R-:W-:Y:S01]  /*7450*/  HADD2 R13, R13, -1040, -1040 ;  /* 0xe410e4100d0d7430 */ /* 0x000fe20000000000 */
[-C--:B0-----:R-:W-:Y:S01]  /*7460*/  HFMA2.MMA R39, R14, R4.reuse, R39 ;  /* 0x000000040e277235 */ /* 0x081fe20000000027 */
[-C--:B------:R-:W-:Y:S01]  /*7470*/  HFMA2 R19, R19, R4.reuse, R38 ;  /* 0x0000000413137231 */ /* 0x080fe20000000026 */
[----:B------:R-:W-:Y:S01]  /*7480*/  HFMA2.MMA R41, R12, R4, R41 ;  /* 0x000000040c297235 */ /* 0x000fe20000000029 */
[----:B------:R-:W-:Y:S01]  /*7490*/  HFMA2 R40, R13, R4, R40 ;  /* 0x000000040d287231 */ /* 0x000fe20000000028 */
[----:B------:R-:W-:Y:S02]  /*74a0*/  SHF.R.U32.HI R15, RZ, 0xd, R15 ;  /* 0x0000000dff0f7819 */ /* 0x000fe4000001160f */
[----:B------:R-:W-:Y:S02]  /*74b0*/  LOP3.LUT R11, R11, 0x40004, R18, 0xf8, !PT ;  /* 0x000400040b0b7812 */ /* 0x000fe400078ef812 */
[----:B---3--:R-:W-:-:S04]  /*74c0*/  LOP3.LUT R4, R20, 0x1f001f, RZ, 0xc0, !PT ;  /* 0x001f001f14047812 */ /* 0x008fc800078ec0ff */
[----:B------:R-:W-:Y:S02]  /*74d0*/  LOP3.LUT R12, R4, 0x64006400, RZ, 0xfc, !PT ;  /* 0x64006400040c7812 */ /* 0x000fe400078efcff */
[----:B------:R-:W-:Y:S02]  /*74e0*/  LOP3.LUT R13, R21, 0x1f001f, RZ, 0xc0, !PT ;  /* 0x001f001f150d7812 */ /* 0x000fe400078ec0ff */
[----:B------:R-:W-:Y:S01]  /*74f0*/  LOP3.LUT R4, R10, 0x40004, R15, 0xf8, !PT ;  /* 0x000400040a047812 */ /* 0x000fe200078ef80f */
[----:B------:R-:W-:Y:S01]  /*7500*/  HADD2 R10, R12, -1040, -1040 ;  /* 0xe410e4100c0a7430 */ /* 0x000fe20000000000 */
[----:B------:R-:W-:Y:S02]  /*7510*/  SHF.R.U32.HI R15, RZ, 0xc, R20 ;  /* 0x0000000cff0f7819 */ /* 0x000fe40000011614 */
[----:B------:R-:W-:Y:S02]  /*7520*/  LOP3.LUT R13, R13, 0x64006400, RZ, 0xfc, !PT ;  /* 0x640064000d0d7812 */ /* 0x000fe400078efcff */
[----:B------:R-:W-:Y:S01]  /*7530*/  LOP3.LUT R12, R8, 0x80008, R15, 0xf8, !PT ;  /* 0x00080008080c7812 */ /* 0x000fe200078ef80f */
[----:B------:R-:W-:Y:S01]  /*7540*/  HFMA2.MMA R39, R10, R5, R39 ;  /* 0x000000050a277235 */ /* 0x000fe20000000027 */
[----:B------:R-:W-:-:S02]  /*7550*/  LOP3.LUT R14, R22, 0x1f001f, RZ, 0xc0, !PT ;  /* 0x001f001f160e7812 */ /* 0x000fc400078ec0ff */
[----:B------:R-:W-:Y:S01]  /*7560*/  LOP3.LUT R8, R20, 0x3e003e0, RZ, 0xc0, !PT ;  /* 0x03e003e014087812 */ /* 0x000fe200078ec0ff */
[----:B------:R-:W-:Y:S01]  /*7570*/  HADD2 R13, R13, -1040, -1040 ;  /* 0xe410e4100d0d7430 */ /* 0x000fe20000000000 */
[----:B------:R-:W-:Y:S02]  /*7580*/  LOP3.LUT R10, R23, 0x1f001f, RZ, 0xc0, !PT ;  /* 0x001f001f170a7812 */ /* 0x000fe400078ec0ff */
[----:B------:R-:W-:Y:S02]  /*7590*/  SHF.R.U32.HI R18, RZ, 0xc, R21 ;  /* 0x0000000cff127819 */ /* 0x000fe40000011615 */
[----:B------:R-:W-:Y:S02]  /*75a0*/  LOP3.LUT R14, R14, 0x64006400, RZ, 0xfc, !PT ;  /* 0x640064000e0e7812 */ /* 0x000fe400078efcff */
[----:B------:R-:W-:Y:S01]  /*75b0*/  LOP3.LUT R8, R8, 0x64006400, RZ, 0xfc, !PT ;  /* 0x6400640008087812 */ /* 0x000fe200078efcff */
[----:B------:R-:W-:Y:S01]  /*75c0*/  HFMA2 R19, R13, R5, R19 ;  /* 0x000000050d137231 */ /* 0x000fe20000000013 */
[----:B------:R-:W-:-:S02]  /*75d0*/  LOP3.LUT R10, R10, 0x64006400, RZ, 0xfc, !PT ;  /* 0x640064000a0a7812 */ /* 0x000fc400078efcff */
[----:B------:R-:W-:Y:S01]  /*75e0*/  LOP3.LUT R13, R9, 0x80008, R18, 0xf8, !PT ;  /* 0x00080008090d7812 */ /* 0x000fe200078ef812 */
[----:B------:R-:W-:Y:S02]  /*75f0*/  HADD2 R9, R14, -1040, -1040 ;  /* 0xe410e4100e097430 */ /* 0x000fe40000000000 */
[----:B------:R-:W-:Y:S02]  /*7600*/  HFMA2 R8, R8, R43.H0_H0, -48, -48 ;  /* 0xd200d20008087431 */ /* 0x000fe4000004002b */
[----:B------:R-:W-:Y:S02]  /*7610*/  HADD2 R15, R10, -1040, -1040 ;  /* 0xe410e4100a0f7430 */ /* 0x000fe40000000000 */
[----:B------:R-:W-:Y:S02]  /*7620*/  HFMA2.MMA R41, R9, R5, R41 ;  /* 0x0000000509297235 */ /* 0x000fe40000000029 */
        /* <DEDUP_REMOVED lines=8> */
[-C--:B------:R-:W-:Y:S01]  /*76b0*/  HFMA2 R8, R8, R43.reuse.H0_H0, -48, -48 ;  /* 0xd200d20008087431 */ /* 0x080fe2000004002b */
[----:B------:R-:W-:Y:S01]  /*76c0*/  SHF.R.U32.HI R18, RZ, 0xc, R22 ;  /* 0x0000000cff127819 */ /* 0x000fe20000011616 */
[----:B------:R-:W-:-:S02]  /*76d0*/  HFMA2 R38, R38, R43.H0_H0, -48, -48 ;  /* 0xd200d20026267431 */ /* 0x000fc4000004002b */
[----:B------:R-:W-:Y:S01]  /*76e0*/  HFMA2 R10, R10, R43.H0_H0, -48, -48 ;  /* 0xd200d2000a0a7431 */ /* 0x000fe2000004002b */
[----:B------:R-:W-:Y:S01]  /*76f0*/  LOP3.LUT R14, R11, 0x80008, R18, 0xf8, !PT ;  /* 0x000800080b0e7812 */ /* 0x000fe200078ef812 */
[-C--:B------:R-:W-:Y:S01]  /*7700*/  HFMA2.MMA R19, R8, R6.reuse, R19 ;  /* 0x0000000608137235 */ /* 0x080fe20000000013 */
[----:B------:R-:W-:Y:S01]  /*7710*/  HFMA2 R15, R38, R6, R15 ;  /* 0x00000006260f7231 */ /* 0x000fe2000000000f */
[----:B------:R-:W-:Y:S02]  /*7720*/  SHF.R.U32.HI R18, RZ, 0xa, R23 ;  /* 0x0000000aff127819 */ /* 0x000fe40000011617 */
[----:B------:R-:W-:Y:S02]  /*7730*/  HFMA2.MMA R6, R10, R6, R41 ;  /* 0x000000060a067235 */ /* 0x000fe40000000029 */
[----:B------:R-:W0:Y:S01]  /*7740*/  LDS.128 R8, [UR4+0x30] ;  /* 0x00003004ff087984 */ /* 0x000e220008000c00 */
[----:B------:R-:W-:Y:S02]  /*7750*/  SHF.R.U32.HI R21, RZ, 0xa, R21 ;  /* 0x0000000aff157819 */ /* 0x000fe40000011615 */
[----:B------:R-:W-:-:S02]  /*7760*/  LOP3.LUT R18, R18, 0x1f001f, RZ, 0xc0, !PT ;  /* 0x001f001f12127812 */ /* 0x000fc400078ec0ff */
[----:B------:R-:W-:Y:S02]  /*7770*/  SHF.R.U32.HI R20, RZ, 0xa, R20 ;  /* 0x0000000aff147819 */ /* 0x000fe40000011614 */
[----:B------:R-:W-:Y:S02]  /*7780*/  LOP3.LUT R21, R21, 0x1f001f, RZ, 0xc0, !PT ;  /* 0x001f001f15157812 */ /* 0x000fe400078ec0ff */
[----:B------:R-:W-:Y:S02]  /*7790*/  LOP3.LUT R18, R18, 0x64006400, RZ, 0xfc, !PT ;  /* 0x6400640012127812 */ /* 0x000fe400078efcff */
[----:B------:R-:W-:Y:S02]  /*77a0*/  SHF.R.U32.HI R22, RZ, 0xa, R22 ;  /* 0x0000000aff167819 */ /* 0x000fe40000011616 */
[----:B------:R-:W-:Y:S01]  /*77b0*/  LOP3.LUT R20, R20, 0x1f001f, RZ, 0xc0, !PT ;  /* 0x001f001f14147812 */ /* 0x000fe200078ec0ff */
[----:B------:R-:W-:Y:S01]  /*77c0*/  HADD2 R18, R18, -1040, -1040 ;  /* 0xe410e41012127430 */ /* 0x000fe20000000000 */
[----:B------:R-:W-:-:S02]  /*77d0*/  LOP3.LUT R21, R21, 0x64006400, RZ, 0xfc, !PT ;  /* 0x6400640015157812 */ /* 0x000fc400078efcff */
[----:B------:R-:W-:Y:S02]  /*77e0*/  SHF.R.U32.HI R23, RZ, 0xc, R23 ;  /* 0x0000000cff177819 */ /* 0x000fe40000011617 */
[----:B------:R-:W-:Y:S02]  /*77f0*/  LOP3.LUT R22, R22, 0x1f001f, RZ, 0xc0, !PT ;  /* 0x001f001f16167812 */ /* 0x000fe400078ec0ff */
[----:B------:R-:W-:Y:S01]  /*7800*/  LOP3.LUT R20, R20, 0x64006400, RZ, 0xfc, !PT ;  /* 0x6400640014147812 */ /* 0x000fe200078efcff */
[----:B------:R-:W-:Y:S01]  /*7810*/  HADD2 R21, R21, -1040, -1040 ;  /* 0xe410e41015157430 */ /* 0x000fe20000000000 */
[----:B------:R-:W-:Y:S02]  /*7820*/  LOP3.LUT R22, R22, 0x64006400, RZ, 0xfc, !PT ;  /* 0x6400640016167812 */ /* 0x000fe400078efcff */
[----:B------:R-:W-:Y:S01]  /*7830*/  LOP3.LUT R23, R4, 0x80008, R23, 0xf8, !PT ;  /* 0x0008000804177812 */ /* 0x000fe200078ef817 */
[----:B------:R-:W-:Y:S01]  /*7840*/  HADD2 R4, R20, -1040, -1040 ;  /* 0xe410e41014047430 */ /* 0x000fe20000000000 */
[----:B------:R-:W-:Y:S01]  /*7850*/  HFMA2.MMA R15, R18, R7, R15 ;  /* 0x00000007120f7235 */ /* 0x000fe2000000000f */
[----:B--2---:R-:W-:Y:S01]  /*7860*/  SHF.R.U32.HI R18, RZ, 0xb, R25 ;  /* 0x0000000bff127819 */ /* 0x004fe20000011619 */
[----:B------:R-:W-:-:S02]  /*7870*/  HADD2 R22, R22, -1040, -1040 ;  /* 0xe410e41016167430 */ /* 0x000fc40000000000 */
[-C--:B------:R-:W-:Y:S01]  /*7880*/  HFMA2 R4, R4, R7.reuse, R5 ;  /* 0x0000000704047231 */ /* 0x080fe20000000005 */
[----:B------:R-:W-:Y:S01]  /*7890*/  HFMA2.MMA R5, R21, R7, R19 ;  /* 0x0000000715057235 */ /* 0x000fe20000000013 */
[----:B------:R-:W-:Y:S02]  /*78a0*/  SHF.R.U32.HI R19, RZ, 0xb, R26 ;  /* 0x0000000bff137819 */ /* 0x000fe4000001161a */
[----:B------:R-:W-:Y:S01]  /*78b0*/  LOP3.LUT R13, R13, 0x100010, R18, 0xf8, !PT ;  /* 0x001000100d0d7812 */ /* 0x000fe200078ef812 */
[----:B------:R-:W-:Y:S01]  /*78c0*/  HFMA2 R6, R22, R7, R6 ;  /* 0x0000000716067231 */ /* 0x000fe20000000006 */
[----:B------:R-:W-:Y:S02]  /*78d0*/  LOP3.LUT R18, R24, 0x1f001f, RZ, 0xc0, !PT ;  /* 0x001f001f18127812 */ /* 0x000fe400078ec0ff */
[----:B------:R-:W-:Y:S02]  /*78e0*/  LOP3.LUT R21, R25, 0x3e003e0, RZ, 0xc0, !PT ;  /* 0x03e003e019157812 */ /* 0x000fe400078ec0ff */
[----:B------:R-:W-:-:S02]  /*78f0*/  SHF.R.U32.HI R7, RZ, 0xb, R24 ;  /* 0x0000000bff077819 */ /* 0x000fc40000011618 */
[----:B------:R-:W-:Y:S02]  /*7900*/  SHF.R.U32.HI R20, RZ, 0xb, R27 ;  /* 0x0000000bff147819 */ /* 0x000fe4000001161b */
[----:B------:R-:W-:Y:S02]  /*7910*/  LOP3.LUT R14, R14, 0x100010, R19, 0xf8, !PT ;  /* 0x001000100e0e7812 */ /* 0x000fe400078ef813 */
[----:B------:R-:W-:Y:S02]  /*7920*/  LOP3.LUT R19, R24, 0x3e003e0, RZ, 0xc0, !PT ;  /* 0x03e003e018137812 */ /* 0x000fe400078ec0ff */
[----:B------:R-:W-:Y:S02]  /*7930*/  LOP3.LUT R18, R18, 0x64006400, RZ, 0xfc, !PT ;  /* 0x6400640012127812 */ /* 0x000fe400078efcff */
[----:B------:R-:W-:Y:S02]  /*7940*/  LOP3.LUT R22, R21, 0x64006400, RZ, 0xfc, !PT ;  /* 0x6400640015167812 */ /* 0x000fe400078efcff */
[----:B------:R-:W-:-:S02]  /*7950*/  LOP3.LUT R12, R12, 0x100010, R7, 0xf8, !PT ;  /* 0x001000100c0c7812 */ /* 0x000fc400078ef807 */
[----:B------:R-:W-:Y:S01]  /*7960*/  LOP3.LUT R7, R23, 0x100010, R20, 0xf8, !PT ;  /* 0x0010001017077812 */ /* 0x000fe200078ef814 */
[----:B------:R-:W-:Y:S01]  /*7970*/  HADD2 R21, R18, -1040, -1040 ;  /* 0xe410e41012157430 */ /* 0x000fe20000000000 */
[----:B------:R-:W-:Y:S01]  /*7980*/  LOP3.LUT R20, R19, 0x64006400, RZ, 0xfc, !PT ;  /* 0x6400640013147812 */ /* 0x000fe200078efcff */
[----:B------:R-:W-:Y:S01]  /*7990*/  HFMA2 R19, R22, R43.H0_H0, -48, -48 ;  /* 0xd200d20016137431 */ /* 0x000fe2000004002b */
[----:B------:R-:W-:-:S03]  /*79a0*/  LOP3.LUT R22, R26, 0x1f001f, RZ, 0xc0, !PT ;  /* 0x001f001f1a167812 */ /* 0x000fc600078ec0ff */
[----:B0-----:R-:W-:Y:S01]  /*79b0*/  HFMA2.MMA R4, R21, R8, R4 ;  /* 0x0000000815047235 */ /* 0x001fe20000000004 */
[----:B------:R-:W-:Y:S02]  /*79c0*/  LOP3.LUT R22, R22, 0x64006400, RZ, 0xfc, !PT ;  /* 0x6400640016167812 */ /* 0x000fe400078efcff */
[----:B------:R-:W-:Y:S02]  /*79d0*/  LOP3.LUT R21, R25, 0x1f001f, RZ, 0xc0, !PT ;  /* 0x001f001f19157812 */ /* 0x000fe400078ec0ff */
[----:B------:R-:W-:Y:S01]  /*79e0*/  LOP3.LUT R23, R26, 0x3e003e0, RZ, 0xc0, !PT ;  /* 0x03e003e01a177812 */ /* 0x000fe200078ec0ff */
[----:B------:R-:W-:Y:S01]  /*79f0*/  HADD2 R22, R22, -1040, -1040 ;  /* 0xe410e41016167430 */ /* 0x000fe20000000000 */
[----:B------:R-:W-:Y:S02]  /*7a00*/  SHF.R.U32.HI R24, RZ, 0xa, R24 ;  /* 0x0000000aff187819 */ /* 0x000fe40000011618 */
[----:B------:R-:W-:Y:S02]  /*7a10*/  LOP3.LUT R21, R21, 0x64006400, RZ, 0xfc, !PT ;  /* 0x6400640015157812 */ /* 0x000fe400078efcff */
[----:B------:R-:W-:-:S02]  /*7a20*/  LOP3.LUT R38, R23, 0x64006400, RZ, 0xfc, !PT ;  /* 0x6400640017267812 */ /* 0x000fc400078efcff */
[----:B------:R-:W-:Y:S01]  /*7a30*/  SHF.R.U32.HI R26, RZ, 0xa, R26 ;  /* 0x0000000aff1a7819 */ /* 0x000fe2000001161a */
[-C--:B------:R-:W-:Y:S01]  /*7a40*/  HFMA2 R20, R20, R43.reuse.H0_H0, -48, -48 ;  /* 0xd200d20014147431 */ /* 0x080fe2000004002b */
[----:B------:R-:W-:Y:S01]  /*7a50*/  LOP3.LUT R24, R24, 0x1f001f, RZ, 0xc0, !PT ;  /* 0x001f001f18187812 */ /* 0x000fe200078ec0ff */
[----:B------:R-:W-:Y:S01]  /*7a60*/  HADD2 R21, R21, -1040, -1040 ;  /* 0xe410e41015157430 */ /* 0x000fe20000000000 */
[----:B------:R-:W-:Y:S01]  /*7a70*/  HFMA2.MMA R6, R22, R8, R6 ;  /* 0x0000000816067235 */ /* 0x000fe20000000006 */
[----:B------:R-:W-:Y:S01]  /*7a80*/  LOP3.LUT R26, R26, 0x1f001f, RZ, 0xc0, !PT ;  /* 0x001f001f1a1a7812 */ /* 0x000fe200078ec0ff */
[----:B------:R-:W-:Y:S01]  /*7a90*/  HFMA2 R18, R38, R43.H0_H0, -48, -48 ;  /* 0xd200d20026127431 */ /* 0x000fe2000004002b */
[----:B------:R-:W-:Y:S01]  /*7aa0*/  LOP3.LUT R24, R24, 0x64006400, RZ, 0xfc, !PT ;  /* 0x6400640018187812 */ /* 0x000fe200078efcff */
[----:B------:R-:W-:Y:S01]  /*7ab0*/  HFMA2 R21, R21, R8, R5 ;  /* 0x0000000815157231 */ /* 0x000fe20000000005 */
[C---:B------:R-:W-:Y:S01]  /*7ac0*/  LOP3.LUT R23, R27.reuse, 0x1f001f, RZ, 0xc0, !PT ;  /* 0x001f001f1b177812 */ /* 0x040fe200078ec0ff */
[-C--:B------:R-:W-:Y:S01]  /*7ad0*/  HFMA2.MMA R5, R20, R9.reuse, R4 ;  /* 0x0000000914057235 */ /* 0x080fe20000000004 */
[----:B------:R-:W-:Y:S01]  /*7ae0*/  LOP3.LUT R26, R26, 0x64006400, RZ, 0xfc, !PT ;  /* 0x640064001a1a7812 */ /* 0x000fe200078efcff */
[----:B------:R-:W-:Y:S01]  /*7af0*/  HADD2 R24, R24, -1040, -1040 ;  /* 0xe410e41018187430 */ /* 0x000fe20000000000 */
[----:B------:R-:W-:Y:S01]  /*7b00*/  SHF.R.U32.HI R25, RZ, 0xa, R25 ;  /* 0x0000000aff197819 */ /* 0x000fe20000011619 */
[----:B------:R-:W-:Y:S01]  /*7b10*/  HFMA2.MMA R18, R18, R9, R6 ;  /* 0x0000000912127235 */ /* 0x000fe20000000006 */
[----:B------:R-:W-:Y:S01]  /*7b20*/  LOP3.LUT R39, R27, 0x3e003e0, RZ, 0xc0, !PT ;  /* 0x03e003e01b277812 */ /* 0x000fe200078ec0ff */
[----:B------:R-:W-:Y:S01]  /*7b30*/  HADD2 R26, R26, -1040, -1040 ;  /* 0xe410e4101a1a7430 */ /* 0x000fe20000000000 */
[----:B------:R-:W-:-:S02]  /*7b40*/  LOP3.LUT R23, R23, 0x64006400, RZ, 0xfc, !PT ;  /* 0x6400640017177812 */ /* 0x000fc400078efcff */
[----:B------:R-:W-:Y:S02]  /*7b50*/  SHF.R.U32.HI R27, RZ, 0xa, R27 ;  /* 0x0000000aff1b7819 */ /* 0x000fe4000001161b */
[----:B------:R-:W-:Y:S02]  /*7b60*/  LOP3.LUT R25, R25, 0x1f001f, RZ, 0xc0, !PT ;  /* 0x001f001f19197812 */ /* 0x000fe400078ec0ff */
[----:B------:R-:W-:Y:S01]  /*7b70*/  LOP3.LUT R12, R12, 0x64006400, RZ, 0xfc, !PT ;  /* 0x640064000c0c7812 */ /* 0x000fe200078efcff */
[-C--:B------:R-:W-:Y:S01]  /*7b80*/  HFMA2.MMA R6, R24, R10.reuse, R5 ;  /* 0x0000000a18067235 */ /* 0x080fe20000000005 */
        /* <DEDUP_REMOVED lines=8> */
[----:B------:R-:W-:Y:S01]  /*7c10*/  HFMA2 R43, R40, R43.H0_H0, -48, -48 ;  /* 0xd200d200282b7431 */ /* 0x000fe2000004002b */
[----:B------:R-:W-:Y:S01]  /*7c20*/  LOP3.LUT R13, R13, 0x64006400, RZ, 0xfc, !PT ;  /* 0x640064000d0d7812 */ /* 0x000fe200078efcff */
[----:B------:R-:W-:-:S02]  /*7c30*/  HFMA2 R15, R23, R8, R15 ;  /* 0x00000008170f7231 */ /* 0x000fc4000000000f */
[----:B------:R-:W-:Y:S02]  /*7c40*/  HADD2 R14, R14, -1040, -1040 ;  /* 0xe410e4100e0e7430 */ /* 0x000fe40000000000 */
[-C--:B------:R-:W-:Y:S02]  /*7c50*/  HFMA2 R19, R19, R9.reuse, R21 ;  /* 0x0000000913137231 */ /* 0x080fe40000000015 */
[----:B------:R-:W-:Y:S01]  /*7c60*/  HADD2 R25, R25, -1040, -1040 ;  /* 0xe410e41019197430 */ /* 0x000fe20000000000 */
[----:B------:R-:W-:Y:S01]  /*7c70*/  LOP3.LUT R7, R7, 0x64006400, RZ, 0xfc, !PT ;  /* 0x6400640007077812 */ /* 0x000fe200078efcff */
[-C--:B------:R-:W-:Y:S01]  /*7c80*/  HFMA2.MMA R6, R12, R11.reuse, R6 ;  /* 0x0000000b0c067235 */ /* 0x080fe20000000006 */
[----:B------:R-:W-:Y:S02]  /*7c90*/  HFMA2 R15, R43, R9, R15 ;  /* 0x000000092b0f7231 */ /* 0x000fe4000000000f */
[----:B------:R-:W-:Y:S01]  /*7ca0*/  HADD2 R5, R27, -1040, -1040 ;  /* 0xe410e4101b057430 */ /* 0x000fe20000000000 */
[----:B------:R-:W-:Y:S01]  /*7cb0*/  HFMA2.MMA R14, R14, R11, R18 ;  /* 0x0000000b0e0e7235 */ /* 0x000fe20000000012 */
[-C--:B------:R-:W-:Y:S01]  /*7cc0*/  HFMA2 R19, R25, R10.reuse, R19 ;  /* 0x0000000a19137231 */ /* 0x080fe20000000013 */
[----:B----4-:R-:W-:Y:S01]  /*7cd0*/  @!P0 PRMT R0, R16, 0x7610, R0 ;  /* 0x0000761010008816 */ /* 0x010fe20000000000 */
[----:B------:R-:W-:Y:S01]  /*7ce0*/  HADD2 R13, R13, -1040, -1040 ;  /* 0xe410e4100d0d7430 */ /* 0x000fe20000000000 */
[----:B------:R-:W-:Y:S01]  /*7cf0*/  @!P0 PRMT R2, R17, 0x7610, R2 ;  /* 0x0000761011028816 */ /* 0x000fe20000000002 */
[----:B------:R-:W-:Y:S01]  /*7d00*/  HFMA2 R5, R5, R10, R15 ;  /* 0x0000000a05057231 */ /* 0x000fe2000000000f */
[----:B------:R-:W-:Y:S01]  /*7d10*/  IADD3 R31, R31, 0x20, RZ ;  /* 0x000000201f1f7810 */ /* 0x000fe20007ffe0ff */
[----:B------:R-:W-:Y:S01]  /*7d20*/  HADD2 R7, R7, -1040, -1040 ;  /* 0xe410e41007077430 */ /* 0x000fe20000000000 */
        /* <DEDUP_REMOVED lines=17> */
.L_x_3089:
[----:B------:R-:W-:-:S04]  /*7e40*/  ISETP.GE.AND P0, PT, R31, R33, PT ;  /* 0x000000211f00720c */ /* 0x000fc80003f06270 */
[----:B------:R-:W-:-:S13]  /*7e50*/  ISETP.GE.OR P0, PT, R31, R35, P0 ;  /* 0x000000231f00720c */ /* 0x000fda0000706670 */
[----:B------:R-:W-:Y:S05]  /*7e60*/  @P0 BRA `(.L_x_3091) ;  /* 0x0000002400280947 */ /* 0x000fea0003800000 */
.L_x_3092:
[----:B------:R-:W2:Y:S01]  /*7e70*/  LDG.E.128.CONSTANT R4, desc[UR6][R36.64] ;  /* 0x0000000624047981 */ /* 0x000ea2000c1e9d00 */
[----:B------:R-:W-:-:S03]  /*7e80*/  IMAD.U32 R34, RZ, RZ, UR9 ;  /* 0x00000009ff227e24 */ /* 0x000fc6000f8e00ff */
[----:B------:R-:W0:Y:S01]  /*7e90*/  LDS.64 R16, [UR4] ;  /* 0x00000004ff107984 */ /* 0x000e220008000a00 */
[----:B------:R-:W-:-:S05]  /*7ea0*/  IMAD.WIDE R18, R34, 0x4, R36 ;  /* 0x0000000422127825 */ /* 0x000fca00078e0224 */
[----:B------:R3:W4:Y:S01]  /*7eb0*/  LDG.E.128.CONSTANT R8, desc[UR6][R18.64] ;  /* 0x0000000612087981 */ /* 0x000722000c1e9d00 */
[----:B------:R-:W-:-:S05]  /*7ec0*/  IMAD.WIDE R44, R34, 0x4, R18 ;  /* 0x00000004222c7825 */ /* 0x000fca00078e0212 */
[----:B-1----:R-:W5:Y:S01]  /*7ed0*/  LDG.E.128.CONSTANT R12, desc[UR6][R44.64] ;  /* 0x000000062c0c7981 */ /* 0x002f62000c1e9d00 */
[----:B------:R-:W-:Y:S02]  /*7ee0*/  MOV R23, 0x2c00 ;  /* 0x00002c0000177802 */ /* 0x000fe40000000f00 */
[----:B------:R-:W-:Y:S02]  /*7ef0*/  ISETP.NE.AND P1, PT, R31, R29, PT ;  /* 0x0000001d1f00720c */ /* 0x000fe40003f25270 */
[----:B--2---:R-:W-:Y:S02]  /*7f00*/  LOP3.LUT R20, R4, 0xf000f, RZ, 0xc0, !PT ;  /* 0x000f000f04147812 */ /* 0x004fe400078ec0ff */
[----:B------:R-:W-:Y:S02]  /*7f10*/  LOP3.LUT R21, R5, 0xf000f, RZ, 0xc0, !PT ;  /* 0x000f000f05157812 */ /* 0x000fe400078ec0ff */
[----:B------:R-:W-:Y:S02]  /*7f20*/  LOP3.LUT R20, R20, 0x64006400, RZ, 0xfc, !PT ;  /* 0x6400640014147812 */ /* 0x000fe400078efcff */
[----:B------:R-:W-:-:S02]  /*7f30*/  LOP3.LUT R22, R6, 0xf000f, RZ, 0xc0, !PT ;  /* 0x000f000f06167812 */ /* 0x000fc400078ec0ff */
[----:B------:R-:W-:Y:S01]  /*7f40*/  LOP3.LUT R24, R7, 0xf000f, RZ, 0xc0, !PT ;  /* 0x000f000f07187812 */ /* 0x000fe200078ec0ff */
[----:B---3--:R-:W-:Y:S01]  /*7f50*/  HADD2 R19, R20, -1032, -1032 ;  /* 0xe408e40814137430 */ /* 0x008fe20000000000 */
[----:B------:R-:W-:Y:S02]  /*7f60*/  LOP3.LUT R21, R21, 0x64006400, RZ, 0xfc, !PT ;  /* 0x6400640015157812 */ /* 0x000fe400078efcff */
[----:B------:R-:W-:Y:S02]  /*7f70*/  PRMT R20, R23, 0x7610, R20 ;  /* 0x0000761017147816 */ /* 0x000fe40000000014 */
[----:B------:R-:W-:Y:S01]  /*7f80*/  LOP3.LUT R23, R22, 0x64006400, RZ, 0xfc, !PT ;  /* 0x6400640016177812 */ /* 0x000fe200078efcff */
[----:B------:R-:W-:Y:S01]  /*7f90*/  HADD2 R22, R21, -1032, -1032 ;  /* 0xe408e40815167430 */ /* 0x000fe20000000000 */
[----:B------:R-:W-:Y:S01]  /*7fa0*/  LOP3.LUT R24, R24, 0x64006400, RZ, 0xfc, !PT ;  /* 0x6400640018187812 */ /* 0x000fe200078efcff */
[----:B------:R-:W-:Y:S02]  /*7fb0*/  HADD2.F32 R18, -RZ, R19.H0_H0 ;  /* 0x20000013ff127230 */ /* 0x000fe40000004100 */
[----:B------:R-:W-:-:S02]  /*7fc0*/  HADD2 R23, R23, -1032, -1032 ;  /* 0xe408e40817177430 */ /* 0x000fc40000000000 */
[----:B------:R-:W-:Y:S02]  /*7fd0*/  HADD2.F32 R41, -RZ, R19.H1_H1 ;  /* 0x30000013ff297230 */ /* 0x000fe40000004100 */
[----:B------:R-:W-:Y:S02]  /*7fe0*/  HADD2 R21, R24, -1032, -1032 ;  /* 0xe408e40818157430 */ /* 0x000fe40000000000 */
[----:B0-----:R-:W-:Y:S02]  /*7ff0*/  HADD2.F32 R19, -RZ, R16.H0_H0 ;  /* 0x20000010ff137230 */ /* 0x001fe40000004100 */
[--C-:B------:R-:W-:Y:S02]  /*8000*/  HADD2.F32 R26, -RZ, R22.reuse.H0_H0 ;  /* 0x20000016ff1a7230 */ /* 0x100fe40000004100 */
[----:B------:R-:W-:Y:S02]  /*8010*/  HADD2.F32 R39, -RZ, R22.H1_H1 ;  /* 0x30000016ff277230 */ /* 0x000fe40000004100 */
[----:B------:R-:W-:Y:S01]  /*8020*/  FFMA.FTZ R18, R18, R19, RZ ;  /* 0x0000001312127223 */ /* 0x000fe200000100ff */
[----:B------:R-:W-:-:S02]  /*8030*/  HADD2.F32 R22, -RZ, R23.H0_H0 ;  /* 0x20000017ff167230 */ /* 0x000fc40000004100 */
[C---:B------:R-:W-:Y:S01]  /*8040*/  FFMA.FTZ R25, R19.reuse, R26, RZ ;  /* 0x0000001a13197223 */ /* 0x040fe200000100ff */
[----:B------:R-:W-:Y:S02]  /*8050*/  HADD2.F32 R16, -RZ, R16.H1_H1 ;  /* 0x30000010ff107230 */ /* 0x000fe40000004100 */
[----:B------:R-:W-:Y:S02]  /*8060*/  HADD2.F32 R24, -RZ, R21.H0_H0 ;  /* 0x20000015ff187230 */ /* 0x000fe40000004100 */
[----:B------:R-:W-:Y:S01]  /*8070*/  FFMA.FTZ R37, R19, R22, RZ ;  /* 0x0000001613257223 */ /* 0x000fe200000100ff */
[----:B------:R-:W-:Y:S02]  /*8080*/  HADD2.F32 R22, -RZ, R23.H1_H1 ;  /* 0x30000017ff167230 */ /* 0x000fe40000004100 */
[----:B------:R-:W-:Y:S01]  /*8090*/  FFMA.FTZ R41, R41, R16, R18 ;  /* 0x0000001029297223 */ /* 0x000fe20000010012 */
[----:B------:R-:W-:Y:S01]  /*80a0*/  LOP3.LUT R18, R4, 0xf000f0, RZ, 0xc0, !PT ;  /* 0x00f000f004127812 */ /* 0x000fe200078ec0ff */
[----:B------:R-:W-:Y:S01]  /*80b0*/  FFMA.FTZ R19, R19, R24, RZ ;  /* 0x0000001813137223 */ /* 0x000fe200000100ff */
[----:B------:R-:W-:-:S02]  /*80c0*/  HADD2.F32 R23, -RZ, R21.H1_H1 ;  /* 0x30000015ff177230 */ /* 0x000fc40000004100 */
[C---:B------:R-:W-:Y:S01]  /*80d0*/  FFMA.FTZ R39, R16.reuse, R39, R25 ;  /* 0x0000002710277223 */ /* 0x040fe20000010019 */
[----:B------:R-:W-:Y:S01]  /*80e0*/  FFMA.FTZ R37, R16, R22, R37 ;  /* 0x0000001610257223 */ /* 0x000fe20000010025 */
[----:B------:R-:W-:Y:S02]  /*80f0*/  LOP3.LUT R21, R5, 0xf000f0, RZ, 0xc0, !PT ;  /* 0x00f000f005157812 */ /* 0x000fe400078ec0ff */
[----:B------:R-:W-:Y:S01]  /*8100*/  LOP3.LUT R25, R18, 0x64006400, RZ, 0xfc, !PT ;  /* 0x6400640012197812 */ /* 0x000fe200078efcff */
[----:B------:R-:W-:Y:S01]  /*8110*/  FFMA.FTZ R23, R16, R23, R19 ;  /* 0x0000001710177223 */ /* 0x000fe20000010013 */
[----:B------:R-:W-:Y:S01]  /*8120*/  LOP3.LUT R22, R6, 0xf000f0, RZ, 0xc0, !PT ;  /* 0x00f000f006167812 */ /* 0x000fe200078ec0ff */
[----:B------:R-:W0:Y:S01]  /*8130*/  LDS.64 R18, [UR4+0x8] ;  /* 0x00000804ff127984 */ /* 0x000e220008000a00 */
[----:B------:R-:W-:Y:S01]  /*8140*/  LOP3.LUT R21, R21, 0x64006400, RZ, 0xfc, !PT ;  /* 0x6400640015157812 */ /* 0x000fe200078efcff */
[-C--:B------:R-:W-:Y:S01]  /*8150*/  HFMA2 R25, R25, R20.reuse.H0_H0, -72, -72 ;  /* 0xd480d48019197431 */ /* 0x080fe20000040014 */
[----:B------:R-:W-:Y:S01]  /*8160*/  LOP3.LUT R43, R22, 0x64006400, RZ, 0xfc, !PT ;  /* 0x64006400162b7812 */ /* 0x000fe200078efcff */
[----:B------:R-:W-:Y:S01]  /*8170*/  HADD2.F32 R22, -RZ, R17.H0_H0 ;  /* 0x20000011ff167230 */ /* 0x000fe20000004100 */
[----:B------:R-:W-:Y:S01]  /*8180*/  LOP3.LUT R16, R7, 0xf000f0, RZ, 0xc0, !PT ;  /* 0x00f000f007107812 */ /* 0x000fe200078ec0ff */
[----:B------:R-:W-:-:S02]  /*8190*/  HFMA2 R27, R21, R20.H0_H0, -72, -72 ;  /* 0xd480d480151b7431 */ /* 0x000fc40000040014 */
[----:B------:R-:W-:Y:S02]  /*81a0*/  HADD2.F32 R24, -RZ, R25.H0_H0 ;  /* 0x20000019ff187230 */ /* 0x000fe40000004100 */
[-C--:B------:R-:W-:Y:S01]  /*81b0*/  HFMA2 R21, R43, R20.reuse.H0_H0, -72, -72 ;  /* 0xd480d4802b157431 */ /* 0x080fe20000040014 */
[----:B------:R-:W-:Y:S01]  /*81c0*/  LOP3.LUT R43, R16, 0x64006400, RZ, 0xfc, !PT ;  /* 0x64006400102b7812 */ /* 0x000fe200078efcff */
[----:B------:R-:W-:Y:S01]  /*81d0*/  HADD2.F32 R17, -RZ, R17.H1_H1 ;  /* 0x30000011ff117230 */ /* 0x000fe20000004100 */
[----:B------:R-:W-:Y:S01]  /*81e0*/  SHF.R.U32.HI R4, RZ, 0x8, R4 ;  /* 0x00000008ff047819 */ /* 0x000fe20000011604 */
[----:B------:R-:W-:Y:S01]  /*81f0*/  FFMA.FTZ R16, R24, R22, R41 ;  /* 0x0000001618107223 */ /* 0x000fe20000010029 */
[----:B------:R-:W-:Y:S02]  /*8200*/  HADD2.F32 R36, -RZ, R21.H0_H0 ;  /* 0x20000015ff247230 */ /* 0x000fe40000004100 */
[----:B------:R-:W-:Y:S02]  /*8210*/  HFMA2 R24, R43, R20.H0_H0, -72, -72 ;  /* 0xd480d4802b187431 */ /* 0x000fe40000040014 */
[--C-:B------:R-:W-:Y:S01]  /*8220*/  HADD2.F32 R26, -RZ, R27.reuse.H0_H0 ;  /* 0x2000001bff1a7230 */ /* 0x100fe20000004100 */
[----:B------:R-:W-:Y:S01]  /*8230*/  SHF.R.U32.HI R5, RZ, 0x8, R5 ;  /* 0x00000008ff057819 */ /* 0x000fe20000011605 */
[----:B------:R-:W-:-:S02]  /*8240*/  HADD2.F32 R27, -RZ, R27.H1_H1 ;  /* 0x3000001bff1b7230 */ /* 0x000fc40000004100 */
[C---:B------:R-:W-:Y:S01]  /*8250*/  FFMA.FTZ R36, R22.reuse, R36, R37 ;  /* 0x0000002416247223 */ /* 0x040fe20000010025 */
[--C-:B------:R-:W-:Y:S02]  /*8260*/  HADD2.F32 R37, -RZ, R24.reuse.H0_H0 ;  /* 0x20000018ff257230 */ /* 0x100fe40000004100 */
[C---:B------:R-:W-:Y:S01]  /*8270*/  FFMA.FTZ R26, R22.reuse, R26, R39 ;  /* 0x0000001a161a7223 */ /* 0x040fe20000010027 */
[----:B------:R-:W-:Y:S01]  /*8280*/  HADD2.F32 R25, -RZ, R25.H1_H1 ;  /* 0x30000019ff197230 */ /* 0x000fe20000004100 */
[----:B------:R-:W-:Y:S01]  /*8290*/  SHF.R.U32.HI R6, RZ, 0x8, R6 ;  /* 0x00000008ff067819 */ /* 0x000fe20000011606 */
[----:B------:R-:W1:Y:S01]  /*82a0*/  @!P1 LDC.64 R40, c[0x0][0x248] ;  /* 0x00009200ff289b82 */ /* 0x000e620000000a00 */
[----:B------:R-:W-:Y:S01]  /*82b0*/  FFMA.FTZ R22, R22, R37, R23 ;  /* 0x0000002516167223 */ /* 0x000fe20000010017 */
[----:B------:R-:W-:Y:S01]  /*82c0*/  FFMA.FTZ R23, R17, R27, R26 ;  /* 0x0000001b11177223 */ /* 0x000fe2000001001a */
[----:B------:R-:W-:Y:S01]  /*82d0*/  FFMA.FTZ R25, R25, R17, R16 ;  /* 0x0000001119197223 */ /* 0x000fe20000010010 */
[----:B------:R-:W-:Y:S01]  /*82e0*/  HADD2.F32 R27, -RZ, R21.H1_H1 ;  /* 0x30000015ff1b7230 */ /* 0x000fe20000004100 */
[----:B------:R-:W-:Y:S01]  /*82f0*/  LOP3.LUT R16, R4, 0xf000f, RZ, 0xc0, !PT ;  /* 0x000f000f04107812 */ /* 0x000fe200078ec0ff */
[----:B------:R-:W-:Y:S01]  /*8300*/  HADD2.F32 R37, -RZ, R24.H1_H1 ;  /* 0x30000018ff257230 */ /* 0x000fe20000004100 */
[----:B------:R-:W-:-:S02]  /*8310*/  LOP3.LUT R21, R5, 0xf000f, RZ, 0xc0, !PT ;  /* 0x000f000f05157812 */ /* 0x000fc400078ec0ff */
[----:B------:R-:W-:Y:S01]  /*8320*/  SHF.R.U32.HI R7, RZ, 0x8, R7 ;  /* 0x00000008ff077819 */ /* 0x000fe20000011607 */
[----:B------:R-:W-:Y:S01]  /*8330*/  FFMA.FTZ R27, R17, R27, R36 ;  /* 0x0000001b111b7223 */ /* 0x000fe20000010024 */
[----:B------:R-:W-:Y:S02]  /*8340*/  LOP3.LUT R24, R6, 0xf000f, RZ, 0xc0, !PT ;  /* 0x000f000f06187812 */ /* 0x000fe400078ec0ff */
[----:B------:R-:W-:Y:S02]  /*8350*/  LOP3.LUT R16, R16, 0x64006400, RZ, 0xfc, !PT ;  /* 0x6400640010107812 */ /* 0x000fe400078efcff */
[----:B------:R-:W-:Y:S02]  /*8360*/  LOP3.LUT R21, R21, 0x64006400, RZ, 0xfc, !PT ;  /* 0x6400640015157812 */ /* 0x000fe400078efcff */
[----:B------:R-:W-:Y:S01]  /*8370*/  LOP3.LUT R26, R24, 0x64006400, RZ, 0xfc, !PT ;  /* 0x64006400181a7812 */ /* 0x000fe200078efcff */
[----:B------:R-:W-:Y:S01]  /*8380*/  FFMA.FTZ R24, R17, R37, R22 ;  /* 0x0000002511187223 */ /* 0x000fe20000010016 */
[----:B------:R-:W-:Y:S01]  /*8390*/  LOP3.LUT R36, R7, 0xf000f, RZ, 0xc0, !PT ;  /* 0x000f000f07247812 */ /* 0x000fe200078ec0ff */
[----:B------:R-:W-:Y:S01]  /*83a0*/  HADD2 R17, R16, -1032, -1032 ;  /* 0xe408e40810117430 */ /* 0x000fe20000000000 */
[----:B------:R-:W-:Y:S01]  /*83b0*/  LOP3.LUT R4, R4, 0xf000f0, RZ, 0xc0, !PT ;  /* 0x00f000f004047812 */ /* 0x000fe200078ec0ff */
[----:B------:R-:W-:Y:S01]  /*83c0*/  HADD2 R21, R21, -1032, -1032 ;  /* 0xe408e40815157430 */ /* 0x000fe20000000000 */
[----:B------:R-:W-:Y:S01]  /*83d0*/  LOP3.LUT R16, R36, 0x64006400, RZ, 0xfc, !PT ;  /* 0x6400640024107812 */ /* 0x000fe200078efcff */
[----:B------:R-:W-:-:S02]  /*83e0*/  HADD2 R22, R26, -1032, -1032 ;  /* 0xe408e4081a167430 */ /* 0x000fc40000000000 */
[----:B0-----:R-:W-:Y:S01]  /*83f0*/  HADD2.F32 R26, -RZ, R18.H0_H0 ;  /* 0x20000012ff1a7230 */ /* 0x001fe20000004100 */
[----:B------:R-:W-:Y:S01]  /*8400*/  LOP3.LUT R5, R5, 0xf000f0, RZ, 0xc0, !PT ;  /* 0x00f000f005057812 */ /* 0x000fe200078ec0ff */
[----:B------:R-:W-:Y:S02]  /*8410*/  HADD2.F32 R37, -RZ, R21.H0_H0 ;  /* 0x20000015ff257230 */ /* 0x000fe40000004100 */
[----:B------:R-:W-:Y:S02]  /*8420*/  HADD2 R16, R16, -1032, -1032 ;  /* 0xe408e40810107430 */ /* 0x000fe40000000000 */
[----:B------:R-:W-:Y:S01]  /*8430*/  HADD2.F32 R38, -RZ, R17.H0_H0 ;  /* 0x20000011ff267230 */ /* 0x000fe20000004100 */
[----:B------:R-:W-:Y:S01]  /*8440*/  LOP3.LUT R6, R6, 0xf000f0, RZ, 0xc0, !PT ;  /* 0x00f000f006067812 */ /* 0x000fe200078ec0ff */
[----:B------:R-:W-:Y:S02]  /*8450*/  HADD2.F32 R36, -RZ, R22.H0_H0 ;  /* 0x20000016ff247230 */ /* 0x000fe40000004100 */
[----:B------:R-:W-:Y:S01]  /*8460*/  FFMA.FTZ R23, R26, R37, R23 ;  /* 0x000000251a177223 */ /* 0x000fe20000010017 */
[----:B------:R-:W-:-:S02]  /*8470*/  HADD2.F32 R37, -RZ, R16.H0_H0 ;  /* 0x20000010ff257230 */ /* 0x000fc40000004100 */
[----:B------:R-:W-:Y:S01]  /*8480*/  FFMA.FTZ R25, R38, R26, R25 ;  /* 0x0000001a26197223 */ /* 0x000fe20000010019 */
[----:B------:R-:W-:Y:S02]  /*8490*/  HADD2.F32 R38, -RZ, R17.H1_H1 ;  /* 0x30000011ff267230 */ /* 0x000fe40000004100 */
[----:B------:R-:W-:Y:S01]  /*84a0*/  FFMA.FTZ R27, R26, R36, R27 ;  /* 0x000000241a1b7223 */ /* 0x000fe2000001001b */
[----:B------:R-:W-:Y:S01]  /*84b0*/  HADD2.F32 R36, -RZ, R21.H1_H1 ;  /* 0x30000015ff247230 */ /* 0x000fe20000004100 */
[----:B------:R-:W-:Y:S01]  /*84c0*/  @!P1 LEA R39, R31, 0x1, 0x1 ;  /* 0x000000011f279811 */ /* 0x000fe200078e08ff */
[----:B------:R-:W-:Y:S02]  /*84d0*/  HADD2.F32 R18, -RZ, R18.H1_H1 ;  /* 0x30000012ff127230 */ /* 0x000fe40000004100 */
[--C-:B------:R-:W-:Y:S02]  /*84e0*/  HADD2.F32 R21, -RZ, R19.reuse.H0_H0 ;  /* 0x20000013ff157230 */ /* 0x100fe40000004100 */
[----:B------:R-:W-:-:S02]  /*84f0*/  HADD2.F32 R17, -RZ, R19.H1_H1 ;  /* 0x30000013ff117230 */ /* 0x000fc40000004100 */
[----:B------:R-:W-:Y:S01]  /*8500*/  FFMA.FTZ R19, R26, R37, R24 ;  /* 0x000000251a137223 */ /* 0x000fe20000010018 */
[----:B------:R-:W-:Y:S02]  /*8510*/  HADD2.F32 R26, -RZ, R22.H1_H1 ;  /* 0x30000016ff1a7230 */ /* 0x000fe40000004100 */
[----:B------:R-:W-:Y:S01]  /*8520*/  FFMA.FTZ R22, R38, R18, R25 ;  /* 0x0000001226167223 */ /* 0x000fe20000010019 */
[----:B------:R-:W-:Y:S01]  /*8530*/  FFMA.FTZ R24, R18, R36, R23 ;  /* 0x0000002412187223 */ /* 0x000fe20000010017 */
[----:B------:R-:W-:Y:S01]  /*8540*/  LOP3.LUT R23, R4, 0x64006400, RZ, 0xfc, !PT ;  /* 0x6400640004177812 */ /* 0x000fe200078efcff */
[----:B------:R-:W-:Y:S01]  /*8550*/  HADD2.F32 R37, -RZ, R16.H1_H1 ;  /* 0x30000010ff257230 */ /* 0x000fe20000004100 */
[----:B------:R-:W-:Y:S01]  /*8560*/  LOP3.LUT R25, R5, 0x64006400, RZ, 0xfc, !PT ;  /* 0x6400640005197812 */ /* 0x000fe200078efcff */
[C---:B------:R-:W-:Y:S01]  /*8570*/  FFMA.FTZ R26, R18.reuse, R26, R27 ;  /* 0x0000001a121a7223 */ /* 0x040fe2000001001b */
[----:B------:R-:W0:Y:S01]  /*8580*/  LDS.64 R4, [UR4+0x10] ;  /* 0x00001004ff047984 */ /* 0x000e220008000a00 */
[----:B------:R-:W-:Y:S01]  /*8590*/  LOP3.LUT R36, R7, 0xf000f0, RZ, 0xc0, !PT ;  /* 0x00f000f007247812 */ /* 0x000fe200078ec0ff */
[----:B------:R-:W-:Y:S01]  /*85a0*/  FFMA.FTZ R18, R18, R37, R19 ;  /* 0x0000002512127223 */ /* 0x000fe20000010013 */
[----:B------:R-:W-:Y:S01]  /*85b0*/  LOP3.LUT R27, R6, 0x64006400, RZ, 0xfc, !PT ;  /* 0x64006400061b7812 */ /* 0x000fe200078efcff */
[----:B------:R-:W-:-:S02]  /*85c0*/  HFMA2 R6, R23, R20.H0_H0, -72, -72 ;  /* 0xd480d48017067431 */ /* 0x000fc40000040014 */
[----:B-1----:R-:W-:-:S04]  /*85d0*/  @!P1 IMAD.WIDE R40, R39, 0x2, R40 ;  /* 0x0000000227289825 */ /* 0x002fc800078e0228 */
[-C--:B------:R-:W-:Y:S01]  /*85e0*/  HFMA2 R7, R25, R20.reuse.H0_H0, -72, -72 ;  /* 0xd480d48019077431 */ /* 0x080fe20000040014 */
[----:B------:R-:W-:Y:S01]  /*85f0*/  LOP3.LUT R25, R36, 0x64006400, RZ, 0xfc, !PT ;  /* 0x6400640024197812 */ /* 0x000fe200078efcff */
[-C--:B------:R-:W-:Y:S02]  /*8600*/  HFMA2 R23, R27, R20.reuse.H0_H0, -72, -72 ;  /* 0xd480d4801b177431 */ /* 0x080fe40000040014 */
[----:B------:R-:W-:Y:S02]  /*8610*/  HADD2.F32 R27, -RZ, R6.H0_H0 ;  /* 0x20000006ff1b7230 */ /* 0x000fe40000004100 */
[----:B------:R-:W-:Y:S02]  /*8620*/  HADD2.F32 R36, -RZ, R7.H0_H0 ;  /* 0x20000007ff247230 */ /* 0x000fe40000004100 */
[----:B------:R-:W-:Y:S02]  /*8630*/  HFMA2 R16, R25, R20.H0_H0, -72, -72 ;  /* 0xd480d48019107431 */ /* 0x000fe40000040014 */
[----:B------:R-:W-:-:S02]  /*8640*/  HADD2.F32 R25, -RZ, R23.H0_H0 ;  /* 0x20000017ff197230 */ /* 0x000fc40000004100 */
[----:B------:R-:W-:Y:S01]  /*8650*/  FFMA.FTZ R22, R27, R21, R22 ;  /* 0x000000151b167223 */ /* 0x000fe20000010016 */
[----:B------:R-:W-:Y:S02]  /*8660*/  HADD2.F32 R19, -RZ, R6.H1_H1 ;  /* 0x30000006ff137230 */ /* 0x000fe40000004100 */
[C---:B------:R-:W-:Y:S01]  /*8670*/  FFMA.FTZ R24, R21.reuse, R36, R24 ;  /* 0x0000002415187223 */ /* 0x040fe20000010018 */
[--C-:B------:R-:W-:Y:S02]  /*8680*/  HADD2.F32 R27, -RZ, R16.reuse.H0_H0 ;  /* 0x20000010ff1b7230 */ /* 0x100fe40000004100 */
[C---:B------:R-:W-:Y:S01]  /*8690*/  FFMA.FTZ R25, R21.reuse, R25, R26 ;  /* 0x0000001915197223 */ /* 0x040fe2000001001a */
[----:B------:R-:W-:Y:S02]  /*86a0*/  HADD2.F32 R7, -RZ, R7.H1_H1 ;  /* 0x30000007ff077230 */ /* 0x000fe40000004100 */
[----:B------:R-:W-:Y:S02]  /*86b0*/  HADD2.F32 R26, -RZ, R23.H1_H1 ;  /* 0x30000017ff1a7230 */ /* 0x000fe40000004100 */
[----:B------:R-:W-:Y:S01]  /*86c0*/  FFMA.FTZ R6, R21, R27, R18 ;  /* 0x0000001b15067223 */ /* 0x000fe20000010012 */
[----:B------:R-:W-:Y:S01]  /*86d0*/  FFMA.FTZ R21, R19, R17, R22 ;  /* 0x0000001113157223 */ /* 0x000fe20000010016 */
[----:B------:R-:W-:Y:S01]  /*86e0*/  FFMA.FTZ R19, R17, R7, R24 ;  /* 0x0000000711137223 */ /* 0x000fe20000010018 */
[----:B----4-:R-:W-:Y:S01]  /*86f0*/  LOP3.LUT R22, R8, 0xf000f, RZ, 0xc0, !PT ;  /* 0x000f000f08167812 */ /* 0x010fe200078ec0ff */
[----:B------:R-:W-:Y:S01]  /*8700*/  HADD2.F32 R16, -RZ, R16.H1_H1 ;  /* 0x30000010ff107230 */ /* 0x000fe20000004100 */
[----:B------:R-:W-:Y:S01]  /*8710*/  LOP3.LUT R7, R9, 0xf000f, RZ, 0xc0, !PT ;  /* 0x000f000f09077812 */ /* 0x000fe200078ec0ff */
[----:B------:R-:W-:Y:S01]  /*8720*/  FFMA.FTZ R18, R17, R26, R25 ;  /* 0x0000001a11127223 */ /* 0x000fe20000010019 */
[----:B------:R-:W-:-:S02]  /*8730*/  LOP3.LUT R23, R10, 0xf000f, RZ, 0xc0, !PT ;  /* 0x000f000f0a177812 */ /* 0x000fc400078ec0ff */
[----:B------:R-:W-:Y:S01]  /*8740*/  LOP3.LUT R24, R11, 0xf000f, RZ, 0xc0, !PT ;  /* 0x000f000f0b187812 */ /* 0x000fe200078ec0ff */
[----:B------:R-:W-:Y:S01]  /*8750*/  FFMA.FTZ R16, R17, R16, R6 ;  /* 0x0000001011107223 */ /* 0x000fe20000010006 */
[----:B------:R-:W-:Y:S02]  /*8760*/  LOP3.LUT R22, R22, 0x64006400, RZ, 0xfc, !PT ;  /* 0x6400640016167812 */ /* 0x000fe400078efcff */
[----:B------:R-:W-:Y:S02]  /*8770*/  LOP3.LUT R7, R7, 0x64006400, RZ, 0xfc, !PT ;  /* 0x6400640007077812 */ /* 0x000fe400078efcff */
[----:B------:R-:W-:Y:S01]  /*8780*/  LOP3.LUT R23, R23, 0x64006400, RZ, 0xfc, !PT ;  /* 0x6400640017177812 */ /* 0x000fe200078efcff */
[----:B------:R-:W-:Y:S01]  /*8790*/  HADD2 R22, R22, -1032, -1032 ;  /* 0xe408e40816167430 */ /* 0x000fe20000000000 */
[----:B------:R-:W-:Y:S01]  /*87a0*/  LOP3.LUT R24, R24, 0x64006400, RZ, 0xfc, !PT ;  /* 0x6400640018187812 */ /* 0x000fe200078efcff */
[----:B------:R-:W-:Y:S02]  /*87b0*/  HADD2 R7, R7, -1032, -1032 ;  /* 0xe408e40807077430 */ /* 0x000fe40000000000 */
[----:B0-----:R-:W-:-:S02]  /*87c0*/  HADD2.F32 R36, -RZ, R4.H1_H1 ;  /* 0x30000004ff247230 */ /* 0x001fc40000004100 */
[----:B------:R-:W-:Y:S02]  /*87d0*/  HADD2 R23, R23, -1032, -1032 ;  /* 0xe408e40817177430 */ /* 0x000fe40000000000 */
[--C-:B------:R-:W-:Y:S02]  /*87e0*/  HADD2.F32 R6, -RZ, R22.reuse.H0_H0 ;  /* 0x20000016ff067230 */ /* 0x100fe40000004100 */
[----:B------:R-:W-:Y:S02]  /*87f0*/  HADD2 R27, R24, -1032, -1032 ;  /* 0xe408e408181b7430 */ /* 0x000fe40000000000 */
[----:B------:R-:W-:Y:S02]  /*8800*/  HADD2.F32 R17, -RZ, R22.H1_H1 ;  /* 0x30000016ff117230 */ /* 0x000fe40000004100 */
[--C-:B------:R-:W-:Y:S02]  /*8810*/  HADD2.F32 R26, -RZ, R7.reuse.H0_H0 ;  /* 0x20000007ff1a7230 */ /* 0x100fe40000004100 */
[----:B------:R-:W-:-:S02]  /*8820*/  HADD2.F32 R38, -RZ, R7.H1_H1 ;  /* 0x30000007ff267230 */ /* 0x000fc40000004100 */
[----:B------:R-:W-:Y:S02]  /*8830*/  HADD2.F32 R7, -RZ, R4.H0_H0 ;  /* 0x20000004ff077230 */ /* 0x000fe40000004100 */
[----:B------:R-:W-:Y:S02]  /*8840*/  HADD2.F32 R22, -RZ, R23.H0_H0 ;  /* 0x20000017ff167230 */ /* 0x000fe40000004100 */
[----:B------:R-:W-:Y:S02]  /*8850*/  HADD2.F32 R24, -RZ, R27.H0_H0 ;  /* 0x2000001bff187230 */ /* 0x000fe40000004100 */
[----:B------:R-:W-:Y:S01]  /*8860*/  FFMA.FTZ R4, R6, R7, RZ ;  /* 0x0000000706047223 */ /* 0x000fe200000100ff */
[----:B------:R-:W-:Y:S02]  /*8870*/  HADD2.F32 R25, -RZ, R23.H1_H1 ;  /* 0x30000017ff197230 */ /* 0x000fe40000004100 */
[----:B------:R-:W-:Y:S01]  /*8880*/  FFMA.FTZ R22, R7, R22, RZ ;  /* 0x0000001607167223 */ /* 0x000fe200000100ff */
[----:B------:R-:W-:-:S02]  /*8890*/  HADD2.F32 R23, -RZ, R27.H1_H1 ;  /* 0x3000001bff177230 */ /* 0x000fc40000004100 */
[C---:B------:R-:W-:Y:S01]  /*88a0*/  FFMA.FTZ R27, R7.reuse, R26, RZ ;  /* 0x0000001a071b7223 */ /* 0x040fe200000100ff */
[----:B------:R-:W-:Y:S01]  /*88b0*/  FFMA.FTZ R24, R7, R24, RZ ;  /* 0x0000001807187223 */ /* 0x000fe200000100ff */
[----:B------:R-:W-:Y:S01]  /*88c0*/  LOP3.LUT R7, R9, 0xf000f0, RZ, 0xc0, !PT ;  /* 0x00f000f009077812 */ /* 0x000fe200078ec0ff */
[----:B------:R-:W-:Y:S01]  /*88d0*/  FFMA.FTZ R4, R17, R36, R4 ;  /* 0x0000002411047223 */ /* 0x000fe20000010004 */
[----:B------:R-:W-:Y:S01]  /*88e0*/  LOP3.LUT R6, R8, 0xf000f0, RZ, 0xc0, !PT ;  /* 0x00f000f008067812 */ /* 0x000fe200078ec0ff */
[C---:B------:R-:W-:Y:S01]  /*88f0*/  FFMA.FTZ R17, R36.reuse, R25, R22 ;  /* 0x0000001924117223 */ /* 0x040fe20000010016 */
[----:B------:R-:W-:Y:S01]  /*8900*/  LOP3.LUT R26, R11, 0xf000f0, RZ, 0xc0, !PT ;  /* 0x00f000f00b1a7812 */ /* 0x000fe200078ec0ff */
[C---:B------:R-:W-:Y:S01]  /*8910*/  FFMA.FTZ R24, R36.reuse, R23, R24 ;  /* 0x0000001724187223 */ /* 0x040fe20000010018 */
[----:B------:R-:W-:Y:S01]  /*8920*/  LOP3.LUT R7, R7, 0x64006400, RZ, 0xfc, !PT ;  /* 0x6400640007077812 */ /* 0x000fe200078efcff */
[----:B------:R-:W-:Y:S01]  /*8930*/  FFMA.FTZ R38, R36, R38, R27 ;  /* 0x0000002624267223 */ /* 0x000fe2000001001b */
[----:B------:R-:W-:Y:S01]  /*8940*/  LOP3.LUT R37, R26, 0x64006400, RZ, 0xfc, !PT ;  /* 0x640064001a257812 */ /* 0x000fe200078efcff */
[--C-:B------:R-:W-:Y:S01]  /*8950*/  HADD2.F32 R27, -RZ, R5.reuse.H0_H0 ;  /* 0x20000005ff1b7230 */ /* 0x100fe20000004100 */
[----:B------:R-:W-:Y:S01]  /*8960*/  LOP3.LUT R25, R6, 0x64006400, RZ, 0xfc, !PT ;  /* 0x6400640006197812 */ /* 0x000fe200078efcff */
[----:B------:R-:W-:Y:S01]  /*8970*/  HFMA2 R26, R7, R20.H0_H0, -72, -72 ;  /* 0xd480d480071a7431 */ /* 0x000fe20000040014 */
[----:B------:R-:W-:Y:S01]  /*8980*/  LOP3.LUT R22, R10, 0xf000f0, RZ, 0xc0, !PT ;  /* 0x00f000f00a167812 */ /* 0x000fe200078ec0ff */
[----:B------:R-:W0:Y:S01]  /*8990*/  LDS.64 R6, [UR4+0x18] ;  /* 0x00001804ff067984 */ /* 0x000e220008000a00 */
[----:B------:R-:W-:-:S02]  /*89a0*/  HADD2.F32 R5, -RZ, R5.H1_H1 ;  /* 0x30000005ff057230 */ /* 0x000fc40000004100 */
[-C--:B------:R-:W-:Y:S01]  /*89b0*/  HFMA2 R25, R25, R20.reuse.H0_H0, -72, -72 ;  /* 0xd480d48019197431 */ /* 0x080fe20000040014 */
[----:B------:R-:W-:Y:S01]  /*89c0*/  LOP3.LUT R23, R22, 0x64006400, RZ, 0xfc, !PT ;  /* 0x6400640016177812 */ /* 0x000fe200078efcff */
[----:B------:R-:W-:-:S03]  /*89d0*/  HFMA2 R22, R37, R20.H0_H0, -72, -72 ;  /* 0xd480d48025167431 */ /* 0x000fc60000040014 */
[--C-:B------:R-:W-:Y:S02]  /*89e0*/  HADD2.F32 R37, -RZ, R25.reuse.H0_H0 ;  /* 0x20000019ff257230 */ /* 0x100fe40000004100 */
[----:B------:R-:W-:Y:S02]  /*89f0*/  HFMA2 R36, R23, R20.H0_H0, -72, -72 ;  /* 0xd480d48017247431 */ /* 0x000fe40000040014 */
[----:B------:R-:W-:Y:S02]  /*8a00*/  HADD2.F32 R23, -RZ, R26.H0_H0 ;  /* 0x2000001aff177230 */ /* 0x000fe40000004100 */
[----:B------:R-:W-:Y:S02]  /*8a10*/  HADD2.F32 R25, -RZ, R25.H1_H1 ;  /* 0x30000019ff197230 */ /* 0x000fe40000004100 */
[----:B------:R-:W-:Y:S01]  /*8a20*/  FFMA.FTZ R4, R37, R27, R4 ;  /* 0x0000001b25047223 */ /* 0x000fe20000010004 */
[----:B------:R-:W-:Y:S02]  /*8a30*/  HADD2.F32 R37, -RZ, R36.H0_H0 ;  /* 0x20000024ff257230 */ /* 0x000fe40000004100 */
[C---:B------:R-:W-:Y:S01]  /*8a40*/  FFMA.FTZ R23, R27.reuse, R23, R38 ;  /* 0x000000171b177223 */ /* 0x040fe20000010026 */
[----:B------:R-:W-:Y:S01]  /*8a50*/  HADD2.F32 R38, -RZ, R22.H0_H0 ;  /* 0x20000016ff267230 */ /* 0x000fe20000004100 */
[----:B------:R-:W-:Y:S01]  /*8a60*/  SHF.R.U32.HI R8, RZ, 0x8, R8 ;  /* 0x00000008ff087819 */ /* 0x000fe20000011608 */
[----:B------:R-:W-:Y:S01]  /*8a70*/  HADD2.F32 R26, -RZ, R26.H1_H1 ;  /* 0x3000001aff1a7230 */ /* 0x000fe20000004100 */
[----:B------:R-:W-:Y:S01]  /*8a80*/  SHF.R.U32.HI R9, RZ, 0x8, R9 ;  /* 0x00000008ff097819 */ /* 0x000fe20000011609 */
[----:B------:R-:W-:Y:S01]  /*8a90*/  HADD2.F32 R36, -RZ, R36.H1_H1 ;  /* 0x30000024ff247230 */ /* 0x000fe20000004100 */
[----:B------:R-:W-:Y:S01]  /*8aa0*/  SHF.R.U32.HI R10, RZ, 0x8, R10 ;  /* 0x00000008ff0a7819 */ /* 0x000fe2000001160a */
[C---:B------:R-:W-:Y:S01]  /*8ab0*/  FFMA.FTZ R24, R27.reuse, R38, R24 ;  /* 0x000000261b187223 */ /* 0x040fe20000010018 */
[----:B------:R-:W-:Y:S01]  /*8ac0*/  FFMA.FTZ R37, R27, R37, R17 ;  /* 0x000000251b257223 */ /* 0x000fe20000010011 */
[----:B------:R-:W-:Y:S01]  /*8ad0*/  FFMA.FTZ R4, R25, R5, R4 ;  /* 0x0000000519047223 */ /* 0x000fe20000010004 */
[----:B------:R-:W-:Y:S01]  /*8ae0*/  HADD2.F32 R38, -RZ, R22.H1_H1 ;  /* 0x30000016ff267230 */ /* 0x000fe20000004100 */
[----:B------:R-:W-:Y:S01]  /*8af0*/  LOP3.LUT R22, R8, 0xf000f, RZ, 0xc0, !PT ;  /* 0x000f000f08167812 */ /* 0x000fe200078ec0ff */
[----:B------:R-:W-:Y:S01]  /*8b00*/  FFMA.FTZ R23, R5, R26, R23 ;  /* 0x0000001a05177223 */ /* 0x000fe20000010017 */
[----:B------:R-:W-:-:S02]  /*8b10*/  LOP3.LUT R25, R9, 0xf000f, RZ, 0xc0, !PT ;  /* 0x000f000f09197812 */ /* 0x000fc400078ec0ff */
[----:B------:R-:W-:Y:S01]  /*8b20*/  LOP3.LUT R27, R10, 0xf000f, RZ, 0xc0, !PT ;  /* 0x000f000f0a1b7812 */ /* 0x000fe200078ec0ff */
[----:B------:R-:W-:Y:S01]  /*8b30*/  FFMA.FTZ R37, R5, R36, R37 ;  /* 0x0000002405257223 */ /* 0x000fe20000010025 */
[----:B------:R-:W-:Y:S01]  /*8b40*/  SHF.R.U32.HI R11, RZ, 0x8, R11 ;  /* 0x00000008ff0b7819 */ /* 0x000fe2000001160b */
[----:B------:R1:W2:Y:S01]  /*8b50*/  @!P1 LDG.E.U16.CONSTANT R17, desc[UR6][R40.64] ;  /* 0x0000000628119981 */ /* 0x0002a2000c1e9500 */
[----:B------:R-:W-:Y:S01]  /*8b60*/  LOP3.LUT R22, R22, 0x64006400, RZ, 0xfc, !PT ;  /* 0x6400640016167812 */ /* 0x000fe200078efcff */
[----:B------:R-:W-:Y:S01]  /*8b70*/  @!P1 VIADD R30, R30, 0x1 ;  /* 0x000000011e1e9836 */ /* 0x000fe20000000000 */
[----:B------:R-:W-:Y:S01]  /*8b80*/  LOP3.LUT R26, R25, 0x64006400, RZ, 0xfc, !PT ;  /* 0x64006400191a7812 */ /* 0x000fe200078efcff */
[----:B------:R-:W-:Y:S01]  /*8b90*/  FFMA.FTZ R25, R5, R38, R24 ;  /* 0x0000002605197223 */ /* 0x000fe20000010018 */
[----:B------:R-:W-:Y:S01]  /*8ba0*/  LOP3.LUT R36, R27, 0x64006400, RZ, 0xfc, !PT ;  /* 0x640064001b247812 */ /* 0x000fe200078efcff */
[----:B------:R-:W-:Y:S01]  /*8bb0*/  HADD2 R27, R22, -1032, -1032 ;  /* 0xe408e408161b7430 */ /* 0x000fe20000000000 */
[----:B------:R-:W-:Y:S01]  /*8bc0*/  LOP3.LUT R38, R11, 0xf000f, RZ, 0xc0, !PT ;  /* 0x000f000f0b267812 */ /* 0x000fe200078ec0ff */
[----:B------:R-:W-:-:S02]  /*8bd0*/  HADD2 R5, R26, -1032, -1032 ;  /* 0xe408e4081a057430 */ /* 0x000fc40000000000 */
[----:B0-----:R-:W-:Y:S02]  /*8be0*/  HADD2.F32 R26, -RZ, R6.H0_H0 ;  /* 0x20000006ff1a7230 */ /* 0x001fe40000004100 */
[----:B------:R-:W-:Y:S01]  /*8bf0*/  HADD2 R24, R36, -1032, -1032 ;  /* 0xe408e40824187430 */ /* 0x000fe20000000000 */
[----:B------:R-:W-:Y:S01]  /*8c00*/  LOP3.LUT R22, R38, 0x64006400, RZ, 0xfc, !PT ;  /* 0x6400640026167812 */ /* 0x000fe200078efcff */
[----:B------:R-:W-:Y:S02]  /*8c10*/  HADD2.F32 R39, -RZ, R27.H0_H0 ;  /* 0x2000001bff277230 */ /* 0x000fe40000004100 */
[----:B------:R-:W-:Y:S02]  /*8c20*/  HADD2.F32 R38, -RZ, R5.H0_H0 ;  /* 0x20000005ff267230 */ /* 0x000fe40000004100 */
[----:B------:R-:W-:Y:S02]  /*8c30*/  HADD2.F32 R36, -RZ, R24.H0_H0 ;  /* 0x20000018ff247230 */ /* 0x000fe40000004100 */
[----:B------:R-:W-:-:S02]  /*8c40*/  HADD2 R22, R22, -1032, -1032 ;  /* 0xe408e40816167430 */ /* 0x000fc40000000000 */
[----:B------:R-:W-:Y:S01]  /*8c50*/  FFMA.FTZ R4, R39, R26, R4 ;  /* 0x0000001a27047223 */ /* 0x000fe20000010004 */
[----:B------:R-:W-:Y:S02]  /*8c60*/  HADD2.F32 R39, -RZ, R27.H1_H1 ;  /* 0x3000001bff277230 */ /* 0x000fe40000004100 */
[C---:B------:R-:W-:Y:S01]  /*8c70*/  FFMA.FTZ R23, R26.reuse, R38, R23 ;  /* 0x000000261a177223 */ /* 0x040fe20000010017 */
[----:B------:R-:W-:Y:S01]  /*8c80*/  FFMA.FTZ R37, R26, R36, R37 ;  /* 0x000000241a257223 */ /* 0x000fe20000010025 */
[----:B------:R-:W-:Y:S01]  /*8c90*/  HADD2.F32 R36, -RZ, R22.H0_H0 ;  /* 0x20000016ff247230 */ /* 0x000fe20000004100 */
[----:B------:R-:W-:Y:S01]  /*8ca0*/  LOP3.LUT R38, R8, 0xf000f0, RZ, 0xc0, !PT ;  /* 0x00f000f008267812 */ /* 0x000fe200078ec0ff */
[----:B------:R-:W-:Y:S02]  /*8cb0*/  HADD2.F32 R6, -RZ, R6.H1_H1 ;  /* 0x30000006ff067230 */ /* 0x000fe40000004100 */
[----:B------:R-:W-:Y:S02]  /*8cc0*/  HADD2.F32 R24, -RZ, R24.H1_H1 ;  /* 0x30000018ff187230 */ /* 0x000fe40000004100 */
[----:B------:R-:W-:Y:S01]  /*8cd0*/  FFMA.FTZ R25, R26, R36, R25 ;  /* 0x000000241a197223 */ /* 0x000fe20000010019 */
[----:B------:R-:W-:-:S02]  /*8ce0*/  HADD2.F32 R36, -RZ, R5.H1_H1 ;  /* 0x30000005ff247230 */ /* 0x000fc40000004100 */
[----:B------:R-:W-:Y:S01]  /*8cf0*/  FFMA.FTZ R26, R39, R6, R4 ;  /* 0x00000006271a7223 */ /* 0x000fe20000010004 */
[--C-:B------:R-:W-:Y:S01]  /*8d00*/  HADD2.F32 R27, -RZ, R7.reuse.H0_H0 ;  /* 0x20000007ff1b7230 */ /* 0x100fe20000004100 */
[----:B------:R-:W0:Y:S01]  /*8d10*/  LDS.64 R4, [UR4+0x20] ;  /* 0x00002004ff047984 */ /* 0x000e220008000a00 */
[C---:B------:R-:W-:Y:S01]  /*8d20*/  FFMA.FTZ R24, R6.reuse, R24, R37 ;  /* 0x0000001806187223 */ /* 0x040fe20000010025 */
[----:B------:R-:W-:Y:S01]  /*8d30*/  FFMA.FTZ R8, R6, R36, R23 ;  /* 0x0000002406087223 */ /* 0x000fe20000010017 */
[----:B------:R-:W-:Y:S01]  /*8d40*/  LOP3.LUT R23, R9, 0xf000f0, RZ, 0xc0, !PT ;  /* 0x00f000f009177812 */ /* 0x000fe200078ec0ff */
[----:B------:R-:W-:Y:S01]  /*8d50*/  HADD2.F32 R7, -RZ, R7.H1_H1 ;  /* 0x30000007ff077230 */ /* 0x000fe20000004100 */
[----:B------:R-:W-:Y:S02]  /*8d60*/  LOP3.LUT R9, R38, 0x64006400, RZ, 0xfc, !PT ;  /* 0x6400640026097812 */ /* 0x000fe400078efcff */
[----:B------:R-:W-:Y:S02]  /*8d70*/  LOP3.LUT R36, R10, 0xf000f0, RZ, 0xc0, !PT ;  /* 0x00f000f00a247812 */ /* 0x000fe400078ec0ff */
[----:B------:R-:W-:Y:S01]  /*8d80*/  LOP3.LUT R23, R23, 0x64006400, RZ, 0xfc, !PT ;  /* 0x6400640017177812 */ /* 0x000fe200078efcff */
[----:B------:R-:W-:Y:S01]  /*8d90*/  HFMA2 R10, R9, R20.H0_H0, -72, -72 ;  /* 0xd480d480090a7431 */ /* 0x000fe20000040014 */
[----:B------:R-:W-:-:S02]  /*8da0*/  LOP3.LUT R37, R11, 0xf000f0, RZ, 0xc0, !PT ;  /* 0x00f000f00b257812 */ /* 0x000fc400078ec0ff */
[----:B------:R-:W-:Y:S01]  /*8db0*/  LOP3.LUT R11, R36, 0x64006400, RZ, 0xfc, !PT ;  /* 0x64006400240b7812 */ /* 0x000fe200078efcff */
[----:B------:R-:W-:Y:S02]  /*8dc0*/  HADD2.F32 R36, -RZ, R22.H1_H1 ;  /* 0x30000016ff247230 */ /* 0x000fe40000004100 */
[-C--:B------:R-:W-:Y:S01]  /*8dd0*/  HFMA2 R9, R23, R20.reuse.H0_H0, -72, -72 ;  /* 0xd480d48017097431 */ /* 0x080fe20000040014 */
[----:B------:R-:W-:Y:S01]  /*8de0*/  LOP3.LUT R37, R37, 0x64006400, RZ, 0xfc, !PT ;  /* 0x6400640025257812 */ /* 0x000fe200078efcff */
[----:B------:R-:W-:Y:S02]  /*8df0*/  HADD2.F32 R23, -RZ, R10.H0_H0 ;  /* 0x2000000aff177230 */ /* 0x000fe40000004100 */
[----:B------:R-:W-:Y:S02]  /*8e00*/  HFMA2 R11, R11, R20.H0_H0, -72, -72 ;  /* 0xd480d4800b0b7431 */ /* 0x000fe40000040014 */
[----:B------:R-:W-:Y:S01]  /*8e10*/  FFMA.FTZ R6, R6, R36, R25 ;  /* 0x0000002406067223 */ /* 0x000fe20000010019 */
[----:B------:R-:W-:-:S02]  /*8e20*/  HADD2.F32 R36, -RZ, R9.H0_H0 ;  /* 0x20000009ff247230 */ /* 0x000fc40000004100 */
[----:B------:R-:W-:Y:S02]  /*8e30*/  HFMA2 R22, R37, R20.H0_H0, -72, -72 ;  /* 0xd480d48025167431 */ /* 0x000fe40000040014 */
[----:B------:R-:W-:Y:S01]  /*8e40*/  FFMA.FTZ R26, R23, R27, R26 ;  /* 0x0000001b171a7223 */ /* 0x000fe2000001001a */
[--C-:B------:R-:W-:Y:S02]  /*8e50*/  HADD2.F32 R23, -RZ, R11.reuse.H0_H0 ;  /* 0x2000000bff177230 */ /* 0x100fe40000004100 */
[C---:B------:R-:W-:Y:S01]  /*8e60*/  FFMA.FTZ R8, R27.reuse, R36, R8 ;  /* 0x000000241b087223 */ /* 0x040fe20000010008 */
[----:B-----5:R-:W-:Y:S01]  /*8e70*/  LOP3.LUT R36, R12, 0xf000f, RZ, 0xc0, !PT ;  /* 0x000f000f0c247812 */ /* 0x020fe200078ec0ff */
[----:B------:R-:W-:Y:S02]  /*8e80*/  HADD2.F32 R25, -RZ, R10.H1_H1 ;  /* 0x3000000aff197230 */ /* 0x000fe40000004100 */
[----:B------:R-:W-:Y:S01]  /*8e90*/  FFMA.FTZ R10, R27, R23, R24 ;  /* 0x000000171b0a7223 */ /* 0x000fe20000010018 */
[----:B------:R-:W-:Y:S01]  /*8ea0*/  HADD2.F32 R37, -RZ, R22.H0_H0 ;  /* 0x20000016ff257230 */ /* 0x000fe20000004100 */
[----:B------:R-:W-:Y:S01]  /*8eb0*/  LOP3.LUT R36, R36, 0x64006400, RZ, 0xfc, !PT ;  /* 0x6400640024247812 */ /* 0x000fe200078efcff */
[----:B------:R-:W-:-:S02]  /*8ec0*/  HADD2.F32 R11, -RZ, R11.H1_H1 ;  /* 0x3000000bff0b7230 */ /* 0x000fc40000004100 */
[----:B------:R-:W-:Y:S01]  /*8ed0*/  FFMA.FTZ R25, R25, R7, R26 ;  /* 0x0000000719197223 */ /* 0x000fe2000001001a */
[----:B------:R-:W-:Y:S01]  /*8ee0*/  LOP3.LUT R26, R13, 0xf000f, RZ, 0xc0, !PT ;  /* 0x000f000f0d1a7812 */ /* 0x000fe200078ec0ff */
[----:B------:R-:W-:Y:S01]  /*8ef0*/  FFMA.FTZ R6, R27, R37, R6 ;  /* 0x000000251b067223 */ /* 0x000fe20000010006 */
[----:B------:R-:W-:Y:S02]  /*8f00*/  HADD2 R36, R36, -1032, -1032 ;  /* 0xe408e40824247430 */ /* 0x000fe40000000000 */
[----:B------:R-:W-:Y:S02]  /*8f10*/  HADD2.F32 R9, -RZ, R9.H1_H1 ;  /* 0x30000009ff097230 */ /* 0x000fe40000004100 */
[----:B------:R-:W-:Y:S01]  /*8f20*/  FFMA.FTZ R23, R7, R11, R10 ;  /* 0x0000000b07177223 */ /* 0x000fe2000001000a */
[----:B------:R-:W-:Y:S01]  /*8f30*/  HADD2.F32 R27, -RZ, R22.H1_H1 ;  /* 0x30000016ff1b7230 */ /* 0x000fe20000004100 */
[----:B------:R-:W-:Y:S01]  /*8f40*/  LOP3.LUT R10, R26, 0x64006400, RZ, 0xfc, !PT ;  /* 0x640064001a0a7812 */ /* 0x000fe200078efcff */
[----:B------:R-:W-:-:S02]  /*8f50*/  HADD2.F32 R11, -RZ, R36.H0_H0 ;  /* 0x20000024ff0b7230 */ /* 0x000fc40000004100 */
[C---:B------:R-:W-:Y:S01]  /*8f60*/  FFMA.FTZ R24, R7.reuse, R9, R8 ;  /* 0x0000000907187223 */ /* 0x040fe20000010008 */
[----:B------:R-:W-:Y:S01]  /*8f70*/  HADD2.F32 R26, -RZ, R36.H1_H1 ;  /* 0x30000024ff1a7230 */ /* 0x000fe20000004100 */
[----:B------:R-:W-:Y:S01]  /*8f80*/  LOP3.LUT R36, R14, 0xf000f, RZ, 0xc0, !PT ;  /* 0x000f000f0e247812 */ /* 0x000fe200078ec0ff */
[----:B------:R-:W-:Y:S01]  /*8f90*/  FFMA.FTZ R22, R7, R27, R6 ;  /* 0x0000001b07167223 */ /* 0x000fe20000010006 */
[----:B------:R-:W3:Y:S01]  /*8fa0*/  LDS.64 R8, [UR4+0x28] ;  /* 0x00002804ff087984 */ /* 0x000ee20008000a00 */
[--C-:B0-----:R-:W-:Y:S02]  /*8fb0*/  HADD2.F32 R6, -RZ, R4.reuse.H0_H0 ;  /* 0x20000004ff067230 */ /* 0x101fe40000004100 */
[----:B------:R-:W-:Y:S02]  /*8fc0*/  HADD2 R10, R10, -1032, -1032 ;  /* 0xe408e4080a0a7430 */ /* 0x000fe40000000000 */
[----:B------:R-:W-:Y:S01]  /*8fd0*/  HADD2.F32 R7, -RZ, R4.H1_H1 ;  /* 0x30000004ff077230 */ /* 0x000fe20000004100 */
[----:B------:R-:W-:-:S02]  /*8fe0*/  LOP3.LUT R4, R36, 0x64006400, RZ, 0xfc, !PT ;  /* 0x6400640024047812 */ /* 0x000fc400078efcff */
[----:B------:R-:W-:Y:S01]  /*8ff0*/  LOP3.LUT R27, R12, 0xf000f0, RZ, 0xc0, !PT ;  /* 0x00f000f00c1b7812 */ /* 0x000fe200078ec0ff */
[----:B------:R-:W-:Y:S01]  /*9000*/  HADD2.F32 R37, -RZ, R10.H0_H0 ;  /* 0x2000000aff257230 */ /* 0x000fe20000004100 */
[----:B------:R-:W-:Y:S01]  /*9010*/  LOP3.LUT R36, R13, 0xf000f0, RZ, 0xc0, !PT ;  /* 0x00f000f00d247812 */ /* 0x000fe200078ec0ff */
[----:B------:R-:W-:Y:S01]  /*9020*/  FFMA.FTZ R11, R11, R6, RZ ;  /* 0x000000060b0b7223 */ /* 0x000fe200000100ff */
[----:B------:R-:W-:Y:S01]  /*9030*/  LOP3.LUT R27, R27, 0x64006400, RZ, 0xfc, !PT ;  /* 0x640064001b1b7812 */ /* 0x000fe200078efcff */
[----:B------:R-:W-:Y:S02]  /*9040*/  HADD2 R4, R4, -1032, -1032 ;  /* 0xe408e40804047430 */ /* 0x000fe40000000000 */
[----:B------:R-:W-:Y:S01]  /*9050*/  FFMA.FTZ R38, R6, R37, RZ ;  /* 0x0000002506267223 */ /* 0x000fe200000100ff */
[----:B------:R-:W-:Y:S01]  /*9060*/  FFMA.FTZ R26, R26, R7, R11 ;  /* 0x000000071a1a7223 */ /* 0x000fe2000001000b */
[----:B------:R-:W-:Y:S01]  /*9070*/  LOP3.LUT R39, R36, 0x64006400, RZ, 0xfc, !PT ;  /* 0x6400640024277812 */ /* 0x000fe200078efcff */
[----:B------:R-:W-:-:S02]  /*9080*/  HFMA2 R11, R27, R20.H0_H0, -72, -72 ;  /* 0xd480d4801b0b7431 */ /* 0x000fc40000040014 */
[--C-:B------:R-:W-:Y:S02]  /*9090*/  HADD2.F32 R37, -RZ, R4.reuse.H0_H0 ;  /* 0x20000004ff257230 */ /* 0x100fe40000004100 */
[----:B------:R-:W-:Y:S02]  /*90a0*/  HADD2.F32 R4, -RZ, R4.H1_H1 ;  /* 0x30000004ff047230 */ /* 0x000fe40000004100 */
[----:B------:R-:W-:Y:S02]  /*90b0*/  HFMA2 R27, R39, R20.H0_H0, -72, -72 ;  /* 0xd480d480271b7431 */ /* 0x000fe40000040014 */
[----:B------:R-:W-:Y:S02]  /*90c0*/  HADD2.F32 R39, -RZ, R5.H0_H0 ;  /* 0x20000005ff277230 */ /* 0x000fe40000004100 */
[----:B------:R-:W-:Y:S01]  /*90d0*/  FFMA.FTZ R36, R6, R37, RZ ;  /* 0x0000002506247223 */ /* 0x000fe200000100ff */
[----:B-1----:R-:W-:Y:S02]  /*90e0*/  HADD2.F32 R41, -RZ, R11.H0_H0 ;  /* 0x2000000bff297230 */ /* 0x002fe40000004100 */
[----:B------:R-:W-:-:S02]  /*90f0*/  HADD2.F32 R10, -RZ, R10.H1_H1 ;  /* 0x3000000aff0a7230 */ /* 0x000fc40000004100 */
[----:B------:R-:W-:Y:S01]  /*9100*/  FFMA.FTZ R4, R7, R4, R36 ;  /* 0x0000000407047223 */ /* 0x000fe20000010024 */
[----:B------:R-:W-:Y:S02]  /*9110*/  HADD2.F32 R37, -RZ, R27.H0_H0 ;  /* 0x2000001bff257230 */ /* 0x000fe40000004100 */
[----:B------:R-:W-:Y:S01]  /*9120*/  FFMA.FTZ R36, R41, R39, R26 ;  /* 0x0000002729247223 */ /* 0x000fe2000001001a */
[----:B------:R-:W-:Y:S01]  /*9130*/  SHF.R.U32.HI R26, RZ, 0x8, R12 ;  /* 0x00000008ff1a7819 */ /* 0x000fe2000001160c */
[----:B------:R-:W-:Y:S02]  /*9140*/  HADD2.F32 R43, -RZ, R11.H1_H1 ;  /* 0x3000000bff2b7230 */ /* 0x000fe40000004100 */
[----:B------:R-:W-:Y:S01]  /*9150*/  FFMA.FTZ R10, R7, R10, R38 ;  /* 0x0000000a070a7223 */ /* 0x000fe20000010026 */
[----:B------:R-:W-:Y:S01]  /*9160*/  HADD2.F32 R5, -RZ, R5.H1_H1 ;  /* 0x30000005ff057230 */ /* 0x000fe20000004100 */
[----:B------:R-:W-:Y:S01]  /*9170*/  LOP3.LUT R11, R26, 0xf000f, RZ, 0xc0, !PT ;  /* 0x000f000f1a0b7812 */ /* 0x000fe200078ec0ff */
[----:B------:R-:W-:-:S02]  /*9180*/  HADD2.F32 R27, -RZ, R27.H1_H1 ;  /* 0x3000001bff1b7230 */ /* 0x000fc40000004100 */
[----:B------:R-:W-:Y:S01]  /*9190*/  FFMA.FTZ R10, R39, R37, R10 ;  /* 0x00000025270a7223 */ /* 0x000fe2000001000a */
[----:B------:R-:W-:Y:S01]  /*91a0*/  @!P1 LEA R41, R30, R1, 0x3 ;  /* 0x000000011e299211 */ /* 0x000fe200078e18ff */
[----:B------:R-:W-:Y:S01]  /*91b0*/  FFMA.FTZ R43, R43, R5, R36 ;  /* 0x000000052b2b7223 */ /* 0x000fe20000010024 */
[----:B------:R-:W-:Y:S01]  /*91c0*/  LOP3.LUT R11, R11, 0x64006400, RZ, 0xfc, !PT ;  /* 0x640064000b0b7812 */ /* 0x000fe200078efcff */
[----:B------:R-:W-:-:S04]  /*91d0*/  FFMA.FTZ R40, R5, R27, R10 ;  /* 0x0000001b05287223 */ /* 0x000fc8000001000a */
[----:B------:R-:W-:Y:S02]  /*91e0*/  HADD2 R27, R11, -1032, -1032 ;  /* 0xe408e4080b1b7430 */ /* 0x000fe40000000000 */
[----:B---3--:R-:W-:Y:S01]  /*91f0*/  HADD2.F32 R36, -RZ, R8.H0_H0 ;  /* 0x20000008ff247230 */ /* 0x008fe20000004100 */
[----:B------:R-:W-:Y:S01]  /*9200*/  SHF.R.U32.HI R37, RZ, 0x8, R13 ;  /* 0x00000008ff257819 */ /* 0x000fe2000001160d */
[----:B------:R0:W3:Y:S01]  /*9210*/  @!P1 LDL.64 R10, [R41] ;  /* 0x00000000290a9983 */ /* 0x0000e20000100a00 */
[----:B------:R-:W-:-:S05]  /*9220*/  HADD2.F32 R12, -RZ, R27.H0_H0 ;  /* 0x2000001bff0c7230 */ /* 0x000fca0000004100 */
[----:B------:R-:W-:Y:S01]  /*9230*/  FFMA.FTZ R43, R12, R36, R43 ;  /* 0x000000240c2b7223 */ /* 0x000fe2000001002b */
[----:B------:R-:W-:Y:S02]  /*9240*/  LOP3.LUT R12, R37, 0xf000f, RZ, 0xc0, !PT ;  /* 0x000f000f250c7812 */ /* 0x000fe400078ec0ff */
[----:B0-----:R-:W-:Y:S02]  /*9250*/  LOP3.LUT R41, R14, 0xf000f0, RZ, 0xc0, !PT ;  /* 0x00f000f00e297812 */ /* 0x001fe400078ec0ff */
[----:B------:R-:W-:Y:S02]  /*9260*/  LOP3.LUT R38, R12, 0x64006400, RZ, 0xfc, !PT ;  /* 0x640064000c267812 */ /* 0x000fe400078efcff */
[----:B------:R-:W-:Y:S02]  /*9270*/  LOP3.LUT R12, R15, 0xf000f, RZ, 0xc0, !PT ;  /* 0x000f000f0f0c7812 */ /* 0x000fe400078ec0ff */
[----:B------:R-:W-:Y:S01]  /*9280*/  LOP3.LUT R41, R41, 0x64006400, RZ, 0xfc, !PT ;  /* 0x6400640029297812 */ /* 0x000fe200078efcff */
[----:B------:R-:W-:Y:S01]  /*9290*/  HADD2 R38, R38, -1032, -1032 ;  /* 0xe408e40826267430 */ /* 0x000fe20000000000 */
[----:B------:R-:W-:-:S04]  /*92a0*/  LOP3.LUT R12, R12, 0x64006400, RZ, 0xfc, !PT ;  /* 0x640064000c0c7812 */ /* 0x000fc800078efcff */
[----:B------:R-:W-:Y:S02]  /*92b0*/  HADD2.F32 R13, -RZ, R38.H0_H0 ;  /* 0x20000026ff0d7230 */ /* 0x000fe40000004100 */
[----:B------:R-:W-:-:S03]  /*92c0*/  HADD2 R12, R12, -1032, -1032 ;  /* 0xe408e4080c0c7430 */ /* 0x000fc60000000000 */
[----:B------:R-:W-:Y:S02]  /*92d0*/  FFMA.FTZ R40, R36, R13, R40 ;  /* 0x0000000d24287223 */ /* 0x000fe40000010028 */
[--C-:B------:R-:W-:Y:S02]  /*92e0*/  HADD2.F32 R13, -RZ, R12.reuse.H0_H0 ;  /* 0x2000000cff0d7230 */ /* 0x100fe40000004100 */
[----:B------:R-:W-:-:S03]  /*92f0*/  HADD2.F32 R12, -RZ, R12.H1_H1 ;  /* 0x3000000cff0c7230 */ /* 0x000fc60000004100 */
[----:B------:R-:W-:-:S04]  /*9300*/  FFMA.FTZ R6, R6, R13, RZ ;  /* 0x0000000d06067223 */ /* 0x000fc800000100ff */
[----:B------:R-:W-:Y:S01]  /*9310*/  FFMA.FTZ R13, R7, R12, R6 ;  /* 0x0000000c070d7223 */ /* 0x000fe20000010006 */
[----:B------:R-:W-:Y:S01]  /*9320*/  LOP3.LUT R7, R15, 0xf000f0, RZ, 0xc0, !PT ;  /* 0x00f000f00f077812 */ /* 0x000fe200078ec0ff */
[----:B------:R-:W-:-:S03]  /*9330*/  HFMA2 R6, R41, R20.H0_H0, -72, -72 ;  /* 0xd480d48029067431 */ /* 0x000fc60000040014 */
[----:B------:R-:W-:Y:S02]  /*9340*/  LOP3.LUT R7, R7, 0x64006400, RZ, 0xfc, !PT ;  /* 0x6400640007077812 */ /* 0x000fe400078efcff */
[--C-:B------:R-:W-:Y:S02]  /*9350*/  HADD2.F32 R41, -RZ, R6.reuse.H0_H0 ;  /* 0x20000006ff297230 */ /* 0x100fe40000004100 */
[----:B------:R-:W-:Y:S02]  /*9360*/  HADD2.F32 R6, -RZ, R6.H1_H1 ;  /* 0x30000006ff067230 */ /* 0x000fe40000004100 */
[----:B------:R-:W-:Y:S02]  /*9370*/  HFMA2 R7, R7, R20.H0_H0, -72, -72 ;  /* 0xd480d48007077431 */ /* 0x000fe40000040014 */
[----:B------:R-:W-:-:S03]  /*9380*/  FFMA.FTZ R4, R39, R41, R4 ;  /* 0x0000002927047223 */ /* 0x000fc60000010004 */
[--C-:B------:R-:W-:Y:S02]  /*9390*/  HADD2.F32 R12, -RZ, R7.reuse.H0_H0 ;  /* 0x20000007ff0c7230 */ /* 0x100fe40000004100 */
[----:B------:R-:W-:-:S03]  /*93a0*/  HADD2.F32 R7, -RZ, R7.H1_H1 ;  /* 0x30000007ff077230 */ /* 0x000fc60000004100 */
[----:B------:R-:W-:Y:S01]  /*93b0*/  FFMA.FTZ R39, R39, R12, R13 ;  /* 0x0000000c27277223 */ /* 0x000fe2000001000d */
[----:B------:R-:W-:-:S04]  /*93c0*/  IMAD.WIDE R12, R34, 0x4, R44 ;  /* 0x00000004220c7825 */ /* 0x000fc800078e022c */
[C---:B------:R-:W-:Y:S01]  /*93d0*/  FFMA.FTZ R44, R5.reuse, R6, R4 ;  /* 0x00000006052c7223 */ /* 0x040fe20000010004 */
[----:B------:R-:W-:Y:S02]  /*93e0*/  FFMA.FTZ R39, R5, R7, R39 ;  /* 0x0000000705277223 */ /* 0x000fe40000010027 */
[----:B------:R-:W4:Y:S01]  /*93f0*/  LDG.E.128.CONSTANT R4, desc[UR6][R12.64] ;  /* 0x000000060c047981 */ /* 0x000f22000c1e9d00 */
[----:B------:R-:W-:Y:S01]  /*9400*/  SHF.R.U32.HI R41, RZ, 0x8, R14 ;  /* 0x00000008ff297819 */ /* 0x000fe2000001160e */
[----:B------:R-:W-:Y:S01]  /*9410*/  HADD2.F32 R27, -RZ, R27.H1_H1 ;  /* 0x3000001bff1b7230 */ /* 0x000fe20000004100 */
[----:B------:R-:W-:Y:S01]  /*9420*/  LOP3.LUT R26, R26, 0xf000f0, RZ, 0xc0, !PT ;  /* 0x00f000f01a1a7812 */ /* 0x000fe200078ec0ff */
[----:B------:R-:W-:Y:S01]  /*9430*/  HADD2.F32 R8, -RZ, R8.H1_H1 ;  /* 0x30000008ff087230 */ /* 0x000fe20000004100 */
[----:B------:R-:W-:Y:S01]  /*9440*/  LOP3.LUT R14, R41, 0xf000f, RZ, 0xc0, !PT ;  /* 0x000f000f290e7812 */ /* 0x000fe200078ec0ff */
[----:B------:R-:W-:Y:S01]  /*9450*/  HADD2.F32 R38, -RZ, R38.H1_H1 ;  /* 0x30000026ff267230 */ /* 0x000fe20000004100 */
[----:B------:R-:W-:-:S02]  /*9460*/  LOP3.LUT R37, R37, 0xf000f0, RZ, 0xc0, !PT ;  /* 0x00f000f025257812 */ /* 0x000fc400078ec0ff */
[----:B------:R-:W-:Y:S01]  /*9470*/  LOP3.LUT R14, R14, 0x64006400, RZ, 0xfc, !PT ;  /* 0x640064000e0e7812 */ /* 0x000fe200078efcff */
[----:B------:R-:W-:Y:S01]  /*9480*/  FFMA.FTZ R27, R27, R8, R43 ;  /* 0x000000081b1b7223 */ /* 0x000fe2000001002b */
[----:B------:R-:W-:Y:S01]  /*9490*/  FFMA.FTZ R40, R8, R38, R40 ;  /* 0x0000002608287223 */ /* 0x000fe20000010028 */
[----:B------:R-:W-:Y:S02]  /*94a0*/  HADD2.F32 R38, -RZ, R9.H0_H0 ;  /* 0x20000009ff267230 */ /* 0x000fe40000004100 */
[----:B------:R-:W-:-:S05]  /*94b0*/  HADD2 R14, R14, -1032, -1032 ;  /* 0xe408e4080e0e7430 */ /* 0x000fca0000000000 */
[--C-:B------:R-:W-:Y:S02]  /*94c0*/  HADD2.F32 R42, -RZ, R14.reuse.H0_H0 ;  /* 0x2000000eff2a7230 */ /* 0x100fe40000004100 */
[----:B------:R-:W-:-:S03]  /*94d0*/  HADD2.F32 R14, -RZ, R14.H1_H1 ;  /* 0x3000000eff0e7230 */ /* 0x000fc60000004100 */
[----:B------:R-:W-:Y:S01]  /*94e0*/  FFMA.FTZ R44, R36, R42, R44 ;  /* 0x0000002a242c7223 */ /* 0x000fe2000001002c */
[----:B------:R-:W-:-:S04]  /*94f0*/  SHF.R.U32.HI R42, RZ, 0x8, R15 ;  /* 0x00000008ff2a7819 */ /* 0x000fc8000001160f */
[----:B------:R-:W-:-:S04]  /*9500*/  LOP3.LUT R15, R42, 0xf000f, RZ, 0xc0, !PT ;  /* 0x000f000f2a0f7812 */ /* 0x000fc800078ec0ff */
[----:B------:R-:W-:-:S05]  /*9510*/  LOP3.LUT R15, R15, 0x64006400, RZ, 0xfc, !PT ;  /* 0x640064000f0f7812 */ /* 0x000fca00078efcff */
[----:B------:R-:W-:-:S05]  /*9520*/  HADD2 R15, R15, -1032, -1032 ;  /* 0xe408e4080f0f7430 */ /* 0x000fca0000000000 */
[--C-:B------:R-:W-:Y:S02]  /*9530*/  HADD2.F32 R45, -RZ, R15.reuse.H0_H0 ;  /* 0x2000000fff2d7230 */ /* 0x100fe40000004100 */
[----:B------:R-:W-:-:S03]  /*9540*/  HADD2.F32 R15, -RZ, R15.H1_H1 ;  /* 0x3000000fff0f7230 */ /* 0x000fc60000004100 */
[----:B------:R-:W-:Y:S01]  /*9550*/  FFMA.FTZ R39, R36, R45, R39 ;  /* 0x0000002d24277223 */ /* 0x000fe20000010027 */
[----:B------:R-:W-:Y:S01]  /*9560*/  FFMA.FTZ R36, R8, R14, R44 ;  /* 0x0000000e08247223 */ /* 0x000fe2000001002c */
[----:B------:R-:W-:Y:S02]  /*9570*/  LOP3.LUT R44, R41, 0xf000f0, RZ, 0xc0, !PT ;  /* 0x00f000f0292c7812 */ /* 0x000fe400078ec0ff */
[----:B------:R-:W-:Y:S02]  /*9580*/  LOP3.LUT R41, R42, 0xf000f0, RZ, 0xc0, !PT ;  /* 0x00f000f02a297812 */ /* 0x000fe400078ec0ff */
[----:B------:R-:W-:-:S05]  /*9590*/  LOP3.LUT R42, R44, 0x64006400, RZ, 0xfc, !PT ;  /* 0x640064002c2a7812 */ /* 0x000fca00078efcff */
[----:B------:R-:W-:-:S05]  /*95a0*/  HFMA2 R42, R42, R20.H0_H0, -72, -72 ;  /* 0xd480d4802a2a7431 */ /* 0x000fca0000040014 */
[----:B------:R-:W-:-:S05]  /*95b0*/  HADD2.F32 R44, -RZ, R42.H0_H0 ;  /* 0x2000002aff2c7230 */ /* 0x000fca0000004100 */
[----:B------:R-:W-:Y:S01]  /*95c0*/  FFMA.FTZ R36, R38, R44, R36 ;  /* 0x0000002c26247223 */ /* 0x000fe20000010024 */
[----:B--2---:R-:W-:Y:S02]  /*95d0*/  @!P1 IADD3 R29, R17, R31, RZ ;  /* 0x0000001f111d9210 */ /* 0x004fe40007ffe0ff */
[----:B---3--:R-:W-:Y:S02]  /*95e0*/  @!P1 PRMT R2, R11, 0x7610, R2 ;  /* 0x000076100b029816 */ /* 0x008fe40000000002 */
[----:B------:R-:W-:Y:S02]  /*95f0*/  @!P1 PRMT R0, R10, 0x7610, R0 ;  /* 0x000076100a009816 */ /* 0x000fe40000000000 */
[----:B------:R-:W-:Y:S02]  /*9600*/  @!P1 PRMT R2, R2, 0x7610, R11 ;  /* 0x0000761002029816 */ /* 0x000fe4000000000b */
[----:B------:R-:W-:Y:S02]  /*9610*/  LOP3.LUT R11, R26, 0x64006400, RZ, 0xfc, !PT ;  /* 0x640064001a0b7812 */ /* 0x000fe400078efcff */
[----:B------:R-:W-:-:S03]  /*9620*/  @!P1 PRMT R0, R0, 0x7610, R10 ;  /* 0x0000761000009816 */ /* 0x000fc6000000000a */
[-C--:B------:R-:W-:Y:S01]  /*9630*/  HFMA2 R26, R11, R20.reuse.H0_H0, -72, -72 ;  /* 0xd480d4800b1a7431 */ /* 0x080fe20000040014 */
[----:B------:R-:W-:Y:S01]  /*9640*/  LOP3.LUT R11, R37, 0x64006400, RZ, 0xfc, !PT ;  /* 0x64006400250b7812 */ /* 0x000fe200078efcff */
[----:B------:R-:W-:Y:S01]  /*9650*/  FFMA.FTZ R37, R8, R15, R39 ;  /* 0x0000000f08257223 */ /* 0x000fe20000010027 */
[----:B------:R-:W-:Y:S02]  /*9660*/  HADD2.F32 R14, -RZ, R0.H1_H1 ;  /* 0x30000000ff0e7230 */ /* 0x000fe40000004100 */
[----:B------:R-:W-:Y:S02]  /*9670*/  HADD2.F32 R10, -RZ, R26.H0_H0 ;  /* 0x2000001aff0a7230 */ /* 0x000fe40000004100 */
[----:B------:R-:W-:Y:S02]  /*9680*/  HFMA2 R8, R11, R20.H0_H0, -72, -72 ;  /* 0xd480d4800b087431 */ /* 0x000fe40000040014 */
[----:B------:R-:W-:Y:S02]  /*9690*/  HADD2.F32 R15, -RZ, R0.H0_H0 ;  /* 0x20000000ff0f7230 */ /* 0x000fe40000004100 */
[----:B------:R-:W-:-:S02]  /*96a0*/  HADD2.F32 R26, -RZ, R26.H1_H1 ;  /* 0x3000001aff1a7230 */ /* 0x000fc40000004100 */
[----:B------:R-:W-:Y:S01]  /*96b0*/  FFMA.FTZ R27, R10, R38, R27 ;  /* 0x000000260a1b7223 */ /* 0x000fe2000001001b */
[----:B------:R-:W-:Y:S02]  /*96c0*/  HADD2.F32 R43, -RZ, R8.H0_H0 ;  /* 0x20000008ff2b7230 */ /* 0x000fe40000004100 */
[----:B------:R-:W-:Y:S01]  /*96d0*/  FMUL.FTZ R10, R19, R14 ;  /* 0x0000000e130a7220 */ /* 0x000fe20000410000 */
[----:B------:R-:W-:Y:S01]  /*96e0*/  FMUL.FTZ R39, R21, R15 ;  /* 0x0000000f15277220 */ /* 0x000fe20000410000 */
[--C-:B------:R-:W-:Y:S02]  /*96f0*/  HADD2.F32 R19, -RZ, R2.reuse.H0_H0 ;  /* 0x20000002ff137230 */ /* 0x100fe40000004100 */
[----:B------:R-:W-:Y:S01]  /*9700*/  FFMA.FTZ R43, R38, R43, R40 ;  /* 0x0000002b262b7223 */ /* 0x000fe20000010028 */
[----:B------:R-:W-:Y:S01]  /*9710*/  F2FP.F16.F32.PACK_AB R40, RZ, R10 ;  /* 0x0000000aff28723e */ /* 0x000fe200000000ff */
[----:B------:R-:W-:Y:S01]  /*9720*/  HADD2.F32 R21, -RZ, R2.H1_H1 ;  /* 0x30000002ff157230 */ /* 0x000fe20000004100 */
[----:B------:R-:W0:Y:S01]  /*9730*/  LDS.64 R10, [UR4+0x30] ;  /* 0x00003004ff0a7984 */ /* 0x000e220008000a00 */
[----:B------:R-:W-:Y:S01]  /*9740*/  FMUL.FTZ R18, R18, R19 ;  /* 0x0000001312127220 */ /* 0x000fe20000410000 */
[----:B------:R-:W-:Y:S01]  /*9750*/  F2FP.F16.F32.PACK_AB R39, RZ, R39 ;  /* 0x00000027ff27723e */ /* 0x000fe200000000ff */
[----:B------:R-:W-:-:S02]  /*9760*/  HADD2.F32 R8, -RZ, R8.H1_H1 ;  /* 0x30000008ff087230 */ /* 0x000fc40000004100 */
[----:B------:R-:W-:Y:S01]  /*9770*/  FMUL.FTZ R45, R16, R21 ;  /* 0x00000015102d7220 */ /* 0x000fe20000410000 */
[----:B------:R-:W-:Y:S01]  /*9780*/  LOP3.LUT R16, R41, 0x64006400, RZ, 0xfc, !PT ;  /* 0x6400640029107812 */ /* 0x000fe200078efcff */
[----:B------:R-:W-:Y:S01]  /*9790*/  FMUL.FTZ R23, R23, R19 ;  /* 0x0000001317177220 */ /* 0x000fe20000410000 */
[----:B------:R-:W-:Y:S01]  /*97a0*/  F2FP.F16.F32.PACK_AB R18, RZ, R18 ;  /* 0x00000012ff12723e */ /* 0x000fe200000000ff */
[----:B------:R-:W-:Y:S01]  /*97b0*/  FMUL.FTZ R22, R22, R21 ;  /* 0x0000001516167220 */ /* 0x000fe20000410000 */
[----:B------:R-:W-:Y:S01]  /*97c0*/  F2FP.F16.F32.PACK_AB R41, RZ, R45 ;  /* 0x0000002dff29723e */ /* 0x000fe200000000ff */
[----:B------:R-:W-:Y:S01]  /*97d0*/  HFMA2 R16, R16, R20.H0_H0, -72, -72 ;  /* 0xd480d48010107431 */ /* 0x000fe20000040014 */
[----:B------:R-:W-:Y:S02]  /*97e0*/  PRMT R39, R39, 0x5410, R40 ;  /* 0x0000541027277816 */ /* 0x000fe40000000028 */
[----:B------:R-:W-:Y:S02]  /*97f0*/  PRMT R18, R18, 0x5410, R41 ;  /* 0x0000541012127816 */ /* 0x000fe40000000029 */
[--C-:B------:R-:W-:Y:S01]  /*9800*/  HADD2.F32 R40, -RZ, R16.reuse.H0_H0 ;  /* 0x20000010ff287230 */ /* 0x100fe20000004100 */
[----:B------:R-:W-:Y:S01]  /*9810*/  F2FP.F16.F32.PACK_AB R23, RZ, R23 ;  /* 0x00000017ff17723e */ /* 0x000fe200000000ff */
[----:B------:R-:W-:Y:S01]  /*9820*/  HFMA2.MMA R39, R39, 1, 1, R28 ;  /* 0x3c003c0027277835 */ /* 0x000fe2000000001c */
[----:B------:R-:W-:Y:S01]  /*9830*/  HADD2.F32 R28, -RZ, R9.H1_H1 ;  /* 0x30000009ff1c7230 */ /* 0x000fe20000004100 */
[----:B------:R-:W-:Y:S01]  /*9840*/  HFMA2.MMA R3, R18, 1, 1, R3 ;  /* 0x3c003c0012037835 */ /* 0x000fe20000000003 */
[----:B------:R-:W-:-:S02]  /*9850*/  HADD2.F32 R16, -RZ, R16.H1_H1 ;  /* 0x30000010ff107230 */ /* 0x000fc40000004100 */
[----:B------:R-:W-:Y:S01]  /*9860*/  FFMA.FTZ R37, R38, R40, R37 ;  /* 0x0000002826257223 */ /* 0x000fe20000010025 */
[----:B------:R-:W-:Y:S02]  /*9870*/  HADD2.F32 R9, -RZ, R42.H1_H1 ;  /* 0x3000002aff097230 */ /* 0x000fe40000004100 */
[----:B------:R-:W-:Y:S01]  /*9880*/  FFMA.FTZ R27, R26, R28, R27 ;  /* 0x0000001c1a1b7223 */ /* 0x000fe2000001001b */
[C---:B------:R-:W-:Y:S01]  /*9890*/  FFMA.FTZ R43, R28.reuse, R8, R43 ;  /* 0x000000081c2b7223 */ /* 0x040fe2000001002b */
[----:B------:R-:W-:Y:S01]  /*98a0*/  FFMA.FTZ R16, R28, R16, R37 ;  /* 0x000000101c107223 */ /* 0x000fe20000010025 */
[----:B------:R-:W-:Y:S01]  /*98b0*/  F2FP.F16.F32.PACK_AB R22, RZ, R22 ;  /* 0x00000016ff16723e */ /* 0x000fe200000000ff */
[----:B------:R-:W-:Y:S01]  /*98c0*/  FMUL.FTZ R27, R27, R15 ;  /* 0x0000000f1b1b7220 */ /* 0x000fe20000410000 */
[----:B------:R-:W-:Y:S01]  /*98d0*/  FMUL.FTZ R43, R43, R14 ;  /* 0x0000000e2b2b7220 */ /* 0x000fe20000410000 */
[----:B------:R-:W-:Y:S01]  /*98e0*/  FMUL.FTZ R16, R16, R21 ;  /* 0x0000001510107220 */ /* 0x000fe20000410000 */
[----:B------:R-:W-:-:S02]  /*98f0*/  PRMT R23, R23, 0x5410, R22 ;  /* 0x0000541017177816 */ /* 0x000fc40000000016 */
[----:B------:R-:W-:Y:S02]  /*9900*/  F2FP.F16.F32.PACK_AB R27, RZ, R27 ;  /* 0x0000001bff1b723e */ /* 0x000fe400000000ff */
[----:B----4-:R-:W-:Y:S02]  /*9910*/  LOP3.LUT R18, R4, 0xf000f, RZ, 0xc0, !PT ;  /* 0x000f000f04127812 */ /* 0x010fe400078ec0ff */
[----:B------:R-:W-:Y:S01]  /*9920*/  LOP3.LUT R8, R5, 0xf000f, RZ, 0xc0, !PT ;  /* 0x000f000f05087812 */ /* 0x000fe200078ec0ff */
[----:B------:R-:W-:Y:S01]  /*9930*/  HFMA2.MMA R3, R23, 1, 1, R3 ;  /* 0x3c003c0017037835 */ /* 0x000fe20000000003 */
[----:B------:R-:W-:Y:S01]  /*9940*/  LOP3.LUT R26, R18, 0x64006400, RZ, 0xfc, !PT ;  /* 0x64006400121a7812 */ /* 0x000fe200078efcff */
[----:B------:R-:W-:Y:S01]  /*9950*/  FFMA.FTZ R18, R28, R9, R36 ;  /* 0x000000091c127223 */ /* 0x000fe20000010024 */
[----:B------:R-:W-:Y:S01]  /*9960*/  LOP3.LUT R37, R6, 0xf000f, RZ, 0xc0, !PT ;  /* 0x000f000f06257812 */ /* 0x000fe200078ec0ff */
[----:B0-----:R-:W-:Y:S01]  /*9970*/  HADD2.F32 R42, -RZ, R11.H0_H0 ;  /* 0x2000000bff2a7230 */ /* 0x001fe20000004100 */
[----:B------:R-:W-:Y:S01]  /*9980*/  LOP3.LUT R36, R8, 0x64006400, RZ, 0xfc, !PT ;  /* 0x6400640008247812 */ /* 0x000fe200078efcff */
[----:B------:R-:W-:-:S02]  /*9990*/  HADD2 R26, R26, -1032, -1032 ;  /* 0xe408e4081a1a7430 */ /* 0x000fc40000000000 */
[----:B------:R-:W-:Y:S01]  /*99a0*/  HADD2.F32 R8, -RZ, R10.H0_H0 ;  /* 0x2000000aff087230 */ /* 0x000fe20000004100 */
[----:B------:R-:W-:Y:S01]  /*99b0*/  LOP3.LUT R37, R37, 0x64006400, RZ, 0xfc, !PT ;  /* 0x6400640025257812 */ /* 0x000fe200078efcff */
[----:B------:R-:W-:Y:S02]  /*99c0*/  HADD2.F32 R11, -RZ, R11.H1_H1 ;  /* 0x3000000bff0b7230 */ /* 0x000fe40000004100 */
[----:B------:R-:W-:Y:S02]  /*99d0*/  HADD2 R28, R36, -1032, -1032 ;  /* 0xe408e408241c7430 */ /* 0x000fe40000000000 */
[----:B------:R-:W-:Y:S02]  /*99e0*/  HADD2.F32 R9, -RZ, R26.H0_H0 ;  /* 0x2000001aff097230 */ /* 0x000fe40000004100 */
[----:B------:R-:W-:Y:S01]  /*99f0*/  FMUL.FTZ R18, R18, R19 ;  /* 0x0000001312127220 */ /* 0x000fe20000410000 */
[----:B------:R-:W-:Y:S01]  /*9a00*/  HADD2.F32 R36, -RZ, R10.H1_H1 ;  /* 0x3000000aff247230 */ /* 0x000fe20000004100 */
[----:B------:R-:W-:Y:S01]  /*9a10*/  F2FP.F16.F32.PACK_AB R43, RZ, R43 ;  /* 0x0000002bff2b723e */ /* 0x000fe200000000ff */
[----:B------:R-:W-:-:S02]  /*9a20*/  HADD2.F32 R41, -RZ, R26.H1_H1 ;  /* 0x3000001aff297230 */ /* 0x000fc40000004100 */
[----:B------:R-:W-:Y:S01]  /*9a30*/  FFMA.FTZ R10, R9, R8, RZ ;  /* 0x00000008090a7223 */ /* 0x000fe200000100ff */
[----:B------:R-:W-:Y:S02]  /*9a40*/  HADD2 R9, R37, -1032, -1032 ;  /* 0xe408e40825097430 */ /* 0x000fe40000000000 */
[--C-:B------:R-:W-:Y:S01]  /*9a50*/  HADD2.F32 R45, -RZ, R28.reuse.H0_H0 ;  /* 0x2000001cff2d7230 */ /* 0x100fe20000004100 */
[----:B------:R-:W-:Y:S01]  /*9a60*/  F2FP.F16.F32.PACK_AB R18, RZ, R18 ;  /* 0x00000012ff12723e */ /* 0x000fe200000000ff */
[----:B------:R-:W-:Y:S01]  /*9a70*/  FFMA.FTZ R41, R41, R36, R10 ;  /* 0x0000002429297223 */ /* 0x000fe2000001000a */
[----:B------:R-:W-:Y:S01]  /*9a80*/  LOP3.LUT R10, R5, 0xf000f0, RZ, 0xc0, !PT ;  /* 0x00f000f0050a7812 */ /* 0x000fe200078ec0ff */
[--C-:B------:R-:W-:Y:S02]  /*9a90*/  HADD2.F32 R37, -RZ, R9.reuse.H0_H0 ;  /* 0x20000009ff257230 */ /* 0x100fe40000004100 */
[----:B------:R-:W-:Y:S01]  /*9aa0*/  FFMA.FTZ R40, R8, R45, RZ ;  /* 0x0000002d08287223 */ /* 0x000fe200000100ff */
[----:B------:R-:W-:Y:S01]  /*9ab0*/  LOP3.LUT R45, R4, 0xf000f0, RZ, 0xc0, !PT ;  /* 0x00f000f0042d7812 */ /* 0x000fe200078ec0ff */
[----:B------:R-:W-:Y:S01]  /*9ac0*/  HADD2.F32 R28, -RZ, R28.H1_H1 ;  /* 0x3000001cff1c7230 */ /* 0x000fe20000004100 */
[----:B------:R-:W-:Y:S01]  /*9ad0*/  SHF.R.U32.HI R4, RZ, 0x8, R4 ;  /* 0x00000008ff047819 */ /* 0x000fe20000011604 */
[----:B------:R-:W-:Y:S01]  /*9ae0*/  FFMA.FTZ R26, R8, R37, RZ ;  /* 0x00000025081a7223 */ /* 0x000fe200000100ff */
[----:B------:R-:W-:Y:S01]  /*9af0*/  HADD2.F32 R37, -RZ, R9.H1_H1 ;  /* 0x30000009ff257230 */ /* 0x000fe20000004100 */
[----:B------:R-:W-:Y:S01]  /*9b00*/  LOP3.LUT R9, R10, 0x64006400, RZ, 0xfc, !PT ;  /* 0x640064000a097812 */ /* 0x000fe200078efcff */
[----:B------:R-:W-:Y:S01]  /*9b10*/  FFMA.FTZ R40, R36, R28, R40 ;  /* 0x0000001c24287223 */ /* 0x000fe20000010028 */
[----:B------:R-:W-:-:S02]  /*9b20*/  LOP3.LUT R45, R45, 0x64006400, RZ, 0xfc, !PT ;  /* 0x640064002d2d7812 */ /* 0x000fc400078efcff */
[----:B------:R-:W-:Y:S01]  /*9b30*/  FFMA.FTZ R37, R36, R37, R26 ;  /* 0x0000002524257223 */ /* 0x000fe2000001001a */
[-C--:B------:R-:W-:Y:S01]  /*9b40*/  HFMA2 R10, R9, R20.reuse.H0_H0, -72, -72 ;  /* 0xd480d480090a7431 */ /* 0x080fe20000040014 */
[----:B------:R-:W-:Y:S01]  /*9b50*/  LOP3.LUT R9, R7, 0xf000f, RZ, 0xc0, !PT ;  /* 0x000f000f07097812 */ /* 0x000fe200078ec0ff */
[----:B------:R-:W-:Y:S01]  /*9b60*/  HFMA2 R28, R45, R20.H0_H0, -72, -72 ;  /* 0xd480d4802d1c7431 */ /* 0x000fe20000040014 */
[----:B------:R-:W-:Y:S02]  /*9b70*/  LOP3.LUT R22, R4, 0xf000f, RZ, 0xc0, !PT ;  /* 0x000f000f04167812 */ /* 0x000fe400078ec0ff */
[----:B------:R-:W-:Y:S01]  /*9b80*/  HADD2.F32 R26, -RZ, R10.H0_H0 ;  /* 0x2000000aff1a7230 */ /* 0x000fe20000004100 */
[----:B------:R-:W-:Y:S01]  /*9b90*/  LOP3.LUT R9, R9, 0x64006400, RZ, 0xfc, !PT ;  /* 0x6400640009097812 */ /* 0x000fe200078efcff */
[----:B------:R-:W-:Y:S01]  /*9ba0*/  HADD2.F32 R38, -RZ, R28.H0_H0 ;  /* 0x2000001cff267230 */ /* 0x000fe20000004100 */
[----:B------:R-:W-:Y:S01]  /*9bb0*/  LOP3.LUT R22, R22, 0x64006400, RZ, 0xfc, !PT ;  /* 0x6400640016167812 */ /* 0x000fe200078efcff */
[----:B------:R-:W-:-:S02]  /*9bc0*/  HADD2.F32 R10, -RZ, R10.H1_H1 ;  /* 0x3000000aff0a7230 */ /* 0x000fc40000004100 */
[----:B------:R-:W-:Y:S01]  /*9bd0*/  FFMA.FTZ R40, R42, R26, R40 ;  /* 0x0000001a2a287223 */ /* 0x000fe20000010028 */
[----:B------:R-:W-:Y:S01]  /*9be0*/  HADD2 R9, R9, -1032, -1032 ;  /* 0xe408e40809097430 */ /* 0x000fe20000000000 */
[----:B------:R-:W-:Y:S01]  /*9bf0*/  LOP3.LUT R26, R6, 0xf000f0, RZ, 0xc0, !PT ;  /* 0x00f000f0061a7812 */ /* 0x000fe200078ec0ff */
[----:B------:R-:W-:Y:S01]  /*9c00*/  FFMA.FTZ R38, R38, R42, R41 ;  /* 0x0000002a26267223 */ /* 0x000fe20000010029 */
[----:B------:R-:W-:Y:S01]  /*9c10*/  SHF.R.U32.HI R5, RZ, 0x8, R5 ;  /* 0x00000008ff057819 */ /* 0x000fe20000011605 */
[----:B------:R-:W-:Y:S01]  /*9c20*/  FFMA.FTZ R40, R11, R10, R40 ;  /* 0x0000000a0b287223 */ /* 0x000fe20000010028 */
[--C-:B------:R-:W-:Y:S01]  /*9c30*/  HADD2.F32 R41, -RZ, R9.reuse.H0_H0 ;  /* 0x20000009ff297230 */ /* 0x100fe20000004100 */
[----:B------:R-:W-:Y:S01]  /*9c40*/  LOP3.LUT R26, R26, 0x64006400, RZ, 0xfc, !PT ;  /* 0x640064001a1a7812 */ /* 0x000fe200078efcff */
[----:B------:R-:W-:Y:S01]  /*9c50*/  HADD2.F32 R9, -RZ, R9.H1_H1 ;  /* 0x30000009ff097230 */ /* 0x000fe20000004100 */
[----:B------:R-:W-:Y:S01]  /*9c60*/  LOP3.LUT R10, R5, 0xf000f, RZ, 0xc0, !PT ;  /* 0x000f000f050a7812 */ /* 0x000fe200078ec0ff */
[----:B------:R-:W-:-:S02]  /*9c70*/  HADD2 R23, R22, -1032, -1032 ;  /* 0xe408e40816177430 */ /* 0x000fc40000000000 */
[----:B------:R-:W-:Y:S01]  /*9c80*/  FFMA.FTZ R8, R8, R41, RZ ;  /* 0x0000002908087223 */ /* 0x000fe200000100ff */
[----:B------:R-:W-:Y:S01]  /*9c90*/  HFMA2 R26, R26, R20.H0_H0, -72, -72 ;  /* 0xd480d4801a1a7431 */ /* 0x000fe20000040014 */
[----:B------:R-:W-:Y:S02]  /*9ca0*/  SHF.R.U32.HI R6, RZ, 0x8, R6 ;  /* 0x00000008ff067819 */ /* 0x000fe40000011606 */
[----:B------:R-:W-:Y:S01]  /*9cb0*/  FFMA.FTZ R36, R36, R9, R8 ;  /* 0x0000000924247223 */ /* 0x000fe20000010008 */
[----:B------:R-:W-:Y:S01]  /*9cc0*/  FMUL.FTZ R9, R25, R15 ;  /* 0x0000000f19097220 */ /* 0x000fe20000410000 */
[--C-:B------:R-:W-:Y:S02]  /*9cd0*/  HADD2.F32 R8, -RZ, R26.reuse.H0_H0 ;  /* 0x2000001aff087230 */ /* 0x100fe40000004100 */
[----:B------:R-:W-:Y:S01]  /*9ce0*/  FMUL.FTZ R25, R24, R14 ;  /* 0x0000000e18197220 */ /* 0x000fe20000410000 */
[----:B------:R-:W-:Y:S01]  /*9cf0*/  HADD2.F32 R26, -RZ, R26.H1_H1 ;  /* 0x3000001aff1a7230 */ /* 0x000fe20000004100 */
[----:B------:R-:W-:Y:S01]  /*9d00*/  LOP3.LUT R22, R6, 0xf000f, RZ, 0xc0, !PT ;  /* 0x000f000f06167812 */ /* 0x000fe200078ec0ff */
[----:B------:R-:W-:Y:S01]  /*9d10*/  FFMA.FTZ R37, R42, R8, R37 ;  /* 0x000000082a257223 */ /* 0x000fe20000010025 */
[----:B------:R-:W-:-:S02]  /*9d20*/  LOP3.LUT R8, R7, 0xf000f0, RZ, 0xc0, !PT ;  /* 0x00f000f007087812 */ /* 0x000fc400078ec0ff */
[----:B------:R-:W-:Y:S01]  /*9d30*/  F2FP.F16.F32.PACK_AB R24, RZ, R9 ;  /* 0x00000009ff18723e */ /* 0x000fe200000000ff */
[----:B------:R-:W-:Y:S01]  /*9d40*/  FFMA.FTZ R37, R11, R26, R37 ;  /* 0x0000001a0b257223 */ /* 0x000fe20000010025 */
[----:B------:R-:W-:Y:S02]  /*9d50*/  LOP3.LUT R8, R8, 0x64006400, RZ, 0xfc, !PT ;  /* 0x6400640008087812 */ /* 0x000fe400078efcff */
[----:B------:R-:W-:Y:S02]  /*9d60*/  F2FP.F16.F32.PACK_AB R25, RZ, R25 ;  /* 0x00000019ff19723e */ /* 0x000fe400000000ff */
[----:B------:R-:W-:Y:S01]  /*9d70*/  LOP3.LUT R26, R10, 0x64006400, RZ, 0xfc, !PT ;  /* 0x640064000a1a7812 */ /* 0x000fe200078efcff */
[----:B------:R-:W-:Y:S01]  /*9d80*/  HFMA2 R41, R8, R20.H0_H0, -72, -72 ;  /* 0xd480d48008297431 */ /* 0x000fe20000040014 */
[----:B------:R-:W-:Y:S01]  /*9d90*/  PRMT R24, R24, 0x5410, R25 ;  /* 0x0000541018187816 */ /* 0x000fe20000000019 */
[----:B------:R-:W0:Y:S01]  /*9da0*/  LDS.64 R8, [UR4+0x38] ;  /* 0x00003804ff087984 */ /* 0x000e220008000a00 */
[----:B------:R-:W-:Y:S01]  /*9db0*/  HADD2.F32 R25, -RZ, R28.H1_H1 ;  /* 0x3000001cff197230 */ /* 0x000fe20000004100 */
[----:B------:R-:W-:Y:S01]  /*9dc0*/  SHF.R.U32.HI R7, RZ, 0x8, R7 ;  /* 0x00000008ff077819 */ /* 0x000fe20000011607 */
[----:B------:R-:W-:Y:S01]  /*9dd0*/  HADD2.F32 R28, -RZ, R23.H0_H0 ;  /* 0x20000017ff1c7230 */ /* 0x000fe20000004100 */
[----:B------:R-:W-:Y:S01]  /*9de0*/  LOP3.LUT R22, R22, 0x64006400, RZ, 0xfc, !PT ;  /* 0x6400640016167812 */ /* 0x000fe200078efcff */
[----:B------:R-:W-:-:S02]  /*9df0*/  HADD2.F32 R44, -RZ, R41.H0_H0 ;  /* 0x20000029ff2c7230 */ /* 0x000fc40000004100 */
[----:B------:R-:W-:Y:S01]  /*9e00*/  FFMA.FTZ R25, R25, R11, R38 ;  /* 0x0000000b19197223 */ /* 0x000fe20000010026 */
[----:B------:R-:W-:Y:S02]  /*9e10*/  HADD2.F32 R41, -RZ, R41.H1_H1 ;  /* 0x30000029ff297230 */ /* 0x000fe40000004100 */
[----:B------:R-:W-:Y:S01]  /*9e20*/  HADD2 R26, R26, -1032, -1032 ;  /* 0xe408e4081a1a7430 */ /* 0x000fe20000000000 */
[----:B------:R-:W-:Y:S01]  /*9e30*/  HFMA2.MMA R24, R24, 1, 1, R39 ;  /* 0x3c003c0018187835 */ /* 0x000fe20000000027 */
[----:B------:R-:W-:Y:S01]  /*9e40*/  FFMA.FTZ R36, R42, R44, R36 ;  /* 0x0000002c2a247223 */ /* 0x000fe20000010024 */
[----:B------:R-:W-:Y:S01]  /*9e50*/  HADD2 R22, R22, -1032, -1032 ;  /* 0xe408e40816167430 */ /* 0x000fe20000000000 */
[----:B------:R-:W-:Y:S01]  /*9e60*/  LOP3.LUT R4, R4, 0xf000f0, RZ, 0xc0, !PT ;  /* 0x00f000f004047812 */ /* 0x000fe200078ec0ff */
[----:B------:R-:W-:Y:S02]  /*9e70*/  HADD2.F32 R39, -RZ, R26.H0_H0 ;  /* 0x2000001aff277230 */ /* 0x000fe40000004100 */
[----:B------:R-:W-:Y:S01]  /*9e80*/  FFMA.FTZ R11, R11, R41, R36 ;  /* 0x000000290b0b7223 */ /* 0x000fe20000010024 */
[----:B------:R-:W-:Y:S01]  /*9e90*/  HADD2.F32 R36, -RZ, R23.H1_H1 ;  /* 0x30000017ff247230 */ /* 0x000fe20000004100 */
[----:B------:R-:W-:Y:S01]  /*9ea0*/  F2FP.F16.F32.PACK_AB R16, RZ, R16 ;  /* 0x00000010ff10723e */ /* 0x000fe200000000ff */
[----:B------:R-:W-:Y:S01]  /*9eb0*/  HADD2.F32 R38, -RZ, R22.H0_H0 ;  /* 0x20000016ff267230 */ /* 0x000fe20000004100 */
[----:B------:R-:W-:Y:S01]  /*9ec0*/  PRMT R27, R27, 0x5410, R43 ;  /* 0x000054101b1b7816 */ /* 0x000fe2000000002b */
[----:B------:R-:W-:Y:S01]  /*9ed0*/  UIADD3 UR4, UR4, 0x40, URZ ;  /* 0x0000004004047890 */ /* 0x000fe2000fffe03f */
[----:B------:R-:W-:-:S04]  /*9ee0*/  PRMT R18, R18, 0x5410, R16 ;  /* 0x0000541012127816 */ /* 0x000fc80000000010 */
[----:B------:R-:W-:Y:S02]  /*9ef0*/  HFMA2.MMA R24, R27, 1, 1, R24 ;  /* 0x3c003c001b187835 */ /* 0x000fe40000000018 */
[----:B------:R-:W-:Y:S01]  /*9f00*/  HFMA2.MMA R3, R18, 1, 1, R3 ;  /* 0x3c003c0012037835 */ /* 0x000fe20000000003 */
[--C-:B0-----:R-:W-:Y:S02]  /*9f10*/  HADD2.F32 R10, -RZ, R8.reuse.H0_H0 ;  /* 0x20000008ff0a7230 */ /* 0x101fe40000004100 */
[----:B------:R-:W-:-:S03]  /*9f20*/  HADD2.F32 R8, -RZ, R8.H1_H1 ;  /* 0x30000008ff087230 */ /* 0x000fc60000004100 */
[----:B------:R-:W-:Y:S01]  /*9f30*/  FFMA.FTZ R25, R28, R10, R25 ;  /* 0x0000000a1c197223 */ /* 0x000fe20000010019 */
[----:B------:R-:W-:Y:S01]  /*9f40*/  LOP3.LUT R28, R7, 0xf000f, RZ, 0xc0, !PT ;  /* 0x000f000f071c7812 */ /* 0x000fe200078ec0ff */
[C---:B------:R-:W-:Y:S01]  /*9f50*/  FFMA.FTZ R39, R10.reuse, R39, R40 ;  /* 0x000000270a277223 */ /* 0x040fe20000010028 */
[----:B------:R-:W-:Y:S01]  /*9f60*/  FFMA.FTZ R37, R10, R38, R37 ;  /* 0x000000260a257223 */ /* 0x000fe20000010025 */
[----:B------:R-:W-:Y:S01]  /*9f70*/  FFMA.FTZ R25, R36, R8, R25 ;  /* 0x0000000824197223 */ /* 0x000fe20000010019 */
[----:B------:R-:W-:Y:S01]  /*9f80*/  LOP3.LUT R28, R28, 0x64006400, RZ, 0xfc, !PT ;  /* 0x640064001c1c7812 */ /* 0x000fe200078efcff */
[----:B------:R-:W-:Y:S02]  /*9f90*/  HADD2.F32 R36, -RZ, R26.H1_H1 ;  /* 0x3000001aff247230 */ /* 0x000fe40000004100 */
[----:B------:R-:W-:Y:S02]  /*9fa0*/  HADD2.F32 R26, -RZ, R9.H0_H0 ;  /* 0x20000009ff1a7230 */ /* 0x000fe40000004100 */
[----:B------:R-:W-:-:S02]  /*9fb0*/  HADD2 R23, R28, -1032, -1032 ;  /* 0xe408e4081c177430 */ /* 0x000fc40000000000 */
[----:B------:R-:W-:Y:S01]  /*9fc0*/  FFMA.FTZ R39, R8, R36, R39 ;  /* 0x0000002408277223 */ /* 0x000fe20000010027 */
[----:B------:R-:W-:Y:S02]  /*9fd0*/  HADD2.F32 R9, -RZ, R9.H1_H1 ;  /* 0x30000009ff097230 */ /* 0x000fe40000004100 */
[--C-:B------:R-:W-:Y:S02]  /*9fe0*/  HADD2.F32 R28, -RZ, R23.reuse.H0_H0 ;  /* 0x20000017ff1c7230 */ /* 0x100fe40000004100 */
[----:B------:R-:W-:-:S03]  /*9ff0*/  HADD2.F32 R23, -RZ, R23.H1_H1 ;  /* 0x30000017ff177230 */ /* 0x000fc60000004100 */
        /* <DEDUP_REMOVED lines=9> */
[-C--:B------:R-:W-:Y:S01]  /*a090*/  HFMA2 R6, R5, R20.reuse.H0_H0, -72, -72 ;  /* 0xd480d48005067431 */ /* 0x080fe20000040014 */
[----:B------:R-:W-:Y:S01]  /*a0a0*/  LOP3.LUT R45, R22, 0x64006400, RZ, 0xfc, !PT ;  /* 0x64006400162d7812 */ /* 0x000fe200078efcff */
[----:B------:R-:W-:Y:S01]  /*a0b0*/  HFMA2 R5, R7, R20.H0_H0, -72, -72 ;  /* 0xd480d48007057431 */ /* 0x000fe20000040014 */
[----:B------:R-:W-:-:S02]  /*a0c0*/  LOP3.LUT R41, R4, 0x64006400, RZ, 0xfc, !PT ;  /* 0x6400640004297812 */ /* 0x000fc400078efcff */
[----:B------:R-:W-:Y:S02]  /*a0d0*/  HADD2.F32 R22, -RZ, R6.H0_H0 ;  /* 0x20000006ff167230 */ /* 0x000fe40000004100 */
[--C-:B------:R-:W-:Y:S02]  /*a0e0*/  HADD2.F32 R7, -RZ, R5.reuse.H0_H0 ;  /* 0x20000005ff077230 */ /* 0x100fe40000004100 */
[-C--:B------:R-:W-:Y:S02]  /*a0f0*/  HFMA2 R4, R41, R20.reuse.H0_H0, -72, -72 ;  /* 0xd480d48029047431 */ /* 0x080fe40000040014 */
[----:B------:R-:W-:Y:S02]  /*a100*/  HADD2.F32 R5, -RZ, R5.H1_H1 ;  /* 0x30000005ff057230 */ /* 0x000fe40000004100 */
[----:B------:R-:W-:Y:S02]  /*a110*/  HFMA2 R20, R45, R20.H0_H0, -72, -72 ;  /* 0xd480d4802d147431 */ /* 0x000fe40000040014 */
[----:B------:R-:W-:Y:S01]  /*a120*/  FFMA.FTZ R22, R22, R26, R25 ;  /* 0x0000001a16167223 */ /* 0x000fe20000010019 */
[----:B------:R-:W-:Y:S01]  /*a130*/  FFMA.FTZ R8, R26, R7, R39 ;  /* 0x000000071a087223 */ /* 0x000fe20000010027 */
[----:B------:R-:W-:-:S02]  /*a140*/  HADD2.F32 R10, -RZ, R4.H0_H0 ;  /* 0x20000004ff0a7230 */ /* 0x000fc40000004100 */
[----:B------:R-:W-:Y:S02]  /*a150*/  HADD2.F32 R28, -RZ, R20.H0_H0 ;  /* 0x20000014ff1c7230 */ /* 0x000fe40000004100 */
[----:B------:R-:W-:Y:S01]  /*a160*/  FFMA.FTZ R5, R9, R5, R8 ;  /* 0x0000000509057223 */ /* 0x000fe20000010008 */
[----:B------:R-:W-:Y:S02]  /*a170*/  HADD2.F32 R7, -RZ, R6.H1_H1 ;  /* 0x30000006ff077230 */ /* 0x000fe40000004100 */
[----:B------:R-:W-:Y:S01]  /*a180*/  FFMA.FTZ R10, R26, R10, R37 ;  /* 0x0000000a1a0a7223 */ /* 0x000fe20000010025 */
[----:B------:R-:W-:-:S04]  /*a190*/  IMAD.WIDE R36, R34, 0x4, R12 ;  /* 0x0000000422247825 */ /* 0x000fc800078e020c */
[----:B------:R-:W-:Y:S01]  /*a1a0*/  FFMA.FTZ R26, R26, R28, R11 ;  /* 0x0000001c1a1a7223 */ /* 0x000fe2000001000b */
[----:B------:R-:W-:Y:S01]  /*a1b0*/  FMUL.FTZ R5, R5, R14 ;  /* 0x0000000e05057220 */ /* 0x000fe20000410000 */
[----:B------:R-:W-:Y:S01]  /*a1c0*/  FFMA.FTZ R22, R7, R9, R22 ;  /* 0x0000000907167223 */ /* 0x000fe20000010016 */
[----:B------:R-:W-:Y:S02]  /*a1d0*/  HADD2.F32 R7, -RZ, R4.H1_H1 ;  /* 0x30000004ff077230 */ /* 0x000fe40000004100 */
[----:B------:R-:W-:Y:S02]  /*a1e0*/  HADD2.F32 R11, -RZ, R20.H1_H1 ;  /* 0x30000014ff0b7230 */ /* 0x000fe40000004100 */
[----:B------:R-:W-:Y:S01]  /*a1f0*/  FMUL.FTZ R22, R22, R15 ;  /* 0x0000000f16167220 */ /* 0x000fe20000410000 */
[----:B------:R-:W-:Y:S02]  /*a200*/  VIADD R4, R31, 0x20 ;  /* 0x000000201f047836 */ /* 0x000fe40000000000 */
[C---:B------:R-:W-:Y:S01]  /*a210*/  FFMA.FTZ R10, R9.reuse, R7, R10 ;  /* 0x00000007090a7223 */ /* 0x040fe2000001000a */
[----:B------:R-:W-:Y:S01]  /*a220*/  F2FP.F16.F32.PACK_AB R5, RZ, R5 ;  /* 0x00000005ff05723e */ /* 0x000fe200000000ff */
[----:B------:R-:W-:Y:S01]  /*a230*/  FFMA.FTZ R26, R9, R11, R26 ;  /* 0x0000000b091a7223 */ /* 0x000fe2000001001a */
[----:B------:R-:W-:Y:S01]  /*a240*/  F2FP.F16.F32.PACK_AB R22, RZ, R22 ;  /* 0x00000016ff16723e */ /* 0x000fe200000000ff */
[----:B------:R-:W-:Y:S01]  /*a250*/  FMUL.FTZ R10, R10, R19 ;  /* 0x000000130a0a7220 */ /* 0x000fe20000410000 */
[----:B------:R-:W-:Y:S01]  /*a260*/  ISETP.GE.AND P0, PT, R4, R35, PT ;  /* 0x000000230400720c */ /* 0x000fe20003f06270 */
[----:B------:R-:W-:Y:S01]  /*a270*/  FMUL.FTZ R26, R26, R21 ;  /* 0x000000151a1a7220 */ /* 0x000fe20000410000 */
[----:B------:R-:W-:Y:S01]  /*a280*/  ISETP.LT.AND P2, PT, R4, R33, PT ;  /* 0x000000210400720c */ /* 0x000fe20003f41270 */
[----:B------:R-:W-:Y:S01]  /*a290*/  IMAD.MOV.U32 R31, RZ, RZ, R4 ;  /* 0x000000ffff1f7224 */ /* 0x000fe200078e0004 */
[----:B------:R-:W-:-:S02]  /*a2a0*/  F2FP.F16.F32.PACK_AB R10, RZ, R10 ;  /* 0x0000000aff0a723e */ /* 0x000fc400000000ff */
[----:B------:R-:W-:Y:S02]  /*a2b0*/  F2FP.F16.F32.PACK_AB R26, RZ, R26 ;  /* 0x0000001aff1a723e */ /* 0x000fe400000000ff */
[----:B------:R-:W-:Y:S02]  /*a2c0*/  PRMT R22, R22, 0x5410, R5 ;  /* 0x0000541016167816 */ /* 0x000fe40000000005 */
[----:B------:R-:W-:-:S04]  /*a2d0*/  PRMT R10, R10, 0x5410, R26 ;  /* 0x000054100a0a7816 */ /* 0x000fc8000000001a */
[----:B------:R-:W-:Y:S01]  /*a2e0*/  HFMA2.MMA R28, R22, 1, 1, R24 ;  /* 0x3c003c00161c7835 */ /* 0x000fe20000000018 */
[----:B------:R-:W-:Y:S01]  /*a2f0*/  HADD2 R3, R10, R3 ;  /* 0x000000030a037230 */ /* 0x000fe20000000000 */
[----:B------:R-:W-:Y:S09]  /*a300*/  @!P0 BRA P2, `(.L_x_3092) ;  /* 0xffffffd800d88947 */ /* 0x000ff2000103ffff */
.L_x_3091:
[----:B------:R-:W-:-:S04]  /*a310*/  ISETP.GE.AND P0, PT, R31, R33, PT ;  /* 0x000000211f00720c */ /* 0x000fc80003f06270 */
[----:B------:R-:W-:-:S13]  /*a320*/  ISETP.GE.OR P0, PT, R31, UR13, P0 ;  /* 0x0000000d1f007c0c */ /* 0x000fda0008706670 */
[----:B------:R-:W-:Y:S05]  /*a330*/  @P0 BRA `(.L_x_3093) ;  /* 0x0000001400200947 */ /* 0x000fea0003800000 */
.L_x_3094:
[----:B------:R0:W2:Y:S01]  /*a340*/  LDG.E.128.CONSTANT R4, desc[UR6][R36.64] ;  /* 0x0000000624047981 */ /* 0x0000a2000c1e9d00 */
[C---:B------:R-:W-:Y:S02]  /*a350*/  ISETP.NE.AND P0, PT, R31.reuse, R29, PT ;  /* 0x0000001d1f00720c */ /* 0x040fe40003f05270 */
[----:B------:R-:W-:Y:S01]  /*a360*/  MOV R34, UR9 ;  /* 0x0000000900227c02 */ /* 0x000fe20008000f00 */
[----:B------:R-:W3:Y:S10]  /*a370*/  LDS.128 R16, [UR4] ;  /* 0x00000004ff107984 */ /* 0x000ef40008000c00 */
[----:B------:R-:W4:Y:S01]  /*a380*/  @!P0 LDC.64 R8, c[0x0][0x248] ;  /* 0x00009200ff088b82 */ /* 0x000f220000000a00 */
[----:B------:R-:W-:Y:S01]  /*a390*/  @!P0 LEA R21, R31, 0x1, 0x1 ;  /* 0x000000011f158811 */ /* 0x000fe200078e08ff */
[----:B------:R-:W-:-:S04]  /*a3a0*/  IMAD.WIDE R22, R34, 0x4, R36 ;  /* 0x0000000422167825 */ /* 0x000fc800078e0224 */
[----:B----4-:R-:W-:Y:S02]  /*a3b0*/  @!P0 IMAD.WIDE R20, R21, 0x2, R8 ;  /* 0x0000000215148825 */ /* 0x010fe400078e0208 */
[----:B------:R-:W4:Y:S04]  /*a3c0*/  LDG.E.128.CONSTANT R8, desc[UR6][R22.64] ;  /* 0x0000000616087981 */ /* 0x000f28000c1e9d00 */
[----:B------:R5:W4:Y:S01]  /*a3d0*/  @!P0 LDG.E.U16.CONSTANT R20, desc[UR6][R20.64] ;  /* 0x0000000614148981 */ /* 0x000b22000c1e9500 */
[----:B0-----:R-:W-:-:S05]  /*a3e0*/  IMAD.WIDE R36, R34, 0x4, R22 ;  /* 0x0000000422247825 */ /* 0x001fca00078e0216 */
[----:B-1----:R-:W4:Y:S01]  /*a3f0*/  LDG.E.128.CONSTANT R12, desc[UR6][R36.64] ;  /* 0x00000006240c7981 */ /* 0x002f22000c1e9d00 */
[----:B------:R-:W-:Y:S01]  /*a400*/  IMAD.MOV.U32 R26, RZ, RZ, 0x3000 ;  /* 0x00003000ff1a7424 */ /* 0x000fe200078e00ff */
[----:B------:R-:W-:Y:S02]  /*a410*/  @!P0 IADD3 R30, R30, 0x1, RZ ;  /* 0x000000011e1e8810 */ /* 0x000fe40007ffe0ff */
[----:B--2---:R-:W-:-:S04]  /*a420*/  LOP3.LUT R24, R4, 0x70007, RZ, 0xc0, !PT ;  /* 0x0007000704187812 */ /* 0x004fc800078ec0ff */
[----:B------:R-:W-:Y:S02]  /*a430*/  LOP3.LUT R24, R24, 0x64006400, RZ, 0xfc, !PT ;  /* 0x6400640018187812 */ /* 0x000fe400078efcff */
[----:B-----5:R-:W-:Y:S02]  /*a440*/  LOP3.LUT R21, R4, 0x380038, RZ, 0xc0, !PT ;  /* 0x0038003804157812 */ /* 0x020fe400078ec0ff */
[----:B------:R-:W-:Y:S01]  /*a450*/  LOP3.LUT R25, R5, 0x70007, RZ, 0xc0, !PT ;  /* 0x0007000705197812 */ /* 0x000fe200078ec0ff */
[----:B------:R-:W-:Y:S01]  /*a460*/  HADD2 R24, R24, -1028, -1028 ;  /* 0xe404e40418187430 */ /* 0x000fe20000000000 */
[----:B------:R-:W-:Y:S02]  /*a470*/  LOP3.LUT R35, R7, 0x70007, RZ, 0xc0, !PT ;  /* 0x0007000707237812 */ /* 0x000fe400078ec0ff */
[----:B------:R-:W-:Y:S02]  /*a480*/  LOP3.LUT R21, R21, 0x64006400, RZ, 0xfc, !PT ;  /* 0x6400640015157812 */ /* 0x000fe400078efcff */
[----:B------:R-:W-:Y:S01]  /*a490*/  LOP3.LUT R27, R6, 0x70007, RZ, 0xc0, !PT ;  /* 0x00070007061b7812 */ /* 0x000fe200078ec0ff */
[----:B---3--:R-:W-:Y:S01]  /*a4a0*/  HFMA2.MMA R24, R24, R16, RZ ;  /* 0x0000001018187235 */ /* 0x008fe200000000ff */
[----:B------:R-:W-:-:S02]  /*a4b0*/  LOP3.LUT R22, R5, 0x380038, RZ, 0xc0, !PT ;  /* 0x0038003805167812 */ /* 0x000fc400078ec0ff */
[----:B------:R-:W-:Y:S02]  /*a4c0*/  LOP3.LUT R25, R25, 0x64006400, RZ, 0xfc, !PT ;  /* 0x6400640019197812 */ /* 0x000fe400078efcff */
[----:B------:R-:W-:Y:S01]  /*a4d0*/  LOP3.LUT R35, R35, 0x64006400, RZ, 0xfc, !PT ;  /* 0x6400640023237812 */ /* 0x000fe200078efcff */
[-C--:B------:R-:W-:Y:S01]  /*a4e0*/  HFMA2 R39, R21, R26.reuse.H0_H0, -132, -132 ;  /* 0xd820d82015277431 */ /* 0x080fe2000004001a */
[----:B------:R-:W-:Y:S01]  /*a4f0*/  LOP3.LUT R27, R27, 0x64006400, RZ, 0xfc, !PT ;  /* 0x640064001b1b7812 */ /* 0x000fe200078efcff */
[----:B------:R-:W-:Y:S01]  /*a500*/  HADD2 R25, R25, -1028, -1028 ;  /* 0xe404e40419197430 */ /* 0x000fe20000000000 */
[----:B------:R-:W-:Y:S01]  /*a510*/  LOP3.LUT R23, R22, 0x64006400, RZ, 0xfc, !PT ;  /* 0x6400640016177812 */ /* 0x000fe200078efcff */
[----:B------:R-:W-:Y:S02]  /*a520*/  HADD2 R22, R35, -1028, -1028 ;  /* 0xe404e40423167430 */ /* 0x000fe40000000000 */
[----:B------:R-:W-:Y:S01]  /*a530*/  HADD2 R27, R27, -1028, -1028 ;  /* 0xe404e4041b1b7430 */ /* 0x000fe20000000000 */
[----:B------:R-:W-:Y:S01]  /*a540*/  HFMA2.MMA R39, R39, R17, R24 ;  /* 0x0000001127277235 */ /* 0x000fe20000000018 */
[----:B------:R-:W-:Y:S01]  /*a550*/  HFMA2 R35, R23, R26.H0_H0, -132, -132 ;  /* 0xd820d82017237431 */ /* 0x000fe2000004001a */
[----:B------:R-:W-:Y:S01]  /*a560*/  LOP3.LUT R24, R6, 0x380038, RZ, 0xc0, !PT ;  /* 0x0038003806187812 */ /* 0x000fe200078ec0ff */
[----:B------:R-:W-:-:S02]  /*a570*/  HFMA2 R25, R25, R16, RZ.H0_H0 ;  /* 0x0000001019197231 */ /* 0x000fc400000400ff */
[----:B------:R-:W-:Y:S01]  /*a580*/  HFMA2 R23, R22, R16, RZ.H0_H0 ;  /* 0x0000001016177231 */ /* 0x000fe200000400ff */
[----:B------:R-:W-:Y:S01]  /*a590*/  SHF.R.U32.HI R22, RZ, 0x6, R5 ;  /* 0x00000006ff167819 */ /* 0x000fe20000011605 */
[----:B------:R-:W-:Y:S01]  /*a5a0*/  HFMA2 R35, R35, R17, R25 ;  /* 0x0000001123237231 */ /* 0x000fe20000000019 */
[----:B------:R-:W-:Y:S01]  /*a5b0*/  HFMA2.MMA R21, R27, R16, RZ ;  /* 0x000000101b157235 */ /* 0x000fe200000000ff */
[----:B------:R-:W-:Y:S02]  /*a5c0*/  LOP3.LUT R25, R24, 0x64006400, RZ, 0xfc, !PT ;  /* 0x6400640018197812 */ /* 0x000fe400078efcff */
[----:B------:R-:W-:Y:S02]  /*a5d0*/  SHF.R.U32.HI R27, RZ, 0x6, R4 ;  /* 0x00000006ff1b7819 */ /* 0x000fe40000011604 */
[----:B------:R-:W-:Y:S02]  /*a5e0*/  LOP3.LUT R24, R22, 0x70007, RZ, 0xc0, !PT ;  /* 0x0007000716187812 */ /* 0x000fe400078ec0ff */
[----:B------:R-:W-:-:S02]  /*a5f0*/  LOP3.LUT R16, R27, 0x70007, RZ, 0xc0, !PT ;  /* 0x000700071b107812 */ /* 0x000fc400078ec0ff */
[----:B------:R-:W-:Y:S02]  /*a600*/  LOP3.LUT R24, R24, 0x64006400, RZ, 0xfc, !PT ;  /* 0x6400640018187812 */ /* 0x000fe400078efcff */
[----:B------:R-:W-:Y:S02]  /*a610*/  LOP3.LUT R38, R7, 0x380038, RZ, 0xc0, !PT ;  /* 0x0038003807267812 */ /* 0x000fe400078ec0ff */
[----:B------:R-:W-:Y:S01]  /*a620*/  LOP3.LUT R16, R16, 0x64006400, RZ, 0xfc, !PT ;  /* 0x6400640010107812 */ /* 0x000fe200078efcff */
[----:B------:R-:W-:Y:S01]  /*a630*/  HADD2 R24, R24, -1028, -1028 ;  /* 0xe404e40418187430 */ /* 0x000fe20000000000 */
[----:B------:R-:W-:Y:S01]  /*a640*/  LOP3.LUT R41, R38, 0x64006400, RZ, 0xfc, !PT ;  /* 0x6400640026297812 */ /* 0x000fe200078efcff */
[----:B------:R-:W-:Y:S02]  /*a650*/  HFMA2 R38, R25, R26.H0_H0, -132, -132 ;  /* 0xd820d82019267431 */ /* 0x000fe4000004001a */
[----:B------:R-:W-:Y:S02]  /*a660*/  HADD2 R25, R16, -1028, -1028 ;  /* 0xe404e40410197430 */ /* 0x000fe40000000000 */
[----:B------:R-:W-:-:S02]  /*a670*/  HFMA2 R35, R24, R18, R35 ;  /* 0x0000001218237231 */ /* 0x000fc40000000023 */
[----:B------:R-:W-:Y:S02]  /*a680*/  @!P0 IMAD R24, R30, 0x8, R1 ;  /* 0x000000081e188824 */ /* 0x000fe400078e0201 */
[----:B------:R-:W-:-:S04]  /*a690*/  HFMA2.MMA R39, R25, R18, R39 ;  /* 0x0000001219277235 */ /* 0x000fc80000000027 */
[----:B------:R-:W2:Y:S01]  /*a6a0*/  @!P0 LDL.64 R24, [R24] ;  /* 0x0000000018188983 */ /* 0x000ea20000100a00 */
[----:B------:R-:W-:Y:S01]  /*a6b0*/  HFMA2 R41, R41, R26.H0_H0, -132, -132 ;  /* 0xd820d82029297431 */ /* 0x000fe2000004001a */
[----:B------:R-:W-:Y:S01]  /*a6c0*/  HFMA2.MMA R16, R38, R17, R21 ;  /* 0x0000001126107235 */ /* 0x000fe20000000015 */
[----:B------:R-:W-:Y:S02]  /*a6d0*/  SHF.R.U32.HI R21, RZ, 0x6, R6 ;  /* 0x00000006ff157819 */ /* 0x000fe40000011606 */
[----:B------:R-:W-:Y:S01]  /*a6e0*/  HFMA2 R17, R41, R17, R23 ;  /* 0x0000001129117231 */ /* 0x000fe20000000017 */
[----:B------:R-:W-:Y:S02]  /*a6f0*/  SHF.R.U32.HI R23, RZ, 0x6, R7 ;  /* 0x00000006ff177819 */ /* 0x000fe40000011607 */
        /* <DEDUP_REMOVED lines=8> */
[----:B------:R-:W-:-:S02]  /*a780*/  HFMA2 R41, R41, R26.H0_H0, -132, -132 ;  /* 0xd820d82029297431 */ /* 0x000fc4000004001a */
[----:B------:R-:W-:Y:S01]  /*a790*/  HFMA2.MMA R16, R40, R18, R16 ;  /* 0x0000001228107235 */ /* 0x000fe20000000010 */
[----:B------:R-:W-:Y:S01]  /*a7a0*/  HFMA2 R17, R38, R18, R17 ;  /* 0x0000001226117231 */ /* 0x000fe20000000011 */
[----:B------:R-:W-:Y:S02]  /*a7b0*/  LOP3.LUT R18, R22, 0x380038, RZ, 0xc0, !PT ;  /* 0x0038003816127812 */ /* 0x000fe400078ec0ff */
[----:B------:R-:W-:Y:S01]  /*a7c0*/  HFMA2.MMA R39, R41, R19, R39 ;  /* 0x0000001329277235 */ /* 0x000fe20000000027 */
        /* <DEDUP_REMOVED lines=8> */
[-C--:B------:R-:W-:Y:S02]  /*a850*/  HFMA2.MMA R35, R43, R19.reuse, R35 ;  /* 0x000000132b237235 */ /* 0x080fe40000000023 */
[----:B------:R-:W-:Y:S01]  /*a860*/  HFMA2.MMA R38, R38, R19, R16 ;  /* 0x0000001326267235 */ /* 0x000fe20000000010 */
[----:B------:R-:W-:-:S02]  /*a870*/  HFMA2 R40, R40, R19, R17 ;  /* 0x0000001328287231 */ /* 0x000fc40000000011 */
[----:B------:R-:W0:Y:S01]  /*a880*/  LDS.128 R16, [UR4+0x10] ;  /* 0x00001004ff107984 */ /* 0x000e220008000c00 */
[----:B----4-:R-:W-:Y:S01]  /*a890*/  @!P0 IADD3 R29, R20, R31, RZ ;  /* 0x0000001f141d8210 */ /* 0x010fe20007ffe0ff */
[----:B------:R-:W-:Y:S01]  /*a8a0*/  IMAD.MOV.U32 R20, RZ, RZ, 0x2400 ;  /* 0x00002400ff147424 */ /* 0x000fe200078e00ff */
[----:B------:R-:W-:Y:S02]  /*a8b0*/  LOP3.LUT R27, R27, 0x1c001c0, RZ, 0xc0, !PT ;  /* 0x01c001c01b1b7812 */ /* 0x000fe400078ec0ff */
[----:B------:R-:W-:Y:S02]  /*a8c0*/  LOP3.LUT R21, R21, 0x1c001c0, RZ, 0xc0, !PT ;  /* 0x01c001c015157812 */ /* 0x000fe400078ec0ff */
[----:B------:R-:W-:Y:S02]  /*a8d0*/  LOP3.LUT R41, R22, 0x1c001c0, RZ, 0xc0, !PT ;  /* 0x01c001c016297812 */ /* 0x000fe400078ec0ff */
[----:B------:R-:W-:Y:S02]  /*a8e0*/  LOP3.LUT R23, R23, 0x1c001c0, RZ, 0xc0, !PT ;  /* 0x01c001c017177812 */ /* 0x000fe400078ec0ff */
[----:B------:R-:W-:-:S02]  /*a8f0*/  PRMT R26, R26, 0x5410, R20 ;  /* 0x000054101a1a7816 */ /* 0x000fc40000000014 */
[----:B------:R-:W-:Y:S02]  /*a900*/  LOP3.LUT R27, R27, 0x64006400, RZ, 0xfc, !PT ;  /* 0x640064001b1b7812 */ /* 0x000fe400078efcff */
[----:B------:R-:W-:Y:S02]  /*a910*/  LOP3.LUT R21, R21, 0x64006400, RZ, 0xfc, !PT ;  /* 0x6400640015157812 */ /* 0x000fe400078efcff */
[----:B------:R-:W-:Y:S02]  /*a920*/  LOP3.LUT R41, R41, 0x64006400, RZ, 0xfc, !PT ;  /* 0x6400640029297812 */ /* 0x000fe400078efcff */
[----:B------:R-:W-:Y:S01]  /*a930*/  LOP3.LUT R23, R23, 0x64006400, RZ, 0xfc, !PT ;  /* 0x6400640017177812 */ /* 0x000fe200078efcff */
[-C--:B------:R-:W-:Y:S01]  /*a940*/  HFMA2 R27, R27, R26.reuse.H1_H1, -20, -20 ;  /* 0xcd00cd001b1b7431 */ /* 0x080fe2000006001a */
[----:B------:R-:W-:Y:S01]  /*a950*/  SHF.R.U32.HI R4, RZ, 0xf, R4 ;  /* 0x0000000fff047819 */ /* 0x000fe20000011604 */
[-C--:B------:R-:W-:Y:S02]  /*a960*/  HFMA2 R20, R21, R26.reuse.H1_H1, -20, -20 ;  /* 0xcd00cd0015147431 */ /* 0x080fe4000006001a */
[----:B------:R-:W-:-:S02]  /*a970*/  HFMA2 R41, R41, R26.H1_H1, -20, -20 ;  /* 0xcd00cd0029297431 */ /* 0x000fc4000006001a */
[----:B------:R-:W-:Y:S01]  /*a980*/  HFMA2 R23, R23, R26.H1_H1, -20, -20 ;  /* 0xcd00cd0017177431 */ /* 0x000fe2000006001a */
[----:B------:R-:W-:Y:S02]  /*a990*/  LOP3.LUT R4, R4, 0x10001, RZ, 0xc0, !PT ;  /* 0x0001000104047812 */ /* 0x000fe400078ec0ff */
[----:B------:R-:W-:Y:S02]  /*a9a0*/  SHF.R.U32.HI R21, RZ, 0xe, R8 ;  /* 0x0000000eff157819 */ /* 0x000fe40000011608 */
[----:B------:R-:W-:Y:S02]  /*a9b0*/  SHF.R.U32.HI R22, RZ, 0xf, R6 ;  /* 0x0000000fff167819 */ /* 0x000fe40000011606 */
[----:B------:R-:W-:Y:S02]  /*a9c0*/  LOP3.LUT R6, R4, 0x20002, R21, 0xf8, !PT ;  /* 0x0002000204067812 */ /* 0x000fe400078ef815 */
[----:B------:R-:W-:Y:S01]  /*a9d0*/  LOP3.LUT R21, R9, 0x70007, RZ, 0xc0, !PT ;  /* 0x0007000709157812 */ /* 0x000fe200078ec0ff */
[-C--:B0-----:R-:W-:Y:S01]  /*a9e0*/  HFMA2.MMA R27, R27, R16.reuse, R39 ;  /* 0x000000101b1b7235 */ /* 0x081fe20000000027 */
[-C--:B------:R-:W-:Y:S01]  /*a9f0*/  HFMA2 R35, R41, R16.reuse, R35 ;  /* 0x0000001029237231 */ /* 0x080fe20000000023 */
[----:B------:R-:W-:Y:S01]  /*aa00*/  HFMA2.MMA R20, R20, R16, R38 ;  /* 0x0000001014147235 */ /* 0x000fe20000000026 */
[----:B------:R-:W-:Y:S01]  /*aa10*/  HFMA2 R40, R23, R16, R40 ;  /* 0x0000001017287231 */ /* 0x000fe20000000028 */
[----:B------:R-:W-:-:S02]  /*aa20*/  LOP3.LUT R16, R8, 0x70007, RZ, 0xc0, !PT ;  /* 0x0007000708107812 */ /* 0x000fc400078ec0ff */
[----:B------:R-:W-:Y:S02]  /*aa30*/  LOP3.LUT R4, R22, 0x10001, RZ, 0xc0, !PT ;  /* 0x0001000116047812 */ /* 0x000fe400078ec0ff */
[----:B------:R-:W-:Y:S02]  /*aa40*/  LOP3.LUT R22, R10, 0x70007, RZ, 0xc0, !PT ;  /* 0x000700070a167812 */ /* 0x000fe400078ec0ff */
[----:B------:R-:W-:Y:S02]  /*aa50*/  LOP3.LUT R16, R16, 0x64006400, RZ, 0xfc, !PT ;  /* 0x6400640010107812 */ /* 0x000fe400078efcff */
[----:B------:R-:W-:Y:S02]  /*aa60*/  SHF.R.U32.HI R23, RZ, 0xe, R10 ;  /* 0x0000000eff177819 */ /* 0x000fe4000001160a */
[----:B------:R-:W-:Y:S01]  /*aa70*/  LOP3.LUT R21, R21, 0x64006400, RZ, 0xfc, !PT ;  /* 0x6400640015157812 */ /* 0x000fe200078efcff */
[----:B------:R-:W-:Y:S01]  /*aa80*/  HADD2 R16, R16, -1028, -1028 ;  /* 0xe404e40410107430 */ /* 0x000fe20000000000 */
[----:B------:R-:W-:-:S02]  /*aa90*/  LOP3.LUT R22, R22, 0x64006400, RZ, 0xfc, !PT ;  /* 0x6400640016167812 */ /* 0x000fc400078efcff */
[----:B------:R-:W-:Y:S02]  /*aaa0*/  LOP3.LUT R38, R11, 0x70007, RZ, 0xc0, !PT ;  /* 0x000700070b267812 */ /* 0x000fe400078ec0ff */
[----:B------:R-:W-:Y:S01]  /*aab0*/  LOP3.LUT R4, R4, 0x20002, R23, 0xf8, !PT ;  /* 0x0002000204047812 */ /* 0x000fe200078ef817 */
[----:B------:R-:W-:Y:S01]  /*aac0*/  HADD2 R23, R21, -1028, -1028 ;  /* 0xe404e40415177430 */ /* 0x000fe20000000000 */
[----:B------:R-:W-:Y:S01]  /*aad0*/  LOP3.LUT R21, R38, 0x64006400, RZ, 0xfc, !PT ;  /* 0x6400640026157812 */ /* 0x000fe200078efcff */
[----:B------:R-:W-:Y:S01]  /*aae0*/  HADD2 R22, R22, -1028, -1028 ;  /* 0xe404e40416167430 */ /* 0x000fe20000000000 */
[-C--:B------:R-:W-:Y:S01]  /*aaf0*/  HFMA2.MMA R27, R16, R17.reuse, R27 ;  /* 0x00000011101b7235 */ /* 0x080fe2000000001b */
[-C--:B------:R-:W-:Y:S01]  /*ab00*/  HFMA2 R16, R23, R17.reuse, R35 ;  /* 0x0000001117107231 */ /* 0x080fe20000000023 */
[----:B------:R-:W-:Y:S01]  /*ab10*/  LOP3.LUT R23, R8, 0x380038, RZ, 0xc0, !PT ;  /* 0x0038003808177812 */ /* 0x000fe200078ec0ff */
[----:B------:R-:W-:Y:S01]  /*ab20*/  HADD2 R35, R21, -1028, -1028 ;  /* 0xe404e40415237430 */ /* 0x000fe20000000000 */
[----:B------:R-:W-:Y:S01]  /*ab30*/  LOP3.LUT R21, R10, 0x380038, RZ, 0xc0, !PT ;  /* 0x003800380a157812 */ /* 0x000fe200078ec0ff */
[----:B------:R-:W-:Y:S01]  /*ab40*/  HFMA2.MMA R20, R22, R17, R20 ;  /* 0x0000001116147235 */ /* 0x000fe20000000014 */
[----:B------:R-:W-:Y:S01]  /*ab50*/  LOP3.LUT R22, R9, 0x380038, RZ, 0xc0, !PT ;  /* 0x0038003809167812 */ /* 0x000fe200078ec0ff */
[----:B------:R-:W-:Y:S01]  /*ab60*/  HFMA2 R35, R35, R17, R40 ;  /* 0x0000001123237231 */ /* 0x000fe20000000028 */
[----:B------:R-:W-:-:S02]  /*ab70*/  LOP3.LUT R23, R23, 0x64006400, RZ, 0xfc, !PT ;  /* 0x6400640017177812 */ /* 0x000fc400078efcff */
[----:B------:R-:W-:Y:S02]  /*ab80*/  LOP3.LUT R17, R21, 0x64006400, RZ, 0xfc, !PT ;  /* 0x6400640015117812 */ /* 0x000fe400078efcff */
[----:B------:R-:W-:Y:S02]  /*ab90*/  LOP3.LUT R39, R22, 0x64006400, RZ, 0xfc, !PT ;  /* 0x6400640016277812 */ /* 0x000fe400078efcff */
[----:B------:R-:W-:Y:S02]  /*aba0*/  SHF.R.U32.HI R8, RZ, 0x6, R8 ;  /* 0x00000006ff087819 */ /* 0x000fe40000011608 */
[----:B------:R-:W-:Y:S01]  /*abb0*/  LOP3.LUT R22, R11, 0x380038, RZ, 0xc0, !PT ;  /* 0x003800380b167812 */ /* 0x000fe200078ec0ff */
[-C--:B------:R-:W-:Y:S01]  /*abc0*/  HFMA2 R23, R23, R26.reuse.H0_H0, -132, -132 ;  /* 0xd820d82017177431 */ /* 0x080fe2000004001a */
[----:B------:R-:W-:Y:S01]  /*abd0*/  LOP3.LUT R21, R8, 0x70007, RZ, 0xc0, !PT ;  /* 0x0007000708157812 */ /* 0x000fe200078ec0ff */
[-C--:B------:R-:W-:Y:S01]  /*abe0*/  HFMA2 R17, R17, R26.reuse.H0_H0, -132, -132 ;  /* 0xd820d82011117431 */ /* 0x080fe2000004001a */
[----:B------:R-:W-:Y:S01]  /*abf0*/  LOP3.LUT R41, R22, 0x64006400, RZ, 0xfc, !PT ;  /* 0x6400640016297812 */ /* 0x000fe200078efcff */
[-C--:B------:R-:W-:Y:S01]  /*ac00*/  HFMA2 R39, R39, R26.reuse.H0_H0, -132, -132 ;  /* 0xd820d82027277431 */ /* 0x080fe2000004001a */
[----:B------:R-:W-:Y:S01]  /*ac10*/  SHF.R.U32.HI R38, RZ, 0xf, R5 ;  /* 0x0000000fff267819 */ /* 0x000fe20000011605 */
[-C--:B------:R-:W-:Y:S01]  /*ac20*/  HFMA2.MMA R27, R23, R18.reuse, R27 ;  /* 0x00000012171b7235 */ /* 0x080fe2000000001b */
[----:B------:R-:W-:Y:S01]  /*ac30*/  LOP3.LUT R5, R21, 0x64006400, RZ, 0xfc, !PT ;  /* 0x6400640015057812 */ /* 0x000fe200078efcff */
[-C--:B------:R-:W-:Y:S01]  /*ac40*/  HFMA2.MMA R17, R17, R18.reuse, R20 ;  /* 0x0000001211117235 */ /* 0x080fe20000000014 */
[----:B------:R-:W-:Y:S01]  /*ac50*/  HFMA2 R41, R41, R26.H0_H0, -132, -132 ;  /* 0xd820d82029297431 */ /* 0x000fe2000004001a */
[----:B------:R-:W0:Y:S01]  /*ac60*/  LDS.128 R20, [UR4+0x20] ;  /* 0x00002004ff147984 */ /* 0x000e220008000c00 */
[----:B------:R-:W-:Y:S01]  /*ac70*/  HFMA2.MMA R16, R39, R18, R16 ;  /* 0x0000001227107235 */ /* 0x000fe20000000010 */
[----:B------:R-:W-:Y:S01]  /*ac80*/  LOP3.LUT R39, R38, 0x10001, RZ, 0xc0, !PT ;  /* 0x0001000126277812 */ /* 0x000fe200078ec0ff */
[----:B------:R-:W-:Y:S01]  /*ac90*/  HFMA2 R35, R41, R18, R35 ;  /* 0x0000001229237231 */ /* 0x000fe20000000023 */
[----:B------:R-:W-:Y:S01]  /*aca0*/  SHF.R.U32.HI R40, RZ, 0xe, R9 ;  /* 0x0000000eff287819 */ /* 0x000fe20000011609 */
[----:B------:R-:W-:Y:S01]  /*acb0*/  HADD2 R38, R5, -1028, -1028 ;  /* 0xe404e40405267430 */ /* 0x000fe20000000000 */
[----:B------:R-:W-:-:S02]  /*acc0*/  SHF.R.U32.HI R18, RZ, 0x6, R10 ;  /* 0x00000006ff127819 */ /* 0x000fc4000001160a */
[----:B------:R-:W-:Y:S02]  /*acd0*/  SHF.R.U32.HI R10, RZ, 0x6, R11 ;  /* 0x00000006ff0a7819 */ /* 0x000fe4000001160b */
[----:B------:R-:W-:Y:S02]  /*ace0*/  SHF.R.U32.HI R9, RZ, 0x6, R9 ;  /* 0x00000006ff097819 */ /* 0x000fe40000011609 */
[----:B------:R-:W-:Y:S01]  /*acf0*/  LOP3.LUT R5, R39, 0x20002, R40, 0xf8, !PT ;  /* 0x0002000227057812 */ /* 0x000fe200078ef828 */
[----:B------:R-:W-:Y:S01]  /*ad00*/  HFMA2.MMA R27, R38, R19, R27 ;  /* 0x00000013261b7235 */ /* 0x000fe2000000001b */
        /* <DEDUP_REMOVED lines=8> */
[----:B------:R-:W-:Y:S01]  /*ad90*/  HADD2 R38, R38, -1028, -1028 ;  /* 0xe404e40426267430 */ /* 0x000fe20000000000 */
[----:B------:R-:W-:Y:S01]  /*ada0*/  SHF.R.U32.HI R7, RZ, 0xf, R7 ;  /* 0x0000000fff077819 */ /* 0x000fe20000011607 */
[-C--:B------:R-:W-:Y:S01]  /*adb0*/  HFMA2 R17, R40, R19.reuse, R17 ;  /* 0x0000001328117231 */ /* 0x080fe20000000011 */
[----:B------:R-:W-:Y:S01]  /*adc0*/  HFMA2.MMA R35, R39, R19, R35 ;  /* 0x0000001327237235 */ /* 0x000fe20000000023 */
[----:B------:R-:W-:Y:S01]  /*add0*/  HFMA2 R16, R38, R19, R16 ;  /* 0x0000001326107231 */ /* 0x000fe20000000010 */
[----:B------:R-:W-:-:S02]  /*ade0*/  LOP3.LUT R19, R18, 0x380038, RZ, 0xc0, !PT ;  /* 0x0038003812137812 */ /* 0x000fc400078ec0ff */
[----:B------:R-:W-:Y:S02]  /*adf0*/  LOP3.LUT R40, R9, 0x380038, RZ, 0xc0, !PT ;  /* 0x0038003809287812 */ /* 0x000fe400078ec0ff */
[----:B------:R-:W-:Y:S02]  /*ae00*/  LOP3.LUT R38, R7, 0x10001, RZ, 0xc0, !PT ;  /* 0x0001000107267812 */ /* 0x000fe400078ec0ff */
[----:B------:R-:W-:Y:S02]  /*ae10*/  LOP3.LUT R19, R19, 0x64006400, RZ, 0xfc, !PT ;  /* 0x6400640013137812 */ /* 0x000fe400078efcff */
[----:B------:R-:W-:-:S03]  /*ae20*/  LOP3.LUT R7, R40, 0x64006400, RZ, 0xfc, !PT ;  /* 0x6400640028077812 */ /* 0x000fc600078efcff */
[-C--:B------:R-:W-:Y:S02]  /*ae30*/  HFMA2 R19, R19, R26.reuse.H0_H0, -132, -132 ;  /* 0xd820d82013137431 */ /* 0x080fe4000004001a */
[----:B------:R-:W-:Y:S01]  /*ae40*/  HFMA2 R7, R7, R26.H0_H0, -132, -132 ;  /* 0xd820d82007077431 */ /* 0x000fe2000004001a */
[----:B------:R-:W-:-:S03]  /*ae50*/  LOP3.LUT R39, R8, 0x380038, RZ, 0xc0, !PT ;  /* 0x0038003808277812 */ /* 0x000fc600078ec0ff */
[----:B0-----:R-:W-:Y:S01]  /*ae60*/  HFMA2 R16, R7, R20, R16 ;  /* 0x0000001407107231 */ /* 0x001fe20000000010 */
[----:B------:R-:W-:Y:S01]  /*ae70*/  HFMA2.MMA R7, R19, R20, R17 ;  /* 0x0000001413077235 */ /* 0x000fe20000000011 */
[C---:B------:R-:W-:Y:S02]  /*ae80*/  LOP3.LUT R17, R10.reuse, 0x380038, RZ, 0xc0, !PT ;  /* 0x003800380a117812 */ /* 0x040fe400078ec0ff */
        /* <DEDUP_REMOVED lines=10> */
[-C--:B------:R-:W-:Y:S01]  /*af30*/  HFMA2.MMA R27, R39, R20.reuse, R27 ;  /* 0x00000014271b7235 */ /* 0x080fe2000000001b */
[----:B------:R-:W-:Y:S02]  /*af40*/  LOP3.LUT R17, R8, 0x64006400, RZ, 0xfc, !PT ;  /* 0x6400640008117812 */ /* 0x000fe400078efcff */
[----:B------:R-:W-:Y:S01]  /*af50*/  LOP3.LUT R39, R18, 0x64006400, RZ, 0xfc, !PT ;  /* 0x6400640012277812 */ /* 0x000fe200078efcff */
[----:B------:R-:W-:Y:S01]  /*af60*/  HFMA2.MMA R10, R10, R20, R35 ;  /* 0x000000140a0a7235 */ /* 0x000fe20000000023 */
[----:B------:R-:W-:-:S02]  /*af70*/  HFMA2 R8, R19, R26.H1_H1, -20, -20 ;  /* 0xcd00cd0013087431 */ /* 0x000fc4000006001a */
[-C--:B------:R-:W-:Y:S02]  /*af80*/  HFMA2 R9, R9, R26.reuse.H1_H1, -20, -20 ;  /* 0xcd00cd0009097431 */ /* 0x080fe4000006001a */
[-C--:B------:R-:W-:Y:S02]  /*af90*/  HFMA2 R17, R17, R26.reuse.H1_H1, -20, -20 ;  /* 0xcd00cd0011117431 */ /* 0x080fe4000006001a */
[----:B------:R-:W-:Y:S01]  /*afa0*/  HFMA2 R39, R39, R26.H1_H1, -20, -20 ;  /* 0xcd00cd0027277431 */ /* 0x000fe2000006001a */
[----:B------:R-:W-:Y:S01]  /*afb0*/  SHF.R.U32.HI R18, RZ, 0xd, R13 ;  /* 0x0000000dff127819 */ /* 0x000fe2000001160d */
[-C--:B------:R-:W-:Y:S01]  /*afc0*/  HFMA2 R17, R17, R21.reuse, R27 ;  /* 0x0000001511117231 */ /* 0x080fe2000000001b */
[-C--:B------:R-:W-:Y:S01]  /*afd0*/  HFMA2.MMA R16, R8, R21.reuse, R16 ;  /* 0x0000001508107235 */ /* 0x080fe20000000010 */
[----:B------:R-:W-:Y:S01]  /*afe0*/  HFMA2 R7, R39, R21, R7 ;  /* 0x0000001527077231 */ /* 0x000fe20000000007 */
[----:B------:R-:W-:Y:S01]  /*aff0*/  SHF.R.U32.HI R27, RZ, 0xd, R14 ;  /* 0x0000000dff1b7819 */ /* 0x000fe2000001160e */
[----:B------:R-:W-:Y:S01]  /*b000*/  HFMA2.MMA R21, R9, R21, R10 ;  /* 0x0000001509157235 */ /* 0x000fe2000000000a */
[----:B------:R-:W-:-:S02]  /*b010*/  LOP3.LUT R9, R5, 0x40004, R18, 0xf8, !PT ;  /* 0x0004000405097812 */ /* 0x000fc400078ef812 */
[----:B------:R-:W-:Y:S02]  /*b020*/  LOP3.LUT R18, R12, 0x70007, RZ, 0xc0, !PT ;  /* 0x000700070c127812 */ /* 0x000fe400078ec0ff */
[----:B------:R-:W-:Y:S02]  /*b030*/  SHF.R.U32.HI R11, RZ, 0xe, R11 ;  /* 0x0000000eff0b7819 */ /* 0x000fe4000001160b */
[----:B------:R-:W-:Y:S02]  /*b040*/  LOP3.LUT R10, R4, 0x40004, R27, 0xf8, !PT ;  /* 0x00040004040a7812 */ /* 0x000fe400078ef81b */
[----:B------:R-:W-:Y:S02]  /*b050*/  LOP3.LUT R27, R13, 0x70007, RZ, 0xc0, !PT ;  /* 0x000700070d1b7812 */ /* 0x000fe400078ec0ff */
[----:B------:R-:W-:Y:S02]  /*b060*/  LOP3.LUT R35, R18, 0x64006400, RZ, 0xfc, !PT ;  /* 0x6400640012237812 */ /* 0x000fe400078efcff */
[----:B------:R-:W-:-:S02]  /*b070*/  LOP3.LUT R20, R14, 0x70007, RZ, 0xc0, !PT ;  /* 0x000700070e147812 */ /* 0x000fc400078ec0ff */
[----:B------:R-:W-:Y:S02]  /*b080*/  LOP3.LUT R11, R38, 0x20002, R11, 0xf8, !PT ;  /* 0x00020002260b7812 */ /* 0x000fe400078ef80b */
[----:B------:R-:W-:Y:S02]  /*b090*/  SHF.R.U32.HI R19, RZ, 0xd, R12 ;  /* 0x0000000dff137819 */ /* 0x000fe4000001160c */
[----:B------:R-:W-:Y:S02]  /*b0a0*/  SHF.R.U32.HI R38, RZ, 0xd, R15 ;  /* 0x0000000dff267819 */ /* 0x000fe4000001160f */
[----:B------:R-:W-:Y:S01]  /*b0b0*/  LOP3.LUT R27, R27, 0x64006400, RZ, 0xfc, !PT ;  /* 0x640064001b1b7812 */ /* 0x000fe200078efcff */
[----:B------:R-:W-:Y:S01]  /*b0c0*/  HADD2 R35, R35, -1028, -1028 ;  /* 0xe404e40423237430 */ /* 0x000fe20000000000 */
[----:B------:R-:W-:Y:S02]  /*b0d0*/  LOP3.LUT R20, R20, 0x64006400, RZ, 0xfc, !PT ;  /* 0x6400640014147812 */ /* 0x000fe400078efcff */
[----:B------:R-:W-:-:S02]  /*b0e0*/  LOP3.LUT R8, R6, 0x40004, R19, 0xf8, !PT ;  /* 0x0004000406087812 */ /* 0x000fc400078ef813 */
[----:B------:R-:W-:Y:S02]  /*b0f0*/  LOP3.LUT R19, R15, 0x70007, RZ, 0xc0, !PT ;  /* 0x000700070f137812 */ /* 0x000fe400078ec0ff */
[----:B------:R-:W-:Y:S01]  /*b100*/  LOP3.LUT R11, R11, 0x40004, R38, 0xf8, !PT ;  /* 0x000400040b0b7812 */ /* 0x000fe200078ef826 */
[----:B------:R-:W-:Y:S01]  /*b110*/  HADD2 R38, R27, -1028, -1028 ;  /* 0xe404e4041b267430 */ /* 0x000fe20000000000 */
[----:B------:R-:W-:Y:S01]  /*b120*/  LOP3.LUT R4, R12, 0x380038, RZ, 0xc0, !PT ;  /* 0x003800380c047812 */ /* 0x000fe200078ec0ff */
[----:B------:R-:W-:Y:S01]  /*b130*/  HFMA2 R27, R35, R22, R17 ;  /* 0x00000016231b7231 */ /* 0x000fe20000000011 */
[----:B------:R-:W-:Y:S01]  /*b140*/  LOP3.LUT R5, R13, 0x380038, RZ, 0xc0, !PT ;  /* 0x003800380d057812 */ /* 0x000fe200078ec0ff */
[----:B------:R-:W-:Y:S01]  /*b150*/  HADD2 R17, R20, -1028, -1028 ;  /* 0xe404e40414117430 */ /* 0x000fe20000000000 */
[----:B------:R-:W-:Y:S02]  /*b160*/  LOP3.LUT R20, R19, 0x64006400, RZ, 0xfc, !PT ;  /* 0x6400640013147812 */ /* 0x000fe400078efcff */
[----:B------:R-:W-:-:S02]  /*b170*/  LOP3.LUT R19, R4, 0x64006400, RZ, 0xfc, !PT ;  /* 0x6400640004137812 */ /* 0x000fc400078efcff */
[----:B------:R-:W-:Y:S01]  /*b180*/  LOP3.LUT R5, R5, 0x64006400, RZ, 0xfc, !PT ;  /* 0x6400640005057812 */ /* 0x000fe200078efcff */
[----:B------:R-:W-:Y:S01]  /*b190*/  HFMA2.MMA R16, R38, R22, R16 ;  /* 0x0000001626107235 */ /* 0x000fe20000000010 */
[----:B------:R-:W-:Y:S01]  /*b1a0*/  LOP3.LUT R6, R14, 0x380038, RZ, 0xc0, !PT ;  /* 0x003800380e067812 */ /* 0x000fe200078ec0ff */
[----:B------:R-:W-:Y:S01]  /*b1b0*/  HFMA2 R19, R19, R26.H0_H0, -132, -132 ;  /* 0xd820d82013137431 */ /* 0x000fe2000004001a */
[----:B------:R-:W-:Y:S01]  /*b1c0*/  LOP3.LUT R18, R15, 0x380038, RZ, 0xc0, !PT ;  /* 0x003800380f127812 */ /* 0x000fe200078ec0ff */
[----:B------:R-:W-:Y:S01]  /*b1d0*/  HFMA2 R17, R17, R22, R7 ;  /* 0x0000001611117231 */ /* 0x000fe20000000007 */
[----:B------:R-:W-:Y:S01]  /*b1e0*/  LOP3.LUT R7, R6, 0x64006400, RZ, 0xfc, !PT ;  /* 0x6400640006077812 */ /* 0x000fe200078efcff */
[-C--:B------:R-:W-:Y:S01]  /*b1f0*/  HFMA2 R5, R5, R26.reuse.H0_H0, -132, -132 ;  /* 0xd820d82005057431 */ /* 0x080fe2000004001a */
[----:B------:R-:W-:Y:S01]  /*b200*/  LOP3.LUT R35, R18, 0x64006400, RZ, 0xfc, !PT ;  /* 0x6400640012237812 */ /* 0x000fe200078efcff */
[----:B------:R-:W-:Y:S02]  /*b210*/  HFMA2.MMA R18, R19, R23, R27 ;  /* 0x0000001713127235 */ /* 0x000fe4000000001b */
[----:B------:R-:W-:-:S02]  /*b220*/  HFMA2 R19, R7, R26.H0_H0, -132, -132 ;  /* 0xd820d82007137431 */ /* 0x000fc4000004001a */
[----:B------:R-:W-:Y:S02]  /*b230*/  HFMA2.MMA R16, R5, R23, R16 ;  /* 0x0000001705107235 */ /* 0x000fe40000000010 */
[----:B------:R-:W0:Y:S01]  /*b240*/  LDS.128 R4, [UR4+0x30] ;  /* 0x00003004ff047984 */ /* 0x000e220008000c00 */
[----:B------:R-:W-:Y:S01]  /*b250*/  SHF.R.U32.HI R12, RZ, 0x6, R12 ;  /* 0x00000006ff0c7819 */ /* 0x000fe2000001160c */
[----:B------:R-:W-:Y:S01]  /*b260*/  HFMA2 R17, R19, R23, R17 ;  /* 0x0000001713117231 */ /* 0x000fe20000000011 */
[----:B------:R-:W-:Y:S01]  /*b270*/  SHF.R.U32.HI R14, RZ, 0x6, R14 ;  /* 0x00000006ff0e7819 */ /* 0x000fe2000001160e */
[----:B------:R-:W-:Y:S01]  /*b280*/  HADD2 R20, R20, -1028, -1028 ;  /* 0xe404e40414147430 */ /* 0x000fe20000000000 */
[C---:B------:R-:W-:Y:S02]  /*b290*/  LOP3.LUT R45, R12.reuse, 0x380038, RZ, 0xc0, !PT ;  /* 0x003800380c2d7812 */ /* 0x040fe400078ec0ff */
[C---:B------:R-:W-:Y:S02]  /*b2a0*/  LOP3.LUT R19, R12.reuse, 0x1c001c0, RZ, 0xc0, !PT ;  /* 0x01c001c00c137812 */ /* 0x040fe400078ec0ff */
[----:B------:R-:W-:-:S02]  /*b2b0*/  LOP3.LUT R12, R12, 0x70007, RZ, 0xc0, !PT ;  /* 0x000700070c0c7812 */ /* 0x000fc400078ec0ff */
[C---:B------:R-:W-:Y:S02]  /*b2c0*/  LOP3.LUT R41, R14.reuse, 0x380038, RZ, 0xc0, !PT ;  /* 0x003800380e297812 */ /* 0x040fe400078ec0ff */
[C---:B------:R-:W-:Y:S02]  /*b2d0*/  LOP3.LUT R27, R14.reuse, 0x1c001c0, RZ, 0xc0, !PT ;  /* 0x01c001c00e1b7812 */ /* 0x040fe400078ec0ff */
[----:B------:R-:W-:Y:S02]  /*b2e0*/  LOP3.LUT R14, R14, 0x70007, RZ, 0xc0, !PT ;  /* 0x000700070e0e7812 */ /* 0x000fe400078ec0ff */
[----:B------:R-:W-:Y:S01]  /*b2f0*/  LOP3.LUT R12, R12, 0x64006400, RZ, 0xfc, !PT ;  /* 0x640064000c0c7812 */ /* 0x000fe200078efcff */
[----:B------:R-:W-:Y:S01]  /*b300*/  HFMA2.MMA R21, R20, R22, R21 ;  /* 0x0000001614157235 */ /* 0x000fe20000000015 */
[----:B------:R-:W-:Y:S01]  /*b310*/  LOP3.LUT R14, R14, 0x64006400, RZ, 0xfc, !PT ;  /* 0x640064000e0e7812 */ /* 0x000fe200078efcff */
[----:B------:R-:W-:Y:S02]  /*b320*/  HFMA2 R35, R35, R26.H0_H0, -132, -132 ;  /* 0xd820d82023237431 */ /* 0x000fe4000004001a */
[----:B------:R-:W-:Y:S01]  /*b330*/  HADD2 R12, R12, -1028, -1028 ;  /* 0xe404e4040c0c7430 */ /* 0x000fe20000000000 */
[----:B------:R-:W-:Y:S01]  /*b340*/  SHF.R.U32.HI R13, RZ, 0x6, R13 ;  /* 0x00000006ff0d7819 */ /* 0x000fe2000001160d */
[----:B------:R-:W-:Y:S01]  /*b350*/  HADD2 R14, R14, -1028, -1028 ;  /* 0xe404e4040e0e7430 */ /* 0x000fe20000000000 */
[----:B------:R-:W-:-:S02]  /*b360*/  SHF.R.U32.HI R15, RZ, 0x6, R15 ;  /* 0x00000006ff0f7819 */ /* 0x000fc4000001160f */
[----:B------:R-:W-:Y:S01]  /*b370*/  LOP3.LUT R45, R45, 0x64006400, RZ, 0xfc, !PT ;  /* 0x640064002d2d7812 */ /* 0x000fe200078efcff */
[----:B------:R-:W-:Y:S01]  /*b380*/  HFMA2.MMA R23, R35, R23, R21 ;  /* 0x0000001723177235 */ /* 0x000fe20000000015 */
[C---:B------:R-:W-:Y:S02]  /*b390*/  LOP3.LUT R43, R13.reuse, 0x380038, RZ, 0xc0, !PT ;  /* 0x003800380d2b7812 */ /* 0x040fe400078ec0ff */
[----:B------:R-:W-:Y:S02]  /*b3a0*/  LOP3.LUT R21, R13, 0x1c001c0, RZ, 0xc0, !PT ;  /* 0x01c001c00d157812 */ /* 0x000fe400078ec0ff */
[C---:B------:R-:W-:Y:S02]  /*b3b0*/  LOP3.LUT R35, R15.reuse, 0x380038, RZ, 0xc0, !PT ;  /* 0x003800380f237812 */ /* 0x040fe400078ec0ff */
[----:B------:R-:W-:Y:S02]  /*b3c0*/  LOP3.LUT R39, R15, 0x1c001c0, RZ, 0xc0, !PT ;  /* 0x01c001c00f277812 */ /* 0x000fe400078ec0ff */
        /* <DEDUP_REMOVED lines=39> */
[-C--:B------:R-:W-:Y:S01]  /*b640*/  HFMA2 R13, R21, R6.reuse, R13 ;  /* 0x00000006150d7231 */ /* 0x080fe2000000000d */
[----:B--2---:R-:W-:Y:S01]  /*b650*/  @!P0 PRMT R0, R24, 0x7610, R0 ;  /* 0x0000761018008816 */ /* 0x004fe20000000000 */
        /* <DEDUP_REMOVED lines=22> */
.L_x_3093:
[----:B------:R-:W-:Y:S01]  /*b7c0*/  ISETP.GE.AND P0, PT, R31, R33, PT ;  /* 0x000000211f00720c */ /* 0x000fe20003f06270 */
[----:B------:R-:W-:-:S03]  /*b7d0*/  ULDC UR5, c[0x0][0x26c] ;  /* 0x00009b0000057ab9 */ /* 0x000fc60000000800 */
[----:B------:R-:W-:-:S13]  /*b7e0*/  ISETP.GE.OR P0, PT, R31, UR5, P0 ;  /* 0x000000051f007c0c */ /* 0x000fda0008706670 */
[----:B------:R-:W-:Y:S05]  /*b7f0*/  @P0 BRA `(.L_x_3095) ;  /* 0x0000000800b00947 */ /* 0x000fea0003800000 */
[----:B------:R-:W-:Y:S01]  /*b800*/  SHF.R.S32.HI R17, RZ, 0x1f, R34 ;  /* 0x0000001fff117819 */ /* 0x000fe20000011422 */
[----:B-1----:R-:W-:-:S03]  /*b810*/  IMAD.SHL.U32 R15, R34, 0x4, RZ ;  /* 0x00000004220f7824 */ /* 0x002fc600078e00ff */
[----:B------:R-:W-:-:S07]  /*b820*/  SHF.L.U64.HI R17, R34, 0x2, R17 ;  /* 0x0000000222117819 */ /* 0x000fce0000010211 */
.L_x_3096:
[----:B------:R-:W-:Y:S01]  /*b830*/  ISETP.NE.AND P1, PT, R31, R29, PT ;  /* 0x0000001d1f00720c */ /* 0x000fe20003f25270 */
[----:B------:R-:W0:-:S12]  /*b840*/  LDS.128 R8, [UR4] ;  /* 0x00000004ff087984 */ /* 0x000e180008000c00 */
[----:B------:R-:W1:Y:S01]  /*b850*/  @!P1 LDC.64 R4, c[0x0][0x248] ;  /* 0x00009200ff049b82 */ /* 0x000e620000000a00 */
[----:B------:R-:W-:-:S05]  /*b860*/  @!P1 LEA R19, R31, 0x1, 0x1 ;  /* 0x000000011f139811 */ /* 0x000fca00078e08ff */
[----:B-1----:R-:W-:Y:S01]  /*b870*/  @!P1 IMAD.WIDE R18, R19, 0x2, R4 ;  /* 0x0000000213129825 */ /* 0x002fe200078e0204 */
[----:B------:R-:W-:-:S03]  /*b880*/  MOV R4, R36 ;  /* 0x0000002400047202 */ /* 0x000fc60000000f00 */
[----:B------:R-:W-:Y:S02]  /*b890*/  IMAD.MOV.U32 R5, RZ, RZ, R37 ;  /* 0x000000ffff057224 */ /* 0x000fe400078e0025 */
[----:B------:R-:W2:Y:S04]  /*b8a0*/  @!P1 LDG.E.U16.CONSTANT R18, desc[UR6][R18.64] ;  /* 0x0000000612129981 */ /* 0x000ea8000c1e9500 */
[----:B------:R-:W3:Y:S01]  /*b8b0*/  LDG.E.128.CONSTANT R4, desc[UR6][R4.64] ;  /* 0x0000000604047981 */ /* 0x000ee2000c1e9d00 */
[----:B------:R-:W-:-:S05]  /*b8c0*/  @!P1 IADD3 R30, R30, 0x1, RZ ;  /* 0x000000011e1e9810 */ /* 0x000fca0007ffe0ff */
[----:B------:R-:W-:-:S06]  /*b8d0*/  @!P1 IMAD R12, R30, 0x8, R1 ;  /* 0x000000081e0c9824 */ /* 0x000fcc00078e0201 */
[----:B------:R-:W4:Y:S01]  /*b8e0*/  @!P1 LDL.64 R12, [R12] ;  /* 0x000000000c0c9983 */ /* 0x000f220000100a00 */
[----:B------:R-:W-:Y:S01]  /*b8f0*/  HFMA2.MMA R21, -RZ, RZ, 0, 0.25 ;  /* 0x00003400ff157435 */ /* 0x000fe200000001ff */
[----:B------:R-:W-:-:S04]  /*b900*/  IADD3 R36, P0, R36, R15, RZ ;  /* 0x0000000f24247210 */ /* 0x000fc80007f1e0ff */
[----:B------:R-:W-:Y:S01]  /*b910*/  IADD3.X R37, R37, R17, RZ, P0, !PT ;  /* 0x0000001125257210 */ /* 0x000fe200007fe4ff */
[----:B--2---:R-:W-:Y:S02]  /*b920*/  @!P1 IMAD.IADD R29, R18, 0x1, R31 ;  /* 0x00000001121d9824 */ /* 0x004fe400078e021f */
[----:B------:R-:W-:Y:S01]  /*b930*/  VIADD R31, R31, 0x10 ;  /* 0x000000101f1f7836 */ /* 0x000fe20000000000 */
[----:B---3--:R-:W-:Y:S02]  /*b940*/  SHF.R.U32.HI R14, RZ, 0x8, R4 ;  /* 0x00000008ff0e7819 */ /* 0x008fe40000011604 */
[----:B------:R-:W-:Y:S02]  /*b950*/  SHF.R.U32.HI R16, RZ, 0x8, R5 ;  /* 0x00000008ff107819 */ /* 0x000fe40000011605 */
[----:B------:R-:W-:Y:S02]  /*b960*/  SHF.R.U32.HI R19, RZ, 0x8, R6 ;  /* 0x00000008ff137819 */ /* 0x000fe40000011606 */
        /* <DEDUP_REMOVED lines=35> */
[----:B------:R-:W-:Y:S01]  /*bba0*/  LOP3.LUT R43, R19, 0x300030, RZ, 0xc0, !PT ;  /* 0x00300030132b7812 */ /* 0x000fe200078ec0ff */
[----:B------:R-:W-:Y:S01]  /*bbb0*/  HADD2 R35, R35, -1026, -1026 ;  /* 0xe402e40223237430 */ /* 0x000fe20000000000 */
[-C--:B0-----:R-:W-:Y:S01]  /*bbc0*/  HFMA2.MMA R38, R38, R8.reuse, RZ ;  /* 0x0000000826267235 */ /* 0x081fe200000000ff */
[----:B------:R-:W-:Y:S01]  /*bbd0*/  HADD2 R39, R39, -1026, -1026 ;  /* 0xe402e40227277430 */ /* 0x000fe20000000000 */
[----:B------:R-:W-:Y:S01]  /*bbe0*/  HFMA2.MMA R24, R24, R8, RZ ;  /* 0x0000000818187235 */ /* 0x000fe200000000ff */
[-C--:B------:R-:W-:Y:S01]  /*bbf0*/  HFMA2 R35, R35, R8.reuse, RZ.H0_H0 ;  /* 0x0000000823237231 */ /* 0x080fe200000400ff */
[----:B------:R-:W-:Y:S01]  /*bc00*/  LOP3.LUT R45, R16, 0x300030, RZ, 0xc0, !PT ;  /* 0x00300030102d7812 */ /* 0x000fe200078ec0ff */
[----:B------:R-:W-:Y:S01]  /*bc10*/  HFMA2 R39, R39, R8, RZ.H0_H0 ;  /* 0x0000000827277231 */ /* 0x000fe200000400ff */
[----:B------:R-:W-:Y:S01]  /*bc20*/  MOV R8, 0x2c00 ;  /* 0x00002c0000087802 */ /* 0x000fe20000000f00 */
[----:B------:R-:W-:Y:S01]  /*bc30*/  HFMA2 R25, R25, R9, R35 ;  /* 0x0000000919197231 */ /* 0x000fe20000000023 */
[-C--:B------:R-:W-:Y:S01]  /*bc40*/  HFMA2.MMA R26, R26, R9.reuse, R38 ;  /* 0x000000091a1a7235 */ /* 0x080fe20000000026 */
[----:B------:R-:W-:Y:S01]  /*bc50*/  LOP3.LUT R38, R6, 0x300030, RZ, 0xc0, !PT ;  /* 0x0030003006267812 */ /* 0x000fe200078ec0ff */
[----:B------:R-:W-:Y:S01]  /*bc60*/  HFMA2.MMA R24, R34, R9, R24 ;  /* 0x0000000922187235 */ /* 0x000fe20000000018 */
[----:B------:R-:W-:-:S02]  /*bc70*/  IMAD.MOV.U32 R34, RZ, RZ, 0x2400 ;  /* 0x00002400ff227424 */ /* 0x000fc400078e00ff */
[----:B------:R-:W-:Y:S01]  /*bc80*/  HFMA2 R9, R27, R9, R39 ;  /* 0x000000091b097231 */ /* 0x000fe20000000027 */
[C---:B------:R-:W-:Y:S02]  /*bc90*/  LOP3.LUT R27, R4.reuse, 0x300030, RZ, 0xc0, !PT ;  /* 0x00300030041b7812 */ /* 0x040fe400078ec0ff */
[----:B------:R-:W-:Y:S02]  /*bca0*/  LOP3.LUT R4, R4, 0xc000c0, RZ, 0xc0, !PT ;  /* 0x00c000c004047812 */ /* 0x000fe400078ec0ff */
[----:B------:R-:W-:Y:S02]  /*bcb0*/  PRMT R8, R34, 0x5410, R8 ;  /* 0x0000541022087816 */ /* 0x000fe40000000008 */
[----:B------:R-:W-:Y:S02]  /*bcc0*/  LOP3.LUT R35, R27, 0x64006400, RZ, 0xfc, !PT ;  /* 0x640064001b237812 */ /* 0x000fe400078efcff */
[----:B------:R-:W-:Y:S02]  /*bcd0*/  LOP3.LUT R27, R7, 0x300030, RZ, 0xc0, !PT ;  /* 0x00300030071b7812 */ /* 0x000fe400078ec0ff */
[----:B------:R-:W-:Y:S01]  /*bce0*/  LOP3.LUT R41, R38, 0x64006400, RZ, 0xfc, !PT ;  /* 0x6400640026297812 */ /* 0x000fe200078efcff */
[----:B------:R-:W-:Y:S01]  /*bcf0*/  HFMA2 R35, R35, R8.H1_H1, -66, -66 ;  /* 0xd420d42023237431 */ /* 0x000fe20000060008 */
[----:B------:R-:W-:-:S02]  /*bd00*/  LOP3.LUT R27, R27, 0x64006400, RZ, 0xfc, !PT ;  /* 0x640064001b1b7812 */ /* 0x000fc400078efcff */
[C---:B------:R-:W-:Y:S01]  /*bd10*/  LOP3.LUT R34, R5.reuse, 0x300030, RZ, 0xc0, !PT ;  /* 0x0030003005227812 */ /* 0x040fe200078ec0ff */
[-C--:B------:R-:W-:Y:S01]  /*bd20*/  HFMA2 R41, R41, R8.reuse.H1_H1, -66, -66 ;  /* 0xd420d42029297431 */ /* 0x080fe20000060008 */
[----:B------:R-:W-:Y:S01]  /*bd30*/  LOP3.LUT R6, R6, 0xc000c0, RZ, 0xc0, !PT ;  /* 0x00c000c006067812 */ /* 0x000fe200078ec0ff */
[-C--:B------:R-:W-:Y:S01]  /*bd40*/  HFMA2.MMA R24, R35, R10.reuse, R24 ;  /* 0x0000000a23187235 */ /* 0x080fe20000000018 */
[----:B------:R-:W-:Y:S01]  /*bd50*/  LOP3.LUT R35, R4, 0x64006400, RZ, 0xfc, !PT ;  /* 0x6400640004237812 */ /* 0x000fe200078efcff */
[-C--:B------:R-:W-:Y:S01]  /*bd60*/  HFMA2 R4, R27, R8.reuse.H1_H1, -66, -66 ;  /* 0xd420d4201b047431 */ /* 0x080fe20000060008 */
[----:B------:R-:W-:Y:S01]  /*bd70*/  LOP3.LUT R39, R34, 0x64006400, RZ, 0xfc, !PT ;  /* 0x6400640022277812 */ /* 0x000fe200078efcff */
[-C--:B------:R-:W-:Y:S01]  /*bd80*/  HFMA2.MMA R26, R41, R10.reuse, R26 ;  /* 0x0000000a291a7235 */ /* 0x080fe2000000001a */
[----:B------:R-:W-:Y:S01]  /*bd90*/  LOP3.LUT R5, R5, 0xc000c0, RZ, 0xc0, !PT ;  /* 0x00c000c005057812 */ /* 0x000fe200078ec0ff */
[-C--:B------:R-:W-:Y:S01]  /*bda0*/  HFMA2 R35, R35, R8.reuse.H0_H0, -18, -18 ;  /* 0xcc80cc8023237431 */ /* 0x080fe20000040008 */
[----:B------:R-:W-:Y:S01]  /*bdb0*/  LOP3.LUT R7, R7, 0xc000c0, RZ, 0xc0, !PT ;  /* 0x00c000c007077812 */ /* 0x000fe200078ec0ff */
[----:B------:R-:W-:Y:S01]  /*bdc0*/  HFMA2 R39, R39, R8.H1_H1, -66, -66 ;  /* 0xd420d42027277431 */ /* 0x000fe20000060008 */
[----:B------:R-:W-:Y:S01]  /*bdd0*/  LOP3.LUT R27, R6, 0x64006400, RZ, 0xfc, !PT ;  /* 0x64006400061b7812 */ /* 0x000fe200078efcff */
[----:B------:R-:W-:Y:S01]  /*bde0*/  HFMA2.MMA R4, R4, R10, R9 ;  /* 0x0000000a04047235 */ /* 0x000fe20000000009 */
[----:B------:R-:W-:Y:S01]  /*bdf0*/  LOP3.LUT R5, R5, 0x64006400, RZ, 0xfc, !PT ;  /* 0x6400640005057812 */ /* 0x000fe200078efcff */
[----:B------:R-:W-:Y:S01]  /*be00*/  HFMA2 R25, R39, R10, R25 ;  /* 0x0000000a27197231 */ /* 0x000fe20000000019 */
[----:B------:R-:W-:Y:S01]  /*be10*/  LOP3.LUT R7, R7, 0x64006400, RZ, 0xfc, !PT ;  /* 0x6400640007077812 */ /* 0x000fe200078efcff */
[-C--:B------:R-:W-:Y:S01]  /*be20*/  HFMA2 R9, R27, R8.reuse.H0_H0, -18, -18 ;  /* 0xcc80cc801b097431 */ /* 0x080fe20000040008 */
[-C--:B------:R-:W-:Y:S01]  /*be30*/  HFMA2.MMA R24, R35, R11.reuse, R24 ;  /* 0x0000000b23187235 */ /* 0x080fe20000000018 */
[-C--:B------:R-:W-:Y:S01]  /*be40*/  HFMA2 R10, R5, R8.reuse.H0_H0, -18, -18 ;  /* 0xcc80cc80050a7431 */ /* 0x080fe20000040008 */
[C---:B------:R-:W-:Y:S01]  /*be50*/  LOP3.LUT R27, R14.reuse, 0xc000c0, RZ, 0xc0, !PT ;  /* 0x00c000c00e1b7812 */ /* 0x040fe200078ec0ff */
[----:B------:R-:W-:Y:S01]  /*be60*/  HFMA2 R7, R7, R8.H0_H0, -18, -18 ;  /* 0xcc80cc8007077431 */ /* 0x000fe20000040008 */
[C---:B------:R-:W-:Y:S01]  /*be70*/  LOP3.LUT R35, R19.reuse, 0xc000c0, RZ, 0xc0, !PT ;  /* 0x00c000c013237812 */ /* 0x040fe200078ec0ff */
[-C--:B------:R-:W-:Y:S01]  /*be80*/  HFMA2 R10, R10, R11.reuse, R25 ;  /* 0x0000000b0a0a7231 */ /* 0x080fe20000000019 */
[----:B------:R-:W-:Y:S01]  /*be90*/  HFMA2.MMA R9, R9, R11, R26 ;  /* 0x0000000b09097235 */ /* 0x000fe2000000001a */
[----:B------:R-:W-:Y:S01]  /*bea0*/  HFMA2 R11, R7, R11, R4 ;  /* 0x0000000b070b7231 */ /* 0x000fe20000000004 */
[C---:B------:R-:W-:Y:S01]  /*beb0*/  LOP3.LUT R26, R14.reuse, 0x300030, RZ, 0xc0, !PT ;  /* 0x003000300e1a7812 */ /* 0x040fe200078ec0ff */
[----:B------:R-:W0:Y:S01]  /*bec0*/  LDS.128 R4, [UR4+0x10] ;  /* 0x00001004ff047984 */ /* 0x000e220008000c00 */
[----:B------:R-:W-:Y:S01]  /*bed0*/  LOP3.LUT R14, R14, 0x30003, RZ, 0xc0, !PT ;  /* 0x000300030e0e7812 */ /* 0x000fe200078ec0ff */
[----:B------:R-:W-:Y:S01]  /*bee0*/  UIADD3 UR4, UR4, 0x20, URZ ;  /* 0x0000002004047890 */ /* 0x000fe2000fffe03f */
        /* <DEDUP_REMOVED lines=8> */
[C---:B------:R-:W-:Y:S01]  /*bf70*/  LOP3.LUT R41, R18.reuse, 0x300030, RZ, 0xc0, !PT ;  /* 0x0030003012297812 */ /* 0x040fe200078ec0ff */
[----:B------:R-:W-:Y:S01]  /*bf80*/  HFMA2 R26, R26, R8.H1_H1, -66, -66 ;  /* 0xd420d4201a1a7431 */ /* 0x000fe20000060008 */
[----:B------:R-:W-:-:S02]  /*bf90*/  LOP3.LUT R39, R18, 0xc000c0, RZ, 0xc0, !PT ;  /* 0x00c000c012277812 */ /* 0x000fc400078ec0ff */
[----:B------:R-:W-:Y:S02]  /*bfa0*/  LOP3.LUT R43, R43, 0x64006400, RZ, 0xfc, !PT ;  /* 0x640064002b2b7812 */ /* 0x000fe400078efcff */
[----:B------:R-:W-:Y:S02]  /*bfb0*/  LOP3.LUT R18, R18, 0x30003, RZ, 0xc0, !PT ;  /* 0x0003000312127812 */ /* 0x000fe400078ec0ff */
[----:B------:R-:W-:Y:S01]  /*bfc0*/  LOP3.LUT R16, R16, 0x64006400, RZ, 0xfc, !PT ;  /* 0x6400640010107812 */ /* 0x000fe200078efcff */
[-C--:B------:R-:W-:Y:S01]  /*bfd0*/  HFMA2 R38, R43, R8.reuse.H1_H1, -66, -66 ;  /* 0xd420d4202b267431 */ /* 0x080fe20000060008 */
        /* <DEDUP_REMOVED lines=13> */
[----:B----4-:R-:W-:Y:S01]  /*c0b0*/  @!P1 PRMT R0, R12, 0x7610, R0 ;  /* 0x000076100c009816 */ /* 0x010fe20000000000 */
[-C--:B0-----:R-:W-:Y:S01]  /*c0c0*/  HFMA2.MMA R14, R14, R4.reuse, R24 ;  /* 0x000000040e0e7235 */ /* 0x081fe20000000018 */
[-C--:B------:R-:W-:Y:S01]  /*c0d0*/  HFMA2 R10, R16, R4.reuse, R10 ;  /* 0x00000004100a7231 */ /* 0x080fe2000000000a */
[----:B------:R-:W-:Y:S01]  /*c0e0*/  HFMA2.MMA R9, R19, R4, R9 ;  /* 0x0000000413097235 */ /* 0x000fe20000000009 */
[----:B------:R-:W-:Y:S01]  /*c0f0*/  HFMA2 R11, R18, R4, R11 ;  /* 0x00000004120b7231 */ /* 0x000fe2000000000b */
[----:B------:R-:W-:Y:S01]  /*c100*/  @!P1 PRMT R2, R13, 0x7610, R2 ;  /* 0x000076100d029816 */ /* 0x000fe20000000002 */
[-C--:B------:R-:W-:Y:S01]  /*c110*/  HFMA2 R10, R23, R5.reuse, R10 ;  /* 0x00000005170a7231 */ /* 0x080fe2000000000a */
[----:B------:R-:W-:Y:S01]  /*c120*/  @!P1 PRMT R0, R0, 0x7610, R12 ;  /* 0x0000761000009816 */ /* 0x000fe2000000000c */
[----:B------:R-:W-:Y:S01]  /*c130*/  HFMA2 R11, R21, R5, R11 ;  /* 0x00000005150b7231 */ /* 0x000fe2000000000b */
[-C--:B------:R-:W-:Y:S01]  /*c140*/  HFMA2.MMA R14, R20, R5.reuse, R14 ;  /* 0x00000005140e7235 */ /* 0x080fe2000000000e */
[----:B------:R-:W-:Y:S01]  /*c150*/  HFMA2 R25, R25, R8.H0_H0, -18, -18 ;  /* 0xcc80cc8019197431 */ /* 0x000fe20000040008 */
[----:B------:R-:W-:Y:S01]  /*c160*/  HFMA2.MMA R19, R22, R5, R9 ;  /* 0x0000000516137235 */ /* 0x000fe20000000009 */
[----:B------:R-:W-:Y:S01]  /*c170*/  HFMA2 R10, R34, R6, R10 ;  /* 0x00000006220a7231 */ /* 0x000fe2000000000a */
[----:B------:R-:W-:Y:S01]  /*c180*/  @!P1 PRMT R2, R2, 0x7610, R13 ;  /* 0x0000761002029816 */ /* 0x000fe2000000000d */
[----:B------:R-:W-:Y:S01]  /*c190*/  HFMA2 R8, R39, R8.H0_H0, -18, -18 ;  /* 0xcc80cc8027087431 */ /* 0x000fe20000040008 */
[C---:B------:R-:W-:Y:S01]  /*c1a0*/  ISETP.GE.AND P0, PT, R31.reuse, UR5, PT ;  /* 0x000000051f007c0c */ /* 0x040fe2000bf06270 */
[----:B------:R-:W-:Y:S01]  /*c1b0*/  HFMA2 R4, R41, R6, R11 ;  /* 0x0000000629047231 */ /* 0x000fe2000000000b */
[-C--:B------:R-:W-:Y:S01]  /*c1c0*/  HFMA2.MMA R14, R26, R6.reuse, R14 ;  /* 0x000000061a0e7235 */ /* 0x080fe2000000000e */
[-C--:B------:R-:W-:Y:S01]  /*c1d0*/  HFMA2 R10, R25, R7.reuse, R10 ;  /* 0x00000007190a7231 */ /* 0x080fe2000000000a */
[----:B------:R-:W-:Y:S01]  /*c1e0*/  HFMA2.MMA R19, R38, R6, R19 ;  /* 0x0000000626137235 */ /* 0x000fe20000000013 */
[----:B------:R-:W-:Y:S01]  /*c1f0*/  ISETP.LT.AND P1, PT, R31, R33, PT ;  /* 0x000000211f00720c */ /* 0x000fe20003f21270 */
[----:B------:R-:W-:-:S04]  /*c200*/  HFMA2 R4, R8, R7, R4 ;  /* 0x0000000708047231 */ /* 0x000fc80000000004 */
[-C--:B------:R-:W-:Y:S01]  /*c210*/  HFMA2.MMA R14, R27, R7.reuse, R14 ;  /* 0x000000071b0e7235 */ /* 0x080fe2000000000e */
[----:B------:R-:W-:Y:S01]  /*c220*/  HADD2 R4, R4.H0_H0, R4.H1_H1 ;  /* 0x3000000404047230 */ /* 0x000fe20000000800 */
        /* <DEDUP_REMOVED lines=9> */
.L_x_3095:
[----:B------:R-:W0:Y:S01]  /*c2c0*/  S2R R7, SR_CTAID.Y ;  /* 0x0000000000077919 */ /* 0x000e220000002600 */
[----:B------:R-:W2:Y:S01]  /*c2d0*/  LDC.64 R4, c[0x0][0x230] ;  /* 0x00008c00ff047b82 */ /* 0x000ea20000000a00 */
[----:B0-----:R-:W-:-:S04]  /*c2e0*/  IMAD R7, R7, UR9, R32 ;  /* 0x0000000907077c24 */ /* 0x001fc8000f8e0220 */
[----:B--2---:R-:W-:-:S05]  /*c2f0*/  IMAD.WIDE R6, R7, 0x2, R4 ;  /* 0x0000000207067825 */ /* 0x004fca00078e0204 */
[----:B------:R0:W-:Y:S01]  /*c300*/  ATOM.E.ADD.F16x2.RN.STRONG.GPU P0, RZ, desc[UR6][R6.64], R28 ;  /* 0x0000001c06ff79a2 */ /* 0x0001e2000810e1c6 */
[----:B------:R-:W-:Y:S04]  /*c310*/  BSSY B0, `(.L_x_3097) ;  /* 0x000000f000007945 */ /* 0x000fe80003800000 */
[----:B0-----:R-:W-:Y:S05]  /*c320*/  @P0 BRA `(.L_x_3098) ;  /* 0x0000000000340947 */ /* 0x001fea0003800000 */
[----:B------:R-:W0:Y:S02]  /*c330*/  QSPC.E.S P0, RZ, [R6] ;  /* 0x0000000006ff73aa */ /* 0x000e240000000500 */
[----:B0-----:R-:W-:Y:S05]  /*c340*/  @!P0 BRA `(.L_x_3099) ;  /* 0x0000000000208947 */ /* 0x001fea0003800000 */
[----:B------:R-:W-:-:S04]  /*c350*/  MOV R4, R6 ;  /* 0x0000000600047202 */ /* 0x000fc80000000f00 */
[----:B------:R-:W-:-:S07]  /*c360*/  MOV R4, R4 ;  /* 0x0000000400047202 */ /* 0x000fce0000000f00 */
.L_x_3100:
[----:B------:R-:W0:Y:S02]  /*c370*/  LDS R8, [R4] ;  /* 0x0000000004087984 */ /* 0x000e240000000800 */
[----:B0-----:R-:W-:-:S06]  /*c380*/  HADD2 R9, R8, R28 ;  /* 0x0000001c08097230 */ /* 0x001fcc0000000000 */
[----:B------:R-:W0:Y:S02]  /*c390*/  ATOMS.CAST.SPIN R9, [R4], R8, R9 ;  /* 0x000000080409738d */ /* 0x000e240001800009 */
[----:B0-----:R-:W-:-:S13]  /*c3a0*/  ISETP.EQ.U32.AND P0, PT, R9, 0x1, PT ;  /* 0x000000010900780c */ /* 0x001fda0003f02070 */
[----:B------:R-:W-:Y:S05]  /*c3b0*/  @!P0 BRA `(.L_x_3100) ;  /* 0xfffffffc00ec8947 */ /* 0x000fea000383ffff */
[----:B------:R-:W-:Y:S05]  /*c3c0*/  BRA `(.L_x_3098) ;  /* 0x00000000000c7947 */ /* 0x000fea0003800000 */
.L_x_3099:
[----:B------:R-:W2:Y:S02]  /*c3d0*/  LD.E R0, desc[UR6][R6.64] ;  /* 0x0000000606007980 */ /* 0x000ea4000c101900 */
[----:B--2---:R-:W-:-:S05]  /*c3e0*/  IMAD.IADD R5, R28, 0x1, R0 ;  /* 0x000000011c057824 */ /* 0x004fca00078e0200 */
[----:B------:R0:W-:Y:S02]  /*c3f0*/  ST.E desc[UR6][R6.64], R5 ;  /* 0x0000000506007985 */ /* 0x0001e4000c101906 */
.L_x_3098:
[----:B------:R-:W-:Y:S05]  /*c400*/  BSYNC B0 ;  /* 0x0000000000007941 */ /* 0x000fea0003800000 */
.L_x_3097:
[----:B------:R2:W-:Y:S02]  /*c410*/  ATOM.E.ADD.F16x2.RN.STRONG.GPU P0, RZ, desc[UR6][R6.64+0x4], R3 ;  /* 0x0000040306ff79a2 */ /* 0x0005e4000810e1c6 */
[----:B--2---:R-:W-:Y:S05]  /*c420*/  @P0 EXIT ;  /* 0x000000000000094d */ /* 0x004fea0003800000 */
[----:B------:R-:W2:Y:S02]  /*c430*/  QSPC.E.S P0, RZ, [R6+0x4] ;  /* 0x0000040006ff73aa */ /* 0x000ea40000000500 */
[----:B--2---:R-:W-:Y:S05]  /*c440*/  @!P0 BRA `(.L_x_3101) ;  /* 0x0000000000248947 */ /* 0x004fea0003800000 */
[----:B------:R-:W-:-:S04]  /*c450*/  MOV R4, R6 ;  /* 0x0000000600047202 */ /* 0x000fc80000000f00 */
[----:B------:R-:W-:Y:S01]  /*c460*/  MOV R4, R4 ;  /* 0x0000000400047202 */ /* 0x000fe20000000f00 */
[----:B0-----:R-:W-:-:S07]  /*c470*/  IMAD.MOV.U32 R5, RZ, RZ, R3 ;  /* 0x000000ffff057224 */ /* 0x001fce00078e0003 */
.L_x_3102:
[----:B------:R-:W0:Y:S02]  /*c480*/  LDS R2, [R4+0x4] ;  /* 0x0000040004027984 */ /* 0x000e240000000800 */
[----:B0-----:R-:W-:-:S10]  /*c490*/  HFMA2.MMA R3, R2, 1, 1, R5 ;  /* 0x3c003c0002037835 */ /* 0x001fd40000000005 */
[----:B------:R-:W0:Y:S02]  /*c4a0*/  ATOMS.CAST.SPIN R3, [R4+0x4], R2, R3 ;  /* 0x000004020403738d */ /* 0x000e240001800003 */
[----:B0-----:R-:W-:-:S13]  /*c4b0*/  ISETP.EQ.U32.AND P0, PT, R3, 0x1, PT ;  /* 0x000000010300780c */ /* 0x001fda0003f02070 */
[----:B------:R-:W-:Y:S05]  /*c4c0*/  @!P0 BRA `(.L_x_3102) ;  /* 0xfffffffc00ec8947 */ /* 0x000fea000383ffff */
[----:B------:R-:W-:Y:S05]  /*c4d0*/  EXIT ;  /* 0x000000000000794d */ /* 0x000fea0003800000 */
.L_x_3101:
[----:B------:R-:W2:Y:S02]  /*c4e0*/  LD.E R0, desc[UR6][R6.64+0x4] ;  /* 0x0000040606007980 */ /* 0x000ea4000c101900 */
[----:B--2---:R-:W-:-:S05]  /*c4f0*/  IADD3 R3, R3, R0, RZ ;  /* 0x0000000003037210 */ /* 0x004fca0007ffe0ff */
[----:B------:R-:W-:Y:S01]  /*c500*/  ST.E desc[UR6][R6.64+0x4], R3 ;  /* 0x0000040306007985 */ /* 0x000fe2000c101906 */
[----:B------:R-:W-:Y:S05]  /*c510*/  EXIT ;  /* 0x000000000000794d */ /* 0x000fea0003800000 */
.L_x_3103:
        /* <DEDUP_REMOVED lines=14> */
.L_x_4058:


//--------------------- .text._Z23gemm_half_q_half_kernelILi8ELb0ELb1EEvPK6__halfPKjS4_S2_PS0_iiiiPKtS7_iiiiiibS2_i --------------------------
	.section	.text._Z23gemm_half_q_half_kernelILi8ELb0ELb1EEvPK6__halfPKjS4_S2_PS0_iiiiPKtS7_iiiiiibS2_i,"ax",@progbits
	.align	128
        .global         _Z23gemm_half_q_half_kernelILi8ELb0ELb1EEvPK6__halfPKjS4_S2_PS0_iiiiPKtS7_iiiiiibS2_i
        .type           _Z23gemm_half_q_half_kernelILi8ELb0ELb1EEvPK6__halfPKjS4_S2_PS0_iiiiPKtS7_iiiiiibS2_i,@function
        .size           _Z23gemm_half_q_half_kernelILi8ELb0ELb1EEvPK6__halfPKjS4_S2_PS0_iiiiPKtS7_iiiiiibS2_i,(.L_x_4059 - _Z23gemm_half_q_half_kernelILi8ELb0ELb1EEvPK6__halfPKjS4_S2_PS0_iiiiPKtS7_iiiiiibS2_i)
        .other          _Z23gemm_half_q_half_kernelILi8ELb0ELb1EEvPK6__halfPKjS4_S2_PS0_iiiiPKtS7_iiiiiibS2_i,@"STO_CUDA_ENTRY STV_DEFAULT"
_Z23gemm_half_q_half_kernelILi8ELb0ELb1EEvPK6__halfPKjS4_S2_PS0_iiiiPKtS7_iiiiiibS2_i:
.text._Z23gemm_half_q_half_kernelILi8ELb0ELb1EEvPK6__halfPKjS4_S2_PS0_iiiiPKtS7_iiiiiibS2_i:
[----:B------:R-:W0:Y:S01]  /*0000*/  LDC R1, c[0x0][0x28] ;  /* 0x00000a00ff017b82 */ /* 0x000e220000000800 */
[----:B------:R-:W1:Y:S07]  /*0010*/  S2R R18, SR_CTAID.Z ;  /* 0x0000000000127919 */ /* 0x000e6e0000002700 */
[----:B------:R-:W2:Y:S01]  /*0020*/  LDC R17, c[0x0][0x240] ;  /* 0x00009000ff117b82 */ /* 0x000ea20000000800 */
[----:B------:R-:W-:Y:S01]  /*0030*/  ULDC.64 UR8, c[0x0][0x208] ;  /* 0x0000820000087ab9 */ /* 0x000fe20000000a00 */
[----:B------:R-:W-:Y:S01]  /*0040*/  BSSY B0, `(.L_x_3104) ;  /* 0x0000033000007945 */ /* 0x000fe20003800000 */
[----:B------:R-:W3:Y:S01]  /*0050*/  S2R R19, SR_TID.X ;  /* 0x0000000000137919 */ /* 0x000ee20000002100 */
[----:B0-----:R-:W-:Y:S01]  /*0060*/  IADD3 R1, R1, -0x10, RZ ;  /* 0xfffffff001017810 */ /* 0x001fe20007ffe0ff */
[----:B------:R-:W3:Y:S03]  /*0070*/  S2R R0, SR_CTAID.X ;  /* 0x0000000000007919 */ /* 0x000ee60000002500 */
[----:B------:R-:W0:Y:S08]  /*0080*/  S2UR UR4, SR_CTAID.Y ;  /* 0x00000000000479c3 */ /* 0x000e300000002600 */
[----:B------:R-:W4:Y:S01]  /*0090*/  LDC R124, c[0x0][0x23c] ;  /* 0x00008f00ff7c7b82 */ /* 0x000f220000000800 */
[----:B-1----:R-:W-:Y:S01]  /*00a0*/  SHF.L.U32 R128, R18, 0x6, RZ ;  /* 0x0000000612807819 */ /* 0x002fe200000006ff */
[----:B0-----:R-:W-:-:S03]  /*00b0*/  USHF.L.U32 UR4, UR4, 0x3, URZ ;  /* 0x0000000304047899 */ /* 0x001fc6000800063f */
[----:B--2---:R-:W-:Y:S02]  /*00c0*/  VIADDMNMX R129, R128, 0x40, R17, PT ;  /* 0x0000004080817846 */ /* 0x004fe40003800111 */
[-C--:B---3--:R-:W-:Y:S02]  /*00d0*/  LEA R127, R0, R19.reuse, 0x6 ;  /* 0x00000013007f7211 */ /* 0x088fe400078e30ff */
[----:B------:R-:W-:Y:S02]  /*00e0*/  IADD3 R0, R128, R19, RZ ;  /* 0x0000001380007210 */ /* 0x000fe40007ffe0ff */
[----:B------:R-:W-:Y:S02]  /*00f0*/  SHF.L.U32 R127, R127, 0x2, RZ ;  /* 0x000000027f7f7819 */ /* 0x000fe400000006ff */
[----:B------:R-:W-:Y:S02]  /*0100*/  ISETP.GE.AND P1, PT, R0, R129, PT ;  /* 0x000000810000720c */ /* 0x000fe40003f26270 */
[----:B----4-:R-:W-:-:S11]  /*0110*/  ISETP.GE.AND P0, PT, R127, R124, PT ;  /* 0x0000007c7f00720c */ /* 0x010fd60003f06270 */
        /* <DEDUP_REMOVED lines=37> */
.L_x_3105:
[----:B------:R-:W-:Y:S05]  /*0370*/  BSYNC B0 ;  /* 0x0000000000007941 */ /* 0x000fea0003800000 */
.L_x_3104:
        /* <DEDUP_REMOVED lines=29> */
.L_x_3106:
[----:B------:R-:W-:Y:S06]  /*0550*/  BAR.SYNC.DEFER_BLOCKING 0x0 ;  /* 0x0000000000007b1d */ /* 0x000fec0000010000 */
[----:B------:R-:W-:Y:S05]  /*0560*/  @P0 BRA `(.L_x_3107) ;  /* 0x0000000000d00947 */ /* 0x000fea0003800000 */
[----:B------:R1:W5:Y:S01]  /*0570*/  LDG.E.U16.CONSTANT R20, desc[UR8][R20.64] ;  /* 0x0000000814147981 */ /* 0x000362000c1e9500 */
[----:B0-----:R-:W0:Y:S01]  /*0580*/  LDC.64 R10, c[0x0][0x220] ;  /* 0x00008800ff0a7b82 */ /* 0x001e220000000a00 */
[----:B------:R-:W-:Y:S01]  /*0590*/  SHF.R.S32.HI R4, RZ, 0x1f, R127 ;  /* 0x0000001fff047819 */ /* 0x000fe2000001147f */
[----:B------:R-:W-:Y:S01]  /*05a0*/  HFMA2.MMA R15, -RZ, RZ, 0, 0 ;  /* 0x00000000ff0f7435 */ /* 0x000fe200000001ff */
[----:B------:R-:W-:Y:S02]  /*05b0*/  SHF.L.U32 R0, R127, 0x2, RZ ;  /* 0x000000027f007819 */ /* 0x000fe400000006ff */
[----:B------:R-:W-:Y:S02]  /*05c0*/  LEA.HI R4, R4, R127, RZ, 0x3 ;  /* 0x0000007f04047211 */ /* 0x000fe400078f18ff */
[----:B------:R-:W-:Y:S01]  /*05d0*/  MOV R16, R128 ;  /* 0x0000008000107202 */ /* 0x000fe20000000f00 */
[----:B------:R-:W2:Y:S01]  /*05e0*/  LDC.64 R12, c[0x0][0x228] ;  /* 0x00008a00ff0c7b82 */ /* 0x000ea20000000a00 */
[----:B------:R-:W-:-:S02]  /*05f0*/  LOP3.LUT R0, R0, 0x10, RZ, 0xc0, !PT ;  /* 0x0000001000007812 */ /* 0x000fc400078ec0ff */
[----:B-1----:R-:W-:-:S07]  /*0600*/  SHF.R.S32.HI R14, RZ, 0x3, R4 ;  /* 0x00000003ff0e7819 */ /* 0x002fce0000011404 */
.L_x_3108:
[----:B-----5:R-:W-:-:S05]  /*0610*/  IADD3 R7, R20, R15, RZ ;  /* 0x0000000f14077210 */ /* 0x020fca0007ffe0ff */
[----:B-1----:R-:W-:-:S05]  /*0620*/  IMAD R4, R7, R124, RZ ;  /* 0x0000007c07047224 */ /* 0x002fca00078e02ff */
[----:B------:R-:W-:-:S04]  /*0630*/  SHF.R.S32.HI R5, RZ, 0x1f, R4 ;  /* 0x0000001fff057819 */ /* 0x000fc80000011404 */
[----:B------:R-:W-:-:S04]  /*0640*/  LEA.HI R5, R5, R4, RZ, 0x3 ;  /* 0x0000000405057211 */ /* 0x000fc800078f18ff */
[----:B------:R-:W-:-:S05]  /*0650*/  LEA.HI.SX32 R5, R5, R14, 0x1d ;  /* 0x0000000e05057211 */ /* 0x000fca00078feaff */
[----:B0-----:R-:W-:-:S06]  /*0660*/  IMAD.WIDE R4, R5, 0x4, R10 ;  /* 0x0000000405047825 */ /* 0x001fcc00078e020a */
[----:B------:R-:W3:Y:S01]  /*0670*/  LDG.E.CONSTANT R5, desc[UR8][R4.64] ;  /* 0x0000000804057981 */ /* 0x000ee2000c1e9900 */
[----:B--2---:R-:W-:Y:S01]  /*0680*/  IMAD.WIDE R6, R7, 0x2, R12 ;  /* 0x0000000207067825 */ /* 0x004fe200078e020c */
[----:B------:R-:W-:-:S05]  /*0690*/  LEA R9, R16, 0x1, 0x1 ;  /* 0x0000000110097811 */ /* 0x000fca00078e08ff */
        /* <DEDUP_REMOVED lines=18> */
[----:B------:R-:W-:-:S02]  /*07c0*/  IMAD R17, R17, R17, RZ ;  /* 0x0000001111117224 */ /* 0x000fc400078e02ff */
[----:B0-----:R-:W-:Y:S01]  /*07d0*/  IMAD R7, R4, R4, RZ ;  /* 0x0000000404077224 */ /* 0x001fe200078e02ff */
[----:B------:R-:W-:Y:S01]  /*07e0*/  I2F.F16 R18, R18 ;  /* 0x0000001200127306 */ /* 0x000fe20000200c00 */
[----:B------:R-:W-:-:S07]  /*07f0*/  ISETP.GE.AND P1, PT, R16, R129, PT ;  /* 0x000000811000720c */ /* 0x000fce0003f26270 */
[----:B------:R-:W0:Y:S08]  /*0800*/  I2F.F16 R19, R19 ;  /* 0x0000001300137306 */ /* 0x000e300000200c00 */
[----:B------:R-:W-:Y:S01]  /*0810*/  I2F.F16 R4, R7 ;  /* 0x0000000700047306 */ /* 0x000fe20000200c00 */
[----:B0-----:R-:W-:-:S07]  /*0820*/  PRMT R19, R18, 0x5410, R19 ;  /* 0x0000541012137816 */ /* 0x001fce0000000013 */
[----:B------:R-:W0:Y:S02]  /*0830*/  I2F.F16 R17, R17 ;  /* 0x0000001100117306 */ /* 0x000e240000200c00 */
[----:B0-----:R-:W-:Y:S01]  /*0840*/  PRMT R5, R17, 0x5410, R4 ;  /* 0x0000541011057816 */ /* 0x001fe20000000004 */
[----:B--2---:R-:W-:-:S04]  /*0850*/  HMUL2 R4, R19, R6.H0_H0 ;  /* 0x2000000613047232 */ /* 0x004fc80000000000 */
[----:B------:R-:W-:Y:S01]  /*0860*/  HMUL2 R5, R5, R6.H0_H0 ;  /* 0x2000000605057232 */ /* 0x000fe20000000000 */
[C---:B------:R-:W-:Y:S02]  /*0870*/  LEA R6, R15.reuse, R1, 0x3 ;  /* 0x000000010f067211 */ /* 0x040fe400078e18ff */
[----:B------:R-:W-:-:S03]  /*0880*/  IADD3 R15, R15, 0x1, RZ ;  /* 0x000000010f0f7810 */ /* 0x000fc60007ffe0ff */
[----:B------:R1:W-:Y:S01]  /*0890*/  STL.64 [R6], R4 ;  /* 0x0000000406007387 */ /* 0x0003e20000100a00 */
[----:B------:R-:W-:Y:S05]  /*08a0*/  @!P1 BRA `(.L_x_3108) ;  /* 0xfffffffc00589947 */ /* 0x000fea000383ffff */
.L_x_3107:
[----:B------:R2:W5:Y:S01]  /*08b0*/  LDL.64 R120, [R1] ;  /* 0x0000000001787983 */ /* 0x0005620000100a00 */
[----:B------:R-:W3:Y:S01]  /*08c0*/  LDC R107, c[0x0][0x25c] ;  /* 0x00009700ff6b7b82 */ /* 0x000ee20000000800 */
[----:B------:R-:W-:Y:S01]  /*08d0*/  ULDC UR7, c[0x0][0x258] ;  /* 0x0000960000077ab9 */ /* 0x000fe20000000800 */
[----:B------:R-:W-:Y:S01]  /*08e0*/  HFMA2.MMA R0, -RZ, RZ, 0, 0 ;  /* 0x00000000ff007435 */ /* 0x000fe200000001ff */
[----:B------:R-:W-:Y:S02]  /*08f0*/  ISETP.GT.AND P1, PT, R128, UR7, PT ;  /* 0x0000000780007c0c */ /* 0x000fe4000bf24270 */
[----:B------:R-:W-:-:S03]  /*0900*/  MOV R2, RZ ;  /* 0x000000ff00027202 */ /* 0x000fc60000000f00 */
[----:B------:R-:W4:Y:S01]  /*0910*/  LDC R123, c[0x0][0x264] ;  /* 0x00009900ff7b7b82 */ /* 0x000f220000000800 */
[----:B---3--:R-:W-:-:S07]  /*0920*/  ISETP.GT.AND P2, PT, R128, R107, PT ;  /* 0x0000006b8000720c */ /* 0x008fce0003f44270 */
[----:B--2---:R-:W-:Y:S06]  /*0930*/  @!P1 BRA `(.L_x_3109) ;  /* 0x00000000001c9947 */ /* 0x004fec0003800000 */
[----:B------:R-:W2:Y:S02]  /*0940*/  LDC R3, c[0x0][0x25c] ;  /* 0x00009700ff037b82 */ /* 0x000ea40000000800 */
[----:B--2---:R-:W-:-:S04]  /*0950*/  VIMNMX R2, R128, R3, PT ;  /* 0x0000000380027248 */ /* 0x004fc80003fe0100 */
[----:B------:R-:W-:-:S04]  /*0960*/  IADD3 R2, R2, -UR7, RZ ;  /* 0x8000000702027c10 */ /* 0x000fc8000fffe0ff */
[----:B------:R-:W-:-:S04]  /*0970*/  SHF.R.S32.HI R3, RZ, 0x1f, R2 ;  /* 0x0000001fff037819 */ /* 0x000fc80000011402 */
[----:B------:R-:W-:-:S04]  /*0980*/  LEA.HI R3, R3, R2, RZ, 0x5 ;  /* 0x0000000203037211 */ /* 0x000fc800078f28ff */
[----:B------:R-:W-:-:S05]  /*0990*/  SHF.R.S32.HI R3, RZ, 0x5, R3 ;  /* 0x00000005ff037819 */ /* 0x000fca0000011403 */
[----:B------:R-:W-:-:S07]  /*09a0*/  IMAD R2, R3, 0x6, RZ ;  /* 0x0000000603027824 */ /* 0x000fce00078e02ff */
.L_x_3109:
[----:B------:R-:W-:Y:S05]  /*09b0*/  @!P2 BRA `(.L_x_3110) ;  /* 0x00000000001ca947 */ /* 0x000fea0003800000 */
[----:B------:R-:W2:Y:S02]  /*09c0*/  LDC R3, c[0x0][0x260] ;  /* 0x00009800ff037b82 */ /* 0x000ea40000000800 */
[----:B--2---:R-:W-:-:S04]  /*09d0*/  VIMNMX R0, R128, R3, PT ;  /* 0x0000000380007248 */ /* 0x004fc80003fe0100 */
[----:B------:R-:W-:-:S04]  /*09e0*/  IADD3 R0, R0, -R107, RZ ;  /* 0x8000006b00007210 */ /* 0x000fc80007ffe0ff */
[----:B------:R-:W-:-:S04]  /*09f0*/  SHF.R.S32.HI R3, RZ, 0x1f, R0 ;  /* 0x0000001fff037819 */ /* 0x000fc80000011400 */
[----:B------:R-:W-:-:S04]  /*0a00*/  LEA.HI R3, R3, R0, RZ, 0x5 ;  /* 0x0000000003037211 */ /* 0x000fc800078f28ff */
[----:B------:R-:W-:-:S04]  /*0a10*/  SHF.R.S32.HI R3, RZ, 0x5, R3 ;  /* 0x00000005ff037819 */ /* 0x000fc80000011403 */
[----:B------:R-:W-:-:S07]  /*0a20*/  LEA R0, R3, R3, 0x2 ;  /* 0x0000000303007211 */ /* 0x000fce00078e10ff */
.L_x_3110:
[----:B------:R-:W-:Y:S01]  /*0a30*/  ULDC UR12, c[0x0][0x260] ;  /* 0x00009800000c7ab9 */ /* 0x000fe20000000800 */
[----:B------:R-:W-:Y:S01]  /*0a40*/  HFMA2.MMA R3, -RZ, RZ, 0, 0 ;  /* 0x00000000ff037435 */ /* 0x000fe200000001ff */
[C---:B------:R-:W-:Y:S02]  /*0a50*/  ISETP.GT.AND P1, PT, R128.reuse, UR12, PT ;  /* 0x0000000c80007c0c */ /* 0x040fe4000bf24270 */
[----:B----4-:R-:W-:Y:S02]  /*0a60*/  ISETP.GT.AND P2, PT, R128, R123, PT ;  /* 0x0000007b8000720c */ /* 0x010fe40003f44270 */
[----:B01----:R-:W-:-:S09]  /*0a70*/  MOV R5, RZ ;  /* 0x000000ff00057202 */ /* 0x003fd20000000f00 */
        /* <DEDUP_REMOVED lines=8> */
.L_x_3111:
        /* <DEDUP_REMOVED lines=8> */
.L_x_3112:
[----:B------:R-:W-:Y:S01]  /*0b80*/  ULDC UR13, c[0x0][0x268] ;  /* 0x00009a00000d7ab9 */ /* 0x000fe20000000800 */
[----:B------:R-:W-:Y:S01]  /*0b90*/  HFMA2.MMA R126, -RZ, RZ, 0, 0 ;  /* 0x00000000ff7e7435 */ /* 0x000fe200000001ff */
[----:B------:R-:W-:Y:S02]  /*0ba0*/  ISETP.GT.AND P1, PT, R128, UR13, PT ;  /* 0x0000000d80007c0c */ /* 0x000fe4000bf24270 */
[----:B------:R-:W-:-:S11]  /*0bb0*/  MOV R4, RZ ;  /* 0x000000ff00047202 */ /* 0x000fd60000000f00 */
        /* <DEDUP_REMOVED lines=8> */
.L_x_3113:
        /* <DEDUP_REMOVED lines=8> */
[----:B------:R-:W-:-:S02]  /*0cc0*/  PRMT R27, RZ, 0x5410, RZ ;  /* 0x00005410ff1b7816 */ /* 0x000fc400000000ff */
        /* <DEDUP_REMOVED lines=13> */
[----:B------:R-:W-:-:S02]  /*0da0*/  IADD3 R2, P1, R127, R0, RZ ;  /* 0x000000007f027210 */ /* 0x000fc40007f3e0ff */
[----:B------:R-:W-:Y:S02]  /*0db0*/  PRMT R11, RZ, 0x5410, RZ ;  /* 0x00005410ff0b7816 */ /* 0x000fe400000000ff */
[----:B------:R-:W-:Y:S02]  /*0dc0*/  LEA.HI.X.SX32 R3, R0, R3, 0x1, P1 ;  /* 0x0000000300037211 */ /* 0x000fe400008f0eff */
[C---:B------:R-:W-:Y:S02]  /*0dd0*/  LEA R44, P1, R2.reuse, UR10, 0x2 ;  /* 0x0000000a022c7c11 */ /* 0x040fe4000f8210ff */
[----:B------:R-:W-:Y:S02]  /*0de0*/  PRMT R10, RZ, 0x5410, RZ ;  /* 0x00005410ff0a7816 */ /* 0x000fe400000000ff */
[----:B------:R-:W-:Y:S02]  /*0df0*/  LEA.HI.X R45, R2, UR11, R3, 0x2, P1 ;  /* 0x0000000b022d7c11 */ /* 0x000fe400088f1403 */
[----:B------:R-:W-:-:S02]  /*0e00*/  PRMT R9, RZ, 0x5410, RZ ;  /* 0x00005410ff097816 */ /* 0x000fc400000000ff */
        /* <DEDUP_REMOVED lines=8> */
[----:B------:R-:W-:Y:S01]  /*0e90*/  HFMA2.MMA R126, -RZ, RZ, 0, 0 ;  /* 0x00000000ff7e7435 */ /* 0x000fe200000001ff */
[----:B------:R-:W-:-:S10]  /*0ea0*/  PRMT R27, RZ, 0x7610, R27 ;  /* 0x00007610ff1b7816 */ /* 0x000fd4000000001b */
.L_x_3115:
[----:B------:R-:W2:Y:S01]  /*0eb0*/  LDG.E.128.CONSTANT R20, desc[UR8][R44.64] ;  /* 0x000000082c147981 */ /* 0x000ea2000c1e9d00 */
[----:B------:R-:W-:Y:S01]  /*0ec0*/  ISETP.NE.AND P0, PT, R128, R125, PT ;  /* 0x0000007d8000720c */ /* 0x000fe20003f05270 */
[----:B------:R-:W-:-:S05]  /*0ed0*/  IMAD.WIDE R32, R124, 0x4, R44 ;  /* 0x000000047c207825 */ /* 0x000fca00078e022c */
[----:B------:R0:W3:Y:S07]  /*0ee0*/  LDG.E.128.CONSTANT R28, desc[UR8][R32.64] ;  /* 0x00000008201c7981 */ /* 0x0000ee000c1e9d00 */
[----:B------:R-:W1:Y:S01]  /*0ef0*/  @!P0 LDC.64 R18, c[0x0][0x248] ;  /* 0x00009200ff128b82 */ /* 0x000e620000000a00 */
[----:B------:R-:W-:-:S05]  /*0f00*/  @!P0 SHF.L.U32 R25, R128, 0x1, RZ ;  /* 0x0000000180198819 */ /* 0x000fca00000006ff */
[----:B-1----:R-:W-:-:S06]  /*0f10*/  @!P0 IMAD.WIDE R18, R25, 0x2, R18 ;  /* 0x0000000219128825 */ /* 0x002fcc00078e0212 */
[----:B------:R1:W4:Y:S01]  /*0f20*/  @!P0 LDG.E.U16.CONSTANT R19, desc[UR8][R18.64+0x2] ;  /* 0x0000020812138981 */ /* 0x000322000c1e9500 */
[----:B------:R-:W-:-:S04]  /*0f30*/  @!P0 IADD3 R126, R126, 0x1, RZ ;  /* 0x000000017e7e8810 */ /* 0x000fc80007ffe0ff */
[----:B------:R-:W-:-:S06]  /*0f40*/  @!P0 LEA R34, R126, R1, 0x3 ;  /* 0x000000017e228211 */ /* 0x000fcc00078e18ff */
[----:B------:R-:W5:Y:S01]  /*0f50*/  @!P0 LDL.64 R34, [R34] ;  /* 0x0000000022228983 */ /* 0x000f620000100a00 */
[----:B0-----:R-:W-:Y:S01]  /*0f60*/  IMAD.WIDE R32, R124, 0x4, R32 ;  /* 0x000000047c207825 */ /* 0x001fe200078e0220 */
[----:B--2---:R-:W-:-:S04]  /*0f70*/  LOP3.LUT R0, R21, 0xff, RZ, 0xc0, !PT ;  /* 0x000000ff15007812 */ /* 0x004fc800078ec0ff */
[----:B-1----:R-:W-:Y:S02]  /*0f80*/  IADD3 R18, R0, -0x80, RZ ;  /* 0xffffff8000127810 */ /* 0x002fe40007ffe0ff */
[----:B------:R-:W-:Y:S02]  /*0f90*/  LOP3.LUT R0, R23, 0xff, RZ, 0xc0, !PT ;  /* 0x000000ff17007812 */ /* 0x000fe400078ec0ff */
[----:B------:R-:W-:Y:S02]  /*0fa0*/  LOP3.LUT R24, R22, 0xff, RZ, 0xc0, !PT ;  /* 0x000000ff16187812 */ /* 0x000fe400078ec0ff */
[----:B------:R-:W-:Y:S02]  /*0fb0*/  IADD3 R36, R0, -0x80, RZ ;  /* 0xffffff8000247810 */ /* 0x000fe40007ffe0ff */
[C---:B------:R-:W-:Y:S02]  /*0fc0*/  LEA.HI R57, R20.reuse, 0xffffff80, RZ, 0x8 ;  /* 0xffffff8014397811 */ /* 0x040fe400078f40ff */
[----:B------:R-:W-:-:S02]  /*0fd0*/  LOP3.LUT R0, R20, 0xff, RZ, 0xc0, !PT ;  /* 0x000000ff14007812 */ /* 0x000fc400078ec0ff */
[--C-:B------:R-:W-:Y:S02]  /*0fe0*/  SHF.R.U32.HI R2, RZ, 0x8, R20.reuse ;  /* 0x00000008ff027819 */ /* 0x100fe40000011614 */
[----:B------:R-:W-:Y:S02]  /*0ff0*/  SHF.R.U32.HI R20, RZ, 0x10, R20 ;  /* 0x00000010ff147819 */ /* 0x000fe40000011614 */
[----:B------:R-:W-:Y:S02]  /*1000*/  IADD3 R25, R24, -0x80, RZ ;  /* 0xffffff8018197810 */ /* 0x000fe40007ffe0ff */
[----:B------:R-:W-:Y:S02]  /*1010*/  LEA.HI R56, R21, 0xffffff80, RZ, 0x8 ;  /* 0xffffff8015387811 */ /* 0x000fe400078f40ff */
[----:B------:R-:W-:Y:S02]  /*1020*/  SHF.R.U32.HI R24, RZ, 0x8, R21 ;  /* 0x00000008ff187819 */ /* 0x000fe40000011615 */
[----:B------:R-:W-:-:S02]  /*1030*/  LOP3.LUT R20, R20, 0xff, RZ, 0xc0, !PT ;  /* 0x000000ff14147812 */ /* 0x000fc400078ec0ff */
[----:B------:R-:W-:Y:S02]  /*1040*/  SHF.R.U32.HI R21, RZ, 0x10, R21 ;  /* 0x00000010ff157819 */ /* 0x000fe40000011615 */
[----:B------:R-:W-:Y:S02]  /*1050*/  IADD3 R20, R20, -0x80, RZ ;  /* 0xffffff8014147810 */ /* 0x000fe40007ffe0ff */
[----:B------:R-:W-:Y:S02]  /*1060*/  LOP3.LUT R21, R21, 0xff, RZ, 0xc0, !PT ;  /* 0x000000ff15157812 */ /* 0x000fe400078ec0ff */
[----:B------:R0:W-:Y:S02]  /*1070*/  I2F.F16 R51, R20 ;  /* 0x0000001400337306 */ /* 0x0001e40000200c00 */
[----:B------:R-:W-:Y:S02]  /*1080*/  IADD3 R50, R21, -0x80, RZ ;  /* 0xffffff8015327810 */ /* 0x000fe40007ffe0ff */
[----:B------:R-:W-:Y:S01]  /*1090*/  LEA.HI R55, R22, 0xffffff80, RZ, 0x8 ;  /* 0xffffff8016377811 */ /* 0x000fe200078f40ff */
[----:B0-----:R-:W0:Y:S03]  /*10a0*/  LDS.64 R20, [UR5] ;  /* 0x00000005ff147984 */ /* 0x001e260008000a00 */
[----:B------:R1:W2:Y:S01]  /*10b0*/  I2F.F16 R26, R25 ;  /* 0x00000019001a7306 */ /* 0x0002a20000200c00 */
[----:B------:R-:W-:-:S04]  /*10c0*/  LOP3.LUT R2, R2, 0xff, RZ, 0xc0, !PT ;  /* 0x000000ff02027812 */ /* 0x000fc800078ec0ff */
[----:B------:R-:W-:Y:S02]  /*10d0*/  IADD3 R2, R2, -0x80, RZ ;  /* 0xffffff8002027810 */ /* 0x000fe40007ffe0ff */
[--C-:B-1----:R-:W-:Y:S02]  /*10e0*/  SHF.R.U32.HI R25, RZ, 0x8, R22.reuse ;  /* 0x00000008ff197819 */ /* 0x102fe40000011616 */
[----:B------:R-:W-:Y:S01]  /*10f0*/  SHF.R.U32.HI R22, RZ, 0x10, R22 ;  /* 0x00000010ff167819 */ /* 0x000fe20000011616 */
[----:B------:R1:W-:Y:S01]  /*1100*/  I2F.F16 R46, R2 ;  /* 0x00000002002e7306 */ /* 0x0003e20000200c00 */
[----:B------:R-:W-:Y:S02]  /*1110*/  LOP3.LUT R24, R24, 0xff, RZ, 0xc0, !PT ;  /* 0x000000ff18187812 */ /* 0x000fe400078ec0ff */
[----:B------:R-:W-:Y:S02]  /*1120*/  LOP3.LUT R22, R22, 0xff, RZ, 0xc0, !PT ;  /* 0x000000ff16167812 */ /* 0x000fe400078ec0ff */
[----:B------:R-:W-:-:S02]  /*1130*/  IADD3 R24, R24, -0x80, RZ ;  /* 0xffffff8018187810 */ /* 0x000fc40007ffe0ff */
[----:B------:R-:W-:Y:S02]  /*1140*/  IADD3 R22, R22, -0x80, RZ ;  /* 0xffffff8016167810 */ /* 0x000fe40007ffe0ff */
[----:B-1----:R-:W-:Y:S02]  /*1150*/  SHF.R.U32.HI R2, RZ, 0x8, R23 ;  /* 0x00000008ff027819 */ /* 0x002fe40000011617 */
[----:B------:R3:W-:Y:S02]  /*1160*/  I2F.F16 R52, R22 ;  /* 0x0000001600347306 */ /* 0x0007e40000200c00 */
[----:B------:R-:W-:Y:S02]  /*1170*/  LOP3.LUT R2, R2, 0xff, RZ, 0xc0, !PT ;  /* 0x000000ff02027812 */ /* 0x000fe400078ec0ff */
[----:B------:R-:W-:Y:S02]  /*1180*/  LEA.HI R54, R23, 0xffffff80, RZ, 0x8 ;  /* 0xffffff8017367811 */ /* 0x000fe400078f40ff */
[----:B------:R-:W-:-:S02]  /*1190*/  IADD3 R0, R0, -0x80, RZ ;  /* 0xffffff8000007810 */ /* 0x000fc40007ffe0ff */
[----:B------:R1:W-:Y:S01]  /*11a0*/  I2F.F16 R47, R24 ;  /* 0x00000018002f7306 */ /* 0x0003e20000200c00 */
[----:B---3--:R-:W-:Y:S02]  /*11b0*/  LOP3.LUT R22, R29, 0xff, RZ, 0xc0, !PT ;  /* 0x000000ff1d167812 */ /* 0x008fe400078ec0ff */
[----:B------:R-:W-:Y:S02]  /*11c0*/  LOP3.LUT R25, R25, 0xff, RZ, 0xc0, !PT ;  /* 0x000000ff19197812 */ /* 0x000fe400078ec0ff */
[----:B------:R-:W-:Y:S02]  /*11d0*/  IADD3 R59, R22, -0x80, RZ ;  /* 0xffffff80163b7810 */ /* 0x000fe40007ffe0ff */
[----:B-1----:R-:W-:Y:S02]  /*11e0*/  SHF.R.U32.HI R24, RZ, 0x10, R23 ;  /* 0x00000010ff187819 */ /* 0x002fe40000011617 */
[----:B------:R-:W-:Y:S02]  /*11f0*/  IADD3 R23, R2, -0x80, RZ ;  /* 0xffffff8002177810 */ /* 0x000fe40007ffe0ff */
[----:B------:R-:W-:-:S02]  /*1200*/  LOP3.LUT R2, R28, 0xff, RZ, 0xc0, !PT ;  /* 0x000000ff1c027812 */ /* 0x000fc400078ec0ff */
[----:B------:R-:W-:Y:S01]  /*1210*/  LOP3.LUT R22, R30, 0xff, RZ, 0xc0, !PT ;  /* 0x000000ff1e167812 */ /* 0x000fe200078ec0ff */
[----:B------:R-:W1:Y:S01]  /*1220*/  I2F.F16 R18, R18 ;  /* 0x0000001200127306 */ /* 0x000e620000200c00 */
[----:B------:R-:W-:Y:S02]  /*1230*/  IADD3 R25, R25, -0x80, RZ ;  /* 0xffffff8019197810 */ /* 0x000fe40007ffe0ff */
[----:B------:R-:W-:Y:S02]  /*1240*/  LOP3.LUT R24, R24, 0xff, RZ, 0xc0, !PT ;  /* 0x000000ff18187812 */ /* 0x000fe400078ec0ff */
[----:B------:R-:W-:-:S03]  /*1250*/  IADD3 R2, R2, -0x80, RZ ;  /* 0xffffff8002027810 */ /* 0x000fc60007ffe0ff */
[----:B------:R-:W3:Y:S01]  /*1260*/  I2F.F16 R37, R36 ;  /* 0x0000002400257306 */ /* 0x000ee20000200c00 */
[----:B------:R-:W-:Y:S02]  /*1270*/  IADD3 R60, R22, -0x80, RZ ;  /* 0xffffff80163c7810 */ /* 0x000fe40007ffe0ff */
[----:B------:R-:W-:-:S05]  /*1280*/  IADD3 R24, R24, -0x80, RZ ;  /* 0xffffff8018187810 */ /* 0x000fca0007ffe0ff */
[----:B------:R-:W5:Y:S08]  /*1290*/  I2F.F16 R0, R0 ;  /* 0x0000000000007306 */ /* 0x000f700000200c00 */
[----:B------:R2:W-:Y:S08]  /*12a0*/  I2F.F16 R48, R23 ;  /* 0x0000001700307306 */ /* 0x0005f00000200c00 */
[----:B------:R-:W5:Y:S01]  /*12b0*/  I2F.F16 R49, R25 ;  /* 0x0000001900317306 */ /* 0x000f620000200c00 */
[----:B--2---:R-:W2:Y:S07]  /*12c0*/  LDS.64 R22, [UR5+0x8] ;  /* 0x00000805ff167984 */ /* 0x004eae0008000a00 */
[----:B------:R0:W-:Y:S01]  /*12d0*/  I2F.F16 R58, R2 ;  /* 0x00000002003a7306 */ /* 0x0001e20000200c00 */
[----:B----4-:R-:W-:-:S02]  /*12e0*/  @!P0 IADD3 R125, R19, R128, RZ ;  /* 0x00000080137d8210 */ /* 0x010fc40007ffe0ff */
[----:B0-----:R-:W-:-:S05]  /*12f0*/  SHF.R.U32.HI R2, RZ, 0x8, R28 ;  /* 0x00000008ff027819 */ /* 0x001fca000001161c */
[----:B------:R-:W0:Y:S01]  /*1300*/  I2F.F16 R50, R50 ;  /* 0x0000003200327306 */ /* 0x000e220000200c00 */
[----:B------:R-:W-:-:S07]  /*1310*/  LOP3.LUT R2, R2, 0xff, RZ, 0xc0, !PT ;  /* 0x000000ff02027812 */ /* 0x000fce00078ec0ff */
[----:B------:R4:W2:Y:S01]  /*1320*/  I2F.F16 R53, R24 ;  /* 0x0000001800357306 */ /* 0x0008a20000200c00 */
[--C-:B------:R-:W-:Y:S01]  /*1330*/  HADD2.F32 R19, -RZ, R20.reuse.H0_H0 ;  /* 0x20000014ff137230 */ /* 0x100fe20000004100 */
[----:B------:R-:W-:Y:S01]  /*1340*/  IADD3 R73, R2, -0x80, RZ ;  /* 0xffffff8002497810 */ /* 0x000fe20007ffe0ff */
[----:B------:R-:W-:Y:S01]  /*1350*/  HADD2.F32 R39, -RZ, R20.H1_H1 ;  /* 0x30000014ff277230 */ /* 0x000fe20000004100 */
[----:B------:R-:W-:Y:S01]  /*1360*/  SHF.R.U32.HI R20, RZ, 0x8, R29 ;  /* 0x00000008ff147819 */ /* 0x000fe2000001161d */
[----:B------:R-:W-:Y:S01]  /*1370*/  HADD2.F32 R2, -RZ, R26.H0_H0 ;  /* 0x2000001aff027230 */ /* 0x000fe20000004100 */
[----:B----4-:R-:W-:Y:S02]  /*1380*/  LOP3.LUT R24, R31, 0xff, RZ, 0xc0, !PT ;  /* 0x000000ff1f187812 */ /* 0x010fe400078ec0ff */
[----:B------:R-:W4:Y:S01]  /*1390*/  I2F.F16 R57, R57 ;  /* 0x0000003900397306 */ /* 0x000f220000200c00 */
[----:B-1----:R-:W-:Y:S01]  /*13a0*/  HADD2.F32 R25, -RZ, R18.H0_H0 ;  /* 0x20000012ff197230 */ /* 0x002fe20000004100 */
[----:B------:R-:W-:Y:S01]  /*13b0*/  IADD3 R61, R24, -0x80, RZ ;  /* 0xffffff80183d7810 */ /* 0x000fe20007ffe0ff */
[----:B---3--:R-:W-:-:S05]  /*13c0*/  HADD2.F32 R24, -RZ, R37.H0_H0 ;  /* 0x20000025ff187230 */ /* 0x008fca0000004100 */
[----:B------:R-:W1:Y:S01]  /*13d0*/  I2F.F16 R56, R56 ;  /* 0x0000003800387306 */ /* 0x000e620000200c00 */
[----:B-----5:R-:W-:Y:S01]  /*13e0*/  HADD2.F32 R0, -RZ, R0.H0_H0 ;  /* 0x20000000ff007230 */ /* 0x020fe20000004100 */
[----:B------:R-:W-:-:S06]  /*13f0*/  LOP3.LUT R20, R20, 0xff, RZ, 0xc0, !PT ;  /* 0x000000ff14147812 */ /* 0x000fcc00078ec0ff */
[----:B------:R-:W3:Y:S01]  /*1400*/  I2F.F16 R55, R55 ;  /* 0x0000003700377306 */ /* 0x000ee20000200c00 */
[----:B------:R-:W-:-:S07]  /*1410*/  HADD2.F32 R49, -RZ, R49.H0_H0 ;  /* 0x20000031ff317230 */ /* 0x000fce0000004100 */
[----:B------:R-:W5:Y:S01]  /*1420*/  I2F.F16 R54, R54 ;  /* 0x0000003600367306 */ /* 0x000f620000200c00 */
[----:B------:R-:W-:Y:S02]  /*1430*/  HADD2.F32 R46, -RZ, R46.H0_H0 ;  /* 0x2000002eff2e7230 */ /* 0x000fe40000004100 */
[C---:B------:R-:W-:Y:S01]  /*1440*/  FFMA.FTZ R40, R19.reuse, R2, RZ ;  /* 0x0000000213287223 */ /* 0x040fe200000100ff */
[----:B------:R-:W-:Y:S02]  /*1450*/  HADD2.F32 R47, -RZ, R47.H0_H0 ;  /* 0x2000002fff2f7230 */ /* 0x000fe40000004100 */
[----:B------:R-:W-:Y:S01]  /*1460*/  FFMA.FTZ R37, R0, R19, RZ ;  /* 0x0000001300257223 */ /* 0x000fe200000100ff */
[----:B------:R-:W-:Y:S02]  /*1470*/  HADD2.F32 R48, -RZ, R48.H0_H0 ;  /* 0x20000030ff307230 */ /* 0x000fe40000004100 */
[C---:B------:R-:W-:Y:S01]  /*1480*/  FFMA.FTZ R26, R19.reuse, R25, RZ ;  /* 0x00000019131a7223 */ /* 0x040fe200000100ff */
[----:B------:R-:W-:Y:S01]  /*1490*/  FFMA.FTZ R43, R19, R24, RZ ;  /* 0x00000018132b7223 */ /* 0x000fe200000100ff */
[----:B------:R-:W-:Y:S01]  /*14a0*/  HADD2.F32 R41, -RZ, R21.H0_H0 ;  /* 0x20000015ff297230 */ /* 0x000fe20000004100 */
[----:B------:R-:W-:Y:S01]  /*14b0*/  IADD3 R20, R20, -0x80, RZ ;  /* 0xffffff8014147810 */ /* 0x000fe20007ffe0ff */
[----:B------:R-:W-:-:S02]  /*14c0*/  HADD2.F32 R52, -RZ, R52.H0_H0 ;  /* 0x20000034ff347230 */ /* 0x000fc40000004100 */
[C---:B------:R-:W-:Y:S01]  /*14d0*/  FFMA.FTZ R19, R39.reuse, R49, R40 ;  /* 0x0000003127137223 */ /* 0x040fe20000010028 */
[----:B------:R-:W-:Y:S02]  /*14e0*/  HADD2.F32 R51, -RZ, R51.H0_H0 ;  /* 0x20000033ff337230 */ /* 0x000fe40000004100 */
[----:B------:R-:W-:Y:S01]  /*14f0*/  FFMA.FTZ R18, R46, R39, R37 ;  /* 0x000000272e127223 */ /* 0x000fe20000010025 */
[----:B0-----:R-:W-:Y:S02]  /*1500*/  HADD2.F32 R50, -RZ, R50.H0_H0 ;  /* 0x20000032ff327230 */ /* 0x001fe40000004100 */
[C---:B------:R-:W-:Y:S01]  /*1510*/  FFMA.FTZ R26, R39.reuse, R47, R26 ;  /* 0x0000002f271a7223 */ /* 0x040fe2000001001a */
[----:B--2---:R-:W-:Y:S02]  /*1520*/  HADD2.F32 R53, -RZ, R53.H0_H0 ;  /* 0x20000035ff357230 */ /* 0x004fe40000004100 */
[----:B------:R-:W-:Y:S01]  /*1530*/  FFMA.FTZ R40, R39, R48, R43 ;  /* 0x0000003027287223 */ /* 0x000fe2000001002b */
[----:B------:R0:W-:Y:S01]  /*1540*/  I2F.F16 R72, R20 ;  /* 0x0000001400487306 */ /* 0x0001e20000200c00 */
[----:B------:R-:W-:-:S02]  /*1550*/  HADD2.F32 R21, -RZ, R21.H1_H1 ;  /* 0x30000015ff157230 */ /* 0x000fc40000004100 */
[----:B------:R-:W-:Y:S01]  /*1560*/  FFMA.FTZ R18, R51, R41, R18 ;  /* 0x0000002933127223 */ /* 0x000fe20000010012 */
[----:B----4-:R-:W-:Y:S02]  /*1570*/  HADD2.F32 R57, -RZ, R57.H0_H0 ;  /* 0x20000039ff397230 */ /* 0x010fe40000004100 */
[C---:B------:R-:W-:Y:S01]  /*1580*/  FFMA.FTZ R26, R41.reuse, R50, R26 ;  /* 0x00000032291a7223 */ /* 0x040fe2000001001a */
[----:B-1----:R-:W-:Y:S02]  /*1590*/  HADD2.F32 R56, -RZ, R56.H0_H0 ;  /* 0x20000038ff387230 */ /* 0x002fe40000004100 */
[C---:B------:R-:W-:Y:S01]  /*15a0*/  FFMA.FTZ R37, R41.reuse, R53, R40 ;  /* 0x0000003529257223 */ /* 0x040fe20000010028 */
[----:B---3--:R-:W-:Y:S02]  /*15b0*/  HADD2.F32 R55, -RZ, R55.H0_H0 ;  /* 0x20000037ff377230 */ /* 0x008fe40000004100 */
[----:B0-----:R-:W-:Y:S01]  /*15c0*/  FFMA.FTZ R20, R41, R52, R19 ;  /* 0x0000003429147223 */ /* 0x001fe20000010013 */
[----:B-----5:R-:W-:Y:S01]  /*15d0*/  HADD2.F32 R54, -RZ, R54.H0_H0 ;  /* 0x20000036ff367230 */ /* 0x020fe20000004100 */
[----:B------:R-:W-:Y:S01]  /*15e0*/  SHF.R.U32.HI R36, RZ, 0x8, R30 ;  /* 0x00000008ff247819 */ /* 0x000fe2000001161e */
[----:B------:R-:W-:Y:S01]  /*15f0*/  FFMA.FTZ R19, R57, R21, R18 ;  /* 0x0000001539137223 */ /* 0x000fe20000010012 */
[C---:B------:R-:W-:Y:S01]  /*1600*/  FFMA.FTZ R39, R21.reuse, R56, R26 ;  /* 0x0000003815277223 */ /* 0x040fe2000001001a */
[C---:B------:R-:W-:Y:S01]  /*1610*/  FFMA.FTZ R41, R21.reuse, R55, R20 ;  /* 0x0000003715297223 */ /* 0x040fe20000010014 */
[----:B------:R-:W-:Y:S01]  /*1620*/  FFMA.FTZ R44, R21, R54, R37 ;  /* 0x00000036152c7223 */ /* 0x000fe20000010025 */
[----:B------:R-:W-:Y:S01]  /*1630*/  SHF.R.U32.HI R38, RZ, 0x8, R31 ;  /* 0x00000008ff267819 */ /* 0x000fe2000001161f */
[----:B------:R-:W0:Y:S01]  /*1640*/  LDS.64 R20, [UR5+0x80] ;  /* 0x00008005ff147984 */ /* 0x000e220008000a00 */
[----:B------:R-:W-:-:S02]  /*1650*/  LOP3.LUT R36, R36, 0xff, RZ, 0xc0, !PT ;  /* 0x000000ff24247812 */ /* 0x000fc400078ec0ff */
[----:B------:R-:W-:Y:S02]  /*1660*/  LEA.HI R68, R28, 0xffffff80, RZ, 0x8 ;  /* 0xffffff801c447811 */ /* 0x000fe400078f40ff */
[----:B------:R-:W-:Y:S02]  /*1670*/  SHF.R.U32.HI R18, RZ, 0x10, R31 ;  /* 0x00000010ff127819 */ /* 0x000fe4000001161f */
[----:B------:R-:W-:Y:S02]  /*1680*/  LEA.HI R67, R29, 0xffffff80, RZ, 0x8 ;  /* 0xffffff801d437811 */ /* 0x000fe400078f40ff */
[----:B------:R-:W-:Y:S02]  /*1690*/  LEA.HI R66, R30, 0xffffff80, RZ, 0x8 ;  /* 0xffffff801e427811 */ /* 0x000fe400078f40ff */
[----:B------:R-:W-:Y:S02]  /*16a0*/  SHF.R.U32.HI R28, RZ, 0x10, R28 ;  /* 0x00000010ff1c7819 */ /* 0x000fe4000001161c */
[----:B------:R-:W-:-:S02]  /*16b0*/  LOP3.LUT R38, R38, 0xff, RZ, 0xc0, !PT ;  /* 0x000000ff26267812 */ /* 0x000fc400078ec0ff */
[----:B------:R-:W-:Y:S02]  /*16c0*/  IADD3 R36, R36, -0x80, RZ ;  /* 0xffffff8024247810 */ /* 0x000fe40007ffe0ff */
[----:B------:R-:W-:Y:S02]  /*16d0*/  SHF.R.U32.HI R29, RZ, 0x10, R29 ;  /* 0x00000010ff1d7819 */ /* 0x000fe4000001161d */
[----:B------:R-:W-:Y:S02]  /*16e0*/  SHF.R.U32.HI R30, RZ, 0x10, R30 ;  /* 0x00000010ff1e7819 */ /* 0x000fe4000001161e */
[----:B------:R-:W-:Y:S01]  /*16f0*/  LOP3.LUT R18, R18, 0xff, RZ, 0xc0, !PT ;  /* 0x000000ff12127812 */ /* 0x000fe200078ec0ff */
[----:B------:R-:W1:Y:S01]  /*1700*/  I2F.F16 R59, R59 ;  /* 0x0000003b003b7306 */ /* 0x000e620000200c00 */
[----:B------:R-:W-:Y:S01]  /*1710*/  LOP3.LUT R28, R28, 0xff, RZ, 0xc0, !PT ;  /* 0x000000ff1c1c7812 */ /* 0x000fe200078ec0ff */
[----:B------:R-:W-:Y:S01]  /*1720*/  HADD2.F32 R26, -RZ, R22.H0_H0 ;  /* 0x20000016ff1a7230 */ /* 0x000fe20000004100 */
[----:B------:R-:W-:-:S02]  /*1730*/  IADD3 R38, R38, -0x80, RZ ;  /* 0xffffff8026267810 */ /* 0x000fc40007ffe0ff */
[----:B------:R-:W-:Y:S02]  /*1740*/  LOP3.LUT R29, R29, 0xff, RZ, 0xc0, !PT ;  /* 0x000000ff1d1d7812 */ /* 0x000fe400078ec0ff */
[----:B------:R-:W-:Y:S01]  /*1750*/  LOP3.LUT R30, R30, 0xff, RZ, 0xc0, !PT ;  /* 0x000000ff1e1e7812 */ /* 0x000fe200078ec0ff */
[----:B------:R2:W-:Y:S01]  /*1760*/  I2F.F16 R71, R36 ;  /* 0x0000002400477306 */ /* 0x0005e20000200c00 */
[----:B------:R-:W-:Y:S02]  /*1770*/  IADD3 R28, R28, -0x80, RZ ;  /* 0xffffff801c1c7810 */ /* 0x000fe40007ffe0ff */
[----:B------:R-:W-:Y:S02]  /*1780*/  IADD3 R29, R29, -0x80, RZ ;  /* 0xffffff801d1d7810 */ /* 0x000fe40007ffe0ff */
[----:B------:R-:W-:-:S03]  /*1790*/  IADD3 R30, R30, -0x80, RZ ;  /* 0xffffff801e1e7810 */ /* 0x000fc60007ffe0ff */
[----:B------:R-:W3:Y:S01]  /*17a0*/  I2F.F16 R60, R60 ;  /* 0x0000003c003c7306 */ /* 0x000ee20000200c00 */
[----:B--2---:R-:W-:Y:S01]  /*17b0*/  HADD2.F32 R36, -RZ, R22.H1_H1 ;  /* 0x30000016ff247230 */ /* 0x004fe20000004100 */
[----:B------:R-:W-:-:S06]  /*17c0*/  IADD3 R22, R18, -0x80, RZ ;  /* 0xffffff8012167810 */ /* 0x000fcc0007ffe0ff */
[----:B------:R-:W2:Y:S01]  /*17d0*/  I2F.F16 R61, R61 ;  /* 0x0000003d003d7306 */ /* 0x000ea20000200c00 */
[----:B------:R-:W-:Y:S01]  /*17e0*/  LEA.HI R31, R31, 0xffffff80, RZ, 0x8 ;  /* 0xffffff801f1f7811 */ /* 0x000fe200078f40ff */
[----:B------:R-:W-:-:S06]  /*17f0*/  HADD2.F32 R58, -RZ, R58.H0_H0 ;  /* 0x2000003aff3a7230 */ /* 0x000fcc0000004100 */
[----:B------:R-:W4:Y:S08]  /*1800*/  I2F.F16 R73, R73 ;  /* 0x0000004900497306 */ /* 0x000f300000200c00 */
[----:B------:R-:W5:Y:S01]  /*1810*/  I2F.F16 R38, R38 ;  /* 0x0000002600267306 */ /* 0x000f620000200c00 */
[----:B------:R-:W-:Y:S01]  /*1820*/  FFMA.FTZ R40, R58, R26, R19 ;  /* 0x0000001a3a287223 */ /* 0x000fe20000010013 */
[----:B-1----:R-:W-:Y:S01]  /*1830*/  HADD2.F32 R59, -RZ, R59.H0_H0 ;  /* 0x2000003bff3b7230 */ /* 0x002fe20000004100 */
[----:B------:R-:W1:Y:S05]  /*1840*/  LDS.64 R18, [UR5+0x88] ;  /* 0x00008805ff127984 */ /* 0x000e6a0008000a00 */
[----:B------:R-:W0:Y:S01]  /*1850*/  I2F.F16 R22, R22 ;  /* 0x0000001600167306 */ /* 0x000e220000200c00 */
[----:B---3--:R-:W-:-:S07]  /*1860*/  HADD2.F32 R60, -RZ, R60.H0_H0 ;  /* 0x2000003cff3c7230 */ /* 0x008fce0000004100 */
[----:B------:R-:W3:Y:S01]  /*1870*/  I2F.F16 R28, R28 ;  /* 0x0000001c001c7306 */ /* 0x000ee20000200c00 */
[----:B--2---:R-:W-:-:S07]  /*1880*/  HADD2.F32 R61, -RZ, R61.H0_H0 ;  /* 0x2000003dff3d7230 */ /* 0x004fce0000004100 */
[----:B------:R-:W2:Y:S08]  /*1890*/  I2F.F16 R29, R29 ;  /* 0x0000001d001d7306 */ /* 0x000eb00000200c00 */
[----:B------:R-:W1:Y:S01]  /*18a0*/  I2F.F16 R30, R30 ;  /* 0x0000001e001e7306 */ /* 0x000e620000200c00 */
[----:B------:R-:W-:-:S07]  /*18b0*/  HADD2.F32 R72, -RZ, R72.H0_H0 ;  /* 0x20000048ff487230 */ /* 0x000fce0000004100 */
[----:B------:R-:W1:Y:S01]  /*18c0*/  I2F.F16 R68, R68 ;  /* 0x0000004400447306 */ /* 0x000e620000200c00 */
[----:B------:R-:W-:Y:S01]  /*18d0*/  FFMA.FTZ R39, R26, R59, R39 ;  /* 0x0000003b1a277223 */ /* 0x000fe20000010027 */
[----:B----4-:R-:W-:-:S06]  /*18e0*/  HADD2.F32 R73, -RZ, R73.H0_H0 ;  /* 0x20000049ff497230 */ /* 0x010fcc0000004100 */
[----:B------:R-:W4:Y:S01]  /*18f0*/  I2F.F16 R67, R67 ;  /* 0x0000004300437306 */ /* 0x000f220000200c00 */
[----:B------:R-:W-:-:S07]  /*1900*/  HADD2.F32 R71, -RZ, R71.H0_H0 ;  /* 0x20000047ff477230 */ /* 0x000fce0000004100 */
[----:B------:R-:W4:Y:S01]  /*1910*/  I2F.F16 R66, R66 ;  /* 0x0000004200427306 */ /* 0x000f220000200c00 */
[----:B------:R-:W-:-:S07]  /*1920*/  FFMA.FTZ R42, R26, R60, R41 ;  /* 0x0000003c1a2a7223 */ /* 0x000fce0000010029 */
[----:B------:R-:W4:Y:S01]  /*1930*/  I2F.F16 R31, R31 ;  /* 0x0000001f001f7306 */ /* 0x000f220000200c00 */
[----:B-----5:R-:W-:Y:S02]  /*1940*/  HADD2.F32 R70, -RZ, R38.H0_H0 ;  /* 0x20000026ff467230 */ /* 0x020fe40000004100 */
[----:B------:R-:W-:Y:S01]  /*1950*/  FFMA.FTZ R41, R26, R61, R44 ;  /* 0x0000003d1a297223 */ /* 0x000fe2000001002c */
[----:B0-----:R-:W-:Y:S02]  /*1960*/  HADD2.F32 R69, -RZ, R22.H0_H0 ;  /* 0x20000016ff457230 */ /* 0x001fe40000004100 */
[----:B------:R-:W-:Y:S01]  /*1970*/  FFMA.FTZ R22, R36, R72, R39 ;  /* 0x0000004824167223 */ /* 0x000fe20000010027 */
[----:B------:R-:W-:Y:S02]  /*1980*/  HADD2.F32 R37, -RZ, R23.H0_H0 ;  /* 0x20000017ff257230 */ /* 0x000fe40000004100 */
[----:B------:R-:W-:Y:S01]  /*1990*/  FFMA.FTZ R40, R73, R36, R40 ;  /* 0x0000002449287223 */ /* 0x000fe20000010028 */
[----:B---3--:R-:W-:-:S02]  /*19a0*/  HADD2.F32 R63, -RZ, R28.H0_H0 ;  /* 0x2000001cff3f7230 */ /* 0x008fc40000004100 */
[C---:B------:R-:W-:Y:S01]  /*19b0*/  FFMA.FTZ R39, R36.reuse, R71, R42 ;  /* 0x0000004724277223 */ /* 0x040fe2000001002a */
[----:B--2---:R-:W-:Y:S02]  /*19c0*/  HADD2.F32 R64, -RZ, R29.H0_H0 ;  /* 0x2000001dff407230 */ /* 0x004fe40000004100 */
[----:B------:R-:W-:Y:S01]  /*19d0*/  FFMA.FTZ R36, R36, R70, R41 ;  /* 0x0000004624247223 */ /* 0x000fe20000010029 */
[----:B-1----:R-:W-:Y:S02]  /*19e0*/  HADD2.F32 R62, -RZ, R30.H0_H0 ;  /* 0x2000001eff3e7230 */ /* 0x002fe40000004100 */
[----:B------:R-:W-:Y:S01]  /*19f0*/  FFMA.FTZ R29, R63, R37, R40 ;  /* 0x000000253f1d7223 */ /* 0x000fe20000010028 */
[----:B------:R-:W-:Y:S02]  /*1a00*/  HADD2.F32 R23, -RZ, R23.H1_H1 ;  /* 0x30000017ff177230 */ /* 0x000fe40000004100 */
[----:B------:R-:W-:Y:S02]  /*1a10*/  HADD2.F32 R68, -RZ, R68.H0_H0 ;  /* 0x20000044ff447230 */ /* 0x000fe40000004100 */
[----:B------:R-:W-:Y:S01]  /*1a20*/  FFMA.FTZ R22, R37, R64, R22 ;  /* 0x0000004025167223 */ /* 0x000fe20000010016 */
[----:B----4-:R-:W-:-:S02]  /*1a30*/  HADD2.F32 R67, -RZ, R67.H0_H0 ;  /* 0x20000043ff437230 */ /* 0x010fc40000004100 */
[C---:B------:R-:W-:Y:S01]  /*1a40*/  FFMA.FTZ R39, R37.reuse, R62, R39 ;  /* 0x0000003e25277223 */ /* 0x040fe20000010027 */
[----:B------:R-:W-:Y:S02]  /*1a50*/  HADD2.F32 R66, -RZ, R66.H0_H0 ;  /* 0x20000042ff427230 */ /* 0x000fe40000004100 */
[----:B------:R-:W-:Y:S01]  /*1a60*/  FFMA.FTZ R26, R37, R69, R36 ;  /* 0x00000045251a7223 */ /* 0x000fe20000010024 */
[----:B------:R-:W-:Y:S02]  /*1a70*/  HADD2.F32 R65, -RZ, R31.H0_H0 ;  /* 0x2000001fff417230 */ /* 0x000fe40000004100 */
[--C-:B------:R-:W-:Y:S02]  /*1a80*/  HADD2.F32 R41, -RZ, R20.reuse.H0_H0 ;  /* 0x20000014ff297230 */ /* 0x100fe40000004100 */
[----:B------:R-:W-:Y:S01]  /*1a90*/  FFMA.FTZ R37, R68, R23, R29 ;  /* 0x0000001744257223 */ /* 0x000fe2000001001d */
[C---:B------:R-:W-:Y:S01]  /*1aa0*/  FFMA.FTZ R29, R23.reuse, R67, R22 ;  /* 0x00000043171d7223 */ /* 0x040fe20000010016 */
[C---:B------:R-:W-:Y:S01]  /*1ab0*/  FFMA.FTZ R36, R23.reuse, R66, R39 ;  /* 0x0000004217247223 */ /* 0x040fe20000010027 */
        /* <DEDUP_REMOVED lines=20> */
[----:B------:R0:W2:Y:S01]  /*1c00*/  LDG.E.128.CONSTANT R20, desc[UR8][R32.64] ;  /* 0x0000000820147981 */ /* 0x0000a2000c1e9d00 */
[--C-:B------:R-:W-:Y:S02]  /*1c10*/  HADD2.F32 R26, -RZ, R18.reuse.H0_H0 ;  /* 0x20000012ff1a7230 */ /* 0x100fe40000004100 */
        /* <DEDUP_REMOVED lines=18> */
[----:B------:R-:W-:Y:S02]  /*1d40*/  FFMA.FTZ R43, R65, R19, R28 ;  /* 0x00000013412b7223 */ /* 0x000fe4000001001c */
[----:B------:R-:W1:Y:S01]  /*1d50*/  LDS.64 R18, [UR5+0x100] ;  /* 0x00010005ff127984 */ /* 0x000e620008000a00 */
[----:B------:R-:W-:-:S02]  /*1d60*/  @!P0 PRMT R122, R34, 0x7610, R122 ;  /* 0x00007610227a8816 */ /* 0x000fc4000000007a */
[----:B------:R-:W-:Y:S02]  /*1d70*/  @!P0 PRMT R121, R35, 0x7610, R121 ;  /* 0x0000761023798816 */ /* 0x000fe40000000079 */
[----:B------:R-:W-:Y:S02]  /*1d80*/  @!P0 PRMT R122, R122, 0x7610, R34 ;  /* 0x000076107a7a8816 */ /* 0x000fe40000000022 */
[----:B------:R-:W-:Y:S02]  /*1d90*/  @!P0 PRMT R121, R121, 0x7610, R35 ;  /* 0x0000761079798816 */ /* 0x000fe40000000023 */
[----:B------:R-:W-:Y:S01]  /*1da0*/  MOV R40, R27 ;  /* 0x0000001b00287202 */ /* 0x000fe20000000f00 */
[--C-:B------:R-:W-:Y:S01]  /*1db0*/  HADD2.F32 R28, -RZ, R122.reuse.H1_H1 ;  /* 0x3000007aff1c7230 */ /* 0x100fe20000004100 */
[----:B------:R-:W3:Y:S01]  /*1dc0*/  LDS.64 R34, [UR5+0x108] ;  /* 0x00010805ff227984 */ /* 0x000ee20008000a00 */
[----:B------:R-:W-:Y:S02]  /*1dd0*/  HADD2.F32 R26, -RZ, R122.H0_H0 ;  /* 0x2000007aff1a7230 */ /* 0x000fe40000004100 */
[----:B------:R-:W-:-:S02]  /*1de0*/  HADD2.F32 R30, -RZ, R121.H1_H1 ;  /* 0x30000079ff1e7230 */ /* 0x000fc40000004100 */
[----:B------:R-:W-:Y:S01]  /*1df0*/  FMUL.FTZ R27, R29, R28 ;  /* 0x0000001c1d1b7220 */ /* 0x000fe20000410000 */
[----:B------:R-:W-:Y:S02]  /*1e00*/  HADD2.F32 R29, -RZ, R121.H0_H0 ;  /* 0x20000079ff1d7230 */ /* 0x000fe40000004100 */
[----:B------:R-:W-:Y:S01]  /*1e10*/  FMUL.FTZ R37, R37, R26 ;  /* 0x0000001a25257220 */ /* 0x000fe20000410000 */
[----:B------:R-:W-:Y:S01]  /*1e20*/  FMUL.FTZ R31, R31, R30 ;  /* 0x0000001e1f1f7220 */ /* 0x000fe20000410000 */
[----:B------:R-:W-:Y:S01]  /*1e30*/  FMUL.FTZ R43, R30, R43 ;  /* 0x0000002b1e2b7220 */ /* 0x000fe20000410000 */
[----:B------:R-:W-:Y:S01]  /*1e40*/  FMUL.FTZ R36, R36, R29 ;  /* 0x0000001d24247220 */ /* 0x000fe20000410000 */
[----:B------:R-:W-:Y:S01]  /*1e50*/  FMUL.FTZ R38, R29, R38 ;  /* 0x000000261d267220 */ /* 0x000fe20000410000 */
[----:B------:R-:W-:Y:S01]  /*1e60*/  FMUL.FTZ R39, R26, R39 ;  /* 0x000000271a277220 */ /* 0x000fe20000410000 */
[----:B------:R-:W-:Y:S01]  /*1e70*/  F2FP.F16.F32.PACK_AB R37, RZ, R37 ;  /* 0x00000025ff25723e */ /* 0x000fe200000000ff */
[----:B------:R-:W-:Y:S01]  /*1e80*/  FMUL.FTZ R41, R28, R41 ;  /* 0x000000291c297220 */ /* 0x000fe20000410000 */
[----:B------:R-:W-:-:S02]  /*1e90*/  F2FP.F16.F32.PACK_AB R27, RZ, R27 ;  /* 0x0000001bff1b723e */ /* 0x000fc400000000ff */
[----:B------:R-:W-:Y:S02]  /*1ea0*/  F2FP.F16.F32.PACK_AB R36, RZ, R36 ;  /* 0x00000024ff24723e */ /* 0x000fe400000000ff */
[----:B------:R-:W-:Y:S02]  /*1eb0*/  F2FP.F16.F32.PACK_AB R31, RZ, R31 ;  /* 0x0000001fff1f723e */ /* 0x000fe400000000ff */
[----:B------:R-:W-:Y:S02]  /*1ec0*/  F2FP.F16.F32.PACK_AB R38, RZ, R38 ;  /* 0x00000026ff26723e */ /* 0x000fe400000000ff */
[----:B------:R-:W-:Y:S02]  /*1ed0*/  F2FP.F16.F32.PACK_AB R43, RZ, R43 ;  /* 0x0000002bff2b723e */ /* 0x000fe400000000ff */
[----:B------:R-:W-:Y:S02]  /*1ee0*/  PRMT R37, R37, 0x5410, R27 ;  /* 0x0000541025257816 */ /* 0x000fe4000000001b */
[----:B------:R-:W-:-:S02]  /*1ef0*/  PRMT R36, R36, 0x5410, R31 ;  /* 0x0000541024247816 */ /* 0x000fc4000000001f */
[----:B------:R-:W-:Y:S02]  /*1f00*/  F2FP.F16.F32.PACK_AB R39, RZ, R39 ;  /* 0x00000027ff27723e */ /* 0x000fe400000000ff */
[----:B------:R-:W-:Y:S02]  /*1f10*/  F2FP.F16.F32.PACK_AB R41, RZ, R41 ;  /* 0x00000029ff29723e */ /* 0x000fe400000000ff */
[----:B------:R-:W-:Y:S01]  /*1f20*/  PRMT R38, R38, 0x5410, R43 ;  /* 0x0000541026267816 */ /* 0x000fe2000000002b */
[----:B------:R-:W-:Y:S01]  /*1f30*/  HFMA2.MMA R27, R37, 1, 1, R40 ;  /* 0x3c003c00251b7835 */ /* 0x000fe20000000028 */
[----:B------:R-:W-:Y:S01]  /*1f40*/  PRMT R39, R39, 0x5410, R41 ;  /* 0x0000541027277816 */ /* 0x000fe20000000029 */
[----:B------:R-:W-:Y:S02]  /*1f50*/  HFMA2.MMA R31, R36, 1, 1, R17 ;  /* 0x3c003c00241f7835 */ /* 0x000fe40000000011 */
[----:B------:R-:W-:Y:S01]  /*1f60*/  HADD2 R38, R38, R15 ;  /* 0x0000000f26267230 */ /* 0x000fe20000000000 */
[----:B------:R-:W4:Y:S01]  /*1f70*/  LDS.64 R36, [UR5+0x180] ;  /* 0x00018005ff247984 */ /* 0x000f220008000a00 */
[----:B-1----:R-:W-:-:S02]  /*1f80*/  HADD2.F32 R15, -RZ, R18.H0_H0 ;  /* 0x20000012ff0f7230 */ /* 0x002fc40000004100 */
[----:B------:R-:W-:Y:S02]  /*1f90*/  HADD2 R43, R39, R16 ;  /* 0x00000010272b7230 */ /* 0x000fe40000000000 */
[----:B------:R-:W-:Y:S02]  /*1fa0*/  HADD2.F32 R39, -RZ, R18.H1_H1 ;  /* 0x30000012ff277230 */ /* 0x000fe40000004100 */
[-C--:B------:R-:W-:Y:S01]  /*1fb0*/  FFMA.FTZ R41, R0, R15.reuse, RZ ;  /* 0x0000000f00297223 */ /* 0x080fe200000100ff */
[-C--:B------:R-:W-:Y:S01]  /*1fc0*/  FFMA.FTZ R74, R2, R15.reuse, RZ ;  /* 0x0000000f024a7223 */ /* 0x080fe200000100ff */
[----:B------:R-:W-:Y:S02]  /*1fd0*/  HADD2.F32 R45, -RZ, R19.H0_H0 ;  /* 0x20000013ff2d7230 */ /* 0x000fe40000004100 */
[----:B------:R-:W-:Y:S01]  /*1fe0*/  FFMA.FTZ R44, R25, R15, RZ ;  /* 0x0000000f192c7223 */ /* 0x000fe200000100ff */
[-C--:B------:R-:W-:Y:S01]  /*1ff0*/  FFMA.FTZ R40, R46, R39.reuse, R41 ;  /* 0x000000272e287223 */ /* 0x080fe20000010029 */
[----:B------:R-:W-:Y:S01]  /*2000*/  FFMA.FTZ R41, R49, R39, R74 ;  /* 0x0000002731297223 */ /* 0x000fe2000001004a */
[----:B------:R-:W-:Y:S01]  /*2010*/  FFMA.FTZ R75, R24, R15, RZ ;  /* 0x0000000f184b7223 */ /* 0x000fe200000100ff */
[----:B------:R-:W-:Y:S01]  /*2020*/  FFMA.FTZ R15, R47, R39, R44 ;  /* 0x000000272f0f7223 */ /* 0x000fe2000001002c */
[-C--:B------:R-:W-:Y:S01]  /*2030*/  FFMA.FTZ R44, R51, R45.reuse, R40 ;  /* 0x0000002d332c7223 */ /* 0x080fe20000010028 */
[----:B------:R-:W-:-:S02]  /*2040*/  FFMA.FTZ R76, R52, R45, R41 ;  /* 0x0000002d344c7223 */ /* 0x000fc40000010029 */
[----:B------:R-:W1:Y:S01]  /*2050*/  LDS.64 R40, [UR5+0x188] ;  /* 0x00018805ff287984 */ /* 0x000e620008000a00 */
[----:B------:R-:W-:Y:S01]  /*2060*/  FFMA.FTZ R74, R48, R39, R75 ;  /* 0x00000027304a7223 */ /* 0x000fe2000001004b */
[----:B------:R-:W-:Y:S02]  /*2070*/  HADD2.F32 R42, -RZ, R19.H1_H1 ;  /* 0x30000013ff2a7230 */ /* 0x000fe40000004100 */
[-C--:B------:R-:W-:Y:S01]  /*2080*/  FFMA.FTZ R39, R50, R45.reuse, R15 ;  /* 0x0000002d32277223 */ /* 0x080fe2000001000f */
[----:B------:R-:W-:Y:S01]  /*2090*/  FFMA.FTZ R75, R53, R45, R74 ;  /* 0x0000002d354b7223 */ /* 0x000fe2000001004a */
[--C-:B---3--:R-:W-:Y:S02]  /*20a0*/  HADD2.F32 R74, -RZ, R34.reuse.H0_H0 ;  /* 0x20000022ff4a7230 */ /* 0x108fe40000004100 */
[-C--:B------:R-:W-:Y:S01]  /*20b0*/  FFMA.FTZ R15, R57, R42.reuse, R44 ;  /* 0x0000002a390f7223 */ /* 0x080fe2000001002c */
        /* <DEDUP_REMOVED lines=8> */
[----:B0-----:R-:W-:-:S04]  /*2140*/  IMAD.WIDE R32, R124, 0x4, R32 ;  /* 0x000000047c207825 */ /* 0x001fc800078e0220 */
[-C--:B------:R-:W-:Y:S01]  /*2150*/  FFMA.FTZ R42, R73, R34.reuse, R42 ;  /* 0x00000022492a7223 */ /* 0x080fe2000001002a */
[-C--:B------:R-:W-:Y:S01]  /*2160*/  FFMA.FTZ R75, R71, R34.reuse, R44 ;  /* 0x00000022474b7223 */ /* 0x080fe2000001002c */
[--C-:B------:R-:W-:Y:S02]  /*2170*/  HADD2.F32 R39, -RZ, R35.reuse.H0_H0 ;  /* 0x20000023ff277230 */ /* 0x100fe40000004100 */
[-C--:B------:R-:W-:Y:S01]  /*2180*/  FFMA.FTZ R45, R72, R34.reuse, R15 ;  /* 0x00000022482d7223 */ /* 0x080fe2000001000f */
[----:B------:R-:W-:Y:S01]  /*2190*/  FFMA.FTZ R44, R70, R34, R77 ;  /* 0x00000022462c7223 */ /* 0x000fe2000001004d */
[----:B------:R-:W-:Y:S01]  /*21a0*/  HADD2.F32 R35, -RZ, R35.H1_H1 ;  /* 0x30000023ff237230 */ /* 0x000fe20000004100 */
[----:B------:R-:W3:Y:S01]  /*21b0*/  LDG.E.128.CONSTANT R16, desc[UR8][R32.64] ;  /* 0x0000000820107981 */ /* 0x000ee2000c1e9d00 */
[-C--:B------:R-:W-:Y:S01]  /*21c0*/  FFMA.FTZ R15, R63, R39.reuse, R42 ;  /* 0x000000273f0f7223 */ /* 0x080fe2000001002a */
[-C--:B------:R-:W-:Y:S01]  /*21d0*/  FFMA.FTZ R34, R64, R39.reuse, R45 ;  /* 0x0000002740227223 */ /* 0x080fe2000001002d */
[-C--:B------:R-:W-:Y:S01]  /*21e0*/  FFMA.FTZ R75, R62, R39.reuse, R75 ;  /* 0x000000273e4b7223 */ /* 0x080fe2000001004b */
[----:B------:R-:W-:Y:S01]  /*21f0*/  FFMA.FTZ R44, R69, R39, R44 ;  /* 0x00000027452c7223 */ /* 0x000fe2000001002c */
[----:B----4-:R-:W-:-:S02]  /*2200*/  HADD2.F32 R77, -RZ, R36.H0_H0 ;  /* 0x20000024ff4d7230 */ /* 0x010fc40000004100 */
        /* <DEDUP_REMOVED lines=24> */
[-C--:B------:R-:W-:Y:S01]  /*2390*/  FFMA.FTZ R34, R58, R36.reuse, R35 ;  /* 0x000000243a227223 */ /* 0x080fe20000010023 */
[----:B------:R-:W-:Y:S02]  /*23a0*/  HADD2.F32 R40, -RZ, R40.H1_H1 ;  /* 0x30000028ff287230 */ /* 0x000fe40000004100 */
[-C--:B------:R-:W-:Y:S01]  /*23b0*/  FFMA.FTZ R35, R59, R36.reuse, R44 ;  /* 0x000000243b237223 */ /* 0x080fe2000001002c */
[-C--:B------:R-:W-:Y:S01]  /*23c0*/  FFMA.FTZ R44, R60, R36.reuse, R75 ;  /* 0x000000243c2c7223 */ /* 0x080fe2000001004b */
[----:B------:R-:W-:Y:S01]  /*23d0*/  FFMA.FTZ R75, R61, R36, R74 ;  /* 0x000000243d4b7223 */ /* 0x000fe2000001004a */
[-C--:B------:R-:W-:Y:S01]  /*23e0*/  FFMA.FTZ R36, R73, R40.reuse, R34 ;  /* 0x0000002849247223 */ /* 0x080fe20000010022 */
[----:B------:R-:W-:-:S02]  /*23f0*/  FFMA.FTZ R77, R72, R40, R35 ;  /* 0x00000028484d7223 */ /* 0x000fc40000010023 */
[----:B------:R-:W0:Y:S01]  /*2400*/  LDS.64 R34, [UR5+0x200] ;  /* 0x00020005ff227984 */ /* 0x000e220008000a00 */
[--C-:B------:R-:W-:Y:S02]  /*2410*/  HADD2.F32 R37, -RZ, R41.reuse.H0_H0 ;  /* 0x20000029ff257230 */ /* 0x100fe40000004100 */
        /* <DEDUP_REMOVED lines=11> */
[C---:B------:R-:W-:Y:S01]  /*24d0*/  FMUL.FTZ R42, R29.reuse, R42 ;  /* 0x0000002a1d2a7220 */ /* 0x040fe20000410000 */
[----:B------:R-:W-:Y:S01]  /*24e0*/  MOV R44, R14 ;  /* 0x0000000e002c7202 */ /* 0x000fe20000000f00 */
[----:B------:R-:W-:Y:S01]  /*24f0*/  FMUL.FTZ R36, R30, R15 ;  /* 0x0000000f1e247220 */ /* 0x000fe20000410000 */
[----:B------:R-:W-:Y:S01]  /*2500*/  FMUL.FTZ R75, R26, R75 ;  /* 0x0000004b1a4b7220 */ /* 0x000fe20000410000 */
[----:B------:R-:W1:Y:S01]  /*2510*/  LDS.64 R14, [UR5+0x208] ;  /* 0x00020805ff0e7984 */ /* 0x000e620008000a00 */
[----:B------:R-:W-:Y:S01]  /*2520*/  FMUL.FTZ R37, R28, R37 ;  /* 0x000000251c257220 */ /* 0x000fe20000410000 */
[----:B------:R-:W-:Y:S01]  /*2530*/  FMUL.FTZ R39, R26, R39 ;  /* 0x000000271a277220 */ /* 0x000fe20000410000 */
[----:B------:R-:W-:Y:S01]  /*2540*/  FMUL.FTZ R45, R28, R45 ;  /* 0x0000002d1c2d7220 */ /* 0x000fe20000410000 */
[----:B------:R-:W-:Y:S01]  /*2550*/  F2FP.F16.F32.PACK_AB R42, RZ, R42 ;  /* 0x0000002aff2a723e */ /* 0x000fe200000000ff */
[----:B------:R-:W-:Y:S01]  /*2560*/  FMUL.FTZ R40, R29, R40 ;  /* 0x000000281d287220 */ /* 0x000fe20000410000 */
[----:B------:R-:W-:Y:S01]  /*2570*/  F2FP.F16.F32.PACK_AB R36, RZ, R36 ;  /* 0x00000024ff24723e */ /* 0x000fe200000000ff */
[----:B------:R-:W-:Y:S01]  /*2580*/  FMUL.FTZ R41, R30, R41 ;  /* 0x000000291e297220 */ /* 0x000fe20000410000 */
[----:B------:R-:W-:-:S02]  /*2590*/  F2FP.F16.F32.PACK_AB R75, RZ, R75 ;  /* 0x0000004bff4b723e */ /* 0x000fc400000000ff */
[----:B------:R-:W-:Y:S02]  /*25a0*/  F2FP.F16.F32.PACK_AB R37, RZ, R37 ;  /* 0x00000025ff25723e */ /* 0x000fe400000000ff */
[----:B------:R-:W-:Y:S02]  /*25b0*/  F2FP.F16.F32.PACK_AB R39, RZ, R39 ;  /* 0x00000027ff27723e */ /* 0x000fe400000000ff */
[----:B------:R-:W-:Y:S02]  /*25c0*/  F2FP.F16.F32.PACK_AB R45, RZ, R45 ;  /* 0x0000002dff2d723e */ /* 0x000fe400000000ff */
[----:B------:R-:W-:Y:S02]  /*25d0*/  PRMT R42, R42, 0x5410, R36 ;  /* 0x000054102a2a7816 */ /* 0x000fe40000000024 */
[----:B------:R-:W-:Y:S02]  /*25e0*/  PRMT R75, R75, 0x5410, R37 ;  /* 0x000054104b4b7816 */ /* 0x000fe40000000025 */
[----:B------:R-:W-:-:S02]  /*25f0*/  F2FP.F16.F32.PACK_AB R40, RZ, R40 ;  /* 0x00000028ff28723e */ /* 0x000fc400000000ff */
[----:B------:R-:W-:Y:S02]  /*2600*/  F2FP.F16.F32.PACK_AB R41, RZ, R41 ;  /* 0x00000029ff29723e */ /* 0x000fe400000000ff */
[----:B------:R-:W-:Y:S01]  /*2610*/  PRMT R39, R39, 0x5410, R45 ;  /* 0x0000541027277816 */ /* 0x000fe2000000002d */
[----:B------:R-:W-:Y:S01]  /*2620*/  HADD2 R45, R42, R13 ;  /* 0x0000000d2a2d7230 */ /* 0x000fe20000000000 */
[----:B------:R-:W-:Y:S01]  /*2630*/  PRMT R40, R40, 0x5410, R41 ;  /* 0x0000541028287816 */ /* 0x000fe20000000029 */
[----:B------:R-:W-:Y:S01]  /*2640*/  HFMA2.MMA R41, R75, 1, 1, R12 ;  /* 0x3c003c004b297835 */ /* 0x000fe2000000000c */
[----:B------:R-:W-:Y:S01]  /*2650*/  MOV R42, R11 ;  /* 0x0000000b002a7202 */ /* 0x000fe20000000f00 */
[--C-:B0-----:R-:W-:Y:S01]  /*2660*/  HADD2.F32 R11, -RZ, R34.reuse.H0_H0 ;  /* 0x20000022ff0b7230 */ /* 0x101fe20000004100 */
[----:B------:R-:W0:Y:S01]  /*2670*/  LDS.64 R12, [UR5+0x280] ;  /* 0x00028005ff0c7984 */ /* 0x000e220008000a00 */
[----:B------:R-:W-:Y:S01]  /*2680*/  HFMA2.MMA R44, R39, 1, 1, R44 ;  /* 0x3c003c00272c7835 */ /* 0x000fe2000000002c */
[----:B------:R-:W-:-:S02]  /*2690*/  HADD2.F32 R34, -RZ, R34.H1_H1 ;  /* 0x30000022ff227230 */ /* 0x000fc40000004100 */
[--C-:B------:R-:W-:Y:S01]  /*26a0*/  HADD2.F32 R37, -RZ, R35.reuse.H0_H0 ;  /* 0x20000023ff257230 */ /* 0x100fe20000004100 */
[----:B------:R-:W-:Y:S01]  /*26b0*/  HFMA2.MMA R42, R40, 1, 1, R42 ;  /* 0x3c003c00282a7835 */ /* 0x000fe2000000002a */
        /* <DEDUP_REMOVED lines=13> */
[----:B------:R-:W4:Y:S01]  /*2790*/  LDS.64 R34, [UR5+0x288] ;  /* 0x00028805ff227984 */ /* 0x000f220008000a00 */
[--C-:B-1----:R-:W-:Y:S02]  /*27a0*/  HADD2.F32 R40, -RZ, R14.reuse.H0_H0 ;  /* 0x2000000eff287230 */ /* 0x102fe40000004100 */
[-C--:B------:R-:W-:Y:S01]  /*27b0*/  FFMA.FTZ R11, R57, R39.reuse, R36 ;  /* 0x00000027390b7223 */ /* 0x080fe20000010024 */
[-C--:B------:R-:W-:Y:S01]  /*27c0*/  FFMA.FTZ R74, R56, R39.reuse, R75 ;  /* 0x00000027384a7223 */ /* 0x080fe2000001004b */
[-C--:B------:R-:W-:Y:S01]  /*27d0*/  FFMA.FTZ R75, R55, R39.reuse, R76 ;  /* 0x00000027374b7223 */ /* 0x080fe2000001004c */
[----:B------:R-:W-:Y:S01]  /*27e0*/  FFMA.FTZ R76, R54, R39, R37 ;  /* 0x00000027364c7223 */ /* 0x000fe20000010025 */
[----:B------:R-:W-:Y:S02]  /*27f0*/  HADD2.F32 R14, -RZ, R14.H1_H1 ;  /* 0x3000000eff0e7230 */ /* 0x000fe40000004100 */
[----:B------:R-:W-:Y:S01]  /*2800*/  FFMA.FTZ R36, R58, R40, R11 ;  /* 0x000000283a247223 */ /* 0x000fe2000001000b */
[----:B------:R-:W-:-:S02]  /*2810*/  HADD2.F32 R37, -RZ, R15.H0_H0 ;  /* 0x2000000fff257230 */ /* 0x000fc40000004100 */
        /* <DEDUP_REMOVED lines=32> */
[----:B----4-:R-:W-:-:S02]  /*2a20*/  HADD2.F32 R12, -RZ, R34.H0_H0 ;  /* 0x20000022ff0c7230 */ /* 0x010fc40000004100 */
[-C--:B------:R-:W-:Y:S01]  /*2a30*/  FFMA.FTZ R13, R57, R40.reuse, R36 ;  /* 0x00000028390d7223 */ /* 0x080fe20000010024 */
[-C--:B------:R-:W-:Y:S01]  /*2a40*/  FFMA.FTZ R74, R56, R40.reuse, R75 ;  /* 0x00000028384a7223 */ /* 0x080fe2000001004b */
[----:B------:R-:W-:Y:S01]  /*2a50*/  FFMA.FTZ R75, R55, R40, R76 ;  /* 0x00000028374b7223 */ /* 0x000fe2000001004c */
[----:B------:R-:W-:Y:S02]  /*2a60*/  HADD2.F32 R34, -RZ, R34.H1_H1 ;  /* 0x30000022ff227230 */ /* 0x000fe40000004100 */
[-C--:B------:R-:W-:Y:S01]  /*2a70*/  FFMA.FTZ R36, R58, R12.reuse, R13 ;  /* 0x0000000c3a247223 */ /* 0x080fe2000001000d */
[----:B------:R-:W-:Y:S01]  /*2a80*/  FFMA.FTZ R13, R59, R12, R74 ;  /* 0x0000000c3b0d7223 */ /* 0x000fe2000001004a */
[----:B------:R-:W-:Y:S01]  /*2a90*/  FFMA.FTZ R76, R54, R40, R39 ;  /* 0x00000028364c7223 */ /* 0x000fe20000010027 */
[----:B------:R-:W-:Y:S02]  /*2aa0*/  FFMA.FTZ R40, R60, R12, R75 ;  /* 0x0000000c3c287223 */ /* 0x000fe4000001004b */
[----:B------:R-:W-:Y:S01]  /*2ab0*/  FFMA.FTZ R77, R72, R34, R13 ;  /* 0x00000022484d7223 */ /* 0x000fe2000001000d */
[----:B------:R-:W-:-:S02]  /*2ac0*/  FFMA.FTZ R75, R61, R12, R76 ;  /* 0x0000000c3d4b7223 */ /* 0x000fc4000001004c */
[----:B------:R-:W0:Y:S01]  /*2ad0*/  LDS.64 R12, [UR5+0x300] ;  /* 0x00030005ff0c7984 */ /* 0x000e220008000a00 */
[----:B------:R-:W-:Y:S01]  /*2ae0*/  FMUL.FTZ R15, R26, R15 ;  /* 0x0000000f1a0f7220 */ /* 0x000fe20000410000 */
[----:B------:R-:W-:Y:S01]  /*2af0*/  FMUL.FTZ R37, R28, R37 ;  /* 0x000000251c257220 */ /* 0x000fe20000410000 */
[--C-:B------:R-:W-:Y:S02]  /*2b00*/  HADD2.F32 R39, -RZ, R35.reuse.H0_H0 ;  /* 0x20000023ff277230 */ /* 0x100fe40000004100 */
[-C--:B------:R-:W-:Y:S01]  /*2b10*/  FFMA.FTZ R79, R71, R34.reuse, R40 ;  /* 0x00000022474f7223 */ /* 0x080fe20000010028 */
[-C--:B------:R-:W-:Y:S01]  /*2b20*/  FFMA.FTZ R36, R73, R34.reuse, R36 ;  /* 0x0000002249247223 */ /* 0x080fe20000010024 */
[----:B------:R-:W-:Y:S01]  /*2b30*/  FFMA.FTZ R40, R70, R34, R75 ;  /* 0x0000002246287223 */ /* 0x000fe2000001004b */
[----:B------:R-:W-:Y:S02]  /*2b40*/  F2FP.F16.F32.PACK_AB R15, RZ, R15 ;  /* 0x0000000fff0f723e */ /* 0x000fe400000000ff */
[----:B------:R-:W-:Y:S01]  /*2b50*/  F2FP.F16.F32.PACK_AB R37, RZ, R37 ;  /* 0x00000025ff25723e */ /* 0x000fe200000000ff */
[-C--:B------:R-:W-:Y:S01]  /*2b60*/  FFMA.FTZ R75, R63, R39.reuse, R36 ;  /* 0x000000273f4b7223 */ /* 0x080fe20000010024 */
[-C--:B------:R-:W-:Y:S01]  /*2b70*/  FFMA.FTZ R34, R64, R39.reuse, R77 ;  /* 0x0000002740227223 */ /* 0x080fe2000001004d */
[-C--:B------:R-:W-:Y:S01]  /*2b80*/  FFMA.FTZ R79, R62, R39.reuse, R79 ;  /* 0x000000273e4f7223 */ /* 0x080fe2000001004f */
[----:B------:R-:W-:Y:S01]  /*2b90*/  FFMA.FTZ R40, R69, R39, R40 ;  /* 0x0000002745287223 */ /* 0x000fe20000010028 */
[----:B------:R-:W-:Y:S01]  /*2ba0*/  PRMT R39, R15, 0x5410, R37 ;  /* 0x000054100f277816 */ /* 0x000fe20000000025 */
[----:B------:R-:W-:Y:S01]  /*2bb0*/  FMUL.FTZ R11, R30, R11 ;  /* 0x0000000b1e0b7220 */ /* 0x000fe20000410000 */
[----:B------:R-:W-:Y:S01]  /*2bc0*/  HADD2.F32 R35, -RZ, R35.H1_H1 ;  /* 0x30000023ff237230 */ /* 0x000fe20000004100 */
[----:B------:R-:W-:-:S03]  /*2bd0*/  MOV R15, R9 ;  /* 0x00000009000f7202 */ /* 0x000fc60000000f00 */
[----:B------:R-:W-:Y:S01]  /*2be0*/  F2FP.F16.F32.PACK_AB R9, RZ, R11 ;  /* 0x0000000bff09723e */ /* 0x000fe200000000ff */
[----:B------:R-:W-:Y:S01]  /*2bf0*/  HFMA2.MMA R39, R39, 1, 1, R10 ;  /* 0x3c003c0027277835 */ /* 0x000fe2000000000a */
[-C--:B------:R-:W-:Y:S01]  /*2c00*/  FFMA.FTZ R77, R67, R35.reuse, R34 ;  /* 0x00000023434d7223 */ /* 0x080fe20000010022 */
[----:B------:R-:W1:Y:S01]  /*2c10*/  LDS.64 R10, [UR5+0x308] ;  /* 0x00030805ff0a7984 */ /* 0x000e620008000a00 */
[-C--:B------:R-:W-:Y:S01]  /*2c20*/  FFMA.FTZ R75, R68, R35.reuse, R75 ;  /* 0x00000023444b7223 */ /* 0x080fe2000001004b */
[-C--:B------:R-:W-:Y:S01]  /*2c30*/  FFMA.FTZ R34, R66, R35.reuse, R79 ;  /* 0x0000002342227223 */ /* 0x080fe2000001004f */
[----:B------:R-:W-:Y:S01]  /*2c40*/  FFMA.FTZ R35, R65, R35, R40 ;  /* 0x0000002341237223 */ /* 0x000fe20000010028 */
[C---:B------:R-:W-:Y:S02]  /*2c50*/  FMUL.FTZ R14, R29.reuse, R14 ;  /* 0x0000000e1d0e7220 */ /* 0x040fe40000410000 */
[----:B------:R-:W-:Y:S01]  /*2c60*/  FMUL.FTZ R34, R29, R34 ;  /* 0x000000221d227220 */ /* 0x000fe20000410000 */
[----:B------:R-:W-:-:S02]  /*2c70*/  FMUL.FTZ R35, R30, R35 ;  /* 0x000000231e237220 */ /* 0x000fc40000410000 */
[----:B------:R-:W-:Y:S02]  /*2c80*/  F2FP.F16.F32.PACK_AB R14, RZ, R14 ;  /* 0x0000000eff0e723e */ /* 0x000fe400000000ff */
[----:B------:R-:W-:Y:S02]  /*2c90*/  F2FP.F16.F32.PACK_AB R34, RZ, R34 ;  /* 0x00000022ff22723e */ /* 0x000fe400000000ff */
[----:B------:R-:W-:Y:S01]  /*2ca0*/  F2FP.F16.F32.PACK_AB R35, RZ, R35 ;  /* 0x00000023ff23723e */ /* 0x000fe200000000ff */
[----:B------:R-:W-:Y:S01]  /*2cb0*/  FMUL.FTZ R75, R26, R75 ;  /* 0x0000004b1a4b7220 */ /* 0x000fe20000410000 */
[----:B------:R-:W-:Y:S01]  /*2cc0*/  FMUL.FTZ R77, R28, R77 ;  /* 0x0000004d1c4d7220 */ /* 0x000fe20000410000 */
[----:B------:R-:W-:Y:S02]  /*2cd0*/  PRMT R14, R14, 0x5410, R9 ;  /* 0x000054100e0e7816 */ /* 0x000fe40000000009 */
[----:B------:R-:W-:Y:S02]  /*2ce0*/  PRMT R9, R34, 0x5410, R35 ;  /* 0x0000541022097816 */ /* 0x000fe40000000023 */
[----:B------:R-:W-:-:S02]  /*2cf0*/  F2FP.F16.F32.PACK_AB R75, RZ, R75 ;  /* 0x0000004bff4b723e */ /* 0x000fc400000000ff */
[----:B------:R-:W-:Y:S01]  /*2d00*/  F2FP.F16.F32.PACK_AB R77, RZ, R77 ;  /* 0x0000004dff4d723e */ /* 0x000fe200000000ff */
[----:B------:R-:W-:Y:S02]  /*2d10*/  HADD2 R35, R9, R7 ;  /* 0x0000000709237230 */ /* 0x000fe40000000000 */
[--C-:B0-----:R-:W-:Y:S01]  /*2d20*/  HADD2.F32 R7, -RZ, R12.reuse.H0_H0 ;  /* 0x2000000cff077230 */ /* 0x101fe20000004100 */
[----:B------:R-:W-:Y:S01]  /*2d30*/  PRMT R75, R75, 0x5410, R77 ;  /* 0x000054104b4b7816 */ /* 0x000fe2000000004d */
[----:B------:R-:W-:-:S03]  /*2d40*/  HADD2.F32 R12, -RZ, R12.H1_H1 ;  /* 0x3000000cff0c7230 */ /* 0x000fc60000004100 */
[-C--:B------:R-:W-:Y:S01]  /*2d50*/  FFMA.FTZ R9, R0, R7.reuse, RZ ;  /* 0x0000000700097223 */ /* 0x080fe200000100ff */
[----:B------:R-:W-:Y:S02]  /*2d60*/  HADD2.F32 R37, -RZ, R13.H0_H0 ;  /* 0x2000000dff257230 */ /* 0x000fe40000004100 */
[-C--:B------:R-:W-:Y:S01]  /*2d70*/  FFMA.FTZ R40, R25, R7.reuse, RZ ;  /* 0x0000000719287223 */ /* 0x080fe200000100ff */
[----:B------:R-:W-:Y:S01]  /*2d80*/  HFMA2.MMA R36, R75, 1, 1, R8 ;  /* 0x3c003c004b247835 */ /* 0x000fe20000000008 */
[-C--:B------:R-:W-:Y:S01]  /*2d90*/  FFMA.FTZ R74, R2, R7.reuse, RZ ;  /* 0x00000007024a7223 */ /* 0x080fe200000100ff */
[----:B------:R-:W-:Y:S01]  /*2da0*/  FFMA.FTZ R8, R46, R12, R9 ;  /* 0x0000000c2e087223 */ /* 0x000fe20000010009 */
[----:B------:R-:W-:Y:S01]  /*2db0*/  FFMA.FTZ R75, R24, R7, RZ ;  /* 0x00000007184b7223 */ /* 0x000fe200000100ff */
[----:B------:R-:W-:Y:S02]  /*2dc0*/  HADD2 R34, R14, R15 ;  /* 0x0000000f0e227230 */ /* 0x000fe40000000000 */
        /* <DEDUP_REMOVED lines=10> */
[----:B--2---:R-:W-:Y:S01]  /*2e70*/  LEA.HI R74, R21, 0xffffff80, RZ, 0x8 ;  /* 0xffffff80154a7811 */ /* 0x004fe200078f40ff */
[-C--:B------:R-:W-:Y:S01]  /*2e80*/  FFMA.FTZ R12, R56, R14.reuse, R9 ;  /* 0x0000000e380c7223 */ /* 0x080fe20000010009 */
[-C--:B------:R-:W-:Y:S01]  /*2e90*/  FFMA.FTZ R9, R55, R14.reuse, R40 ;  /* 0x0000000e37097223 */ /* 0x080fe20000010028 */
[----:B------:R-:W-:Y:S01]  /*2ea0*/  FFMA.FTZ R76, R54, R14, R37 ;  /* 0x0000000e364c7223 */ /* 0x000fe20000010025 */
[----:B------:R-:W-:-:S02]  /*2eb0*/  HADD2.F32 R10, -RZ, R10.H1_H1 ;  /* 0x3000000aff0a7230 */ /* 0x000fc40000004100 */
[-C--:B------:R-:W-:Y:S01]  /*2ec0*/  FFMA.FTZ R40, R58, R8.reuse, R7 ;  /* 0x000000083a287223 */ /* 0x080fe20000010007 */
[----:B------:R0:W-:Y:S01]  /*2ed0*/  I2F.F16 R13, R74 ;  /* 0x0000004a000d7306 */ /* 0x0001e20000200c00 */
[-C--:B------:R-:W-:Y:S01]  /*2ee0*/  FFMA.FTZ R7, R59, R8.reuse, R12 ;  /* 0x000000083b077223 */ /* 0x080fe2000001000c */
[----:B------:R-:W-:Y:S01]  /*2ef0*/  FFMA.FTZ R79, R61, R8, R76 ;  /* 0x000000083d4f7223 */ /* 0x000fe2000001004c */
[--C-:B------:R-:W-:Y:S02]  /*2f00*/  HADD2.F32 R37, -RZ, R11.reuse.H0_H0 ;  /* 0x2000000bff257230 */ /* 0x100fe40000004100 */
[-C--:B------:R-:W-:Y:S01]  /*2f10*/  FFMA.FTZ R40, R73, R10.reuse, R40 ;  /* 0x0000000a49287223 */ /* 0x080fe20000010028 */
[----:B------:R-:W-:Y:S01]  /*2f20*/  FFMA.FTZ R75, R72, R10, R7 ;  /* 0x0000000a484b7223 */ /* 0x000fe20000010007 */
[----:B0-----:R-:W-:Y:S02]  /*2f30*/  FFMA.FTZ R74, R60, R8, R9 ;  /* 0x000000083c4a7223 */ /* 0x001fe40000010009 */
[----:B------:R-:W0:Y:S02]  /*2f40*/  LDS.64 R8, [UR5+0x380] ;  /* 0x00038005ff087984 */ /* 0x000e240008000a00 */
        /* <DEDUP_REMOVED lines=11> */
[----:B------:R-:W-:Y:S01]  /*3000*/  FFMA.FTZ R11, R65, R11, R74 ;  /* 0x0000000b410b7223 */ /* 0x000fe2000001004a */
[----:B------:R-:W-:Y:S02]  /*3010*/  LEA.HI R78, R23, 0xffffff80, RZ, 0x8 ;  /* 0xffffff80174e7811 */ /* 0x000fe400078f40ff */
[----:B------:R-:W-:Y:S01]  /*3020*/  IADD3 R77, R40, -0x80, RZ ;  /* 0xffffff80284d7810 */ /* 0x000fe20007ffe0ff */
[----:B------:R-:W-:Y:S01]  /*3030*/  FMUL.FTZ R10, R29, R10 ;  /* 0x0000000a1d0a7220 */ /* 0x000fe20000410000 */
[----:B------:R-:W-:Y:S01]  /*3040*/  LOP3.LUT R40, R20, 0xff, RZ, 0xc0, !PT ;  /* 0x000000ff14287812 */ /* 0x000fe200078ec0ff */
[----:B------:R-:W-:Y:S01]  /*3050*/  FMUL.FTZ R11, R30, R11 ;  /* 0x0000000b1e0b7220 */ /* 0x000fe20000410000 */
[----:B------:R1:W-:Y:S04]  /*3060*/  I2F.F16 R12, R78 ;  /* 0x0000004e000c7306 */ /* 0x0003e80000200c00 */
[----:B------:R-:W-:-:S02]  /*3070*/  F2FP.F16.F32.PACK_AB R74, RZ, R11 ;  /* 0x0000000bff4a723e */ /* 0x000fc400000000ff */
[----:B-1----:R-:W-:Y:S02]  /*3080*/  IADD3 R78, R40, -0x80, RZ ;  /* 0xffffff80284e7810 */ /* 0x002fe40007ffe0ff */
[----:B------:R-:W-:Y:S02]  /*3090*/  F2FP.F16.F32.PACK_AB R40, RZ, R10 ;  /* 0x0000000aff28723e */ /* 0x000fe400000000ff */
[----:B------:R-:W1:Y:S01]  /*30a0*/  LDS.64 R10, [UR5+0x388] ;  /* 0x00038805ff0a7984 */ /* 0x000e620008000a00 */
[----:B------:R-:W-:Y:S01]  /*30b0*/  FMUL.FTZ R7, R26, R7 ;  /* 0x000000071a077220 */ /* 0x000fe20000410000 */
[----:B------:R-:W-:-:S04]  /*30c0*/  FMUL.FTZ R37, R28, R37 ;  /* 0x000000251c257220 */ /* 0x000fc80000410000 */
[----:B------:R-:W-:Y:S02]  /*30d0*/  F2FP.F16.F32.PACK_AB R7, RZ, R7 ;  /* 0x00000007ff07723e */ /* 0x000fe400000000ff */
[----:B------:R-:W-:-:S04]  /*30e0*/  F2FP.F16.F32.PACK_AB R37, RZ, R37 ;  /* 0x00000025ff25723e */ /* 0x000fc800000000ff */
[----:B------:R-:W-:Y:S01]  /*30f0*/  PRMT R7, R7, 0x5410, R37 ;  /* 0x0000541007077816 */ /* 0x000fe20000000025 */
[----:B0-----:R-:W-:-:S05]  /*3100*/  HADD2.F32 R81, -RZ, R9.H0_H0 ;  /* 0x20000009ff517230 */ /* 0x001fca0000004100 */
[----:B------:R-:W-:Y:S01]  /*3110*/  HFMA2.MMA R37, R7, 1, 1, R6 ;  /* 0x3c003c0007257835 */ /* 0x000fe20000000006 */
[--C-:B------:R-:W-:Y:S02]  /*3120*/  HADD2.F32 R7, -RZ, R8.reuse.H0_H0 ;  /* 0x20000008ff077230 */ /* 0x100fe40000004100 */
[----:B------:R-:W-:Y:S02]  /*3130*/  HADD2.F32 R6, -RZ, R9.H1_H1 ;  /* 0x30000009ff067230 */ /* 0x000fe40000004100 */
[----:B------:R-:W-:Y:S02]  /*3140*/  HADD2.F32 R8, -RZ, R8.H1_H1 ;  /* 0x30000008ff087230 */ /* 0x000fe40000004100 */
[-C--:B------:R-:W-:Y:S01]  /*3150*/  FFMA.FTZ R9, R0, R7.reuse, RZ ;  /* 0x0000000700097223 */ /* 0x080fe200000100ff */
[-C--:B------:R-:W-:Y:S01]  /*3160*/  FFMA.FTZ R0, R25, R7.reuse, RZ ;  /* 0x0000000719007223 */ /* 0x080fe200000100ff */
[-C--:B------:R-:W-:Y:S01]  /*3170*/  FFMA.FTZ R2, R2, R7.reuse, RZ ;  /* 0x0000000702027223 */ /* 0x080fe200000100ff */
[----:B------:R-:W-:-:S02]  /*3180*/  FFMA.FTZ R7, R24, R7, RZ ;  /* 0x0000000718077223 */ /* 0x000fc400000100ff */
[-C--:B------:R-:W-:Y:S01]  /*3190*/  FFMA.FTZ R47, R47, R8.reuse, R0 ;  /* 0x000000082f2f7223 */ /* 0x080fe20000010000 */
[----:B------:R-:W-:Y:S01]  /*31a0*/  SHF.R.U32.HI R0, RZ, 0x8, R20 ;  /* 0x00000008ff007819 */ /* 0x000fe20000011614 */
[-C--:B------:R-:W-:Y:S01]  /*31b0*/  FFMA.FTZ R46, R46, R8.reuse, R9 ;  /* 0x000000082e2e7223 */ /* 0x080fe20000010009 */
[-C--:B------:R-:W-:Y:S01]  /*31c0*/  FFMA.FTZ R49, R49, R8.reuse, R2 ;  /* 0x0000000831317223 */ /* 0x080fe20000010002 */
[----:B------:R-:W-:Y:S01]  /*31d0*/  FFMA.FTZ R8, R48, R8, R7 ;  /* 0x0000000830087223 */ /* 0x000fe20000010007 */
[----:B------:R-:W-:Y:S01]  /*31e0*/  LOP3.LUT R0, R0, 0xff, RZ, 0xc0, !PT ;  /* 0x000000ff00007812 */ /* 0x000fe200078ec0ff */
[-C--:B------:R-:W-:Y:S01]  /*31f0*/  FFMA.FTZ R46, R51, R81.reuse, R46 ;  /* 0x00000051332e7223 */ /* 0x080fe2000001002e */
[----:B------:R-:W-:Y:S01]  /*3200*/  SHF.R.U32.HI R7, RZ, 0x8, R22 ;  /* 0x00000008ff077819 */ /* 0x000fe20000011616 */
[-C--:B------:R-:W-:Y:S01]  /*3210*/  FFMA.FTZ R47, R50, R81.reuse, R47 ;  /* 0x00000051322f7223 */ /* 0x080fe2000001002f */
[-C--:B------:R-:W-:Y:S01]  /*3220*/  FFMA.FTZ R52, R52, R81.reuse, R49 ;  /* 0x0000005134347223 */ /* 0x080fe20000010031 */
[----:B------:R-:W-:Y:S01]  /*3230*/  FFMA.FTZ R53, R53, R81, R8 ;  /* 0x0000005135357223 */ /* 0x000fe20000010008 */
[----:B------:R-:W-:Y:S01]  /*3240*/  IADD3 R25, R0, -0x80, RZ ;  /* 0xffffff8000197810 */ /* 0x000fe20007ffe0ff */
[--C-:B-1----:R-:W-:Y:S01]  /*3250*/  HADD2.F32 R0, -RZ, R10.reuse.H0_H0 ;  /* 0x2000000aff007230 */ /* 0x102fe20000004100 */
[----:B------:R-:W-:Y:S01]  /*3260*/  LOP3.LUT R7, R7, 0xff, RZ, 0xc0, !PT ;  /* 0x000000ff07077812 */ /* 0x000fe200078ec0ff */
[-C--:B------:R-:W-:Y:S01]  /*3270*/  FFMA.FTZ R57, R57, R6.reuse, R46 ;  /* 0x0000000639397223 */ /* 0x080fe2000001002e */
[-C--:B------:R-:W-:Y:S01]  /*3280*/  FFMA.FTZ R56, R56, R6.reuse, R47 ;  /* 0x0000000638387223 */ /* 0x080fe2000001002f */
[-C--:B------:R-:W-:Y:S01]  /*3290*/  FFMA.FTZ R55, R55, R6.reuse, R52 ;  /* 0x0000000637377223 */ /* 0x080fe20000010034 */
[----:B------:R-:W-:Y:S01]  /*32a0*/  FFMA.FTZ R6, R54, R6, R53 ;  /* 0x0000000636067223 */ /* 0x000fe20000010035 */
[----:B------:R-:W-:Y:S01]  /*32b0*/  HADD2.F32 R10, -RZ, R10.H1_H1 ;  /* 0x3000000aff0a7230 */ /* 0x000fe20000004100 */
[----:B------:R-:W-:Y:S01]  /*32c0*/  IADD3 R7, R7, -0x80, RZ ;  /* 0xffffff8007077810 */ /* 0x000fe20007ffe0ff */
[-C--:B------:R-:W-:Y:S01]  /*32d0*/  FFMA.FTZ R58, R58, R0.reuse, R57 ;  /* 0x000000003a3a7223 */ /* 0x080fe20000010039 */
[-C--:B------:R-:W-:Y:S01]  /*32e0*/  FFMA.FTZ R59, R59, R0.reuse, R56 ;  /* 0x000000003b3b7223 */ /* 0x080fe20000010038 */
[-C--:B------:R-:W-:Y:S01]  /*32f0*/  FFMA.FTZ R60, R60, R0.reuse, R55 ;  /* 0x000000003c3c7223 */ /* 0x080fe20000010037 */
[----:B------:R-:W-:Y:S01]  /*3300*/  FFMA.FTZ R61, R61, R0, R6 ;  /* 0x000000003d3d7223 */ /* 0x000fe20000010006 */
[--C-:B------:R-:W-:Y:S01]  /*3310*/  HADD2.F32 R9, -RZ, R11.reuse.H0_H0 ;  /* 0x2000000bff097230 */ /* 0x100fe20000004100 */
[----:B------:R0:W-:Y:S01]  /*3320*/  I2F.F16 R24, R7 ;  /* 0x0000000700187306 */ /* 0x0001e20000200c00 */
[-C--:B------:R-:W-:Y:S01]  /*3330*/  FFMA.FTZ R58, R73, R10.reuse, R58 ;  /* 0x0000000a493a7223 */ /* 0x080fe2000001003a */
[-C--:B------:R-:W-:Y:S01]  /*3340*/  FFMA.FTZ R59, R72, R10.reuse, R59 ;  /* 0x0000000a483b7223 */ /* 0x080fe2000001003b */
[-C--:B------:R-:W-:Y:S01]  /*3350*/  FFMA.FTZ R71, R71, R10.reuse, R60 ;  /* 0x0000000a47477223 */ /* 0x080fe2000001003c */
[----:B------:R-:W-:Y:S01]  /*3360*/  FFMA.FTZ R10, R70, R10, R61 ;  /* 0x0000000a460a7223 */ /* 0x000fe2000001003d */
[----:B------:R-:W-:-:S02]  /*3370*/  HADD2.F32 R11, -RZ, R11.H1_H1 ;  /* 0x3000000bff0b7230 */ /* 0x000fc40000004100 */
[-C--:B------:R-:W-:Y:S01]  /*3380*/  FFMA.FTZ R63, R63, R9.reuse, R58 ;  /* 0x000000093f3f7223 */ /* 0x080fe2000001003a */
[----:B0-----:R-:W0:Y:S01]  /*3390*/  LDS.64 R6, [UR5+0x90] ;  /* 0x00009005ff067984 */ /* 0x001e220008000a00 */
[-C--:B------:R-:W-:Y:S01]  /*33a0*/  FFMA.FTZ R64, R64, R9.reuse, R59 ;  /* 0x0000000940407223 */ /* 0x080fe2000001003b */
[-C--:B------:R-:W-:Y:S01]  /*33b0*/  FFMA.FTZ R71, R62, R9.reuse, R71 ;  /* 0x000000093e477223 */ /* 0x080fe20000010047 */
[----:B------:R-:W-:Y:S01]  /*33c0*/  FFMA.FTZ R10, R69, R9, R10 ;  /* 0x00000009450a7223 */ /* 0x000fe2000001000a */
[-C--:B------:R-:W-:Y:S01]  /*33d0*/  FFMA.FTZ R63, R68, R11.reuse, R63 ;  /* 0x0000000b443f7223 */ /* 0x080fe2000001003f */
[-C--:B------:R-:W-:Y:S01]  /*33e0*/  FFMA.FTZ R67, R67, R11.reuse, R64 ;  /* 0x0000000b43437223 */ /* 0x080fe20000010040 */
[-C--:B------:R-:W-:Y:S01]  /*33f0*/  FFMA.FTZ R66, R66, R11.reuse, R71 ;  /* 0x0000000b42427223 */ /* 0x080fe20000010047 */
[----:B------:R-:W-:Y:S01]  /*3400*/  FFMA.FTZ R11, R65, R11, R10 ;  /* 0x0000000b410b7223 */ /* 0x000fe2000001000a */
[C---:B------:R-:W-:Y:S02]  /*3410*/  LEA.HI R14, R22.reuse, 0xffffff80, RZ, 0x8 ;  /* 0xffffff80160e7811 */ /* 0x040fe400078f40ff */
[----:B------:R-:W-:Y:S01]  /*3420*/  LOP3.LUT R75, R22, 0xff, RZ, 0xc0, !PT ;  /* 0x000000ff164b7812 */ /* 0x000fe200078ec0ff */
[----:B------:R-:W-:Y:S01]  /*3430*/  FMUL.FTZ R66, R29, R66 ;  /* 0x000000421d427220 */ /* 0x000fe20000410000 */
[----:B------:R-:W-:Y:S01]  /*3440*/  FMUL.FTZ R11, R30, R11 ;  /* 0x0000000b1e0b7220 */ /* 0x000fe20000410000 */
[----:B------:R-:W-:-:S02]  /*3450*/  SHF.R.U32.HI R22, RZ, 0x10, R22 ;  /* 0x00000010ff167819 */ /* 0x000fc40000011616 */
[----:B------:R-:W-:Y:S02]  /*3460*/  LOP3.LUT R76, R21, 0xff, RZ, 0xc0, !PT ;  /* 0x000000ff154c7812 */ /* 0x000fe400078ec0ff */
[----:B------:R-:W-:Y:S02]  /*3470*/  LOP3.LUT R22, R22, 0xff, RZ, 0xc0, !PT ;  /* 0x000000ff16167812 */ /* 0x000fe400078ec0ff */
[----:B------:R-:W-:Y:S02]  /*3480*/  F2FP.F16.F32.PACK_AB R66, RZ, R66 ;  /* 0x00000042ff42723e */ /* 0x000fe400000000ff */
[----:B------:R-:W-:Y:S02]  /*3490*/  F2FP.F16.F32.PACK_AB R11, RZ, R11 ;  /* 0x0000000bff0b723e */ /* 0x000fe400000000ff */
[----:B------:R-:W-:Y:S02]  /*34a0*/  SHF.R.U32.HI R2, RZ, 0x8, R21 ;  /* 0x00000008ff027819 */ /* 0x000fe40000011615 */
[----:B------:R-:W-:Y:S01]  /*34b0*/  SHF.R.U32.HI R8, RZ, 0x8, R23 ;  /* 0x00000008ff087819 */ /* 0x000fe20000011617 */
[----:B------:R-:W-:Y:S01]  /*34c0*/  FMUL.FTZ R63, R26, R63 ;  /* 0x0000003f1a3f7220 */ /* 0x000fe20000410000 */
[----:B------:R-:W-:Y:S01]  /*34d0*/  IADD3 R76, R76, -0x80, RZ ;  /* 0xffffff804c4c7810 */ /* 0x000fe20007ffe0ff */
[----:B------:R-:W-:Y:S01]  /*34e0*/  FMUL.FTZ R67, R28, R67 ;  /* 0x000000431c437220 */ /* 0x000fe20000410000 */
[----:B------:R-:W-:-:S02]  /*34f0*/  IADD3 R22, R22, -0x80, RZ ;  /* 0xffffff8016167810 */ /* 0x000fc40007ffe0ff */
[----:B------:R-:W-:Y:S02]  /*3500*/  PRMT R66, R66, 0x5410, R11 ;  /* 0x0000541042427816 */ /* 0x000fe4000000000b */
[----:B------:R-:W-:Y:S02]  /*3510*/  LOP3.LUT R2, R2, 0xff, RZ, 0xc0, !PT ;  /* 0x000000ff02027812 */ /* 0x000fe400078ec0ff */
[----:B------:R-:W-:Y:S02]  /*3520*/  IADD3 R75, R75, -0x80, RZ ;  /* 0xffffff804b4b7810 */ /* 0x000fe40007ffe0ff */
[----:B------:R-:W-:Y:S02]  /*3530*/  LOP3.LUT R8, R8, 0xff, RZ, 0xc0, !PT ;  /* 0x000000ff08087812 */ /* 0x000fe400078ec0ff */
[----:B------:R-:W-:Y:S01]  /*3540*/  SHF.R.U32.HI R23, RZ, 0x10, R23 ;  /* 0x00000010ff177819 */ /* 0x000fe20000011617 */
[----:B------:R1:W-:Y:S01]  /*3550*/  I2F.F16 R49, R22 ;  /* 0x0000001600317306 */ /* 0x0003e20000200c00 */
[----:B------:R-:W-:-:S02]  /*3560*/  LEA.HI R15, R20, 0xffffff80, RZ, 0x8 ;  /* 0xffffff80140f7811 */ /* 0x000fc400078f40ff */
[----:B---3--:R-:W-:Y:S02]  /*3570*/  LOP3.LUT R0, R16, 0xff, RZ, 0xc0, !PT ;  /* 0x000000ff10007812 */ /* 0x008fe400078ec0ff */
[----:B------:R-:W-:Y:S02]  /*3580*/  SHF.R.U32.HI R20, RZ, 0x10, R20 ;  /* 0x00000010ff147819 */ /* 0x000fe40000011614 */
[----:B------:R-:W-:Y:S01]  /*3590*/  SHF.R.U32.HI R21, RZ, 0x10, R21 ;  /* 0x00000010ff157819 */ /* 0x000fe20000011615 */
[----:B------:R-:W-:Y:S01]  /*35a0*/  I2F.F16 R76, R76 ;  /* 0x0000004c004c7306 */ /* 0x000fe20000200c00 */
[----:B------:R-:W-:Y:S01]  /*35b0*/  IADD3 R2, R2, -0x80, RZ ;  /* 0xffffff8002027810 */ /* 0x000fe20007ffe0ff */
[----:B-1----:R-:W-:Y:S01]  /*35c0*/  HADD2 R22, R66, R3 ;  /* 0x0000000342167230 */ /* 0x002fe20000000000 */
[----:B------:R-:W-:Y:S02]  /*35d0*/  F2FP.F16.F32.PACK_AB R63, RZ, R63 ;  /* 0x0000003fff3f723e */ /* 0x000fe400000000ff */
[----:B------:R-:W-:-:S02]  /*35e0*/  F2FP.F16.F32.PACK_AB R67, RZ, R67 ;  /* 0x00000043ff43723e */ /* 0x000fc400000000ff */
[----:B------:R-:W-:Y:S01]  /*35f0*/  IADD3 R8, R8, -0x80, RZ ;  /* 0xffffff8008087810 */ /* 0x000fe20007ffe0ff */
[----:B------:R-:W-:Y:S01]  /*3600*/  I2F.F16 R77, R77 ;  /* 0x0000004d004d7306 */ /* 0x000fe20000200c00 */
[----:B------:R-:W-:Y:S02]  /*3610*/  LOP3.LUT R23, R23, 0xff, RZ, 0xc0, !PT ;  /* 0x000000ff17177812 */ /* 0x000fe400078ec0ff */
[----:B------:R-:W-:Y:S02]  /*3620*/  LOP3.LUT R3, R18, 0xff, RZ, 0xc0, !PT ;  /* 0x000000ff12037812 */ /* 0x000fe400078ec0ff */
[----:B------:R-:W-:-:S03]  /*3630*/  IADD3 R0, R0, -0x80, RZ ;  /* 0xffffff8000007810 */ /* 0x000fc60007ffe0ff */
[----:B------:R-:W1:Y:S01]  /*3640*/  I2F.F16 R79, R75 ;  /* 0x0000004b004f7306 */ /* 0x000e620000200c00 */
[----:B------:R-:W-:Y:S02]  /*3650*/  LOP3.LUT R20, R20, 0xff, RZ, 0xc0, !PT ;  /* 0x000000ff14147812 */ /* 0x000fe400078ec0ff */
[----:B------:R-:W-:Y:S02]  /*3660*/  LOP3.LUT R21, R21, 0xff, RZ, 0xc0, !PT ;  /* 0x000000ff15157812 */ /* 0x000fe400078ec0ff */
[----:B------:R-:W-:-:S03]  /*3670*/  PRMT R63, R63, 0x5410, R67 ;  /* 0x000054103f3f7816 */ /* 0x000fc60000000043 */
[----:B------:R-:W2:Y:S01]  /*3680*/  I2F.F16 R78, R78 ;  /* 0x0000004e004e7306 */ /* 0x000ea20000200c00 */
[----:B------:R-:W-:Y:S02]  /*3690*/  IADD3 R23, R23, -0x80, RZ ;  /* 0xffffff8017177810 */ /* 0x000fe40007ffe0ff */
[----:B------:R-:W-:Y:S02]  /*36a0*/  IADD3 R59, R3, -0x80, RZ ;  /* 0xffffff80033b7810 */ /* 0x000fe40007ffe0ff */
[----:B------:R-:W-:-:S03]  /*36b0*/  LOP3.LUT R3, R19, 0xff, RZ, 0xc0, !PT ;  /* 0x000000ff13037812 */ /* 0x000fc600078ec0ff */
[----:B------:R3:W4:Y:S01]  /*36c0*/  I2F.F16 R51, R2 ;  /* 0x0000000200337306 */ /* 0x0007220000200c00 */
[----:B------:R-:W-:Y:S02]  /*36d0*/  IADD3 R20, R20, -0x80, RZ ;  /* 0xffffff8014147810 */ /* 0x000fe40007ffe0ff */
[----:B------:R-:W-:-:S05]  /*36e0*/  IADD3 R21, R21, -0x80, RZ ;  /* 0xffffff8015157810 */ /* 0x000fca0007ffe0ff */
[----:B------:R5:W4:Y:S01]  /*36f0*/  I2F.F16 R48, R8 ;  /* 0x0000000800307306 */ /* 0x000b220000200c00 */
[----:B---3--:R-:W-:Y:S02]  /*3700*/  LOP3.LUT R2, R17, 0xff, RZ, 0xc0, !PT ;  /* 0x000000ff11027812 */ /* 0x008fe400078ec0ff */
[----:B------:R-:W-:-:S05]  /*3710*/  PRMT R40, R40, 0x5410, R74 ;  /* 0x0000541028287816 */ /* 0x000fca000000004a */
[----:B------:R3:W-:Y:S01]  /*3720*/  I2F.F16 R57, R0 ;  /* 0x0000000000397306 */ /* 0x0007e20000200c00 */
[----:B------:R-:W-:Y:S01]  /*3730*/  IADD3 R2, R2, -0x80, RZ ;  /* 0xffffff8002027810 */ /* 0x000fe20007ffe0ff */
[----:B-----5:R-:W5:Y:S01]  /*3740*/  LDS.64 R8, [UR5+0x98] ;  /* 0x00009805ff087984 */ /* 0x020f620008000a00 */
[----:B------:R-:W-:-:S05]  /*3750*/  IADD3 R58, R3, -0x80, RZ ;  /* 0xffffff80033a7810 */ /* 0x000fca0007ffe0ff */
[----:B------:R-:W4:Y:S01]  /*3760*/  I2F.F16 R25, R25 ;  /* 0x0000001900197306 */ /* 0x000f220000200c00 */
[----:B---3--:R-:W-:Y:S01]  /*3770*/  SHF.R.U32.HI R0, RZ, 0x8, R16 ;  /* 0x00000008ff007819 */ /* 0x008fe20000011610 */
[----:B------:R-:W-:-:S03]  /*3780*/  HADD2 R40, R40, R5 ;  /* 0x0000000528287230 */ /* 0x000fc60000000000 */
[----:B------:R-:W-:-:S03]  /*3790*/  LOP3.LUT R3, R0, 0xff, RZ, 0xc0, !PT ;  /* 0x000000ff00037812 */ /* 0x000fc600078ec0ff */
[----:B------:R3:W5:Y:S01]  /*37a0*/  I2F.F16 R50, R23 ;  /* 0x0000001700327306 */ /* 0x0007620000200c00 */
[--C-:B0-----:R-:W-:Y:S01]  /*37b0*/  HADD2.F32 R11, -RZ, R6.reuse.H0_H0 ;  /* 0x20000006ff0b7230 */ /* 0x101fe20000004100 */
[----:B------:R-:W-:Y:S01]  /*37c0*/  LEA.HI R5, R16, 0xffffff80, RZ, 0x8 ;  /* 0xffffff8010057811 */ /* 0x000fe200078f40ff */
[----:B------:R-:W-:Y:S01]  /*37d0*/  HADD2.F32 R10, -RZ, R6.H1_H1 ;  /* 0x30000006ff0a7230 */ /* 0x000fe20000004100 */
[----:B------:R-:W-:-:S04]  /*37e0*/  IADD3 R60, R3, -0x80, RZ ;  /* 0xffffff80033c7810 */ /* 0x000fc80007ffe0ff */
[----:B------:R-:W0:Y:S01]  /*37f0*/  I2F.F16 R47, R20 ;  /* 0x00000014002f7306 */ /* 0x000e220000200c00 */
[----:B---3--:R-:W-:Y:S01]  /*3800*/  HFMA2.MMA R23, R63, 1, 1, R4 ;  /* 0x3c003c003f177835 */ /* 0x008fe20000000004 */
[----:B------:R-:W-:Y:S01]  /*3810*/  SHF.R.U32.HI R4, RZ, 0x8, R17 ;  /* 0x00000008ff047819 */ /* 0x000fe20000011611 */
[----:B-1----:R-:W-:-:S05]  /*3820*/  HADD2.F32 R3, -RZ, R79.H0_H0 ;  /* 0x2000004fff037230 */ /* 0x002fca0000004100 */
[----:B------:R-:W1:Y:S01]  /*3830*/  I2F.F16 R46, R21 ;  /* 0x00000015002e7306 */ /* 0x000e620000200c00 */
[----:B------:R-:W-:Y:S01]  /*3840*/  LOP3.LUT R6, R4, 0xff, RZ, 0xc0, !PT ;  /* 0x000000ff04067812 */ /* 0x000fe200078ec0ff */
[----:B------:R-:W-:Y:S01]  /*3850*/  HADD2.F32 R4, -RZ, R77.H0_H0 ;  /* 0x2000004dff047230 */ /* 0x000fe20000004100 */
[----:B------:R-:W-:Y:S01]  /*3860*/  SHF.R.U32.HI R16, RZ, 0x10, R16 ;  /* 0x00000010ff107819 */ /* 0x000fe20000011610 */
[----:B--2---:R-:W-:-:S04]  /*3870*/  HADD2.F32 R0, -RZ, R78.H0_H0 ;  /* 0x2000004eff007230 */ /* 0x004fc80000004100 */
[----:B------:R2:W-:Y:S01]  /*3880*/  I2F.F16 R56, R2 ;  /* 0x0000000200387306 */ /* 0x0005e20000200c00 */
[----:B----4-:R-:W-:Y:S01]  /*3890*/  HADD2.F32 R51, -RZ, R51.H0_H0 ;  /* 0x20000033ff337230 */ /* 0x010fe20000004100 */
[----:B------:R-:W-:Y:S01]  /*38a0*/  LOP3.LUT R16, R16, 0xff, RZ, 0xc0, !PT ;  /* 0x000000ff10107812 */ /* 0x000fe200078ec0ff */
[----:B------:R-:W-:-:S05]  /*38b0*/  HADD2.F32 R24, -RZ, R24.H0_H0 ;  /* 0x20000018ff187230 */ /* 0x000fca0000004100 */
[----:B------:R-:W-:Y:S01]  /*38c0*/  I2F.F16 R15, R15 ;  /* 0x0000000f000f7306 */ /* 0x000fe20000200c00 */
[----:B--2---:R-:W-:Y:S02]  /*38d0*/  HADD2.F32 R2, -RZ, R76.H0_H0 ;  /* 0x2000004cff027230 */ /* 0x004fe40000004100 */
[----:B------:R-:W-:Y:S01]  /*38e0*/  FFMA.FTZ R53, R3, R11, RZ ;  /* 0x0000000b03357223 */ /* 0x000fe200000100ff */
[----:B------:R-:W-:-:S04]  /*38f0*/  HADD2.F32 R48, -RZ, R48.H0_H0 ;  /* 0x20000030ff307230 */ /* 0x000fc80000004100 */
[----:B------:R-:W2:Y:S01]  /*3900*/  I2F.F16 R14, R14 ;  /* 0x0000000e000e7306 */ /* 0x000ea20000200c00 */
[-C--:B------:R-:W-:Y:S01]  /*3910*/  FFMA.FTZ R52, R2, R11.reuse, RZ ;  /* 0x0000000b02347223 */ /* 0x080fe200000100ff */
[-C--:B------:R-:W-:Y:S01]  /*3920*/  FFMA.FTZ R55, R4, R11.reuse, RZ ;  /* 0x0000000b04377223 */ /* 0x080fe200000100ff */
[----:B------:R-:W-:Y:S02]  /*3930*/  HADD2.F32 R25, -RZ, R25.H0_H0 ;  /* 0x20000019ff197230 */ /* 0x000fe40000004100 */
[----:B------:R-:W-:Y:S01]  /*3940*/  FFMA.FTZ R20, R0, R11, RZ ;  /* 0x0000000b00147223 */ /* 0x000fe200000100ff */
[----:B------:R-:W-:Y:S01]  /*3950*/  HADD2.F32 R21, -RZ, R7.H0_H0 ;  /* 0x20000007ff157230 */ /* 0x000fe20000004100 */
[----:B------:R-:W-:Y:S01]  /*3960*/  IADD3 R16, R16, -0x80, RZ ;  /* 0xffffff8010107810 */ /* 0x000fe20007ffe0ff */
[-C--:B------:R-:W-:Y:S01]  /*3970*/  FFMA.FTZ R11, R51, R10.reuse, R52 ;  /* 0x0000000a330b7223 */ /* 0x080fe20000010034 */
[----:B------:R-:W-:Y:S02]  /*3980*/  HADD2.F32 R49, -RZ, R49.H0_H0 ;  /* 0x20000031ff317230 */ /* 0x000fe40000004100 */
[----:B------:R-:W-:Y:S01]  /*3990*/  FFMA.FTZ R52, R24, R10, R53 ;  /* 0x0000000a18347223 */ /* 0x000fe20000010035 */
[----:B-----5:R-:W-:-:S02]  /*39a0*/  HADD2.F32 R50, -RZ, R50.H0_H0 ;  /* 0x20000032ff327230 */ /* 0x020fc40000004100 */
[-C--:B------:R-:W-:Y:S01]  /*39b0*/  FFMA.FTZ R55, R48, R10.reuse, R55 ;  /* 0x0000000a30377223 */ /* 0x080fe20000010037 */
[----:B0-----:R-:W-:Y:S02]  /*39c0*/  HADD2.F32 R47, -RZ, R47.H0_H0 ;  /* 0x2000002fff2f7230 */ /* 0x001fe40000004100 */
[----:B------:R-:W-:Y:S01]  /*39d0*/  FFMA.FTZ R20, R25, R10, R20 ;  /* 0x0000000a19147223 */ /* 0x000fe20000010014 */
[----:B-1----:R-:W-:Y:S01]  /*39e0*/  HADD2.F32 R46, -RZ, R46.H0_H0 ;  /* 0x2000002eff2e7230 */ /* 0x002fe20000004100 */
[----:B------:R0:W-:Y:S01]  /*39f0*/  I2F.F16 R64, R16 ;  /* 0x0000001000407306 */ /* 0x0001e20000200c00 */
[-C--:B------:R-:W-:Y:S01]  /*3a00*/  FFMA.FTZ R63, R49, R21.reuse, R52 ;  /* 0x00000015313f7223 */ /* 0x080fe20000010034 */
[----:B------:R-:W-:Y:S01]  /*3a10*/  HADD2.F32 R7, -RZ, R7.H1_H1 ;  /* 0x30000007ff077230 */ /* 0x000fe20000004100 */
[----:B------:R-:W-:Y:S01]  /*3a20*/  IADD3 R6, R6, -0x80, RZ ;  /* 0xffffff8006067810 */ /* 0x000fe20007ffe0ff */
[----:B------:R-:W-:Y:S02]  /*3a30*/  HADD2.F32 R52, -RZ, R13.H0_H0 ;  /* 0x2000000dff347230 */ /* 0x000fe40000004100 */
[----:B------:R-:W-:Y:S01]  /*3a40*/  FFMA.FTZ R20, R47, R21, R20 ;  /* 0x000000152f147223 */ /* 0x000fe20000010014 */
[----:B--2---:R-:W-:-:S02]  /*3a50*/  HADD2.F32 R54, -RZ, R14.H0_H0 ;  /* 0x2000000eff367230 */ /* 0x004fc40000004100 */
[-C--:B------:R-:W-:Y:S01]  /*3a60*/  FFMA.FTZ R61, R46, R21.reuse, R11 ;  /* 0x000000152e3d7223 */ /* 0x080fe2000001000b */
[----:B------:R-:W-:Y:S02]  /*3a70*/  HADD2.F32 R53, -RZ, R12.H0_H0 ;  /* 0x2000000cff357230 */ /* 0x000fe40000004100 */
[----:B0-----:R-:W-:Y:S01]  /*3a80*/  FFMA.FTZ R16, R50, R21, R55 ;  /* 0x0000001532107223 */ /* 0x001fe20000010037 */
[----:B------:R-:W-:Y:S01]  /*3a90*/  HADD2.F32 R55, -RZ, R15.H0_H0 ;  /* 0x2000000fff377230 */ /* 0x000fe20000004100 */
[----:B------:R0:W-:Y:S01]  /*3aa0*/  I2F.F16 R67, R6 ;  /* 0x0000000600437306 */ /* 0x0001e20000200c00 */
[-C--:B------:R-:W-:Y:S01]  /*3ab0*/  FFMA.FTZ R61, R52, R7.reuse, R61 ;  /* 0x00000007343d7223 */ /* 0x080fe2000001003d */
[-C--:B------:R-:W-:Y:S01]  /*3ac0*/  FFMA.FTZ R14, R54, R7.reuse, R63 ;  /* 0x00000007360e7223 */ /* 0x080fe2000001003f */
[-C--:B------:R-:W-:Y:S01]  /*3ad0*/  FFMA.FTZ R15, R53, R7.reuse, R16 ;  /* 0x00000007350f7223 */ /* 0x080fe20000010010 */
[----:B------:R-:W-:Y:S01]  /*3ae0*/  FFMA.FTZ R20, R55, R7, R20 ;  /* 0x0000000737147223 */ /* 0x000fe20000010014 */
[----:B------:R-:W-:Y:S01]  /*3af0*/  SHF.R.U32.HI R11, RZ, 0x8, R19 ;  /* 0x00000008ff0b7819 */ /* 0x000fe20000011613 */
[----:B0-----:R-:W0:Y:S01]  /*3b00*/  LDS.64 R6, [UR5+0x110] ;  /* 0x00011005ff067984 */ /* 0x001e220008000a00 */
[----:B------:R-:W-:-:S02]  /*3b10*/  SHF.R.U32.HI R10, RZ, 0x8, R18 ;  /* 0x00000008ff0a7819 */ /* 0x000fc40000011612 */
[----:B------:R-:W-:Y:S02]  /*3b20*/  LOP3.LUT R11, R11, 0xff, RZ, 0xc0, !PT ;  /* 0x000000ff0b0b7812 */ /* 0x000fe400078ec0ff */
[----:B------:R-:W-:Y:S01]  /*3b30*/  SHF.R.U32.HI R12, RZ, 0x10, R19 ;  /* 0x00000010ff0c7819 */ /* 0x000fe20000011613 */
[----:B------:R-:W1:Y:S01]  /*3b40*/  I2F.F16 R59, R59 ;  /* 0x0000003b003b7306 */ /* 0x000e620000200c00 */
[----:B------:R-:W-:Y:S02]  /*3b50*/  LOP3.LUT R10, R10, 0xff, RZ, 0xc0, !PT ;  /* 0x000000ff0a0a7812 */ /* 0x000fe400078ec0ff */
[----:B------:R-:W-:Y:S02]  /*3b60*/  IADD3 R11, R11, -0x80, RZ ;  /* 0xffffff800b0b7810 */ /* 0x000fe40007ffe0ff */
[----:B------:R-:W-:-:S03]  /*3b70*/  LOP3.LUT R12, R12, 0xff, RZ, 0xc0, !PT ;  /* 0x000000ff0c0c7812 */ /* 0x000fc600078ec0ff */
[----:B------:R-:W2:Y:S01]  /*3b80*/  I2F.F16 R58, R58 ;  /* 0x0000003a003a7306 */ /* 0x000ea20000200c00 */
[----:B------:R-:W-:Y:S02]  /*3b90*/  LEA.HI R74, R17, 0xffffff80, RZ, 0x8 ;  /* 0xffffff80114a7811 */ /* 0x000fe400078f40ff */
[----:B------:R-:W-:Y:S02]  /*3ba0*/  LEA.HI R75, R18, 0xffffff80, RZ, 0x8 ;  /* 0xffffff80124b7811 */ /* 0x000fe400078f40ff */
[----:B------:R-:W-:Y:S02]  /*3bb0*/  SHF.R.U32.HI R17, RZ, 0x10, R17 ;  /* 0x00000010ff117819 */ /* 0x000fe40000011611 */
[----:B------:R-:W-:Y:S02]  /*3bc0*/  SHF.R.U32.HI R18, RZ, 0x10, R18 ;  /* 0x00000010ff127819 */ /* 0x000fe40000011612 */
[----:B------:R-:W-:Y:S02]  /*3bd0*/  IADD3 R10, R10, -0x80, RZ ;  /* 0xffffff800a0a7810 */ /* 0x000fe40007ffe0ff */
[----:B------:R-:W-:Y:S01]  /*3be0*/  IADD3 R16, R12, -0x80, RZ ;  /* 0xffffff800c107810 */ /* 0x000fe20007ffe0ff */
[----:B------:R-:W3:Y:S01]  /*3bf0*/  I2F.F16 R11, R11 ;  /* 0x0000000b000b7306 */ /* 0x000ee20000200c00 */
[----:B------:R-:W-:Y:S01]  /*3c00*/  LOP3.LUT R17, R17, 0xff, RZ, 0xc0, !PT ;  /* 0x000000ff11117812 */ /* 0x000fe200078ec0ff */
[--C-:B------:R-:W-:Y:S01]  /*3c10*/  HADD2.F32 R13, -RZ, R8.reuse.H0_H0 ;  /* 0x20000008ff0d7230 */ /* 0x100fe20000004100 */
[----:B------:R-:W-:Y:S01]  /*3c20*/  LOP3.LUT R18, R18, 0xff, RZ, 0xc0, !PT ;  /* 0x000000ff12127812 */ /* 0x000fe200078ec0ff */
[----:B------:R-:W-:-:S02]  /*3c30*/  HADD2.F32 R21, -RZ, R8.H1_H1 ;  /* 0x30000008ff157230 */ /* 0x000fc40000004100 */
[--C-:B------:R-:W-:Y:S02]  /*3c40*/  HADD2.F32 R68, -RZ, R9.reuse.H0_H0 ;  /* 0x20000009ff447230 */ /* 0x100fe40000004100 */
[----:B------:R-:W-:Y:S01]  /*3c50*/  HADD2.F32 R72, -RZ, R9.H1_H1 ;  /* 0x30000009ff487230 */ /* 0x000fe20000004100 */
[----:B------:R-:W4:Y:S01]  /*3c60*/  I2F.F16 R60, R60 ;  /* 0x0000003c003c7306 */ /* 0x000f220000200c00 */
[----:B------:R-:W5:Y:S01]  /*3c70*/  LDS.64 R8, [UR5+0x118] ;  /* 0x00011805ff087984 */ /* 0x000f620008000a00 */
[----:B------:R-:W-:Y:S02]  /*3c80*/  LEA.HI R19, R19, 0xffffff80, RZ, 0x8 ;  /* 0xffffff8013137811 */ /* 0x000fe400078f40ff */
[----:B------:R-:W-:Y:S02]  /*3c90*/  IADD3 R17, R17, -0x80, RZ ;  /* 0xffffff8011117810 */ /* 0x000fe40007ffe0ff */
[----:B------:R-:W-:Y:S02]  /*3ca0*/  IADD3 R18, R18, -0x80, RZ ;  /* 0xffffff8012127810 */ /* 0x000fe40007ffe0ff */
[----:B------:R-:W0:Y:S01]  /*3cb0*/  I2F.F16 R10, R10 ;  /* 0x0000000a000a7306 */ /* 0x000e220000200c00 */
[----:B------:R-:W-:-:S02]  /*3cc0*/  HADD2.F32 R57, -RZ, R57.H0_H0 ;  /* 0x20000039ff397230 */ /* 0x000fc40000004100 */
[----:B------:R-:W-:-:S05]  /*3cd0*/  HADD2.F32 R56, -RZ, R56.H0_H0 ;  /* 0x20000038ff387230 */ /* 0x000fca0000004100 */
[----:B------:R-:W0:Y:S01]  /*3ce0*/  I2F.F16 R16, R16 ;  /* 0x0000001000107306 */ /* 0x000e220000200c00 */
[----:B-1----:R-:W-:Y:S02]  /*3cf0*/  HADD2.F32 R59, -RZ, R59.H0_H0 ;  /* 0x2000003bff3b7230 */ /* 0x002fe40000004100 */
[----:B--2---:R-:W-:Y:S02]  /*3d00*/  HADD2.F32 R58, -RZ, R58.H0_H0 ;  /* 0x2000003aff3a7230 */ /* 0x004fe40000004100 */
[----:B------:R-:W-:-:S03]  /*3d10*/  IMAD.WIDE R32, R124, 0x4, R32 ;  /* 0x000000047c207825 */ /* 0x000fc600078e0220 */
[----:B------:R-:W1:Y:S01]  /*3d20*/  I2F.F16 R19, R19 ;  /* 0x0000001300137306 */ /* 0x000e620000200c00 */
[-C--:B------:R-:W-:Y:S01]  /*3d30*/  FFMA.FTZ R69, R57, R13.reuse, R20 ;  /* 0x0000000d39457223 */ /* 0x080fe20000010014 */
[-C--:B------:R-:W-:Y:S01]  /*3d40*/  FFMA.FTZ R20, R56, R13.reuse, R61 ;  /* 0x0000000d38147223 */ /* 0x080fe2000001003d */
[-C--:B------:R-:W-:Y:S01]  /*3d50*/  FFMA.FTZ R71, R59, R13.reuse, R14 ;  /* 0x0000000d3b477223 */ /* 0x080fe2000001000e */
[----:B------:R-:W-:Y:S01]  /*3d60*/  FFMA.FTZ R70, R58, R13, R15 ;  /* 0x0000000d3a467223 */ /* 0x000fe2000001000f */
[----:B---3--:R-:W-:Y:S01]  /*3d70*/  HADD2.F32 R65, -RZ, R11.H0_H0 ;  /* 0x2000000bff417230 */ /* 0x008fe20000004100 */
[----:B------:R2:W3:Y:S02]  /*3d80*/  LDG.E.128.CONSTANT R12, desc[UR8][R32.64] ;  /* 0x00000008200c7981 */ /* 0x0004e4000c1e9d00 */
[----:B------:R-:W2:Y:S01]  /*3d90*/  I2F.F16 R17, R17 ;  /* 0x0000001100117306 */ /* 0x000ea20000200c00 */
[----:B----4-:R-:W-:-:S07]  /*3da0*/  HADD2.F32 R60, -RZ, R60.H0_H0 ;  /* 0x2000003cff3c7230 */ /* 0x010fce0000004100 */
[----:B------:R-:W4:Y:S01]  /*3db0*/  I2F.F16 R18, R18 ;  /* 0x0000001200127306 */ /* 0x000f220000200c00 */
[----:B------:R-:W-:Y:S02]  /*3dc0*/  HADD2.F32 R67, -RZ, R67.H0_H0 ;  /* 0x20000043ff437230 */ /* 0x000fe40000004100 */
[----:B0-----:R-:W-:Y:S02]  /*3dd0*/  HADD2.F32 R66, -RZ, R10.H0_H0 ;  /* 0x2000000aff427230 */ /* 0x001fe40000004100 */
[-C--:B------:R-:W-:Y:S01]  /*3de0*/  FFMA.FTZ R70, R65, R21.reuse, R70 ;  /* 0x0000001541467223 */ /* 0x080fe20000010046 */
[----:B------:R-:W-:Y:S02]  /*3df0*/  HADD2.F32 R61, -RZ, R16.H0_H0 ;  /* 0x20000010ff3d7230 */ /* 0x000fe40000004100 */
[----:B------:R-:W0:Y:S01]  /*3e00*/  I2F.F16 R5, R5 ;  /* 0x0000000500057306 */ /* 0x000e220000200c00 */
[-C--:B------:R-:W-:Y:S01]  /*3e10*/  FFMA.FTZ R69, R60, R21.reuse, R69 ;  /* 0x000000153c457223 */ /* 0x080fe20000010045 */
[-C--:B------:R-:W-:Y:S01]  /*3e20*/  FFMA.FTZ R20, R67, R21.reuse, R20 ;  /* 0x0000001543147223 */ /* 0x080fe20000010014 */
[----:B------:R-:W-:-:S05]  /*3e30*/  FFMA.FTZ R71, R66, R21, R71 ;  /* 0x0000001542477223 */ /* 0x000fca0000010047 */
[----:B------:R-:W5:Y:S01]  /*3e40*/  I2F.F16 R75, R75 ;  /* 0x0000004b004b7306 */ /* 0x000f620000200c00 */
[----:B------:R-:W-:Y:S01]  /*3e50*/  FFMA.FTZ R21, R61, R68, R70 ;  /* 0x000000443d157223 */ /* 0x000fe20000010046 */
[----:B-1----:R-:W-:Y:S02]  /*3e60*/  HADD2.F32 R70, -RZ, R19.H0_H0 ;  /* 0x20000013ff467230 */ /* 0x002fe40000004100 */
[----:B------:R-:W-:Y:S02]  /*3e70*/  HADD2.F32 R64, -RZ, R64.H0_H0 ;  /* 0x20000040ff407230 */ /* 0x000fe40000004100 */
[----:B--2---:R-:W-:Y:S02]  /*3e80*/  HADD2.F32 R63, -RZ, R17.H0_H0 ;  /* 0x20000011ff3f7230 */ /* 0x004fe40000004100 */
[----:B----4-:R-:W-:Y:S02]  /*3e90*/  HADD2.F32 R62, -RZ, R18.H0_H0 ;  /* 0x20000012ff3e7230 */ /* 0x010fe40000004100 */
[--C-:B------:R-:W-:Y:S01]  /*3ea0*/  HADD2.F32 R19, -RZ, R6.reuse.H0_H0 ;  /* 0x20000006ff137230 */ /* 0x100fe20000004100 */
[----:B------:R-:W1:Y:S01]  /*3eb0*/  I2F.F16 R74, R74 ;  /* 0x0000004a004a7306 */ /* 0x000e620000200c00 */
[----:B------:R-:W-:-:S02]  /*3ec0*/  HADD2.F32 R6, -RZ, R6.H1_H1 ;  /* 0x30000006ff067230 */ /* 0x000fc40000004100 */
[-C--:B------:R-:W-:Y:S01]  /*3ed0*/  FFMA.FTZ R11, R64, R68.reuse, R69 ;  /* 0x00000044400b7223 */ /* 0x080fe20000010045 */
[-C--:B------:R-:W-:Y:S01]  /*3ee0*/  FFMA.FTZ R20, R63, R68.reuse, R20 ;  /* 0x000000443f147223 */ /* 0x080fe20000010014 */
[----:B------:R-:W-:Y:S01]  /*3ef0*/  FFMA.FTZ R10, R62, R68, R71 ;  /* 0x000000443e0a7223 */ /* 0x000fe20000010047 */
[-C--:B------:R-:W-:Y:S01]  /*3f00*/  FFMA.FTZ R16, R0, R19.reuse, RZ ;  /* 0x0000001300107223 */ /* 0x080fe200000100ff */
[----:B0-----:R-:W-:Y:S02]  /*3f10*/  HADD2.F32 R68, -RZ, R5.H0_H0 ;  /* 0x20000005ff447230 */ /* 0x001fe40000004100 */
[-C--:B------:R-:W-:Y:S01]  /*3f20*/  FFMA.FTZ R18, R2, R19.reuse, RZ ;  /* 0x0000001302127223 */ /* 0x080fe200000100ff */
[----:B-----5:R-:W-:Y:S02]  /*3f30*/  HADD2.F32 R71, -RZ, R75.H0_H0 ;  /* 0x2000004bff477230 */ /* 0x020fe40000004100 */
[----:B------:R-:W-:Y:S01]  /*3f40*/  FFMA.FTZ R5, R70, R72, R21 ;  /* 0x0000004846057223 */ /* 0x000fe20000010015 */
[----:B------:R-:W-:Y:S01]  /*3f50*/  FFMA.FTZ R73, R3, R19, RZ ;  /* 0x0000001303497223 */ /* 0x000fe200000100ff */
[----:B------:R-:W-:-:S02]  /*3f60*/  HADD2.F32 R21, -RZ, R7.H0_H0 ;  /* 0x20000007ff157230 */ /* 0x000fc40000004100 */
[----:B------:R-:W-:Y:S01]  /*3f70*/  FFMA.FTZ R75, R4, R19, RZ ;  /* 0x00000013044b7223 */ /* 0x000fe200000100ff */
[-C--:B------:R-:W-:Y:S01]  /*3f80*/  FFMA.FTZ R16, R25, R6.reuse, R16 ;  /* 0x0000000619107223 */ /* 0x080fe20000010010 */
[-C--:B------:R-:W-:Y:S01]  /*3f90*/  FFMA.FTZ R19, R51, R6.reuse, R18 ;  /* 0x0000000633137223 */ /* 0x080fe20000010012 */
        /* <DEDUP_REMOVED lines=8> */
[-C--:B------:R-:W-:Y:S01]  /*4020*/  FFMA.FTZ R16, R55, R7.reuse, R16 ;  /* 0x0000000737107223 */ /* 0x080fe20000010010 */
[-C--:B------:R-:W-:Y:S01]  /*4030*/  FFMA.FTZ R73, R52, R7.reuse, R73 ;  /* 0x0000000734497223 */ /* 0x080fe20000010049 */
[----:B-1----:R-:W-:Y:S02]  /*4040*/  HADD2.F32 R69, -RZ, R74.H0_H0 ;  /* 0x2000004aff457230 */ /* 0x002fe40000004100 */
[-C--:B------:R-:W-:Y:S01]  /*4050*/  FFMA.FTZ R18, R54, R7.reuse, R75 ;  /* 0x0000000736127223 */ /* 0x080fe2000001004b */
[----:B------:R-:W-:Y:S01]  /*4060*/  FFMA.FTZ R75, R53, R7, R6 ;  /* 0x00000007354b7223 */ /* 0x000fe20000010006 */
[----:B------:R-:W-:Y:S02]  /*4070*/  HADD2.F32 R8, -RZ, R8.H1_H1 ;  /* 0x30000008ff087230 */ /* 0x000fe40000004100 */
[-C--:B------:R-:W-:Y:S01]  /*4080*/  FFMA.FTZ R7, R57, R19.reuse, R16 ;  /* 0x0000001339077223 */ /* 0x080fe20000010010 */
[-C--:B------:R-:W-:Y:S01]  /*4090*/  FFMA.FTZ R16, R56, R19.reuse, R73 ;  /* 0x0000001338107223 */ /* 0x080fe20000010049 */
[-C--:B------:R-:W-:Y:S01]  /*40a0*/  FFMA.FTZ R21, R59, R19.reuse, R18 ;  /* 0x000000133b157223 */ /* 0x080fe20000010012 */
[-C--:B------:R-:W-:Y:S01]  /*40b0*/  FFMA.FTZ R11, R68, R72.reuse, R11 ;  /* 0x00000048440b7223 */ /* 0x080fe2000001000b */
[----:B------:R-:W-:Y:S01]  /*40c0*/  FFMA.FTZ R17, R69, R72, R20 ;  /* 0x0000004845117223 */ /* 0x000fe20000010014 */
        /* <DEDUP_REMOVED lines=8> */
[----:B------:R-:W-:Y:S01]  /*4150*/  HADD2.F32 R9, -RZ, R9.H1_H1 ;  /* 0x30000009ff097230 */ /* 0x000fe20000004100 */
[----:B------:R-:W0:Y:S01]  /*4160*/  LDS.64 R18, [UR5+0x190] ;  /* 0x00019005ff127984 */ /* 0x000e220008000a00 */
[-C--:B------:R-:W-:Y:S01]  /*4170*/  FFMA.FTZ R7, R64, R6.reuse, R7 ;  /* 0x0000000640077223 */ /* 0x080fe20000010007 */
[-C--:B------:R-:W-:Y:S01]  /*4180*/  FFMA.FTZ R16, R63, R6.reuse, R16 ;  /* 0x000000063f107223 */ /* 0x080fe20000010010 */
[-C--:B------:R-:W-:Y:S01]  /*4190*/  FFMA.FTZ R8, R62, R6.reuse, R21 ;  /* 0x000000063e087223 */ /* 0x080fe20000010015 */
[----:B------:R-:W-:Y:S01]  /*41a0*/  FFMA.FTZ R73, R61, R6, R20 ;  /* 0x000000063d497223 */ /* 0x000fe20000010014 */
[----:B------:R-:W-:Y:S01]  /*41b0*/  F2FP.F16.F32.PACK_AB R11, RZ, R11 ;  /* 0x0000000bff0b723e */ /* 0x000fe200000000ff */
[----:B------:R-:W-:Y:S01]  /*41c0*/  FMUL.FTZ R6, R30, R5 ;  /* 0x000000051e067220 */ /* 0x000fe20000410000 */
[----:B------:R-:W-:Y:S01]  /*41d0*/  F2FP.F16.F32.PACK_AB R17, RZ, R17 ;  /* 0x00000011ff11723e */ /* 0x000fe200000000ff */
[----:B------:R-:W-:Y:S01]  /*41e0*/  FFMA.FTZ R10, R71, R72, R10 ;  /* 0x00000048470a7223 */ /* 0x000fe2000001000a */
[-C--:B------:R-:W-:Y:S01]  /*41f0*/  FFMA.FTZ R7, R68, R9.reuse, R7 ;  /* 0x0000000944077223 */ /* 0x080fe20000010007 */
[-C--:B------:R-:W-:Y:S01]  /*4200*/  FFMA.FTZ R21, R69, R9.reuse, R16 ;  /* 0x0000000945157223 */ /* 0x080fe20000010010 */
[-C--:B------:R-:W-:Y:S01]  /*4210*/  FFMA.FTZ R72, R71, R9.reuse, R8 ;  /* 0x0000000947487223 */ /* 0x080fe20000010008 */
[----:B------:R-:W-:Y:S01]  /*4220*/  PRMT R11, R11, 0x5410, R17 ;  /* 0x000054100b0b7816 */ /* 0x000fe20000000011 */
[----:B------:R-:W-:Y:S01]  /*4230*/  FFMA.FTZ R73, R70, R9, R73 ;  /* 0x0000000946497223 */ /* 0x000fe20000010049 */
[----:B------:R-:W-:Y:S01]  /*4240*/  FMUL.FTZ R10, R29, R10 ;  /* 0x0000000a1d0a7220 */ /* 0x000fe20000410000 */
[----:B------:R-:W-:Y:S01]  /*4250*/  F2FP.F16.F32.PACK_AB R20, RZ, R6 ;  /* 0x00000006ff14723e */ /* 0x000fe200000000ff */
[----:B------:R-:W-:Y:S01]  /*4260*/  FMUL.FTZ R8, R26, R7 ;  /* 0x000000071a087220 */ /* 0x000fe20000410000 */
[----:B------:R-:W-:Y:S01]  /*4270*/  FMUL.FTZ R9, R28, R21 ;  /* 0x000000151c097220 */ /* 0x000fe20000410000 */
[----:B------:R-:W-:Y:S01]  /*4280*/  IMAD.WIDE R6, R124, 0x4, R32 ;  /* 0x000000047c067825 */ /* 0x000fe200078e0220 */
[----:B------:R-:W-:Y:S01]  /*4290*/  F2FP.F16.F32.PACK_AB R5, RZ, R10 ;  /* 0x0000000aff05723e */ /* 0x000fe200000000ff */
[----:B------:R-:W-:Y:S01]  /*42a0*/  HFMA2.MMA R43, R11, 1, 1, R43 ;  /* 0x3c003c000b2b7835 */ /* 0x000fe2000000002b */
[----:B------:R-:W-:Y:S01]  /*42b0*/  F2FP.F16.F32.PACK_AB R21, RZ, R8 ;  /* 0x00000008ff15723e */ /* 0x000fe200000000ff */
[----:B------:R-:W1:Y:S01]  /*42c0*/  LDS.64 R16, [UR5+0x198] ;  /* 0x00019805ff107984 */ /* 0x000e620008000a00 */
[----:B------:R-:W-:-:S03]  /*42d0*/  F2FP.F16.F32.PACK_AB R32, RZ, R9 ;  /* 0x00000009ff20723e */ /* 0x000fc600000000ff */
[----:B------:R-:W2:Y:S01]  /*42e0*/  LDG.E.128.CONSTANT R8, desc[UR8][R6.64] ;  /* 0x0000000806087981 */ /* 0x000ea2000c1e9d00 */
[----:B------:R-:W-:Y:S01]  /*42f0*/  FMUL.FTZ R72, R29, R72 ;  /* 0x000000481d487220 */ /* 0x000fe20000410000 */
[----:B------:R-:W-:Y:S01]  /*4300*/  FMUL.FTZ R73, R30, R73 ;  /* 0x000000491e497220 */ /* 0x000fe20000410000 */
[----:B------:R-:W-:-:S03]  /*4310*/  PRMT R5, R5, 0x5410, R20 ;  /* 0x0000541005057816 */ /* 0x000fc60000000014 */
[----:B------:R-:W-:Y:S02]  /*4320*/  F2FP.F16.F32.PACK_AB R72, RZ, R72 ;  /* 0x00000048ff48723e */ /* 0x000fe400000000ff */
[----:B------:R-:W-:Y:S02]  /*4330*/  F2FP.F16.F32.PACK_AB R73, RZ, R73 ;  /* 0x00000049ff49723e */ /* 0x000fe400000000ff */
[----:B------:R-:W-:Y:S01]  /*4340*/  PRMT R33, R21, 0x5410, R32 ;  /* 0x0000541015217816 */ /* 0x000fe20000000020 */
[----:B------:R-:W-:Y:S01]  /*4350*/  HADD2 R38, R5, R38 ;  /* 0x0000002605267230 */ /* 0x000fe20000000000 */
[----:B------:R-:W-:Y:S01]  /*4360*/  PRMT R72, R72, 0x5410, R73 ;  /* 0x0000541048487816 */ /* 0x000fe20000000049 */
[----:B------:R-:W4:Y:S01]  /*4370*/  LDS.64 R20, [UR5+0x10] ;  /* 0x00001005ff147984 */ /* 0x000f220008000a00 */
[--C-:B0-----:R-:W-:Y:S02]  /*4380*/  HADD2.F32 R5, -RZ, R18.reuse.H0_H0 ;  /* 0x20000012ff057230 */ /* 0x101fe40000004100 */
[----:B------:R-:W-:Y:S01]  /*4390*/  HFMA2.MMA R44, R33, 1, 1, R44 ;  /* 0x3c003c00212c7835 */ /* 0x000fe2000000002c */
[----:B------:R-:W-:Y:S01]  /*43a0*/  HADD2.F32 R18, -RZ, R18.H1_H1 ;  /* 0x30000012ff127230 */ /* 0x000fe20000004100 */
[----:B------:R-:W-:Y:S01]  /*43b0*/  HFMA2.MMA R45, R72, 1, 1, R45 ;  /* 0x3c003c00482d7835 */ /* 0x000fe2000000002d */
        /* <DEDUP_REMOVED lines=9> */
[----:B------:R-:W-:Y:S02]  /*4450*/  FFMA.FTZ R32, R25, R18, R32 ;  /* 0x0000001219207223 */ /* 0x000fe40000010020 */
[-C--:B------:R-:W-:Y:S01]  /*4460*/  FFMA.FTZ R75, R49, R33.reuse, R74 ;  /* 0x00000021314b7223 */ /* 0x080fe2000001004a */
[----:B------:R-:W-:-:S02]  /*4470*/  FFMA.FTZ R74, R50, R33, R19 ;  /* 0x00000021324a7223 */ /* 0x000fc40000010013 */
[----:B------:R-:W0:Y:S01]  /*4480*/  LDS.64 R18, [UR5+0x18] ;  /* 0x00001805ff127984 */ /* 0x000e220008000a00 */
[-C--:B------:R-:W-:Y:S01]  /*4490*/  FFMA.FTZ R32, R47, R33.reuse, R32 ;  /* 0x000000212f207223 */ /* 0x080fe20000010020 */
[----:B------:R-:W-:Y:S01]  /*44a0*/  FFMA.FTZ R73, R46, R33, R5 ;  /* 0x000000212e497223 */ /* 0x000fe20000010005 */
[----:B-1----:R-:W-:Y:S02]  /*44b0*/  HADD2.F32 R5, -RZ, R16.H0_H0 ;  /* 0x20000010ff057230 */ /* 0x002fe40000004100 */
[-C--:B------:R-:W-:Y:S01]  /*44c0*/  FFMA.FTZ R76, R54, R72.reuse, R75 ;  /* 0x00000048364c7223 */ /* 0x080fe2000001004b */
[-C--:B------:R-:W-:Y:S01]  /*44d0*/  FFMA.FTZ R32, R55, R72.reuse, R32 ;  /* 0x0000004837207223 */ /* 0x080fe20000010020 */
[-C--:B------:R-:W-:Y:S01]  /*44e0*/  FFMA.FTZ R73, R52, R72.reuse, R73 ;  /* 0x0000004834497223 */ /* 0x080fe20000010049 */
[----:B------:R-:W-:Y:S01]  /*44f0*/  FFMA.FTZ R75, R53, R72, R74 ;  /* 0x00000048354b7223 */ /* 0x000fe2000001004a */
[--C-:B------:R-:W-:Y:S02]  /*4500*/  HADD2.F32 R72, -RZ, R17.reuse.H0_H0 ;  /* 0x20000011ff487230 */ /* 0x100fe40000004100 */
[----:B------:R-:W-:-:S02]  /*4510*/  HADD2.F32 R74, -RZ, R17.H1_H1 ;  /* 0x30000011ff4a7230 */ /* 0x000fc40000004100 */
[-C--:B------:R-:W-:Y:S01]  /*4520*/  FFMA.FTZ R17, R57, R5.reuse, R32 ;  /* 0x0000000539117223 */ /* 0x080fe20000010020 */
[----:B------:R-:W-:Y:S02]  /*4530*/  HADD2.F32 R16, -RZ, R16.H1_H1 ;  /* 0x30000010ff107230 */ /* 0x000fe40000004100 */
[-C--:B------:R-:W-:Y:S01]  /*4540*/  FFMA.FTZ R32, R56, R5.reuse, R73 ;  /* 0x0000000538207223 */ /* 0x080fe20000010049 */
[-C--:B------:R-:W-:Y:S01]  /*4550*/  FFMA.FTZ R33, R59, R5.reuse, R76 ;  /* 0x000000053b217223 */ /* 0x080fe2000001004c */
[----:B------:R-:W-:Y:S02]  /*4560*/  FFMA.FTZ R76, R58, R5, R75 ;  /* 0x000000053a4c7223 */ /* 0x000fe4000001004b */
[-C--:B------:R-:W-:Y:S01]  /*4570*/  FFMA.FTZ R32, R67, R16.reuse, R32 ;  /* 0x0000001043207223 */ /* 0x080fe20000010020 */
[-C--:B------:R-:W-:Y:S01]  /*4580*/  FFMA.FTZ R17, R60, R16.reuse, R17 ;  /* 0x000000103c117223 */ /* 0x080fe20000010011 */
[----:B------:R-:W-:Y:S01]  /*4590*/  FFMA.FTZ R76, R65, R16, R76 ;  /* 0x00000010414c7223 */ /* 0x000fe2000001004c */
[----:B----4-:R-:W-:-:S02]  /*45a0*/  HADD2.F32 R5, -RZ, R20.H0_H0 ;  /* 0x20000014ff057230 */ /* 0x010fc40000004100 */
[----:B------:R-:W-:Y:S01]  /*45b0*/  FFMA.FTZ R32, R63, R72, R32 ;  /* 0x000000483f207223 */ /* 0x000fe20000010020 */
[----:B------:R-:W-:Y:S01]  /*45c0*/  FFMA.FTZ R33, R66, R16, R33 ;  /* 0x0000001042217223 */ /* 0x000fe20000010021 */
[-C--:B------:R-:W-:Y:S01]  /*45d0*/  FFMA.FTZ R17, R64, R72.reuse, R17 ;  /* 0x0000004840117223 */ /* 0x080fe20000010011 */
[----:B------:R-:W-:Y:S01]  /*45e0*/  FFMA.FTZ R75, R61, R72, R76 ;  /* 0x000000483d4b7223 */ /* 0x000fe2000001004c */
[----:B------:R-:W-:Y:S01]  /*45f0*/  FFMA.FTZ R73, R69, R74, R32 ;  /* 0x0000004a45497223 */ /* 0x000fe20000010020 */
[----:B------:R-:W-:Y:S02]  /*4600*/  HADD2.F32 R20, -RZ, R20.H1_H1 ;  /* 0x30000014ff147230 */ /* 0x000fe40000004100 */
[----:B------:R-:W-:Y:S01]  /*4610*/  FFMA.FTZ R32, R0, R5, RZ ;  /* 0x0000000500207223 */ /* 0x000fe200000100ff */
[C---:B------:R-:W-:Y:S01]  /*4620*/  FFMA.FTZ R77, R5.reuse, R2, RZ ;  /* 0x00000002054d7223 */ /* 0x040fe200000100ff */
[C---:B------:R-:W-:Y:S01]  /*4630*/  FFMA.FTZ R79, R5.reuse, R3, RZ ;  /* 0x00000003054f7223 */ /* 0x040fe200000100ff */
[----:B------:R-:W-:Y:S01]  /*4640*/  FFMA.FTZ R16, R62, R72, R33 ;  /* 0x000000483e107223 */ /* 0x000fe20000010021 */
[----:B------:R-:W-:Y:S01]  /*4650*/  FFMA.FTZ R5, R5, R4, RZ ;  /* 0x0000000405057223 */ /* 0x000fe200000100ff */
[-C--:B------:R-:W-:Y:S01]  /*4660*/  FFMA.FTZ R33, R68, R74.reuse, R17 ;  /* 0x0000004a44217223 */ /* 0x080fe20000010011 */
[----:B------:R-:W-:Y:S01]  /*4670*/  FFMA.FTZ R17, R70, R74, R75 ;  /* 0x0000004a46117223 */ /* 0x000fe2000001004b */
[----:B------:R-:W-:-:S02]  /*4680*/  HADD2.F32 R75, -RZ, R21.H0_H0 ;  /* 0x20000015ff4b7230 */ /* 0x000fc40000004100 */
[C---:B------:R-:W-:Y:S01]  /*4690*/  FFMA.FTZ R72, R20.reuse, R51, R77 ;  /* 0x0000003314487223 */ /* 0x040fe2000001004d */
[C---:B------:R-:W-:Y:S01]  /*46a0*/  FFMA.FTZ R5, R20.reuse, R48, R5 ;  /* 0x0000003014057223 */ /* 0x040fe20000010005 */
[----:B------:R-:W-:Y:S01]  /*46b0*/  FFMA.FTZ R16, R71, R74, R16 ;  /* 0x0000004a47107223 */ /* 0x000fe20000010010 */
[----:B------:R-:W-:Y:S02]  /*46c0*/  HADD2.F32 R21, -RZ, R21.H1_H1 ;  /* 0x30000015ff157230 */ /* 0x000fe40000004100 */
[----:B------:R-:W-:Y:S01]  /*46d0*/  FFMA.FTZ R32, R25, R20, R32 ;  /* 0x0000001419207223 */ /* 0x000fe20000010020 */
[----:B------:R-:W-:Y:S01]  /*46e0*/  FFMA.FTZ R74, R20, R24, R79 ;  /* 0x00000018144a7223 */ /* 0x000fe2000001004f */
[C---:B------:R-:W-:Y:S01]  /*46f0*/  FFMA.FTZ R72, R75.reuse, R46, R72 ;  /* 0x0000002e4b487223 */ /* 0x040fe20000010048 */
[C---:B------:R-:W-:Y:S01]  /*4700*/  FFMA.FTZ R20, R75.reuse, R50, R5 ;  /* 0x000000324b147223 */ /* 0x040fe20000010005 */
[--C-:B0-----:R-:W-:Y:S02]  /*4710*/  HADD2.F32 R5, -RZ, R18.reuse.H0_H0 ;  /* 0x20000012ff057230 */ /* 0x101fe40000004100 */
[----:B------:R-:W-:Y:S01]  /*4720*/  FFMA.FTZ R77, R75, R49, R74 ;  /* 0x000000314b4d7223 */ /* 0x000fe2000001004a */
[C---:B------:R-:W-:Y:S01]  /*4730*/  FFMA.FTZ R76, R21.reuse, R52, R72 ;  /* 0x00000034154c7223 */ /* 0x040fe20000010048 */
[----:B------:R-:W-:Y:S01]  /*4740*/  FFMA.FTZ R79, R21, R53, R20 ;  /* 0x00000035154f7223 */ /* 0x000fe20000010014 */
[----:B------:R-:W-:-:S02]  /*4750*/  HADD2.F32 R20, -RZ, R18.H1_H1 ;  /* 0x30000012ff147230 */ /* 0x000fc40000004100 */
[--C-:B------:R-:W-:Y:S02]  /*4760*/  HADD2.F32 R72, -RZ, R19.reuse.H0_H0 ;  /* 0x20000013ff487230 */ /* 0x100fe40000004100 */
[----:B------:R-:W-:Y:S02]  /*4770*/  HADD2.F32 R74, -RZ, R19.H1_H1 ;  /* 0x30000013ff4a7230 */ /* 0x000fe40000004100 */
[----:B------:R-:W0:Y:S01]  /*4780*/  LDS.64 R18, [UR5+0x210] ;  /* 0x00021005ff127984 */ /* 0x000e220008000a00 */
[----:B------:R-:W-:Y:S01]  /*4790*/  FFMA.FTZ R32, R47, R75, R32 ;  /* 0x0000004b2f207223 */ /* 0x000fe20000010020 */
[----:B------:R-:W-:-:S03]  /*47a0*/  FFMA.FTZ R78, R21, R54, R77 ;  /* 0x00000036154e7223 */ /* 0x000fc6000001004d */
[----:B------:R-:W-:Y:S01]  /*47b0*/  FFMA.FTZ R32, R55, R21, R32 ;  /* 0x0000001537207223 */ /* 0x000fe20000010020 */
[----:B------:R-:W-:-:S03]  /*47c0*/  FFMA.FTZ R77, R5, R59, R78 ;  /* 0x0000003b054d7223 */ /* 0x000fc6000001004e */
[----:B------:R-:W-:Y:S01]  /*47d0*/  FFMA.FTZ R21, R57, R5, R32 ;  /* 0x0000000539157223 */ /* 0x000fe20000010020 */
[C---:B------:R-:W-:Y:S01]  /*47e0*/  FFMA.FTZ R32, R5.reuse, R58, R79 ;  /* 0x0000003a05207223 */ /* 0x040fe2000001004f */
[----:B------:R-:W-:Y:S01]  /*47f0*/  FFMA.FTZ R75, R5, R56, R76 ;  /* 0x00000038054b7223 */ /* 0x000fe2000001004c */
[----:B------:R-:W-:Y:S01]  /*4800*/  FFMA.FTZ R77, R20, R66, R77 ;  /* 0x00000042144d7223 */ /* 0x000fe2000001004d */
[----:B------:R-:W-:Y:S01]  /*4810*/  FFMA.FTZ R21, R60, R20, R21 ;  /* 0x000000143c157223 */ /* 0x000fe20000010015 */
[C---:B------:R-:W-:Y:S01]  /*4820*/  FFMA.FTZ R32, R20.reuse, R65, R32 ;  /* 0x0000004114207223 */ /* 0x040fe20000010020 */
[----:B------:R-:W-:Y:S01]  /*4830*/  FFMA.FTZ R75, R20, R67, R75 ;  /* 0x00000043144b7223 */ /* 0x000fe2000001004b */
[C---:B------:R-:W-:Y:S01]  /*4840*/  FFMA.FTZ R20, R72.reuse, R62, R77 ;  /* 0x0000003e48147223 */ /* 0x040fe2000001004d */
[C---:B------:R-:W-:Y:S01]  /*4850*/  FMUL.FTZ R16, R29.reuse, R16 ;  /* 0x000000101d107220 */ /* 0x040fe20000410000 */
[----:B------:R-:W-:Y:S01]  /*4860*/  FFMA.FTZ R5, R72, R61, R32 ;  /* 0x0000003d48057223 */ /* 0x000fe20000010020 */
[----:B------:R-:W-:Y:S01]  /*4870*/  FFMA.FTZ R21, R64, R72, R21 ;  /* 0x0000004840157223 */ /* 0x000fe20000010015 */
[----:B------:R-:W-:Y:S01]  /*4880*/  FMUL.FTZ R33, R26, R33 ;  /* 0x000000211a217220 */ /* 0x000fe20000410000 */
[----:B------:R-:W-:Y:S01]  /*4890*/  FMUL.FTZ R73, R28, R73 ;  /* 0x000000491c497220 */ /* 0x000fe20000410000 */
[----:B------:R-:W-:Y:S01]  /*48a0*/  FFMA.FTZ R75, R72, R63, R75 ;  /* 0x0000003f484b7223 */ /* 0x000fe2000001004b */
[C---:B------:R-:W-:Y:S01]  /*48b0*/  FFMA.FTZ R20, R74.reuse, R71, R20 ;  /* 0x000000474a147223 */ /* 0x040fe20000010014 */
[----:B------:R-:W-:Y:S01]  /*48c0*/  FFMA.FTZ R5, R74, R70, R5 ;  /* 0x000000464a057223 */ /* 0x000fe20000010005 */
[----:B------:R-:W-:Y:S01]  /*48d0*/  FFMA.FTZ R21, R68, R74, R21 ;  /* 0x0000004a44157223 */ /* 0x000fe20000010015 */
[----:B------:R-:W-:Y:S01]  /*48e0*/  FMUL.FTZ R72, R30, R17 ;  /* 0x000000111e487220 */ /* 0x000fe20000410000 */
[----:B------:R-:W-:Y:S01]  /*48f0*/  F2FP.F16.F32.PACK_AB R32, RZ, R16 ;  /* 0x00000010ff20723e */ /* 0x000fe200000000ff */
[----:B------:R-:W-:Y:S01]  /*4900*/  FFMA.FTZ R75, R74, R69, R75 ;  /* 0x000000454a4b7223 */ /* 0x000fe2000001004b */
[----:B------:R-:W-:Y:S01]  /*4910*/  F2FP.F16.F32.PACK_AB R33, RZ, R33 ;  /* 0x00000021ff21723e */ /* 0x000fe200000000ff */
[----:B------:R-:W1:Y:S01]  /*4920*/  LDS.64 R16, [UR5+0x218] ;  /* 0x00021805ff107984 */ /* 0x000e620008000a00 */
[----:B------:R-:W-:Y:S01]  /*4930*/  F2FP.F16.F32.PACK_AB R73, RZ, R73 ;  /* 0x00000049ff49723e */ /* 0x000fe200000000ff */
[----:B------:R-:W-:Y:S01]  /*4940*/  FMUL.FTZ R20, R29, R20 ;  /* 0x000000141d147220 */ /* 0x000fe20000410000 */
[----:B------:R-:W-:Y:S01]  /*4950*/  FMUL.FTZ R5, R30, R5 ;  /* 0x000000051e057220 */ /* 0x000fe20000410000 */
[----:B------:R-:W-:Y:S01]  /*4960*/  FMUL.FTZ R21, R26, R21 ;  /* 0x000000151a157220 */ /* 0x000fe20000410000 */
[----:B------:R-:W-:Y:S01]  /*4970*/  PRMT R33, R33, 0x5410, R73 ;  /* 0x0000541021217816 */ /* 0x000fe20000000049 */
[----:B------:R-:W-:Y:S01]  /*4980*/  FMUL.FTZ R75, R28, R75 ;  /* 0x0000004b1c4b7220 */ /* 0x000fe20000410000 */
[----:B------:R-:W-:-:S02]  /*4990*/  F2FP.F16.F32.PACK_AB R20, RZ, R20 ;  /* 0x00000014ff14723e */ /* 0x000fc400000000ff */
[----:B------:R-:W-:Y:S02]  /*49a0*/  F2FP.F16.F32.PACK_AB R5, RZ, R5 ;  /* 0x00000005ff05723e */ /* 0x000fe400000000ff */
[----:B------:R-:W-:Y:S02]  /*49b0*/  F2FP.F16.F32.PACK_AB R72, RZ, R72 ;  /* 0x00000048ff48723e */ /* 0x000fe400000000ff */
[----:B------:R-:W-:Y:S01]  /*49c0*/  F2FP.F16.F32.PACK_AB R21, RZ, R21 ;  /* 0x00000015ff15723e */ /* 0x000fe200000000ff */
[----:B------:R-:W-:Y:S01]  /*49d0*/  HFMA2.MMA R41, R33, 1, 1, R41 ;  /* 0x3c003c0021297835 */ /* 0x000fe20000000029 */
[----:B------:R-:W-:Y:S02]  /*49e0*/  F2FP.F16.F32.PACK_AB R75, RZ, R75 ;  /* 0x0000004bff4b723e */ /* 0x000fe400000000ff */
[----:B------:R-:W-:Y:S01]  /*49f0*/  PRMT R33, R20, 0x5410, R5 ;  /* 0x0000541014217816 */ /* 0x000fe20000000005 */
[----:B0-----:R-:W-:Y:S01]  /*4a00*/  HADD2.F32 R5, -RZ, R18.H0_H0 ;  /* 0x20000012ff057230 */ /* 0x001fe20000004100 */
[----:B------:R-:W-:-:S02]  /*4a10*/  PRMT R73, R32, 0x5410, R72 ;  /* 0x0000541020497816 */ /* 0x000fc40000000048 */
[----:B------:R-:W-:Y:S02]  /*4a20*/  PRMT R32, R21, 0x5410, R75 ;  /* 0x0000541015207816 */ /* 0x000fe4000000004b */
[----:B------:R-:W0:Y:S01]  /*4a30*/  LDS.64 R20, [UR5+0x290] ;  /* 0x00029005ff147984 */ /* 0x000e220008000a00 */
[----:B------:R-:W-:Y:S01]  /*4a40*/  HFMA2.MMA R31, R33, 1, 1, R31 ;  /* 0x3c003c00211f7835 */ /* 0x000fe2000000001f */
[----:B------:R-:W-:Y:S02]  /*4a50*/  HADD2.F32 R18, -RZ, R18.H1_H1 ;  /* 0x30000012ff127230 */ /* 0x000fe40000004100 */
[----:B------:R-:W-:Y:S01]  /*4a60*/  FFMA.FTZ R74, R2, R5, RZ ;  /* 0x00000005024a7223 */ /* 0x000fe200000100ff */
[--C-:B------:R-:W-:Y:S02]  /*4a70*/  HADD2.F32 R33, -RZ, R19.reuse.H0_H0 ;  /* 0x20000013ff217230 */ /* 0x100fe40000004100 */
[----:B------:R-:W-:Y:S02]  /*4a80*/  HADD2 R42, R73, R42 ;  /* 0x0000002a492a7230 */ /* 0x000fe40000000000 */
[----:B------:R-:W-:-:S02]  /*4a90*/  HADD2.F32 R72, -RZ, R19.H1_H1 ;  /* 0x30000013ff487230 */ /* 0x000fc40000004100 */
[-C--:B------:R-:W-:Y:S01]  /*4aa0*/  FFMA.FTZ R19, R3, R5.reuse, RZ ;  /* 0x0000000503137223 */ /* 0x080fe200000100ff */
[----:B------:R-:W-:Y:S01]  /*4ab0*/  HFMA2.MMA R27, R32, 1, 1, R27 ;  /* 0x3c003c00201b7835 */ /* 0x000fe2000000001b */
[-C--:B------:R-:W-:Y:S01]  /*4ac0*/  FFMA.FTZ R73, R4, R5.reuse, RZ ;  /* 0x0000000504497223 */ /* 0x080fe200000100ff */
[----:B------:R-:W-:Y:S01]  /*4ad0*/  FFMA.FTZ R32, R0, R5, RZ ;  /* 0x0000000500207223 */ /* 0x000fe200000100ff */
[-C--:B------:R-:W-:Y:S01]  /*4ae0*/  FFMA.FTZ R5, R51, R18.reuse, R74 ;  /* 0x0000001233057223 */ /* 0x080fe2000001004a */
[-C--:B------:R-:W-:Y:S01]  /*4af0*/  FFMA.FTZ R74, R24, R18.reuse, R19 ;  /* 0x00000012184a7223 */ /* 0x080fe20000010013 */
[-C--:B------:R-:W-:Y:S01]  /*4b00*/  FFMA.FTZ R19, R48, R18.reuse, R73 ;  /* 0x0000001230137223 */ /* 0x080fe20000010049 */
[----:B------:R-:W-:-:S03]  /*4b10*/  FFMA.FTZ R32, R25, R18, R32 ;  /* 0x0000001219207223 */ /* 0x000fc60000010020 */
[-C--:B------:R-:W-:Y:S02]  /*4b20*/  FFMA.FTZ R76, R50, R33.reuse, R19 ;  /* 0x00000021324c7223 */ /* 0x080fe40000010013 */
[----:B------:R-:W4:Y:S01]  /*4b30*/  LDS.64 R18, [UR5+0x298] ;  /* 0x00029805ff127984 */ /* 0x000f220008000a00 */
        /* <DEDUP_REMOVED lines=9> */
[--C-:B------:R-:W-:Y:S02]  /*4bd0*/  HADD2.F32 R72, -RZ, R17.reuse.H0_H0 ;  /* 0x20000011ff487230 */ /* 0x100fe40000004100 */
        /* <DEDUP_REMOVED lines=11> */
[----:B0-----:R-:W-:-:S02]  /*4c90*/  HADD2.F32 R75, -RZ, R20.H0_H0 ;  /* 0x20000014ff4b7230 */ /* 0x001fc40000004100 */
[-C--:B------:R-:W-:Y:S01]  /*4ca0*/  FFMA.FTZ R16, R62, R72.reuse, R33 ;  /* 0x000000483e107223 */ /* 0x080fe20000010021 */
[----:B------:R-:W-:Y:S01]  /*4cb0*/  FFMA.FTZ R5, R61, R72, R74 ;  /* 0x000000483d057223 */ /* 0x000fe2000001004a */
[-C--:B------:R-:W-:Y:S01]  /*4cc0*/  FFMA.FTZ R33, R68, R73.reuse, R17 ;  /* 0x0000004944217223 */ /* 0x080fe20000010011 */
[----:B------:R-:W-:Y:S01]  /*4cd0*/  FFMA.FTZ R17, R69, R73, R32 ;  /* 0x0000004945117223 */ /* 0x000fe20000010020 */
[----:B------:R-:W-:Y:S02]  /*4ce0*/  HADD2.F32 R20, -RZ, R20.H1_H1 ;  /* 0x30000014ff147230 */ /* 0x000fe40000004100 */
[-C--:B------:R-:W-:Y:S01]  /*4cf0*/  FFMA.FTZ R32, R0, R75.reuse, RZ ;  /* 0x0000004b00207223 */ /* 0x080fe200000100ff */
[-C--:B------:R-:W-:Y:S01]  /*4d00*/  FFMA.FTZ R72, R2, R75.reuse, RZ ;  /* 0x0000004b02487223 */ /* 0x080fe200000100ff */
[----:B------:R-:W-:Y:S01]  /*4d10*/  FFMA.FTZ R77, R3, R75, RZ ;  /* 0x0000004b034d7223 */ /* 0x000fe200000100ff */
[-C--:B------:R-:W-:Y:S01]  /*4d20*/  FFMA.FTZ R16, R71, R73.reuse, R16 ;  /* 0x0000004947107223 */ /* 0x080fe20000010010 */
[----:B------:R-:W-:Y:S01]  /*4d30*/  FFMA.FTZ R5, R70, R73, R5 ;  /* 0x0000004946057223 */ /* 0x000fe20000010005 */
        /* <DEDUP_REMOVED lines=16> */
[--C-:B------:R-:W-:Y:S02]  /*4e40*/  HADD2.F32 R20, -RZ, R19.reuse.H0_H0 ;  /* 0x20000013ff147230 */ /* 0x100fe40000004100 */
[----:B------:R-:W-:Y:S02]  /*4e50*/  HADD2.F32 R72, -RZ, R19.H1_H1 ;  /* 0x30000013ff487230 */ /* 0x000fe40000004100 */
[-C--:B------:R-:W-:Y:S01]  /*4e60*/  FFMA.FTZ R19, R57, R73.reuse, R32 ;  /* 0x0000004939137223 */ /* 0x080fe20000010020 */
[----:B------:R-:W-:Y:S01]  /*4e70*/  FFMA.FTZ R32, R56, R73, R75 ;  /* 0x0000004938207223 */ /* 0x000fe2000001004b */
[----:B------:R-:W-:-:S02]  /*4e80*/  HADD2.F32 R18, -RZ, R18.H1_H1 ;  /* 0x30000012ff127230 */ /* 0x000fc40000004100 */
[-C--:B------:R-:W-:Y:S01]  /*4e90*/  FFMA.FTZ R75, R59, R73.reuse, R74 ;  /* 0x000000493b4b7223 */ /* 0x080fe2000001004a */
[----:B------:R-:W-:Y:S02]  /*4ea0*/  FFMA.FTZ R74, R58, R73, R21 ;  /* 0x000000493a4a7223 */ /* 0x000fe40000010015 */
[-C--:B------:R-:W-:Y:S01]  /*4eb0*/  FFMA.FTZ R21, R60, R18.reuse, R19 ;  /* 0x000000123c157223 */ /* 0x080fe20000010013 */
[-C--:B------:R-:W-:Y:S01]  /*4ec0*/  FFMA.FTZ R32, R67, R18.reuse, R32 ;  /* 0x0000001243207223 */ /* 0x080fe20000010020 */
[-C--:B------:R-:W-:Y:S01]  /*4ed0*/  FFMA.FTZ R75, R66, R18.reuse, R75 ;  /* 0x00000012424b7223 */ /* 0x080fe2000001004b */
[----:B------:R-:W-:Y:S02]  /*4ee0*/  FFMA.FTZ R76, R65, R18, R74 ;  /* 0x00000012414c7223 */ /* 0x000fe4000001004a */
[----:B------:R-:W0:Y:S01]  /*4ef0*/  LDS.64 R18, [UR5+0x310] ;  /* 0x00031005ff127984 */ /* 0x000e220008000a00 */
[----:B------:R-:W-:Y:S01]  /*4f00*/  FFMA.FTZ R21, R64, R20, R21 ;  /* 0x0000001440157223 */ /* 0x000fe20000010015 */
[----:B------:R-:W-:Y:S01]  /*4f10*/  FMUL.FTZ R17, R28, R17 ;  /* 0x000000111c117220 */ /* 0x000fe20000410000 */
[----:B------:R-:W-:Y:S01]  /*4f20*/  FMUL.FTZ R16, R29, R16 ;  /* 0x000000101d107220 */ /* 0x000fe20000410000 */
[-C--:B------:R-:W-:Y:S01]  /*4f30*/  FFMA.FTZ R32, R63, R20.reuse, R32 ;  /* 0x000000143f207223 */ /* 0x080fe20000010020 */
[-C--:B------:R-:W-:Y:S01]  /*4f40*/  FFMA.FTZ R74, R62, R20.reuse, R75 ;  /* 0x000000143e4a7223 */ /* 0x080fe2000001004b */
[----:B------:R-:W-:Y:S01]  /*4f50*/  FFMA.FTZ R77, R61, R20, R76 ;  /* 0x000000143d4d7223 */ /* 0x000fe2000001004c */
[----:B------:R-:W-:Y:S01]  /*4f60*/  FFMA.FTZ R73, R68, R72, R21 ;  /* 0x0000004844497223 */ /* 0x000fe20000010015 */
[----:B------:R-:W-:-:S02]  /*4f70*/  F2FP.F16.F32.PACK_AB R20, RZ, R17 ;  /* 0x00000011ff14723e */ /* 0x000fc400000000ff */
[----:B------:R-:W-:Y:S02]  /*4f80*/  F2FP.F16.F32.PACK_AB R21, RZ, R16 ;  /* 0x00000010ff15723e */ /* 0x000fe400000000ff */
[----:B------:R-:W1:Y:S01]  /*4f90*/  LDS.64 R16, [UR5+0x318] ;  /* 0x00031805ff107984 */ /* 0x000e620008000a00 */
[----:B------:R-:W-:Y:S01]  /*4fa0*/  FMUL.FTZ R5, R30, R5 ;  /* 0x000000051e057220 */ /* 0x000fe20000410000 */
[----:B------:R-:W-:Y:S01]  /*4fb0*/  FMUL.FTZ R33, R26, R33 ;  /* 0x000000211a217220 */ /* 0x000fe20000410000 */
[----:B------:R-:W-:-:S03]  /*4fc0*/  FFMA.FTZ R75, R69, R72, R32 ;  /* 0x00000048454b7223 */ /* 0x000fc60000010020 */
[----:B------:R-:W-:Y:S01]  /*4fd0*/  F2FP.F16.F32.PACK_AB R5, RZ, R5 ;  /* 0x00000005ff05723e */ /* 0x000fe200000000ff */
[-C--:B------:R-:W-:Y:S01]  /*4fe0*/  FFMA.FTZ R74, R71, R72.reuse, R74 ;  /* 0x00000048474a7223 */ /* 0x080fe2000001004a */
[----:B------:R-:W-:Y:S01]  /*4ff0*/  F2FP.F16.F32.PACK_AB R33, RZ, R33 ;  /* 0x00000021ff21723e */ /* 0x000fe200000000ff */
[----:B------:R-:W-:Y:S01]  /*5000*/  FFMA.FTZ R77, R70, R72, R77 ;  /* 0x00000048464d7223 */ /* 0x000fe2000001004d */
[----:B------:R-:W-:Y:S01]  /*5010*/  FMUL.FTZ R73, R26, R73 ;  /* 0x000000491a497220 */ /* 0x000fe20000410000 */
[----:B------:R-:W-:Y:S01]  /*5020*/  FMUL.FTZ R75, R28, R75 ;  /* 0x0000004b1c4b7220 */ /* 0x000fe20000410000 */
[----:B------:R-:W-:Y:S01]  /*5030*/  PRMT R21, R21, 0x5410, R5 ;  /* 0x0000541015157816 */ /* 0x000fe20000000005 */
[----:B------:R-:W-:Y:S01]  /*5040*/  FMUL.FTZ R74, R29, R74 ;  /* 0x0000004a1d4a7220 */ /* 0x000fe20000410000 */
[----:B------:R-:W-:Y:S01]  /*5050*/  PRMT R33, R33, 0x5410, R20 ;  /* 0x0000541021217816 */ /* 0x000fe20000000014 */
[----:B------:R-:W-:Y:S01]  /*5060*/  FMUL.FTZ R77, R30, R77 ;  /* 0x0000004d1e4d7220 */ /* 0x000fe20000410000 */
[----:B------:R-:W-:-:S02]  /*5070*/  F2FP.F16.F32.PACK_AB R73, RZ, R73 ;  /* 0x00000049ff49723e */ /* 0x000fc400000000ff */
[----:B------:R-:W-:Y:S01]  /*5080*/  F2FP.F16.F32.PACK_AB R75, RZ, R75 ;  /* 0x0000004bff4b723e */ /* 0x000fe200000000ff */
[----:B------:R-:W-:Y:S01]  /*5090*/  HADD2 R34, R21, R34 ;  /* 0x0000002215227230 */ /* 0x000fe20000000000 */
[----:B------:R-:W-:Y:S01]  /*50a0*/  F2FP.F16.F32.PACK_AB R74, RZ, R74 ;  /* 0x0000004aff4a723e */ /* 0x000fe200000000ff */
[----:B------:R-:W-:Y:S01]  /*50b0*/  HFMA2.MMA R39, R33, 1, 1, R39 ;  /* 0x3c003c0021277835 */ /* 0x000fe20000000027 */
[--C-:B0-----:R-:W-:Y:S02]  /*50c0*/  HADD2.F32 R5, -RZ, R18.reuse.H0_H0 ;  /* 0x20000012ff057230 */ /* 0x101fe40000004100 */
[----:B------:R-:W-:Y:S01]  /*50d0*/  HADD2.F32 R18, -RZ, R18.H1_H1 ;  /* 0x30000012ff127230 */ /* 0x000fe20000004100 */
[----:B------:R-:W-:Y:S02]  /*50e0*/  F2FP.F16.F32.PACK_AB R77, RZ, R77 ;  /* 0x0000004dff4d723e */ /* 0x000fe400000000ff */
[----:B------:R-:W-:Y:S01]  /*50f0*/  FFMA.FTZ R72, R2, R5, RZ ;  /* 0x0000000502487223 */ /* 0x000fe200000100ff */
[----:B------:R-:W-:-:S02]  /*5100*/  HADD2.F32 R21, -RZ, R19.H0_H0 ;  /* 0x20000013ff157230 */ /* 0x000fc40000004100 */
[-C--:B------:R-:W-:Y:S01]  /*5110*/  FFMA.FTZ R20, R0, R5.reuse, RZ ;  /* 0x0000000500147223 */ /* 0x080fe200000100ff */
[----:B------:R-:W-:Y:S01]  /*5120*/  HADD2.F32 R32, -RZ, R19.H1_H1 ;  /* 0x30000013ff207230 */ /* 0x000fe20000004100 */
[----:B------:R-:W-:Y:S01]  /*5130*/  PRMT R73, R73, 0x5410, R75 ;  /* 0x0000541049497816 */ /* 0x000fe2000000004b */
[-C--:B------:R-:W-:Y:S01]  /*5140*/  FFMA.FTZ R19, R3, R5.reuse, RZ ;  /* 0x0000000503137223 */ /* 0x080fe200000100ff */
[----:B------:R-:W-:Y:S01]  /*5150*/  FFMA.FTZ R33, R4, R5, RZ ;  /* 0x0000000504217223 */ /* 0x000fe200000100ff */
[-C--:B------:R-:W-:Y:S01]  /*5160*/  FFMA.FTZ R5, R51, R18.reuse, R72 ;  /* 0x0000001233057223 */ /* 0x080fe20000010048 */
[----:B---3--:R-:W-:Y:S01]  /*5170*/  LEA.HI R76, R12, 0xffffff80, RZ, 0x8 ;  /* 0xffffff800c4c7811 */ /* 0x008fe200078f40ff */
[-C--:B------:R-:W-:Y:S01]  /*5180*/  FFMA.FTZ R20, R25, R18.reuse, R20 ;  /* 0x0000001219147223 */ /* 0x080fe20000010014 */
[----:B------:R-:W-:Y:S01]  /*5190*/  PRMT R74, R74, 0x5410, R77 ;  /* 0x000054104a4a7816 */ /* 0x000fe2000000004d */
[-C--:B------:R-:W-:Y:S01]  /*51a0*/  FFMA.FTZ R72, R24, R18.reuse, R19 ;  /* 0x0000001218487223 */ /* 0x080fe20000010013 */
[----:B------:R-:W-:Y:S01]  /*51b0*/  FFMA.FTZ R77, R48, R18, R33 ;  /* 0x00000012304d7223 */ /* 0x000fe20000010021 */
[-C--:B------:R-:W-:Y:S01]  /*51c0*/  FFMA.FTZ R5, R46, R21.reuse, R5 ;  /* 0x000000152e057223 */ /* 0x080fe20000010005 */
[----:B------:R-:W-:Y:S01]  /*51d0*/  HFMA2.MMA R36, R73, 1, 1, R36 ;  /* 0x3c003c0049247835 */ /* 0x000fe20000000024 */
[----:B------:R-:W0:Y:S01]  /*51e0*/  LDS.64 R18, [UR5+0x390] ;  /* 0x00039005ff127984 */ /* 0x000e220008000a00 */
[----:B------:R3:W-:Y:S01]  /*51f0*/  I2F.F16 R73, R76 ;  /* 0x0000004c00497306 */ /* 0x0007e20000200c00 */
[-C--:B------:R-:W-:Y:S01]  /*5200*/  FFMA.FTZ R20, R47, R21.reuse, R20 ;  /* 0x000000152f147223 */ /* 0x080fe20000010014 */
[----:B------:R-:W-:-:S03]  /*5210*/  FFMA.FTZ R33, R49, R21, R72 ;  /* 0x0000001531217223 */ /* 0x000fc60000010048 */
[-C--:B------:R-:W-:Y:S01]  /*5220*/  FFMA.FTZ R20, R55, R32.reuse, R20 ;  /* 0x0000002037147223 */ /* 0x080fe20000010014 */
[----:B---3--:R-:W-:Y:S01]  /*5230*/  FFMA.FTZ R76, R50, R21, R77 ;  /* 0x00000015324c7223 */ /* 0x008fe2000001004d */
[-C--:B------:R-:W-:Y:S01]  /*5240*/  FFMA.FTZ R21, R52, R32.reuse, R5 ;  /* 0x0000002034157223 */ /* 0x080fe20000010005 */
[--C-:B-1----:R-:W-:Y:S02]  /*5250*/  HADD2.F32 R5, -RZ, R16.reuse.H0_H0 ;  /* 0x20000010ff057230 */ /* 0x102fe40000004100 */
[-C--:B------:R-:W-:Y:S01]  /*5260*/  FFMA.FTZ R78, R54, R32.reuse, R33 ;  /* 0x00000020364e7223 */ /* 0x080fe20000010021 */
[----:B------:R-:W-:Y:S01]  /*5270*/  FFMA.FTZ R33, R53, R32, R76 ;  /* 0x0000002035217223 */ /* 0x000fe2000001004c */
[--C-:B------:R-:W-:Y:S02]  /*5280*/  HADD2.F32 R76, -RZ, R17.reuse.H0_H0 ;  /* 0x20000011ff4c7230 */ /* 0x100fe40000004100 */
[----:B------:R-:W-:Y:S02]  /*5290*/  HADD2.F32 R79, -RZ, R17.H1_H1 ;  /* 0x30000011ff4f7230 */ /* 0x000fe40000004100 */
[-C--:B------:R-:W-:Y:S01]  /*52a0*/  FFMA.FTZ R17, R57, R5.reuse, R20 ;  /* 0x0000000539117223 */ /* 0x080fe20000010014 */
[----:B------:R-:W-:Y:S01]  /*52b0*/  FFMA.FTZ R20, R56, R5, R21 ;  /* 0x0000000538147223 */ /* 0x000fe20000010015 */
[----:B------:R-:W-:Y:S01]  /*52c0*/  LEA.HI R80, R15, 0xffffff80, RZ, 0x8 ;  /* 0xffffff800f507811 */ /* 0x000fe200078f40ff */
[----:B------:R-:W-:-:S02]  /*52d0*/  HADD2.F32 R16, -RZ, R16.H1_H1 ;  /* 0x30000010ff107230 */ /* 0x000fc40000004100 */
[-C--:B------:R-:W-:Y:S01]  /*52e0*/  FFMA.FTZ R21, R59, R5.reuse, R78 ;  /* 0x000000053b157223 */ /* 0x080fe2000001004e */
[----:B------:R-:W-:Y:S01]  /*52f0*/  FFMA.FTZ R78, R58, R5, R33 ;  /* 0x000000053a4e7223 */ /* 0x000fe20000010021 */
[----:B------:R1:W-:Y:S01]  /*5300*/  I2F.F16 R72, R80 ;  /* 0x0000005000487306 */ /* 0x0003e20000200c00 */
[-C--:B------:R-:W-:Y:S01]  /*5310*/  FFMA.FTZ R5, R60, R16.reuse, R17 ;  /* 0x000000103c057223 */ /* 0x080fe20000010011 */
[-C--:B------:R-:W-:Y:S01]  /*5320*/  FFMA.FTZ R20, R67, R16.reuse, R20 ;  /* 0x0000001043147223 */ /* 0x080fe20000010014 */
[-C--:B------:R-:W-:Y:S01]  /*5330*/  FFMA.FTZ R21, R66, R16.reuse, R21 ;  /* 0x0000001042157223 */ /* 0x080fe20000010015 */
[----:B-1----:R-:W-:Y:S02]  /*5340*/  FFMA.FTZ R80, R65, R16, R78 ;  /* 0x0000001041507223 */ /* 0x002fe4000001004e */
[----:B------:R-:W1:Y:S01]  /*5350*/  LDS.64 R16, [UR5+0x398] ;  /* 0x00039805ff107984 */ /* 0x000e620008000a00 */
[----:B------:R-:W-:Y:S01]  /*5360*/  LOP3.LUT R77, R13, 0xff, RZ, 0xc0, !PT ;  /* 0x000000ff0d4d7812 */ /* 0x000fe200078ec0ff */
[----:B------:R-:W-:Y:S01]  /*5370*/  FFMA.FTZ R5, R64, R76, R5 ;  /* 0x0000004c40057223 */ /* 0x000fe20000010005 */
[----:B------:R-:W-:-:S02]  /*5380*/  LOP3.LUT R81, R14, 0xff, RZ, 0xc0, !PT ;  /* 0x000000ff0e517812 */ /* 0x000fc400078ec0ff */
[----:B------:R-:W-:Y:S02]  /*5390*/  IADD3 R32, R77, -0x80, RZ ;  /* 0xffffff804d207810 */ /* 0x000fe40007ffe0ff */
[----:B------:R-:W-:Y:S01]  /*53a0*/  LOP3.LUT R77, R15, 0xff, RZ, 0xc0, !PT ;  /* 0x000000ff0f4d7812 */ /* 0x000fe200078ec0ff */
[-C--:B------:R-:W-:Y:S01]  /*53b0*/  FFMA.FTZ R20, R63, R76.reuse, R20 ;  /* 0x0000004c3f147223 */ /* 0x080fe20000010014 */
[----:B------:R-:W-:Y:S02]  /*53c0*/  IADD3 R84, R81, -0x80, RZ ;  /* 0xffffff8051547810 */ /* 0x000fe40007ffe0ff */
[----:B------:R-:W-:Y:S01]  /*53d0*/  IADD3 R33, R77, -0x80, RZ ;  /* 0xffffff804d217810 */ /* 0x000fe20007ffe0ff */
[-C--:B------:R-:W-:Y:S01]  /*53e0*/  FFMA.FTZ R81, R68, R79.reuse, R5 ;  /* 0x0000004f44517223 */ /* 0x080fe20000010005 */
[----:B------:R-:W-:Y:S01]  /*53f0*/  LOP3.LUT R77, R12, 0xff, RZ, 0xc0, !PT ;  /* 0x000000ff0c4d7812 */ /* 0x000fe200078ec0ff */
[--C-:B0-----:R-:W-:Y:S02]  /*5400*/  HADD2.F32 R5, -RZ, R18.reuse.H0_H0 ;  /* 0x20000012ff057230 */ /* 0x101fe40000004100 */
[-C--:B------:R-:W-:Y:S01]  /*5410*/  FFMA.FTZ R78, R62, R76.reuse, R21 ;  /* 0x0000004c3e4e7223 */ /* 0x080fe20000010015 */
[----:B------:R-:W-:Y:S01]  /*5420*/  FFMA.FTZ R21, R61, R76, R80 ;  /* 0x0000004c3d157223 */ /* 0x000fe20000010050 */
[----:B------:R-:W-:Y:S01]  /*5430*/  IADD3 R82, R77, -0x80, RZ ;  /* 0xffffff804d527810 */ /* 0x000fe20007ffe0ff */
[----:B------:R-:W-:Y:S01]  /*5440*/  FFMA.FTZ R77, R69, R79, R20 ;  /* 0x0000004f454d7223 */ /* 0x000fe20000010014 */
[----:B------:R-:W-:-:S02]  /*5450*/  HADD2.F32 R20, -RZ, R18.H1_H1 ;  /* 0x30000012ff147230 */ /* 0x000fc40000004100 */
[-C--:B------:R-:W-:Y:S01]  /*5460*/  FFMA.FTZ R0, R0, R5.reuse, RZ ;  /* 0x0000000500007223 */ /* 0x080fe200000100ff */
[-C--:B------:R-:W-:Y:S01]  /*5470*/  FFMA.FTZ R2, R2, R5.reuse, RZ ;  /* 0x0000000502027223 */ /* 0x080fe200000100ff */
[-C--:B------:R-:W-:Y:S01]  /*5480*/  FFMA.FTZ R3, R3, R5.reuse, RZ ;  /* 0x0000000503037223 */ /* 0x080fe200000100ff */
[----:B------:R-:W-:Y:S01]  /*5490*/  FFMA.FTZ R83, R4, R5, RZ ;  /* 0x0000000504537223 */ /* 0x000fe200000100ff */
[-C--:B------:R-:W-:Y:S01]  /*54a0*/  FFMA.FTZ R78, R71, R79.reuse, R78 ;  /* 0x0000004f474e7223 */ /* 0x080fe2000001004e */
[----:B------:R-:W-:Y:S01]  /*54b0*/  FFMA.FTZ R79, R70, R79, R21 ;  /* 0x0000004f464f7223 */ /* 0x000fe20000010015 */
[--C-:B------:R-:W-:Y:S02]  /*54c0*/  HADD2.F32 R21, -RZ, R19.reuse.H0_H0 ;  /* 0x20000013ff157230 */ /* 0x100fe40000004100 */
[-C--:B------:R-:W-:Y:S01]  /*54d0*/  FFMA.FTZ R0, R25, R20.reuse, R0 ;  /* 0x0000001419007223 */ /* 0x080fe20000010000 */
[-C--:B------:R-:W-:Y:S01]  /*54e0*/  FFMA.FTZ R51, R51, R20.reuse, R2 ;  /* 0x0000001433337223 */ /* 0x080fe20000010002 */
[-C--:B------:R-:W-:Y:S01]  /*54f0*/  FFMA.FTZ R24, R24, R20.reuse, R3 ;  /* 0x0000001418187223 */ /* 0x080fe20000010003 */
[----:B------:R-:W-:Y:S01]  /*5500*/  FFMA.FTZ R83, R48, R20, R83 ;  /* 0x0000001430537223 */ /* 0x000fe20000010053 */
[----:B--2---:R-:W-:Y:S01]  /*5510*/  LEA.HI R3, R9, 0xffffff80, RZ, 0x8 ;  /* 0xffffff8009037811 */ /* 0x004fe200078f40ff */
[----:B------:R-:W-:Y:S01]  /*5520*/  HADD2.F32 R19, -RZ, R19.H1_H1 ;  /* 0x30000013ff137230 */ /* 0x000fe20000004100 */
[----:B------:R-:W-:Y:S01]  /*5530*/  SHF.R.U32.HI R2, RZ, 0x8, R12 ;  /* 0x00000008ff027819 */ /* 0x000fe2000001160c */
[-C--:B------:R-:W-:Y:S01]  /*5540*/  FFMA.FTZ R0, R47, R21.reuse, R0 ;  /* 0x000000152f007223 */ /* 0x080fe20000010000 */
[-C--:B------:R-:W-:Y:S01]  /*5550*/  FFMA.FTZ R51, R46, R21.reuse, R51 ;  /* 0x000000152e337223 */ /* 0x080fe20000010033 */
[-C--:B------:R-:W-:Y:S01]  /*5560*/  FFMA.FTZ R49, R49, R21.reuse, R24 ;  /* 0x0000001531317223 */ /* 0x080fe20000010018 */
[----:B------:R-:W-:Y:S01]  /*5570*/  FFMA.FTZ R50, R50, R21, R83 ;  /* 0x0000001532327223 */ /* 0x000fe20000010053 */
[----:B------:R1:W-:Y:S01]  /*5580*/  I2F.F16 R20, R3 ;  /* 0x0000000300147306 */ /* 0x0003e20000200c00 */
[----:B------:R-:W-:Y:S01]  /*5590*/  LOP3.LUT R2, R2, 0xff, RZ, 0xc0, !PT ;  /* 0x000000ff02027812 */ /* 0x000fe200078ec0ff */
[-C--:B------:R-:W-:Y:S01]  /*55a0*/  FFMA.FTZ R0, R55, R19.reuse, R0 ;  /* 0x0000001337007223 */ /* 0x080fe20000010000 */
[-C--:B------:R-:W-:Y:S01]  /*55b0*/  FFMA.FTZ R51, R52, R19.reuse, R51 ;  /* 0x0000001334337223 */ /* 0x080fe20000010033 */
[-C--:B------:R-:W-:Y:S01]  /*55c0*/  FFMA.FTZ R54, R54, R19.reuse, R49 ;  /* 0x0000001336367223 */ /* 0x080fe20000010031 */
[----:B------:R-:W-:Y:S01]  /*55d0*/  FFMA.FTZ R53, R53, R19, R50 ;  /* 0x0000001335357223 */ /* 0x000fe20000010032 */
[----:B------:R-:W-:Y:S01]  /*55e0*/  IADD3 R24, R2, -0x80, RZ ;  /* 0xffffff8002187810 */ /* 0x000fe20007ffe0ff */
[----:B-1----:R-:W-:-:S02]  /*55f0*/  HADD2.F32 R3, -RZ, R16.H0_H0 ;  /* 0x20000010ff037230 */ /* 0x002fc40000004100 */
[----:B------:R-:W-:-:S03]  /*5600*/  HADD2.F32 R2, -RZ, R16.H1_H1 ;  /* 0x30000010ff027230 */ /* 0x000fc60000004100 */
        /* <DEDUP_REMOVED lines=8> */
[----:B------:R-:W0:Y:S01]  /*5690*/  LDS.64 R2, [UR5+0xa0] ;  /* 0x0000a005ff027984 */ /* 0x000e220008000a00 */
[----:B------:R-:W-:-:S02]  /*56a0*/  SHF.R.U32.HI R4, RZ, 0x8, R13 ;  /* 0x00000008ff047819 */ /* 0x000fc4000001160d */
[----:B------:R-:W-:Y:S02]  /*56b0*/  SHF.R.U32.HI R0, RZ, 0x8, R15 ;  /* 0x00000008ff007819 */ /* 0x000fe4000001160f */
[----:B------:R-:W-:Y:S01]  /*56c0*/  LOP3.LUT R25, R4, 0xff, RZ, 0xc0, !PT ;  /* 0x000000ff04197812 */ /* 0x000fe200078ec0ff */
[--C-:B------:R-:W-:Y:S01]  /*56d0*/  HADD2.F32 R4, -RZ, R17.reuse.H0_H0 ;  /* 0x20000011ff047230 */ /* 0x100fe20000004100 */
[----:B------:R-:W-:Y:S01]  /*56e0*/  LOP3.LUT R0, R0, 0xff, RZ, 0xc0, !PT ;  /* 0x000000ff00007812 */ /* 0x000fe200078ec0ff */
[----:B------:R-:W-:-:S03]  /*56f0*/  HADD2.F32 R19, -RZ, R17.H1_H1 ;  /* 0x30000011ff137230 */ /* 0x000fc60000004100 */
[-C--:B------:R-:W-:Y:S01]  /*5700*/  FFMA.FTZ R57, R64, R4.reuse, R57 ;  /* 0x0000000440397223 */ /* 0x080fe20000010039 */
[----:B------:R-:W-:Y:S01]  /*5710*/  FFMA.FTZ R56, R63, R4, R56 ;  /* 0x000000043f387223 */ /* 0x000fe20000010038 */
[----:B------:R-:W-:Y:S02]  /*5720*/  IADD3 R0, R0, -0x80, RZ ;  /* 0xffffff8000007810 */ /* 0x000fe40007ffe0ff */
[-C--:B------:R-:W-:Y:S01]  /*5730*/  FFMA.FTZ R57, R68, R19.reuse, R57 ;  /* 0x0000001344397223 */ /* 0x080fe20000010039 */
[----:B------:R-:W-:Y:S01]  /*5740*/  FFMA.FTZ R69, R69, R19, R56 ;  /* 0x0000001345457223 */ /* 0x000fe20000010038 */
[----:B------:R-:W-:Y:S01]  /*5750*/  SHF.R.U32.HI R17, RZ, 0x8, R14 ;  /* 0x00000008ff117819 */ /* 0x000fe2000001160e */
[----:B------:R1:W-:Y:S01]  /*5760*/  I2F.F16 R48, R0 ;  /* 0x0000000000307306 */ /* 0x0003e20000200c00 */
[----:B------:R-:W-:Y:S01]  /*5770*/  LEA.HI R75, R13, 0xffffff80, RZ, 0x8 ;  /* 0xffffff800d4b7811 */ /* 0x000fe200078f40ff */
[----:B------:R-:W-:Y:S01]  /*5780*/  FMUL.FTZ R57, R26, R57 ;  /* 0x000000391a397220 */ /* 0x000fe20000410000 */
[----:B------:R-:W-:Y:S01]  /*5790*/  FMUL.FTZ R69, R28, R69 ;  /* 0x000000451c457220 */ /* 0x000fe20000410000 */
[----:B------:R-:W-:Y:S01]  /*57a0*/  HADD2 R35, R74, R35 ;  /* 0x000000234a237230 */ /* 0x000fe20000000000 */
[----:B------:R-:W-:-:S02]  /*57b0*/  LOP3.LUT R17, R17, 0xff, RZ, 0xc0, !PT ;  /* 0x000000ff11117812 */ /* 0x000fc400078ec0ff */
[----:B------:R-:W-:Y:S02]  /*57c0*/  SHF.R.U32.HI R12, RZ, 0x10, R12 ;  /* 0x00000010ff0c7819 */ /* 0x000fe4000001160c */
[----:B-1----:R-:W-:Y:S02]  /*57d0*/  LOP3.LUT R0, R8, 0xff, RZ, 0xc0, !PT ;  /* 0x000000ff08007812 */ /* 0x002fe400078ec0ff */
[----:B------:R-:W-:Y:S02]  /*57e0*/  SHF.R.U32.HI R13, RZ, 0x10, R13 ;  /* 0x00000010ff0d7819 */ /* 0x000fe4000001160d */
[----:B------:R-:W-:Y:S02]  /*57f0*/  LEA.HI R74, R14, 0xffffff80, RZ, 0x8 ;  /* 0xffffff800e4a7811 */ /* 0x000fe400078f40ff */
[----:B------:R-:W-:Y:S02]  /*5800*/  SHF.R.U32.HI R14, RZ, 0x10, R14 ;  /* 0x00000010ff0e7819 */ /* 0x000fe4000001160e */
[----:B------:R-:W-:-:S02]  /*5810*/  IADD3 R0, R0, -0x80, RZ ;  /* 0xffffff8000007810 */ /* 0x000fc40007ffe0ff */
[----:B------:R-:W-:Y:S02]  /*5820*/  SHF.R.U32.HI R15, RZ, 0x10, R15 ;  /* 0x00000010ff0f7819 */ /* 0x000fe4000001160f */
[----:B------:R-:W-:Y:S02]  /*5830*/  IADD3 R17, R17, -0x80, RZ ;  /* 0xffffff8011117810 */ /* 0x000fe40007ffe0ff */
[----:B------:R-:W-:Y:S02]  /*5840*/  LOP3.LUT R12, R12, 0xff, RZ, 0xc0, !PT ;  /* 0x000000ff0c0c7812 */ /* 0x000fe400078ec0ff */
[----:B------:R-:W-:Y:S02]  /*5850*/  LOP3.LUT R13, R13, 0xff, RZ, 0xc0, !PT ;  /* 0x000000ff0d0d7812 */ /* 0x000fe400078ec0ff */
[----:B------:R-:W-:Y:S02]  /*5860*/  F2FP.F16.F32.PACK_AB R57, RZ, R57 ;  /* 0x00000039ff39723e */ /* 0x000fe400000000ff */
[----:B------:R-:W-:Y:S01]  /*5870*/  F2FP.F16.F32.PACK_AB R69, RZ, R69 ;  /* 0x00000045ff45723e */ /* 0x000fe200000000ff */
[----:B------:R-:W-:Y:S01]  /*5880*/  I2F.F16 R32, R32 ;  /* 0x0000002000207306 */ /* 0x000fe20000200c00 */
[----:B------:R-:W-:Y:S01]  /*5890*/  IADD3 R25, R25, -0x80, RZ ;  /* 0xffffff8019197810 */ /* 0x000fe20007ffe0ff */
[-C--:B------:R-:W-:Y:S01]  /*58a0*/  FFMA.FTZ R62, R62, R4.reuse, R59 ;  /* 0x000000043e3e7223 */ /* 0x080fe2000001003b */
[----:B------:R-:W-:Y:S01]  /*58b0*/  FFMA.FTZ R61, R61, R4, R58 ;  /* 0x000000043d3d7223 */ /* 0x000fe2000001003a */
[----:B------:R-:W-:-:S02]  /*58c0*/  LOP3.LUT R14, R14, 0xff, RZ, 0xc0, !PT ;  /* 0x000000ff0e0e7812 */ /* 0x000fc400078ec0ff */
[----:B------:R-:W-:Y:S02]  /*58d0*/  LOP3.LUT R15, R15, 0xff, RZ, 0xc0, !PT ;  /* 0x000000ff0f0f7812 */ /* 0x000fe400078ec0ff */
[----:B------:R-:W1:Y:S01]  /*58e0*/  I2F.F16 R76, R82 ;  /* 0x00000052004c7306 */ /* 0x000e620000200c00 */
[----:B------:R-:W-:Y:S02]  /*58f0*/  LOP3.LUT R4, R9, 0xff, RZ, 0xc0, !PT ;  /* 0x000000ff09047812 */ /* 0x000fe400078ec0ff */
[----:B------:R-:W-:Y:S02]  /*5900*/  IADD3 R12, R12, -0x80, RZ ;  /* 0xffffff800c0c7810 */ /* 0x000fe40007ffe0ff */
[----:B------:R-:W-:-:S03]  /*5910*/  IADD3 R13, R13, -0x80, RZ ;  /* 0xffffff800d0d7810 */ /* 0x000fc60007ffe0ff */
[----:B------:R-:W2:Y:S01]  /*5920*/  I2F.F16 R18, R84 ;  /* 0x0000005400127306 */ /* 0x000ea20000200c00 */
[----:B------:R-:W-:Y:S02]  /*5930*/  PRMT R57, R57, 0x5410, R69 ;  /* 0x0000541039397816 */ /* 0x000fe40000000045 */
[----:B------:R-:W-:-:S05]  /*5940*/  IADD3 R14, R14, -0x80, RZ ;  /* 0xffffff800e0e7810 */ /* 0x000fca0007ffe0ff */
[----:B------:R3:W-:Y:S01]  /*5950*/  I2F.F16 R55, R0 ;  /* 0x0000000000377306 */ /* 0x0007e20000200c00 */
[----:B------:R-:W-:Y:S02]  /*5960*/  IADD3 R15, R15, -0x80, RZ ;  /* 0xffffff800f0f7810 */ /* 0x000fe40007ffe0ff */
[----:B------:R-:W-:-:S05]  /*5970*/  IADD3 R4, R4, -0x80, RZ ;  /* 0xffffff8004047810 */ /* 0x000fca0007ffe0ff */
[----:B------:R-:W4:Y:S01]  /*5980*/  I2F.F16 R33, R33 ;  /* 0x0000002100217306 */ /* 0x000f220000200c00 */
[----:B---3--:R-:W-:Y:S01]  /*5990*/  LOP3.LUT R0, R10, 0xff, RZ, 0xc0, !PT ;  /* 0x000000ff0a007812 */ /* 0x008fe200078ec0ff */
[----:B------:R-:W-:-:S03]  /*59a0*/  FFMA.FTZ R62, R71, R19, R62 ;  /* 0x00000013473e7223 */ /* 0x000fc6000001003e */
[----:B------:R-:W-:-:S03]  /*59b0*/  IADD3 R54, R0, -0x80, RZ ;  /* 0xffffff8000367810 */ /* 0x000fc60007ffe0ff */
[----:B------:R-:W3:Y:S01]  /*59c0*/  I2F.F16 R16, R24 ;  /* 0x0000001800107306 */ /* 0x000ee20000200c00 */
[----:B------:R-:W-:Y:S01]  /*59d0*/  SHF.R.U32.HI R0, RZ, 0x8, R8 ;  /* 0x00000008ff007819 */ /* 0x000fe20000011608 */
[----:B------:R-:W-:Y:S01]  /*59e0*/  FFMA.FTZ R61, R70, R19, R61 ;  /* 0x00000013463d7223 */ /* 0x000fe2000001003d */
[----:B------:R-:W-:-:S05]  /*59f0*/  HFMA2.MMA R23, R57, 1, 1, R23 ;  /* 0x3c003c0039177835 */ /* 0x000fca0000000017 */
[----:B------:R-:W5:Y:S01]  /*5a00*/  I2F.F16 R49, R25 ;  /* 0x0000001900317306 */ /* 0x000f620000200c00 */
[--C-:B0-----:R-:W-:Y:S02]  /*5a10*/  HADD2.F32 R19, -RZ, R2.reuse.H0_H0 ;  /* 0x20000002ff137230 */ /* 0x101fe40000004100 */
[----:B------:R-:W-:-:S05]  /*5a20*/  HADD2.F32 R50, -RZ, R2.H1_H1 ;  /* 0x30000002ff327230 */ /* 0x000fca0000004100 */
[----:B------:R-:W0:Y:S01]  /*5a30*/  I2F.F16 R17, R17 ;  /* 0x0000001100117306 */ /* 0x000e220000200c00 */
[----:B------:R-:W-:Y:S01]  /*5a40*/  HADD2.F32 R52, -RZ, R3.H0_H0 ;  /* 0x20000003ff347230 */ /* 0x000fe20000004100 */
[----:B------:R-:W-:-:S06]  /*5a50*/  SHF.R.U32.HI R2, RZ, 0x8, R9 ;  /* 0x00000008ff027819 */ /* 0x000fcc0000011609 */
[----:B------:R-:W0:Y:S08]  /*5a60*/  I2F.F16 R46, R12 ;  /* 0x0000000c002e7306 */ /* 0x000e300000200c00 */
[----:B------:R1:W0:Y:S01]  /*5a70*/  I2F.F16 R47, R13 ;  /* 0x0000000d002f7306 */ /* 0x0002220000200c00 */
[----:B------:R-:W-:-:S07]  /*5a80*/  FMUL.FTZ R62, R29, R62 ;  /* 0x0000003e1d3e7220 */ /* 0x000fce0000410000 */
[----:B------:R2:W0:Y:S01]  /*5a90*/  I2F.F16 R24, R14 ;  /* 0x0000000e00187306 */ /* 0x0004220000200c00 */
[----:B-1----:R-:W1:Y:S01]  /*5aa0*/  LDS.64 R12, [UR5+0xa8] ;  /* 0x0000a805ff0c7984 */ /* 0x002e620008000a00 */
[----:B------:R-:W-:-:S06]  /*5ab0*/  FMUL.FTZ R61, R30, R61 ;  /* 0x0000003d1e3d7220 */ /* 0x000fcc0000410000 */
[----:B------:R4:W1:Y:S01]  /*5ac0*/  I2F.F16 R25, R15 ;  /* 0x0000000f00197306 */ /* 0x0008620000200c00 */
[----:B--2---:R-:W-:Y:S01]  /*5ad0*/  HADD2.F32 R14, -RZ, R3.H1_H1 ;  /* 0x30000003ff0e7230 */ /* 0x004fe20000004100 */
[----:B------:R-:W-:-:S06]  /*5ae0*/  LOP3.LUT R3, R11, 0xff, RZ, 0xc0, !PT ;  /* 0x000000ff0b037812 */ /* 0x000fcc00078ec0ff */
[----:B------:R2:W-:Y:S01]  /*5af0*/  I2F.F16 R57, R4 ;  /* 0x0000000400397306 */ /* 0x0005e20000200c00 */
[----:B----4-:R-:W-:Y:S02]  /*5b00*/  SHF.R.U32.HI R15, RZ, 0x10, R9 ;  /* 0x00000010ff0f7819 */ /* 0x010fe40000011609 */
[----:B------:R-:W-:Y:S01]  /*5b10*/  IADD3 R56, R3, -0x80, RZ ;  /* 0xffffff8003387810 */ /* 0x000fe20007ffe0ff */
[----:B------:R-:W-:Y:S01]  /*5b20*/  HADD2.F32 R3, -RZ, R76.H0_H0 ;  /* 0x2000004cff037230 */ /* 0x000fe20000004100 */
[----:B------:R-:W-:Y:S02]  /*5b30*/  LOP3.LUT R9, R2, 0xff, RZ, 0xc0, !PT ;  /* 0x000000ff02097812 */ /* 0x000fe400078ec0ff */
[----:B--2---:R-:W-:Y:S01]  /*5b40*/  LOP3.LUT R4, R0, 0xff, RZ, 0xc0, !PT ;  /* 0x000000ff00047812 */ /* 0x004fe200078ec0ff */
[----:B------:R-:W2:Y:S01]  /*5b50*/  I2F.F16 R75, R75 ;  /* 0x0000004b004b7306 */ /* 0x000ea20000200c00 */
[----:B------:R-:W-:Y:S02]  /*5b60*/  HADD2.F32 R2, -RZ, R32.H0_H0 ;  /* 0x20000020ff027230 */ /* 0x000fe40000004100 */
[----:B------:R-:W-:Y:S01]  /*5b70*/  IADD3 R65, R4, -0x80, RZ ;  /* 0xffffff8004417810 */ /* 0x000fe20007ffe0ff */
[----:B------:R-:W-:Y:S01]  /*5b80*/  HADD2.F32 R4, -RZ, R18.H0_H0 ;  /* 0x20000012ff047230 */ /* 0x000fe20000004100 */
[----:B------:R-:W-:Y:S01]  /*5b90*/  LEA.HI R80, R8, 0xffffff80, RZ, 0x8 ;  /* 0xffffff8008507811 */ /* 0x000fe200078f40ff */
[----:B------:R-:W-:-:S02]  /*5ba0*/  HADD2.F32 R0, -RZ, R33.H0_H0 ;  /* 0x20000021ff007230 */ /* 0x000fc40000004100 */
[----:B------:R-:W4:Y:S01]  /*5bb0*/  I2F.F16 R74, R74 ;  /* 0x0000004a004a7306 */ /* 0x000f220000200c00 */
[----:B------:R-:W-:Y:S01]  /*5bc0*/  SHF.R.U32.HI R8, RZ, 0x10, R8 ;  /* 0x00000010ff087819 */ /* 0x000fe20000011608 */
[----:B---3--:R-:W-:Y:S01]  /*5bd0*/  HADD2.F32 R32, -RZ, R16.H0_H0 ;  /* 0x20000010ff207230 */ /* 0x008fe20000004100 */
[----:B------:R-:W-:Y:S01]  /*5be0*/  F2FP.F16.F32.PACK_AB R62, RZ, R62 ;  /* 0x0000003eff3e723e */ /* 0x000fe200000000ff */
[----:B-----5:R-:W-:Y:S01]  /*5bf0*/  HADD2.F32 R49, -RZ, R49.H0_H0 ;  /* 0x20000031ff317230 */ /* 0x020fe20000004100 */
[----:B------:R-:W-:Y:S01]  /*5c00*/  F2FP.F16.F32.PACK_AB R61, RZ, R61 ;  /* 0x0000003dff3d723e */ /* 0x000fe200000000ff */
[----:B0-----:R-:W-:Y:S02]  /*5c10*/  HADD2.F32 R33, -RZ, R17.H0_H0 ;  /* 0x20000011ff217230 */ /* 0x001fe40000004100 */
[-C--:B------:R-:W-:Y:S01]  /*5c20*/  FFMA.FTZ R17, R3, R19.reuse, RZ ;  /* 0x0000001303117223 */ /* 0x080fe200000100ff */
[----:B------:R-:W-:Y:S02]  /*5c30*/  HADD2.F32 R48, -RZ, R48.H0_H0 ;  /* 0x20000030ff307230 */ /* 0x000fe40000004100 */
[-C--:B------:R-:W-:Y:S01]  /*5c40*/  FFMA.FTZ R16, R2, R19.reuse, RZ ;  /* 0x0000001302107223 */ /* 0x080fe200000100ff */
[-C--:B------:R-:W-:Y:S01]  /*5c50*/  FFMA.FTZ R58, R4, R19.reuse, RZ ;  /* 0x00000013043a7223 */ /* 0x080fe200000100ff */
[----:B------:R-:W-:Y:S01]  /*5c60*/  FFMA.FTZ R51, R0, R19, RZ ;  /* 0x0000001300337223 */ /* 0x000fe200000100ff */
[----:B------:R-:W-:Y:S01]  /*5c70*/  LOP3.LUT R8, R8, 0xff, RZ, 0xc0, !PT ;  /* 0x000000ff08087812 */ /* 0x000fe200078ec0ff */
[-C--:B------:R-:W-:Y:S01]  /*5c80*/  FFMA.FTZ R17, R32, R50.reuse, R17 ;  /* 0x0000003220117223 */ /* 0x080fe20000010011 */
[----:B------:R-:W-:Y:S01]  /*5c90*/  PRMT R62, R62, 0x5410, R61 ;  /* 0x000054103e3e7816 */ /* 0x000fe2000000003d */
[-C--:B------:R-:W-:Y:S01]  /*5ca0*/  FFMA.FTZ R18, R49, R50.reuse, R16 ;  /* 0x0000003231127223 */ /* 0x080fe20000010010 */
[----:B------:R-:W-:Y:S01]  /*5cb0*/  FFMA.FTZ R19, R33, R50, R58 ;  /* 0x0000003221137223 */ /* 0x000fe2000001003a */
[----:B------:R-:W-:-:S02]  /*5cc0*/  HADD2.F32 R46, -RZ, R46.H0_H0 ;  /* 0x2000002eff2e7230 */ /* 0x000fc40000004100 */
[----:B------:R-:W-:Y:S01]  /*5cd0*/  FFMA.FTZ R50, R48, R50, R51 ;  /* 0x0000003230327223 */ /* 0x000fe20000010033 */
[----:B------:R-:W-:Y:S02]  /*5ce0*/  HADD2.F32 R47, -RZ, R47.H0_H0 ;  /* 0x2000002fff2f7230 */ /* 0x000fe40000004100 */
[----:B------:R-:W-:Y:S02]  /*5cf0*/  HADD2.F32 R24, -RZ, R24.H0_H0 ;  /* 0x20000018ff187230 */ /* 0x000fe40000004100 */
[----:B-1----:R-:W-:Y:S01]  /*5d00*/  HADD2.F32 R25, -RZ, R25.H0_H0 ;  /* 0x20000019ff197230 */ /* 0x002fe20000004100 */
[----:B------:R-:W-:Y:S01]  /*5d10*/  IADD3 R8, R8, -0x80, RZ ;  /* 0xffffff8008087810 */ /* 0x000fe20007ffe0ff */
[----:B------:R-:W-:Y:S02]  /*5d20*/  HADD2 R22, R62, R22 ;  /* 0x000000163e167230 */ /* 0x000fe40000000000 */
[-C--:B------:R-:W-:Y:S01]  /*5d30*/  FFMA.FTZ R17, R46, R52.reuse, R17 ;  /* 0x000000342e117223 */ /* 0x080fe20000010011 */
[-C--:B------:R-:W-:Y:S01]  /*5d40*/  FFMA.FTZ R18, R47, R52.reuse, R18 ;  /* 0x000000342f127223 */ /* 0x080fe20000010012 */
[-C--:B------:R-:W-:Y:S01]  /*5d50*/  FFMA.FTZ R19, R24, R52.reuse, R19 ;  /* 0x0000003418137223 */ /* 0x080fe20000010013 */
[----:B------:R-:W-:Y:S01]  /*5d60*/  FFMA.FTZ R66, R25, R52, R50 ;  /* 0x0000003419427223 */ /* 0x000fe20000010032 */
[----:B------:R0:W-:Y:S01]  /*5d70*/  I2F.F16 R62, R8 ;  /* 0x00000008003e7306 */ /* 0x0001e20000200c00 */
[----:B------:R-:W-:Y:S01]  /*5d80*/  LOP3.LUT R15, R15, 0xff, RZ, 0xc0, !PT ;  /* 0x000000ff0f0f7812 */ /* 0x000fe200078ec0ff */
[----:B------:R-:W-:Y:S01]  /*5d90*/  HADD2.F32 R50, -RZ, R73.H0_H0 ;  /* 0x20000049ff327230 */ /* 0x000fe20000004100 */
[----:B------:R-:W-:Y:S01]  /*5da0*/  IADD3 R9, R9, -0x80, RZ ;  /* 0xffffff8009097810 */ /* 0x000fe20007ffe0ff */
[----:B--2---:R-:W-:-:S02]  /*5db0*/  HADD2.F32 R51, -RZ, R75.H0_H0 ;  /* 0x2000004bff337230 */ /* 0x004fc40000004100 */
[----:B----4-:R-:W-:Y:S02]  /*5dc0*/  HADD2.F32 R52, -RZ, R74.H0_H0 ;  /* 0x2000004aff347230 */ /* 0x010fe40000004100 */
[----:B------:R-:W-:Y:S01]  /*5dd0*/  HADD2.F32 R53, -RZ, R72.H0_H0 ;  /* 0x20000048ff357230 */ /* 0x000fe20000004100 */
[----:B0-----:R-:W-:Y:S01]  /*5de0*/  SHF.R.U32.HI R8, RZ, 0x8, R11 ;  /* 0x00000008ff087819 */ /* 0x001fe2000001160b */
[-C--:B------:R-:W-:Y:S01]  /*5df0*/  FFMA.FTZ R58, R50, R14.reuse, R17 ;  /* 0x0000000e323a7223 */ /* 0x080fe20000010011 */
[----:B------:R-:W-:Y:S01]  /*5e00*/  IADD3 R15, R15, -0x80, RZ ;  /* 0xffffff800f0f7810 */ /* 0x000fe20007ffe0ff */
[-C--:B------:R-:W-:Y:S01]  /*5e10*/  FFMA.FTZ R60, R51, R14.reuse, R18 ;  /* 0x0000000e333c7223 */ /* 0x080fe20000010012 */
[-C--:B------:R-:W-:Y:S01]  /*5e20*/  FFMA.FTZ R69, R52, R14.reuse, R19 ;  /* 0x0000000e34457223 */ /* 0x080fe20000010013 */
[----:B------:R-:W-:Y:S01]  /*5e30*/  FFMA.FTZ R73, R53, R14, R66 ;  /* 0x0000000e35497223 */ /* 0x000fe20000010042 */
[----:B------:R-:W-:Y:S01]  /*5e40*/  SHF.R.U32.HI R16, RZ, 0x8, R10 ;  /* 0x00000008ff107819 */ /* 0x000fe2000001160a */
[----:B------:R0:W-:Y:S01]  /*5e50*/  I2F.F16 R64, R9 ;  /* 0x0000000900407306 */ /* 0x0001e20000200c00 */
[----:B------:R-:W-:-:S02]  /*5e60*/  LOP3.LUT R14, R8, 0xff, RZ, 0xc0, !PT ;  /* 0x000000ff080e7812 */ /* 0x000fc400078ec0ff */
[----:B------:R-:W-:Y:S02]  /*5e70*/  LEA.HI R21, R10, 0xffffff80, RZ, 0x8 ;  /* 0xffffff800a157811 */ /* 0x000fe400078f40ff */
[----:B------:R-:W-:-:S03]  /*5e80*/  LOP3.LUT R16, R16, 0xff, RZ, 0xc0, !PT ;  /* 0x000000ff10107812 */ /* 0x000fc600078ec0ff */
[----:B------:R1:W-:Y:S01]  /*5e90*/  I2F.F16 R61, R15 ;  /* 0x0000000f003d7306 */ /* 0x0003e20000200c00 */
[----:B0-----:R-:W0:Y:S01]  /*5ea0*/  LDS.64 R8, [UR5+0x120] ;  /* 0x00012005ff087984 */ /* 0x001e220008000a00 */
[----:B------:R-:W-:Y:S01]  /*5eb0*/  SHF.R.U32.HI R10, RZ, 0x10, R10 ;  /* 0x00000010ff0a7819 */ /* 0x000fe2000001160a */
[----:B------:R-:W-:Y:S01]  /*5ec0*/  IMAD.WIDE R18, R124, 0x4, R6 ;  /* 0x000000047c127825 */ /* 0x000fe200078e0206 */
[----:B------:R-:W-:Y:S01]  /*5ed0*/  IADD3 R14, R14, -0x80, RZ ;  /* 0xffffff800e0e7810 */ /* 0x000fe20007ffe0ff */
[----:B------:R-:W2:Y:S01]  /*5ee0*/  LDS.64 R6, [UR5+0x128] ;  /* 0x00012805ff067984 */ /* 0x000ea20008000a00 */
[----:B-1----:R-:W-:Y:S02]  /*5ef0*/  SHF.R.U32.HI R15, RZ, 0x10, R11 ;  /* 0x00000010ff0f7819 */ /* 0x002fe4000001160b */
[----:B------:R-:W-:Y:S02]  /*5f00*/  IADD3 R16, R16, -0x80, RZ ;  /* 0xffffff8010107810 */ /* 0x000fe40007ffe0ff */
[----:B------:R-:W-:-:S02]  /*5f10*/  LOP3.LUT R15, R15, 0xff, RZ, 0xc0, !PT ;  /* 0x000000ff0f0f7812 */ /* 0x000fc400078ec0ff */
[----:B------:R-:W-:Y:S01]  /*5f20*/  LOP3.LUT R10, R10, 0xff, RZ, 0xc0, !PT ;  /* 0x000000ff0a0a7812 */ /* 0x000fe200078ec0ff */
[----:B------:R-:W1:Y:S01]  /*5f30*/  I2F.F16 R54, R54 ;  /* 0x0000003600367306 */ /* 0x000e620000200c00 */
[----:B------:R-:W-:Y:S01]  /*5f40*/  LEA.HI R17, R11, 0xffffff80, RZ, 0x8 ;  /* 0xffffff800b117811 */ /* 0x000fe200078f40ff */
[--C-:B------:R-:W-:Y:S01]  /*5f50*/  HADD2.F32 R59, -RZ, R12.reuse.H0_H0 ;  /* 0x2000000cff3b7230 */ /* 0x100fe20000004100 */
[----:B------:R-:W-:Y:S01]  /*5f60*/  IADD3 R10, R10, -0x80, RZ ;  /* 0xffffff800a0a7810 */ /* 0x000fe20007ffe0ff */
[----:B------:R-:W-:Y:S01]  /*5f70*/  HADD2.F32 R66, -RZ, R12.H1_H1 ;  /* 0x3000000cff427230 */ /* 0x000fe20000004100 */
[----:B------:R-:W-:Y:S01]  /*5f80*/  IADD3 R11, R15, -0x80, RZ ;  /* 0xffffff800f0b7810 */ /* 0x000fe20007ffe0ff */
[--C-:B------:R-:W-:Y:S02]  /*5f90*/  HADD2.F32 R70, -RZ, R13.reuse.H0_H0 ;  /* 0x2000000dff467230 */ /* 0x100fe40000004100 */
[----:B------:R3:W-:Y:S01]  /*5fa0*/  I2F.F16 R63, R14 ;  /* 0x0000000e003f7306 */ /* 0x0007e20000200c00 */
[----:B------:R-:W-:-:S07]  /*5fb0*/  HADD2.F32 R71, -RZ, R13.H1_H1 ;  /* 0x3000000dff477230 */ /* 0x000fce0000004100 */
[----:B------:R-:W4:Y:S01]  /*5fc0*/  I2F.F16 R56, R56 ;  /* 0x0000003800387306 */ /* 0x000f220000200c00 */
[----:B---3--:R3:W5:Y:S07]  /*5fd0*/  LDG.E.128.CONSTANT R12, desc[UR8][R18.64] ;  /* 0x00000008120c7981 */ /* 0x00876e000c1e9d00 */
[----:B------:R-:W0:Y:S01]  /*5fe0*/  I2F.F16 R16, R16 ;  /* 0x0000001000107306 */ /* 0x000e220000200c00 */
[----:B------:R-:W-:-:S07]  /*5ff0*/  HADD2.F32 R55, -RZ, R55.H0_H0 ;  /* 0x20000037ff377230 */ /* 0x000fce0000004100 */
[----:B------:R-:W3:Y:S01]  /*6000*/  I2F.F16 R65, R65 ;  /* 0x0000004100417306 */ /* 0x000ee20000200c00 */
[----:B-1----:R-:W-:-:S07]  /*6010*/  HADD2.F32 R54, -RZ, R54.H0_H0 ;  /* 0x20000036ff367230 */ /* 0x002fce0000004100 */
[----:B------:R-:W1:Y:S01]  /*6020*/  I2F.F16 R10, R10 ;  /* 0x0000000a000a7306 */ /* 0x000e620000200c00 */
[----:B------:R-:W-:Y:S02]  /*6030*/  HADD2.F32 R57, -RZ, R57.H0_H0 ;  /* 0x20000039ff397230 */ /* 0x000fe40000004100 */
[----:B------:R-:W-:-:S05]  /*6040*/  FFMA.FTZ R68, R55, R59, R58 ;  /* 0x0000003b37447223 */ /* 0x000fca000001003a */
[----:B------:R-:W2:Y:S01]  /*6050*/  I2F.F16 R11, R11 ;  /* 0x0000000b000b7306 */ /* 0x000ea20000200c00 */
[----:B----4-:R-:W-:Y:S02]  /*6060*/  HADD2.F32 R56, -RZ, R56.H0_H0 ;  /* 0x20000038ff387230 */ /* 0x010fe40000004100 */
[----:B------:R-:W-:Y:S01]  /*6070*/  FFMA.FTZ R69, R54, R59, R69 ;  /* 0x0000003b36457223 */ /* 0x000fe20000010045 */
[----:B0-----:R-:W-:-:S04]  /*6080*/  HADD2.F32 R58, -RZ, R16.H0_H0 ;  /* 0x20000010ff3a7230 */ /* 0x001fc80000004100 */
[----:B------:R-:W0:Y:S01]  /*6090*/  I2F.F16 R21, R21 ;  /* 0x0000001500157306 */ /* 0x000e220000200c00 */
[----:B------:R-:W-:Y:S02]  /*60a0*/  HADD2.F32 R64, -RZ, R64.H0_H0 ;  /* 0x20000040ff407230 */ /* 0x000fe40000004100 */
[----:B------:R-:W-:-:S05]  /*60b0*/  FFMA.FTZ R67, R57, R59, R60 ;  /* 0x0000003b39437223 */ /* 0x000fca000001003c */
[----:B------:R-:W4:Y:S01]  /*60c0*/  I2F.F16 R17, R17 ;  /* 0x0000001100117306 */ /* 0x000f220000200c00 */
[----:B---3--:R-:W-:-:S07]  /*60d0*/  HADD2.F32 R65, -RZ, R65.H0_H0 ;  /* 0x20000041ff417230 */ /* 0x008fce0000004100 */
[----:B------:R-:W3:Y:S01]  /*60e0*/  I2F.F16 R5, R80 ;  /* 0x0000005000057306 */ /* 0x000ee20000200c00 */
[----:B-1----:R-:W-:Y:S02]  /*60f0*/  HADD2.F32 R60, -RZ, R10.H0_H0 ;  /* 0x2000000aff3c7230 */ /* 0x002fe40000004100 */
[----:B------:R-:W-:Y:S01]  /*6100*/  FFMA.FTZ R72, R56, R59, R73 ;  /* 0x0000003b38487223 */ /* 0x000fe20000010049 */
[----:B------:R-:W-:Y:S02]  /*6110*/  HADD2.F32 R63, -RZ, R63.H0_H0 ;  /* 0x2000003fff3f7230 */ /* 0x000fe40000004100 */
[-C--:B------:R-:W-:Y:S01]  /*6120*/  FFMA.FTZ R69, R58, R66.reuse, R69 ;  /* 0x000000423a457223 */ /* 0x080fe20000010045 */
[----:B------:R-:W-:Y:S02]  /*6130*/  HADD2.F32 R61, -RZ, R61.H0_H0 ;  /* 0x2000003dff3d7230 */ /* 0x000fe40000004100 */
[----:B------:R-:W-:Y:S01]  /*6140*/  FFMA.FTZ R10, R64, R66, R67 ;  /* 0x00000042400a7223 */ /* 0x000fe20000010043 */
[----:B------:R-:W-:-:S02]  /*6150*/  HADD2.F32 R62, -RZ, R62.H0_H0 ;  /* 0x2000003eff3e7230 */ /* 0x000fc40000004100 */
[-C--:B------:R-:W-:Y:S01]  /*6160*/  FFMA.FTZ R72, R63, R66.reuse, R72 ;  /* 0x000000423f487223 */ /* 0x080fe20000010048 */
[----:B--2---:R-:W-:Y:S02]  /*6170*/  HADD2.F32 R59, -RZ, R11.H0_H0 ;  /* 0x2000000bff3b7230 */ /* 0x004fe40000004100 */
[----:B------:R-:W-:Y:S01]  /*6180*/  FFMA.FTZ R11, R65, R66, R68 ;  /* 0x00000042410b7223 */ /* 0x000fe20000010044 */
[-C--:B------:R-:W-:Y:S01]  /*6190*/  FFMA.FTZ R16, R60, R70.reuse, R69 ;  /* 0x000000463c107223 */ /* 0x080fe20000010045 */
[----:B------:R-:W-:Y:S02]  /*61a0*/  HADD2.F32 R67, -RZ, R20.H0_H0 ;  /* 0x20000014ff437230 */ /* 0x000fe40000004100 */
[----:B------:R-:W-:Y:S01]  /*61b0*/  FFMA.FTZ R10, R61, R70, R10 ;  /* 0x000000463d0a7223 */ /* 0x000fe2000001000a */
[----:B0-----:R-:W-:Y:S02]  /*61c0*/  HADD2.F32 R69, -RZ, R21.H0_H0 ;  /* 0x20000015ff457230 */ /* 0x001fe40000004100 */
[----:B----4-:R-:W-:-:S02]  /*61d0*/  HADD2.F32 R68, -RZ, R17.H0_H0 ;  /* 0x20000011ff447230 */ /* 0x010fc40000004100 */
[-C--:B------:R-:W-:Y:S01]  /*61e0*/  FFMA.FTZ R11, R62, R70.reuse, R11 ;  /* 0x000000463e0b7223 */ /* 0x080fe2000001000b */
[----:B---3--:R-:W-:Y:S02]  /*61f0*/  HADD2.F32 R66, -RZ, R5.H0_H0 ;  /* 0x20000005ff427230 */ /* 0x008fe40000004100 */
[----:B------:R-:W-:Y:S01]  /*6200*/  FFMA.FTZ R73, R59, R70, R72 ;  /* 0x000000463b497223 */ /* 0x000fe20000010048 */
[--C-:B------:R-:W-:Y:S02]  /*6210*/  HADD2.F32 R17, -RZ, R8.reuse.H0_H0 ;  /* 0x20000008ff117230 */ /* 0x100fe40000004100 */
[-C--:B------:R-:W-:Y:S01]  /*6220*/  FFMA.FTZ R21, R67, R71.reuse, R10 ;  /* 0x0000004743157223 */ /* 0x080fe2000001000a */
[-C--:B------:R-:W-:Y:S01]  /*6230*/  FFMA.FTZ R10, R69, R71.reuse, R16 ;  /* 0x00000047450a7223 */ /* 0x080fe20000010010 */
[----:B------:R-:W-:Y:S02]  /*6240*/  HADD2.F32 R8, -RZ, R8.H1_H1 ;  /* 0x30000008ff087230 */ /* 0x000fe40000004100 */
[----:B------:R-:W-:Y:S01]  /*6250*/  FFMA.FTZ R11, R66, R71, R11 ;  /* 0x00000047420b7223 */ /* 0x000fe2000001000b */
[----:B------:R-:W-:-:S02]  /*6260*/  HADD2.F32 R16, -RZ, R9.H0_H0 ;  /* 0x20000009ff107230 */ /* 0x000fc40000004100 */
[----:B------:R-:W-:Y:S01]  /*6270*/  FFMA.FTZ R5, R68, R71, R73 ;  /* 0x0000004744057223 */ /* 0x000fe20000010049 */
        /* <DEDUP_REMOVED lines=13> */
[----:B------:R-:W-:-:S03]  /*6350*/  HADD2.F32 R17, -RZ, R6.H0_H0 ;  /* 0x20000006ff117230 */ /* 0x000fc60000004100 */
[-C--:B------:R-:W-:Y:S01]  /*6360*/  FFMA.FTZ R75, R53, R20.reuse, R16 ;  /* 0x00000014354b7223 */ /* 0x080fe20000010010 */
[-C--:B------:R-:W-:Y:S01]  /*6370*/  FFMA.FTZ R70, R51, R20.reuse, R70 ;  /* 0x0000001433467223 */ /* 0x080fe20000010046 */
[----:B------:R-:W-:Y:S02]  /*6380*/  HADD2.F32 R6, -RZ, R6.H1_H1 ;  /* 0x30000006ff067230 */ /* 0x000fe40000004100 */
[-C--:B------:R-:W-:Y:S01]  /*6390*/  FFMA.FTZ R8, R50, R20.reuse, R9 ;  /* 0x0000001432087223 */ /* 0x080fe20000010009 */
[-C--:B------:R-:W-:Y:S01]  /*63a0*/  FFMA.FTZ R16, R56, R17.reuse, R75 ;  /* 0x0000001138107223 */ /* 0x080fe2000001004b */
[----:B------:R-:W-:Y:S01]  /*63b0*/  FFMA.FTZ R73, R52, R20, R71 ;  /* 0x0000001434497223 */ /* 0x000fe20000010047 */
[-C--:B------:R-:W-:Y:S01]  /*63c0*/  FFMA.FTZ R71, R57, R17.reuse, R70 ;  /* 0x0000001139477223 */ /* 0x080fe20000010046 */
[-C--:B------:R-:W-:Y:S01]  /*63d0*/  FFMA.FTZ R8, R55, R17.reuse, R8 ;  /* 0x0000001137087223 */ /* 0x080fe20000010008 */
[----:B------:R-:W-:Y:S01]  /*63e0*/  FFMA.FTZ R70, R63, R6, R16 ;  /* 0x000000063f467223 */ /* 0x000fe20000010010 */
[----:B------:R-:W-:-:S02]  /*63f0*/  FFMA.FTZ R73, R54, R17, R73 ;  /* 0x0000001136497223 */ /* 0x000fc40000010049 */
[----:B------:R-:W0:Y:S01]  /*6400*/  LDS.64 R16, [UR5+0x1a0] ;  /* 0x0001a005ff107984 */ /* 0x000e220008000a00 */
[--C-:B------:R-:W-:Y:S02]  /*6410*/  HADD2.F32 R20, -RZ, R7.reuse.H0_H0 ;  /* 0x20000007ff147230 */ /* 0x100fe40000004100 */
[-C--:B------:R-:W-:Y:S01]  /*6420*/  FFMA.FTZ R73, R58, R6.reuse, R73 ;  /* 0x000000063a497223 */ /* 0x080fe20000010049 */
[----:B------:R-:W-:Y:S02]  /*6430*/  HADD2.F32 R9, -RZ, R7.H1_H1 ;  /* 0x30000007ff097230 */ /* 0x000fe40000004100 */
[-C--:B------:R-:W-:Y:S01]  /*6440*/  FFMA.FTZ R7, R65, R6.reuse, R8 ;  /* 0x0000000641077223 */ /* 0x080fe20000010008 */
[----:B------:R-:W-:Y:S01]  /*6450*/  FFMA.FTZ R8, R64, R6, R71 ;  /* 0x0000000640087223 */ /* 0x000fe20000010047 */
[-C--:B------:R-:W-:Y:S02]  /*6460*/  FFMA.FTZ R6, R60, R20.reuse, R73 ;  /* 0x000000143c067223 */ /* 0x080fe40000010049 */
[-C--:B------:R-:W-:Y:S01]  /*6470*/  FFMA.FTZ R7, R62, R20.reuse, R7 ;  /* 0x000000143e077223 */ /* 0x080fe20000010007 */
[-C--:B------:R-:W-:Y:S01]  /*6480*/  FFMA.FTZ R8, R61, R20.reuse, R8 ;  /* 0x000000143d087223 */ /* 0x080fe20000010008 */
[----:B------:R-:W-:Y:S01]  /*6490*/  FFMA.FTZ R75, R59, R20, R70 ;  /* 0x000000143b4b7223 */ /* 0x000fe20000010046 */
[-C--:B------:R-:W-:Y:S01]  /*64a0*/  FFMA.FTZ R70, R69, R9.reuse, R6 ;  /* 0x0000000945467223 */ /* 0x080fe20000010006 */
[----:B------:R-:W-:-:S02]  /*64b0*/  FFMA.FTZ R71, R66, R9, R7 ;  /* 0x0000000942477223 */ /* 0x000fc40000010007 */
[----:B------:R-:W1:Y:S01]  /*64c0*/  LDS.64 R6, [UR5+0x1a8] ;  /* 0x0001a805ff067984 */ /* 0x000e620008000a00 */
[-C--:B------:R-:W-:Y:S01]  /*64d0*/  FFMA.FTZ R73, R67, R9.reuse, R8 ;  /* 0x0000000943497223 */ /* 0x080fe20000010008 */
[----:B------:R-:W-:Y:S01]  /*64e0*/  FFMA.FTZ R75, R68, R9, R75 ;  /* 0x00000009444b7223 */ /* 0x000fe2000001004b */
[C---:B------:R-:W-:Y:S01]  /*64f0*/  FMUL.FTZ R10, R29.reuse, R10 ;  /* 0x0000000a1d0a7220 */ /* 0x040fe20000410000 */
[----:B------:R-:W-:Y:S01]  /*6500*/  FMUL.FTZ R8, R30, R5 ;  /* 0x000000051e087220 */ /* 0x000fe20000410000 */
[----:B------:R-:W-:Y:S01]  /*6510*/  FMUL.FTZ R21, R28, R21 ;  /* 0x000000151c157220 */ /* 0x000fe20000410000 */
[C---:B------:R-:W-:Y:S01]  /*6520*/  FMUL.FTZ R11, R26.reuse, R11 ;  /* 0x0000000b1a0b7220 */ /* 0x040fe20000410000 */
[----:B------:R-:W-:Y:S01]  /*6530*/  FMUL.FTZ R71, R26, R71 ;  /* 0x000000471a477220 */ /* 0x000fe20000410000 */
[----:B------:R-:W-:Y:S01]  /*6540*/  FMUL.FTZ R73, R28, R73 ;  /* 0x000000491c497220 */ /* 0x000fe20000410000 */
        /* <DEDUP_REMOVED lines=12> */
[----:B------:R-:W-:Y:S01]  /*6610*/  PRMT R71, R71, 0x5410, R73 ;  /* 0x0000541047477816 */ /* 0x000fe20000000049 */
[----:B------:R-:W2:Y:S01]  /*6620*/  LDS.64 R20, [UR5+0x20] ;  /* 0x00002005ff147984 */ /* 0x000ea20008000a00 */
[----:B------:R-:W-:Y:S01]  /*6630*/  PRMT R70, R70, 0x5410, R75 ;  /* 0x0000541046467816 */ /* 0x000fe2000000004b */
[----:B------:R-:W-:Y:S02]  /*6640*/  HADD2 R38, R5, R38 ;  /* 0x0000002605267230 */ /* 0x000fe40000000000 */
[--C-:B0-----:R-:W-:Y:S01]  /*6650*/  HADD2.F32 R5, -RZ, R16.reuse.H0_H0 ;  /* 0x20000010ff057230 */ /* 0x101fe20000004100 */
        /* <DEDUP_REMOVED lines=13> */
[----:B------:R-:W-:-:S02]  /*6730*/  FFMA.FTZ R5, R46, R70, R17 ;  /* 0x000000462e057223 */ /* 0x000fc40000010011 */
[-C--:B------:R-:W-:Y:S02]  /*6740*/  FFMA.FTZ R76, R25, R70.reuse, R16 ;  /* 0x00000046194c7223 */ /* 0x080fe40000010010 */
[----:B------:R-:W0:Y:S01]  /*6750*/  LDS.64 R16, [UR5+0x28] ;  /* 0x00002805ff107984 */ /* 0x000e220008000a00 */
[-C--:B------:R-:W-:Y:S01]  /*6760*/  FFMA.FTZ R72, R47, R70.reuse, R72 ;  /* 0x000000462f487223 */ /* 0x080fe20000010048 */
[----:B------:R-:W-:Y:S01]  /*6770*/  FFMA.FTZ R75, R24, R70, R73 ;  /* 0x00000046184b7223 */ /* 0x000fe20000010049 */
[----:B------:R-:W-:-:S04]  /*6780*/  IMAD.WIDE R18, R124, 0x4, R18 ;  /* 0x000000047c127825 */ /* 0x000fc800078e0212 */
[-C--:B------:R-:W-:Y:S01]  /*6790*/  FFMA.FTZ R70, R50, R71.reuse, R5 ;  /* 0x0000004732467223 */ /* 0x080fe20000010005 */
[-C--:B------:R-:W-:Y:S01]  /*67a0*/  FFMA.FTZ R74, R51, R71.reuse, R72 ;  /* 0x00000047334a7223 */ /* 0x080fe20000010048 */
[--C-:B-1----:R-:W-:Y:S02]  /*67b0*/  HADD2.F32 R73, -RZ, R6.reuse.H0_H0 ;  /* 0x20000006ff497230 */ /* 0x102fe40000004100 */
[-C--:B------:R-:W-:Y:S01]  /*67c0*/  FFMA.FTZ R75, R52, R71.reuse, R75 ;  /* 0x00000047344b7223 */ /* 0x080fe2000001004b */
[----:B------:R-:W-:Y:S01]  /*67d0*/  HFMA2.MMA R43, R11, 1, 1, R43 ;  /* 0x3c003c000b2b7835 */ /* 0x000fe2000000002b */
[----:B------:R-:W-:Y:S01]  /*67e0*/  FFMA.FTZ R5, R53, R71, R76 ;  /* 0x0000004735057223 */ /* 0x000fe2000001004c */
[----:B------:R-:W3:Y:S01]  /*67f0*/  LDG.E.128.CONSTANT R8, desc[UR8][R18.64] ;  /* 0x0000000812087981 */ /* 0x000ee2000c1e9d00 */
        /* <DEDUP_REMOVED lines=9> */
[----:B------:R-:W-:Y:S01]  /*6890*/  FMUL.FTZ R81, R26, R81 ;  /* 0x000000511a517220 */ /* 0x000fe20000410000 */
[----:B------:R-:W-:Y:S01]  /*68a0*/  FMUL.FTZ R77, R28, R77 ;  /* 0x0000004d1c4d7220 */ /* 0x000fe20000410000 */
[----:B------:R-:W-:Y:S01]  /*68b0*/  FFMA.FTZ R74, R63, R6, R74 ;  /* 0x000000063f4a7223 */ /* 0x000fe2000001004a */
[----:B------:R-:W-:Y:S02]  /*68c0*/  HADD2.F32 R7, -RZ, R7.H1_H1 ;  /* 0x30000007ff077230 */ /* 0x000fe40000004100 */
[-C--:B------:R-:W-:Y:S01]  /*68d0*/  FFMA.FTZ R71, R62, R72.reuse, R5 ;  /* 0x000000483e477223 */ /* 0x080fe20000010005 */
[-C--:B------:R-:W-:Y:S01]  /*68e0*/  FFMA.FTZ R70, R61, R72.reuse, R70 ;  /* 0x000000483d467223 */ /* 0x080fe20000010046 */
[-C--:B------:R-:W-:Y:S01]  /*68f0*/  FFMA.FTZ R6, R60, R72.reuse, R75 ;  /* 0x000000483c067223 */ /* 0x080fe2000001004b */
[----:B------:R-:W-:Y:S01]  /*6900*/  FFMA.FTZ R75, R59, R72, R74 ;  /* 0x000000483b4b7223 */ /* 0x000fe2000001004a */
[----:B--2---:R-:W-:Y:S01]  /*6910*/  HADD2.F32 R5, -RZ, R20.H0_H0 ;  /* 0x20000014ff057230 */ /* 0x004fe20000004100 */
[----:B------:R-:W-:-:S02]  /*6920*/  F2FP.F16.F32.PACK_AB R81, RZ, R81 ;  /* 0x00000051ff51723e */ /* 0x000fc400000000ff */
[----:B------:R-:W-:Y:S01]  /*6930*/  F2FP.F16.F32.PACK_AB R77, RZ, R77 ;  /* 0x0000004dff4d723e */ /* 0x000fe200000000ff */
[-C--:B------:R-:W-:Y:S01]  /*6940*/  FFMA.FTZ R71, R66, R7.reuse, R71 ;  /* 0x0000000742477223 */ /* 0x080fe20000010047 */
[-C--:B------:R-:W-:Y:S01]  /*6950*/  FFMA.FTZ R73, R67, R7.reuse, R70 ;  /* 0x0000000743497223 */ /* 0x080fe20000010046 */
[-C--:B------:R-:W-:Y:S01]  /*6960*/  FFMA.FTZ R6, R69, R7.reuse, R6 ;  /* 0x0000000745067223 */ /* 0x080fe20000010006 */
[----:B------:R-:W-:Y:S01]  /*6970*/  FFMA.FTZ R7, R68, R7, R75 ;  /* 0x0000000744077223 */ /* 0x000fe2000001004b */
[----:B------:R-:W-:Y:S01]  /*6980*/  HADD2.F32 R20, -RZ, R20.H1_H1 ;  /* 0x30000014ff147230 */ /* 0x000fe20000004100 */
[----:B------:R-:W-:Y:S01]  /*6990*/  PRMT R81, R81, 0x5410, R77 ;  /* 0x0000541051517816 */ /* 0x000fe2000000004d */
[--C-:B------:R-:W-:Y:S02]  /*69a0*/  HADD2.F32 R70, -RZ, R21.reuse.H0_H0 ;  /* 0x20000015ff467230 */ /* 0x100fe40000004100 */
[----:B------:R-:W-:Y:S01]  /*69b0*/  FFMA.FTZ R75, R5, R2, RZ ;  /* 0x00000002054b7223 */ /* 0x000fe200000100ff */
[----:B------:R-:W-:-:S02]  /*69c0*/  HADD2.F32 R72, -RZ, R21.H1_H1 ;  /* 0x30000015ff487230 */ /* 0x000fc40000004100 */
[----:B------:R-:W-:Y:S01]  /*69d0*/  FFMA.FTZ R21, R3, R5, RZ ;  /* 0x0000000503157223 */ /* 0x000fe200000100ff */
[C---:B------:R-:W-:Y:S01]  /*69e0*/  FFMA.FTZ R74, R5.reuse, R4, RZ ;  /* 0x00000004054a7223 */ /* 0x040fe200000100ff */
[----:B------:R-:W-:Y:S01]  /*69f0*/  FFMA.FTZ R77, R5, R0, RZ ;  /* 0x00000000054d7223 */ /* 0x000fe200000100ff */
[----:B------:R-:W-:Y:S01]  /*6a00*/  FFMA.FTZ R75, R20, R49, R75 ;  /* 0x00000031144b7223 */ /* 0x000fe2000001004b */
[----:B------:R-:W-:Y:S01]  /*6a10*/  FFMA.FTZ R21, R32, R20, R21 ;  /* 0x0000001420157223 */ /* 0x000fe20000010015 */
[C---:B------:R-:W-:Y:S01]  /*6a20*/  FFMA.FTZ R5, R20.reuse, R33, R74 ;  /* 0x0000002114057223 */ /* 0x040fe2000001004a */
[----:B------:R-:W-:Y:S01]  /*6a30*/  FFMA.FTZ R20, R20, R48, R77 ;  /* 0x0000003014147223 */ /* 0x000fe2000001004d */
        /* <DEDUP_REMOVED lines=8> */
[----:B0-----:R-:W-:-:S02]  /*6ac0*/  HADD2.F32 R5, -RZ, R16.H0_H0 ;  /* 0x20000010ff057230 */ /* 0x001fc40000004100 */
[----:B------:R-:W-:Y:S02]  /*6ad0*/  HADD2.F32 R21, -RZ, R16.H1_H1 ;  /* 0x30000010ff157230 */ /* 0x000fe40000004100 */
[--C-:B------:R-:W-:Y:S02]  /*6ae0*/  HADD2.F32 R70, -RZ, R17.reuse.H0_H0 ;  /* 0x20000011ff467230 */ /* 0x100fe40000004100 */
[----:B------:R-:W-:Y:S02]  /*6af0*/  HADD2.F32 R72, -RZ, R17.H1_H1 ;  /* 0x30000011ff487230 */ /* 0x000fe40000004100 */
[----:B------:R-:W0:Y:S01]  /*6b00*/  LDS.64 R16, [UR5+0x220] ;  /* 0x00022005ff107984 */ /* 0x000e220008000a00 */
[----:B------:R-:W-:Y:S01]  /*6b10*/  FFMA.FTZ R20, R55, R5, R20 ;  /* 0x0000000537147223 */ /* 0x000fe20000010014 */
[C---:B------:R-:W-:Y:S01]  /*6b20*/  FFMA.FTZ R74, R5.reuse, R57, R74 ;  /* 0x00000039054a7223 */ /* 0x040fe2000001004a */
[C---:B------:R-:W-:Y:S01]  /*6b30*/  FFMA.FTZ R77, R5.reuse, R54, R77 ;  /* 0x00000036054d7223 */ /* 0x040fe2000001004d */
[----:B------:R-:W-:Y:S01]  /*6b40*/  FFMA.FTZ R76, R5, R56, R75 ;  /* 0x00000038054c7223 */ /* 0x000fe2000001004b */
        /* <DEDUP_REMOVED lines=8> */
[C---:B------:R-:W-:Y:S01]  /*6bd0*/  FMUL.FTZ R6, R29.reuse, R6 ;  /* 0x000000061d067220 */ /* 0x040fe20000410000 */
[----:B------:R-:W-:Y:S01]  /*6be0*/  FFMA.FTZ R5, R66, R72, R5 ;  /* 0x0000004842057223 */ /* 0x000fe20000010005 */
[----:B------:R-:W-:Y:S01]  /*6bf0*/  FFMA.FTZ R75, R72, R67, R75 ;  /* 0x00000043484b7223 */ /* 0x000fe2000001004b */
[----:B------:R-:W-:Y:S01]  /*6c00*/  FMUL.FTZ R71, R26, R71 ;  /* 0x000000471a477220 */ /* 0x000fe20000410000 */
[----:B------:R-:W-:Y:S01]  /*6c10*/  FMUL.FTZ R73, R28, R73 ;  /* 0x000000491c497220 */ /* 0x000fe20000410000 */
[C---:B------:R-:W-:Y:S01]  /*6c20*/  FFMA.FTZ R20, R72.reuse, R69, R20 ;  /* 0x0000004548147223 */ /* 0x040fe20000010014 */
[----:B------:R-:W-:Y:S01]  /*6c30*/  FFMA.FTZ R21, R72, R68, R21 ;  /* 0x0000004448157223 */ /* 0x000fe20000010015 */
[----:B------:R-:W-:Y:S01]  /*6c40*/  FMUL.FTZ R72, R30, R7 ;  /* 0x000000071e487220 */ /* 0x000fe20000410000 */
[----:B------:R-:W-:Y:S01]  /*6c50*/  F2FP.F16.F32.PACK_AB R70, RZ, R6 ;  /* 0x00000006ff46723e */ /* 0x000fe200000000ff */
[----:B------:R-:W-:Y:S01]  /*6c60*/  FMUL.FTZ R5, R26, R5 ;  /* 0x000000051a057220 */ /* 0x000fe20000410000 */
[----:B------:R-:W-:Y:S01]  /*6c70*/  FMUL.FTZ R75, R28, R75 ;  /* 0x0000004b1c4b7220 */ /* 0x000fe20000410000 */
[----:B------:R-:W-:Y:S01]  /*6c80*/  F2FP.F16.F32.PACK_AB R71, RZ, R71 ;  /* 0x00000047ff47723e */ /* 0x000fe200000000ff */
[----:B------:R-:W1:Y:S01]  /*6c90*/  LDS.64 R6, [UR5+0x228] ;  /* 0x00022805ff067984 */ /* 0x000e620008000a00 */
[----:B------:R-:W-:Y:S01]  /*6ca0*/  F2FP.F16.F32.PACK_AB R73, RZ, R73 ;  /* 0x00000049ff49723e */ /* 0x000fe200000000ff */
[----:B------:R-:W-:Y:S01]  /*6cb0*/  FMUL.FTZ R20, R29, R20 ;  /* 0x000000141d147220 */ /* 0x000fe20000410000 */
[----:B------:R-:W-:Y:S01]  /*6cc0*/  FMUL.FTZ R21, R30, R21 ;  /* 0x000000151e157220 */ /* 0x000fe20000410000 */
[----:B------:R-:W-:-:S02]  /*6cd0*/  F2FP.F16.F32.PACK_AB R5, RZ, R5 ;  /* 0x00000005ff05723e */ /* 0x000fc400000000ff */
[----:B------:R-:W-:Y:S02]  /*6ce0*/  PRMT R71, R71, 0x5410, R73 ;  /* 0x0000541047477816 */ /* 0x000fe40000000049 */
[----:B------:R-:W-:Y:S02]  /*6cf0*/  F2FP.F16.F32.PACK_AB R75, RZ, R75 ;  /* 0x0000004bff4b723e */ /* 0x000fe400000000ff */
[----:B------:R-:W-:Y:S02]  /*6d00*/  F2FP.F16.F32.PACK_AB R72, RZ, R72 ;  /* 0x00000048ff48723e */ /* 0x000fe400000000ff */
[----:B------:R-:W-:Y:S02]  /*6d10*/  F2FP.F16.F32.PACK_AB R20, RZ, R20 ;  /* 0x00000014ff14723e */ /* 0x000fe400000000ff */
[----:B------:R-:W-:Y:S02]  /*6d20*/  F2FP.F16.F32.PACK_AB R21, RZ, R21 ;  /* 0x00000015ff15723e */ /* 0x000fe400000000ff */
[----:B------:R-:W-:Y:S01]  /*6d30*/  PRMT R5, R5, 0x5410, R75 ;  /* 0x0000541005057816 */ /* 0x000fe2000000004b */
[----:B------:R-:W-:Y:S01]  /*6d40*/  HFMA2.MMA R41, R71, 1, 1, R41 ;  /* 0x3c003c0047297835 */ /* 0x000fe20000000029 */
[----:B------:R-:W-:-:S02]  /*6d50*/  PRMT R71, R70, 0x5410, R72 ;  /* 0x0000541046477816 */ /* 0x000fc40000000048 */
[----:B------:R-:W-:Y:S02]  /*6d60*/  PRMT R70, R20, 0x5410, R21 ;  /* 0x0000541014467816 */ /* 0x000fe40000000015 */
[----:B------:R-:W-:Y:S01]  /*6d70*/  HFMA2.MMA R27, R5, 1, 1, R27 ;  /* 0x3c003c00051b7835 */ /* 0x000fe2000000001b */
[----:B------:R-:W2:Y:S01]  /*6d80*/  LDS.64 R20, [UR5+0x2a0] ;  /* 0x0002a005ff147984 */ /* 0x000ea20008000a00 */
[----:B0-----:R-:W-:Y:S02]  /*6d90*/  HADD2.F32 R5, -RZ, R16.H0_H0 ;  /* 0x20000010ff057230 */ /* 0x001fe40000004100 */
[----:B------:R-:W-:Y:S01]  /*6da0*/  HADD2 R42, R71, R42 ;  /* 0x0000002a472a7230 */ /* 0x000fe20000000000 */
[----:B------:R-:W-:Y:S01]  /*6db0*/  HFMA2.MMA R31, R70, 1, 1, R31 ;  /* 0x3c003c00461f7835 */ /* 0x000fe2000000001f */
[----:B------:R-:W-:Y:S02]  /*6dc0*/  HADD2.F32 R16, -RZ, R16.H1_H1 ;  /* 0x30000010ff107230 */ /* 0x000fe40000004100 */
        /* <DEDUP_REMOVED lines=22> */
[--C-:B------:R-:W-:Y:S02]  /*6f30*/  HADD2.F32 R72, -RZ, R7.reuse.H0_H0 ;  /* 0x20000007ff487230 */ /* 0x100fe40000004100 */
        /* <DEDUP_REMOVED lines=18> */
[-C--:B------:R-:W-:Y:S01]  /*7060*/  FFMA.FTZ R74, R2, R75.reuse, RZ ;  /* 0x0000004b024a7223 */ /* 0x080fe200000100ff */
        /* <DEDUP_REMOVED lines=19> */
[-C--:B------:R-:W-:Y:S01]  /*71a0*/  FFMA.FTZ R20, R55, R73.reuse, R20 ;  /* 0x0000004937147223 */ /* 0x080fe20000010014 */
[--C-:B------:R-:W-:Y:S02]  /*71b0*/  HADD2.F32 R70, -RZ, R17.reuse.H0_H0 ;  /* 0x20000011ff467230 */ /* 0x100fe40000004100 */
[----:B------:R-:W-:Y:S02]  /*71c0*/  HADD2.F32 R72, -RZ, R17.H1_H1 ;  /* 0x30000011ff487230 */ /* 0x000fe40000004100 */
        /* <DEDUP_REMOVED lines=8> */
[-C--:B------:R-:W-:Y:S01]  /*7250*/  FFMA.FTZ R21, R62, R70.reuse, R21 ;  /* 0x000000463e157223 */ /* 0x080fe20000010015 */
[----:B------:R-:W-:Y:S01]  /*7260*/  FFMA.FTZ R20, R61, R70, R20 ;  /* 0x000000463d147223 */ /* 0x000fe20000010014 */
[----:B------:R-:W-:Y:S01]  /*7270*/  FMUL.FTZ R7, R28, R7 ;  /* 0x000000071c077220 */ /* 0x000fe20000410000 */
[----:B------:R-:W-:Y:S01]  /*7280*/  FMUL.FTZ R6, R29, R6 ;  /* 0x000000061d067220 */ /* 0x000fe20000410000 */
[----:B------:R-:W-:Y:S01]  /*7290*/  FFMA.FTZ R74, R60, R70, R75 ;  /* 0x000000463c4a7223 */ /* 0x000fe2000001004b */
[-C--:B------:R-:W-:Y:S01]  /*72a0*/  FFMA.FTZ R73, R66, R72.reuse, R21 ;  /* 0x0000004842497223 */ /* 0x080fe20000010015 */
[----:B------:R-:W-:Y:S01]  /*72b0*/  FFMA.FTZ R75, R67, R72, R20 ;  /* 0x00000048434b7223 */ /* 0x000fe20000010014 */
[----:B------:R-:W-:Y:S02]  /*72c0*/  F2FP.F16.F32.PACK_AB R20, RZ, R7 ;  /* 0x00000007ff14723e */ /* 0x000fe400000000ff */
[----:B------:R-:W-:-:S02]  /*72d0*/  F2FP.F16.F32.PACK_AB R21, RZ, R6 ;  /* 0x00000006ff15723e */ /* 0x000fc400000000ff */
[----:B------:R-:W1:Y:S01]  /*72e0*/  LDS.64 R6, [UR5+0x328] ;  /* 0x00032805ff067984 */ /* 0x000e620008000a00 */
[----:B------:R-:W-:Y:S01]  /*72f0*/  FFMA.FTZ R77, R59, R70, R76 ;  /* 0x000000463b4d7223 */ /* 0x000fe2000001004c */
[----:B------:R-:W-:Y:S01]  /*7300*/  FMUL.FTZ R5, R30, R5 ;  /* 0x000000051e057220 */ /* 0x000fe20000410000 */
[-C--:B------:R-:W-:Y:S02]  /*7310*/  FFMA.FTZ R74, R69, R72.reuse, R74 ;  /* 0x00000048454a7223 */ /* 0x080fe4000001004a */
[----:B------:R-:W-:Y:S02]  /*7320*/  FFMA.FTZ R77, R68, R72, R77 ;  /* 0x00000048444d7223 */ /* 0x000fe4000001004d */
[----:B------:R-:W-:Y:S01]  /*7330*/  FMUL.FTZ R74, R29, R74 ;  /* 0x0000004a1d4a7220 */ /* 0x000fe20000410000 */
[----:B------:R-:W-:Y:S01]  /*7340*/  F2FP.F16.F32.PACK_AB R5, RZ, R5 ;  /* 0x00000005ff05723e */ /* 0x000fe200000000ff */
[----:B------:R-:W-:Y:S01]  /*7350*/  FMUL.FTZ R77, R30, R77 ;  /* 0x0000004d1e4d7220 */ /* 0x000fe20000410000 */
[----:B------:R-:W-:Y:S01]  /*7360*/  FMUL.FTZ R73, R26, R73 ;  /* 0x000000491a497220 */ /* 0x000fe20000410000 */
[----:B------:R-:W-:Y:S01]  /*7370*/  FMUL.FTZ R75, R28, R75 ;  /* 0x0000004b1c4b7220 */ /* 0x000fe20000410000 */
[----:B------:R-:W-:Y:S01]  /*7380*/  FMUL.FTZ R71, R26, R71 ;  /* 0x000000471a477220 */ /* 0x000fe20000410000 */
[----:B------:R-:W-:Y:S01]  /*7390*/  PRMT R21, R21, 0x5410, R5 ;  /* 0x0000541015157816 */ /* 0x000fe20000000005 */
[----:B------:R-:W-:Y:S01]  /*73a0*/  FMUL.FTZ R78, R29, R78 ;  /* 0x0000004e1d4e7220 */ /* 0x000fe20000410000 */
[----:B------:R-:W-:Y:S01]  /*73b0*/  FMUL.FTZ R79, R30, R79 ;  /* 0x0000004f1e4f7220 */ /* 0x000fe20000410000 */
[----:B------:R-:W-:-:S02]  /*73c0*/  F2FP.F16.F32.PACK_AB R74, RZ, R74 ;  /* 0x0000004aff4a723e */ /* 0x000fc400000000ff */
[----:B------:R-:W-:Y:S01]  /*73d0*/  F2FP.F16.F32.PACK_AB R77, RZ, R77 ;  /* 0x0000004dff4d723e */ /* 0x000fe200000000ff */
[----:B------:R-:W-:Y:S01]  /*73e0*/  HADD2 R34, R21, R34 ;  /* 0x0000002215227230 */ /* 0x000fe20000000000 */
[----:B------:R-:W-:Y:S02]  /*73f0*/  F2FP.F16.F32.PACK_AB R73, RZ, R73 ;  /* 0x00000049ff49723e */ /* 0x000fe400000000ff */
[----:B------:R-:W-:Y:S02]  /*7400*/  F2FP.F16.F32.PACK_AB R75, RZ, R75 ;  /* 0x0000004bff4b723e */ /* 0x000fe400000000ff */
[----:B------:R-:W-:Y:S02]  /*7410*/  F2FP.F16.F32.PACK_AB R71, RZ, R71 ;  /* 0x00000047ff47723e */ /* 0x000fe400000000ff */
[----:B------:R-:W-:Y:S02]  /*7420*/  PRMT R74, R74, 0x5410, R77 ;  /* 0x000054104a4a7816 */ /* 0x000fe4000000004d */
[----:B------:R-:W-:Y:S01]  /*7430*/  F2FP.F16.F32.PACK_AB R78, RZ, R78 ;  /* 0x0000004eff4e723e */ /* 0x000fe200000000ff */
[----:B0-----:R-:W-:Y:S01]  /*7440*/  HADD2.F32 R21, -RZ, R16.H0_H0 ;  /* 0x20000010ff157230 */ /* 0x001fe20000004100 */
[----:B------:R-:W-:-:S02]  /*7450*/  F2FP.F16.F32.PACK_AB R79, RZ, R79 ;  /* 0x0000004fff4f723e */ /* 0x000fc400000000ff */
[----:B-----5:R-:W-:Y:S02]  /*7460*/  LEA.HI R76, R12, 0xffffff80, RZ, 0x8 ;  /* 0xffffff800c4c7811 */ /* 0x020fe400078f40ff */
[----:B------:R-:W-:Y:S01]  /*7470*/  PRMT R73, R73, 0x5410, R75 ;  /* 0x0000541049497816 */ /* 0x000fe2000000004b */
[----:B------:R-:W-:Y:S01]  /*7480*/  HADD2 R35, R74, R35 ;  /* 0x000000234a237230 */ /* 0x000fe20000000000 */
[----:B------:R-:W-:Y:S01]  /*7490*/  PRMT R71, R71, 0x5410, R20 ;  /* 0x0000541047477816 */ /* 0x000fe20000000014 */
[----:B------:R0:W-:Y:S01]  /*74a0*/  I2F.F16 R5, R76 ;  /* 0x0000004c00057306 */ /* 0x0001e20000200c00 */
[----:B------:R-:W-:Y:S01]  /*74b0*/  PRMT R78, R78, 0x5410, R79 ;  /* 0x000054104e4e7816 */ /* 0x000fe2000000004f */
[----:B------:R-:W-:Y:S02]  /*74c0*/  HADD2.F32 R16, -RZ, R16.H1_H1 ;  /* 0x30000010ff107230 */ /* 0x000fe40000004100 */
[----:B------:R-:W-:Y:S01]  /*74d0*/  FFMA.FTZ R74, R2, R21, RZ ;  /* 0x00000015024a7223 */ /* 0x000fe200000100ff */
[----:B------:R-:W-:-:S02]  /*74e0*/  HADD2.F32 R20, -RZ, R17.H0_H0 ;  /* 0x20000011ff147230 */ /* 0x000fc40000004100 */
[----:B------:R-:W-:Y:S02]  /*74f0*/  HADD2.F32 R72, -RZ, R17.H1_H1 ;  /* 0x30000011ff487230 */ /* 0x000fe40000004100 */
[-C--:B------:R-:W-:Y:S01]  /*7500*/  FFMA.FTZ R17, R3, R21.reuse, RZ ;  /* 0x0000001503117223 */ /* 0x080fe200000100ff */
[-C--:B0-----:R-:W-:Y:S01]  /*7510*/  FFMA.FTZ R76, R4, R21.reuse, RZ ;  /* 0x00000015044c7223 */ /* 0x081fe200000100ff */
[----:B------:R-:W-:Y:S01]  /*7520*/  FFMA.FTZ R21, R0, R21, RZ ;  /* 0x0000001500157223 */ /* 0x000fe200000100ff */
[----:B------:R-:W-:Y:S01]  /*7530*/  HFMA2.MMA R36, R73, 1, 1, R36 ;  /* 0x3c003c0049247835 */ /* 0x000fe20000000024 */
[----:B------:R-:W-:Y:S01]  /*7540*/  HADD2 R40, R78, R40 ;  /* 0x000000284e287230 */ /* 0x000fe20000000000 */
[----:B------:R-:W-:Y:S01]  /*7550*/  HFMA2.MMA R39, R71, 1, 1, R39 ;  /* 0x3c003c0047277835 */ /* 0x000fe20000000027 */
[-C--:B------:R-:W-:Y:S01]  /*7560*/  FFMA.FTZ R73, R33, R16.reuse, R76 ;  /* 0x0000001021497223 */ /* 0x080fe2000001004c */
[-C--:B------:R-:W-:Y:S01]  /*7570*/  FFMA.FTZ R71, R32, R16.reuse, R17 ;  /* 0x0000001020477223 */ /* 0x080fe20000010011 */
[-C--:B------:R-:W-:Y:S01]  /*7580*/  FFMA.FTZ R74, R49, R16.reuse, R74 ;  /* 0x00000010314a7223 */ /* 0x080fe2000001004a */
[----:B------:R-:W-:Y:S01]  /*7590*/  FFMA.FTZ R78, R48, R16, R21 ;  /* 0x00000010304e7223 */ /* 0x000fe20000010015 */
[----:B------:R-:W-:Y:S01]  /*75a0*/  LEA.HI R77, R14, 0xffffff80, RZ, 0x8 ;  /* 0xffffff800e4d7811 */ /* 0x000fe200078f40ff */
[----:B------:R-:W0:Y:S01]  /*75b0*/  LDS.64 R16, [UR5+0x3a0] ;  /* 0x0003a005ff107984 */ /* 0x000e220008000a00 */
[-C--:B------:R-:W-:Y:S01]  /*75c0*/  FFMA.FTZ R73, R24, R20.reuse, R73 ;  /* 0x0000001418497223 */ /* 0x080fe20000010049 */
[-C--:B------:R-:W-:Y:S01]  /*75d0*/  FFMA.FTZ R71, R46, R20.reuse, R71 ;  /* 0x000000142e477223 */ /* 0x080fe20000010047 */
[-C--:B------:R-:W-:Y:S01]  /*75e0*/  FFMA.FTZ R76, R47, R20.reuse, R74 ;  /* 0x000000142f4c7223 */ /* 0x080fe2000001004a */
[----:B------:R2:W-:Y:S01]  /*75f0*/  I2F.F16 R21, R77 ;  /* 0x0000004d00157306 */ /* 0x0005e20000200c00 */
[----:B------:R-:W-:Y:S01]  /*7600*/  FFMA.FTZ R80, R25, R20, R78 ;  /* 0x0000001419507223 */ /* 0x000fe2000001004e */
[----:B------:R-:W-:Y:S01]  /*7610*/  LOP3.LUT R75, R13, 0xff, RZ, 0xc0, !PT ;  /* 0x000000ff0d4b7812 */ /* 0x000fe200078ec0ff */
[-C--:B------:R-:W-:Y:S01]  /*7620*/  FFMA.FTZ R74, R50, R72.reuse, R71 ;  /* 0x00000048324a7223 */ /* 0x080fe20000010047 */
[-C--:B------:R-:W-:Y:S01]  /*7630*/  FFMA.FTZ R78, R51, R72.reuse, R76 ;  /* 0x00000048334e7223 */ /* 0x080fe2000001004c */
[-C--:B------:R-:W-:Y:S01]  /*7640*/  FFMA.FTZ R79, R53, R72.reuse, R80 ;  /* 0x00000048354f7223 */ /* 0x080fe20000010050 */
[----:B--2---:R-:W-:Y:S01]  /*7650*/  FFMA.FTZ R77, R52, R72, R73 ;  /* 0x00000048344d7223 */ /* 0x004fe20000010049 */
[--C-:B-1----:R-:W-:Y:S01]  /*7660*/  HADD2.F32 R73, -RZ, R6.reuse.H0_H0 ;  /* 0x20000006ff497230 */ /* 0x102fe20000004100 */
[----:B------:R-:W-:Y:S01]  /*7670*/  IADD3 R71, R75, -0x80, RZ ;  /* 0xffffff804b477810 */ /* 0x000fe20007ffe0ff */
[----:B------:R-:W-:Y:S01]  /*7680*/  HADD2.F32 R6, -RZ, R6.H1_H1 ;  /* 0x30000006ff067230 */ /* 0x000fe20000004100 */
[----:B------:R-:W-:Y:S01]  /*7690*/  LOP3.LUT R80, R15, 0xff, RZ, 0xc0, !PT ;  /* 0x000000ff0f507812 */ /* 0x000fe200078ec0ff */
[----:B------:R-:W-:-:S02]  /*76a0*/  HADD2.F32 R76, -RZ, R7.H0_H0 ;  /* 0x20000007ff4c7230 */ /* 0x000fc40000004100 */
[-C--:B------:R-:W-:Y:S01]  /*76b0*/  FFMA.FTZ R74, R55, R73.reuse, R74 ;  /* 0x00000049374a7223 */ /* 0x080fe2000001004a */
[----:B------:R-:W-:Y:S02]  /*76c0*/  HADD2.F32 R75, -RZ, R7.H1_H1 ;  /* 0x30000007ff4b7230 */ /* 0x000fe40000004100 */
[-C--:B------:R-:W-:Y:S01]  /*76d0*/  FFMA.FTZ R7, R57, R73.reuse, R78 ;  /* 0x0000004939077223 */ /* 0x080fe2000001004e */
[-C--:B------:R-:W-:Y:S01]  /*76e0*/  FFMA.FTZ R77, R54, R73.reuse, R77 ;  /* 0x00000049364d7223 */ /* 0x080fe2000001004d */
[----:B------:R-:W-:Y:S01]  /*76f0*/  FFMA.FTZ R72, R56, R73, R79 ;  /* 0x0000004938487223 */ /* 0x000fe2000001004f */
[----:B------:R-:W-:Y:S01]  /*7700*/  IADD3 R82, R80, -0x80, RZ ;  /* 0xffffff8050527810 */ /* 0x000fe20007ffe0ff */
[-C--:B------:R-:W-:Y:S01]  /*7710*/  FFMA.FTZ R73, R65, R6.reuse, R74 ;  /* 0x0000000641497223 */ /* 0x080fe2000001004a */
[-C--:B------:R-:W-:Y:S01]  /*7720*/  FFMA.FTZ R74, R64, R6.reuse, R7 ;  /* 0x00000006404a7223 */ /* 0x080fe20000010007 */
[-C--:B------:R-:W-:Y:S01]  /*7730*/  FFMA.FTZ R79, R58, R6.reuse, R77 ;  /* 0x000000063a4f7223 */ /* 0x080fe2000001004d */
[----:B------:R-:W-:-:S02]  /*7740*/  FFMA.FTZ R80, R63, R6, R72 ;  /* 0x000000063f507223 */ /* 0x000fc40000010048 */
[----:B------:R-:W1:Y:S01]  /*7750*/  LDS.64 R6, [UR5+0x3a8] ;  /* 0x0003a805ff067984 */ /* 0x000e620008000a00 */
[----:B------:R-:W-:Y:S01]  /*7760*/  HFMA2.MMA R37, R81, 1, 1, R37 ;  /* 0x3c003c0051257835 */ /* 0x000fe20000000025 */
[----:B------:R-:W-:Y:S02]  /*7770*/  LOP3.LUT R78, R12, 0xff, RZ, 0xc0, !PT ;  /* 0x000000ff0c4e7812 */ /* 0x000fe400078ec0ff */
[----:B------:R-:W-:Y:S01]  /*7780*/  LEA.HI R81, R15, 0xffffff80, RZ, 0x8 ;  /* 0xffffff800f517811 */ /* 0x000fe200078f40ff */
[-C--:B------:R-:W-:Y:S01]  /*7790*/  FFMA.FTZ R77, R62, R76.reuse, R73 ;  /* 0x0000004c3e4d7223 */ /* 0x080fe20000010049 */
[----:B------:R-:W-:Y:S01]  /*77a0*/  IADD3 R83, R78, -0x80, RZ ;  /* 0xffffff804e537810 */ /* 0x000fe20007ffe0ff */
[-C--:B------:R-:W-:Y:S01]  /*77b0*/  FFMA.FTZ R74, R61, R76.reuse, R74 ;  /* 0x0000004c3d4a7223 */ /* 0x080fe2000001004a */
[----:B------:R2:W-:Y:S01]  /*77c0*/  I2F.F16 R20, R81 ;  /* 0x0000005100147306 */ /* 0x0005e20000200c00 */
[-C--:B------:R-:W-:Y:S01]  /*77d0*/  FFMA.FTZ R78, R60, R76.reuse, R79 ;  /* 0x0000004c3c4e7223 */ /* 0x080fe2000001004f */
[-C--:B------:R-:W-:Y:S01]  /*77e0*/  FFMA.FTZ R77, R66, R75.reuse, R77 ;  /* 0x0000004b424d7223 */ /* 0x080fe2000001004d */
[-C--:B------:R-:W-:Y:S01]  /*77f0*/  FFMA.FTZ R79, R67, R75.reuse, R74 ;  /* 0x0000004b434f7223 */ /* 0x080fe2000001004a */
[----:B--2---:R-:W-:Y:S01]  /*7800*/  FFMA.FTZ R81, R59, R76, R80 ;  /* 0x0000004c3b517223 */ /* 0x004fe20000010050 */
[----:B------:R-:W-:-:S03]  /*7810*/  FFMA.FTZ R76, R69, R75, R78 ;  /* 0x0000004b454c7223 */ /* 0x000fc6000001004e */
[----:B------:R-:W-:Y:S01]  /*7820*/  FFMA.FTZ R75, R68, R75, R81 ;  /* 0x0000004b444b7223 */ /* 0x000fe20000010051 */
[--C-:B0-----:R-:W-:Y:S01]  /*7830*/  HADD2.F32 R81, -RZ, R16.reuse.H0_H0 ;  /* 0x20000010ff517230 */ /* 0x101fe20000004100 */
[----:B------:R-:W-:Y:S01]  /*7840*/  LOP3.LUT R80, R14, 0xff, RZ, 0xc0, !PT ;  /* 0x000000ff0e507812 */ /* 0x000fe200078ec0ff */
[----:B------:R-:W-:-:S03]  /*7850*/  HADD2.F32 R78, -RZ, R16.H1_H1 ;  /* 0x30000010ff4e7230 */ /* 0x000fc60000004100 */
[-C--:B------:R-:W-:Y:S01]  /*7860*/  FFMA.FTZ R3, R3, R81.reuse, RZ ;  /* 0x0000005103037223 */ /* 0x080fe200000100ff */
[-C--:B------:R-:W-:Y:S01]  /*7870*/  FFMA.FTZ R2, R2, R81.reuse, RZ ;  /* 0x0000005102027223 */ /* 0x080fe200000100ff */
[-C--:B------:R-:W-:Y:S01]  /*7880*/  FFMA.FTZ R4, R4, R81.reuse, RZ ;  /* 0x0000005104047223 */ /* 0x080fe200000100ff */
[----:B------:R-:W-:Y:S01]  /*7890*/  IADD3 R74, R80, -0x80, RZ ;  /* 0xffffff80504a7810 */ /* 0x000fe20007ffe0ff */
[----:B------:R-:W-:Y:S01]  /*78a0*/  FFMA.FTZ R81, R0, R81, RZ ;  /* 0x0000005100517223 */ /* 0x000fe200000100ff */
[--C-:B------:R-:W-:Y:S02]  /*78b0*/  HADD2.F32 R80, -RZ, R17.reuse.H0_H0 ;  /* 0x20000011ff507230 */ /* 0x100fe40000004100 */
[-C--:B------:R-:W-:Y:S01]  /*78c0*/  FFMA.FTZ R3, R32, R78.reuse, R3 ;  /* 0x0000004e20037223 */ /* 0x080fe20000010003 */
[----:B------:R0:W-:Y:S01]  /*78d0*/  I2F.F16 R72, R82 ;  /* 0x0000005200487306 */ /* 0x0001e20000200c00 */
[-C--:B------:R-:W-:Y:S01]  /*78e0*/  FFMA.FTZ R2, R49, R78.reuse, R2 ;  /* 0x0000004e31027223 */ /* 0x080fe20000010002 */
[-C--:B------:R-:W-:Y:S01]  /*78f0*/  FFMA.FTZ R33, R33, R78.reuse, R4 ;  /* 0x0000004e21217223 */ /* 0x080fe20000010004 */
[----:B------:R-:W-:Y:S01]  /*7900*/  FFMA.FTZ R48, R48, R78, R81 ;  /* 0x0000004e30307223 */ /* 0x000fe20000010051 */
[-C--:B------:R-:W-:Y:S01]  /*7910*/  FFMA.FTZ R3, R46, R80.reuse, R3 ;  /* 0x000000502e037223 */ /* 0x080fe20000010003 */
[-C--:B------:R-:W-:Y:S01]  /*7920*/  FFMA.FTZ R2, R47, R80.reuse, R2 ;  /* 0x000000502f027223 */ /* 0x080fe20000010002 */
[----:B------:R-:W-:Y:S01]  /*7930*/  FFMA.FTZ R33, R24, R80, R33 ;  /* 0x0000005018217223 */ /* 0x000fe20000010021 */
[----:B0-----:R-:W-:-:S02]  /*7940*/  HADD2.F32 R82, -RZ, R17.H1_H1 ;  /* 0x30000011ff527230 */ /* 0x001fc40000004100 */
[----:B------:R-:W-:-:S03]  /*7950*/  FFMA.FTZ R48, R25, R80, R48 ;  /* 0x0000005019307223 */ /* 0x000fc60000010030 */
[-C--:B------:R-:W-:Y:S01]  /*7960*/  FFMA.FTZ R50, R50, R82.reuse, R3 ;  /* 0x0000005232327223 */ /* 0x080fe20000010003 */
[----:B-1----:R-:W-:Y:S02]  /*7970*/  HADD2.F32 R3, -RZ, R6.H0_H0 ;  /* 0x20000006ff037230 */ /* 0x002fe40000004100 */
[-C--:B------:R-:W-:Y:S01]  /*7980*/  FFMA.FTZ R2, R51, R82.reuse, R2 ;  /* 0x0000005233027223 */ /* 0x080fe20000010002 */
[-C--:B------:R-:W-:Y:S01]  /*7990*/  FFMA.FTZ R33, R52, R82.reuse, R33 ;  /* 0x0000005234217223 */ /* 0x080fe20000010021 */
[----:B------:R-:W-:Y:S01]  /*79a0*/  FFMA.FTZ R53, R53, R82, R48 ;  /* 0x0000005235357223 */ /* 0x000fe20000010030 */
[-C--:B------:R-:W-:Y:S01]  /*79b0*/  FFMA.FTZ R50, R55, R3.reuse, R50 ;  /* 0x0000000337327223 */ /* 0x080fe20000010032 */
[-C--:B------:R-:W-:Y:S01]  /*79c0*/  FFMA.FTZ R57, R57, R3.reuse, R2 ;  /* 0x0000000339397223 */ /* 0x080fe20000010002 */
[-C--:B------:R-:W-:Y:S01]  /*79d0*/  FFMA.FTZ R33, R54, R3.reuse, R33 ;  /* 0x0000000336217223 */ /* 0x080fe20000010021 */
[----:B------:R-:W-:Y:S01]  /*79e0*/  FFMA.FTZ R56, R56, R3, R53 ;  /* 0x0000000338387223 */ /* 0x000fe20000010035 */
[----:B------:R-:W-:-:S02]  /*79f0*/  SHF.R.U32.HI R2, RZ, 0x8, R14 ;  /* 0x00000008ff027819 */ /* 0x000fc4000001160e */
[----:B------:R-:W-:Y:S02]  /*7a00*/  SHF.R.U32.HI R3, RZ, 0x8, R15 ;  /* 0x00000008ff037819 */ /* 0x000fe4000001160f */
[----:B------:R-:W-:Y:S02]  /*7a10*/  LOP3.LUT R2, R2, 0xff, RZ, 0xc0, !PT ;  /* 0x000000ff02027812 */ /* 0x000fe400078ec0ff */
[----:B------:R-:W-:Y:S02]  /*7a20*/  LOP3.LUT R3, R3, 0xff, RZ, 0xc0, !PT ;  /* 0x000000ff03037812 */ /* 0x000fe400078ec0ff */
[----:B------:R-:W-:Y:S02]  /*7a30*/  IADD3 R2, R2, -0x80, RZ ;  /* 0xffffff8002027810 */ /* 0x000fe40007ffe0ff */
[----:B------:R-:W-:Y:S02]  /*7a40*/  IADD3 R3, R3, -0x80, RZ ;  /* 0xffffff8003037810 */ /* 0x000fe40007ffe0ff */
[----:B------:R-:W-:Y:S08]  /*7a50*/  I2F.F16 R48, R2 ;  /* 0x0000000200307306 */ /* 0x000ff00000200c00 */
[----:B------:R0:W-:Y:S01]  /*7a60*/  I2F.F16 R49, R3 ;  /* 0x0000000300317306 */ /* 0x0001e20000200c00 */
[----:B------:R-:W-:Y:S01]  /*7a70*/  SHF.R.U32.HI R0, RZ, 0x8, R12 ;  /* 0x00000008ff007819 */ /* 0x000fe2000001160c */
[----:B0-----:R-:W0:Y:S03]  /*7a80*/  LDS.64 R2, [UR5+0xb0] ;  /* 0x0000b005ff027984 */ /* 0x001e260008000a00 */
[----:B------:R-:W-:Y:S01]  /*7a90*/  LOP3.LUT R0, R0, 0xff, RZ, 0xc0, !PT ;  /* 0x000000ff00007812 */ /* 0x000fe200078ec0ff */
[----:B------:R-:W-:-:S03]  /*7aa0*/  HADD2.F32 R6, -RZ, R6.H1_H1 ;  /* 0x30000006ff067230 */ /* 0x000fc60000004100 */
[----:B------:R-:W-:Y:S01]  /*7ab0*/  IADD3 R46, R0, -0x80, RZ ;  /* 0xffffff80002e7810 */ /* 0x000fe20007ffe0ff */
[--C-:B------:R-:W-:Y:S02]  /*7ac0*/  HADD2.F32 R0, -RZ, R7.reuse.H0_H0 ;  /* 0x20000007ff007230 */ /* 0x100fe40000004100 */
[-C--:B------:R-:W-:Y:S01]  /*7ad0*/  FFMA.FTZ R33, R58, R6.reuse, R33 ;  /* 0x000000063a217223 */ /* 0x080fe20000010021 */
[----:B------:R-:W-:Y:S01]  /*7ae0*/  FFMA.FTZ R56, R63, R6, R56 ;  /* 0x000000063f387223 */ /* 0x000fe20000010038 */
[----:B------:R-:W-:Y:S02]  /*7af0*/  HADD2.F32 R7, -RZ, R7.H1_H1 ;  /* 0x30000007ff077230 */ /* 0x000fe40000004100 */
[-C--:B------:R-:W-:Y:S01]  /*7b00*/  FFMA.FTZ R60, R60, R0.reuse, R33 ;  /* 0x000000003c3c7223 */ /* 0x080fe20000010021 */
[----:B------:R-:W-:Y:S01]  /*7b10*/  FFMA.FTZ R59, R59, R0, R56 ;  /* 0x000000003b3b7223 */ /* 0x000fe20000010038 */
[----:B------:R-:W-:Y:S02]  /*7b20*/  SHF.R.U32.HI R12, RZ, 0x10, R12 ;  /* 0x00000010ff0c7819 */ /* 0x000fe4000001160c */
[-C--:B------:R-:W-:Y:S01]  /*7b30*/  FFMA.FTZ R60, R69, R7.reuse, R60 ;  /* 0x00000007453c7223 */ /* 0x080fe2000001003c */
[----:B------:R-:W-:Y:S01]  /*7b40*/  FFMA.FTZ R59, R68, R7, R59 ;  /* 0x00000007443b7223 */ /* 0x000fe2000001003b */
[----:B------:R-:W-:Y:S01]  /*7b50*/  SHF.R.U32.HI R4, RZ, 0x8, R13 ;  /* 0x00000008ff047819 */ /* 0x000fe2000001160d */
[-C--:B------:R-:W-:Y:S01]  /*7b60*/  FFMA.FTZ R65, R65, R6.reuse, R50 ;  /* 0x0000000641417223 */ /* 0x080fe20000010032 */
[----:B------:R-:W-:Y:S01]  /*7b70*/  FFMA.FTZ R64, R64, R6, R57 ;  /* 0x0000000640407223 */ /* 0x000fe20000010039 */
[----:B------:R-:W-:Y:S01]  /*7b80*/  FMUL.FTZ R60, R29, R60 ;  /* 0x0000003c1d3c7220 */ /* 0x000fe20000410000 */
[----:B------:R-:W-:Y:S01]  /*7b90*/  FMUL.FTZ R59, R30, R59 ;  /* 0x0000003b1e3b7220 */ /* 0x000fe20000410000 */
[----:B------:R-:W-:Y:S01]  /*7ba0*/  LEA.HI R70, R13, 0xffffff80, RZ, 0x8 ;  /* 0xffffff800d467811 */ /* 0x000fe200078f40ff */
[-C--:B------:R-:W-:Y:S01]  /*7bb0*/  FFMA.FTZ R65, R62, R0.reuse, R65 ;  /* 0x000000003e417223 */ /* 0x080fe20000010041 */
[----:B------:R-:W-:Y:S01]  /*7bc0*/  LOP3.LUT R12, R12, 0xff, RZ, 0xc0, !PT ;  /* 0x000000ff0c0c7812 */ /* 0x000fe200078ec0ff */
[----:B------:R-:W-:Y:S01]  /*7bd0*/  FFMA.FTZ R64, R61, R0, R64 ;  /* 0x000000003d407223 */ /* 0x000fe20000010040 */
[----:B------:R-:W-:-:S02]  /*7be0*/  SHF.R.U32.HI R14, RZ, 0x10, R14 ;  /* 0x00000010ff0e7819 */ /* 0x000fc4000001160e */
[----:B------:R-:W-:Y:S02]  /*7bf0*/  LOP3.LUT R4, R4, 0xff, RZ, 0xc0, !PT ;  /* 0x000000ff04047812 */ /* 0x000fe400078ec0ff */
[----:B------:R-:W-:Y:S02]  /*7c00*/  SHF.R.U32.HI R13, RZ, 0x10, R13 ;  /* 0x00000010ff0d7819 */ /* 0x000fe4000001160d */
[----:B------:R-:W-:Y:S02]  /*7c10*/  SHF.R.U32.HI R15, RZ, 0x10, R15 ;  /* 0x00000010ff0f7819 */ /* 0x000fe4000001160f */
[----:B---3--:R-:W-:Y:S01]  /*7c20*/  LOP3.LUT R0, R8, 0xff, RZ, 0xc0, !PT ;  /* 0x000000ff08007812 */ /* 0x008fe200078ec0ff */
[----:B------:R-:W-:Y:S01]  /*7c30*/  I2F.F16 R74, R74 ;  /* 0x0000004a004a7306 */ /* 0x000fe20000200c00 */
[----:B------:R-:W-:Y:S02]  /*7c40*/  IADD3 R12, R12, -0x80, RZ ;  /* 0xffffff800c0c7810 */ /* 0x000fe40007ffe0ff */
[----:B------:R-:W-:-:S02]  /*7c50*/  LOP3.LUT R14, R14, 0xff, RZ, 0xc0, !PT ;  /* 0x000000ff0e0e7812 */ /* 0x000fc400078ec0ff */
[----:B------:R-:W-:Y:S02]  /*7c60*/  F2FP.F16.F32.PACK_AB R60, RZ, R60 ;  /* 0x0000003cff3c723e */ /* 0x000fe400000000ff */
[----:B------:R-:W-:Y:S01]  /*7c70*/  F2FP.F16.F32.PACK_AB R59, RZ, R59 ;  /* 0x0000003bff3b723e */ /* 0x000fe200000000ff */
[----:B------:R-:W1:Y:S01]  /*7c80*/  I2F.F16 R71, R71 ;  /* 0x0000004700477306 */ /* 0x000e620000200c00 */
[----:B------:R-:W-:Y:S02]  /*7c90*/  IADD3 R4, R4, -0x80, RZ ;  /* 0xffffff8004047810 */ /* 0x000fe40007ffe0ff */
[----:B------:R-:W-:Y:S02]  /*7ca0*/  LOP3.LUT R13, R13, 0xff, RZ, 0xc0, !PT ;  /* 0x000000ff0d0d7812 */ /* 0x000fe400078ec0ff */
[----:B------:R-:W-:Y:S02]  /*7cb0*/  LOP3.LUT R15, R15, 0xff, RZ, 0xc0, !PT ;  /* 0x000000ff0f0f7812 */ /* 0x000fe400078ec0ff */
[----:B------:R-:W-:Y:S01]  /*7cc0*/  IADD3 R0, R0, -0x80, RZ ;  /* 0xffffff8000007810 */ /* 0x000fe20007ffe0ff */
[----:B------:R-:W2:Y:S01]  /*7cd0*/  I2F.F16 R73, R83 ;  /* 0x0000005300497306 */ /* 0x000ea20000200c00 */
[----:B------:R-:W-:Y:S01]  /*7ce0*/  IADD3 R14, R14, -0x80, RZ ;  /* 0xffffff800e0e7810 */ /* 0x000fe20007ffe0ff */
[--C-:B0-----:R-:W-:Y:S01]  /*7cf0*/  HADD2.F32 R33, -RZ, R2.reuse.H0_H0 ;  /* 0x20000002ff217230 */ /* 0x101fe20000004100 */
[----:B------:R-:W-:Y:S01]  /*7d00*/  PRMT R60, R60, 0x5410, R59 ;  /* 0x000054103c3c7816 */ /* 0x000fe2000000003b */
[----:B------:R-:W-:Y:S01]  /*7d10*/  HADD2.F32 R32, -RZ, R2.H1_H1 ;  /* 0x30000002ff207230 */ /* 0x000fe20000004100 */
[----:B------:R-:W-:-:S02]  /*7d20*/  IADD3 R13, R13, -0x80, RZ ;  /* 0xffffff800d0d7810 */ /* 0x000fc40007ffe0ff */
[----:B------:R-:W-:Y:S01]  /*7d30*/  IADD3 R15, R15, -0x80, RZ ;  /* 0xffffff800f0f7810 */ /* 0x000fe20007ffe0ff */
[----:B------:R-:W0:Y:S01]  /*7d40*/  I2F.F16 R46, R46 ;  /* 0x0000002e002e7306 */ /* 0x000e220000200c00 */
[----:B------:R-:W-:Y:S02]  /*7d50*/  LOP3.LUT R6, R10, 0xff, RZ, 0xc0, !PT ;  /* 0x000000ff0a067812 */ /* 0x000fe400078ec0ff */
[----:B------:R-:W-:Y:S01]  /*7d60*/  LOP3.LUT R2, R11, 0xff, RZ, 0xc0, !PT ;  /* 0x000000ff0b027812 */ /* 0x000fe200078ec0ff */
[----:B------:R-:W-:-:S04]  /*7d70*/  HADD2 R22, R60, R22 ;  /* 0x000000163c167230 */ /* 0x000fc80000000000 */
[----:B------:R3:W4:Y:S01]  /*7d80*/  I2F.F16 R47, R4 ;  /* 0x00000004002f7306 */ /* 0x0007220000200c00 */
[----:B------:R-:W-:Y:S01]  /*7d90*/  HADD2.F32 R54, -RZ, R3.H0_H0 ;  /* 0x20000003ff367230 */ /* 0x000fe20000004100 */
[----:B------:R-:W-:-:S06]  /*7da0*/  IADD3 R60, R2, -0x80, RZ ;  /* 0xffffff80023c7810 */ /* 0x000fcc0007ffe0ff */
[----:B------:R-:W-:Y:S01]  /*7db0*/  I2F.F16 R50, R12 ;  /* 0x0000000c00327306 */ /* 0x000fe20000200c00 */
[----:B---3--:R-:W-:Y:S01]  /*7dc0*/  LOP3.LUT R4, R9, 0xff, RZ, 0xc0, !PT ;  /* 0x000000ff09047812 */ /* 0x008fe200078ec0ff */
[-C--:B------:R-:W-:Y:S01]  /*7dd0*/  FFMA.FTZ R65, R66, R7.reuse, R65 ;  /* 0x0000000742417223 */ /* 0x080fe20000010041 */
[----:B------:R-:W-:-:S05]  /*7de0*/  FFMA.FTZ R67, R67, R7, R64 ;  /* 0x0000000743437223 */ /* 0x000fca0000010040 */
[----:B------:R3:W-:Y:S01]  /*7df0*/  I2F.F16 R12, R0 ;  /* 0x00000000000c7306 */ /* 0x0007e20000200c00 */
[----:B------:R-:W-:Y:S02]  /*7e00*/  IADD3 R4, R4, -0x80, RZ ;  /* 0xffffff8004047810 */ /* 0x000fe40007ffe0ff */
[----:B------:R-:W-:Y:S02]  /*7e10*/  IADD3 R59, R6, -0x80, RZ ;  /* 0xffffff80063b7810 */ /* 0x000fe40007ffe0ff */
[----:B------:R-:W-:Y:S01]  /*7e20*/  SHF.R.U32.HI R2, RZ, 0x8, R9 ;  /* 0x00000008ff027819 */ /* 0x000fe20000011609 */
[----:B------:R-:W5:Y:S02]  /*7e30*/  LDS.64 R6, [UR5+0xb8] ;  /* 0x0000b805ff067984 */ /* 0x000f640008000a00 */
[----:B------:R-:W4:Y:S01]  /*7e40*/  I2F.F16 R52, R14 ;  /* 0x0000000e00347306 */ /* 0x000f220000200c00 */
[----:B---3--:R-:W-:Y:S02]  /*7e50*/  SHF.R.U32.HI R0, RZ, 0x8, R8 ;  /* 0x00000008ff007819 */ /* 0x008fe40000011608 */
[----:B------:R-:W-:-:S02]  /*7e60*/  LEA.HI R16, R8, 0xffffff80, RZ, 0x8 ;  /* 0xffffff8008107811 */ /* 0x000fc400078f40ff */
[----:B------:R-:W-:-:S03]  /*7e70*/  LOP3.LUT R0, R0, 0xff, RZ, 0xc0, !PT ;  /* 0x000000ff00007812 */ /* 0x000fc600078ec0ff */
[----:B------:R-:W3:Y:S01]  /*7e80*/  I2F.F16 R51, R13 ;  /* 0x0000000d00337306 */ /* 0x000ee20000200c00 */
[----:B------:R-:W-:Y:S02]  /*7e90*/  SHF.R.U32.HI R8, RZ, 0x10, R8 ;  /* 0x00000010ff087819 */ /* 0x000fe40000011608 */
[----:B------:R-:W-:-:S05]  /*7ea0*/  LEA.HI R17, R9, 0xffffff80, RZ, 0x8 ;  /* 0xffffff8009117811 */ /* 0x000fca00078f40ff */
[----:B------:R2:W3:Y:S01]  /*7eb0*/  I2F.F16 R53, R15 ;  /* 0x0000000f00357306 */ /* 0x0004e20000200c00 */
[----:B------:R-:W-:Y:S01]  /*7ec0*/  IADD3 R61, R0, -0x80, RZ ;  /* 0xffffff80003d7810 */ /* 0x000fe20007ffe0ff */
[----:B-1----:R-:W-:Y:S02]  /*7ed0*/  HADD2.F32 R0, -RZ, R71.H0_H0 ;  /* 0x20000047ff007230 */ /* 0x002fe40000004100 */
[----:B--2---:R-:W-:Y:S01]  /*7ee0*/  HADD2.F32 R15, -RZ, R3.H1_H1 ;  /* 0x30000003ff0f7230 */ /* 0x004fe20000004100 */
[----:B------:R-:W-:-:S03]  /*7ef0*/  SHF.R.U32.HI R3, RZ, 0x10, R9 ;  /* 0x00000010ff037819 */ /* 0x000fc60000011609 */
[----:B------:R1:W-:Y:S01]  /*7f00*/  I2F.F16 R13, R4 ;  /* 0x00000004000d7306 */ /* 0x0003e20000200c00 */
[----:B------:R-:W-:Y:S01]  /*7f10*/  LOP3.LUT R9, R2, 0xff, RZ, 0xc0, !PT ;  /* 0x000000ff02097812 */ /* 0x000fe200078ec0ff */
[----:B------:R-:W-:Y:S01]  /*7f20*/  HADD2.F32 R2, -RZ, R72.H0_H0 ;  /* 0x20000048ff027230 */ /* 0x000fe20000004100 */
[----:B------:R-:W-:Y:S01]  /*7f30*/  LOP3.LUT R14, R3, 0xff, RZ, 0xc0, !PT ;  /* 0x000000ff030e7812 */ /* 0x000fe200078ec0ff */
[----:B------:R-:W-:Y:S01]  /*7f40*/  HADD2.F32 R3, -RZ, R73.H0_H0 ;  /* 0x20000049ff037230 */ /* 0x000fe20000004100 */
[----:B------:R-:W-:Y:S01]  /*7f50*/  LOP3.LUT R8, R8, 0xff, RZ, 0xc0, !PT ;  /* 0x000000ff08087812 */ /* 0x000fe200078ec0ff */
[----:B-1----:R-:W-:Y:S02]  /*7f60*/  HADD2.F32 R4, -RZ, R74.H0_H0 ;  /* 0x2000004aff047230 */ /* 0x002fe40000004100 */
[----:B------:R-:W1:Y:S01]  /*7f70*/  I2F.F16 R70, R70 ;  /* 0x0000004600467306 */ /* 0x000e620000200c00 */
[----:B------:R-:W-:Y:S01]  /*7f80*/  HADD2.F32 R48, -RZ, R48.H0_H0 ;  /* 0x20000030ff307230 */ /* 0x000fe20000004100 */
[----:B------:R-:W-:Y:S01]  /*7f90*/  IADD3 R8, R8, -0x80, RZ ;  /* 0xffffff8008087810 */ /* 0x000fe20007ffe0ff */
[----:B0-----:R-:W-:-:S02]  /*7fa0*/  HADD2.F32 R46, -RZ, R46.H0_H0 ;  /* 0x2000002eff2e7230 */ /* 0x001fc40000004100 */
[-C--:B------:R-:W-:Y:S01]  /*7fb0*/  FFMA.FTZ R57, R4, R33.reuse, RZ ;  /* 0x0000002104397223 */ /* 0x080fe200000100ff */
[----:B----4-:R-:W-:Y:S02]  /*7fc0*/  HADD2.F32 R47, -RZ, R47.H0_H0 ;  /* 0x2000002fff2f7230 */ /* 0x010fe40000004100 */
[-C--:B------:R-:W-:Y:S01]  /*7fd0*/  FFMA.FTZ R55, R3, R33.reuse, RZ ;  /* 0x0000002103377223 */ /* 0x080fe200000100ff */
[----:B------:R-:W-:Y:S02]  /*7fe0*/  HADD2.F32 R49, -RZ, R49.H0_H0 ;  /* 0x20000031ff317230 */ /* 0x000fe40000004100 */
[-C--:B------:R-:W-:Y:S01]  /*7ff0*/  FFMA.FTZ R56, R0, R33.reuse, RZ ;  /* 0x0000002100387223 */ /* 0x080fe200000100ff */
[----:B------:R-:W-:Y:S01]  /*8000*/  FFMA.FTZ R58, R2, R33, RZ ;  /* 0x00000021023a7223 */ /* 0x000fe200000100ff */
[----:B------:R-:W-:Y:S02]  /*8010*/  HADD2.F32 R52, -RZ, R52.H0_H0 ;  /* 0x20000034ff347230 */ /* 0x000fe40000004100 */
[----:B------:R-:W-:Y:S01]  /*8020*/  FMUL.FTZ R65, R26, R65 ;  /* 0x000000411a417220 */ /* 0x000fe20000410000 */
[----:B------:R-:W-:Y:S01]  /*8030*/  FMUL.FTZ R67, R28, R67 ;  /* 0x000000431c437220 */ /* 0x000fe20000410000 */
[----:B------:R-:W-:Y:S01]  /*8040*/  IADD3 R9, R9, -0x80, RZ ;  /* 0xffffff8009097810 */ /* 0x000fe20007ffe0ff */
[----:B------:R-:W-:Y:S01]  /*8050*/  FFMA.FTZ R57, R48, R32, R57 ;  /* 0x0000002030397223 */ /* 0x000fe20000010039 */
[----:B------:R-:W-:Y:S01]  /*8060*/  HADD2.F32 R50, -RZ, R50.H0_H0 ;  /* 0x20000032ff327230 */ /* 0x000fe20000004100 */
[----:B------:R0:W-:Y:S01]  /*8070*/  I2F.F16 R62, R8 ;  /* 0x00000008003e7306 */ /* 0x0001e20000200c00 */
[----:B---3--:R-:W-:-:S02]  /*8080*/  HADD2.F32 R51, -RZ, R51.H0_H0 ;  /* 0x20000033ff337230 */ /* 0x008fc40000004100 */
[-C--:B------:R-:W-:Y:S01]  /*8090*/  FFMA.FTZ R55, R46, R32.reuse, R55 ;  /* 0x000000202e377223 */ /* 0x080fe20000010037 */
[----:B------:R-:W-:Y:S02]  /*80a0*/  HADD2.F32 R53, -RZ, R53.H0_H0 ;  /* 0x20000035ff357230 */ /* 0x000fe40000004100 */
[-C--:B------:R-:W-:Y:S01]  /*80b0*/  FFMA.FTZ R56, R47, R32.reuse, R56 ;  /* 0x000000202f387223 */ /* 0x080fe20000010038 */
[----:B------:R-:W-:Y:S01]  /*80c0*/  FFMA.FTZ R58, R49, R32, R58 ;  /* 0x00000020313a7223 */ /* 0x000fe2000001003a */
[-C--:B------:R-:W-:Y:S01]  /*80d0*/  FFMA.FTZ R32, R52, R54.reuse, R57 ;  /* 0x0000003634207223 */ /* 0x080fe20000010039 */
[----:B0-----:R-:W-:Y:S01]  /*80e0*/  SHF.R.U32.HI R8, RZ, 0x8, R11 ;  /* 0x00000008ff087819 */ /* 0x001fe2000001160b */
[----:B------:R0:W-:Y:S01]  /*80f0*/  I2F.F16 R63, R9 ;  /* 0x00000009003f7306 */ /* 0x0001e20000200c00 */
[----:B------:R-:W-:Y:S01]  /*8100*/  F2FP.F16.F32.PACK_AB R65, RZ, R65 ;  /* 0x00000041ff41723e */ /* 0x000fe200000000ff */
[-C--:B------:R-:W-:Y:S01]  /*8110*/  FFMA.FTZ R33, R51, R54.reuse, R56 ;  /* 0x0000003633217223 */ /* 0x080fe20000010038 */
[----:B------:R-:W-:Y:S01]  /*8120*/  F2FP.F16.F32.PACK_AB R67, RZ, R67 ;  /* 0x00000043ff43723e */ /* 0x000fe200000000ff */
[-C--:B------:R-:W-:Y:S01]  /*8130*/  FFMA.FTZ R57, R53, R54.reuse, R58 ;  /* 0x0000003635397223 */ /* 0x080fe2000001003a */
[----:B------:R-:W-:Y:S01]  /*8140*/  LOP3.LUT R8, R8, 0xff, RZ, 0xc0, !PT ;  /* 0x000000ff08087812 */ /* 0x000fe200078ec0ff */
[----:B0-----:R-:W-:Y:S01]  /*8150*/  FFMA.FTZ R9, R50, R54, R55 ;  /* 0x0000003632097223 */ /* 0x001fe20000010037 */
[----:B------:R-:W-:Y:S01]  /*8160*/  HADD2.F32 R54, -RZ, R5.H0_H0 ;  /* 0x20000005ff367230 */ /* 0x000fe20000004100 */
[----:B------:R-:W-:Y:S01]  /*8170*/  PRMT R65, R65, 0x5410, R67 ;  /* 0x0000541041417816 */ /* 0x000fe20000000043 */
[----:B------:R-:W-:Y:S01]  /*8180*/  HADD2.F32 R56, -RZ, R20.H0_H0 ;  /* 0x20000014ff387230 */ /* 0x000fe20000004100 */
[----:B------:R-:W-:Y:S01]  /*8190*/  IADD3 R5, R8, -0x80, RZ ;  /* 0xffffff8008057810 */ /* 0x000fe20007ffe0ff */
[----:B-1----:R-:W-:-:S02]  /*81a0*/  HADD2.F32 R70, -RZ, R70.H0_H0 ;  /* 0x20000046ff467230 */ /* 0x002fc40000004100 */
[-C--:B------:R-:W-:Y:S01]  /*81b0*/  FFMA.FTZ R20, R54, R15.reuse, R9 ;  /* 0x0000000f36147223 */ /* 0x080fe20000010009 */
[----:B------:R-:W-:Y:S01]  /*81c0*/  HADD2.F32 R55, -RZ, R21.H0_H0 ;  /* 0x20000015ff377230 */ /* 0x000fe20000004100 */
[----:B------:R-:W0:Y:S01]  /*81d0*/  LDS.64 R8, [UR5+0x130] ;  /* 0x00013005ff087984 */ /* 0x000e220008000a00 */
[----:B------:R-:W-:Y:S01]  /*81e0*/  SHF.R.U32.HI R25, RZ, 0x8, R10 ;  /* 0x00000008ff197819 */ /* 0x000fe2000001160a */
[----:B------:R-:W-:Y:S01]  /*81f0*/  HFMA2.MMA R23, R65, 1, 1, R23 ;  /* 0x3c003c0041177835 */ /* 0x000fe20000000017 */
[----:B------:R-:W-:Y:S01]  /*8200*/  LEA.HI R24, R10, 0xffffff80, RZ, 0x8 ;  /* 0xffffff800a187811 */ /* 0x000fe200078f40ff */
[-C--:B------:R-:W-:Y:S01]  /*8210*/  FFMA.FTZ R65, R70, R15.reuse, R33 ;  /* 0x0000000f46417223 */ /* 0x080fe20000010021 */
[-C--:B------:R-:W-:Y:S01]  /*8220*/  FFMA.FTZ R64, R55, R15.reuse, R32 ;  /* 0x0000000f37407223 */ /* 0x080fe20000010020 */
[----:B------:R-:W-:Y:S01]  /*8230*/  FFMA.FTZ R67, R56, R15, R57 ;  /* 0x0000000f38437223 */ /* 0x000fe20000010039 */
[----:B------:R-:W-:Y:S02]  /*8240*/  SHF.R.U32.HI R10, RZ, 0x10, R10 ;  /* 0x00000010ff0a7819 */ /* 0x000fe4000001160a */
[----:B------:R-:W-:-:S02]  /*8250*/  LOP3.LUT R25, R25, 0xff, RZ, 0xc0, !PT ;  /* 0x000000ff19197812 */ /* 0x000fc400078ec0ff */
[----:B------:R-:W-:Y:S01]  /*8260*/  SHF.R.U32.HI R15, RZ, 0x10, R11 ;  /* 0x00000010ff0f7819 */ /* 0x000fe2000001160b */
[----:B------:R-:W1:Y:S01]  /*8270*/  I2F.F16 R60, R60 ;  /* 0x0000003c003c7306 */ /* 0x000e620000200c00 */
[----:B------:R-:W-:Y:S02]  /*8280*/  IADD3 R25, R25, -0x80, RZ ;  /* 0xffffff8019197810 */ /* 0x000fe40007ffe0ff */
[----:B------:R-:W-:Y:S02]  /*8290*/  LOP3.LUT R10, R10, 0xff, RZ, 0xc0, !PT ;  /* 0x000000ff0a0a7812 */ /* 0x000fe400078ec0ff */
[----:B------:R-:W-:-:S03]  /*82a0*/  LOP3.LUT R15, R15, 0xff, RZ, 0xc0, !PT ;  /* 0x000000ff0f0f7812 */ /* 0x000fc600078ec0ff */
[----:B------:R-:W2:Y:S01]  /*82b0*/  I2F.F16 R59, R59 ;  /* 0x0000003b003b7306 */ /* 0x000ea20000200c00 */
[----:B------:R-:W-:Y:S01]  /*82c0*/  IADD3 R14, R14, -0x80, RZ ;  /* 0xffffff800e0e7810 */ /* 0x000fe20007ffe0ff */
[----:B------:R-:W-:Y:S01]  /*82d0*/  FMUL.FTZ R76, R29, R76 ;  /* 0x0000004c1d4c7220 */ /* 0x000fe20000410000 */
[----:B------:R-:W-:Y:S01]  /*82e0*/  IADD3 R10, R10, -0x80, RZ ;  /* 0xffffff800a0a7810 */ /* 0x000fe20007ffe0ff */
[----:B------:R-:W-:Y:S01]  /*82f0*/  FMUL.FTZ R75, R30, R75 ;  /* 0x0000004b1e4b7220 */ /* 0x000fe20000410000 */
[----:B------:R-:W-:Y:S01]  /*8300*/  IADD3 R15, R15, -0x80, RZ ;  /* 0xffffff800f0f7810 */ /* 0x000fe20007ffe0ff */
[----:B------:R-:W-:Y:S02]  /*8310*/  HADD2.F32 R57, -RZ, R12.H0_H0 ;  /* 0x2000000cff397230 */ /* 0x000fe40000004100 */
[----:B------:R-:W3:Y:S01]  /*8320*/  I2F.F16 R61, R61 ;  /* 0x0000003d003d7306 */ /* 0x000ee20000200c00 */
[--C-:B-----5:R-:W-:Y:S01]  /*8330*/  HADD2.F32 R21, -RZ, R6.reuse.H0_H0 ;  /* 0x20000006ff157230 */ /* 0x120fe20000004100 */
[----:B------:R-:W-:Y:S01]  /*8340*/  LEA.HI R11, R11, 0xffffff80, RZ, 0x8 ;  /* 0xffffff800b0b7811 */ /* 0x000fe200078f40ff */
[----:B------:R-:W-:-:S02]  /*8350*/  HADD2.F32 R32, -RZ, R6.H1_H1 ;  /* 0x30000006ff207230 */ /* 0x000fc40000004100 */
[--C-:B------:R-:W-:Y:S02]  /*8360*/  HADD2.F32 R33, -RZ, R7.reuse.H0_H0 ;  /* 0x20000007ff217230 */ /* 0x100fe40000004100 */
[----:B------:R-:W-:Y:S01]  /*8370*/  HADD2.F32 R12, -RZ, R7.H1_H1 ;  /* 0x30000007ff0c7230 */ /* 0x000fe20000004100 */
[----:B------:R-:W4:Y:S01]  /*8380*/  I2F.F16 R25, R25 ;  /* 0x0000001900197306 */ /* 0x000f220000200c00 */
[----:B------:R-:W5:Y:S01]  /*8390*/  LDS.64 R6, [UR5+0x138] ;  /* 0x00013805ff067984 */ /* 0x000f620008000a00 */
[----:B------:R-:W-:Y:S02]  /*83a0*/  F2FP.F16.F32.PACK_AB R76, RZ, R76 ;  /* 0x0000004cff4c723e */ /* 0x000fe400000000ff */
[----:B------:R-:W-:-:S04]  /*83b0*/  F2FP.F16.F32.PACK_AB R75, RZ, R75 ;  /* 0x0000004bff4b723e */ /* 0x000fc800000000ff */
[----:B------:R-:W0:Y:S01]  /*83c0*/  I2F.F16 R5, R5 ;  /* 0x0000000500057306 */ /* 0x000e220000200c00 */
[----:B------:R-:W-:Y:S01]  /*83d0*/  PRMT R76, R76, 0x5410, R75 ;  /* 0x000054104c4c7816 */ /* 0x000fe2000000004b */
[----:B------:R-:W-:-:S06]  /*83e0*/  HADD2.F32 R58, -RZ, R13.H0_H0 ;  /* 0x2000000dff3a7230 */ /* 0x000fcc0000004100 */
[----:B------:R-:W0:Y:S01]  /*83f0*/  I2F.F16 R14, R14 ;  /* 0x0000000e000e7306 */ /* 0x000e220000200c00 */
[----:B-1----:R-:W-:-:S07]  /*8400*/  HADD2.F32 R60, -RZ, R60.H0_H0 ;  /* 0x2000003cff3c7230 */ /* 0x002fce0000004100 */
[----:B------:R-:W1:Y:S01]  /*8410*/  I2F.F16 R10, R10 ;  /* 0x0000000a000a7306 */ /* 0x000e620000200c00 */
[----:B--2---:R-:W-:-:S07]  /*8420*/  HADD2.F32 R59, -RZ, R59.H0_H0 ;  /* 0x2000003bff3b7230 */ /* 0x004fce0000004100 */
[----:B------:R-:W2:Y:S01]  /*8430*/  I2F.F16 R15, R15 ;  /* 0x0000000f000f7306 */ /* 0x000ea20000200c00 */
[----:B------:R-:W-:-:S07]  /*8440*/  HADD2 R40, R76, R40 ;  /* 0x000000284c287230 */ /* 0x000fce0000000000 */
[----:B------:R-:W5:Y:S01]  /*8450*/  I2F.F16 R16, R16 ;  /* 0x0000001000107306 */ /* 0x000f620000200c00 */
[-C--:B------:R-:W-:Y:S01]  /*8460*/  FFMA.FTZ R72, R58, R21.reuse, R65 ;  /* 0x000000153a487223 */ /* 0x080fe20000010041 */
[----:B------:R-:W-:-:S06]  /*8470*/  FFMA.FTZ R76, R60, R21, R67 ;  /* 0x000000153c4c7223 */ /* 0x000fcc0000010043 */
[----:B------:R-:W5:Y:S01]  /*8480*/  I2F.F16 R17, R17 ;  /* 0x0000001100117306 */ /* 0x000f620000200c00 */
[----:B---3--:R-:W-:-:S07]  /*8490*/  HADD2.F32 R61, -RZ, R61.H0_H0 ;  /* 0x2000003dff3d7230 */ /* 0x008fce0000004100 */
[----:B------:R-:W3:Y:S01]  /*84a0*/  I2F.F16 R24, R24 ;  /* 0x0000001800187306 */ /* 0x000ee20000200c00 */
[----:B------:R-:W-:-:S07]  /*84b0*/  FFMA.FTZ R20, R57, R21, R20 ;  /* 0x0000001539147223 */ /* 0x000fce0000010014 */
[----:B------:R-:W3:Y:S01]  /*84c0*/  I2F.F16 R11, R11 ;  /* 0x0000000b000b7306 */ /* 0x000ee20000200c00 */
[----:B------:R-:W-:Y:S02]  /*84d0*/  HADD2.F32 R63, -RZ, R63.H0_H0 ;  /* 0x2000003fff3f7230 */ /* 0x000fe40000004100 */
[----:B------:R-:W-:Y:S01]  /*84e0*/  FFMA.FTZ R74, R59, R21, R64 ;  /* 0x000000153b4a7223 */ /* 0x000fe20000010040 */
[----:B----4-:R-:W-:Y:S02]  /*84f0*/  HADD2.F32 R65, -RZ, R25.H0_H0 ;  /* 0x20000019ff417230 */ /* 0x010fe40000004100 */
[----:B0-----:R-:W-:Y:S02]  /*8500*/  HADD2.F32 R67, -RZ, R5.H0_H0 ;  /* 0x20000005ff437230 */ /* 0x001fe40000004100 */
[-C--:B------:R-:W-:Y:S01]  /*8510*/  FFMA.FTZ R5, R61, R32.reuse, R20 ;  /* 0x000000203d057223 */ /* 0x080fe20000010014 */
[----:B------:R-:W-:Y:S02]  /*8520*/  HADD2.F32 R62, -RZ, R62.H0_H0 ;  /* 0x2000003eff3e7230 */ /* 0x000fe40000004100 */
[----:B------:R-:W-:Y:S01]  /*8530*/  FFMA.FTZ R13, R63, R32, R72 ;  /* 0x000000203f0d7223 */ /* 0x000fe20000010048 */
[----:B------:R-:W-:-:S02]  /*8540*/  HADD2.F32 R64, -RZ, R14.H0_H0 ;  /* 0x2000000eff407230 */ /* 0x000fc40000004100 */
[-C--:B------:R-:W-:Y:S01]  /*8550*/  FFMA.FTZ R21, R67, R32.reuse, R76 ;  /* 0x0000002043157223 */ /* 0x080fe2000001004c */
[----:B-1----:R-:W-:Y:S02]  /*8560*/  HADD2.F32 R66, -RZ, R10.H0_H0 ;  /* 0x2000000aff427230 */ /* 0x002fe40000004100 */
[----:B--2---:R-:W-:Y:S02]  /*8570*/  HADD2.F32 R68, -RZ, R15.H0_H0 ;  /* 0x2000000fff447230 */ /* 0x004fe40000004100 */
[----:B------:R-:W-:Y:S01]  /*8580*/  FFMA.FTZ R15, R65, R32, R74 ;  /* 0x00000020410f7223 */ /* 0x000fe2000001004a */
[----:B-----5:R-:W-:Y:S02]  /*8590*/  HADD2.F32 R69, -RZ, R16.H0_H0 ;  /* 0x20000010ff457230 */ /* 0x020fe40000004100 */
[-C--:B------:R-:W-:Y:S01]  /*85a0*/  FFMA.FTZ R10, R62, R33.reuse, R5 ;  /* 0x000000213e0a7223 */ /* 0x080fe20000010005 */
[----:B------:R-:W-:Y:S02]  /*85b0*/  HADD2.F32 R71, -RZ, R17.H0_H0 ;  /* 0x20000011ff477230 */ /* 0x000fe40000004100 */
[----:B------:R-:W-:Y:S01]  /*85c0*/  FFMA.FTZ R14, R64, R33, R13 ;  /* 0x00000021400e7223 */ /* 0x000fe2000001000d */
[----:B---3--:R-:W-:-:S02]  /*85d0*/  HADD2.F32 R72, -RZ, R24.H0_H0 ;  /* 0x20000018ff487230 */ /* 0x008fc40000004100 */
[-C--:B------:R-:W-:Y:S01]  /*85e0*/  FFMA.FTZ R15, R66, R33.reuse, R15 ;  /* 0x00000021420f7223 */ /* 0x080fe2000001000f */
[----:B------:R-:W-:Y:S02]  /*85f0*/  HADD2.F32 R73, -RZ, R11.H0_H0 ;  /* 0x2000000bff497230 */ /* 0x000fe40000004100 */
[----:B------:R-:W-:Y:S01]  /*8600*/  FFMA.FTZ R20, R68, R33, R21 ;  /* 0x0000002144147223 */ /* 0x000fe20000010015 */
[--C-:B------:R-:W-:Y:S02]  /*8610*/  HADD2.F32 R17, -RZ, R8.reuse.H0_H0 ;  /* 0x20000008ff117230 */ /* 0x100fe40000004100 */
        /* <DEDUP_REMOVED lines=9> */
[-C--:B------:R-:W-:Y:S02]  /*86b0*/  FFMA.FTZ R21, R4, R17.reuse, RZ ;  /* 0x0000001104157223 */ /* 0x080fe400000100ff */
[-C--:B------:R-:W-:Y:S01]  /*86c0*/  FFMA.FTZ R9, R46, R8.reuse, R9 ;  /* 0x000000082e097223 */ /* 0x080fe20000010009 */
[----:B------:R-:W-:Y:S01]  /*86d0*/  FFMA.FTZ R16, R2, R17, RZ ;  /* 0x0000001102107223 */ /* 0x000fe200000100ff */
[-C--:B------:R-:W-:Y:S01]  /*86e0*/  FFMA.FTZ R14, R47, R8.reuse, R14 ;  /* 0x000000082f0e7223 */ /* 0x080fe2000001000e */
[----:B------:R-:W-:Y:S01]  /*86f0*/  FFMA.FTZ R17, R48, R8, R21 ;  /* 0x0000000830117223 */ /* 0x000fe20000010015 */
[----:B------:R-:W-:Y:S01]  /*8700*/  FFMA.FTZ R9, R50, R12, R9 ;  /* 0x0000000c32097223 */ /* 0x000fe20000010009 */
[----:B------:R-:W-:Y:S01]  /*8710*/  FFMA.FTZ R16, R49, R8, R16 ;  /* 0x0000000831107223 */ /* 0x000fe20000010010 */
[-C--:B------:R-:W-:Y:S01]  /*8720*/  FFMA.FTZ R21, R51, R12.reuse, R14 ;  /* 0x0000000c33157223 */ /* 0x080fe2000001000e */
[----:B------:R-:W-:Y:S01]  /*8730*/  FFMA.FTZ R14, R52, R12, R17 ;  /* 0x0000000c340e7223 */ /* 0x000fe20000010011 */
[----:B------:R-:W-:-:S02]  /*8740*/  HADD2.F32 R17, -RZ, R6.H0_H0 ;  /* 0x20000006ff117230 */ /* 0x000fc40000004100 */
[----:B------:R-:W-:Y:S01]  /*8750*/  FFMA.FTZ R8, R54, R15, R9 ;  /* 0x0000000f36087223 */ /* 0x000fe20000010009 */
[----:B------:R-:W-:-:S03]  /*8760*/  FFMA.FTZ R25, R53, R12, R16 ;  /* 0x0000000c35197223 */ /* 0x000fc60000010010 */
[----:B------:R-:W-:Y:S02]  /*8770*/  FFMA.FTZ R12, R57, R17, R8 ;  /* 0x00000011390c7223 */ /* 0x000fe40000010008 */
[----:B------:R-:W0:Y:S01]  /*8780*/  LDS.64 R8, [UR5+0x1b0] ;  /* 0x0001b005ff087984 */ /* 0x000e220008000a00 */
[-C--:B------:R-:W-:Y:S01]  /*8790*/  FFMA.FTZ R21, R70, R15.reuse, R21 ;  /* 0x0000000f46157223 */ /* 0x080fe20000010015 */
[-C--:B------:R-:W-:Y:S01]  /*87a0*/  FFMA.FTZ R20, R55, R15.reuse, R14 ;  /* 0x0000000f37147223 */ /* 0x080fe2000001000e */
[----:B------:R-:W-:Y:S01]  /*87b0*/  FFMA.FTZ R25, R56, R15, R25 ;  /* 0x0000000f38197223 */ /* 0x000fe20000010019 */
[----:B------:R-:W-:Y:S02]  /*87c0*/  HADD2.F32 R6, -RZ, R6.H1_H1 ;  /* 0x30000006ff067230 */ /* 0x000fe40000004100 */
[-C--:B------:R-:W-:Y:S01]  /*87d0*/  FFMA.FTZ R16, R58, R17.reuse, R21 ;  /* 0x000000113a107223 */ /* 0x080fe20000010015 */
[----:B------:R-:W-:Y:S01]  /*87e0*/  FFMA.FTZ R20, R59, R17, R20 ;  /* 0x000000113b147223 */ /* 0x000fe20000010014 */
[----:B------:R-:W-:-:S02]  /*87f0*/  HADD2.F32 R15, -RZ, R7.H0_H0 ;  /* 0x20000007ff0f7230 */ /* 0x000fc40000004100 */
        /* <DEDUP_REMOVED lines=12> */
[----:B------:R-:W-:Y:S01]  /*88c0*/  FMUL.FTZ R10, R29, R10 ;  /* 0x0000000a1d0a7220 */ /* 0x000fe20000410000 */
[----:B------:R-:W-:Y:S01]  /*88d0*/  FMUL.FTZ R13, R30, R13 ;  /* 0x0000000d1e0d7220 */ /* 0x000fe20000410000 */
[-C--:B------:R-:W-:Y:S01]  /*88e0*/  FFMA.FTZ R12, R72, R14.reuse, R21 ;  /* 0x0000000e480c7223 */ /* 0x080fe20000010015 */
[----:B------:R-:W1:Y:S01]  /*88f0*/  LDS.64 R6, [UR5+0x1b8] ;  /* 0x0001b805ff067984 */ /* 0x000e620008000a00 */
[----:B------:R-:W-:Y:S01]  /*8900*/  FMUL.FTZ R5, R26, R5 ;  /* 0x000000051a057220 */ /* 0x000fe20000410000 */
[----:B------:R-:W-:Y:S01]  /*8910*/  FMUL.FTZ R11, R28, R11 ;  /* 0x0000000b1c0b7220 */ /* 0x000fe20000410000 */
[----:B------:R-:W-:Y:S01]  /*8920*/  FFMA.FTZ R21, R73, R14, R16 ;  /* 0x0000000e49157223 */ /* 0x000fe20000010010 */
        /* <DEDUP_REMOVED lines=17> */
[----:B------:R-:W2:Y:S01]  /*8a40*/  LDS.64 R10, [UR5+0x30] ;  /* 0x00003005ff0a7984 */ /* 0x000ea20008000a00 */
[----:B------:R-:W-:Y:S01]  /*8a50*/  HFMA2.MMA R16, R5, 1, 1, R43 ;  /* 0x3c003c0005107835 */ /* 0x000fe2000000002b */
[--C-:B0-----:R-:W-:Y:S02]  /*8a60*/  HADD2.F32 R5, -RZ, R8.reuse.H0_H0 ;  /* 0x20000008ff057230 */ /* 0x101fe40000004100 */
[----:B------:R-:W-:Y:S01]  /*8a70*/  HADD2.F32 R8, -RZ, R8.H1_H1 ;  /* 0x30000008ff087230 */ /* 0x000fe20000004100 */
[----:B------:R-:W-:Y:S01]  /*8a80*/  HFMA2.MMA R13, R12, 1, 1, R45 ;  /* 0x3c003c000c0d7835 */ /* 0x000fe2000000002d */
[----:B------:R-:W-:-:S02]  /*8a90*/  HADD2.F32 R12, -RZ, R9.H0_H0 ;  /* 0x20000009ff0c7230 */ /* 0x000fc40000004100 */
        /* <DEDUP_REMOVED lines=9> */
[----:B------:R-:W-:-:S02]  /*8b30*/  FFMA.FTZ R5, R50, R12, R9 ;  /* 0x0000000c32057223 */ /* 0x000fc40000010009 */
[----:B------:R-:W0:Y:S01]  /*8b40*/  LDS.64 R8, [UR5+0x38] ;  /* 0x00003805ff087984 */ /* 0x000e220008000a00 */
        /* <DEDUP_REMOVED lines=20> */
[----:B------:R-:W-:Y:S01]  /*8c90*/  FFMA.FTZ R21, R66, R17, R21 ;  /* 0x0000001142157223 */ /* 0x000fe20000010015 */
[----:B--2---:R-:W-:-:S02]  /*8ca0*/  HADD2.F32 R5, -RZ, R10.H0_H0 ;  /* 0x2000000aff057230 */ /* 0x004fc40000004100 */
[-C--:B------:R-:W-:Y:S01]  /*8cb0*/  FFMA.FTZ R12, R64, R17.reuse, R7 ;  /* 0x00000011400c7223 */ /* 0x080fe20000010007 */
[----:B------:R-:W-:Y:S01]  /*8cc0*/  FFMA.FTZ R24, R68, R17, R25 ;  /* 0x0000001144187223 */ /* 0x000fe20000010019 */
[----:B------:R-:W-:Y:S01]  /*8cd0*/  FFMA.FTZ R38, R72, R20, R21 ;  /* 0x0000001448267223 */ /* 0x000fe20000010015 */
[----:B------:R-:W-:Y:S02]  /*8ce0*/  HADD2.F32 R10, -RZ, R10.H1_H1 ;  /* 0x3000000aff0a7230 */ /* 0x000fe40000004100 */
[----:B------:R-:W-:Y:S01]  /*8cf0*/  FFMA.FTZ R7, R3, R5, RZ ;  /* 0x0000000503077223 */ /* 0x000fe200000100ff */
[C---:B------:R-:W-:Y:S01]  /*8d00*/  FFMA.FTZ R17, R5.reuse, R0, RZ ;  /* 0x0000000005117223 */ /* 0x040fe200000100ff */
[----:B------:R-:W-:Y:S01]  /*8d10*/  FFMA.FTZ R21, R5, R4, RZ ;  /* 0x0000000405157223 */ /* 0x000fe200000100ff */
[-C--:B------:R-:W-:Y:S01]  /*8d20*/  FFMA.FTZ R25, R69, R20.reuse, R6 ;  /* 0x0000001445197223 */ /* 0x080fe20000010006 */
[----:B------:R-:W-:Y:S01]  /*8d30*/  FFMA.FTZ R33, R71, R20, R12 ;  /* 0x0000001447217223 */ /* 0x000fe2000001000c */
[----:B------:R-:W-:-:S02]  /*8d40*/  HADD2.F32 R6, -RZ, R11.H0_H0 ;  /* 0x2000000bff067230 */ /* 0x000fc40000004100 */
[----:B------:R-:W-:Y:S01]  /*8d50*/  FFMA.FTZ R12, R5, R2, RZ ;  /* 0x00000002050c7223 */ /* 0x000fe200000100ff */
[----:B------:R-:W-:Y:S01]  /*8d60*/  FFMA.FTZ R7, R46, R10, R7 ;  /* 0x0000000a2e077223 */ /* 0x000fe20000010007 */
        /* <DEDUP_REMOVED lines=34> */
[----:B------:R-:W1:Y:S01]  /*8f90*/  LDS.64 R6, [UR5+0x238] ;  /* 0x00023805ff067984 */ /* 0x000e620008000a00 */
[----:B------:R-:W-:Y:S01]  /*8fa0*/  FMUL.FTZ R5, R26, R5 ;  /* 0x000000051a057220 */ /* 0x000fe20000410000 */
[----:B------:R-:W-:Y:S01]  /*8fb0*/  FMUL.FTZ R11, R28, R11 ;  /* 0x0000000b1c0b7220 */ /* 0x000fe20000410000 */
        /* <DEDUP_REMOVED lines=10> */
[----:B------:R-:W-:-:S02]  /*9060*/  PRMT R5, R5, 0x5410, R11 ;  /* 0x0000541005057816 */ /* 0x000fc4000000000b */
[----:B------:R-:W-:Y:S02]  /*9070*/  PRMT R25, R25, 0x5410, R33 ;  /* 0x0000541019197816 */ /* 0x000fe40000000021 */
[----:B------:R-:W-:Y:S02]  /*9080*/  PRMT R10, R10, 0x5410, R21 ;  /* 0x000054100a0a7816 */ /* 0x000fe40000000015 */
[----:B------:R-:W2:Y:S01]  /*9090*/  LDS.64 R20, [UR5+0x2b0] ;  /* 0x0002b005ff147984 */ /* 0x000ea20008000a00 */
[----:B------:R-:W-:Y:S01]  /*90a0*/  HFMA2.MMA R27, R5, 1, 1, R27 ;  /* 0x3c003c00051b7835 */ /* 0x000fe2000000001b */
[--C-:B0-----:R-:W-:Y:S01]  /*90b0*/  HADD2.F32 R5, -RZ, R8.reuse.H0_H0 ;  /* 0x20000008ff057230 */ /* 0x101fe20000004100 */
[----:B------:R-:W-:Y:S01]  /*90c0*/  HFMA2.MMA R12, R25, 1, 1, R41 ;  /* 0x3c003c00190c7835 */ /* 0x000fe20000000029 */
[----:B------:R-:W-:Y:S01]  /*90d0*/  HADD2.F32 R8, -RZ, R8.H1_H1 ;  /* 0x30000008ff087230 */ /* 0x000fe20000004100 */
[----:B------:R-:W-:Y:S01]  /*90e0*/  HFMA2.MMA R17, R10, 1, 1, R31 ;  /* 0x3c003c000a117835 */ /* 0x000fe2000000001f */
[----:B------:R-:W-:-:S02]  /*90f0*/  HADD2.F32 R10, -RZ, R9.H0_H0 ;  /* 0x20000009ff0a7230 */ /* 0x000fc40000004100 */
[----:B------:R-:W-:Y:S02]  /*9100*/  HADD2.F32 R25, -RZ, R9.H1_H1 ;  /* 0x30000009ff197230 */ /* 0x000fe40000004100 */
[----:B------:R-:W-:Y:S01]  /*9110*/  FFMA.FTZ R9, R3, R5, RZ ;  /* 0x0000000503097223 */ /* 0x000fe200000100ff */
[----:B------:R-:W-:Y:S01]  /*9120*/  FMUL.FTZ R38, R29, R38 ;  /* 0x000000261d267220 */ /* 0x000fe20000410000 */
[----:B------:R-:W-:Y:S01]  /*9130*/  FMUL.FTZ R43, R30, R43 ;  /* 0x0000002b1e2b7220 */ /* 0x000fe20000410000 */
[-C--:B------:R-:W-:Y:S01]  /*9140*/  FFMA.FTZ R24, R0, R5.reuse, RZ ;  /* 0x0000000500187223 */ /* 0x080fe200000100ff */
[-C--:B------:R-:W-:Y:S01]  /*9150*/  FFMA.FTZ R9, R46, R8.reuse, R9 ;  /* 0x000000082e097223 */ /* 0x080fe20000010009 */
[-C--:B------:R-:W-:Y:S01]  /*9160*/  FFMA.FTZ R31, R4, R5.reuse, RZ ;  /* 0x00000005041f7223 */ /* 0x080fe200000100ff */
[----:B------:R-:W-:Y:S01]  /*9170*/  FFMA.FTZ R32, R2, R5, RZ ;  /* 0x0000000502207223 */ /* 0x000fe200000100ff */
[----:B------:R-:W-:Y:S01]  /*9180*/  FFMA.FTZ R24, R47, R8, R24 ;  /* 0x000000082f187223 */ /* 0x000fe20000010018 */
[----:B------:R-:W-:Y:S01]  /*9190*/  FFMA.FTZ R5, R50, R10, R9 ;  /* 0x0000000a32057223 */ /* 0x000fe20000010009 */
[-C--:B------:R-:W-:Y:S01]  /*91a0*/  FFMA.FTZ R31, R48, R8.reuse, R31 ;  /* 0x00000008301f7223 */ /* 0x080fe2000001001f */
[----:B------:R-:W-:Y:S01]  /*91b0*/  FFMA.FTZ R32, R49, R8, R32 ;  /* 0x0000000831207223 */ /* 0x000fe20000010020 */
[----:B------:R-:W-:Y:S01]  /*91c0*/  F2FP.F16.F32.PACK_AB R38, RZ, R38 ;  /* 0x00000026ff26723e */ /* 0x000fe200000000ff */
[----:B------:R-:W0:Y:S01]  /*91d0*/  LDS.64 R8, [UR5+0x2b8] ;  /* 0x0002b805ff087984 */ /* 0x000e220008000a00 */
[----:B------:R-:W-:Y:S01]  /*91e0*/  F2FP.F16.F32.PACK_AB R43, RZ, R43 ;  /* 0x0000002bff2b723e */ /* 0x000fe200000000ff */
[-C--:B------:R-:W-:Y:S01]  /*91f0*/  FFMA.FTZ R33, R51, R10.reuse, R24 ;  /* 0x0000000a33217223 */ /* 0x080fe20000010018 */
[----:B------:R-:W-:-:S02]  /*9200*/  FFMA.FTZ R24, R52, R10, R31 ;  /* 0x0000000a34187223 */ /* 0x000fc4000001001f */
[----:B------:R-:W-:Y:S01]  /*9210*/  PRMT R38, R38, 0x5410, R43 ;  /* 0x0000541026267816 */ /* 0x000fe2000000002b */
[----:B------:R-:W-:Y:S01]  /*9220*/  FFMA.FTZ R41, R53, R10, R32 ;  /* 0x0000000a35297223 */ /* 0x000fe20000010020 */
[----:B-1----:R-:W-:Y:S02]  /*9230*/  HADD2.F32 R31, -RZ, R6.H0_H0 ;  /* 0x20000006ff1f7230 */ /* 0x002fe40000004100 */
[-C--:B------:R-:W-:Y:S01]  /*9240*/  FFMA.FTZ R10, R54, R25.reuse, R5 ;  /* 0x00000019360a7223 */ /* 0x080fe20000010005 */
[-C--:B------:R-:W-:Y:S01]  /*9250*/  FFMA.FTZ R33, R70, R25.reuse, R33 ;  /* 0x0000001946217223 */ /* 0x080fe20000010021 */
[----:B------:R-:W-:Y:S02]  /*9260*/  HADD2 R11, R38, R42 ;  /* 0x0000002a260b7230 */ /* 0x000fe40000000000 */
[-C--:B------:R-:W-:Y:S01]  /*9270*/  FFMA.FTZ R38, R55, R25.reuse, R24 ;  /* 0x0000001937267223 */ /* 0x080fe20000010018 */
[----:B------:R-:W-:Y:S01]  /*9280*/  FFMA.FTZ R41, R56, R25, R41 ;  /* 0x0000001938297223 */ /* 0x000fe20000010029 */
[----:B------:R-:W-:-:S02]  /*9290*/  HADD2.F32 R6, -RZ, R6.H1_H1 ;  /* 0x30000006ff067230 */ /* 0x000fc40000004100 */
[-C--:B------:R-:W-:Y:S01]  /*92a0*/  FFMA.FTZ R10, R57, R31.reuse, R10 ;  /* 0x0000001f390a7223 */ /* 0x080fe2000001000a */
        /* <DEDUP_REMOVED lines=17> */
[----:B------:R-:W-:Y:S02]  /*93c0*/  HADD2.F32 R20, -RZ, R20.H1_H1 ;  /* 0x30000014ff147230 */ /* 0x000fe40000004100 */
[----:B------:R-:W-:Y:S01]  /*93d0*/  FFMA.FTZ R31, R73, R24, R32 ;  /* 0x00000018491f7223 */ /* 0x000fe20000010020 */
        /* <DEDUP_REMOVED lines=33> */
[----:B------:R-:W-:Y:S01]  /*95f0*/  FFMA.FTZ R41, R66, R21, R41 ;  /* 0x0000001542297223 */ /* 0x000fe20000010029 */
[----:B------:R-:W-:Y:S01]  /*9600*/  FMUL.FTZ R5, R26, R5 ;  /* 0x000000051a057220 */ /* 0x000fe20000410000 */
[----:B------:R-:W-:Y:S01]  /*9610*/  FMUL.FTZ R7, R28, R7 ;  /* 0x000000071c077220 */ /* 0x000fe20000410000 */
[----:B------:R-:W-:Y:S01]  /*9620*/  FFMA.FTZ R32, R68, R21, R43 ;  /* 0x0000001544207223 */ /* 0x000fe2000001002b */
[-C--:B------:R-:W-:Y:S01]  /*9630*/  FFMA.FTZ R9, R69, R20.reuse, R8 ;  /* 0x0000001445097223 */ /* 0x080fe20000010008 */
[-C--:B------:R-:W-:Y:S01]  /*9640*/  FFMA.FTZ R33, R71, R20.reuse, R10 ;  /* 0x0000001447217223 */ /* 0x080fe2000001000a */
[-C--:B------:R-:W-:Y:S01]  /*9650*/  FFMA.FTZ R8, R72, R20.reuse, R41 ;  /* 0x0000001448087223 */ /* 0x080fe20000010029 */
[----:B------:R-:W-:Y:S01]  /*9660*/  FFMA.FTZ R41, R73, R20, R32 ;  /* 0x0000001449297223 */ /* 0x000fe20000010020 */
[----:B------:R-:W-:Y:S01]  /*9670*/  F2FP.F16.F32.PACK_AB R5, RZ, R5 ;  /* 0x00000005ff05723e */ /* 0x000fe200000000ff */
[----:B------:R-:W1:Y:S01]  /*9680*/  LDS.64 R20, [UR5+0x338] ;  /* 0x00033805ff147984 */ /* 0x000e620008000a00 */
[----:B------:R-:W-:Y:S01]  /*9690*/  F2FP.F16.F32.PACK_AB R7, RZ, R7 ;  /* 0x00000007ff07723e */ /* 0x000fe200000000ff */
[----:B------:R-:W-:Y:S01]  /*96a0*/  FMUL.FTZ R9, R26, R9 ;  /* 0x000000091a097220 */ /* 0x000fe20000410000 */
[----:B------:R-:W-:-:S02]  /*96b0*/  FMUL.FTZ R33, R28, R33 ;  /* 0x000000211c217220 */ /* 0x000fc40000410000 */
[----:B------:R-:W-:Y:S01]  /*96c0*/  PRMT R5, R5, 0x5410, R7 ;  /* 0x0000541005057816 */ /* 0x000fe20000000007 */
[C---:B------:R-:W-:Y:S01]  /*96d0*/  FMUL.FTZ R6, R29.reuse, R6 ;  /* 0x000000061d067220 */ /* 0x040fe20000410000 */
[C---:B------:R-:W-:Y:S01]  /*96e0*/  FMUL.FTZ R31, R30.reuse, R31 ;  /* 0x0000001f1e1f7220 */ /* 0x040fe20000410000 */
[----:B------:R-:W-:Y:S01]  /*96f0*/  FMUL.FTZ R8, R29, R8 ;  /* 0x000000081d087220 */ /* 0x000fe20000410000 */
[----:B------:R-:W-:Y:S01]  /*9700*/  FMUL.FTZ R41, R30, R41 ;  /* 0x000000291e297220 */ /* 0x000fe20000410000 */
[----:B------:R-:W-:Y:S02]  /*9710*/  F2FP.F16.F32.PACK_AB R9, RZ, R9 ;  /* 0x00000009ff09723e */ /* 0x000fe400000000ff */
[----:B------:R-:W-:Y:S01]  /*9720*/  F2FP.F16.F32.PACK_AB R33, RZ, R33 ;  /* 0x00000021ff21723e */ /* 0x000fe200000000ff */
[----:B------:R-:W-:Y:S01]  /*9730*/  HFMA2.MMA R10, R5, 1, 1, R39 ;  /* 0x3c003c00050a7835 */ /* 0x000fe20000000027 */
[----:B------:R-:W-:Y:S02]  /*9740*/  F2FP.F16.F32.PACK_AB R6, RZ, R6 ;  /* 0x00000006ff06723e */ /* 0x000fe400000000ff */
[----:B------:R-:W-:-:S02]  /*9750*/  PRMT R5, R9, 0x5410, R33 ;  /* 0x0000541009057816 */ /* 0x000fc40000000021 */
[----:B------:R-:W-:Y:S01]  /*9760*/  F2FP.F16.F32.PACK_AB R31, RZ, R31 ;  /* 0x0000001fff1f723e */ /* 0x000fe200000000ff */
[----:B------:R-:W2:Y:S01]  /*9770*/  LDS.64 R32, [UR5+0x3b0] ;  /* 0x0003b005ff207984 */ /* 0x000ea20008000a00 */
[----:B------:R-:W-:Y:S02]  /*9780*/  F2FP.F16.F32.PACK_AB R8, RZ, R8 ;  /* 0x00000008ff08723e */ /* 0x000fe400000000ff */
[----:B------:R-:W-:Y:S02]  /*9790*/  F2FP.F16.F32.PACK_AB R41, RZ, R41 ;  /* 0x00000029ff29723e */ /* 0x000fe400000000ff */
[----:B------:R-:W-:Y:S02]  /*97a0*/  PRMT R6, R6, 0x5410, R31 ;  /* 0x0000541006067816 */ /* 0x000fe4000000001f */
[----:B------:R-:W-:Y:S01]  /*97b0*/  PRMT R7, R8, 0x5410, R41 ;  /* 0x0000541008077816 */ /* 0x000fe20000000029 */
[----:B------:R-:W-:Y:S01]  /*97c0*/  HFMA2.MMA R8, R5, 1, 1, R36 ;  /* 0x3c003c0005087835 */ /* 0x000fe20000000024 */
[----:B0-----:R-:W-:-:S02]  /*97d0*/  HADD2.F32 R5, -RZ, R24.H0_H0 ;  /* 0x20000018ff057230 */ /* 0x001fc40000004100 */
[----:B------:R-:W-:Y:S02]  /*97e0*/  HADD2 R9, R6, R34 ;  /* 0x0000002206097230 */ /* 0x000fe40000000000 */
[----:B------:R-:W-:Y:S02]  /*97f0*/  HADD2.F32 R24, -RZ, R24.H1_H1 ;  /* 0x30000018ff187230 */ /* 0x000fe40000004100 */
[--C-:B------:R-:W-:Y:S02]  /*9800*/  HADD2.F32 R6, -RZ, R25.reuse.H0_H0 ;  /* 0x20000019ff067230 */ /* 0x100fe40000004100 */
[----:B------:R-:W-:Y:S02]  /*9810*/  HADD2.F32 R31, -RZ, R25.H1_H1 ;  /* 0x30000019ff1f7230 */ /* 0x000fe40000004100 */
[-C--:B------:R-:W-:Y:S01]  /*9820*/  FFMA.FTZ R25, R3, R5.reuse, RZ ;  /* 0x0000000503197223 */ /* 0x080fe200000100ff */
[----:B------:R-:W-:Y:S01]  /*9830*/  HFMA2.MMA R7, R7, 1, 1, R35 ;  /* 0x3c003c0007077835 */ /* 0x000fe20000000023 */
        /* <DEDUP_REMOVED lines=15> */
[----:B------:R-:W-:Y:S02]  /*9930*/  HADD2.F32 R20, -RZ, R20.H1_H1 ;  /* 0x30000014ff147230 */ /* 0x000fe40000004100 */
[----:B------:R-:W-:Y:S01]  /*9940*/  FFMA.FTZ R6, R54, R31, R5 ;  /* 0x0000001f36067223 */ /* 0x000fe20000010005 */
[----:B------:R-:W-:Y:S01]  /*9950*/  FFMA.FTZ R42, R60, R35, R41 ;  /* 0x000000233c2a7223 */ /* 0x000fe20000010029 */
[----:B------:R-:W-:Y:S01]  /*9960*/  FFMA.FTZ R38, R55, R31, R34 ;  /* 0x0000001f37267223 */ /* 0x000fe20000010022 */
[----:B------:R-:W-:-:S02]  /*9970*/  HADD2.F32 R31, -RZ, R21.H0_H0 ;  /* 0x20000015ff1f7230 */ /* 0x000fc40000004100 */
        /* <DEDUP_REMOVED lines=8> */
[--C-:B--2---:R-:W-:Y:S02]  /*9a00*/  HADD2.F32 R39, -RZ, R32.reuse.H0_H0 ;  /* 0x20000020ff277230 */ /* 0x104fe40000004100 */
[----:B------:R-:W-:Y:S01]  /*9a10*/  FFMA.FTZ R35, R65, R20, R38 ;  /* 0x0000001441237223 */ /* 0x000fe20000010026 */
[-C--:B------:R-:W-:Y:S01]  /*9a20*/  FFMA.FTZ R20, R64, R31.reuse, R21 ;  /* 0x0000001f40147223 */ /* 0x080fe20000010015 */
[----:B------:R-:W-:Y:S01]  /*9a30*/  FFMA.FTZ R6, R62, R31, R5 ;  /* 0x0000001f3e067223 */ /* 0x000fe20000010005 */
[----:B------:R-:W-:-:S02]  /*9a40*/  HADD2.F32 R32, -RZ, R32.H1_H1 ;  /* 0x30000020ff207230 */ /* 0x000fc40000004100 */
[----:B------:R-:W-:Y:S01]  /*9a50*/  FFMA.FTZ R35, R66, R31, R35 ;  /* 0x0000001f42237223 */ /* 0x000fe20000010023 */
[-C--:B------:R-:W-:Y:S01]  /*9a60*/  FFMA.FTZ R3, R3, R39.reuse, RZ ;  /* 0x0000002703037223 */ /* 0x080fe200000100ff */
[-C--:B------:R-:W-:Y:S01]  /*9a70*/  FFMA.FTZ R21, R71, R34.reuse, R20 ;  /* 0x0000002247157223 */ /* 0x080fe20000010014 */
[-C--:B------:R-:W-:Y:S01]  /*9a80*/  FFMA.FTZ R0, R0, R39.reuse, RZ ;  /* 0x0000002700007223 */ /* 0x080fe200000100ff */
[-C--:B------:R-:W-:Y:S01]  /*9a90*/  FFMA.FTZ R5, R69, R34.reuse, R6 ;  /* 0x0000002245057223 */ /* 0x080fe20000010006 */
[--C-:B------:R-:W-:Y:S02]  /*9aa0*/  HADD2.F32 R20, -RZ, R33.reuse.H0_H0 ;  /* 0x20000021ff147230 */ /* 0x100fe40000004100 */
[----:B------:R-:W-:Y:S01]  /*9ab0*/  FFMA.FTZ R6, R72, R34, R35 ;  /* 0x0000002248067223 */ /* 0x000fe20000010023 */
[-C--:B------:R-:W-:Y:S01]  /*9ac0*/  FFMA.FTZ R3, R46, R32.reuse, R3 ;  /* 0x000000202e037223 */ /* 0x080fe20000010003 */
[-C--:B------:R-:W-:Y:S01]  /*9ad0*/  FFMA.FTZ R35, R4, R39.reuse, RZ ;  /* 0x0000002704237223 */ /* 0x080fe200000100ff */
[----:B------:R-:W-:Y:S01]  /*9ae0*/  FFMA.FTZ R2, R2, R39, RZ ;  /* 0x0000002702027223 */ /* 0x000fe200000100ff */
[----:B------:R-:W-:Y:S01]  /*9af0*/  FFMA.FTZ R0, R47, R32, R0 ;  /* 0x000000202f007223 */ /* 0x000fe20000010000 */
[----:B------:R-:W-:-:S02]  /*9b00*/  HADD2.F32 R33, -RZ, R33.H1_H1 ;  /* 0x30000021ff217230 */ /* 0x000fc40000004100 */
[----:B------:R-:W-:Y:S01]  /*9b10*/  FFMA.FTZ R3, R50, R20, R3 ;  /* 0x0000001432037223 */ /* 0x000fe20000010003 */
[-C--:B------:R-:W-:Y:S01]  /*9b20*/  FFMA.FTZ R35, R48, R32.reuse, R35 ;  /* 0x0000002030237223 */ /* 0x080fe20000010023 */
        /* <DEDUP_REMOVED lines=22> */
[----:B------:R-:W-:Y:S01]  /*9c90*/  FMUL.FTZ R77, R26, R77 ;  /* 0x0000004d1a4d7220 */ /* 0x000fe20000410000 */
[----:B------:R-:W-:Y:S01]  /*9ca0*/  FMUL.FTZ R79, R28, R79 ;  /* 0x0000004f1c4f7220 */ /* 0x000fe20000410000 */
[-C--:B------:R-:W-:Y:S01]  /*9cb0*/  FFMA.FTZ R65, R66, R33.reuse, R65 ;  /* 0x0000002142417223 */ /* 0x080fe20000010041 */
[----:B------:R-:W-:Y:S01]  /*9cc0*/  FFMA.FTZ R68, R68, R33, R67 ;  /* 0x0000002144447223 */ /* 0x000fe20000010043 */
[-C--:B------:R-:W-:Y:S01]  /*9cd0*/  FFMA.FTZ R69, R69, R0.reuse, R62 ;  /* 0x0000000045457223 */ /* 0x080fe2000001003e */
[----:B------:R-:W-:Y:S01]  /*9ce0*/  FFMA.FTZ R71, R71, R0, R64 ;  /* 0x0000000047477223 */ /* 0x000fe20000010040 */
[----:B------:R-:W-:Y:S01]  /*9cf0*/  F2FP.F16.F32.PACK_AB R77, RZ, R77 ;  /* 0x0000004dff4d723e */ /* 0x000fe200000000ff */
[C---:B------:R-:W-:Y:S01]  /*9d00*/  FFMA.FTZ R31, R73.reuse, R34, R36 ;  /* 0x00000022491f7223 */ /* 0x040fe20000010024 */
[----:B------:R-:W-:Y:S01]  /*9d10*/  F2FP.F16.F32.PACK_AB R79, RZ, R79 ;  /* 0x0000004fff4f723e */ /* 0x000fe200000000ff */
[-C--:B------:R-:W-:Y:S01]  /*9d20*/  FFMA.FTZ R72, R72, R0.reuse, R65 ;  /* 0x0000000048487223 */ /* 0x080fe20000010041 */
[----:B------:R-:W-:Y:S01]  /*9d30*/  IADD3 R128, R128, 0x20, RZ ;  /* 0x0000002080807810 */ /* 0x000fe20007ffe0ff */
[----:B------:R-:W-:Y:S01]  /*9d40*/  FFMA.FTZ R73, R73, R0, R68 ;  /* 0x0000000049497223 */ /* 0x000fe20000010044 */
[----:B------:R-:W-:Y:S01]  /*9d50*/  FMUL.FTZ R69, R26, R69 ;  /* 0x000000451a457220 */ /* 0x000fe20000410000 */
[----:B------:R-:W-:Y:S01]  /*9d60*/  FMUL.FTZ R71, R28, R71 ;  /* 0x000000471c477220 */ /* 0x000fe20000410000 */
[----:B------:R-:W-:Y:S01]  /*9d70*/  FMUL.FTZ R5, R26, R5 ;  /* 0x000000051a057220 */ /* 0x000fe20000410000 */
[----:B------:R-:W-:Y:S01]  /*9d80*/  FMUL.FTZ R21, R28, R21 ;  /* 0x000000151c157220 */ /* 0x000fe20000410000 */
[----:B------:R-:W-:Y:S01]  /*9d90*/  PRMT R77, R77, 0x5410, R79 ;  /* 0x000054104d4d7816 */ /* 0x000fe2000000004f */
[C---:B------:R-:W-:Y:S01]  /*9da0*/  FMUL.FTZ R6, R29.reuse, R6 ;  /* 0x000000061d067220 */ /* 0x040fe20000410000 */
[----:B------:R-:W-:Y:S01]  /*9db0*/  ISETP.GE.AND P0, PT, R128, UR7, PT ;  /* 0x0000000780007c0c */ /* 0x000fe2000bf06270 */
[----:B------:R-:W-:Y:S01]  /*9dc0*/  FMUL.FTZ R31, R30, R31 ;  /* 0x0000001f1e1f7220 */ /* 0x000fe20000410000 */
[----:B------:R-:W-:Y:S01]  /*9dd0*/  ISETP.LT.AND P1, PT, R128, R129, PT ;  /* 0x000000818000720c */ /* 0x000fe20003f21270 */
[----:B------:R-:W-:Y:S01]  /*9de0*/  FMUL.FTZ R72, R29, R72 ;  /* 0x000000481d487220 */ /* 0x000fe20000410000 */
[----:B------:R-:W-:Y:S01]  /*9df0*/  FMUL.FTZ R73, R30, R73 ;  /* 0x000000491e497220 */ /* 0x000fe20000410000 */
[----:B------:R-:W-:-:S02]  /*9e00*/  F2FP.F16.F32.PACK_AB R69, RZ, R69 ;  /* 0x00000045ff45723e */ /* 0x000fc400000000ff */
[----:B------:R-:W-:Y:S02]  /*9e10*/  F2FP.F16.F32.PACK_AB R71, RZ, R71 ;  /* 0x00000047ff47723e */ /* 0x000fe400000000ff */
[----:B------:R-:W-:Y:S02]  /*9e20*/  F2FP.F16.F32.PACK_AB R5, RZ, R5 ;  /* 0x00000005ff05723e */ /* 0x000fe400000000ff */
[----:B------:R-:W-:Y:S01]  /*9e30*/  F2FP.F16.F32.PACK_AB R21, RZ, R21 ;  /* 0x00000015ff15723e */ /* 0x000fe200000000ff */
[----:B------:R-:W-:Y:S01]  /*9e40*/  HFMA2.MMA R37, R77, 1, 1, R37 ;  /* 0x3c003c004d257835 */ /* 0x000fe20000000025 */
        /* <DEDUP_REMOVED lines=8> */
[----:B------:R-:W-:Y:S01]  /*9ed0*/  UIADD3 UR5, UR5, 0x40, URZ ;  /* 0x0000004005057890 */ /* 0x000fe2000fffe03f */
[----:B------:R-:W-:-:S02]  /*9ee0*/  HFMA2.MMA R4, R69, 1, 1, R23 ;  /* 0x3c003c0045047835 */ /* 0x000fc40000000017 */
[----:B------:R-:W-:Y:S01]  /*9ef0*/  HFMA2.MMA R14, R14, 1, 1, R44 ;  /* 0x3c003c000e0e7835 */ /* 0x000fe2000000002c */
[----:B------:R-:W-:Y:S01]  /*9f00*/  HADD2 R3, R72, R22 ;  /* 0x0000001648037230 */ /* 0x000fe20000000000 */
[----:B------:R-:W-:Y:S01]  /*9f10*/  HFMA2.MMA R6, R5, 1, 1, R37 ;  /* 0x3c003c0005067835 */ /* 0x000fe20000000025 */
[----:B------:R-:W-:Y:S02]  /*9f20*/  HADD2 R5, R0, R40 ;  /* 0x0000002800057230 */ /* 0x000fe40000000000 */
[----:B------:R-:W-:Y:S01]  /*9f30*/  IMAD.WIDE R44, R124, 0x4, R18 ;  /* 0x000000047c2c7825 */ /* 0x000fe200078e0212 */
[----:B------:R-:W-:Y:S07]  /*9f40*/  @!P0 BRA P1, `(.L_x_3115) ;  /* 0xffffff6c00d88947 */ /* 0x000fee000083ffff */
.L_x_3114:
[----:B------:R-:W-:-:S04]  /*9f50*/  ISETP.GE.AND P0, PT, R128, R129, PT ;  /* 0x000000818000720c */ /* 0x000fc80003f06270 */
[----:B------:R-:W-:-:S13]  /*9f60*/  ISETP.GE.OR P0, PT, R128, R107, P0 ;  /* 0x0000006b8000720c */ /* 0x000fda0000706670 */
[----:B------:R-:W-:Y:S05]  /*9f70*/  @P0 BRA `(.L_x_3116) ;  /* 0x0000004c00980947 */ /* 0x000fea0003800000 */
.L_x_3117:
[----:B------:R-:W2:Y:S01]  /*9f80*/  LDG.E.128.CONSTANT R32, desc[UR8][R44.64] ;  /* 0x000000082c207981 */ /* 0x000ea2000c1e9d00 */
[----:B------:R-:W-:-:S04]  /*9f90*/  IMAD.WIDE R28, R124, 0x4, R44 ;  /* 0x000000047c1c7825 */ /* 0x000fc800078e022c */
[----:B------:R-:W-:Y:S02]  /*9fa0*/  IMAD.WIDE R130, R124, 0x4, R28 ;  /* 0x000000047c827825 */ /* 0x000fe400078e021c */
[----:B------:R-:W3:Y:S01]  /*9fb0*/  LDG.E.128.CONSTANT R28, desc[UR8][R28.64] ;  /* 0x000000081c1c7981 */ /* 0x000ee2000c1e9d00 */
[----:B------:R-:W-:-:S03]  /*9fc0*/  ISETP.NE.AND P0, PT, R128, R125, PT ;  /* 0x0000007d8000720c */ /* 0x000fc60003f05270 */
[----:B------:R0:W4:Y:S10]  /*9fd0*/  LDG.E.128.CONSTANT R20, desc[UR8][R130.64] ;  /* 0x0000000882147981 */ /* 0x000134000c1e9d00 */
[----:B------:R-:W1:Y:S01]  /*9fe0*/  @!P0 LDC.64 R18, c[0x0][0x248] ;  /* 0x00009200ff128b82 */ /* 0x000e620000000a00 */
[----:B------:R-:W-:-:S05]  /*9ff0*/  @!P0 LEA R25, R128, 0x1, 0x1 ;  /* 0x0000000180198811 */ /* 0x000fca00078e08ff */
[----:B-1----:R-:W-:-:S05]  /*a000*/  @!P0 IMAD.WIDE R18, R25, 0x2, R18 ;  /* 0x0000000219128825 */ /* 0x002fca00078e0212 */
[----:B------:R2:W5:Y:S01]  /*a010*/  @!P0 LDG.E.U16.CONSTANT R45, desc[UR8][R18.64] ;  /* 0x00000008122d8981 */ /* 0x000562000c1e9500 */
[----:B------:R-:W-:Y:S01]  /*a020*/  @!P0 IADD3 R126, R126, 0x1, RZ ;  /* 0x000000017e7e8810 */ /* 0x000fe20007ffe0ff */
[----:B0-----:R-:W-:-:S05]  /*a030*/  IMAD.WIDE R130, R124, 0x4, R130 ;  /* 0x000000047c827825 */ /* 0x001fca00078e0282 */
[----:B------:R0:W5:Y:S01]  /*a040*/  LDG.E.128.CONSTANT R36, desc[UR8][R130.64] ;  /* 0x0000000882247981 */ /* 0x000162000c1e9d00 */
[--C-:B--2---:R-:W-:Y:S02]  /*a050*/  SHF.R.U32.HI R18, RZ, 0xc, R32.reuse ;  /* 0x0000000cff127819 */ /* 0x104fe40000011620 */
[----:B------:R-:W-:Y:S02]  /*a060*/  SHF.R.U32.HI R19, RZ, 0x12, R32 ;  /* 0x00000012ff137819 */ /* 0x000fe40000011620 */
[----:B------:R-:W-:Y:S02]  /*a070*/  LOP3.LUT R18, R18, 0x3f, RZ, 0xc0, !PT ;  /* 0x0000003f12127812 */ /* 0x000fe400078ec0ff */
[----:B------:R-:W-:Y:S02]  /*a080*/  LOP3.LUT R19, R19, 0x3f, RZ, 0xc0, !PT ;  /* 0x0000003f13137812 */ /* 0x000fe400078ec0ff */
[----:B------:R-:W-:Y:S02]  /*a090*/  IADD3 R18, R18, -0x20, RZ ;  /* 0xffffffe012127810 */ /* 0x000fe40007ffe0ff */
[----:B------:R-:W-:-:S02]  /*a0a0*/  IADD3 R19, R19, -0x20, RZ ;  /* 0xffffffe013137810 */ /* 0x000fc40007ffe0ff */
[----:B------:R1:W-:Y:S02]  /*a0b0*/  I2F.F16 R82, R18 ;  /* 0x0000001200527306 */ /* 0x0003e40000200c00 */
[----:B-1----:R-:W-:-:S06]  /*a0c0*/  SHF.R.U32.HI R18, RZ, 0x18, R33 ;  /* 0x00000018ff127819 */ /* 0x002fcc0000011621 */
[----:B------:R1:W-:Y:S01]  /*a0d0*/  I2F.F16 R71, R19 ;  /* 0x0000001300477306 */ /* 0x0003e20000200c00 */
[----:B------:R-:W-:Y:S02]  /*a0e0*/  LOP3.LUT R18, R18, 0x3f, RZ, 0xc0, !PT ;  /* 0x0000003f12127812 */ /* 0x000fe400078ec0ff */
[----:B-1----:R-:W-:Y:S02]  /*a0f0*/  SHF.R.U32.HI R19, RZ, 0x6, R34 ;  /* 0x00000006ff137819 */ /* 0x002fe40000011622 */
[----:B------:R-:W-:Y:S02]  /*a100*/  IADD3 R18, R18, -0x20, RZ ;  /* 0xffffffe012127810 */ /* 0x000fe40007ffe0ff */
[----:B------:R-:W-:Y:S02]  /*a110*/  LOP3.LUT R19, R19, 0x3f, RZ, 0xc0, !PT ;  /* 0x0000003f13137812 */ /* 0x000fe400078ec0ff */
[----:B------:R1:W-:Y:S02]  /*a120*/  I2F.F16 R81, R18 ;  /* 0x0000001200517306 */ /* 0x0003e40000200c00 */
[----:B------:R-:W-:-:S02]  /*a130*/  IADD3 R19, R19, -0x20, RZ ;  /* 0xffffffe013137810 */ /* 0x000fc40007ffe0ff */
[----:B-1----:R-:W-:-:S04]  /*a140*/  SHF.R.U32.HI R18, RZ, 0xc, R35 ;  /* 0x0000000cff127819 */ /* 0x002fc80000011623 */
[----:B------:R1:W-:Y:S01]  /*a150*/  I2F.F16 R70, R19 ;  /* 0x0000001300467306 */ /* 0x0003e20000200c00 */
[----:B------:R-:W-:Y:S02]  /*a160*/  LOP3.LUT R18, R18, 0x3f, RZ, 0xc0, !PT ;  /* 0x0000003f12127812 */ /* 0x000fe400078ec0ff */
[--C-:B-1----:R-:W-:Y:S02]  /*a170*/  SHF.R.U32.HI R19, RZ, 0x12, R35.reuse ;  /* 0x00000012ff137819 */ /* 0x102fe40000011623 */
[----:B------:R-:W-:Y:S02]  /*a180*/  IADD3 R64, R18, -0x20, RZ ;  /* 0xffffffe012407810 */ /* 0x000fe40007ffe0ff */
[----:B------:R-:W-:Y:S02]  /*a190*/  LOP3.LUT R19, R19, 0x3f, RZ, 0xc0, !PT ;  /* 0x0000003f13137812 */ /* 0x000fe400078ec0ff */
[----:B------:R-:W-:Y:S02]  /*a1a0*/  SHF.R.U32.HI R18, RZ, 0x18, R35 ;  /* 0x00000018ff127819 */ /* 0x000fe40000011623 */
[----:B------:R-:W-:-:S02]  /*a1b0*/  IADD3 R47, R19, -0x20, RZ ;  /* 0xffffffe0132f7810 */ /* 0x000fc40007ffe0ff */
[----:B------:R-:W-:Y:S02]  /*a1c0*/  LOP3.LUT R18, R18, 0x3f, RZ, 0xc0, !PT ;  /* 0x0000003f12127812 */ /* 0x000fe400078ec0ff */
[----:B------:R-:W-:Y:S02]  /*a1d0*/  @!P0 LEA R19, R126, R1, 0x3 ;  /* 0x000000017e138211 */ /* 0x000fe400078e18ff */
[----:B------:R-:W-:-:S04]  /*a1e0*/  IADD3 R65, R18, -0x20, RZ ;  /* 0xffffffe012417810 */ /* 0x000fc80007ffe0ff */
[----:B------:R-:W2:Y:S01]  /*a1f0*/  @!P0 LDL.64 R18, [R19] ;  /* 0x0000000013128983 */ /* 0x000ea20000100a00 */
[----:B------:R-:W-:Y:S02]  /*a200*/  LOP3.LUT R0, R33, 0x3f, RZ, 0xc0, !PT ;  /* 0x0000003f21007812 */ /* 0x000fe400078ec0ff */
[----:B------:R-:W-:Y:S02]  /*a210*/  LOP3.LUT R24, R34, 0x3f, RZ, 0xc0, !PT ;  /* 0x0000003f22187812 */ /* 0x000fe400078ec0ff */
[----:B------:R-:W-:Y:S02]  /*a220*/  IADD3 R93, R0, -0x20, RZ ;  /* 0xffffffe0005d7810 */ /* 0x000fe40007ffe0ff */
[----:B------:R-:W-:Y:S02]  /*a230*/  LOP3.LUT R0, R35, 0x3f, RZ, 0xc0, !PT ;  /* 0x0000003f23007812 */ /* 0x000fe400078ec0ff */
[----:B------:R-:W-:Y:S02]  /*a240*/  IADD3 R91, R24, -0x20, RZ ;  /* 0xffffffe0185b7810 */ /* 0x000fe40007ffe0ff */
[----:B------:R-:W-:-:S02]  /*a250*/  IADD3 R87, R0, -0x20, RZ ;  /* 0xffffffe000577810 */ /* 0x000fc40007ffe0ff */
[----:B------:R-:W-:Y:S02]  /*a260*/  LOP3.LUT R0, R32, 0x3f, RZ, 0xc0, !PT ;  /* 0x0000003f20007812 */ /* 0x000fe400078ec0ff */
[----:B------:R-:W-:Y:S02]  /*a270*/  SHF.R.U32.HI R24, RZ, 0x6, R35 ;  /* 0x00000006ff187819 */ /* 0x000fe40000011623 */
[----:B------:R-:W-:Y:S02]  /*a280*/  IADD3 R0, R0, -0x20, RZ ;  /* 0xffffffe000007810 */ /* 0x000fe40007ffe0ff */
[----:B------:R-:W-:Y:S02]  /*a290*/  LOP3.LUT R25, R24, 0x3f, RZ, 0xc0, !PT ;  /* 0x0000003f18197812 */ /* 0x000fe400078ec0ff */
[----:B------:R-:W-:Y:S01]  /*a2a0*/  SHF.R.U32.HI R24, RZ, 0x6, R32 ;  /* 0x00000006ff187819 */ /* 0x000fe20000011620 */
[----:B------:R1:W-:Y:S03]  /*a2b0*/  I2F.F16 R95, R0 ;  /* 0x00000000005f7306 */ /* 0x0003e60000200c00 */
[----:B-1----:R-:W-:-:S04]  /*a2c0*/  LOP3.LUT R0, R24, 0x3f, RZ, 0xc0, !PT ;  /* 0x0000003f18007812 */ /* 0x002fc800078ec0ff */
[----:B------:R-:W-:-:S04]  /*a2d0*/  IADD3 R0, R0, -0x20, RZ ;  /* 0xffffffe000007810 */ /* 0x000fc80007ffe0ff */
[----:B------:R1:W-:Y:S01]  /*a2e0*/  I2F.F16 R42, R0 ;  /* 0x00000000002a7306 */ /* 0x0003e20000200c00 */
[----:B------:R-:W-:Y:S02]  /*a2f0*/  IADD3 R26, R25, -0x20, RZ ;  /* 0xffffffe0191a7810 */ /* 0x000fe40007ffe0ff */
[----:B------:R-:W-:Y:S02]  /*a300*/  SHF.R.U32.HI R25, RZ, 0x18, R32 ;  /* 0x00000018ff197819 */ /* 0x000fe40000011620 */
[----:B-1----:R-:W-:-:S04]  /*a310*/  SHF.R.U32.HI R0, RZ, 0x12, R33 ;  /* 0x00000012ff007819 */ /* 0x002fc80000011621 */
[----:B------:R-:W-:Y:S02]  /*a320*/  LOP3.LUT R0, R0, 0x3f, RZ, 0xc0, !PT ;  /* 0x0000003f00007812 */ /* 0x000fe400078ec0ff */
[----:B------:R-:W-:Y:S02]  /*a330*/  LOP3.LUT R25, R25, 0x3f, RZ, 0xc0, !PT ;  /* 0x0000003f19197812 */ /* 0x000fe400078ec0ff */
[----:B------:R-:W-:Y:S02]  /*a340*/  IADD3 R0, R0, -0x20, RZ ;  /* 0xffffffe000007810 */ /* 0x000fe40007ffe0ff */
[----:B------:R-:W-:Y:S02]  /*a350*/  IADD3 R25, R25, -0x20, RZ ;  /* 0xffffffe019197810 */ /* 0x000fe40007ffe0ff */
[----:B------:R1:W-:Y:S01]  /*a360*/  I2F.F16 R80, R0 ;  /* 0x0000000000507306 */ /* 0x0003e20000200c00 */
[----:B---3--:R-:W-:Y:S02]  /*a370*/  SHF.R.U32 R32, R32, 0x1e, R28 ;  /* 0x0000001e20207819 */ /* 0x008fe4000000161c */
[----:B-1----:R-:W-:-:S05]  /*a380*/  SHF.R.U32.HI R0, RZ, 0x18, R34 ;  /* 0x00000018ff007819 */ /* 0x002fca0000011622 */
[----:B------:R1:W-:Y:S01]  /*a390*/  I2F.F16 R83, R25 ;  /* 0x0000001900537306 */ /* 0x0003e20000200c00 */
[----:B------:R-:W-:Y:S02]  /*a3a0*/  LOP3.LUT R32, R32, 0x3f, RZ, 0xc0, !PT ;  /* 0x0000003f20207812 */ /* 0x000fe400078ec0ff */
[----:B------:R-:W-:Y:S02]  /*a3b0*/  LOP3.LUT R0, R0, 0x3f, RZ, 0xc0, !PT ;  /* 0x0000003f00007812 */ /* 0x000fe400078ec0ff */
[----:B-1----:R-:W-:-:S03]  /*a3c0*/  SHF.R.U32.HI R25, RZ, 0xc, R34 ;  /* 0x0000000cff197819 */ /* 0x002fc60000011622 */
[----:B------:R1:W-:Y:S01]  /*a3d0*/  I2F.F16 R24, R26 ;  /* 0x0000001a00187306 */ /* 0x0003e20000200c00 */
[----:B------:R-:W-:Y:S02]  /*a3e0*/  IADD3 R0, R0, -0x20, RZ ;  /* 0xffffffe000007810 */ /* 0x000fe40007ffe0ff */
[----:B------:R-:W-:Y:S02]  /*a3f0*/  LOP3.LUT R25, R25, 0x3f, RZ, 0xc0, !PT ;  /* 0x0000003f19197812 */ /* 0x000fe400078ec0ff */
[----:B------:R-:W-:Y:S02]  /*a400*/  IADD3 R32, R32, -0x20, RZ ;  /* 0xffffffe020207810 */ /* 0x000fe40007ffe0ff */
[----:B-1----:R-:W-:Y:S01]  /*a410*/  SHF.R.U32.HI R26, RZ, 0xc, R33 ;  /* 0x0000000cff1a7819 */ /* 0x002fe20000011621 */
[----:B------:R1:W-:Y:S01]  /*a420*/  I2F.F16 R67, R0 ;  /* 0x0000000000437306 */ /* 0x0003e20000200c00 */
[----:B------:R-:W-:Y:S02]  /*a430*/  IADD3 R25, R25, -0x20, RZ ;  /* 0xffffffe019197810 */ /* 0x000fe40007ffe0ff */
[----:B------:R-:W-:-:S05]  /*a440*/  LOP3.LUT R26, R26, 0x3f, RZ, 0xc0, !PT ;  /* 0x0000003f1a1a7812 */ /* 0x000fca00078ec0ff */
[----:B------:R3:W-:Y:S01]  /*a450*/  I2F.F16 R44, R32 ;  /* 0x00000020002c7306 */ /* 0x0007e20000200c00 */
[----:B-1----:R-:W-:Y:S02]  /*a460*/  SHF.R.U32.HI R0, RZ, 0x4, R28 ;  /* 0x00000004ff007819 */ /* 0x002fe4000001161c */
[----:B------:R-:W-:Y:S02]  /*a470*/  IADD3 R26, R26, -0x20, RZ ;  /* 0xffffffe01a1a7810 */ /* 0x000fe40007ffe0ff */
[----:B------:R-:W-:Y:S02]  /*a480*/  LOP3.LUT R0, R0, 0x3f, RZ, 0xc0, !PT ;  /* 0x0000003f00007812 */ /* 0x000fe400078ec0ff */
[----:B---3--:R-:W-:Y:S01]  /*a490*/  SHF.R.U32.HI R32, RZ, 0x4, R29 ;  /* 0x00000004ff207819 */ /* 0x008fe2000001161d */
[----:B------:R1:W-:Y:S01]  /*a4a0*/  I2F.F16 R66, R25 ;  /* 0x0000001900427306 */ /* 0x0003e20000200c00 */
[----:B------:R-:W-:Y:S02]  /*a4b0*/  IADD3 R0, R0, -0x20, RZ ;  /* 0xffffffe000007810 */ /* 0x000fe40007ffe0ff */
[----:B------:R-:W-:-:S02]  /*a4c0*/  LOP3.LUT R32, R32, 0x3f, RZ, 0xc0, !PT ;  /* 0x0000003f20207812 */ /* 0x000fc400078ec0ff */
[----:B-1----:R-:W-:-:S03]  /*a4d0*/  SHF.R.U32.HI R25, RZ, 0xa, R28 ;  /* 0x0000000aff197819 */ /* 0x002fc6000001161c */
[----:B------:R1:W-:Y:S01]  /*a4e0*/  I2F.F16 R73, R26 ;  /* 0x0000001a00497306 */ /* 0x0003e20000200c00 */
[----:B------:R-:W-:Y:S02]  /*a4f0*/  SHF.R.U32.HI R2, RZ, 0x6, R33 ;  /* 0x00000006ff027819 */ /* 0x000fe40000011621 */
[----:B------:R-:W-:Y:S02]  /*a500*/  LOP3.LUT R25, R25, 0x3f, RZ, 0xc0, !PT ;  /* 0x0000003f19197812 */ /* 0x000fe400078ec0ff */
[----:B------:R-:W-:Y:S02]  /*a510*/  IADD3 R32, R32, -0x20, RZ ;  /* 0xffffffe020207810 */ /* 0x000fe40007ffe0ff */
[----:B------:R-:W-:Y:S02]  /*a520*/  SHF.R.U32 R33, R33, 0x1e, R29 ;  /* 0x0000001e21217819 */ /* 0x000fe4000000161d */
[----:B-1----:R-:W-:Y:S02]  /*a530*/  SHF.R.U32.HI R26, RZ, 0x12, R34 ;  /* 0x00000012ff1a7819 */ /* 0x002fe40000011622 */
[----:B------:R-:W-:Y:S01]  /*a540*/  SHF.R.U32 R34, R34, 0x1e, R30 ;  /* 0x0000001e22227819 */ /* 0x000fe2000000161e */
[----:B------:R1:W-:Y:S01]  /*a550*/  I2F.F16 R58, R0 ;  /* 0x00000000003a7306 */ /* 0x0003e20000200c00 */
[----:B------:R-:W-:-:S02]  /*a560*/  IADD3 R25, R25, -0x20, RZ ;  /* 0xffffffe019197810 */ /* 0x000fc40007ffe0ff */
[----:B------:R-:W-:Y:S02]  /*a570*/  LOP3.LUT R34, R34, 0x3f, RZ, 0xc0, !PT ;  /* 0x0000003f22227812 */ /* 0x000fe400078ec0ff */
[----:B------:R-:W-:-:S03]  /*a580*/  LOP3.LUT R33, R33, 0x3f, RZ, 0xc0, !PT ;  /* 0x0000003f21217812 */ /* 0x000fc600078ec0ff */
        /* <DEDUP_REMOVED lines=8> */
[----:B------:R-:W-:Y:S02]  /*a610*/  IADD3 R54, R0, -0x20, RZ ;  /* 0xffffffe000367810 */ /* 0x000fe40007ffe0ff */
[--C-:B-1----:R-:W-:Y:S01]  /*a620*/  SHF.R.U32.HI R25, RZ, 0x4, R31.reuse ;  /* 0x00000004ff197819 */ /* 0x102fe2000001161f */
[----:B------:R1:W-:Y:S01]  /*a630*/  I2F.F16 R40, R34 ;  /* 0x0000002200287306 */ /* 0x0003e20000200c00 */
[----:B------:R-:W-:Y:S02]  /*a640*/  SHF.R.U32.HI R0, RZ, 0xa, R31 ;  /* 0x0000000aff007819 */ /* 0x000fe4000001161f */
[----:B------:R-:W-:Y:S02]  /*a650*/  LOP3.LUT R25, R25, 0x3f, RZ, 0xc0, !PT ;  /* 0x0000003f19197812 */ /* 0x000fe400078ec0ff */
[----:B------:R-:W-:-:S03]  /*a660*/  IADD3 R32, R32, -0x20, RZ ;  /* 0xffffffe020207810 */ /* 0x000fc60007ffe0ff */
[----:B------:R3:W-:Y:S01]  /*a670*/  I2F.F16 R46, R33 ;  /* 0x00000021002e7306 */ /* 0x0007e20000200c00 */
[----:B-1----:R-:W-:Y:S02]  /*a680*/  SHF.R.U32.HI R34, RZ, 0x4, R30 ;  /* 0x00000004ff227819 */ /* 0x002fe4000001161e */
[----:B------:R-:W-:Y:S02]  /*a690*/  IADD3 R51, R25, -0x20, RZ ;  /* 0xffffffe019337810 */ /* 0x000fe40007ffe0ff */
[----:B------:R-:W-:Y:S02]  /*a6a0*/  LOP3.LUT R0, R0, 0x3f, RZ, 0xc0, !PT ;  /* 0x0000003f00007812 */ /* 0x000fe400078ec0ff */
[----:B---3--:R-:W-:Y:S01]  /*a6b0*/  SHF.R.U32.HI R33, RZ, 0xa, R29 ;  /* 0x0000000aff217819 */ /* 0x008fe2000001161d */
[----:B------:R1:W-:Y:S01]  /*a6c0*/  I2F.F16 R50, R32 ;  /* 0x0000002000327306 */ /* 0x0003e20000200c00 */
[----:B------:R-:W-:Y:S02]  /*a6d0*/  LOP3.LUT R34, R34, 0x3f, RZ, 0xc0, !PT ;  /* 0x0000003f22227812 */ /* 0x000fe400078ec0ff */
[----:B------:R-:W-:-:S02]  /*a6e0*/  SHF.R.U32.HI R25, RZ, 0x10, R28 ;  /* 0x00000010ff197819 */ /* 0x000fc4000001161c */
[----:B------:R-:W-:Y:S02]  /*a6f0*/  LOP3.LUT R33, R33, 0x3f, RZ, 0xc0, !PT ;  /* 0x0000003f21217812 */ /* 0x000fe400078ec0ff */
[----:B------:R-:W-:Y:S02]  /*a700*/  IADD3 R52, R0, -0x20, RZ ;  /* 0xffffffe000347810 */ /* 0x000fe40007ffe0ff */
[----:B-1----:R-:W-:Y:S02]  /*a710*/  SHF.R.U32.HI R32, RZ, 0x16, R31 ;  /* 0x00000016ff207819 */ /* 0x002fe4000001161f */
[----:B------:R-:W-:Y:S02]  /*a720*/  IADD3 R34, R34, -0x20, RZ ;  /* 0xffffffe022227810 */ /* 0x000fe40007ffe0ff */
[----:B------:R-:W-:Y:S02]  /*a730*/  LOP3.LUT R0, R25, 0x3f, RZ, 0xc0, !PT ;  /* 0x0000003f19007812 */ /* 0x000fe400078ec0ff */
[----:B------:R-:W-:-:S02]  /*a740*/  IADD3 R33, R33, -0x20, RZ ;  /* 0xffffffe021217810 */ /* 0x000fc40007ffe0ff */
[----:B------:R-:W-:Y:S01]  /*a750*/  LOP3.LUT R32, R32, 0x3f, RZ, 0xc0, !PT ;  /* 0x0000003f20207812 */ /* 0x000fe200078ec0ff */
[----:B------:R1:W-:Y:S01]  /*a760*/  I2F.F16 R53, R34 ;  /* 0x0000002200357306 */ /* 0x0003e20000200c00 */
[----:B------:R-:W-:Y:S02]  /*a770*/  IADD3 R0, R0, -0x20, RZ ;  /* 0xffffffe000007810 */ /* 0x000fe40007ffe0ff */
[----:B------:R-:W-:Y:S02]  /*a780*/  IADD3 R69, R32, -0x20, RZ ;  /* 0xffffffe020457810 */ /* 0x000fe40007ffe0ff */
[----:B----4-:R-:W-:-:S03]  /*a790*/  SHF.R.U32.HI R32, RZ, 0x2, R21 ;  /* 0x00000002ff207819 */ /* 0x010fc60000011615 */
[----:B------:R3:W-:Y:S01]  /*a7a0*/  I2F.F16 R56, R33 ;  /* 0x0000002100387306 */ /* 0x0007e20000200c00 */
[----:B-1----:R-:W-:Y:S02]  /*a7b0*/  SHF.R.U32.HI R34, RZ, 0x10, R30 ;  /* 0x00000010ff227819 */ /* 0x002fe4000001161e */
[----:B------:R-:W-:Y:S02]  /*a7c0*/  LOP3.LUT R26, R26, 0x3f, RZ, 0xc0, !PT ;  /* 0x0000003f1a1a7812 */ /* 0x000fe400078ec0ff */
[----:B------:R-:W-:Y:S02]  /*a7d0*/  SHF.R.U32 R35, R35, 0x1e, R31 ;  /* 0x0000001e23237819 */ /* 0x000fe4000000161f */
[----:B---3--:R-:W-:Y:S01]  /*a7e0*/  SHF.R.U32.HI R33, RZ, 0x16, R29 ;  /* 0x00000016ff217819 */ /* 0x008fe2000001161d */
[----:B------:R1:W-:Y:S01]  /*a7f0*/  I2F.F16 R59, R0 ;  /* 0x00000000003b7306 */ /* 0x0003e20000200c00 */
[----:B------:R-:W-:Y:S02]  /*a800*/  LOP3.LUT R32, R32, 0x3f, RZ, 0xc0, !PT ;  /* 0x0000003f20207812 */ /* 0x000fe400078ec0ff */
[----:B------:R-:W-:-:S02]  /*a810*/  LOP3.LUT R33, R33, 0x3f, RZ, 0xc0, !PT ;  /* 0x0000003f21217812 */ /* 0x000fc400078ec0ff */
[----:B------:R-:W-:Y:S02]  /*a820*/  LOP3.LUT R2, R2, 0x3f, RZ, 0xc0, !PT ;  /* 0x0000003f02027812 */ /* 0x000fe400078ec0ff */
[----:B-1----:R-:W-:Y:S02]  /*a830*/  LOP3.LUT R0, R34, 0x3f, RZ, 0xc0, !PT ;  /* 0x0000003f22007812 */ /* 0x002fe400078ec0ff */
[----:B------:R-:W-:Y:S02]  /*a840*/  SHF.R.U32.HI R34, RZ, 0x16, R30 ;  /* 0x00000016ff227819 */ /* 0x000fe4000001161e */
[----:B------:R-:W-:Y:S02]  /*a850*/  IADD3 R26, R26, -0x20, RZ ;  /* 0xffffffe01a1a7810 */ /* 0x000fe40007ffe0ff */
[----:B------:R-:W-:Y:S02]  /*a860*/  LOP3.LUT R35, R35, 0x3f, RZ, 0xc0, !PT ;  /* 0x0000003f23237812 */ /* 0x000fe400078ec0ff */
[----:B------:R-:W-:-:S02]  /*a870*/  IADD3 R33, R33, -0x20, RZ ;  /* 0xffffffe021217810 */ /* 0x000fc40007ffe0ff */
[----:B------:R-:W-:Y:S02]  /*a880*/  LOP3.LUT R34, R34, 0x3f, RZ, 0xc0, !PT ;  /* 0x0000003f22227812 */ /* 0x000fe400078ec0ff */
[----:B------:R-:W-:Y:S02]  /*a890*/  IADD3 R32, R32, -0x20, RZ ;  /* 0xffffffe020207810 */ /* 0x000fe40007ffe0ff */
[----:B------:R-:W-:Y:S01]  /*a8a0*/  IADD3 R2, R2, -0x20, RZ ;  /* 0xffffffe002027810 */ /* 0x000fe20007ffe0ff */
[----:B------:R1:W-:Y:S01]  /*a8b0*/  I2F.F16 R49, R26 ;  /* 0x0000001a00317306 */ /* 0x0003e20000200c00 */
[----:B------:R-:W-:Y:S02]  /*a8c0*/  SHF.R.U32.HI R25, RZ, 0x16, R28 ;  /* 0x00000016ff197819 */ /* 0x000fe4000001161c */
[----:B------:R-:W-:Y:S02]  /*a8d0*/  IADD3 R55, R0, -0x20, RZ ;  /* 0xffffffe000377810 */ /* 0x000fe40007ffe0ff */
[----:B------:R-:W-:-:S02]  /*a8e0*/  IADD3 R0, R34, -0x20, RZ ;  /* 0xffffffe022007810 */ /* 0x000fc40007ffe0ff */
[----:B------:R-:W-:Y:S01]  /*a8f0*/  SHF.R.U32 R28, R28, 0x1c, R20 ;  /* 0x0000001c1c1c7819 */ /* 0x000fe20000001614 */
[----:B------:R-:W-:Y:S01]  /*a900*/  I2F.F16 R57, R33 ;  /* 0x0000002100397306 */ /* 0x000fe20000200c00 */
[----:B-1----:R-:W-:Y:S02]  /*a910*/  IADD3 R26, R35, -0x20, RZ ;  /* 0xffffffe0231a7810 */ /* 0x002fe40007ffe0ff */
[----:B------:R-:W-:-:S05]  /*a920*/  LOP3.LUT R25, R25, 0x3f, RZ, 0xc0, !PT ;  /* 0x0000003f19197812 */ /* 0x000fca00078ec0ff */
[----:B------:R1:W-:Y:S01]  /*a930*/  I2F.F16 R41, R32 ;  /* 0x0000002000297306 */ /* 0x0003e20000200c00 */
[----:B------:R-:W-:Y:S02]  /*a940*/  LOP3.LUT R28, R28, 0x3f, RZ, 0xc0, !PT ;  /* 0x0000003f1c1c7812 */ /* 0x000fe400078ec0ff */
[----:B------:R-:W-:-:S05]  /*a950*/  IADD3 R25, R25, -0x20, RZ ;  /* 0xffffffe019197810 */ /* 0x000fca0007ffe0ff */
[----:B------:R-:W-:Y:S01]  /*a960*/  I2F.F16 R93, R93 ;  /* 0x0000005d005d7306 */ /* 0x000fe20000200c00 */
[----:B-1----:R-:W1:Y:S01]  /*a970*/  LDS.128 R32, [UR5+0x80] ;  /* 0x00008005ff207984 */ /* 0x002e620008000c00 */
[----:B------:R-:W-:-:S06]  /*a980*/  IADD3 R28, R28, -0x20, RZ ;  /* 0xffffffe01c1c7810 */ /* 0x000fcc0007ffe0ff */
[----:B------:R-:W3:Y:S01]  /*a990*/  I2F.F16 R2, R2 ;  /* 0x0000000200027306 */ /* 0x000ee20000200c00 */
[----:B------:R-:W-:-:S07]  /*a9a0*/  SHF.R.U32 R29, R29, 0x1c, R21 ;  /* 0x0000001c1d1d7819 */ /* 0x000fce0000001615 */
[----:B------:R-:W4:Y:S01]  /*a9b0*/  I2F.F16 R87, R87 ;  /* 0x0000005700577306 */ /* 0x000f220000200c00 */
[----:B------:R-:W-:-:S07]  /*a9c0*/  SHF.R.U32 R30, R30, 0x1c, R22 ;  /* 0x0000001c1e1e7819 */ /* 0x000fce0000001616 */
[----:B------:R0:W-:Y:S01]  /*a9d0*/  I2F.F16 R68, R25 ;  /* 0x0000001900447306 */ /* 0x0001e20000200c00 */
[----:B------:R-:W-:Y:S02]  /*a9e0*/  LOP3.LUT R29, R29, 0x3f, RZ, 0xc0, !PT ;  /* 0x0000003f1d1d7812 */ /* 0x000fe400078ec0ff */
[----:B------:R-:W-:-:S05]  /*a9f0*/  LOP3.LUT R30, R30, 0x3f, RZ, 0xc0, !PT ;  /* 0x0000003f1e1e7812 */ /* 0x000fca00078ec0ff */
[----:B------:R5:W-:Y:S01]  /*aa00*/  I2F.F16 R86, R28 ;  /* 0x0000001c00567306 */ /* 0x000be20000200c00 */
[----:B0-----:R-:W-:Y:S02]  /*aa10*/  SHF.R.U32.HI R25, RZ, 0x10, R31 ;  /* 0x00000010ff197819 */ /* 0x001fe4000001161f */
[----:B------:R-:W-:Y:S02]  /*aa20*/  SHF.R.U32 R31, R31, 0x1c, R23 ;  /* 0x0000001c1f1f7819 */ /* 0x000fe40000001617 */
[----:B---3--:R-:W-:Y:S02]  /*aa30*/  PRMT R93, R93, 0x5410, R2 ;  /* 0x000054105d5d7816 */ /* 0x008fe40000000002 */
[----:B-----5:R-:W-:Y:S02]  /*aa40*/  SHF.R.U32.HI R28, RZ, 0x2, R22 ;  /* 0x00000002ff1c7819 */ /* 0x020fe40000011616 */
[----:B------:R-:W-:Y:S02]  /*aa50*/  LOP3.LUT R31, R31, 0x3f, RZ, 0xc0, !PT ;  /* 0x0000003f1f1f7812 */ /* 0x000fe400078ec0ff */
[----:B------:R-:W-:-:S02]  /*aa60*/  LOP3.LUT R28, R28, 0x3f, RZ, 0xc0, !PT ;  /* 0x0000003f1c1c7812 */ /* 0x000fc400078ec0ff */
[----:B------:R-:W-:Y:S01]  /*aa70*/  SHF.R.U32.HI R2, RZ, 0x2, R23 ;  /* 0x00000002ff027819 */ /* 0x000fe20000011617 */
[----:B------:R-:W0:Y:S01]  /*aa80*/  I2F.F16 R91, R91 ;  /* 0x0000005b005b7306 */ /* 0x000e220000200c00 */
[----:B------:R-:W-:Y:S02]  /*aa90*/  IADD3 R29, R29, -0x20, RZ ;  /* 0xffffffe01d1d7810 */ /* 0x000fe40007ffe0ff */
[----:B------:R-:W-:Y:S02]  /*aaa0*/  IADD3 R30, R30, -0x20, RZ ;  /* 0xffffffe01e1e7810 */ /* 0x000fe40007ffe0ff */
[----:B------:R-:W-:Y:S02]  /*aab0*/  IADD3 R28, R28, -0x20, RZ ;  /* 0xffffffe01c1c7810 */ /* 0x000fe40007ffe0ff */
[----:B------:R-:W-:Y:S02]  /*aac0*/  IADD3 R31, R31, -0x20, RZ ;  /* 0xffffffe01f1f7810 */ /* 0x000fe40007ffe0ff */
[----:B----4-:R-:W-:-:S02]  /*aad0*/  PRMT R87, R87, 0x5410, R24 ;  /* 0x0000541057577816 */ /* 0x010fc40000000018 */
[----:B------:R-:W-:Y:S02]  /*aae0*/  LOP3.LUT R2, R2, 0x3f, RZ, 0xc0, !PT ;  /* 0x0000003f02027812 */ /* 0x000fe400078ec0ff */
[----:B------:R-:W-:Y:S02]  /*aaf0*/  LOP3.LUT R25, R25, 0x3f, RZ, 0xc0, !PT ;  /* 0x0000003f19197812 */ /* 0x000fe400078ec0ff */
[----:B------:R-:W-:Y:S01]  /*ab00*/  SHF.R.U32.HI R24, RZ, 0x8, R20 ;  /* 0x00000008ff187819 */ /* 0x000fe20000011614 */
[----:B------:R-:W-:Y:S01]  /*ab10*/  I2F.F16 R84, R29 ;  /* 0x0000001d00547306 */ /* 0x000fe20000200c00 */
[----:B------:R-:W-:Y:S02]  /*ab20*/  @!P0 IADD3 R125, R45, R128, RZ ;  /* 0x000000802d7d8210 */ /* 0x000fe40007ffe0ff */
[----:B------:R-:W-:Y:S02]  /*ab30*/  IADD3 R45, R2, -0x20, RZ ;  /* 0xffffffe0022d7810 */ /* 0x000fe40007ffe0ff */
[----:B------:R-:W-:-:S02]  /*ab40*/  IADD3 R48, R25, -0x20, RZ ;  /* 0xffffffe019307810 */ /* 0x000fc40007ffe0ff */
[----:B------:R-:W-:Y:S01]  /*ab50*/  LOP3.LUT R2, R24, 0x3f, RZ, 0xc0, !PT ;  /* 0x0000003f18027812 */ /* 0x000fe200078ec0ff */
[----:B------:R-:W-:Y:S01]  /*ab60*/  I2F.F16 R62, R30 ;  /* 0x0000001e003e7306 */ /* 0x000fe20000200c00 */
[----:B------:R-:W-:Y:S02]  /*ab70*/  LEA.HI R116, R20, 0xffffffe0, RZ, 0x6 ;  /* 0xffffffe014747811 */ /* 0x000fe400078f30ff */
[--C-:B------:R-:W-:Y:S02]  /*ab80*/  SHF.R.U32.HI R25, RZ, 0x2, R20.reuse ;  /* 0x00000002ff197819 */ /* 0x100fe40000011614 */
[----:B------:R-:W-:-:S03]  /*ab90*/  SHF.R.U32.HI R24, RZ, 0xe, R20 ;  /* 0x0000000eff187819 */ /* 0x000fc60000011614 */
[----:B------:R-:W-:Y:S01]  /*aba0*/  I2F.F16 R43, R28 ;  /* 0x0000001c002b7306 */ /* 0x000fe20000200c00 */
[----:B------:R-:W-:-:S07]  /*abb0*/  SHF.R.U32.HI R20, RZ, 0x14, R20 ;  /* 0x00000014ff147819 */ /* 0x000fce0000011614 */
[----:B------:R3:W-:Y:S01]  /*abc0*/  I2F.F16 R60, R31 ;  /* 0x0000001f003c7306 */ /* 0x0007e20000200c00 */
[----:B------:R-:W-:Y:S01]  /*abd0*/  LOP3.LUT R20, R20, 0x3f, RZ, 0xc0, !PT ;  /* 0x0000003f14147812 */ /* 0x000fe200078ec0ff */
[----:B---3--:R-:W3:Y:S06]  /*abe0*/  LDS.128 R28, [UR5] ;  /* 0x00000005ff1c7984 */ /* 0x008eec0008000c00 */
[----:B------:R-:W-:Y:S01]  /*abf0*/  I2F.F16 R64, R64 ;  /* 0x0000004000407306 */ /* 0x000fe20000200c00 */
[----:B0-----:R-:W-:Y:S02]  /*ac00*/  PRMT R91, R91, 0x5410, R70 ;  /* 0x000054105b5b7816 */ /* 0x001fe40000000046 */
[----:B------:R-:W-:-:S05]  /*ac10*/  PRMT R95, R95, 0x5410, R42 ;  /* 0x000054105f5f7816 */ /* 0x000fca000000002a */
[----:B------:R-:W0:Y:S01]  /*ac20*/  I2F.F16 R47, R47 ;  /* 0x0000002f002f7306 */ /* 0x000e220000200c00 */
[----:B------:R-:W-:Y:S02]  /*ac30*/  PRMT R67, R67, 0x5410, R40 ;  /* 0x0000541043437816 */ /* 0x000fe40000000028 */
[----:B------:R-:W-:Y:S02]  /*ac40*/  IADD3 R20, R20, -0x20, RZ ;  /* 0xffffffe014147810 */ /* 0x000fe40007ffe0ff */
[----:B------:R-:W-:-:S03]  /*ac50*/  SHF.R.U32.HI R40, RZ, 0x8, R23 ;  /* 0x00000008ff287819 */ /* 0x000fc60000011617 */
[----:B------:R-:W-:Y:S01]  /*ac60*/  I2F.F16 R65, R65 ;  /* 0x0000004100417306 */ /* 0x000fe20000200c00 */
[----:B------:R-:W-:Y:S02]  /*ac70*/  PRMT R66, R66, 0x5410, R49 ;  /* 0x0000541042427816 */ /* 0x000fe40000000031 */
[----:B------:R-:W-:Y:S01]  /*ac80*/  PRMT R83, R83, 0x5410, R44 ;  /* 0x0000541053537816 */ /* 0x000fe2000000002c */
[----:B-1----:R-:W-:-:S04]  /*ac90*/  HFMA2.MMA R44, R91, R32, RZ ;  /* 0x000000205b2c7235 */ /* 0x002fc800000000ff */
[----:B------:R-:W1:Y:S01]  /*aca0*/  I2F.F16 R26, R26 ;  /* 0x0000001a001a7306 */ /* 0x000e620000200c00 */
[----:B------:R-:W-:Y:S02]  /*acb0*/  LOP3.LUT R24, R24, 0x3f, RZ, 0xc0, !PT ;  /* 0x0000003f18187812 */ /* 0x000fe400078ec0ff */
[----:B------:R-:W-:-:S05]  /*acc0*/  IADD3 R85, R2, -0x20, RZ ;  /* 0xffffffe002557810 */ /* 0x000fca0007ffe0ff */
[----:B------:R-:W-:Y:S01]  /*acd0*/  I2F.F16 R51, R51 ;  /* 0x0000003300337306 */ /* 0x000fe20000200c00 */
[----:B------:R-:W-:Y:S02]  /*ace0*/  PRMT R82, R82, 0x5410, R71 ;  /* 0x0000541052527816 */ /* 0x000fe40000000047 */
[----:B------:R-:W-:-:S05]  /*acf0*/  IADD3 R2, R24, -0x20, RZ ;  /* 0xffffffe018027810 */ /* 0x000fca0007ffe0ff */
[----:B------:R-:W4:Y:S01]  /*ad00*/  I2F.F16 R52, R52 ;  /* 0x0000003400347306 */ /* 0x000f220000200c00 */
[----:B------:R-:W-:-:S07]  /*ad10*/  SHF.R.U32.HI R24, RZ, 0x8, R21 ;  /* 0x00000008ff187819 */ /* 0x000fce0000011615 */
[----:B------:R5:W-:Y:S01]  /*ad20*/  I2F.F16 R49, R20 ;  /* 0x0000001400317306 */ /* 0x000be20000200c00 */
[----:B0-----:R-:W-:Y:S01]  /*ad30*/  PRMT R64, R64, 0x5410, R47 ;  /* 0x0000541040407816 */ /* 0x001fe2000000002f */
[----:B------:R-:W-:Y:S01]  /*ad40*/  HFMA2 R42, R93, R32, RZ.H0_H0 ;  /* 0x000000205d2a7231 */ /* 0x000fe200000400ff */
[----:B-----5:R-:W-:Y:S01]  /*ad50*/  LOP3.LUT R20, R40, 0x3f, RZ, 0xc0, !PT ;  /* 0x0000003f28147812 */ /* 0x020fe200078ec0ff */
[----:B------:R-:W-:-:S04]  /*ad60*/  HFMA2.MMA R40, R95, R32, RZ ;  /* 0x000000205f287235 */ /* 0x000fc800000000ff */
[----:B------:R-:W0:Y:S01]  /*ad70*/  I2F.F16 R54, R54 ;  /* 0x0000003600367306 */ /* 0x000e220000200c00 */
[----:B------:R-:W-:Y:S01]  /*ad80*/  HFMA2 R32, R87, R32, RZ.H0_H0 ;  /* 0x0000002057207231 */ /* 0x000fe200000400ff */
[----:B------:R-:W-:Y:S01]  /*ad90*/  HFMA2.MMA R44, R66, R33, R44 ;  /* 0x00000021422c7235 */ /* 0x000fe2000000002c */
[----:B------:R-:W-:Y:S02]  /*ada0*/  LOP3.LUT R24, R24, 0x3f, RZ, 0xc0, !PT ;  /* 0x0000003f18187812 */ /* 0x000fe400078ec0ff */
[----:B------:R-:W-:-:S03]  /*adb0*/  PRMT R80, R73, 0x5410, R80 ;  /* 0x0000541049507816 */ /* 0x000fc60000000050 */
[----:B------:R-:W-:Y:S01]  /*adc0*/  I2F.F16 R48, R48 ;  /* 0x0000003000307306 */ /* 0x000fe20000200c00 */
[----:B------:R-:W-:Y:S01]  /*add0*/  HFMA2.MMA R40, R82, R33, R40 ;  /* 0x0000002152287235 */ /* 0x000fe20000000028 */
[----:B-1----:R-:W-:Y:S01]  /*ade0*/  PRMT R65, R65, 0x5410, R26 ;  /* 0x0000541041417816 */ /* 0x002fe2000000001a */
[----:B------:R-:W-:-:S05]  /*adf0*/  HFMA2 R32, R64, R33, R32 ;  /* 0x0000002140207231 */ /* 0x000fca0000000020 */
[----:B------:R-:W1:Y:S01]  /*ae00*/  I2F.F16 R69, R69 ;  /* 0x0000004500457306 */ /* 0x000e620000200c00 */
[----:B------:R-:W-:Y:S01]  /*ae10*/  IADD3 R24, R24, -0x20, RZ ;  /* 0xffffffe018187810 */ /* 0x000fe20007ffe0ff */
[----:B------:R-:W-:Y:S01]  /*ae20*/  HFMA2 R42, R80, R33, R42 ;  /* 0x00000021502a7231 */ /* 0x000fe2000000002a */
[----:B------:R-:W-:Y:S01]  /*ae30*/  PRMT R81, R81, 0x5410, R46 ;  /* 0x0000541051517816 */ /* 0x000fe2000000002e */
[----:B------:R-:W-:Y:S01]  /*ae40*/  HFMA2.MMA R44, R67, R34, R44 ;  /* 0x00000022432c7235 */ /* 0x000fe2000000002c */
[----:B----4-:R-:W-:Y:S01]  /*ae50*/  PRMT R52, R51, 0x5410, R52 ;  /* 0x0000541033347816 */ /* 0x010fe20000000034 */
[----:B------:R-:W-:Y:S01]  /*ae60*/  HFMA2 R32, R65, R34, R32 ;  /* 0x0000002241207231 */ /* 0x000fe20000000020 */
[----:B------:R-:W-:Y:S02]  /*ae70*/  SHF.R.U32.HI R26, RZ, 0xe, R23 ;  /* 0x0000000eff1a7819 */ /* 0x000fe40000011617 */
[----:B------:R-:W-:Y:S02]  /*ae80*/  PRMT R58, R58, 0x5410, R63 ;  /* 0x000054103a3a7816 */ /* 0x000fe4000000003f */
[----:B------:R4:W-:Y:S01]  /*ae90*/  I2F.F16 R63, R24 ;  /* 0x00000018003f7306 */ /* 0x0009e20000200c00 */
[----:B0-----:R-:W-:-:S02]  /*aea0*/  PRMT R54, R53, 0x5410, R54 ;  /* 0x0000541035367816 */ /* 0x001fc40000000036 */
[----:B------:R-:W-:Y:S02]  /*aeb0*/  LOP3.LUT R26, R26, 0x3f, RZ, 0xc0, !PT ;  /* 0x0000003f1a1a7812 */ /* 0x000fe400078ec0ff */
[----:B------:R-:W-:Y:S01]  /*aec0*/  PRMT R56, R61, 0x5410, R56 ;  /* 0x000054103d387816 */ /* 0x000fe20000000038 */
[----:B----4-:R-:W-:Y:S01]  /*aed0*/  HFMA2.MMA R24, R83, R34, R40 ;  /* 0x0000002253187235 */ /* 0x010fe20000000028 */
[----:B------:R-:W-:Y:S02]  /*aee0*/  HFMA2 R40, R81, R34, R42 ;  /* 0x0000002251287231 */ /* 0x000fe4000000002a */
[-C--:B------:R-:W-:Y:S01]  /*aef0*/  HFMA2 R42, R52, R35.reuse, R32 ;  /* 0x00000023342a7231 */ /* 0x080fe20000000020 */
[--C-:B------:R-:W-:Y:S02]  /*af00*/  SHF.R.U32.HI R32, RZ, 0xe, R22.reuse ;  /* 0x0000000eff207819 */ /* 0x100fe40000011616 */
[----:B-1----:R-:W-:Y:S02]  /*af10*/  PRMT R53, R48, 0x5410, R69 ;  /* 0x0000541030357816 */ /* 0x002fe40000000045 */
[----:B------:R-:W-:Y:S01]  /*af20*/  IADD3 R48, R26, -0x20, RZ ;  /* 0xffffffe01a307810 */ /* 0x000fe20007ffe0ff */
[-C--:B------:R-:W-:Y:S01]  /*af30*/  HFMA2.MMA R26, R54, R35.reuse, R44 ;  /* 0x00000023361a7235 */ /* 0x080fe2000000002c */
[----:B------:R-:W-:Y:S01]  /*af40*/  IADD3 R109, R20, -0x20, RZ ;  /* 0xffffffe0146d7810 */ /* 0x000fe20007ffe0ff */
[----:B------:R-:W-:Y:S01]  /*af50*/  HFMA2.MMA R24, R58, R35, R24 ;  /* 0x000000233a187235 */ /* 0x000fe20000000018 */
[----:B------:R-:W-:Y:S01]  /*af60*/  LEA.HI R112, R22, 0xffffffe0, RZ, 0x6 ;  /* 0xffffffe016707811 */ /* 0x000fe200078f30ff */
[----:B------:R-:W-:Y:S01]  /*af70*/  HFMA2 R40, R56, R35, R40 ;  /* 0x0000002338287231 */ /* 0x000fe20000000028 */
[--C-:B------:R-:W-:Y:S01]  /*af80*/  SHF.R.U32.HI R20, RZ, 0x8, R22.reuse ;  /* 0x00000008ff147819 */ /* 0x100fe20000011616 */
[----:B---3--:R-:W-:Y:S01]  /*af90*/  HFMA2.MMA R46, R95, R28, RZ ;  /* 0x0000001c5f2e7235 */ /* 0x008fe200000000ff */
[----:B------:R-:W-:-:S02]  /*afa0*/  SHF.R.U32.HI R44, RZ, 0x14, R22 ;  /* 0x00000014ff2c7819 */ /* 0x000fc40000011616 */
[----:B------:R-:W-:Y:S01]  /*afb0*/  PRMT R57, R50, 0x5410, R57 ;  /* 0x0000541032397816 */ /* 0x000fe20000000039 */
[----:B------:R-:W-:Y:S01]  /*afc0*/  HFMA2.MMA R50, R91, R28, RZ ;  /* 0x0000001c5b327235 */ /* 0x000fe200000000ff */
[----:B------:R-:W-:Y:S02]  /*afd0*/  LOP3.LUT R22, R32, 0x3f, RZ, 0xc0, !PT ;  /* 0x0000003f20167812 */ /* 0x000fe400078ec0ff */
[----:B------:R-:W0:Y:S01]  /*afe0*/  LDS.128 R32, [UR5+0x10] ;  /* 0x00001005ff207984 */ /* 0x000e220008000c00 */
[-C--:B------:R-:W-:Y:S01]  /*aff0*/  HFMA2.MMA R46, R82, R29.reuse, R46 ;  /* 0x0000001d522e7235 */ /* 0x080fe2000000002e */
[----:B------:R-:W1:Y:S01]  /*b000*/  I2F.F16 R45, R45 ;  /* 0x0000002d002d7306 */ /* 0x000e620000200c00 */
[-C--:B------:R-:W-:Y:S02]  /*b010*/  HFMA2 R47, R93, R28.reuse, RZ.H0_H0 ;  /* 0x0000001c5d2f7231 */ /* 0x080fe400000400ff */
[----:B------:R-:W-:Y:S01]  /*b020*/  HFMA2.MMA R51, R66, R29, R50 ;  /* 0x0000001d42337235 */ /* 0x000fe20000000032 */
[----:B------:R-:W-:-:S04]  /*b030*/  HFMA2 R28, R87, R28, RZ.H0_H0 ;  /* 0x0000001c571c7231 */ /* 0x000fc800000400ff */
[----:B------:R-:W-:Y:S01]  /*b040*/  I2F.F16 R55, R55 ;  /* 0x0000003700377306 */ /* 0x000fe20000200c00 */
[-C--:B------:R-:W-:Y:S01]  /*b050*/  HFMA2 R47, R80, R29.reuse, R47 ;  /* 0x0000001d502f7231 */ /* 0x080fe2000000002f */
[----:B------:R-:W-:Y:S01]  /*b060*/  PRMT R59, R59, 0x5410, R68 ;  /* 0x000054103b3b7816 */ /* 0x000fe20000000044 */
[----:B------:R-:W-:-:S05]  /*b070*/  HFMA2 R69, R64, R29, R28 ;  /* 0x0000001d40457231 */ /* 0x000fca000000001c */
[----:B------:R-:W3:Y:S01]  /*b080*/  I2F.F16 R0, R0 ;  /* 0x0000000000007306 */ /* 0x000ee20000200c00 */
[----:B------:R-:W-:Y:S01]  /*b090*/  LOP3.LUT R44, R44, 0x3f, RZ, 0xc0, !PT ;  /* 0x0000003f2c2c7812 */ /* 0x000fe200078ec0ff */
[-C--:B------:R-:W-:Y:S01]  /*b0a0*/  HFMA2.MMA R29, R83, R30.reuse, R46 ;  /* 0x0000001e531d7235 */ /* 0x080fe2000000002e */
[----:B------:R-:W-:Y:S01]  /*b0b0*/  LOP3.LUT R25, R25, 0x3f, RZ, 0xc0, !PT ;  /* 0x0000003f19197812 */ /* 0x000fe200078ec0ff */
[----:B------:R-:W-:Y:S01]  /*b0c0*/  HFMA2.MMA R68, R67, R30, R51 ;  /* 0x0000001e43447235 */ /* 0x000fe20000000033 */
[-C--:B------:R-:W-:Y:S01]  /*b0d0*/  HFMA2 R28, R81, R30.reuse, R47 ;  /* 0x0000001e511c7231 */ /* 0x080fe2000000002f */
[----:B------:R-:W-:Y:S01]  /*b0e0*/  IADD3 R44, R44, -0x20, RZ ;  /* 0xffffffe02c2c7810 */ /* 0x000fe20007ffe0ff */
[----:B------:R-:W-:Y:S01]  /*b0f0*/  HFMA2 R30, R65, R30, R69 ;  /* 0x0000001e411e7231 */ /* 0x000fe20000000045 */
[----:B------:R-:W-:Y:S01]  /*b100*/  IADD3 R25, R25, -0x20, RZ ;  /* 0xffffffe019197810 */ /* 0x000fe20007ffe0ff */
[-C--:B------:R-:W-:Y:S01]  /*b110*/  HFMA2 R51, R56, R31.reuse, R28 ;  /* 0x0000001f38337231 */ /* 0x080fe2000000001c */
[----:B------:R4:W-:Y:S01]  /*b120*/  I2F.F16 R71, R44 ;  /* 0x0000002c00477306 */ /* 0x0009e20000200c00 */
[-C--:B------:R-:W-:Y:S01]  /*b130*/  HFMA2.MMA R69, R58, R31.reuse, R29 ;  /* 0x0000001f3a457235 */ /* 0x080fe2000000001d */
[----:B------:R-:W-:Y:S01]  /*b140*/  HFMA2 R72, R52, R31, R30 ;  /* 0x0000001f34487231 */ /* 0x000fe2000000001e */
[----:B------:R-:W-:Y:S01]  /*b150*/  HFMA2.MMA R68, R54, R31, R68 ;  /* 0x0000001f36447235 */ /* 0x000fe20000000044 */
[----:B-1----:R-:W-:Y:S01]  /*b160*/  PRMT R60, R60, 0x5410, R45 ;  /* 0x000054103c3c7816 */ /* 0x002fe2000000002d */
[----:B------:R-:W1:Y:S01]  /*b170*/  LDS.128 R28, [UR5+0x90] ;  /* 0x00009005ff1c7984 */ /* 0x000e620008000c00 */
[----:B---3--:R-:W-:-:S02]  /*b180*/  PRMT R55, R55, 0x5410, R0 ;  /* 0x0000541037377816 */ /* 0x008fc40000000000 */
[--C-:B------:R-:W-:Y:S01]  /*b190*/  SHF.R.U32.HI R0, RZ, 0xe, R21.reuse ;  /* 0x0000000eff007819 */ /* 0x100fe20000011615 */
[----:B----4-:R-:W3:Y:S01]  /*b1a0*/  LDS.128 R44, [UR5+0x100] ;  /* 0x00010005ff2c7984 */ /* 0x010ee20008000c00 */
[----:B------:R-:W4:Y:S01]  /*b1b0*/  I2F.F16 R25, R25 ;  /* 0x0000001900197306 */ /* 0x000f220000200c00 */
[----:B------:R-:W-:Y:S02]  /*b1c0*/  LEA.HI R114, R21, 0xffffffe0, RZ, 0x6 ;  /* 0xffffffe015727811 */ /* 0x000fe400078f30ff */
[----:B------:R-:W-:Y:S02]  /*b1d0*/  SHF.R.U32.HI R21, RZ, 0x14, R21 ;  /* 0x00000014ff157819 */ /* 0x000fe40000011615 */
[----:B------:R-:W-:Y:S02]  /*b1e0*/  LOP3.LUT R0, R0, 0x3f, RZ, 0xc0, !PT ;  /* 0x0000003f00007812 */ /* 0x000fe400078ec0ff */
[----:B------:R-:W-:Y:S02]  /*b1f0*/  LOP3.LUT R21, R21, 0x3f, RZ, 0xc0, !PT ;  /* 0x0000003f15157812 */ /* 0x000fe400078ec0ff */
[----:B------:R-:W-:Y:S01]  /*b200*/  LOP3.LUT R20, R20, 0x3f, RZ, 0xc0, !PT ;  /* 0x0000003f14147812 */ /* 0x000fe200078ec0ff */
[----:B------:R-:W-:Y:S01]  /*b210*/  I2F.F16 R85, R85 ;  /* 0x0000005500557306 */ /* 0x000fe20000200c00 */
[----:B------:R-:W-:-:S02]  /*b220*/  IADD3 R0, R0, -0x20, RZ ;  /* 0xffffffe000007810 */ /* 0x000fc40007ffe0ff */
[----:B------:R-:W-:Y:S02]  /*b230*/  IADD3 R21, R21, -0x20, RZ ;  /* 0xffffffe015157810 */ /* 0x000fe40007ffe0ff */
[----:B------:R-:W-:-:S03]  /*b240*/  IADD3 R20, R20, -0x20, RZ ;  /* 0xffffffe014147810 */ /* 0x000fc60007ffe0ff */
[----:B------:R-:W5:Y:S01]  /*b250*/  I2F.F16 R2, R2 ;  /* 0x0000000200027306 */ /* 0x000f620000200c00 */
[----:B------:R-:W-:Y:S02]  /*b260*/  IADD3 R22, R22, -0x20, RZ ;  /* 0xffffffe016167810 */ /* 0x000fe40007ffe0ff */
[----:B------:R-:W-:Y:S01]  /*b270*/  PRMT R62, R62, 0x5410, R43 ;  /* 0x000054103e3e7816 */ /* 0x000fe2000000002b */
[----:B0-----:R-:W-:Y:S01]  /*b280*/  HFMA2.MMA R43, R59, R32, R69 ;  /* 0x000000203b2b7235 */ /* 0x001fe20000000045 */
[----:B----4-:R-:W-:-:S03]  /*b290*/  PRMT R86, R86, 0x5410, R25 ;  /* 0x0000541056567816 */ /* 0x010fc60000000019 */
[----:B------:R-:W0:Y:S01]  /*b2a0*/  I2F.F16 R0, R0 ;  /* 0x0000000000007306 */ /* 0x000e220000200c00 */
[----:B------:R-:W-:-:S07]  /*b2b0*/  LEA.HI R108, R23, 0xffffffe0, RZ, 0x6 ;  /* 0xffffffe0176c7811 */ /* 0x000fce00078f30ff */
[----:B------:R-:W4:Y:S01]  /*b2c0*/  I2F.F16 R116, R116 ;  /* 0x0000007400747306 */ /* 0x000f220000200c00 */
[----:B------:R-:W-:-:S07]  /*b2d0*/  HFMA2.MMA R43, R86, R33, R43 ;  /* 0x00000021562b7235 */ /* 0x000fce000000002b */
[----:B------:R-:W-:Y:S08]  /*b2e0*/  I2F.F16 R109, R109 ;  /* 0x0000006d006d7306 */ /* 0x000ff00000200c00 */
[----:B------:R-:W2:Y:S08]  /*b2f0*/  I2F.F16 R48, R48 ;  /* 0x0000003000307306 */ /* 0x000eb00000200c00 */
[----:B------:R-:W-:Y:S08]  /*b300*/  I2F.F16 R61, R20 ;  /* 0x00000014003d7306 */ /* 0x000ff00000200c00 */
[----:B------:R-:W1:Y:S01]  /*b310*/  I2F.F16 R50, R22 ;  /* 0x0000001600327306 */ /* 0x000e620000200c00 */
[----:B------:R-:W-:-:S07]  /*b320*/  SHF.R.U32.HI R23, RZ, 0x14, R23 ;  /* 0x00000014ff177819 */ /* 0x000fce0000011617 */
[----:B------:R-:W-:Y:S01]  /*b330*/  I2F.F16 R114, R114 ;  /* 0x0000007200727306 */ /* 0x000fe20000200c00 */
[----:B-----5:R-:W-:-:S07]  /*b340*/  PRMT R85, R85, 0x5410, R2 ;  /* 0x0000541055557816 */ /* 0x020fce0000000002 */
[----:B------:R-:W5:Y:S01]  /*b350*/  I2F.F16 R21, R21 ;  /* 0x0000001500157306 */ /* 0x000f620000200c00 */
[----:B------:R-:W-:Y:S01]  /*b360*/  LOP3.LUT R23, R23, 0x3f, RZ, 0xc0, !PT ;  /* 0x0000003f17177812 */ /* 0x000fe200078ec0ff */
[----:B------:R-:W-:Y:S01]  /*b370*/  IMAD.WIDE R130, R124, 0x4, R130 ;  /* 0x000000047c827825 */ /* 0x000fe200078e0282 */
[----:B0-----:R-:W-:-:S03]  /*b380*/  PRMT R63, R63, 0x5410, R0 ;  /* 0x000054103f3f7816 */ /* 0x001fc60000000000 */
[----:B------:R-:W-:Y:S01]  /*b390*/  HFMA2 R0, R57, R32, R51 ;  /* 0x0000002039007231 */ /* 0x000fe20000000033 */
[----:B----4-:R-:W-:Y:S01]  /*b3a0*/  PRMT R116, R49, 0x5410, R116 ;  /* 0x0000541031747816 */ /* 0x010fe20000000074 */
[----:B------:R-:W-:Y:S01]  /*b3b0*/  HFMA2.MMA R43, R85, R34, R43 ;  /* 0x00000022552b7235 */ /* 0x000fe2000000002b */
[----:B--2---:R-:W-:Y:S02]  /*b3c0*/  PRMT R109, R109, 0x5410, R48 ;  /* 0x000054106d6d7816 */ /* 0x004fe40000000030 */
[----:B-1----:R-:W-:Y:S01]  /*b3d0*/  PRMT R61, R61, 0x5410, R50 ;  /* 0x000054103d3d7816 */ /* 0x002fe20000000032 */
[----:B------:R-:W-:Y:S01]  /*b3e0*/  HFMA2.MMA R68, R55, R32, R68 ;  /* 0x0000002037447235 */ /* 0x000fe20000000044 */
[----:B------:R-:W0:Y:S01]  /*b3f0*/  LDS.128 R48, [UR5+0x110] ;  /* 0x00011005ff307984 */ /* 0x000e220008000c00 */
[----:B------:R-:W-:Y:S02]  /*b400*/  IADD3 R70, R23, -0x20, RZ ;  /* 0xffffffe017467810 */ /* 0x000fe40007ffe0ff */
[----:B------:R-:W-:-:S02]  /*b410*/  @!P0 PRMT R121, R19, 0x7610, R121 ;  /* 0x0000761013798816 */ /* 0x000fc40000000079 */
[----:B-----5:R-:W-:Y:S02]  /*b420*/  PRMT R114, R21, 0x5410, R114 ;  /* 0x0000541015727816 */ /* 0x020fe40000000072 */
[----:B------:R-:W2:Y:S01]  /*b430*/  LDG.E.128.CONSTANT R20, desc[UR8][R130.64] ;  /* 0x0000000882147981 */ /* 0x000ea2000c1e9d00 */
[----:B------:R-:W1:Y:S01]  /*b440*/  I2F.F16 R112, R112 ;  /* 0x0000007000707306 */ /* 0x000e620000200c00 */
[----:B------:R-:W-:Y:S01]  /*b450*/  @!P0 PRMT R121, R121, 0x7610, R19 ;  /* 0x0000761079798816 */ /* 0x000fe20000000013 */
[----:B------:R-:W-:Y:S01]  /*b460*/  HFMA2.MMA R19, R116, R35, R43 ;  /* 0x0000002374137235 */ /* 0x000fe2000000002b */
[----:B------:R-:W-:Y:S01]  /*b470*/  PRMT R84, R84, 0x5410, R41 ;  /* 0x0000541054547816 */ /* 0x000fe20000000029 */
[----:B------:R-:W-:-:S04]  /*b480*/  HFMA2.MMA R43, R59, R28, R24 ;  /* 0x0000001c3b2b7235 */ /* 0x000fc80000000018 */
[----:B------:R-:W-:Y:S01]  /*b490*/  I2F.F16 R108, R108 ;  /* 0x0000006c006c7306 */ /* 0x000fe20000200c00 */
[----:B---3--:R-:W-:Y:S02]  /*b4a0*/  HFMA2.MMA R41, R95, R44, RZ ;  /* 0x0000002c5f297235 */ /* 0x008fe400000000ff */
[----:B------:R-:W-:-:S05]  /*b4b0*/  HFMA2.MMA R68, R62, R33, R68 ;  /* 0x000000213e447235 */ /* 0x000fca0000000044 */
[----:B------:R-:W3:Y:S01]  /*b4c0*/  I2F.F16 R73, R70 ;  /* 0x0000004600497306 */ /* 0x000ee20000200c00 */
[----:B------:R-:W-:Y:S01]  /*b4d0*/  HFMA2.MMA R24, R91, R44, RZ ;  /* 0x0000002c5b187235 */ /* 0x000fe200000000ff */
[----:B------:R-:W-:Y:S01]  /*b4e0*/  HFMA2 R72, R53, R32, R72 ;  /* 0x0000002035487231 */ /* 0x000fe20000000048 */
[----:B------:R-:W-:Y:S01]  /*b4f0*/  HFMA2.MMA R41, R82, R45, R41 ;  /* 0x0000002d52297235 */ /* 0x000fe20000000029 */
[-C--:B------:R-:W-:Y:S01]  /*b500*/  HFMA2 R0, R84, R33.reuse, R0 ;  /* 0x0000002154007231 */ /* 0x080fe20000000000 */
[----:B------:R-:W-:Y:S01]  /*b510*/  HFMA2.MMA R68, R61, R34, R68 ;  /* 0x000000223d447235 */ /* 0x000fe20000000044 */
[----:B------:R-:W-:Y:S01]  /*b520*/  HFMA2 R72, R60, R33, R72 ;  /* 0x000000213c487231 */ /* 0x000fe20000000048 */
[----:B-1----:R-:W-:Y:S02]  /*b530*/  PRMT R112, R71, 0x5410, R112 ;  /* 0x0000541047707816 */ /* 0x002fe40000000070 */
[----:B------:R-:W-:Y:S01]  /*b540*/  HFMA2.MMA R25, R66, R45, R24 ;  /* 0x0000002d42197235 */ /* 0x000fe20000000018 */
[----:B------:R-:W-:-:S02]  /*b550*/  HFMA2 R0, R63, R34, R0 ;  /* 0x000000223f007231 */ /* 0x000fc40000000000 */
[----:B------:R-:W-:Y:S01]  /*b560*/  HFMA2 R72, R109, R34, R72 ;  /* 0x000000226d487231 */ /* 0x000fe20000000048 */
[----:B---3--:R-:W-:Y:S01]  /*b570*/  PRMT R108, R73, 0x5410, R108 ;  /* 0x00005410496c7816 */ /* 0x008fe2000000006c */
[----:B------:R-:W-:Y:S01]  /*b580*/  HFMA2 R40, R57, R28, R40 ;  /* 0x0000001c39287231 */ /* 0x000fe20000000028 */
[----:B------:R-:W-:Y:S01]  /*b590*/  HFMA2.MMA R24, R83, R46, R41 ;  /* 0x0000002e53187235 */ /* 0x000fe20000000029 */
[-C--:B------:R-:W-:Y:S01]  /*b5a0*/  HFMA2 R0, R114, R35.reuse, R0 ;  /* 0x0000002372007231 */ /* 0x080fe20000000000 */
[----:B------:R-:W-:Y:S01]  /*b5b0*/  HFMA2.MMA R68, R112, R35, R68 ;  /* 0x0000002370447235 */ /* 0x000fe20000000044 */
[----:B------:R-:W-:Y:S01]  /*b5c0*/  HFMA2 R2, R108, R35, R72 ;  /* 0x000000236c027231 */ /* 0x000fe20000000048 */
[----:B------:R-:W-:Y:S01]  /*b5d0*/  HFMA2.MMA R25, R67, R46, R25 ;  /* 0x0000002e43197235 */ /* 0x000fe20000000019 */
[----:B------:R-:W1:Y:S01]  /*b5e0*/  LDS.128 R32, [UR5+0x180] ;  /* 0x00018005ff207984 */ /* 0x000e620008000c00 */
[----:B------:R-:W-:Y:S01]  /*b5f0*/  HFMA2 R89, R84, R29, R40 ;  /* 0x0000001d54597231 */ /* 0x000fe20000000028 */
[----:B------:R-:W-:Y:S01]  /*b600*/  HFMA2.MMA R26, R55, R28, R26 ;  /* 0x0000001c371a7235 */ /* 0x000fe2000000001a */
[----:B------:R-:W-:-:S02]  /*b610*/  HFMA2 R40, R93, R44, RZ.H0_H0 ;  /* 0x0000002c5d287231 */ /* 0x000fc400000400ff */
[----:B------:R-:W-:Y:S01]  /*b620*/  HFMA2 R44, R87, R44, RZ.H0_H0 ;  /* 0x0000002c572c7231 */ /* 0x000fe200000400ff */
[-C--:B------:R-:W-:Y:S01]  /*b630*/  HFMA2.MMA R24, R58, R47.reuse, R24 ;  /* 0x0000002f3a187235 */ /* 0x080fe20000000018 */
[-C--:B------:R-:W-:Y:S01]  /*b640*/  HFMA2 R40, R80, R45.reuse, R40 ;  /* 0x0000002d50287231 */ /* 0x080fe20000000028 */
[----:B------:R-:W-:Y:S01]  /*b650*/  HFMA2.MMA R25, R54, R47, R25 ;  /* 0x0000002f36197235 */ /* 0x000fe20000000019 */
[----:B------:R-:W-:Y:S01]  /*b660*/  HFMA2 R44, R64, R45, R44 ;  /* 0x0000002d402c7231 */ /* 0x000fe2000000002c */
[----:B------:R-:W-:Y:S01]  /*b670*/  HFMA2.MMA R88, R62, R29, R26 ;  /* 0x0000001d3e587235 */ /* 0x000fe2000000001a */
[----:B------:R-:W-:Y:S02]  /*b680*/  HFMA2 R42, R53, R28, R42 ;  /* 0x0000001c352a7231 */ /* 0x000fe4000000002a */
[-C--:B------:R-:W-:Y:S02]  /*b690*/  HFMA2 R28, R81, R46.reuse, R40 ;  /* 0x0000002e511c7231 */ /* 0x080fe40000000028 */
[----:B------:R-:W-:Y:S01]  /*b6a0*/  HFMA2 R26, R65, R46, R44 ;  /* 0x0000002e411a7231 */ /* 0x000fe2000000002c */
[----:B0-----:R-:W-:Y:S01]  /*b6b0*/  HFMA2.MMA R24, R59, R48, R24 ;  /* 0x000000303b187235 */ /* 0x001fe20000000018 */
[----:B------:R-:W-:-:S02]  /*b6c0*/  HFMA2 R28, R56, R47, R28 ;  /* 0x0000002f381c7231 */ /* 0x000fc4000000001c */
[----:B------:R-:W-:Y:S01]  /*b6d0*/  HFMA2 R47, R52, R47, R26 ;  /* 0x0000002f342f7231 */ /* 0x000fe2000000001a */
[----:B------:R-:W-:-:S04]  /*b6e0*/  HFMA2.MMA R26, R55, R48, R25 ;  /* 0x00000030371a7235 */ /* 0x000fc80000000019 */
[C---:B------:R-:W-:Y:S02]  /*b6f0*/  HFMA2.MMA R25, R86.reuse, R49, R24 ;  /* 0x0000003156197235 */ /* 0x040fe40000000018 */
[----:B------:R-:W-:Y:S02]  /*b700*/  HFMA2.MMA R90, R86, R29, R43 ;  /* 0x0000001d565a7235 */ /* 0x000fe4000000002b */
[----:B------:R-:W-:Y:S01]  /*b710*/  HFMA2.MMA R26, R62, R49, R26 ;  /* 0x000000313e1a7235 */ /* 0x000fe2000000001a */
[----:B------:R-:W-:Y:S02]  /*b720*/  HFMA2 R29, R60, R29, R42 ;  /* 0x0000001d3c1d7231 */ /* 0x000fe4000000002a */
[----:B------:R-:W0:Y:S01]  /*b730*/  LDS.128 R40, [UR5+0x190] ;  /* 0x00019005ff287984 */ /* 0x000e220008000c00 */
        /* <DEDUP_REMOVED lines=13> */
[----:B------:R-:W1:Y:S01]  /*b810*/  LDS.128 R44, [UR5+0x200] ;  /* 0x00020005ff2c7984 */ /* 0x000e620008000c00 */
[----:B------:R-:W-:Y:S01]  /*b820*/  HFMA2.MMA R50, R91, R32, RZ ;  /* 0x000000205b327235 */ /* 0x000fe200000000ff */
[----:B------:R-:W-:Y:S01]  /*b830*/  @!P0 PRMT R122, R18, 0x7610, R122 ;  /* 0x00007610127a8816 */ /* 0x000fe2000000007a */
[----:B------:R-:W-:-:S04]  /*b840*/  HFMA2 R49, R93, R32, RZ.H0_H0 ;  /* 0x000000205d317231 */ /* 0x000fc800000400ff */
[-C--:B------:R-:W-:Y:S02]  /*b850*/  HFMA2.MMA R48, R82, R33.reuse, R48 ;  /* 0x0000002152307235 */ /* 0x080fe40000000030 */
[----:B------:R-:W-:Y:S01]  /*b860*/  HFMA2.MMA R50, R66, R33, R50 ;  /* 0x0000002142327235 */ /* 0x000fe20000000032 */
[----:B------:R-:W-:Y:S01]  /*b870*/  HFMA2 R32, R87, R32, RZ.H0_H0 ;  /* 0x0000002057207231 */ /* 0x000fe200000400ff */
[----:B------:R-:W-:Y:S01]  /*b880*/  @!P0 PRMT R122, R122, 0x7610, R18 ;  /* 0x000076107a7a8816 */ /* 0x000fe20000000012 */
[----:B------:R-:W-:Y:S02]  /*b890*/  HADD2 R28, R26.H0_H0, R26.H1_H1 ;  /* 0x3000001a1a1c7230 */ /* 0x000fe40000000800 */
[----:B------:R-:W-:Y:S02]  /*b8a0*/  HADD2 R18, R0.H0_H0, R0.H1_H1 ;  /* 0x3000000000127230 */ /* 0x000fe40000000800 */
[----:B------:R-:W-:Y:S02]  /*b8b0*/  HADD2 R26, R51.H0_H0, R51.H1_H1 ;  /* 0x30000033331a7230 */ /* 0x000fe40000000800 */
[----:B------:R-:W-:Y:S01]  /*b8c0*/  HADD2 R0, R68.H0_H0, R68.H1_H1 ;  /* 0x3000004444007230 */ /* 0x000fe20000000800 */
[----:B------:R-:W-:Y:S01]  /*b8d0*/  HFMA2.MMA R68, R67, R34, R50 ;  /* 0x0000002243447235 */ /* 0x000fe20000000032 */
[----:B------:R-:W-:-:S02]  /*b8e0*/  HFMA2 R49, R80, R33, R49 ;  /* 0x0000002150317231 */ /* 0x000fc40000000031 */
[----:B------:R-:W-:Y:S01]  /*b8f0*/  HFMA2 R51, R64, R33, R32 ;  /* 0x0000002140337231 */ /* 0x000fe20000000020 */
[----:B------:R-:W-:Y:S01]  /*b900*/  HFMA2.MMA R32, R83, R34, R48 ;  /* 0x0000002253207235 */ /* 0x000fe20000000030 */
[----:B------:R-:W-:-:S03]  /*b910*/  HFMA2 R33, R81, R34, R49 ;  /* 0x0000002251217231 */ /* 0x000fc60000000031 */
[----:B------:R-:W-:Y:S01]  /*b920*/  HFMA2.MMA R68, R54, R35, R68 ;  /* 0x0000002336447235 */ /* 0x000fe20000000044 */
[----:B------:R-:W-:-:S03]  /*b930*/  HFMA2 R33, R56, R35, R33 ;  /* 0x0000002338217231 */ /* 0x000fc60000000021 */
[----:B------:R-:W-:Y:S01]  /*b940*/  HFMA2.MMA R32, R58, R35, R32 ;  /* 0x000000233a207235 */ /* 0x000fe20000000020 */
[----:B0-----:R-:W-:Y:S02]  /*b950*/  HFMA2 R33, R57, R40, R33 ;  /* 0x0000002839217231 */ /* 0x001fe40000000021 */
[----:B------:R-:W-:Y:S01]  /*b960*/  HFMA2 R34, R65, R34, R51 ;  /* 0x0000002241227231 */ /* 0x000fe20000000033 */
[-C--:B------:R-:W-:Y:S01]  /*b970*/  HFMA2.MMA R68, R55, R40.reuse, R68 ;  /* 0x0000002837447235 */ /* 0x080fe20000000044 */
[----:B------:R-:W-:Y:S01]  /*b980*/  HFMA2 R33, R84, R41, R33 ;  /* 0x0000002954217231 */ /* 0x000fe20000000021 */
[----:B------:R-:W0:Y:S01]  /*b990*/  LDS.128 R48, [UR5+0x210] ;  /* 0x00021005ff307984 */ /* 0x000e220008000c00 */
[----:B------:R-:W-:Y:S01]  /*b9a0*/  HFMA2 R34, R52, R35, R34 ;  /* 0x0000002334227231 */ /* 0x000fe20000000022 */
[----:B------:R-:W-:Y:S01]  /*b9b0*/  HFMA2.MMA R32, R59, R40, R32 ;  /* 0x000000283b207235 */ /* 0x000fe20000000020 */
[----:B------:R-:W-:Y:S02]  /*b9c0*/  HFMA2 R33, R63, R42, R33 ;  /* 0x0000002a3f217231 */ /* 0x000fe40000000021 */
[----:B------:R-:W-:Y:S01]  /*b9d0*/  HFMA2 R34, R53, R40, R34 ;  /* 0x0000002835227231 */ /* 0x000fe20000000022 */
[----:B------:R-:W-:Y:S01]  /*b9e0*/  HFMA2.MMA R68, R62, R41, R68 ;  /* 0x000000293e447235 */ /* 0x000fe20000000044 */
[----:B------:R-:W-:-:S02]  /*b9f0*/  HFMA2 R33, R114, R43, R33 ;  /* 0x0000002b72217231 */ /* 0x000fc40000000021 */
[----:B------:R-:W-:Y:S01]  /*ba00*/  HFMA2 R34, R60, R41, R34 ;  /* 0x000000293c227231 */ /* 0x000fe20000000022 */
[----:B------:R-:W-:Y:S02]  /*ba10*/  HFMA2.MMA R32, R86, R41, R32 ;  /* 0x0000002956207235 */ /* 0x000fe40000000020 */
[-C--:B-1----:R-:W-:Y:S01]  /*ba20*/  HFMA2.MMA R41, R95, R44.reuse, RZ ;  /* 0x0000002c5f297235 */ /* 0x082fe200000000ff */
[----:B------:R-:W-:Y:S01]  /*ba30*/  HADD2 R69, R33.H0_H0, R33.H1_H1 ;  /* 0x3000002121457230 */ /* 0x000fe20000000800 */
[----:B------:R-:W-:Y:S01]  /*ba40*/  HFMA2.MMA R33, R91, R44, RZ ;  /* 0x0000002c5b217235 */ /* 0x000fe200000000ff */
[----:B------:R-:W-:-:S03]  /*ba50*/  HFMA2 R34, R109, R42, R34 ;  /* 0x0000002a6d227231 */ /* 0x000fc60000000022 */
[----:B------:R-:W-:Y:S02]  /*ba60*/  HFMA2.MMA R32, R85, R42, R32 ;  /* 0x0000002a55207235 */ /* 0x000fe40000000020 */
[----:B------:R-:W-:Y:S02]  /*ba70*/  HFMA2.MMA R41, R82, R45, R41 ;  /* 0x0000002d52297235 */ /* 0x000fe40000000029 */
[----:B------:R-:W-:Y:S02]  /*ba80*/  HFMA2.MMA R68, R61, R42, R68 ;  /* 0x0000002a3d447235 */ /* 0x000fe40000000044 */
[----:B------:R-:W-:Y:S02]  /*ba90*/  HFMA2.MMA R42, R66, R45, R33 ;  /* 0x0000002d422a7235 */ /* 0x000fe40000000021 */
[----:B------:R-:W-:Y:S02]  /*baa0*/  HFMA2.MMA R32, R116, R43, R32 ;  /* 0x0000002b74207235 */ /* 0x000fe40000000020 */
[----:B------:R-:W-:-:S04]  /*bab0*/  HFMA2.MMA R41, R83, R46, R41 ;  /* 0x0000002e53297235 */ /* 0x000fc80000000029 */
[----:B------:R-:W-:Y:S02]  /*bac0*/  HFMA2.MMA R42, R67, R46, R42 ;  /* 0x0000002e432a7235 */ /* 0x000fe4000000002a */
[----:B------:R-:W-:Y:S02]  /*bad0*/  HFMA2.MMA R71, R112, R43, R68 ;  /* 0x0000002b70477235 */ /* 0x000fe40000000044 */
[-C--:B------:R-:W-:Y:S01]  /*bae0*/  HFMA2.MMA R41, R58, R47.reuse, R41 ;  /* 0x0000002f3a297235 */ /* 0x080fe20000000029 */
[----:B------:R-:W-:Y:S02]  /*baf0*/  HADD2 R68, R32.H0_H0, R32.H1_H1 ;  /* 0x3000002020447230 */ /* 0x000fe40000000800 */
[-C--:B------:R-:W-:Y:S02]  /*bb00*/  HFMA2 R40, R93, R44.reuse, RZ.H0_H0 ;  /* 0x0000002c5d287231 */ /* 0x080fe400000400ff */
[----:B------:R-:W-:Y:S01]  /*bb10*/  HFMA2 R32, R87, R44, RZ.H0_H0 ;  /* 0x0000002c57207231 */ /* 0x000fe200000400ff */
[----:B------:R-:W-:Y:S01]  /*bb20*/  HFMA2.MMA R44, R54, R47, R42 ;  /* 0x0000002f362c7235 */ /* 0x000fe2000000002a */
[----:B------:R-:W-:Y:S01]  /*bb30*/  HFMA2 R34, R108, R43, R34 ;  /* 0x0000002b6c227231 */ /* 0x000fe20000000022 */
[----:B0-----:R-:W-:Y:S01]  /*bb40*/  HFMA2.MMA R43, R59, R48, R41 ;  /* 0x000000303b2b7235 */ /* 0x001fe20000000029 */
[----:B------:R-:W-:-:S02]  /*bb50*/  HFMA2 R40, R80, R45, R40 ;  /* 0x0000002d50287231 */ /* 0x000fc40000000028 */
[----:B------:R-:W-:Y:S02]  /*bb60*/  HADD2 R70, R34.H0_H0, R34.H1_H1 ;  /* 0x3000002222467230 */ /* 0x000fe40000000800 */
[----:B------:R-:W-:Y:S01]  /*bb70*/  HFMA2 R45, R64, R45, R32 ;  /* 0x0000002d402d7231 */ /* 0x000fe20000000020 */
[----:B------:R-:W-:Y:S01]  /*bb80*/  HFMA2.MMA R44, R55, R48, R44 ;  /* 0x00000030372c7235 */ /* 0x000fe2000000002c */
[----:B------:R-:W0:Y:S01]  /*bb90*/  LDS.128 R32, [UR5+0x280] ;  /* 0x00028005ff207984 */ /* 0x000e220008000c00 */
[----:B------:R-:W-:Y:S01]  /*bba0*/  HFMA2.MMA R43, R86, R49, R43 ;  /* 0x00000031562b7235 */ /* 0x000fe2000000002b */
[----:B------:R-:W-:-:S05]  /*bbb0*/  HFMA2 R40, R81, R46, R40 ;  /* 0x0000002e51287231 */ /* 0x000fca0000000028 */
[----:B------:R-:W-:Y:S01]  /*bbc0*/  HFMA2.MMA R44, R62, R49, R44 ;  /* 0x000000313e2c7235 */ /* 0x000fe2000000002c */
[----:B------:R-:W-:Y:S01]  /*bbd0*/  HFMA2 R40, R56, R47, R40 ;  /* 0x0000002f38287231 */ /* 0x000fe20000000028 */
[----:B------:R-:W-:-:S03]  /*bbe0*/  HFMA2.MMA R43, R85, R50, R43 ;  /* 0x00000032552b7235 */ /* 0x000fc6000000002b */
[----:B------:R-:W-:-:S03]  /*bbf0*/  HFMA2 R42, R57, R48, R40 ;  /* 0x00000030392a7231 */ /* 0x000fc60000000028 */
[----:B------:R-:W-:Y:S01]  /*bc00*/  HFMA2.MMA R44, R61, R50, R44 ;  /* 0x000000323d2c7235 */ /* 0x000fe2000000002c */
[----:B------:R-:W-:Y:S01]  /*bc10*/  HFMA2 R42, R84, R49, R42 ;  /* 0x00000031542a7231 */ /* 0x000fe2000000002a */
[----:B------:R-:W-:Y:S01]  /*bc20*/  HFMA2.MMA R43, R116, R51, R43 ;  /* 0x00000033742b7235 */ /* 0x000fe2000000002b */
[----:B------:R-:W-:Y:S02]  /*bc30*/  LOP3.LUT R40, R37, 0x3f, RZ, 0xc0, !PT ;  /* 0x0000003f25287812 */ /* 0x000fe400078ec0ff */
[----:B------:R-:W-:-:S03]  /*bc40*/  HFMA2 R42, R63, R50, R42 ;  /* 0x000000323f2a7231 */ /* 0x000fc6000000002a */
[----:B------:R-:W-:Y:S01]  /*bc50*/  HFMA2.MMA R44, R112, R51, R44 ;  /* 0x00000033702c7235 */ /* 0x000fe2000000002c */
[----:B------:R-:W-:Y:S01]  /*bc60*/  HFMA2 R45, R65, R46, R45 ;  /* 0x0000002e412d7231 */ /* 0x000fe2000000002d */
[----:B------:R-:W-:Y:S01]  /*bc70*/  LOP3.LUT R46, R39, 0x3f, RZ, 0xc0, !PT ;  /* 0x0000003f272e7812 */ /* 0x000fe200078ec0ff */
[----:B------:R-:W-:Y:S01]  /*bc80*/  HFMA2 R73, R114, R51, R42 ;  /* 0x0000003372497231 */ /* 0x000fe2000000002a */
[----:B------:R-:W-:Y:S01]  /*bc90*/  IADD3 R105, R40, -0x20, RZ ;  /* 0xffffffe028697810 */ /* 0x000fe20007ffe0ff */
[----:B------:R-:W-:Y:S02]  /*bca0*/  HADD2 R72, R43.H0_H0, R43.H1_H1 ;  /* 0x3000002b2b487230 */ /* 0x000fe40000000800 */
[----:B------:R-:W1:Y:S01]  /*bcb0*/  LDS.128 R40, [UR5+0x290] ;  /* 0x00029005ff287984 */ /* 0x000e620008000c00 */
[----:B------:R-:W-:Y:S01]  /*bcc0*/  HFMA2 R45, R52, R47, R45 ;  /* 0x0000002f342d7231 */ /* 0x000fe2000000002d */
[----:B------:R-:W-:Y:S01]  /*bcd0*/  IADD3 R111, R46, -0x20, RZ ;  /* 0xffffffe02e6f7810 */ /* 0x000fe20007ffe0ff */
[----:B------:R-:W-:Y:S01]  /*bce0*/  HADD2 R75, R44.H0_H0, R44.H1_H1 ;  /* 0x3000002c2c4b7230 */ /* 0x000fe20000000800 */
[----:B------:R-:W-:-:S02]  /*bcf0*/  LOP3.LUT R44, R36, 0x3f, RZ, 0xc0, !PT ;  /* 0x0000003f242c7812 */ /* 0x000fc400078ec0ff */
[----:B------:R-:W-:Y:S01]  /*bd00*/  SHF.R.U32.HI R46, RZ, 0x6, R37 ;  /* 0x00000006ff2e7819 */ /* 0x000fe20000011625 */
[----:B------:R-:W-:Y:S01]  /*bd10*/  HFMA2 R45, R53, R48, R45 ;  /* 0x00000030352d7231 */ /* 0x000fe2000000002d */
[----:B------:R-:W-:Y:S02]  /*bd20*/  IADD3 R139, R44, -0x20, RZ ;  /* 0xffffffe02c8b7810 */ /* 0x000fe40007ffe0ff */
[----:B------:R-:W-:Y:S01]  /*bd30*/  LOP3.LUT R47, R46, 0x3f, RZ, 0xc0, !PT ;  /* 0x0000003f2e2f7812 */ /* 0x000fe200078ec0ff */
[-C--:B0-----:R-:W-:Y:S01]  /*bd40*/  HFMA2.MMA R44, R95, R32.reuse, RZ ;  /* 0x000000205f2c7235 */ /* 0x081fe200000000ff */
[----:B------:R-:W-:Y:S01]  /*bd50*/  HFMA2 R45, R60, R49, R45 ;  /* 0x000000313c2d7231 */ /* 0x000fe2000000002d */
[----:B------:R-:W-:-:S03]  /*bd60*/  HFMA2.MMA R46, R91, R32, RZ ;  /* 0x000000205b2e7235 */ /* 0x000fc600000000ff */
[----:B------:R-:W-:-:S03]  /*bd70*/  HFMA2 R45, R109, R50, R45 ;  /* 0x000000326d2d7231 */ /* 0x000fc6000000002d */
[-C--:B------:R-:W-:Y:S01]  /*bd80*/  HFMA2.MMA R44, R82, R33.reuse, R44 ;  /* 0x00000021522c7235 */ /* 0x080fe2000000002c */
[----:B------:R-:W-:Y:S01]  /*bd90*/  HFMA2 R45, R108, R51, R45 ;  /* 0x000000336c2d7231 */ /* 0x000fe2000000002d */
[----:B------:R-:W-:-:S03]  /*bda0*/  HFMA2.MMA R46, R66, R33, R46 ;  /* 0x00000021422e7235 */ /* 0x000fc6000000002e */
[----:B------:R-:W-:Y:S02]  /*bdb0*/  HADD2 R74, R45.H0_H0, R45.H1_H1 ;  /* 0x3000002d2d4a7230 */ /* 0x000fe40000000800 */
[-C--:B------:R-:W-:Y:S01]  /*bdc0*/  HFMA2 R45, R93, R32.reuse, RZ.H0_H0 ;  /* 0x000000205d2d7231 */ /* 0x080fe200000400ff */
[-C--:B------:R-:W-:Y:S01]  /*bdd0*/  HFMA2.MMA R44, R83, R34.reuse, R44 ;  /* 0x00000022532c7235 */ /* 0x080fe2000000002c */
[----:B------:R-:W-:Y:S01]  /*bde0*/  HFMA2 R32, R87, R32, RZ.H0_H0 ;  /* 0x0000002057207231 */ /* 0x000fe200000400ff */
[----:B------:R-:W-:Y:S01]  /*bdf0*/  HFMA2.MMA R46, R67, R34, R46 ;  /* 0x00000022432e7235 */ /* 0x000fe2000000002e */
[-C--:B------:R-:W-:Y:S02]  /*be00*/  HFMA2 R45, R80, R33.reuse, R45 ;  /* 0x00000021502d7231 */ /* 0x080fe4000000002d */
[----:B------:R-:W-:Y:S01]  /*be10*/  HFMA2 R32, R64, R33, R32 ;  /* 0x0000002140207231 */ /* 0x000fe20000000020 */
[----:B------:R-:W-:Y:S01]  /*be20*/  IADD3 R92, R47, -0x20, RZ ;  /* 0xffffffe02f5c7810 */ /* 0x000fe20007ffe0ff */
[----:B------:R-:W-:-:S02]  /*be30*/  HFMA2 R45, R81, R34, R45 ;  /* 0x00000022512d7231 */ /* 0x000fc4000000002d */
[----:B------:R-:W-:Y:S01]  /*be40*/  HFMA2 R47, R65, R34, R32 ;  /* 0x00000022412f7231 */ /* 0x000fe20000000020 */
[-C--:B------:R-:W-:Y:S02]  /*be50*/  HFMA2.MMA R32, R58, R35.reuse, R44 ;  /* 0x000000233a207235 */ /* 0x080fe4000000002c */
[----:B------:R-:W-:Y:S01]  /*be60*/  HFMA2.MMA R34, R54, R35, R46 ;  /* 0x0000002336227235 */ /* 0x000fe2000000002e */
[----:B------:R-:W-:-:S04]  /*be70*/  SHF.R.U32.HI R33, RZ, 0x6, R39 ;  /* 0x00000006ff217819 */ /* 0x000fc80000011627 */
[----:B------:R-:W-:Y:S01]  /*be80*/  LOP3.LUT R49, R33, 0x3f, RZ, 0xc0, !PT ;  /* 0x0000003f21317812 */ /* 0x000fe200078ec0ff */
[-C--:B------:R-:W-:Y:S01]  /*be90*/  HFMA2 R33, R56, R35.reuse, R45 ;  /* 0x0000002338217231 */ /* 0x080fe2000000002d */
[-C--:B-1----:R-:W-:Y:S01]  /*bea0*/  HFMA2.MMA R32, R59, R40.reuse, R32 ;  /* 0x000000283b207235 */ /* 0x082fe20000000020 */
[----:B------:R-:W-:Y:S01]  /*beb0*/  HFMA2 R35, R52, R35, R47 ;  /* 0x0000002334237231 */ /* 0x000fe2000000002f */
[----:B------:R-:W-:Y:S01]  /*bec0*/  HFMA2.MMA R34, R55, R40, R34 ;  /* 0x0000002837227235 */ /* 0x000fe20000000022 */
[----:B------:R-:W0:Y:S05]  /*bed0*/  LDS.128 R44, [UR5+0x300] ;  /* 0x00030005ff2c7984 */ /* 0x000e2a0008000c00 */
[----:B------:R-:W-:-:S02]  /*bee0*/  HFMA2.MMA R32, R86, R41, R32 ;  /* 0x0000002956207235 */ /* 0x000fc40000000020 */
[----:B------:R-:W-:Y:S01]  /*bef0*/  HFMA2.MMA R34, R62, R41, R34 ;  /* 0x000000293e227235 */ /* 0x000fe20000000022 */
[-C--:B------:R-:W-:Y:S02]  /*bf00*/  HFMA2 R35, R53, R40.reuse, R35 ;  /* 0x0000002835237231 */ /* 0x080fe40000000023 */
[----:B------:R-:W-:-:S03]  /*bf10*/  HFMA2 R33, R57, R40, R33 ;  /* 0x0000002839217231 */ /* 0x000fc60000000021 */
[-C--:B------:R-:W-:Y:S02]  /*bf20*/  HFMA2.MMA R32, R85, R42.reuse, R32 ;  /* 0x0000002a55207235 */ /* 0x080fe40000000020 */
[----:B------:R-:W-:Y:S01]  /*bf30*/  HFMA2.MMA R34, R61, R42, R34 ;  /* 0x0000002a3d227235 */ /* 0x000fe20000000022 */
[-C--:B------:R-:W-:Y:S01]  /*bf40*/  HFMA2 R35, R60, R41.reuse, R35 ;  /* 0x000000293c237231 */ /* 0x080fe20000000023 */
[----:B------:R-:W-:Y:S01]  /*bf50*/  LOP3.LUT R48, R38, 0x3f, RZ, 0xc0, !PT ;  /* 0x0000003f26307812 */ /* 0x000fe200078ec0ff */
[----:B------:R-:W-:Y:S02]  /*bf60*/  HFMA2 R33, R84, R41, R33 ;  /* 0x0000002954217231 */ /* 0x000fe40000000021 */
[-C--:B------:R-:W-:Y:S01]  /*bf70*/  HFMA2 R35, R109, R42.reuse, R35 ;  /* 0x0000002a6d237231 */ /* 0x080fe20000000023 */
[-C--:B------:R-:W-:Y:S01]  /*bf80*/  HFMA2.MMA R32, R116, R43.reuse, R32 ;  /* 0x0000002b74207235 */ /* 0x080fe20000000020 */
[----:B------:R-:W-:Y:S01]  /*bf90*/  IADD3 R48, R48, -0x20, RZ ;  /* 0xffffffe030307810 */ /* 0x000fe20007ffe0ff */
[----:B------:R-:W-:Y:S01]  /*bfa0*/  HFMA2.MMA R34, R112, R43, R34 ;  /* 0x0000002b70227235 */ /* 0x000fe20000000022 */
[----:B------:R-:W-:-:S02]  /*bfb0*/  HFMA2 R33, R63, R42, R33 ;  /* 0x0000002a3f217231 */ /* 0x000fc40000000021 */
[-C--:B------:R-:W-:Y:S01]  /*bfc0*/  HFMA2 R79, R108, R43.reuse, R35 ;  /* 0x0000002b6c4f7231 */ /* 0x080fe20000000023 */
[----:B------:R1:W-:Y:S01]  /*bfd0*/  I2F.F16 R135, R48 ;  /* 0x0000003000877306 */ /* 0x0003e20000200c00 */
[----:B------:R-:W-:Y:S01]  /*bfe0*/  HFMA2 R33, R114, R43, R33 ;  /* 0x0000002b72217231 */ /* 0x000fe20000000021 */
[--C-:B------:R-:W-:Y:S02]  /*bff0*/  SHF.R.U32.HI R35, RZ, 0x18, R36.reuse ;  /* 0x00000018ff237819 */ /* 0x100fe40000011624 */
[--C-:B------:R-:W-:Y:S01]  /*c000*/  SHF.R.U32.HI R40, RZ, 0x12, R36.reuse ;  /* 0x00000012ff287819 */ /* 0x100fe20000011624 */
[----:B------:R-:W-:Y:S01]  /*c010*/  HADD2 R76, R32.H0_H0, R32.H1_H1 ;  /* 0x30000020204c7230 */ /* 0x000fe20000000800 */
[----:B------:R-:W-:Y:S02]  /*c020*/  IADD3 R51, R49, -0x20, RZ ;  /* 0xffffffe031337810 */ /* 0x000fe40007ffe0ff */
[--C-:B-1----:R-:W-:Y:S01]  /*c030*/  SHF.R.U32.HI R48, RZ, 0x6, R36.reuse ;  /* 0x00000006ff307819 */ /* 0x102fe20000011624 */
[----:B------:R-:W-:Y:S01]  /*c040*/  HADD2 R77, R33.H0_H0, R33.H1_H1 ;  /* 0x30000021214d7230 */ /* 0x000fe20000000800 */
[----:B------:R-:W-:Y:S01]  /*c050*/  LOP3.LUT R41, R35, 0x3f, RZ, 0xc0, !PT ;  /* 0x0000003f23297812 */ /* 0x000fe200078ec0ff */
[----:B------:R-:W-:Y:S01]  /*c060*/  HADD2 R78, R34.H0_H0, R34.H1_H1 ;  /* 0x30000022224e7230 */ /* 0x000fe20000000800 */
[----:B------:R-:W-:Y:S01]  /*c070*/  LOP3.LUT R49, R48, 0x3f, RZ, 0xc0, !PT ;  /* 0x0000003f30317812 */ /* 0x000fe200078ec0ff */
[----:B------:R-:W1:Y:S01]  /*c080*/  LDS.128 R32, [UR5+0x310] ;  /* 0x00031005ff207984 */ /* 0x000e620008000c00 */
[----:B------:R-:W-:-:S02]  /*c090*/  SHF.R.U32.HI R50, RZ, 0xc, R36 ;  /* 0x0000000cff327819 */ /* 0x000fc40000011624 */
[----:B------:R-:W-:Y:S02]  /*c0a0*/  LOP3.LUT R40, R40, 0x3f, RZ, 0xc0, !PT ;  /* 0x0000003f28287812 */ /* 0x000fe400078ec0ff */
[----:B------:R-:W-:Y:S02]  /*c0b0*/  IADD3 R49, R49, -0x20, RZ ;  /* 0xffffffe031317810 */ /* 0x000fe40007ffe0ff */
[----:B------:R-:W-:Y:S02]  /*c0c0*/  LOP3.LUT R50, R50, 0x3f, RZ, 0xc0, !PT ;  /* 0x0000003f32327812 */ /* 0x000fe400078ec0ff */
[----:B------:R-:W-:Y:S02]  /*c0d0*/  IADD3 R40, R40, -0x20, RZ ;  /* 0xffffffe028287810 */ /* 0x000fe40007ffe0ff */
[----:B------:R-:W-:Y:S01]  /*c0e0*/  IADD3 R133, R41, -0x20, RZ ;  /* 0xffffffe029857810 */ /* 0x000fe20007ffe0ff */
[----:B0-----:R-:W-:Y:S01]  /*c0f0*/  HFMA2.MMA R41, R95, R44, RZ ;  /* 0x0000002c5f297235 */ /* 0x001fe200000000ff */
[----:B------:R-:W-:Y:S01]  /*c100*/  SHF.R.U32.HI R42, RZ, 0xc, R37 ;  /* 0x0000000cff2a7819 */ /* 0x000fe20000011625 */
[----:B------:R0:W-:Y:S01]  /*c110*/  I2F.F16 R94, R49 ;  /* 0x00000031005e7306 */ /* 0x0001e20000200c00 */
[----:B------:R-:W-:-:S02]  /*c120*/  IADD3 R50, R50, -0x20, RZ ;  /* 0xffffffe032327810 */ /* 0x000fc40007ffe0ff */
[----:B------:R-:W-:-:S05]  /*c130*/  LOP3.LUT R42, R42, 0x3f, RZ, 0xc0, !PT ;  /* 0x0000003f2a2a7812 */ /* 0x000fca00078ec0ff */
[----:B------:R3:W-:Y:S01]  /*c140*/  I2F.F16 R96, R40 ;  /* 0x0000002800607306 */ /* 0x0007e20000200c00 */
[----:B0-----:R-:W-:Y:S01]  /*c150*/  HFMA2.MMA R49, R91, R44, RZ ;  /* 0x0000002c5b317235 */ /* 0x001fe200000000ff */
[----:B------:R-:W-:Y:S01]  /*c160*/  IADD3 R138, R42, -0x20, RZ ;  /* 0xffffffe02a8a7810 */ /* 0x000fe20007ffe0ff */
[----:B---3--:R-:W-:-:S05]  /*c170*/  HFMA2 R40, R93, R44, RZ.H0_H0 ;  /* 0x0000002c5d287231 */ /* 0x008fca00000400ff */
[----:B------:R0:W-:Y:S01]  /*c180*/  I2F.F16 R137, R50 ;  /* 0x0000003200897306 */ /* 0x0001e20000200c00 */
[----:B------:R-:W-:-:S07]  /*c190*/  HFMA2.MMA R49, R66, R45, R49 ;  /* 0x0000002d42317235 */ /* 0x000fce0000000031 */
[----:B------:R3:W-:Y:S01]  /*c1a0*/  I2F.F16 R48, R51 ;  /* 0x0000003300307306 */ /* 0x0007e20000200c00 */
[----:B0-----:R-:W-:Y:S01]  /*c1b0*/  HFMA2 R50, R87, R44, RZ.H0_H0 ;  /* 0x0000002c57327231 */ /* 0x001fe200000400ff */
[----:B------:R-:W-:Y:S01]  /*c1c0*/  HFMA2.MMA R44, R82, R45, R41 ;  /* 0x0000002d522c7235 */ /* 0x000fe20000000029 */
[-C--:B---3--:R-:W-:Y:S02]  /*c1d0*/  HFMA2 R51, R80, R45.reuse, R40 ;  /* 0x0000002d50337231 */ /* 0x088fe40000000028 */
[----:B------:R-:W0:Y:S01]  /*c1e0*/  LDS.128 R40, [UR5+0x380] ;  /* 0x00038005ff287984 */ /* 0x000e220008000c00 */
[----:B------:R-:W-:Y:S01]  /*c1f0*/  HFMA2 R50, R64, R45, R50 ;  /* 0x0000002d40327231 */ /* 0x000fe20000000032 */
[----:B------:R-:W-:-:S03]  /*c200*/  HFMA2.MMA R45, R67, R46, R49 ;  /* 0x0000002e432d7235 */ /* 0x000fc60000000031 */
[----:B------:R-:W-:-:S05]  /*c210*/  HFMA2.MMA R44, R83, R46, R44 ;  /* 0x0000002e532c7235 */ /* 0x000fca000000002c */
[----:B------:R-:W-:-:S03]  /*c220*/  HFMA2.MMA R45, R54, R47, R45 ;  /* 0x0000002f362d7235 */ /* 0x000fc6000000002d */
[----:B------:R-:W-:Y:S01]  /*c230*/  HFMA2.MMA R44, R58, R47, R44 ;  /* 0x0000002f3a2c7235 */ /* 0x000fe2000000002c */
[-C--:B------:R-:W-:Y:S02]  /*c240*/  HFMA2 R51, R81, R46.reuse, R51 ;  /* 0x0000002e51337231 */ /* 0x080fe40000000033 */
[----:B------:R-:W-:Y:S02]  /*c250*/  HFMA2 R46, R65, R46, R50 ;  /* 0x0000002e412e7231 */ /* 0x000fe40000000032 */
[-C--:B-1----:R-:W-:Y:S01]  /*c260*/  HFMA2.MMA R45, R55, R32.reuse, R45 ;  /* 0x00000020372d7235 */ /* 0x082fe2000000002d */
[-C--:B------:R-:W-:Y:S02]  /*c270*/  HFMA2 R51, R56, R47.reuse, R51 ;  /* 0x0000002f38337231 */ /* 0x080fe40000000033 */
[----:B------:R-:W-:Y:S01]  /*c280*/  HFMA2.MMA R44, R59, R32, R44 ;  /* 0x000000203b2c7235 */ /* 0x000fe2000000002c */
[----:B------:R-:W-:Y:S01]  /*c290*/  HFMA2 R46, R52, R47, R46 ;  /* 0x0000002f342e7231 */ /* 0x000fe2000000002e */
[----:B------:R-:W-:Y:S01]  /*c2a0*/  SHF.R.U32.HI R98, RZ, 0x6, R38 ;  /* 0x00000006ff627819 */ /* 0x000fe20000011626 */
[----:B------:R-:W-:-:S02]  /*c2b0*/  HFMA2 R51, R57, R32, R51 ;  /* 0x0000002039337231 */ /* 0x000fc40000000033 */
[----:B------:R-:W-:Y:S01]  /*c2c0*/  HFMA2 R46, R53, R32, R46 ;  /* 0x00000020352e7231 */ /* 0x000fe2000000002e */
[-C--:B------:R-:W-:Y:S01]  /*c2d0*/  HFMA2.MMA R32, R62, R33.reuse, R45 ;  /* 0x000000213e207235 */ /* 0x080fe2000000002d */
[--C-:B------:R-:W-:Y:S01]  /*c2e0*/  SHF.R.U32.HI R45, RZ, 0xc, R39.reuse ;  /* 0x0000000cff2d7819 */ /* 0x100fe20000011627 */
[----:B------:R-:W-:Y:S01]  /*c2f0*/  HFMA2.MMA R44, R86, R33, R44 ;  /* 0x00000021562c7235 */ /* 0x000fe2000000002c */
[----:B------:R-:W-:Y:S01]  /*c300*/  LOP3.LUT R49, R98, 0x3f, RZ, 0xc0, !PT ;  /* 0x0000003f62317812 */ /* 0x000fe200078ec0ff */
[-C--:B------:R-:W-:Y:S01]  /*c310*/  HFMA2 R51, R84, R33.reuse, R51 ;  /* 0x0000002154337231 */ /* 0x080fe20000000033 */
[----:B------:R-:W-:Y:S01]  /*c320*/  LOP3.LUT R45, R45, 0x3f, RZ, 0xc0, !PT ;  /* 0x0000003f2d2d7812 */ /* 0x000fe200078ec0ff */
[----:B------:R-:W-:Y:S01]  /*c330*/  HFMA2 R33, R60, R33, R46 ;  /* 0x000000213c217231 */ /* 0x000fe2000000002e */
[----:B--2---:R-:W-:Y:S02]  /*c340*/  SHF.R.U32 R98, R36, 0x1e, R20 ;  /* 0x0000001e24627819 */ /* 0x004fe40000001614 */
[----:B------:R-:W-:-:S02]  /*c350*/  SHF.R.U32.HI R46, RZ, 0x12, R39 ;  /* 0x00000012ff2e7819 */ /* 0x000fc40000011627 */
[----:B------:R-:W-:Y:S02]  /*c360*/  SHF.R.U32 R36, R38, 0x1e, R22 ;  /* 0x0000001e26247819 */ /* 0x000fe40000001616 */
[----:B------:R-:W-:Y:S01]  /*c370*/  IADD3 R134, R45, -0x20, RZ ;  /* 0xffffffe02d867810 */ /* 0x000fe20007ffe0ff */
[-C--:B0-----:R-:W-:Y:S01]  /*c380*/  HFMA2.MMA R95, R95, R40.reuse, RZ ;  /* 0x000000285f5f7235 */ /* 0x081fe200000000ff */
[-C--:B------:R-:W-:Y:S01]  /*c390*/  HFMA2 R93, R93, R40.reuse, RZ.H0_H0 ;  /* 0x000000285d5d7231 */ /* 0x080fe200000400ff */
[----:B------:R-:W-:Y:S01]  /*c3a0*/  HFMA2.MMA R91, R91, R40, RZ ;  /* 0x000000285b5b7235 */ /* 0x000fe200000000ff */
[----:B------:R-:W-:Y:S01]  /*c3b0*/  HFMA2 R40, R87, R40, RZ.H0_H0 ;  /* 0x0000002857287231 */ /* 0x000fe200000400ff */
[----:B------:R-:W-:Y:S02]  /*c3c0*/  LOP3.LUT R45, R46, 0x3f, RZ, 0xc0, !PT ;  /* 0x0000003f2e2d7812 */ /* 0x000fe400078ec0ff */
[----:B------:R-:W-:Y:S01]  /*c3d0*/  LOP3.LUT R36, R36, 0x3f, RZ, 0xc0, !PT ;  /* 0x0000003f24247812 */ /* 0x000fe200078ec0ff */
[----:B------:R-:W-:Y:S01]  /*c3e0*/  HFMA2.MMA R32, R61, R34, R32 ;  /* 0x000000223d207235 */ /* 0x000fe20000000020 */
[----:B------:R-:W-:Y:S01]  /*c3f0*/  SHF.R.U32.HI R46, RZ, 0x18, R39 ;  /* 0x00000018ff2e7819 */ /* 0x000fe20000011627 */
[----:B------:R-:W-:Y:S01]  /*c400*/  HFMA2 R40, R64, R41, R40 ;  /* 0x0000002940287231 */ /* 0x000fe20000000028 */
[----:B------:R-:W-:-:S02]  /*c410*/  SHF.R.U32.HI R97, RZ, 0x12, R37 ;  /* 0x00000012ff617819 */ /* 0x000fc40000011625 */
[----:B------:R-:W-:Y:S02]  /*c420*/  SHF.R.U32.HI R132, RZ, 0x18, R37 ;  /* 0x00000018ff847819 */ /* 0x000fe40000011625 */
[----:B------:R-:W-:Y:S01]  /*c430*/  SHF.R.U32 R101, R37, 0x1e, R21 ;  /* 0x0000001e25657819 */ /* 0x000fe20000001615 */
[----:B------:R-:W-:Y:S01]  /*c440*/  HFMA2.MMA R37, R85, R34, R44 ;  /* 0x0000002255257235 */ /* 0x000fe2000000002c */
[----:B------:R-:W-:Y:S01]  /*c450*/  SHF.R.U32 R39, R39, 0x1e, R23 ;  /* 0x0000001e27277819 */ /* 0x000fe20000001617 */
[-C--:B------:R-:W-:Y:S01]  /*c460*/  HFMA2 R33, R109, R34.reuse, R33 ;  /* 0x000000226d217231 */ /* 0x080fe20000000021 */
[----:B------:R-:W-:Y:S01]  /*c470*/  IADD3 R64, R36, -0x20, RZ ;  /* 0xffffffe024407810 */ /* 0x000fe20007ffe0ff */
[----:B------:R-:W-:Y:S01]  /*c480*/  HFMA2 R36, R63, R34, R51 ;  /* 0x000000223f247231 */ /* 0x000fe20000000033 */
[----:B------:R-:W-:Y:S01]  /*c490*/  LOP3.LUT R34, R39, 0x3f, RZ, 0xc0, !PT ;  /* 0x0000003f27227812 */ /* 0x000fe200078ec0ff */
[----:B------:R-:W-:Y:S01]  /*c4a0*/  IMAD.WIDE R130, R124, 0x4, R130 ;  /* 0x000000047c827825 */ /* 0x000fe200078e0282 */
[----:B------:R-:W-:-:S03]  /*c4b0*/  HFMA2.MMA R95, R82, R41, R95 ;  /* 0x00000029525f7235 */ /* 0x000fc6000000005f */
[----:B------:R-:W-:Y:S01]  /*c4c0*/  HFMA2 R93, R80, R41, R93 ;  /* 0x00000029505d7231 */ /* 0x000fe2000000005d */
[----:B------:R-:W-:Y:S01]  /*c4d0*/  HFMA2.MMA R91, R66, R41, R91 ;  /* 0x00000029425b7235 */ /* 0x000fe2000000005b */
[-C--:B------:R-:W-:Y:S01]  /*c4e0*/  HFMA2 R36, R114, R35.reuse, R36 ;  /* 0x0000002372247231 */ /* 0x080fe20000000024 */
[-C--:B------:R-:W-:Y:S01]  /*c4f0*/  HFMA2.MMA R37, R116, R35.reuse, R37 ;  /* 0x0000002374257235 */ /* 0x080fe20000000025 */
[----:B------:R-:W-:Y:S01]  /*c500*/  HFMA2 R80, R108, R35, R33 ;  /* 0x000000236c507231 */ /* 0x000fe20000000021 */
[----:B------:R-:W-:Y:S01]  /*c510*/  HFMA2.MMA R82, R112, R35, R32 ;  /* 0x0000002370527235 */ /* 0x000fe20000000020 */
[----:B------:R-:W-:Y:S02]  /*c520*/  IADD3 R66, R34, -0x20, RZ ;  /* 0xffffffe022427810 */ /* 0x000fe40007ffe0ff */
[----:B------:R-:W2:Y:S01]  /*c530*/  LDG.E.128.CONSTANT R32, desc[UR8][R130.64] ;  /* 0x0000000882207981 */ /* 0x000ea2000c1e9d00 */
[----:B------:R-:W-:Y:S02]  /*c540*/  SHF.R.U32.HI R47, RZ, 0x12, R38 ;  /* 0x00000012ff2f7819 */ /* 0x000fe40000011626 */
[----:B------:R-:W-:-:S02]  /*c550*/  IADD3 R99, R45, -0x20, RZ ;  /* 0xffffffe02d637810 */ /* 0x000fc40007ffe0ff */
[----:B------:R-:W-:Y:S02]  /*c560*/  LOP3.LUT R47, R47, 0x3f, RZ, 0xc0, !PT ;  /* 0x0000003f2f2f7812 */ /* 0x000fe400078ec0ff */
[----:B------:R-:W-:Y:S02]  /*c570*/  LOP3.LUT R45, R46, 0x3f, RZ, 0xc0, !PT ;  /* 0x0000003f2e2d7812 */ /* 0x000fe400078ec0ff */
[----:B------:R-:W-:Y:S02]  /*c580*/  IADD3 R50, R49, -0x20, RZ ;  /* 0xffffffe031327810 */ /* 0x000fe40007ffe0ff */
[----:B------:R-:W-:Y:S02]  /*c590*/  SHF.R.U32.HI R49, RZ, 0x18, R38 ;  /* 0x00000018ff317819 */ /* 0x000fe40000011626 */
[----:B------:R-:W-:Y:S02]  /*c5a0*/  IADD3 R47, R47, -0x20, RZ ;  /* 0xffffffe02f2f7810 */ /* 0x000fe40007ffe0ff */
[----:B------:R-:W-:-:S02]  /*c5b0*/  IADD3 R45, R45, -0x20, RZ ;  /* 0xffffffe02d2d7810 */ /* 0x000fc40007ffe0ff */
[----:B------:R-:W-:Y:S02]  /*c5c0*/  LOP3.LUT R119, R49, 0x3f, RZ, 0xc0, !PT ;  /* 0x0000003f31777812 */ /* 0x000fe400078ec0ff */
[----:B------:R-:W-:Y:S08]  /*c5d0*/  I2F.F16 R49, R47 ;  /* 0x0000002f00317306 */ /* 0x000ff00000200c00 */
[----:B------:R0:W-:Y:S02]  /*c5e0*/  I2F.F16 R117, R45 ;  /* 0x0000002d00757306 */ /* 0x0001e40000200c00 */
[----:B0-----:R-:W0:Y:S01]  /*c5f0*/  LDS.128 R44, [UR5+0x390] ;  /* 0x00039005ff2c7984 */ /* 0x001e220008000c00 */
[----:B------:R-:W-:-:S02]  /*c600*/  HFMA2.MMA R95, R83, R42, R95 ;  /* 0x0000002a535f7235 */ /* 0x000fc4000000005f */
[----:B------:R-:W-:Y:S01]  /*c610*/  HFMA2.MMA R91, R67, R42, R91 ;  /* 0x0000002a435b7235 */ /* 0x000fe2000000005b */
[-C--:B------:R-:W-:Y:S02]  /*c620*/  HFMA2 R93, R81, R42.reuse, R93 ;  /* 0x0000002a515d7231 */ /* 0x080fe4000000005d */
[----:B------:R-:W-:Y:S01]  /*c630*/  HADD2 R81, R36.H0_H0, R36.H1_H1 ;  /* 0x3000002424517230 */ /* 0x000fe20000000800 */
[--C-:B------:R-:W-:Y:S02]  /*c640*/  SHF.R.U32.HI R36, RZ, 0x4, R21.reuse ;  /* 0x00000004ff247819 */ /* 0x100fe40000011615 */
[-C--:B------:R-:W-:Y:S02]  /*c650*/  HFMA2.MMA R95, R58, R43.reuse, R95 ;  /* 0x0000002b3a5f7235 */ /* 0x080fe4000000005f */
[----:B------:R-:W-:Y:S01]  /*c660*/  HFMA2.MMA R91, R54, R43, R91 ;  /* 0x0000002b365b7235 */ /* 0x000fe2000000005b */
[----:B------:R-:W-:Y:S01]  /*c670*/  HFMA2 R40, R65, R42, R40 ;  /* 0x0000002a41287231 */ /* 0x000fe20000000028 */
[----:B------:R-:W-:Y:S01]  /*c680*/  LOP3.LUT R36, R36, 0x3f, RZ, 0xc0, !PT ;  /* 0x0000003f24247812 */ /* 0x000fe200078ec0ff */
[----:B------:R-:W-:Y:S01]  /*c690*/  HADD2 R83, R37.H0_H0, R37.H1_H1 ;  /* 0x3000002525537230 */ /* 0x000fe20000000800 */
[----:B------:R-:W-:Y:S01]  /*c6a0*/  SHF.R.U32.HI R37, RZ, 0xa, R21 ;  /* 0x0000000aff257819 */ /* 0x000fe20000011615 */
[-C--:B------:R-:W-:Y:S01]  /*c6b0*/  HFMA2 R93, R56, R43.reuse, R93 ;  /* 0x0000002b385d7231 */ /* 0x080fe2000000005d */
[----:B------:R-:W-:Y:S01]  /*c6c0*/  SHF.R.U32.HI R136, RZ, 0xc, R38 ;  /* 0x0000000cff887819 */ /* 0x000fe20000011626 */
[----:B------:R-:W-:Y:S01]  /*c6d0*/  HFMA2 R40, R52, R43, R40 ;  /* 0x0000002b34287231 */ /* 0x000fe20000000028 */
[----:B------:R-:W-:-:S02]  /*c6e0*/  IADD3 R36, R36, -0x20, RZ ;  /* 0xffffffe024247810 */ /* 0x000fc40007ffe0ff */
[----:B------:R-:W-:Y:S02]  /*c6f0*/  LOP3.LUT R37, R37, 0x3f, RZ, 0xc0, !PT ;  /* 0x0000003f25257812 */ /* 0x000fe400078ec0ff */
[--C-:B------:R-:W-:Y:S01]  /*c700*/  SHF.R.U32.HI R38, RZ, 0x4, R22.reuse ;  /* 0x00000004ff267819 */ /* 0x100fe20000011616 */
[----:B------:R1:W-:Y:S01]  /*c710*/  I2F.F16 R120, R36 ;  /* 0x0000002400787306 */ /* 0x0003e20000200c00 */
[----:B------:R-:W-:Y:S02]  /*c720*/  IADD3 R37, R37, -0x20, RZ ;  /* 0xffffffe025257810 */ /* 0x000fe40007ffe0ff */
[----:B------:R-:W-:Y:S02]  /*c730*/  LOP3.LUT R38, R38, 0x3f, RZ, 0xc0, !PT ;  /* 0x0000003f26267812 */ /* 0x000fe400078ec0ff */
[----:B-1----:R-:W-:Y:S01]  /*c740*/  SHF.R.U32.HI R36, RZ, 0xa, R22 ;  /* 0x0000000aff247819 */ /* 0x002fe20000011616 */
[-C--:B0-----:R-:W-:Y:S02]  /*c750*/  HFMA2.MMA R43, R59, R44.reuse, R95 ;  /* 0x0000002c3b2b7235 */ /* 0x081fe4000000005f */
[----:B------:R-:W-:Y:S01]  /*c760*/  HFMA2.MMA R91, R55, R44, R91 ;  /* 0x0000002c375b7235 */ /* 0x000fe2000000005b */
[----:B------:R-:W-:-:S02]  /*c770*/  HFMA2 R42, R57, R44, R93 ;  /* 0x0000002c392a7231 */ /* 0x000fc4000000005d */
[----:B------:R-:W-:Y:S02]  /*c780*/  HFMA2 R40, R53, R44, R40 ;  /* 0x0000002c35287231 */ /* 0x000fe40000000028 */
[-C--:B------:R-:W-:Y:S01]  /*c790*/  HFMA2 R42, R84, R45.reuse, R42 ;  /* 0x0000002d542a7231 */ /* 0x080fe2000000002a */
[-C--:B------:R-:W-:Y:S02]  /*c7a0*/  HFMA2.MMA R43, R86, R45.reuse, R43 ;  /* 0x0000002d562b7235 */ /* 0x080fe4000000002b */
[----:B------:R-:W-:Y:S01]  /*c7b0*/  HFMA2.MMA R62, R62, R45, R91 ;  /* 0x0000002d3e3e7235 */ /* 0x000fe2000000005b */
[----:B------:R-:W-:Y:S01]  /*c7c0*/  HFMA2 R45, R60, R45, R40 ;  /* 0x0000002d3c2d7231 */ /* 0x000fe20000000028 */
[----:B------:R0:W-:Y:S01]  /*c7d0*/  I2F.F16 R51, R37 ;  /* 0x0000002500337306 */ /* 0x0001e20000200c00 */
[----:B------:R-:W-:Y:S02]  /*c7e0*/  IADD3 R118, R38, -0x20, RZ ;  /* 0xffffffe026767810 */ /* 0x000fe40007ffe0ff */
[----:B------:R-:W-:-:S02]  /*c7f0*/  LOP3.LUT R40, R36, 0x3f, RZ, 0xc0, !PT ;  /* 0x0000003f24287812 */ /* 0x000fc400078ec0ff */
[----:B0-----:R-:W0:Y:S01]  /*c800*/  LDS.128 R36, [UR5+0xa0] ;  /* 0x0000a005ff247984 */ /* 0x001e220008000c00 */
[----:B------:R-:W-:-:S04]  /*c810*/  SHF.R.U32.HI R41, RZ, 0x4, R23 ;  /* 0x00000004ff297819 */ /* 0x000fc80000011617 */
[----:B------:R-:W-:Y:S01]  /*c820*/  LOP3.LUT R41, R41, 0x3f, RZ, 0xc0, !PT ;  /* 0x0000003f29297812 */ /* 0x000fe200078ec0ff */
[-C--:B------:R-:W-:Y:S01]  /*c830*/  HFMA2 R58, R85, R46.reuse, R43 ;  /* 0x0000002e553a7231 */ /* 0x080fe2000000002b */
[----:B------:R-:W-:Y:S01]  /*c840*/  IADD3 R53, R40, -0x20, RZ ;  /* 0xffffffe028357810 */ /* 0x000fe20007ffe0ff */
[----:B------:R-:W-:Y:S01]  /*c850*/  HFMA2 R57, R63, R46, R42 ;  /* 0x0000002e3f397231 */ /* 0x000fe2000000002a */
[----:B------:R-:W-:Y:S02]  /*c860*/  IADD3 R113, R41, -0x20, RZ ;  /* 0xffffffe029717810 */ /* 0x000fe40007ffe0ff */
[----:B------:R-:W-:Y:S01]  /*c870*/  LOP3.LUT R97, R97, 0x3f, RZ, 0xc0, !PT ;  /* 0x0000003f61617812 */ /* 0x000fe200078ec0ff */
[----:B------:R-:W1:Y:S01]  /*c880*/  LDS.128 R40, [UR5+0x120] ;  /* 0x00012005ff287984 */ /* 0x000e620008000c00 */
[----:B------:R-:W-:Y:S02]  /*c890*/  I2F.F16 R105, R105 ;  /* 0x0000006900697306 */ /* 0x000fe40000200c00 */
[----:B------:R-:W-:-:S02]  /*c8a0*/  IADD3 R97, R97, -0x20, RZ ;  /* 0xffffffe061617810 */ /* 0x000fc40007ffe0ff */
[----:B------:R-:W-:-:S04]  /*c8b0*/  SHF.R.U32.HI R44, RZ, 0xa, R23 ;  /* 0x0000000aff2c7819 */ /* 0x000fc80000011617 */
[----:B------:R-:W3:Y:S01]  /*c8c0*/  I2F.F16 R92, R92 ;  /* 0x0000005c005c7306 */ /* 0x000ee20000200c00 */
[----:B------:R-:W-:Y:S01]  /*c8d0*/  LOP3.LUT R136, R136, 0x3f, RZ, 0xc0, !PT ;  /* 0x0000003f88887812 */ /* 0x000fe200078ec0ff */
[----:B------:R-:W-:Y:S01]  /*c8e0*/  HFMA2.MMA R54, R109, R46, R45 ;  /* 0x0000002e6d367235 */ /* 0x000fe2000000002d */
[----:B------:R-:W-:Y:S02]  /*c8f0*/  LOP3.LUT R132, R132, 0x3f, RZ, 0xc0, !PT ;  /* 0x0000003f84847812 */ /* 0x000fe400078ec0ff */
[----:B------:R-:W-:-:S03]  /*c900*/  LOP3.LUT R101, R101, 0x3f, RZ, 0xc0, !PT ;  /* 0x0000003f65657812 */ /* 0x000fc600078ec0ff */
[----:B------:R-:W-:Y:S01]  /*c910*/  I2F.F16 R118, R118 ;  /* 0x0000007600767306 */ /* 0x000fe20000200c00 */
[----:B------:R-:W-:Y:S01]  /*c920*/  LOP3.LUT R44, R44, 0x3f, RZ, 0xc0, !PT ;  /* 0x0000003f2c2c7812 */ /* 0x000fe200078ec0ff */
[----:B------:R-:W-:Y:S01]  /*c930*/  HFMA2 R56, R61, R46, R62 ;  /* 0x0000002e3d387231 */ /* 0x000fe2000000003e */
[----:B------:R-:W-:-:S05]  /*c940*/  IADD3 R136, R136, -0x20, RZ ;  /* 0xffffffe088887810 */ /* 0x000fca0007ffe0ff */
[----:B------:R-:W4:Y:S01]  /*c950*/  I2F.F16 R53, R53 ;  /* 0x0000003500357306 */ /* 0x000f220000200c00 */
[----:B------:R-:W-:Y:S02]  /*c960*/  IADD3 R132, R132, -0x20, RZ ;  /* 0xffffffe084847810 */ /* 0x000fe40007ffe0ff */
[----:B------:R-:W-:-:S05]  /*c970*/  IADD3 R101, R101, -0x20, RZ ;  /* 0xffffffe065657810 */ /* 0x000fca0007ffe0ff */
[----:B------:R-:W5:Y:S01]  /*c980*/  I2F.F16 R111, R111 ;  /* 0x0000006f006f7306 */ /* 0x000f620000200c00 */
[----:B------:R-:W-:Y:S01]  /*c990*/  IADD3 R52, R44, -0x20, RZ ;  /* 0xffffffe02c347810 */ /* 0x000fe20007ffe0ff */
[----:B------:R-:W-:-:S06]  /*c9a0*/  HFMA2 R58, R116, R47, R58 ;  /* 0x0000002f743a7231 */ /* 0x000fcc000000003a */
[----:B------:R-:W-:Y:S01]  /*c9b0*/  I2F.F16 R138, R138 ;  /* 0x0000008a008a7306 */ /* 0x000fe20000200c00 */
[----:B------:R-:W-:Y:S01]  /*c9c0*/  HFMA2.MMA R57, R114, R47, R57 ;  /* 0x0000002f72397235 */ /* 0x000fe20000000039 */
[----:B------:R-:W-:-:S06]  /*c9d0*/  HFMA2 R56, R112, R47, R56 ;  /* 0x0000002f70387231 */ /* 0x000fcc0000000038 */
[----:B------:R-:W1:Y:S01]  /*c9e0*/  I2F.F16 R97, R97 ;  /* 0x0000006100617306 */ /* 0x000e620000200c00 */
[----:B------:R-:W-:Y:S01]  /*c9f0*/  HFMA2.MMA R54, R108, R47, R54 ;  /* 0x0000002f6c367235 */ /* 0x000fe20000000036 */
[----:B---3--:R-:W-:Y:S01]  /*ca00*/  PRMT R105, R105, 0x5410, R92 ;  /* 0x0000541069697816 */ /* 0x008fe2000000005c */
[----:B------:R-:W3:Y:S05]  /*ca10*/  LDS.128 R44, [UR5+0x1a0] ;  /* 0x0001a005ff2c7984 */ /* 0x000eea0008000c00 */
[----:B------:R-:W3:Y:S01]  /*ca20*/  I2F.F16 R66, R66 ;  /* 0x0000004200427306 */ /* 0x000ee20000200c00 */
[----:B----4-:R-:W-:-:S07]  /*ca30*/  PRMT R118, R118, 0x5410, R53 ;  /* 0x0000541076767816 */ /* 0x010fce0000000035 */
[----:B------:R-:W4:Y:S01]  /*ca40*/  I2F.F16 R139, R139 ;  /* 0x0000008b008b7306 */ /* 0x000f220000200c00 */
[----:B0-----:R-:W-:-:S07]  /*ca50*/  HFMA2.MMA R53, R105, R36, RZ ;  /* 0x0000002469357235 */ /* 0x001fce00000000ff */
[----:B------:R-:W0:Y:S01]  /*ca60*/  I2F.F16 R50, R50 ;  /* 0x0000003200327306 */ /* 0x000e220000200c00 */
[----:B-----5:R-:W-:-:S07]  /*ca70*/  PRMT R111, R111, 0x5410, R48 ;  /* 0x000054106f6f7816 */ /* 0x020fce0000000030 */
[----:B------:R-:W5:Y:S08]  /*ca80*/  I2F.F16 R136, R136 ;  /* 0x0000008800887306 */ /* 0x000f700000200c00 */
[----:B------:R-:W-:Y:S08]  /*ca90*/  I2F.F16 R134, R134 ;  /* 0x0000008600867306 */ /* 0x000ff00000200c00 */
[----:B------:R-:W5:Y:S01]  /*caa0*/  I2F.F16 R99, R99 ;  /* 0x0000006300637306 */ /* 0x000f620000200c00 */
[----:B-1----:R-:W-:-:S07]  /*cab0*/  PRMT R138, R138, 0x5410, R97 ;  /* 0x000054108a8a7816 */ /* 0x002fce0000000061 */
[----:B------:R-:W-:Y:S08]  /*cac0*/  I2F.F16 R132, R132 ;  /* 0x0000008400847306 */ /* 0x000ff00000200c00 */
[----:B------:R-:W1:Y:S08]  /*cad0*/  I2F.F16 R101, R101 ;  /* 0x0000006500657306 */ /* 0x000e700000200c00 */
[----:B------:R-:W-:Y:S08]  /*cae0*/  I2F.F16 R113, R113 ;  /* 0x0000007100717306 */ /* 0x000ff00000200c00 */
[----:B------:R-:W1:Y:S01]  /*caf0*/  I2F.F16 R52, R52 ;  /* 0x0000003400347306 */ /* 0x000e620000200c00 */
[----:B------:R-:W-:Y:S01]  /*cb00*/  LOP3.LUT R98, R98, 0x3f, RZ, 0xc0, !PT ;  /* 0x0000003f62627812 */ /* 0x000fe200078ec0ff */
[----:B------:R-:W-:Y:S01]  /*cb10*/  HFMA2.MMA R67, R111, R36, RZ ;  /* 0x000000246f437235 */ /* 0x000fe200000000ff */
[----:B---3--:R-:W-:Y:S01]  /*cb20*/  PRMT R117, R117, 0x5410, R66 ;  /* 0x0000541075757816 */ /* 0x008fe20000000042 */
[----:B------:R-:W-:Y:S01]  /*cb30*/  HFMA2.MMA R66, R138, R37, R53 ;  /* 0x000000258a427235 */ /* 0x000fe20000000035 */
[----:B----4-:R-:W-:-:S02]  /*cb40*/  PRMT R139, R139, 0x5410, R94 ;  /* 0x000054108b8b7816 */ /* 0x010fc4000000005e */
[----:B0-----:R-:W-:Y:S02]  /*cb50*/  PRMT R135, R135, 0x5410, R50 ;  /* 0x0000541087877816 */ /* 0x001fe40000000032 */
[----:B------:R-:W-:Y:S02]  /*cb60*/  IADD3 R98, R98, -0x20, RZ ;  /* 0xffffffe062627810 */ /* 0x000fe40007ffe0ff */
[----:B-----5:R-:W-:Y:S02]  /*cb70*/  PRMT R136, R136, 0x5410, R49 ;  /* 0x0000541088887816 */ /* 0x020fe40000000031 */
[----:B------:R-:W-:Y:S02]  /*cb80*/  PRMT R134, R134, 0x5410, R99 ;  /* 0x0000541086867816 */ /* 0x000fe40000000063 */
[----:B------:R-:W-:Y:S02]  /*cb90*/  PRMT R120, R120, 0x5410, R51 ;  /* 0x0000541078787816 */ /* 0x000fe40000000033 */
[----:B-1----:R-:W-:Y:S01]  /*cba0*/  PRMT R132, R132, 0x5410, R101 ;  /* 0x0000541084847816 */ /* 0x002fe20000000065 */
[----:B------:R-:W0:Y:S01]  /*cbb0*/  LDS.128 R48, [UR5+0x220] ;  /* 0x00022005ff307984 */ /* 0x000e220008000c00 */
[----:B------:R-:W-:Y:S01]  /*cbc0*/  HADD2 R87, R54.H0_H0, R54.H1_H1 ;  /* 0x3000003636577230 */ /* 0x000fe20000000800 */
[----:B------:R-:W-:Y:S01]  /*cbd0*/  PRMT R113, R113, 0x5410, R52 ;  /* 0x0000541071717816 */ /* 0x000fe20000000034 */
[-C--:B------:R-:W-:Y:S01]  /*cbe0*/  HFMA2 R52, R139, R36.reuse, RZ.H0_H0 ;  /* 0x000000248b347231 */ /* 0x080fe200000400ff */
[----:B------:R-:W-:Y:S01]  /*cbf0*/  IADD3 R119, R119, -0x20, RZ ;  /* 0xffffffe077777810 */ /* 0x000fe20007ffe0ff */
[----:B------:R-:W-:Y:S01]  /*cc00*/  HFMA2 R54, R135, R36, RZ.H0_H0 ;  /* 0x0000002487367231 */ /* 0x000fe200000400ff */
[----:B------:R-:W-:Y:S01]  /*cc10*/  PRMT R137, R137, 0x5410, R96 ;  /* 0x0000541089897816 */ /* 0x000fe20000000060 */
[----:B------:R-:W-:Y:S01]  /*cc20*/  I2F.F16 R133, R133 ;  /* 0x0000008500857306 */ /* 0x000fe20000200c00 */
[----:B------:R-:W-:-:S02]  /*cc30*/  HFMA2.MMA R67, R134, R37, R67 ;  /* 0x0000002586437235 */ /* 0x000fc40000000043 */
[----:B------:R-:W-:Y:S01]  /*cc40*/  HFMA2.MMA R97, R132, R38, R66 ;  /* 0x0000002684617235 */ /* 0x000fe20000000042 */
[----:B------:R-:W-:Y:S01]  /*cc50*/  HFMA2 R102, R137, R37, R52 ;  /* 0x0000002589667231 */ /* 0x000fe20000000034 */
[----:B------:R-:W-:-:S03]  /*cc60*/  HFMA2.MMA R66, R105, R40, RZ ;  /* 0x0000002869427235 */ /* 0x000fc600000000ff */
[----:B------:R-:W1:Y:S01]  /*cc70*/  I2F.F16 R98, R98 ;  /* 0x0000006200627306 */ /* 0x000e620000200c00 */
[----:B------:R-:W-:Y:S02]  /*cc80*/  HFMA2 R95, R136, R37, R54 ;  /* 0x00000025885f7231 */ /* 0x000fe40000000036 */
[----:B------:R-:W3:Y:S01]  /*cc90*/  LDS.128 R52, [UR5+0x2a0] ;  /* 0x0002a005ff347984 */ /* 0x000ee20008000c00 */
[----:B------:R-:W-:-:S04]  /*cca0*/  HFMA2.MMA R96, R117, R38, R67 ;  /* 0x0000002675607235 */ /* 0x000fc80000000043 */
[----:B------:R-:W-:Y:S01]  /*ccb0*/  I2F.F16 R119, R119 ;  /* 0x0000007700777306 */ /* 0x000fe20000200c00 */
[----:B------:R-:W-:-:S07]  /*ccc0*/  HFMA2.MMA R67, R111, R40, RZ ;  /* 0x000000286f437235 */ /* 0x000fce00000000ff */
[----:B------:R-:W4:Y:S01]  /*ccd0*/  I2F.F16 R64, R64 ;  /* 0x0000004000407306 */ /* 0x000f220000200c00 */
[-C--:B------:R-:W-:Y:S01]  /*cce0*/  HFMA2.MMA R66, R138, R41.reuse, R66 ;  /* 0x000000298a427235 */ /* 0x080fe20000000042 */
[----:B-1----:R-:W-:Y:S01]  /*ccf0*/  PRMT R133, R133, 0x5410, R98 ;  /* 0x0000541085857816 */ /* 0x002fe20000000062 */
[-C--:B------:R-:W-:Y:S01]  /*cd00*/  HFMA2 R98, R139, R40.reuse, RZ.H0_H0 ;  /* 0x000000288b627231 */ /* 0x080fe200000400ff */
[----:B------:R-:W-:Y:S01]  /*cd10*/  HFMA2.MMA R67, R134, R41, R67 ;  /* 0x0000002986437235 */ /* 0x000fe20000000043 */
[----:B------:R-:W-:Y:S01]  /*cd20*/  HFMA2 R36, R135, R40, RZ.H0_H0 ;  /* 0x0000002887247231 */ /* 0x000fe200000400ff */
[----:B------:R-:W-:Y:S01]  /*cd30*/  HFMA2.MMA R90, R85, R30, R90 ;  /* 0x0000001e555a7235 */ /* 0x000fe2000000005a */
[-C--:B------:R-:W-:Y:S02]  /*cd40*/  HFMA2 R98, R137, R41.reuse, R98 ;  /* 0x0000002989627231 */ /* 0x080fe40000000062 */
[----:B------:R-:W-:Y:S01]  /*cd50*/  HFMA2.MMA R93, R132, R42, R66 ;  /* 0x0000002a845d7235 */ /* 0x000fe20000000042 */
[----:B------:R-:W-:Y:S01]  /*cd60*/  HFMA2 R36, R136, R41, R36 ;  /* 0x0000002988247231 */ /* 0x000fe20000000024 */
[----:B------:R-:W-:Y:S01]  /*cd70*/  HFMA2.MMA R66, R105, R44, RZ ;  /* 0x0000002c69427235 */ /* 0x000fe200000000ff */
[----:B------:R-:W-:Y:S01]  /*cd80*/  HADD2 R84, R58.H0_H0, R58.H1_H1 ;  /* 0x3000003a3a547230 */ /* 0x000fe20000000800 */
[----:B----4-:R-:W-:Y:S01]  /*cd90*/  PRMT R119, R119, 0x5410, R64 ;  /* 0x0000541077777816 */ /* 0x010fe20000000040 */
[----:B------:R-:W-:Y:S01]  /*cda0*/  HADD2 R85, R57.H0_H0, R57.H1_H1 ;  /* 0x3000003939557230 */ /* 0x000fe20000000800 */
[--C-:B------:R-:W-:Y:S01]  /*cdb0*/  SHF.R.U32.HI R115, RZ, 0x4, R20.reuse ;  /* 0x00000004ff737819 */ /* 0x100fe20000011614 */
[----:B------:R-:W-:Y:S01]  /*cdc0*/  HADD2 R86, R56.H0_H0, R56.H1_H1 ;  /* 0x3000003838567230 */ /* 0x000fe20000000800 */
[----:B------:R-:W-:Y:S01]  /*cdd0*/  SHF.R.U32.HI R100, RZ, 0xa, R20 ;  /* 0x0000000aff647819 */ /* 0x000fe20000011614 */
[----:B------:R-:W1:Y:S01]  /*cde0*/  LDS.128 R56, [UR5+0x20] ;  /* 0x00002005ff387984 */ /* 0x000e620008000c00 */
[----:B------:R-:W-:-:S02]  /*cdf0*/  HFMA2 R98, R133, R42, R98 ;  /* 0x0000002a85627231 */ /* 0x000fc40000000062 */
[----:B------:R-:W-:Y:S01]  /*ce00*/  HFMA2 R92, R119, R42, R36 ;  /* 0x0000002a775c7231 */ /* 0x000fe20000000024 */
[----:B------:R-:W-:Y:S01]  /*ce10*/  HFMA2.MMA R42, R117, R42, R67 ;  /* 0x0000002a752a7235 */ /* 0x000fe20000000043 */
[----:B------:R-:W-:Y:S01]  /*ce20*/  LOP3.LUT R115, R115, 0x3f, RZ, 0xc0, !PT ;  /* 0x0000003f73737812 */ /* 0x000fe200078ec0ff */
[----:B------:R-:W-:Y:S01]  /*ce30*/  HFMA2.MMA R67, R111, R44, RZ ;  /* 0x0000002c6f437235 */ /* 0x000fe200000000ff */
[----:B------:R-:W-:Y:S01]  /*ce40*/  LOP3.LUT R100, R100, 0x3f, RZ, 0xc0, !PT ;  /* 0x0000003f64647812 */ /* 0x000fe200078ec0ff */
[----:B------:R-:W-:Y:S01]  /*ce50*/  HFMA2.MMA R66, R138, R45, R66 ;  /* 0x0000002d8a427235 */ /* 0x000fe20000000042 */
[----:B------:R-:W-:Y:S01]  /*ce60*/  IADD3 R115, R115, -0x20, RZ ;  /* 0xffffffe073737810 */ /* 0x000fe20007ffe0ff */
[-C--:B------:R-:W-:Y:S01]  /*ce70*/  HFMA2.MMA R89, R63, R30.reuse, R89 ;  /* 0x0000001e3f597235 */ /* 0x080fe20000000059 */
[----:B------:R-:W-:Y:S01]  /*ce80*/  IADD3 R100, R100, -0x20, RZ ;  /* 0xffffffe064647810 */ /* 0x000fe20007ffe0ff */
[----:B------:R-:W-:Y:S02]  /*ce90*/  HFMA2.MMA R88, R61, R30, R88 ;  /* 0x0000001e3d587235 */ /* 0x000fe40000000058 */
[----:B------:R-:W4:Y:S01]  /*cea0*/  LDS.128 R60, [UR5+0x320] ;  /* 0x00032005ff3c7984 */ /* 0x000f220008000c00 */
[-C--:B------:R-:W-:Y:S01]  /*ceb0*/  HFMA2 R102, R133, R38.reuse, R102 ;  /* 0x0000002685667231 */ /* 0x080fe20000000066 */
[----:B------:R-:W-:Y:S01]  /*cec0*/  HFMA2.MMA R37, R134, R45, R67 ;  /* 0x0000002d86257235 */ /* 0x000fe20000000043 */
[----:B------:R-:W-:Y:S01]  /*ced0*/  HFMA2 R95, R119, R38, R95 ;  /* 0x00000026775f7231 */ /* 0x000fe2000000005f */
[----:B------:R-:W-:-:S02]  /*cee0*/  HFMA2.MMA R38, R132, R46, R66 ;  /* 0x0000002e84267235 */ /* 0x000fc40000000042 */
[-C--:B0-----:R-:W-:Y:S01]  /*cef0*/  HFMA2.MMA R67, R111, R48.reuse, RZ ;  /* 0x000000306f437235 */ /* 0x081fe200000000ff */
[----:B------:R-:W-:Y:S01]  /*cf00*/  I2F.F16 R115, R115 ;  /* 0x0000007300737306 */ /* 0x000fe20000200c00 */
[----:B------:R-:W-:Y:S01]  /*cf10*/  HFMA2.MMA R66, R105, R48, RZ ;  /* 0x0000003069427235 */ /* 0x000fe200000000ff */
[-C--:B------:R-:W-:Y:S02]  /*cf20*/  HFMA2 R36, R135, R44.reuse, RZ.H0_H0 ;  /* 0x0000002c87247231 */ /* 0x080fe400000400ff */
[----:B------:R-:W-:-:S04]  /*cf30*/  HFMA2 R94, R139, R44, RZ.H0_H0 ;  /* 0x0000002c8b5e7231 */ /* 0x000fc800000400ff */
[----:B------:R-:W0:Y:S01]  /*cf40*/  I2F.F16 R100, R100 ;  /* 0x0000006400647306 */ /* 0x000e220000200c00 */
[----:B------:R-:W-:Y:S01]  /*cf50*/  HFMA2 R44, R136, R45, R36 ;  /* 0x0000002d882c7231 */ /* 0x000fe20000000024 */
[-C--:B------:R-:W-:Y:S02]  /*cf60*/  HFMA2.MMA R36, R134, R49.reuse, R67 ;  /* 0x0000003186247235 */ /* 0x080fe40000000043 */
[----:B------:R-:W-:Y:S02]  /*cf70*/  HFMA2.MMA R66, R138, R49, R66 ;  /* 0x000000318a427235 */ /* 0x000fe40000000042 */
[-C--:B---3--:R-:W-:Y:S02]  /*cf80*/  HFMA2.MMA R67, R111, R52.reuse, RZ ;  /* 0x000000346f437235 */ /* 0x088fe400000000ff */
[----:B------:R-:W-:-:S04]  /*cf90*/  HFMA2.MMA R103, R105, R52, RZ ;  /* 0x0000003469677235 */ /* 0x000fc800000000ff */
[----:B------:R-:W-:Y:S01]  /*cfa0*/  HFMA2.MMA R40, R132, R50, R66 ;  /* 0x0000003284287235 */ /* 0x000fe20000000042 */
[----:B0-----:R-:W-:Y:S01]  /*cfb0*/  PRMT R115, R115, 0x5410, R100 ;  /* 0x0000541073737816 */ /* 0x001fe20000000064 */
[-C--:B------:R-:W-:Y:S02]  /*cfc0*/  HFMA2.MMA R100, R134, R53.reuse, R67 ;  /* 0x0000003586647235 */ /* 0x080fe40000000043 */
[----:B------:R-:W0:Y:S01]  /*cfd0*/  LDS.128 R64, [UR5+0x3a0] ;  /* 0x0003a005ff407984 */ /* 0x000e220008000c00 */
[-C--:B------:R-:W-:Y:S02]  /*cfe0*/  HFMA2 R91, R139, R48.reuse, RZ.H0_H0 ;  /* 0x000000308b5b7231 */ /* 0x080fe400000400ff */
[----:B------:R-:W-:Y:S02]  /*cff0*/  HFMA2 R41, R135, R48, RZ.H0_H0 ;  /* 0x0000003087297231 */ /* 0x000fe400000400ff */
[-C--:B------:R-:W-:Y:S02]  /*d000*/  HFMA2 R106, R139, R52.reuse, RZ.H0_H0 ;  /* 0x000000348b6a7231 */ /* 0x080fe400000400ff */
[----:B------:R-:W-:Y:S01]  /*d010*/  HFMA2 R99, R135, R52, RZ.H0_H0 ;  /* 0x0000003487637231 */ /* 0x000fe200000400ff */
[----:B------:R-:W-:Y:S01]  /*d020*/  HFMA2.MMA R103, R138, R53, R103 ;  /* 0x000000358a677235 */ /* 0x000fe20000000067 */
[-C--:B------:R-:W-:Y:S01]  /*d030*/  HFMA2 R91, R137, R49.reuse, R91 ;  /* 0x00000031895b7231 */ /* 0x080fe2000000005b */
[----:B-1----:R-:W-:Y:S01]  /*d040*/  HFMA2.MMA R101, R111, R56, RZ ;  /* 0x000000386f657235 */ /* 0x002fe200000000ff */
[----:B------:R-:W-:-:S02]  /*d050*/  HFMA2 R41, R136, R49, R41 ;  /* 0x0000003188297231 */ /* 0x000fc40000000029 */
[CC--:B------:R-:W-:Y:S02]  /*d060*/  HFMA2 R106, R137.reuse, R53.reuse, R106 ;  /* 0x00000035896a7231 */ /* 0x0c0fe4000000006a */
[----:B------:R-:W-:Y:S01]  /*d070*/  HFMA2 R99, R136, R53, R99 ;  /* 0x0000003588637231 */ /* 0x000fe20000000063 */
[----:B------:R-:W-:Y:S01]  /*d080*/  HFMA2.MMA R53, R105, R56, RZ ;  /* 0x0000003869357235 */ /* 0x000fe200000000ff */
[----:B------:R-:W-:Y:S01]  /*d090*/  HFMA2 R94, R137, R45, R94 ;  /* 0x0000002d895e7231 */ /* 0x000fe2000000005e */
[----:B------:R-:W-:Y:S01]  /*d0a0*/  HFMA2.MMA R36, R117, R50, R36 ;  /* 0x0000003275247235 */ /* 0x000fe20000000024 */
[-C--:B------:R-:W-:Y:S02]  /*d0b0*/  HFMA2 R91, R133, R50.reuse, R91 ;  /* 0x00000032855b7231 */ /* 0x080fe4000000005b */
[----:B------:R-:W-:Y:S02]  /*d0c0*/  HFMA2 R41, R119, R50, R41 ;  /* 0x0000003277297231 */ /* 0x000fe40000000029 */
[----:B------:R-:W-:-:S02]  /*d0d0*/  HFMA2 R110, R139, R56, RZ.H0_H0 ;  /* 0x000000388b6e7231 */ /* 0x000fc400000400ff */
[----:B------:R-:W-:Y:S01]  /*d0e0*/  HFMA2 R50, R135, R56, RZ.H0_H0 ;  /* 0x0000003887327231 */ /* 0x000fe200000400ff */
[----:B------:R-:W-:Y:S01]  /*d0f0*/  HFMA2.MMA R37, R117, R46, R37 ;  /* 0x0000002e75257235 */ /* 0x000fe20000000025 */
[-C--:B------:R-:W-:Y:S01]  /*d100*/  HFMA2 R94, R133, R46.reuse, R94 ;  /* 0x0000002e855e7231 */ /* 0x080fe2000000005e */
[-C--:B------:R-:W-:Y:S01]  /*d110*/  HFMA2.MMA R53, R138, R57.reuse, R53 ;  /* 0x000000398a357235 */ /* 0x080fe20000000035 */
[----:B------:R-:W-:Y:S01]  /*d120*/  HFMA2 R44, R119, R46, R44 ;  /* 0x0000002e772c7231 */ /* 0x000fe2000000002c */
[----:B------:R-:W-:Y:S01]  /*d130*/  HFMA2.MMA R101, R134, R57, R101 ;  /* 0x0000003986657235 */ /* 0x000fe20000000065 */
[-C--:B------:R-:W-:Y:S01]  /*d140*/  HFMA2 R110, R137, R57.reuse, R110 ;  /* 0x00000039896e7231 */ /* 0x080fe2000000006e */
[-C--:B----4-:R-:W-:Y:S01]  /*d150*/  HFMA2.MMA R49, R105, R60.reuse, RZ ;  /* 0x0000003c69317235 */ /* 0x090fe200000000ff */
[----:B------:R-:W-:Y:S01]  /*d160*/  HFMA2 R50, R136, R57, R50 ;  /* 0x0000003988327231 */ /* 0x000fe20000000032 */
[----:B------:R-:W-:Y:S01]  /*d170*/  HFMA2.MMA R48, R111, R60, RZ ;  /* 0x0000003c6f307235 */ /* 0x000fe200000000ff */
[-C--:B------:R-:W-:Y:S01]  /*d180*/  HFMA2 R52, R139, R60.reuse, RZ.H0_H0 ;  /* 0x0000003c8b347231 */ /* 0x080fe200000400ff */
[--C-:B------:R-:W-:Y:S01]  /*d190*/  SHF.R.U32.HI R57, RZ, 0x16, R20.reuse ;  /* 0x00000016ff397819 */ /* 0x100fe20000011614 */
[----:B------:R-:W-:Y:S01]  /*d1a0*/  HFMA2 R46, R135, R60, RZ.H0_H0 ;  /* 0x0000003c872e7231 */ /* 0x000fe200000400ff */
[----:B------:R-:W-:-:S02]  /*d1b0*/  SHF.R.U32.HI R60, RZ, 0x10, R20 ;  /* 0x00000010ff3c7819 */ /* 0x000fc40000011614 */
[----:B------:R-:W-:Y:S02]  /*d1c0*/  LOP3.LUT R57, R57, 0x3f, RZ, 0xc0, !PT ;  /* 0x0000003f39397812 */ /* 0x000fe400078ec0ff */
[----:B------:R-:W-:Y:S02]  /*d1d0*/  LOP3.LUT R60, R60, 0x3f, RZ, 0xc0, !PT ;  /* 0x0000003f3c3c7812 */ /* 0x000fe400078ec0ff */
[----:B------:R-:W-:Y:S02]  /*d1e0*/  IADD3 R57, R57, -0x20, RZ ;  /* 0xffffffe039397810 */ /* 0x000fe40007ffe0ff */
[----:B------:R-:W-:-:S04]  /*d1f0*/  IADD3 R60, R60, -0x20, RZ ;  /* 0xffffffe03c3c7810 */ /* 0x000fc80007ffe0ff */
[----:B------:R-:W-:Y:S08]  /*d200*/  I2F.F16 R57, R57 ;  /* 0x0000003900397306 */ /* 0x000ff00000200c00 */
[----:B------:R-:W1:Y:S01]  /*d210*/  I2F.F16 R60, R60 ;  /* 0x0000003c003c7306 */ /* 0x000e620000200c00 */
[-C--:B0-----:R-:W-:Y:S01]  /*d220*/  HFMA2.MMA R105, R105, R64.reuse, RZ ;  /* 0x0000004069697235 */ /* 0x081fe200000000ff */
[----:B------:R-:W-:Y:S01]  /*d230*/  HFMA2 R46, R136, R61, R46 ;  /* 0x0000003d882e7231 */ /* 0x000fe2000000002e */
[----:B------:R-:W-:-:S02]  /*d240*/  HFMA2.MMA R45, R111, R64, RZ ;  /* 0x000000406f2d7235 */ /* 0x000fc400000000ff */
[-C--:B------:R-:W-:Y:S02]  /*d250*/  HFMA2.MMA R49, R138, R61.reuse, R49 ;  /* 0x0000003d8a317235 */ /* 0x080fe40000000031 */
[----:B------:R-:W-:Y:S01]  /*d260*/  HFMA2.MMA R48, R134, R61, R48 ;  /* 0x0000003d86307235 */ /* 0x000fe20000000030 */
[-C--:B------:R-:W-:Y:S02]  /*d270*/  HFMA2 R104, R139, R64.reuse, RZ.H0_H0 ;  /* 0x000000408b687231 */ /* 0x080fe400000400ff */
[----:B------:R-:W-:Y:S02]  /*d280*/  HFMA2 R56, R135, R64, RZ.H0_H0 ;  /* 0x0000004087387231 */ /* 0x000fe400000400ff */
[----:B------:R-:W-:Y:S02]  /*d290*/  HFMA2 R52, R137, R61, R52 ;  /* 0x0000003d89347231 */ /* 0x000fe40000000034 */
[----:B------:R-:W-:Y:S01]  /*d2a0*/  HFMA2 R64, R119, R62, R46 ;  /* 0x0000003e77407231 */ /* 0x000fe2000000002e */
[----:B------:R-:W-:Y:S01]  /*d2b0*/  SHF.R.U32.HI R46, RZ, 0x10, R21 ;  /* 0x00000010ff2e7819 */ /* 0x000fe20000011615 */
[-C--:B------:R-:W-:Y:S01]  /*d2c0*/  HFMA2 R104, R137, R65.reuse, R104 ;  /* 0x0000004189687231 */ /* 0x080fe20000000068 */
[----:B-1----:R-:W-:Y:S01]  /*d2d0*/  PRMT R111, R60, 0x5410, R57 ;  /* 0x000054103c6f7816 */ /* 0x002fe20000000039 */
[-C--:B------:R-:W-:Y:S01]  /*d2e0*/  HFMA2.MMA R105, R138, R65.reuse, R105 ;  /* 0x000000418a697235 */ /* 0x080fe20000000069 */
[----:B------:R-:W-:Y:S01]  /*d2f0*/  HFMA2 R56, R136, R65, R56 ;  /* 0x0000004188387231 */ /* 0x000fe20000000038 */
[----:B------:R-:W-:Y:S01]  /*d300*/  HFMA2.MMA R45, R134, R65, R45 ;  /* 0x00000041862d7235 */ /* 0x000fe2000000002d */
[-C--:B------:R-:W-:Y:S01]  /*d310*/  HFMA2 R60, R133, R58.reuse, R110 ;  /* 0x0000003a853c7231 */ /* 0x080fe2000000006e */
[-C--:B------:R-:W-:Y:S01]  /*d320*/  HFMA2.MMA R57, R132, R58.reuse, R53 ;  /* 0x0000003a84397235 */ /* 0x080fe20000000035 */
[----:B------:R-:W-:Y:S01]  /*d330*/  HFMA2 R61, R119, R58, R50 ;  /* 0x0000003a773d7231 */ /* 0x000fe20000000032 */
[----:B------:R-:W-:Y:S01]  /*d340*/  HFMA2.MMA R101, R117, R58, R101 ;  /* 0x0000003a75657235 */ /* 0x000fe20000000065 */
[C---:B------:R-:W-:Y:S01]  /*d350*/  HFMA2 R65, R133.reuse, R62, R52 ;  /* 0x0000003e85417231 */ /* 0x040fe20000000034 */
[-C--:B------:R-:W-:Y:S01]  /*d360*/  HFMA2.MMA R58, R132, R62.reuse, R49 ;  /* 0x0000003e843a7235 */ /* 0x080fe20000000031 */
[----:B------:R-:W-:Y:S01]  /*d370*/  LOP3.LUT R46, R46, 0x3f, RZ, 0xc0, !PT ;  /* 0x0000003f2e2e7812 */ /* 0x000fe200078ec0ff */
[----:B------:R-:W-:Y:S01]  /*d380*/  HFMA2.MMA R62, R117, R62, R48 ;  /* 0x0000003e753e7235 */ /* 0x000fe20000000030 */
[----:B------:R-:W-:Y:S01]  /*d390*/  SHF.R.U32.HI R48, RZ, 0x16, R21 ;  /* 0x00000016ff307819 */ /* 0x000fe20000011615 */
[----:B------:R-:W-:-:S02]  /*d3a0*/  HFMA2 R106, R133, R54, R106 ;  /* 0x00000036856a7231 */ /* 0x000fc4000000006a */
[----:B------:R-:W-:Y:S01]  /*d3b0*/  HFMA2 R104, R133, R66, R104 ;  /* 0x0000004285687231 */ /* 0x000fe20000000068 */
[----:B------:R-:W-:Y:S02]  /*d3c0*/  IADD3 R133, R46, -0x20, RZ ;  /* 0xffffffe02e857810 */ /* 0x000fe40007ffe0ff */
[----:B------:R-:W-:Y:S02]  /*d3d0*/  LOP3.LUT R46, R48, 0x3f, RZ, 0xc0, !PT ;  /* 0x0000003f302e7812 */ /* 0x000fe400078ec0ff */
[--C-:B------:R-:W-:Y:S02]  /*d3e0*/  SHF.R.U32.HI R53, RZ, 0x10, R22.reuse ;  /* 0x00000010ff357819 */ /* 0x100fe40000011616 */
[----:B------:R-:W-:Y:S02]  /*d3f0*/  SHF.R.U32.HI R48, RZ, 0x16, R22 ;  /* 0x00000016ff307819 */ /* 0x000fe40000011616 */
[----:B------:R-:W-:Y:S02]  /*d400*/  LOP3.LUT R53, R53, 0x3f, RZ, 0xc0, !PT ;  /* 0x0000003f35357812 */ /* 0x000fe400078ec0ff */
[----:B------:R-:W-:-:S02]  /*d410*/  LOP3.LUT R48, R48, 0x3f, RZ, 0xc0, !PT ;  /* 0x0000003f30307812 */ /* 0x000fc400078ec0ff */
[----:B------:R-:W-:Y:S02]  /*d420*/  IADD3 R50, R46, -0x20, RZ ;  /* 0xffffffe02e327810 */ /* 0x000fe40007ffe0ff */
[----:B------:R-:W-:Y:S02]  /*d430*/  IADD3 R53, R53, -0x20, RZ ;  /* 0xffffffe035357810 */ /* 0x000fe40007ffe0ff */
[----:B------:R-:W-:Y:S01]  /*d440*/  IADD3 R48, R48, -0x20, RZ ;  /* 0xffffffe030307810 */ /* 0x000fe20007ffe0ff */
[----:B------:R-:W-:Y:S08]  /*d450*/  I2F.F16 R133, R133 ;  /* 0x0000008500857306 */ /* 0x000ff00000200c00 */
[----:B------:R-:W0:Y:S08]  /*d460*/  I2F.F16 R50, R50 ;  /* 0x0000003200327306 */ /* 0x000e300000200c00 */
[----:B------:R-:W-:Y:S08]  /*d470*/  I2F.F16 R53, R53 ;  /* 0x0000003500357306 */ /* 0x000ff00000200c00 */
[----:B------:R-:W1:Y:S01]  /*d480*/  I2F.F16 R48, R48 ;  /* 0x0000003000307306 */ /* 0x000e620000200c00 */
[--C-:B------:R-:W-:Y:S01]  /*d490*/  SHF.R.U32.HI R49, RZ, 0x10, R23.reuse ;  /* 0x00000010ff317819 */ /* 0x100fe20000011617 */
[C---:B------:R-:W-:Y:S01]  /*d4a0*/  HFMA2 R99, R119.reuse, R54, R99 ;  /* 0x0000003677637231 */ /* 0x040fe20000000063 */
[----:B------:R-:W-:Y:S01]  /*d4b0*/  SHF.R.U32.HI R46, RZ, 0x16, R23 ;  /* 0x00000016ff2e7819 */ /* 0x000fe20000011617 */
[----:B------:R-:W-:Y:S01]  /*d4c0*/  HFMA2 R56, R119, R66, R56 ;  /* 0x0000004277387231 */ /* 0x000fe20000000038 */
[-C--:B------:R-:W-:Y:S01]  /*d4d0*/  HFMA2.MMA R103, R132, R54.reuse, R103 ;  /* 0x0000003684677235 */ /* 0x080fe20000000067 */
[----:B0-----:R-:W-:Y:S01]  /*d4e0*/  PRMT R133, R133, 0x5410, R50 ;  /* 0x0000541085857816 */ /* 0x001fe20000000032 */
[----:B------:R-:W-:Y:S01]  /*d4f0*/  HFMA2.MMA R100, R117, R54, R100 ;  /* 0x0000003675647235 */ /* 0x000fe20000000064 */
[----:B------:R-:W-:Y:S01]  /*d500*/  HFMA2 R50, R115, R39, R102 ;  /* 0x0000002773327231 */ /* 0x000fe20000000066 */
[-C--:B------:R-:W-:Y:S01]  /*d510*/  HFMA2.MMA R52, R120, R39.reuse, R97 ;  /* 0x0000002778347235 */ /* 0x080fe20000000061 */
[----:B--2---:R-:W-:Y:S01]  /*d520*/  SHF.R.U32 R20, R20, 0x1c, R32 ;  /* 0x0000001c14147819 */ /* 0x004fe20000001620 */
[----:B------:R-:W-:Y:S01]  /*d530*/  HFMA2.MMA R54, R113, R39, R96 ;  /* 0x0000002771367235 */ /* 0x000fe20000000060 */
[----:B------:R-:W-:-:S02]  /*d540*/  LOP3.LUT R49, R49, 0x3f, RZ, 0xc0, !PT ;  /* 0x0000003f31317812 */ /* 0x000fc400078ec0ff */
[----:B-1----:R-:W-:Y:S01]  /*d550*/  PRMT R119, R53, 0x5410, R48 ;  /* 0x0000541035777816 */ /* 0x002fe20000000030 */
[C---:B------:R-:W-:Y:S01]  /*d560*/  HFMA2 R53, R118.reuse, R39, R95 ;  /* 0x0000002776357231 */ /* 0x040fe2000000005f */
[----:B------:R-:W-:Y:S02]  /*d570*/  LOP3.LUT R46, R46, 0x3f, RZ, 0xc0, !PT ;  /* 0x0000003f2e2e7812 */ /* 0x000fe400078ec0ff */
[----:B------:R-:W-:Y:S01]  /*d580*/  SHF.R.U32.HI R39, RZ, 0x2, R32 ;  /* 0x00000002ff277819 */ /* 0x000fe20000011620 */
[----:B------:R-:W-:Y:S01]  /*d590*/  HFMA2 R48, R118, R43, R92 ;  /* 0x0000002b76307231 */ /* 0x000fe2000000005c */
[----:B------:R-:W-:Y:S02]  /*d5a0*/  LOP3.LUT R92, R20, 0x3f, RZ, 0xc0, !PT ;  /* 0x0000003f145c7812 */ /* 0x000fe400078ec0ff */
[----:B------:R-:W-:Y:S02]  /*d5b0*/  IADD3 R49, R49, -0x20, RZ ;  /* 0xffffffe031317810 */ /* 0x000fe40007ffe0ff */
[----:B------:R-:W-:-:S02]  /*d5c0*/  IADD3 R46, R46, -0x20, RZ ;  /* 0xffffffe02e2e7810 */ /* 0x000fc40007ffe0ff */
[----:B------:R-:W-:Y:S01]  /*d5d0*/  LOP3.LUT R20, R39, 0x3f, RZ, 0xc0, !PT ;  /* 0x0000003f27147812 */ /* 0x000fe200078ec0ff */
[----:B------:R-:W-:Y:S01]  /*d5e0*/  HFMA2 R39, R115, R51, R91 ;  /* 0x0000003373277231 */ /* 0x000fe2000000005b */
[----:B------:R-:W-:Y:S02]  /*d5f0*/  I2F.F16 R49, R49 ;  /* 0x0000003100317306 */ /* 0x000fe40000200c00 */
[----:B------:R-:W-:-:S06]  /*d600*/  IADD3 R20, R20, -0x20, RZ ;  /* 0xffffffe014147810 */ /* 0x000fcc0007ffe0ff */
[----:B------:R-:W0:Y:S01]  /*d610*/  I2F.F16 R46, R46 ;  /* 0x0000002e002e7306 */ /* 0x000e220000200c00 */
[----:B------:R-:W-:Y:S01]  /*d620*/  HFMA2.MMA R40, R120, R51, R40 ;  /* 0x0000003378287235 */ /* 0x000fe20000000028 */
[----:B------:R-:W-:-:S06]  /*d630*/  HFMA2 R41, R118, R51, R41 ;  /* 0x0000003376297231 */ /* 0x000fcc0000000029 */
[----:B------:R1:W-:Y:S01]  /*d640*/  I2F.F16 R91, R20 ;  /* 0x00000014005b7306 */ /* 0x0003e20000200c00 */
[----:B------:R-:W-:Y:S01]  /*d650*/  HFMA2.MMA R51, R113, R51, R36 ;  /* 0x0000003371337235 */ /* 0x000fe20000000024 */
[----:B------:R-:W-:Y:S01]  /*d660*/  HFMA2 R36, R115, R55, R106 ;  /* 0x0000003773247231 */ /* 0x000fe2000000006a */
[----:B-1----:R-:W-:-:S04]  /*d670*/  SHF.R.U32.HI R20, RZ, 0x2, R33 ;  /* 0x00000002ff147819 */ /* 0x002fc80000011621 */
[----:B------:R-:W-:Y:S02]  /*d680*/  LOP3.LUT R20, R20, 0x3f, RZ, 0xc0, !PT ;  /* 0x0000003f14147812 */ /* 0x000fe400078ec0ff */
[--C-:B------:R-:W-:Y:S02]  /*d690*/  SHF.R.U32 R106, R21, 0x1c, R33.reuse ;  /* 0x0000001c156a7819 */ /* 0x100fe40000001621 */
[----:B------:R-:W-:Y:S01]  /*d6a0*/  IADD3 R20, R20, -0x20, RZ ;  /* 0xffffffe014147810 */ /* 0x000fe20007ffe0ff */
[-C--:B------:R-:W-:Y:S01]  /*d6b0*/  HFMA2.MMA R105, R132, R66.reuse, R105 ;  /* 0x0000004284697235 */ /* 0x080fe20000000069 */
[----:B------:R-:W-:Y:S01]  /*d6c0*/  SHF.R.U32.HI R21, RZ, 0x8, R33 ;  /* 0x00000008ff157819 */ /* 0x000fe20000011621 */
[----:B------:R-:W-:Y:S01]  /*d6d0*/  HFMA2.MMA R66, R117, R66, R45 ;  /* 0x0000004275427235 */ /* 0x000fe2000000002d */
[CC--:B------:R-:W-:Y:S01]  /*d6e0*/  HFMA2 R65, R115.reuse, R63.reuse, R65 ;  /* 0x0000003f73417231 */ /* 0x0c0fe20000000041 */
[-C--:B------:R-:W-:Y:S01]  /*d6f0*/  HFMA2.MMA R58, R120, R63.reuse, R58 ;  /* 0x0000003f783a7235 */ /* 0x080fe2000000003a */
[C---:B------:R-:W-:Y:S01]  /*d700*/  HFMA2 R64, R118.reuse, R63, R64 ;  /* 0x0000003f76407231 */ /* 0x040fe20000000040 */
[C---:B------:R-:W-:Y:S01]  /*d710*/  HFMA2.MMA R62, R113.reuse, R63, R62 ;  /* 0x0000003f713e7235 */ /* 0x040fe2000000003e */
[----:B0-----:R-:W-:Y:S01]  /*d720*/  PRMT R117, R49, 0x5410, R46 ;  /* 0x0000541031757816 */ /* 0x001fe2000000002e */
[----:B------:R0:W-:Y:S01]  /*d730*/  I2F.F16 R63, R20 ;  /* 0x00000014003f7306 */ /* 0x0001e20000200c00 */
[-C--:B------:R-:W-:Y:S01]  /*d740*/  HFMA2.MMA R49, R113, R43.reuse, R42 ;  /* 0x0000002b71317235 */ /* 0x080fe2000000002a */
[----:B------:R-:W-:Y:S01]  /*d750*/  LOP3.LUT R21, R21, 0x3f, RZ, 0xc0, !PT ;  /* 0x0000003f15157812 */ /* 0x000fe200078ec0ff */
[C---:B------:R-:W-:Y:S01]  /*d760*/  HFMA2 R45, R115.reuse, R43, R98 ;  /* 0x0000002b732d7231 */ /* 0x040fe20000000062 */
[C---:B------:R-:W-:Y:S01]  /*d770*/  HFMA2.MMA R46, R120.reuse, R43, R93 ;  /* 0x0000002b782e7235 */ /* 0x040fe2000000005d */
[CC--:B------:R-:W-:Y:S01]  /*d780*/  HFMA2 R42, R115.reuse, R47.reuse, R94 ;  /* 0x0000002f732a7231 */ /* 0x0c0fe2000000005e */
[-C--:B------:R-:W-:Y:S01]  /*d790*/  HFMA2.MMA R43, R120, R47.reuse, R38 ;  /* 0x0000002f782b7235 */ /* 0x080fe20000000026 */
[C---:B------:R-:W-:Y:S01]  /*d7a0*/  HFMA2 R44, R118.reuse, R47, R44 ;  /* 0x0000002f762c7231 */ /* 0x040fe2000000002c */
[----:B0-----:R-:W-:Y:S01]  /*d7b0*/  SHF.R.U32 R20, R23, 0x1c, R35 ;  /* 0x0000001c17147819 */ /* 0x001fe20000001623 */
[----:B------:R-:W-:Y:S01]  /*d7c0*/  HFMA2.MMA R47, R113, R47, R37 ;  /* 0x0000002f712f7235 */ /* 0x000fe20000000025 */
[--C-:B------:R-:W-:Y:S01]  /*d7d0*/  SHF.R.U32.HI R94, RZ, 0xe, R32.reuse ;  /* 0x0000000eff5e7819 */ /* 0x100fe20000011620 */
[-C--:B------:R-:W-:Y:S01]  /*d7e0*/  HFMA2 R60, R115, R59.reuse, R60 ;  /* 0x0000003b733c7231 */ /* 0x080fe2000000003c */
[-C--:B------:R-:W-:Y:S01]  /*d7f0*/  HFMA2.MMA R57, R120, R59.reuse, R57 ;  /* 0x0000003b78397235 */ /* 0x080fe20000000039 */
[----:B------:R-:W-:Y:S01]  /*d800*/  HFMA2 R61, R118, R59, R61 ;  /* 0x0000003b763d7231 */ /* 0x000fe2000000003d */
[----:B------:R-:W-:Y:S01]  /*d810*/  HFMA2.MMA R101, R113, R59, R101 ;  /* 0x0000003b71657235 */ /* 0x000fe20000000065 */
[----:B------:R-:W-:-:S02]  /*d820*/  SHF.R.U32.HI R37, RZ, 0x8, R32 ;  /* 0x00000008ff257819 */ /* 0x000fc40000011620 */
[----:B------:R-:W-:Y:S02]  /*d830*/  IADD3 R59, R21, -0x20, RZ ;  /* 0xffffffe0153b7810 */ /* 0x000fe40007ffe0ff */
[----:B------:R-:W-:Y:S02]  /*d840*/  LOP3.LUT R20, R20, 0x3f, RZ, 0xc0, !PT ;  /* 0x0000003f14147812 */ /* 0x000fe400078ec0ff */
[----:B------:R-:W-:Y:S02]  /*d850*/  SHF.R.U32.HI R21, RZ, 0x2, R34 ;  /* 0x00000002ff157819 */ /* 0x000fe40000011622 */
[----:B------:R-:W-:Y:S02]  /*d860*/  LOP3.LUT R94, R94, 0x3f, RZ, 0xc0, !PT ;  /* 0x0000003f5e5e7812 */ /* 0x000fe400078ec0ff */
[----:B------:R-:W-:Y:S02]  /*d870*/  LEA.HI R110, R32, 0xffffffe0, RZ, 0x6 ;  /* 0xffffffe0206e7811 */ /* 0x000fe400078f30ff */
[----:B------:R-:W-:-:S02]  /*d880*/  LOP3.LUT R37, R37, 0x3f, RZ, 0xc0, !PT ;  /* 0x0000003f25257812 */ /* 0x000fc400078ec0ff */
[----:B------:R-:W-:Y:S02]  /*d890*/  SHF.R.U32.HI R32, RZ, 0x14, R32 ;  /* 0x00000014ff207819 */ /* 0x000fe40000011620 */
[----:B------:R-:W-:Y:S02]  /*d8a0*/  IADD3 R96, R20, -0x20, RZ ;  /* 0xffffffe014607810 */ /* 0x000fe40007ffe0ff */
[----:B------:R-:W-:Y:S02]  /*d8b0*/  LOP3.LUT R20, R21, 0x3f, RZ, 0xc0, !PT ;  /* 0x0000003f15147812 */ /* 0x000fe400078ec0ff */
[----:B------:R-:W-:Y:S02]  /*d8c0*/  IADD3 R94, R94, -0x20, RZ ;  /* 0xffffffe05e5e7810 */ /* 0x000fe40007ffe0ff */
[----:B------:R-:W-:Y:S01]  /*d8d0*/  SHF.R.U32.HI R21, RZ, 0x2, R35 ;  /* 0x00000002ff157819 */ /* 0x000fe20000011623 */
[----:B------:R-:W-:Y:S01]  /*d8e0*/  HFMA2 R38, R118, R55, R99 ;  /* 0x0000003776267231 */ /* 0x000fe20000000063 */
[----:B------:R-:W-:Y:S01]  /*d8f0*/  IADD3 R93, R37, -0x20, RZ ;  /* 0xffffffe0255d7810 */ /* 0x000fe20007ffe0ff */
[-C--:B------:R-:W-:Y:S01]  /*d900*/  HFMA2.MMA R37, R120, R55.reuse, R103 ;  /* 0x0000003778257235 */ /* 0x080fe20000000067 */
[----:B------:R-:W-:Y:S01]  /*d910*/  LOP3.LUT R99, R32, 0x3f, RZ, 0xc0, !PT ;  /* 0x0000003f20637812 */ /* 0x000fe200078ec0ff */
[----:B------:R-:W-:Y:S01]  /*d920*/  HFMA2.MMA R55, R113, R55, R100 ;  /* 0x0000003771377235 */ /* 0x000fe20000000064 */
[----:B------:R-:W-:Y:S01]  /*d930*/  IADD3 R135, R20, -0x20, RZ ;  /* 0xffffffe014877810 */ /* 0x000fe20007ffe0ff */
[----:B------:R0:W-:Y:S01]  /*d940*/  I2F.F16 R32, R94 ;  /* 0x0000005e00207306 */ /* 0x0001e20000200c00 */
[----:B------:R-:W-:Y:S01]  /*d950*/  HFMA2 R104, R115, R67, R104 ;  /* 0x0000004373687231 */ /* 0x000fe20000000068 */
[----:B------:R-:W-:Y:S01]  /*d960*/  HFMA2.MMA R105, R120, R67, R105 ;  /* 0x0000004378697235 */ /* 0x000fe20000000069 */
[----:B------:R-:W-:-:S02]  /*d970*/  LOP3.LUT R20, R21, 0x3f, RZ, 0xc0, !PT ;  /* 0x0000003f15147812 */ /* 0x000fc400078ec0ff */
[----:B------:R-:W-:Y:S02]  /*d980*/  LEA.HI R132, R33, 0xffffffe0, RZ, 0x6 ;  /* 0xffffffe021847811 */ /* 0x000fe400078f30ff */
[----:B------:R-:W-:Y:S02]  /*d990*/  LEA.HI R102, R34, 0xffffffe0, RZ, 0x6 ;  /* 0xffffffe022667811 */ /* 0x000fe400078f30ff */
[----:B0-----:R-:W-:Y:S02]  /*d9a0*/  SHF.R.U32.HI R94, RZ, 0xe, R33 ;  /* 0x0000000eff5e7819 */ /* 0x001fe40000011621 */
[--C-:B------:R-:W-:Y:S02]  /*d9b0*/  SHF.R.U32 R100, R22, 0x1c, R34.reuse ;  /* 0x0000001c16647819 */ /* 0x100fe40000001622 */
[--C-:B------:R-:W-:Y:S02]  /*d9c0*/  SHF.R.U32.HI R134, RZ, 0x8, R34.reuse ;  /* 0x00000008ff867819 */ /* 0x100fe40000011622 */
[----:B------:R-:W-:-:S02]  /*d9d0*/  SHF.R.U32.HI R115, RZ, 0xe, R34 ;  /* 0x0000000eff737819 */ /* 0x000fc40000011622 */
[----:B------:R-:W-:Y:S02]  /*d9e0*/  SHF.R.U32.HI R120, RZ, 0x14, R34 ;  /* 0x00000014ff787819 */ /* 0x000fe40000011622 */
[----:B------:R-:W-:Y:S02]  /*d9f0*/  SHF.R.U32.HI R33, RZ, 0x14, R33 ;  /* 0x00000014ff217819 */ /* 0x000fe40000011621 */
[----:B------:R-:W-:Y:S02]  /*da00*/  SHF.R.U32.HI R34, RZ, 0x14, R35 ;  /* 0x00000014ff227819 */ /* 0x000fe40000011623 */
[----:B------:R-:W-:Y:S02]  /*da10*/  IADD3 R20, R20, -0x20, RZ ;  /* 0xffffffe014147810 */ /* 0x000fe40007ffe0ff */
[----:B------:R-:W-:Y:S02]  /*da20*/  LOP3.LUT R94, R94, 0x3f, RZ, 0xc0, !PT ;  /* 0x0000003f5e5e7812 */ /* 0x000fe400078ec0ff */
[----:B------:R-:W-:-:S02]  /*da30*/  LOP3.LUT R33, R33, 0x3f, RZ, 0xc0, !PT ;  /* 0x0000003f21217812 */ /* 0x000fc400078ec0ff */
[----:B------:R-:W-:Y:S01]  /*da40*/  LOP3.LUT R34, R34, 0x3f, RZ, 0xc0, !PT ;  /* 0x0000003f22227812 */ /* 0x000fe200078ec0ff */
[----:B------:R0:W-:Y:S01]  /*da50*/  I2F.F16 R137, R20 ;  /* 0x0000001400897306 */ /* 0x0001e20000200c00 */
[----:B------:R-:W-:Y:S02]  /*da60*/  IADD3 R92, R92, -0x20, RZ ;  /* 0xffffffe05c5c7810 */ /* 0x000fe40007ffe0ff */
[----:B------:R-:W-:Y:S02]  /*da70*/  IADD3 R94, R94, -0x20, RZ ;  /* 0xffffffe05e5e7810 */ /* 0x000fe40007ffe0ff */
[----:B------:R-:W-:Y:S02]  /*da80*/  LEA.HI R97, R35, 0xffffffe0, RZ, 0x6 ;  /* 0xffffffe023617811 */ /* 0x000fe400078f30ff */
[----:B------:R-:W-:Y:S01]  /*da90*/  IADD3 R33, R33, -0x20, RZ ;  /* 0xffffffe021217810 */ /* 0x000fe20007ffe0ff */
[----:B0-----:R-:W0:Y:S01]  /*daa0*/  LDS.128 R20, [UR5+0x30] ;  /* 0x00003005ff147984 */ /* 0x001e220008000c00 */
[----:B------:R-:W-:Y:S01]  /*dab0*/  IADD3 R34, R34, -0x20, RZ ;  /* 0xffffffe022227810 */ /* 0x000fe20007ffe0ff */
[----:B------:R-:W1:Y:S08]  /*dac0*/  I2F.F16 R92, R92 ;  /* 0x0000005c005c7306 */ /* 0x000e700000200c00 */
[----:B------:R-:W-:Y:S08]  /*dad0*/  I2F.F16 R59, R59 ;  /* 0x0000003b003b7306 */ /* 0x000ff00000200c00 */
[----:B------:R-:W2:Y:S08]  /*dae0*/  I2F.F16 R94, R94 ;  /* 0x0000005e005e7306 */ /* 0x000eb00000200c00 */
[----:B------:R-:W-:Y:S08]  /*daf0*/  I2F.F16 R132, R132 ;  /* 0x0000008400847306 */ /* 0x000ff00000200c00 */
[----:B------:R-:W-:Y:S08]  /*db00*/  I2F.F16 R97, R97 ;  /* 0x0000006100617306 */ /* 0x000ff00000200c00 */
[----:B------:R-:W3:Y:S08]  /*db10*/  I2F.F16 R93, R93 ;  /* 0x0000005d005d7306 */ /* 0x000ef00000200c00 */
[----:B------:R-:W-:Y:S08]  /*db20*/  I2F.F16 R33, R33 ;  /* 0x0000002100217306 */ /* 0x000ff00000200c00 */
[----:B------:R-:W4:Y:S01]  /*db30*/  I2F.F16 R34, R34 ;  /* 0x0000002200227306 */ /* 0x000f220000200c00 */
[----:B------:R-:W-:-:S02]  /*db40*/  LOP3.LUT R106, R106, 0x3f, RZ, 0xc0, !PT ;  /* 0x0000003f6a6a7812 */ /* 0x000fc400078ec0ff */
[----:B-1----:R-:W-:Y:S02]  /*db50*/  PRMT R92, R92, 0x5410, R91 ;  /* 0x000054105c5c7816 */ /* 0x002fe4000000005b */
[----:B--2---:R-:W-:Y:S02]  /*db60*/  PRMT R91, R59, 0x5410, R94 ;  /* 0x000054103b5b7816 */ /* 0x004fe4000000005e */
[----:B------:R-:W-:Y:S01]  /*db70*/  IADD3 R106, R106, -0x20, RZ ;  /* 0xffffffe06a6a7810 */ /* 0x000fe20007ffe0ff */
[----:B------:R1:W-:Y:S01]  /*db80*/  I2F.F16 R95, R102 ;  /* 0x00000066005f7306 */ /* 0x0003e20000200c00 */
[--C-:B------:R-:W-:Y:S02]  /*db90*/  SHF.R.U32.HI R103, RZ, 0x8, R35.reuse ;  /* 0x00000008ff677819 */ /* 0x100fe40000011623 */
[----:B------:R-:W-:Y:S02]  /*dba0*/  SHF.R.U32.HI R98, RZ, 0xe, R35 ;  /* 0x0000000eff627819 */ /* 0x000fe40000011623 */
[----:B---3--:R-:W-:-:S02]  /*dbb0*/  PRMT R93, R93, 0x5410, R32 ;  /* 0x000054105d5d7816 */ /* 0x008fc40000000020 */
[----:B----4-:R-:W-:Y:S02]  /*dbc0*/  PRMT R94, R34, 0x5410, R97 ;  /* 0x00005410225e7816 */ /* 0x010fe40000000061 */
[----:B-1----:R-:W-:Y:S02]  /*dbd0*/  PRMT R102, R33, 0x5410, R132 ;  /* 0x0000541021667816 */ /* 0x002fe40000000084 */
[----:B------:R-:W1:Y:S01]  /*dbe0*/  LDS.128 R32, [UR5+0xb0] ;  /* 0x0000b005ff207984 */ /* 0x000e620008000c00 */
[----:B------:R-:W-:Y:S02]  /*dbf0*/  LOP3.LUT R103, R103, 0x3f, RZ, 0xc0, !PT ;  /* 0x0000003f67677812 */ /* 0x000fe400078ec0ff */
[----:B------:R-:W-:Y:S01]  /*dc00*/  LOP3.LUT R98, R98, 0x3f, RZ, 0xc0, !PT ;  /* 0x0000003f62627812 */ /* 0x000fe200078ec0ff */
[----:B------:R-:W2:Y:S01]  /*dc10*/  I2F.F16 R106, R106 ;  /* 0x0000006a006a7306 */ /* 0x000ea20000200c00 */
[----:B------:R-:W-:Y:S02]  /*dc20*/  LOP3.LUT R100, R100, 0x3f, RZ, 0xc0, !PT ;  /* 0x0000003f64647812 */ /* 0x000fe400078ec0ff */
[----:B------:R-:W-:-:S02]  /*dc30*/  IADD3 R103, R103, -0x20, RZ ;  /* 0xffffffe067677810 */ /* 0x000fc40007ffe0ff */
[----:B------:R-:W-:-:S03]  /*dc40*/  IADD3 R98, R98, -0x20, RZ ;  /* 0xffffffe062627810 */ /* 0x000fc60007ffe0ff */
[----:B------:R-:W3:Y:S01]  /*dc50*/  I2F.F16 R96, R96 ;  /* 0x0000006000607306 */ /* 0x000ee20000200c00 */
[----:B------:R-:W-:Y:S02]  /*dc60*/  IADD3 R100, R100, -0x20, RZ ;  /* 0xffffffe064647810 */ /* 0x000fe40007ffe0ff */
[----:B------:R-:W-:Y:S02]  /*dc70*/  LOP3.LUT R134, R134, 0x3f, RZ, 0xc0, !PT ;  /* 0x0000003f86867812 */ /* 0x000fe400078ec0ff */
[----:B------:R-:W-:Y:S02]  /*dc80*/  LOP3.LUT R115, R115, 0x3f, RZ, 0xc0, !PT ;  /* 0x0000003f73737812 */ /* 0x000fe400078ec0ff */
[----:B------:R-:W-:Y:S01]  /*dc90*/  IADD3 R134, R134, -0x20, RZ ;  /* 0xffffffe086867810 */ /* 0x000fe20007ffe0ff */
[----:B------:R-:W-:Y:S01]  /*dca0*/  I2F.F16 R103, R103 ;  /* 0x0000006700677306 */ /* 0x000fe20000200c00 */
[----:B------:R-:W-:Y:S02]  /*dcb0*/  IADD3 R115, R115, -0x20, RZ ;  /* 0xffffffe073737810 */ /* 0x000fe40007ffe0ff */
[----:B------:R-:W-:-:S02]  /*dcc0*/  LOP3.LUT R120, R120, 0x3f, RZ, 0xc0, !PT ;  /* 0x0000003f78787812 */ /* 0x000fc400078ec0ff */
[----:B------:R-:W-:-:S03]  /*dcd0*/  IADD3 R99, R99, -0x20, RZ ;  /* 0xffffffe063637810 */ /* 0x000fc60007ffe0ff */
[----:B------:R-:W4:Y:S01]  /*dce0*/  I2F.F16 R98, R98 ;  /* 0x0000006200627306 */ /* 0x000f220000200c00 */
[----:B------:R-:W-:Y:S01]  /*dcf0*/  IADD3 R120, R120, -0x20, RZ ;  /* 0xffffffe078787810 */ /* 0x000fe20007ffe0ff */
[-C--:B0-----:R-:W-:Y:S02]  /*dd00*/  HFMA2.MMA R57, R133, R20.reuse, R57 ;  /* 0x0000001485397235 */ /* 0x081fe40000000039 */
[----:B------:R-:W-:-:S04]  /*dd10*/  HFMA2.MMA R101, R117, R20, R101 ;  /* 0x0000001475657235 */ /* 0x000fc80000000065 */
[----:B------:R-:W-:Y:S01]  /*dd20*/  I2F.F16 R100, R100 ;  /* 0x0000006400647306 */ /* 0x000fe20000200c00 */
[----:B--2---:R-:W-:-:S07]  /*dd30*/  PRMT R106, R106, 0x5410, R63 ;  /* 0x000054106a6a7816 */ /* 0x004fce000000003f */
[----:B------:R-:W0:Y:S01]  /*dd40*/  I2F.F16 R135, R135 ;  /* 0x0000008700877306 */ /* 0x000e220000200c00 */
[----:B---3--:R-:W-:Y:S01]  /*dd50*/  PRMT R96, R96, 0x5410, R137 ;  /* 0x0000541060607816 */ /* 0x008fe20000000089 */
[----:B------:R-:W-:-:S06]  /*dd60*/  HADD2 R19, R19.H0_H0, R19.H1_H1 ;  /* 0x3000001313137230 */ /* 0x000fcc0000000800 */
[----:B------:R-:W-:Y:S08]  /*dd70*/  I2F.F16 R134, R134 ;  /* 0x0000008600867306 */ /* 0x000ff00000200c00 */
[----:B------:R-:W2:Y:S01]  /*dd80*/  I2F.F16 R115, R115 ;  /* 0x0000007300737306 */ /* 0x000ea20000200c00 */
[-C--:B------:R-:W-:Y:S02]  /*dd90*/  HFMA2.MMA R57, R106, R21.reuse, R57 ;  /* 0x000000156a397235 */ /* 0x080fe40000000039 */
[----:B------:R-:W-:-:S05]  /*dda0*/  HFMA2.MMA R101, R96, R21, R101 ;  /* 0x0000001560657235 */ /* 0x000fca0000000065 */
[----:B------:R-:W-:Y:S01]  /*ddb0*/  I2F.F16 R110, R110 ;  /* 0x0000006e006e7306 */ /* 0x000fe20000200c00 */
[----:B----4-:R-:W-:-:S07]  /*ddc0*/  PRMT R59, R103, 0x5410, R98 ;  /* 0x00005410673b7816 */ /* 0x010fce0000000062 */
[----:B------:R-:W3:Y:S01]  /*ddd0*/  I2F.F16 R99, R99 ;  /* 0x0000006300637306 */ /* 0x000ee20000200c00 */
[----:B------:R-:W-:-:S07]  /*dde0*/  PRMT R19, R19, 0x5410, R18 ;  /* 0x0000541013137816 */ /* 0x000fce0000000012 */
[----:B------:R-:W4:Y:S01]  /*ddf0*/  I2F.F16 R120, R120 ;  /* 0x0000007800787306 */ /* 0x000f220000200c00 */
[----:B0-----:R-:W-:Y:S01]  /*de00*/  PRMT R100, R100, 0x5410, R135 ;  /* 0x0000541064647816 */ /* 0x001fe20000000087 */
[----:B------:R-:W-:Y:S02]  /*de10*/  HADD2 R2, R2.H0_H0, R2.H1_H1 ;  /* 0x3000000202027230 */ /* 0x000fe40000000800 */
[-C--:B------:R-:W-:Y:S02]  /*de20*/  HFMA2 R60, R111, R20.reuse, R60 ;  /* 0x000000146f3c7231 */ /* 0x080fe4000000003c */
[----:B------:R-:W-:Y:S01]  /*de30*/  HFMA2 R61, R119, R20, R61 ;  /* 0x00000014773d7231 */ /* 0x000fe2000000003d */
[----:B--2---:R-:W-:Y:S01]  /*de40*/  PRMT R63, R134, 0x5410, R115 ;  /* 0x00005410863f7816 */ /* 0x004fe20000000073 */
[----:B------:R-:W-:Y:S01]  /*de50*/  HFMA2 R27, R19, R122, R27 ;  /* 0x0000007a131b7231 */ /* 0x000fe2000000001b */
[-C--:B------:R-:W-:Y:S01]  /*de60*/  HFMA2.MMA R57, R91, R22.reuse, R57 ;  /* 0x000000165b397235 */ /* 0x080fe20000000039 */
[-C--:B------:R-:W-:Y:S01]  /*de70*/  HFMA2 R60, R92, R21.reuse, R60 ;  /* 0x000000155c3c7231 */ /* 0x080fe2000000003c */
[----:B------:R-:W-:Y:S01]  /*de80*/  HFMA2.MMA R19, R59, R22, R101 ;  /* 0x000000163b137235 */ /* 0x000fe20000000065 */
[----:B------:R-:W-:Y:S01]  /*de90*/  HFMA2 R61, R100, R21, R61 ;  /* 0x00000015643d7231 */ /* 0x000fe2000000003d */
[----:B------:R-:W-:Y:S01]  /*dea0*/  PRMT R0, R0, 0x5410, R2 ;  /* 0x0000541000007816 */ /* 0x000fe20000000002 */
[-C--:B------:R-:W-:Y:S01]  /*deb0*/  HFMA2 R60, R93, R22.reuse, R60 ;  /* 0x000000165d3c7231 */ /* 0x080fe2000000003c */
[----:B---3--:R-:W-:Y:S01]  /*dec0*/  PRMT R110, R99, 0x5410, R110 ;  /* 0x00005410636e7816 */ /* 0x008fe2000000006e */
[----:B------:R-:W-:Y:S01]  /*ded0*/  HFMA2 R18, R63, R22, R61 ;  /* 0x000000163f127231 */ /* 0x000fe2000000003d */
[----:B----4-:R-:W-:Y:S01]  /*dee0*/  PRMT R98, R120, 0x5410, R95 ;  /* 0x0000541078627816 */ /* 0x010fe2000000005f */
[----:B-1----:R-:W-:-:S02]  /*def0*/  HFMA2.MMA R52, R133, R32, R52 ;  /* 0x0000002085347235 */ /* 0x002fc40000000034 */
[----:B------:R-:W-:Y:S02]  /*df00*/  HFMA2.MMA R54, R117, R32, R54 ;  /* 0x0000002075367235 */ /* 0x000fe40000000036 */
[----:B------:R-:W-:Y:S01]  /*df10*/  HFMA2.MMA R17, R0, R121, R17 ;  /* 0x0000007900117235 */ /* 0x000fe20000000011 */
[-C--:B------:R-:W-:Y:S01]  /*df20*/  HFMA2 R0, R110, R23.reuse, R60 ;  /* 0x000000176e007231 */ /* 0x080fe2000000003c */
[-C--:B------:R-:W-:Y:S01]  /*df30*/  HFMA2.MMA R2, R102, R23.reuse, R57 ;  /* 0x0000001766027235 */ /* 0x080fe20000000039 */
[----:B------:R-:W-:Y:S01]  /*df40*/  HFMA2 R18, R98, R23, R18 ;  /* 0x0000001762127231 */ /* 0x000fe20000000012 */
[----:B------:R-:W-:Y:S02]  /*df50*/  HFMA2.MMA R19, R94, R23, R19 ;  /* 0x000000175e137235 */ /* 0x000fe40000000013 */
[----:B------:R-:W0:Y:S01]  /*df60*/  LDS.128 R20, [UR5+0x130] ;  /* 0x00013005ff147984 */ /* 0x000e220008000c00 */
[-C--:B------:R-:W-:Y:S02]  /*df70*/  HFMA2.MMA R52, R106, R33.reuse, R52 ;  /* 0x000000216a347235 */ /* 0x080fe40000000034 */
[----:B------:R-:W-:Y:S01]  /*df80*/  HFMA2.MMA R54, R96, R33, R54 ;  /* 0x0000002160367235 */ /* 0x000fe20000000036 */
[----:B------:R-:W-:-:S02]  /*df90*/  HADD2 R0, R0.H0_H0, R0.H1_H1 ;  /* 0x3000000000007230 */ /* 0x000fc40000000800 */
[----:B------:R-:W-:Y:S02]  /*dfa0*/  HADD2 R2, R2.H0_H0, R2.H1_H1 ;  /* 0x3000000202027230 */ /* 0x000fe40000000800 */
[-C--:B------:R-:W-:Y:S02]  /*dfb0*/  HFMA2 R50, R111, R32.reuse, R50 ;  /* 0x000000206f327231 */ /* 0x080fe40000000032 */
[----:B------:R-:W-:Y:S01]  /*dfc0*/  HFMA2 R53, R119, R32, R53 ;  /* 0x0000002077357231 */ /* 0x000fe20000000035 */
[-C--:B------:R-:W-:Y:S01]  /*dfd0*/  HFMA2.MMA R52, R91, R34.reuse, R52 ;  /* 0x000000225b347235 */ /* 0x080fe20000000034 */
[-C--:B------:R-:W-:Y:S01]  /*dfe0*/  HFMA2 R50, R92, R33.reuse, R50 ;  /* 0x000000215c327231 */ /* 0x080fe20000000032 */
[----:B------:R-:W-:Y:S01]  /*dff0*/  HFMA2.MMA R54, R59, R34, R54 ;  /* 0x000000223b367235 */ /* 0x000fe20000000036 */
[----:B------:R-:W-:Y:S01]  /*e000*/  HFMA2 R53, R100, R33, R53 ;  /* 0x0000002164357231 */ /* 0x000fe20000000035 */
[----:B------:R-:W-:Y:S01]  /*e010*/  PRMT R0, R0, 0x5410, R2 ;  /* 0x0000541000007816 */ /* 0x000fe20000000002 */
[----:B------:R-:W-:Y:S01]  /*e020*/  HFMA2 R109, R109, R30, R29 ;  /* 0x0000001e6d6d7231 */ /* 0x000fe2000000001d */
[----:B------:R-:W-:Y:S01]  /*e030*/  HFMA2.MMA R30, R116, R31, R90 ;  /* 0x0000001f741e7235 */ /* 0x000fe2000000005a */
[----:B------:R-:W-:-:S02]  /*e040*/  HFMA2 R50, R93, R34, R50 ;  /* 0x000000225d327231 */ /* 0x000fc40000000032 */
[----:B------:R-:W-:Y:S01]  /*e050*/  HFMA2 R53, R63, R34, R53 ;  /* 0x000000223f357231 */ /* 0x000fe20000000035 */
[----:B------:R-:W-:Y:S01]  /*e060*/  HFMA2.MMA R27, R0, R122, R27 ;  /* 0x0000007a001b7235 */ /* 0x000fe2000000001b */
[-C--:B------:R-:W-:Y:S01]  /*e070*/  HFMA2 R50, R110, R35.reuse, R50 ;  /* 0x000000236e327231 */ /* 0x080fe20000000032 */
[-C--:B------:R-:W-:Y:S01]  /*e080*/  HFMA2.MMA R52, R102, R35.reuse, R52 ;  /* 0x0000002366347235 */ /* 0x080fe20000000034 */
[----:B------:R-:W-:Y:S01]  /*e090*/  HFMA2 R0, R98, R35, R53 ;  /* 0x0000002362007231 */ /* 0x000fe20000000035 */
[----:B------:R-:W-:Y:S01]  /*e0a0*/  HFMA2.MMA R54, R94, R35, R54 ;  /* 0x000000235e367235 */ /* 0x000fe20000000036 */
[-C--:B------:R-:W-:Y:S01]  /*e0b0*/  HFMA2 R89, R114, R31.reuse, R89 ;  /* 0x0000001f72597231 */ /* 0x080fe20000000059 */
[----:B------:R-:W1:Y:S01]  /*e0c0*/  LDS.128 R32, [UR5+0x1b0] ;  /* 0x0001b005ff207984 */ /* 0x000e620008000c00 */
[----:B------:R-:W-:Y:S01]  /*e0d0*/  HFMA2.MMA R29, R112, R31, R88 ;  /* 0x0000001f701d7235 */ /* 0x000fe20000000058 */
[----:B------:R-:W-:Y:S02]  /*e0e0*/  HFMA2 R2, R108, R31, R109 ;  /* 0x0000001f6c027231 */ /* 0x000fe4000000006d */
[----:B------:R-:W-:-:S02]  /*e0f0*/  HADD2 R30, R30.H0_H0, R30.H1_H1 ;  /* 0x3000001e1e1e7230 */ /* 0x000fc40000000800 */
[----:B------:R-:W-:Y:S02]  /*e100*/  HADD2 R31, R89.H0_H0, R89.H1_H1 ;  /* 0x30000059591f7230 */ /* 0x000fe40000000800 */
[----:B------:R-:W-:Y:S02]  /*e110*/  HADD2 R50, R50.H0_H0, R50.H1_H1 ;  /* 0x3000003232327230 */ /* 0x000fe40000000800 */
[----:B------:R-:W-:Y:S01]  /*e120*/  HADD2 R52, R52.H0_H0, R52.H1_H1 ;  /* 0x3000003434347230 */ /* 0x000fe20000000800 */
[----:B------:R-:W-:-:S04]  /*e130*/  PRMT R30, R30, 0x5410, R31 ;  /* 0x000054101e1e7816 */ /* 0x000fc8000000001f */
[----:B------:R-:W-:Y:S01]  /*e140*/  PRMT R50, R50, 0x5410, R52 ;  /* 0x0000541032327816 */ /* 0x000fe20000000034 */
[----:B------:R-:W-:Y:S01]  /*e150*/  HFMA2 R61, R30, R122, R16 ;  /* 0x0000007a1e3d7231 */ /* 0x000fe20000000010 */
[----:B0-----:R-:W-:-:S03]  /*e160*/  HFMA2.MMA R45, R111, R20, R45 ;  /* 0x000000146f2d7235 */ /* 0x001fc6000000002d */
[----:B------:R-:W-:Y:S01]  /*e170*/  HFMA2 R16, R50, R122, R61 ;  /* 0x0000007a32107231 */ /* 0x000fe2000000003d */
[----:B------:R-:W-:-:S04]  /*e180*/  HFMA2.MMA R50, R119, R20, R48 ;  /* 0x0000001477327235 */ /* 0x000fc80000000030 */
[----:B------:R-:W-:-:S04]  /*e190*/  HFMA2.MMA R45, R92, R21, R45 ;  /* 0x000000155c2d7235 */ /* 0x000fc8000000002d */
[----:B------:R-:W-:Y:S01]  /*e1a0*/  HFMA2.MMA R50, R100, R21, R50 ;  /* 0x0000001564327235 */ /* 0x000fe20000000032 */
[-C--:B------:R-:W-:Y:S02]  /*e1b0*/  HFMA2 R53, R133, R20.reuse, R46 ;  /* 0x0000001485357231 */ /* 0x080fe4000000002e */
[----:B------:R-:W-:Y:S01]  /*e1c0*/  HFMA2 R48, R117, R20, R49 ;  /* 0x0000001475307231 */ /* 0x000fe20000000031 */
[-C--:B------:R-:W-:Y:S01]  /*e1d0*/  HFMA2.MMA R45, R93, R22.reuse, R45 ;  /* 0x000000165d2d7235 */ /* 0x080fe2000000002d */
[-C--:B------:R-:W-:Y:S02]  /*e1e0*/  HFMA2 R53, R106, R21.reuse, R53 ;  /* 0x000000156a357231 */ /* 0x080fe40000000035 */
[----:B------:R-:W-:Y:S01]  /*e1f0*/  HFMA2 R48, R96, R21, R48 ;  /* 0x0000001560307231 */ /* 0x000fe20000000030 */
[----:B------:R-:W-:Y:S01]  /*e200*/  HFMA2.MMA R49, R63, R22, R50 ;  /* 0x000000163f317235 */ /* 0x000fe20000000032 */
[-C--:B------:R-:W-:Y:S02]  /*e210*/  HFMA2 R53, R91, R22.reuse, R53 ;  /* 0x000000165b357231 */ /* 0x080fe40000000035 */
[----:B------:R-:W-:Y:S01]  /*e220*/  HFMA2 R48, R59, R22, R48 ;  /* 0x000000163b307231 */ /* 0x000fe20000000030 */
[----:B-1----:R-:W-:-:S02]  /*e230*/  HFMA2.MMA R46, R111, R32, R42 ;  /* 0x000000206f2e7235 */ /* 0x002fc4000000002a */
[-C--:B------:R-:W-:Y:S01]  /*e240*/  HFMA2.MMA R45, R110, R23.reuse, R45 ;  /* 0x000000176e2d7235 */ /* 0x080fe2000000002d */
[-C--:B------:R-:W-:Y:S01]  /*e250*/  HFMA2 R53, R102, R23.reuse, R53 ;  /* 0x0000001766357231 */ /* 0x080fe20000000035 */
[----:B------:R-:W-:Y:S01]  /*e260*/  HFMA2.MMA R49, R98, R23, R49 ;  /* 0x0000001762317235 */ /* 0x000fe20000000031 */
[----:B------:R-:W-:Y:S02]  /*e270*/  HFMA2 R48, R94, R23, R48 ;  /* 0x000000175e307231 */ /* 0x000fe40000000030 */
[----:B------:R-:W0:Y:S01]  /*e280*/  LDS.128 R20, [UR5+0x230] ;  /* 0x00023005ff147984 */ /* 0x000e220008000c00 */
[----:B------:R-:W-:Y:S01]  /*e290*/  HFMA2.MMA R46, R92, R33, R46 ;  /* 0x000000215c2e7235 */ /* 0x000fe2000000002e */
[----:B------:R-:W-:-:S03]  /*e2a0*/  HADD2 R53, R53.H0_H0, R53.H1_H1 ;  /* 0x3000003535357230 */ /* 0x000fc60000000800 */
[----:B------:R-:W-:-:S04]  /*e2b0*/  HADD2 R45, R45.H0_H0, R45.H1_H1 ;  /* 0x3000002d2d2d7230 */ /* 0x000fc80000000800 */
[----:B------:R-:W-:Y:S01]  /*e2c0*/  HFMA2.MMA R46, R93, R34, R46 ;  /* 0x000000225d2e7235 */ /* 0x000fe2000000002e */
[----:B------:R-:W-:Y:S01]  /*e2d0*/  PRMT R45, R45, 0x5410, R53 ;  /* 0x000054102d2d7816 */ /* 0x000fe20000000035 */
[----:B------:R-:W-:-:S04]  /*e2e0*/  HFMA2 R53, R133, R32, R43 ;  /* 0x0000002085357231 */ /* 0x000fc8000000002b */
[----:B------:R-:W-:Y:S02]  /*e2f0*/  HFMA2 R53, R106, R33, R53 ;  /* 0x000000216a357231 */ /* 0x000fe40000000035 */
[----:B------:R-:W-:Y:S01]  /*e300*/  HFMA2.MMA R46, R110, R35, R46 ;  /* 0x000000236e2e7235 */ /* 0x000fe2000000002e */
[----:B------:R-:W-:Y:S02]  /*e310*/  HADD2 R24, R24.H0_H0, R24.H1_H1 ;  /* 0x3000001818187230 */ /* 0x000fe40000000800 */
[----:B------:R-:W-:Y:S02]  /*e320*/  HADD2 R25, R25.H0_H0, R25.H1_H1 ;  /* 0x3000001919197230 */ /* 0x000fe40000000800 */
[----:B------:R-:W-:-:S03]  /*e330*/  HFMA2 R53, R91, R34, R53 ;  /* 0x000000225b357231 */ /* 0x000fc60000000035 */
[----:B------:R-:W-:Y:S01]  /*e340*/  PRMT R24, R24, 0x5410, R25 ;  /* 0x0000541018187816 */ /* 0x000fe20000000019 */
[----:B------:R-:W-:Y:S02]  /*e350*/  HFMA2 R53, R102, R35, R53 ;  /* 0x0000002366357231 */ /* 0x000fe40000000035 */
[----:B------:R-:W-:Y:S02]  /*e360*/  HADD2 R18, R18.H0_H0, R18.H1_H1 ;  /* 0x3000001212127230 */ /* 0x000fe40000000800 */
[----:B------:R-:W-:Y:S01]  /*e370*/  HADD2 R19, R19.H0_H0, R19.H1_H1 ;  /* 0x3000001313137230 */ /* 0x000fe20000000800 */
[----:B------:R-:W-:Y:S01]  /*e380*/  PRMT R68, R68, 0x5410, R69 ;  /* 0x0000541044447816 */ /* 0x000fe20000000045 */
[----:B------:R-:W-:Y:S02]  /*e390*/  HADD2 R46, R46.H0_H0, R46.H1_H1 ;  /* 0x3000002e2e2e7230 */ /* 0x000fe40000000800 */
[----:B------:R-:W-:Y:S02]  /*e3a0*/  HADD2 R53, R53.H0_H0, R53.H1_H1 ;  /* 0x3000003535357230 */ /* 0x000fe40000000800 */
[----:B------:R-:W-:Y:S01]  /*e3b0*/  HFMA2 R61, R24, R122, R14 ;  /* 0x0000007a183d7231 */ /* 0x000fe2000000000e */
[----:B------:R-:W-:Y:S01]  /*e3c0*/  PRMT R18, R18, 0x5410, R19 ;  /* 0x0000541012127816 */ /* 0x000fe20000000013 */
[----:B------:R-:W-:-:S02]  /*e3d0*/  HADD2 R29, R29.H0_H0, R29.H1_H1 ;  /* 0x3000001d1d1d7230 */ /* 0x000fc40000000800 */
[----:B------:R-:W-:Y:S01]  /*e3e0*/  HADD2 R2, R2.H0_H0, R2.H1_H1 ;  /* 0x3000000202027230 */ /* 0x000fe20000000800 */
[----:B------:R-:W-:Y:S01]  /*e3f0*/  PRMT R46, R46, 0x5410, R53 ;  /* 0x000054102e2e7816 */ /* 0x000fe20000000035 */
[-C--:B------:R-:W-:Y:S01]  /*e400*/  HFMA2 R14, R45, R122.reuse, R61 ;  /* 0x0000007a2d0e7231 */ /* 0x080fe2000000003d */
[----:B------:R-:W-:Y:S01]  /*e410*/  HFMA2.MMA R50, R119, R32, R44 ;  /* 0x0000002077327235 */ /* 0x000fe2000000002c */
[----:B------:R-:W-:Y:S01]  /*e420*/  HFMA2 R61, R68, R122, R12 ;  /* 0x0000007a443d7231 */ /* 0x000fe2000000000c */
[----:B------:R-:W-:Y:S01]  /*e430*/  PRMT R29, R29, 0x5410, R2 ;  /* 0x000054101d1d7816 */ /* 0x000fe20000000002 */
[----:B------:R-:W-:Y:S01]  /*e440*/  HFMA2.MMA R17, R18, R121, R17 ;  /* 0x0000007912117235 */ /* 0x000fe20000000011 */
[----:B------:R-:W-:Y:S01]  /*e450*/  PRMT R28, R28, 0x5410, R26 ;  /* 0x000054101c1c7816 */ /* 0x000fe2000000001a */
[----:B------:R-:W-:Y:S02]  /*e460*/  HADD2 R0, R0.H0_H0, R0.H1_H1 ;  /* 0x3000000000007230 */ /* 0x000fe40000000800 */
[----:B------:R-:W-:-:S02]  /*e470*/  HADD2 R18, R54.H0_H0, R54.H1_H1 ;  /* 0x3000003636127230 */ /* 0x000fc40000000800 */
[----:B------:R-:W-:Y:S01]  /*e480*/  HFMA2 R12, R46, R122, R61 ;  /* 0x0000007a2e0c7231 */ /* 0x000fe2000000003d */
[----:B0-----:R-:W-:Y:S02]  /*e490*/  HFMA2.MMA R46, R111, R20, R39 ;  /* 0x000000146f2e7235 */ /* 0x001fe40000000027 */
[----:B------:R-:W-:Y:S01]  /*e4a0*/  HFMA2.MMA R15, R29, R121, R15 ;  /* 0x000000791d0f7235 */ /* 0x000fe2000000000f */
[----:B------:R-:W-:Y:S01]  /*e4b0*/  PRMT R0, R0, 0x5410, R18 ;  /* 0x0000541000007816 */ /* 0x000fe20000000012 */
[----:B------:R-:W-:Y:S02]  /*e4c0*/  HFMA2.MMA R50, R100, R33, R50 ;  /* 0x0000002164327235 */ /* 0x000fe40000000032 */
[----:B------:R-:W-:Y:S02]  /*e4d0*/  HFMA2.MMA R13, R28, R121, R13 ;  /* 0x000000791c0d7235 */ /* 0x000fe4000000000d */
[----:B------:R-:W0:Y:S01]  /*e4e0*/  LDS.128 R28, [UR5+0x2b0] ;  /* 0x0002b005ff1c7984 */ /* 0x000e220008000c00 */
[----:B------:R-:W-:-:S02]  /*e4f0*/  HFMA2.MMA R46, R92, R21, R46 ;  /* 0x000000155c2e7235 */ /* 0x000fc4000000002e */
[----:B------:R-:W-:Y:S01]  /*e500*/  HFMA2.MMA R15, R0, R121, R15 ;  /* 0x00000079000f7235 */ /* 0x000fe2000000000f */
[----:B------:R-:W-:Y:S01]  /*e510*/  HADD2 R0, R49.H0_H0, R49.H1_H1 ;  /* 0x3000003131007230 */ /* 0x000fe20000000800 */
[----:B------:R-:W-:Y:S01]  /*e520*/  HFMA2.MMA R49, R63, R34, R50 ;  /* 0x000000223f317235 */ /* 0x000fe20000000032 */
[----:B------:R-:W-:Y:S01]  /*e530*/  HADD2 R2, R48.H0_H0, R48.H1_H1 ;  /* 0x3000003030027230 */ /* 0x000fe20000000800 */
[----:B------:R-:W-:Y:S01]  /*e540*/  HFMA2.MMA R50, R119, R20, R41 ;  /* 0x0000001477327235 */ /* 0x000fe20000000029 */
[----:B------:R-:W-:Y:S01]  /*e550*/  HFMA2 R48, R117, R32, R47 ;  /* 0x0000002075307231 */ /* 0x000fe2000000002f */
[----:B------:R-:W-:Y:S01]  /*e560*/  HFMA2.MMA R46, R93, R22, R46 ;  /* 0x000000165d2e7235 */ /* 0x000fe2000000002e */
[----:B------:R-:W-:Y:S02]  /*e570*/  HFMA2 R53, R133, R20, R40 ;  /* 0x0000001485357231 */ /* 0x000fe40000000028 */
[----:B------:R-:W-:Y:S01]  /*e580*/  HFMA2 R48, R96, R33, R48 ;  /* 0x0000002160307231 */ /* 0x000fe20000000030 */
[----:B------:R-:W-:Y:S01]  /*e590*/  HFMA2.MMA R49, R98, R35, R49 ;  /* 0x0000002362317235 */ /* 0x000fe20000000031 */
[----:B------:R-:W-:Y:S01]  /*e5a0*/  HFMA2 R53, R106, R21, R53 ;  /* 0x000000156a357231 */ /* 0x000fe20000000035 */
[----:B------:R-:W-:Y:S01]  /*e5b0*/  PRMT R0, R0, 0x5410, R2 ;  /* 0x0000541000007816 */ /* 0x000fe20000000002 */
[----:B------:R-:W-:Y:S01]  /*e5c0*/  HFMA2.MMA R50, R100, R21, R50 ;  /* 0x0000001564327235 */ /* 0x000fe20000000032 */
[----:B------:R-:W-:Y:S01]  /*e5d0*/  HFMA2 R47, R59, R34, R48 ;  /* 0x000000223b2f7231 */ /* 0x000fe20000000030 */
[----:B------:R-:W-:Y:S01]  /*e5e0*/  HFMA2.MMA R46, R110, R23, R46 ;  /* 0x000000176e2e7235 */ /* 0x000fe2000000002e */
[----:B------:R-:W-:-:S02]  /*e5f0*/  HFMA2 R48, R117, R20, R51 ;  /* 0x0000001475307231 */ /* 0x000fc40000000033 */
[----:B------:R-:W-:Y:S01]  /*e600*/  HFMA2 R51, R91, R22, R53 ;  /* 0x000000165b337231 */ /* 0x000fe20000000035 */
[----:B------:R-:W-:Y:S01]  /*e610*/  HFMA2.MMA R13, R0, R121, R13 ;  /* 0x00000079000d7235 */ /* 0x000fe2000000000d */
[----:B------:R-:W-:Y:S02]  /*e620*/  HADD2 R73, R73.H0_H0, R73.H1_H1 ;  /* 0x3000004949497230 */ /* 0x000fe40000000800 */
[----:B------:R-:W-:Y:S01]  /*e630*/  HADD2 R0, R49.H0_H0, R49.H1_H1 ;  /* 0x3000003131007230 */ /* 0x000fe20000000800 */
[----:B------:R-:W-:Y:S01]  /*e640*/  HFMA2.MMA R49, R63, R22, R50 ;  /* 0x000000163f317235 */ /* 0x000fe20000000032 */
[----:B------:R-:W-:Y:S02]  /*e650*/  HFMA2 R51, R102, R23, R51 ;  /* 0x0000001766337231 */ /* 0x000fe40000000033 */
[----:B------:R-:W-:Y:S01]  /*e660*/  HFMA2 R48, R96, R21, R48 ;  /* 0x0000001560307231 */ /* 0x000fe20000000030 */
[----:B------:R-:W-:Y:S01]  /*e670*/  PRMT R72, R72, 0x5410, R73 ;  /* 0x0000541048487816 */ /* 0x000fe20000000049 */
[----:B------:R-:W-:-:S02]  /*e680*/  HADD2 R46, R46.H0_H0, R46.H1_H1 ;  /* 0x3000002e2e2e7230 */ /* 0x000fc40000000800 */
[----:B------:R-:W-:Y:S02]  /*e690*/  HADD2 R51, R51.H0_H0, R51.H1_H1 ;  /* 0x3000003333337230 */ /* 0x000fe40000000800 */
[----:B------:R-:W-:Y:S01]  /*e6a0*/  HFMA2 R48, R59, R22, R48 ;  /* 0x000000163b307231 */ /* 0x000fe20000000030 */
[----:B------:R-:W-:Y:S01]  /*e6b0*/  HFMA2.MMA R49, R98, R23, R49 ;  /* 0x0000001762317235 */ /* 0x000fe20000000031 */
[-C--:B------:R-:W-:Y:S01]  /*e6c0*/  HFMA2 R61, R72, R122.reuse, R10 ;  /* 0x0000007a483d7231 */ /* 0x080fe2000000000a */
[----:B------:R-:W-:Y:S01]  /*e6d0*/  PRMT R46, R46, 0x5410, R51 ;  /* 0x000054102e2e7816 */ /* 0x000fe20000000033 */
[----:B------:R-:W-:Y:S02]  /*e6e0*/  HFMA2 R48, R94, R23, R48 ;  /* 0x000000175e307231 */ /* 0x000fe40000000030 */
[----:B------:R-:W1:Y:S01]  /*e6f0*/  LDS.128 R20, [UR5+0x330] ;  /* 0x00033005ff147984 */ /* 0x000e620008000c00 */
[-C--:B0-----:R-:W-:Y:S01]  /*e700*/  HFMA2.MMA R50, R119, R28.reuse, R38 ;  /* 0x0000001c77327235 */ /* 0x081fe20000000026 */
[----:B------:R-:W-:Y:S01]  /*e710*/  HFMA2 R10, R46, R122, R61 ;  /* 0x0000007a2e0a7231 */ /* 0x000fe2000000003d */
[----:B------:R-:W-:Y:S01]  /*e720*/  HFMA2.MMA R46, R111, R28, R36 ;  /* 0x0000001c6f2e7235 */ /* 0x000fe20000000024 */
[----:B------:R-:W-:-:S02]  /*e730*/  HFMA2 R47, R94, R35, R47 ;  /* 0x000000235e2f7231 */ /* 0x000fc4000000002f */
[----:B------:R-:W-:-:S03]  /*e740*/  HFMA2 R53, R133, R28, R37 ;  /* 0x0000001c85357231 */ /* 0x000fc60000000025 */
[-C--:B------:R-:W-:Y:S02]  /*e750*/  HFMA2.MMA R50, R100, R29.reuse, R50 ;  /* 0x0000001d64327235 */ /* 0x080fe40000000032 */
[----:B------:R-:W-:Y:S01]  /*e760*/  HFMA2.MMA R46, R92, R29, R46 ;  /* 0x0000001d5c2e7235 */ /* 0x000fe2000000002e */
[----:B------:R-:W-:Y:S02]  /*e770*/  HFMA2 R55, R117, R28, R55 ;  /* 0x0000001c75377231 */ /* 0x000fe40000000037 */
[----:B------:R-:W-:Y:S02]  /*e780*/  HADD2 R47, R47.H0_H0, R47.H1_H1 ;  /* 0x3000002f2f2f7230 */ /* 0x000fe40000000800 */
[-C--:B------:R-:W-:Y:S01]  /*e790*/  HFMA2 R53, R106, R29.reuse, R53 ;  /* 0x0000001d6a357231 */ /* 0x080fe20000000035 */
[-C--:B------:R-:W-:Y:S01]  /*e7a0*/  HFMA2.MMA R50, R63, R30.reuse, R50 ;  /* 0x0000001e3f327235 */ /* 0x080fe20000000032 */
[----:B------:R-:W-:Y:S01]  /*e7b0*/  HFMA2 R29, R96, R29, R55 ;  /* 0x0000001d601d7231 */ /* 0x000fe20000000037 */
[----:B------:R-:W-:Y:S01]  /*e7c0*/  HFMA2.MMA R55, R93, R30, R46 ;  /* 0x0000001e5d377235 */ /* 0x000fe2000000002e */
[----:B------:R-:W-:Y:S01]  /*e7d0*/  PRMT R0, R0, 0x5410, R47 ;  /* 0x0000541000007816 */ /* 0x000fe2000000002f */
[----:B------:R-:W-:-:S02]  /*e7e0*/  HFMA2 R51, R91, R30, R53 ;  /* 0x0000001e5b337231 */ /* 0x000fc40000000035 */
[----:B------:R-:W-:Y:S02]  /*e7f0*/  HFMA2 R47, R59, R30, R29 ;  /* 0x0000001e3b2f7231 */ /* 0x000fe4000000001d */
[-C--:B------:R-:W-:Y:S01]  /*e800*/  HFMA2 R51, R102, R31.reuse, R51 ;  /* 0x0000001f66337231 */ /* 0x080fe20000000033 */
[-C--:B------:R-:W-:Y:S01]  /*e810*/  HFMA2.MMA R50, R98, R31.reuse, R50 ;  /* 0x0000001f62327235 */ /* 0x080fe20000000032 */
[----:B------:R-:W-:Y:S01]  /*e820*/  HFMA2 R47, R94, R31, R47 ;  /* 0x0000001f5e2f7231 */ /* 0x000fe2000000002f */
[----:B------:R-:W-:Y:S02]  /*e830*/  HFMA2.MMA R55, R110, R31, R55 ;  /* 0x0000001f6e377235 */ /* 0x000fe40000000037 */
[----:B------:R-:W0:Y:S01]  /*e840*/  LDS.128 R28, [UR5+0x3b0] ;  /* 0x0003b005ff1c7984 */ /* 0x000e220008000c00 */
[----:B------:R-:W-:Y:S01]  /*e850*/  HADD2 R51, R51.H0_H0, R51.H1_H1 ;  /* 0x3000003333337230 */ /* 0x000fe20000000800 */
[----:B------:R-:W-:Y:S02]  /*e860*/  PRMT R75, R75, 0x5410, R74 ;  /* 0x000054104b4b7816 */ /* 0x000fe4000000004a */
[----:B------:R-:W-:Y:S01]  /*e870*/  PRMT R76, R76, 0x5410, R77 ;  /* 0x000054104c4c7816 */ /* 0x000fe2000000004d */
[----:B-1----:R-:W-:-:S03]  /*e880*/  HFMA2.MMA R46, R111, R20, R65 ;  /* 0x000000146f2e7235 */ /* 0x002fc60000000041 */
[----:B------:R-:W-:Y:S01]  /*e890*/  HADD2 R55, R55.H0_H0, R55.H1_H1 ;  /* 0x3000003737377230 */ /* 0x000fe20000000800 */
[----:B------:R-:W-:Y:S01]  /*e8a0*/  HFMA2.MMA R64, R119, R20, R64 ;  /* 0x0000001477407235 */ /* 0x000fe20000000040 */
[----:B------:R-:W-:Y:S02]  /*e8b0*/  HADD2 R49, R49.H0_H0, R49.H1_H1 ;  /* 0x3000003131317230 */ /* 0x000fe40000000800 */
[----:B------:R-:W-:Y:S01]  /*e8c0*/  HADD2 R48, R48.H0_H0, R48.H1_H1 ;  /* 0x3000003030307230 */ /* 0x000fe20000000800 */
[----:B------:R-:W-:Y:S01]  /*e8d0*/  PRMT R55, R55, 0x5410, R51 ;  /* 0x0000541037377816 */ /* 0x000fe20000000033 */
[----:B------:R-:W-:Y:S01]  /*e8e0*/  HFMA2.MMA R46, R92, R21, R46 ;  /* 0x000000155c2e7235 */ /* 0x000fe2000000002e */
[----:B------:R-:W-:Y:S01]  /*e8f0*/  HADD2 R79, R79.H0_H0, R79.H1_H1 ;  /* 0x3000004f4f4f7230 */ /* 0x000fe20000000800 */
[----:B------:R-:W-:Y:S01]  /*e900*/  HFMA2.MMA R9, R75, R121, R9 ;  /* 0x000000794b097235 */ /* 0x000fe20000000009 */
[----:B------:R-:W-:Y:S01]  /*e910*/  HFMA2 R61, R76, R122, R8 ;  /* 0x0000007a4c3d7231 */ /* 0x000fe20000000008 */
[----:B------:R-:W-:Y:S01]  /*e920*/  HFMA2.MMA R64, R100, R21, R64 ;  /* 0x0000001564407235 */ /* 0x000fe20000000040 */
[----:B------:R-:W-:-:S02]  /*e930*/  PRMT R49, R49, 0x5410, R48 ;  /* 0x0000541031317816 */ /* 0x000fc40000000030 */
[----:B------:R-:W-:Y:S01]  /*e940*/  HFMA2 R8, R55, R122, R61 ;  /* 0x0000007a37087231 */ /* 0x000fe2000000003d */
[----:B------:R-:W-:Y:S01]  /*e950*/  HFMA2.MMA R55, R93, R22, R46 ;  /* 0x000000165d377235 */ /* 0x000fe2000000002e */
[----:B------:R-:W-:Y:S01]  /*e960*/  PRMT R78, R78, 0x5410, R79 ;  /* 0x000054104e4e7816 */ /* 0x000fe2000000004f */
[-C--:B------:R-:W-:Y:S01]  /*e970*/  HFMA2 R53, R133, R20.reuse, R58 ;  /* 0x0000001485357231 */ /* 0x080fe2000000003a */
[----:B------:R-:W-:Y:S02]  /*e980*/  HFMA2.MMA R9, R49, R121, R9 ;  /* 0x0000007931097235 */ /* 0x000fe40000000009 */
[----:B------:R-:W-:Y:S01]  /*e990*/  HFMA2.MMA R49, R63, R22, R64 ;  /* 0x000000163f317235 */ /* 0x000fe20000000040 */
[----:B------:R-:W-:Y:S01]  /*e9a0*/  HADD2 R50, R50.H0_H0, R50.H1_H1 ;  /* 0x3000003232327230 */ /* 0x000fe20000000800 */
[----:B------:R-:W-:Y:S01]  /*e9b0*/  HFMA2.MMA R7, R78, R121, R7 ;  /* 0x000000794e077235 */ /* 0x000fe20000000007 */
[----:B------:R-:W-:Y:S02]  /*e9c0*/  HADD2 R25, R47.H0_H0, R47.H1_H1 ;  /* 0x3000002f2f197230 */ /* 0x000fe40000000800 */
[----:B------:R-:W-:-:S02]  /*e9d0*/  HFMA2 R48, R117, R20, R62 ;  /* 0x0000001475307231 */ /* 0x000fc4000000003e */
[-C--:B------:R-:W-:Y:S01]  /*e9e0*/  HFMA2 R53, R106, R21.reuse, R53 ;  /* 0x000000156a357231 */ /* 0x080fe20000000035 */
[-C--:B------:R-:W-:Y:S01]  /*e9f0*/  HFMA2.MMA R55, R110, R23.reuse, R55 ;  /* 0x000000176e377235 */ /* 0x080fe20000000037 */
[----:B------:R-:W-:Y:S01]  /*ea00*/  HFMA2 R48, R96, R21, R48 ;  /* 0x0000001560307231 */ /* 0x000fe20000000030 */
[----:B------:R-:W-:Y:S01]  /*ea10*/  PRMT R50, R50, 0x5410, R25 ;  /* 0x0000541032327816 */ /* 0x000fe20000000019 */
[-C--:B------:R-:W-:Y:S01]  /*ea20*/  HFMA2 R51, R91, R22.reuse, R53 ;  /* 0x000000165b337231 */ /* 0x080fe20000000035 */
[----:B------:R-:W-:Y:S01]  /*ea30*/  HFMA2.MMA R49, R98, R23, R49 ;  /* 0x0000001762317235 */ /* 0x000fe20000000031 */
[----:B------:R-:W-:Y:S02]  /*ea40*/  HADD2 R82, R82.H0_H0, R82.H1_H1 ;  /* 0x3000005252527230 */ /* 0x000fe40000000800 */
[----:B------:R-:W-:Y:S02]  /*ea50*/  HADD2 R80, R80.H0_H0, R80.H1_H1 ;  /* 0x3000005050507230 */ /* 0x000fe40000000800 */
[----:B------:R-:W-:Y:S01]  /*ea60*/  HFMA2 R56, R118, R67, R56 ;  /* 0x0000004376387231 */ /* 0x000fe20000000038 */
[----:B0-----:R-:W-:Y:S01]  /*ea70*/  HFMA2.MMA R46, R111, R28, R104 ;  /* 0x0000001c6f2e7235 */ /* 0x001fe20000000068 */
[----:B------:R-:W-:-:S02]  /*ea80*/  HFMA2 R47, R59, R22, R48 ;  /* 0x000000163b2f7231 */ /* 0x000fc40000000030 */
[----:B------:R-:W-:Y:S01]  /*ea90*/  HFMA2 R51, R102, R23, R51 ;  /* 0x0000001766337231 */ /* 0x000fe20000000033 */
[----:B------:R-:W-:Y:S01]  /*eaa0*/  PRMT R82, R82, 0x5410, R80 ;  /* 0x0000541052527816 */ /* 0x000fe20000000050 */
[----:B------:R-:W-:Y:S01]  /*eab0*/  HFMA2 R7, R50, R121, R7 ;  /* 0x0000007932077231 */ /* 0x000fe20000000007 */
[----:B------:R-:W-:Y:S01]  /*eac0*/  HFMA2.MMA R50, R119, R28, R56 ;  /* 0x0000001c77327235 */ /* 0x000fe20000000038 */
[----:B------:R-:W-:Y:S01]  /*ead0*/  HFMA2 R47, R94, R23, R47 ;  /* 0x000000175e2f7231 */ /* 0x000fe2000000002f */
[----:B------:R-:W-:Y:S01]  /*eae0*/  PRMT R83, R83, 0x5410, R81 ;  /* 0x0000541053537816 */ /* 0x000fe20000000051 */
[----:B------:R-:W-:Y:S02]  /*eaf0*/  HADD2 R55, R55.H0_H0, R55.H1_H1 ;  /* 0x3000003737377230 */ /* 0x000fe40000000800 */
[----:B------:R-:W-:Y:S01]  /*eb00*/  HADD2 R51, R51.H0_H0, R51.H1_H1 ;  /* 0x3000003333337230 */ /* 0x000fe20000000800 */
[----:B------:R-:W-:Y:S01]  /*eb10*/  HFMA2.MMA R5, R82, R121, R5 ;  /* 0x0000007952057235 */ /* 0x000fe20000000005 */
[----:B------:R-:W-:Y:S01]  /*eb20*/  HADD2 R49, R49.H0_H0, R49.H1_H1 ;  /* 0x3000003131317230 */ /* 0x000fe20000000800 */
[----:B------:R-:W-:Y:S01]  /*eb30*/  HFMA2.MMA R46, R92, R29, R46 ;  /* 0x0000001d5c2e7235 */ /* 0x000fe2000000002e */
[----:B------:R-:W-:Y:S01]  /*eb40*/  HADD2 R47, R47.H0_H0, R47.H1_H1 ;  /* 0x3000002f2f2f7230 */ /* 0x000fe20000000800 */
[----:B------:R-:W-:Y:S01]  /*eb50*/  PRMT R55, R55, 0x5410, R51 ;  /* 0x0000541037377816 */ /* 0x000fe20000000033 */
[----:B------:R-:W-:Y:S01]  /*eb60*/  HFMA2 R61, R83, R122, R6 ;  /* 0x0000007a533d7231 */ /* 0x000fe20000000006 */
[----:B------:R-:W-:-:S02]  /*eb70*/  HFMA2.MMA R66, R113, R67, R66 ;  /* 0x0000004371427235 */ /* 0x000fc40000000042 */
[----:B------:R-:W-:Y:S01]  /*eb80*/  HFMA2.MMA R50, R100, R29, R50 ;  /* 0x0000001d64327235 */ /* 0x000fe20000000032 */
[----:B------:R-:W-:Y:S02]  /*eb90*/  PRMT R49, R49, 0x5410, R47 ;  /* 0x0000541031317816 */ /* 0x000fe4000000002f */
[----:B------:R-:W-:Y:S02]  /*eba0*/  HFMA2.MMA R6, R55, R122, R61 ;  /* 0x0000007a37067235 */ /* 0x000fe4000000003d */
        /* <DEDUP_REMOVED lines=8> */
[----:B------:R-:W-:Y:S01]  /*ec30*/  HADD2 R71, R71.H0_H0, R71.H1_H1 ;  /* 0x3000004747477230 */ /* 0x000fe20000000800 */
[----:B------:R-:W-:Y:S01]  /*ec40*/  HFMA2.MMA R49, R98, R31, R49 ;  /* 0x0000001f62317235 */ /* 0x000fe20000000031 */
[-C--:B------:R-:W-:Y:S01]  /*ec50*/  HFMA2 R51, R91, R30.reuse, R53 ;  /* 0x0000001e5b337231 */ /* 0x080fe20000000035 */
[----:B------:R-:W-:Y:S01]  /*ec60*/  IADD3 R128, R128, 0x20, RZ ;  /* 0x0000002080807810 */ /* 0x000fe20007ffe0ff */
[----:B------:R-:W-:Y:S01]  /*ec70*/  HFMA2 R47, R59, R30, R48 ;  /* 0x0000001e3b2f7231 */ /* 0x000fe20000000030 */
[----:B------:R-:W-:Y:S01]  /*ec80*/  PRMT R71, R71, 0x5410, R70 ;  /* 0x0000541047477816 */ /* 0x000fe20000000046 */
[-C--:B------:R-:W-:Y:S01]  /*ec90*/  HFMA2 R51, R102, R31.reuse, R51 ;  /* 0x0000001f66337231 */ /* 0x080fe20000000033 */
[----:B------:R-:W-:Y:S01]  /*eca0*/  PRMT R84, R84, 0x5410, R85 ;  /* 0x0000541054547816 */ /* 0x000fe20000000055 */
[----:B------:R-:W-:Y:S01]  /*ecb0*/  HFMA2 R47, R94, R31, R47 ;  /* 0x0000001f5e2f7231 */ /* 0x000fe2000000002f */
[----:B------:R-:W-:-:S02]  /*ecc0*/  ISETP.GE.AND P0, PT, R128, R107, PT ;  /* 0x0000006b8000720c */ /* 0x000fc40003f06270 */
[----:B------:R-:W-:Y:S01]  /*ecd0*/  ISETP.LT.AND P1, PT, R128, R129, PT ;  /* 0x000000818000720c */ /* 0x000fe20003f21270 */
[----:B------:R-:W-:Y:S02]  /*ece0*/  HADD2 R55, R55.H0_H0, R55.H1_H1 ;  /* 0x3000003737377230 */ /* 0x000fe40000000800 */
[----:B------:R-:W-:Y:S01]  /*ecf0*/  HADD2 R51, R51.H0_H0, R51.H1_H1 ;  /* 0x3000003333337230 */ /* 0x000fe20000000800 */
[----:B------:R-:W-:Y:S01]  /*ed00*/  HFMA2.MMA R11, R71, R121, R11 ;  /* 0x00000079470b7235 */ /* 0x000fe2000000000b */
[----:B------:R-:W-:Y:S01]  /*ed10*/  HADD2 R49, R49.H0_H0, R49.H1_H1 ;  /* 0x3000003131317230 */ /* 0x000fe20000000800 */
[----:B------:R-:W-:Y:S01]  /*ed20*/  HFMA2.MMA R61, R84, R122, R4 ;  /* 0x0000007a543d7235 */ /* 0x000fe20000000004 */
[----:B------:R-:W-:Y:S01]  /*ed30*/  HADD2 R47, R47.H0_H0, R47.H1_H1 ;  /* 0x3000002f2f2f7230 */ /* 0x000fe20000000800 */
[----:B------:R-:W-:Y:S02]  /*ed40*/  PRMT R86, R86, 0x5410, R87 ;  /* 0x0000541056567816 */ /* 0x000fe40000000057 */
[----:B------:R-:W-:-:S02]  /*ed50*/  PRMT R55, R55, 0x5410, R51 ;  /* 0x0000541037377816 */ /* 0x000fc40000000033 */
[----:B------:R-:W-:Y:S01]  /*ed60*/  PRMT R49, R49, 0x5410, R47 ;  /* 0x0000541031317816 */ /* 0x000fe2000000002f */
[-C--:B------:R-:W-:Y:S01]  /*ed70*/  HFMA2 R3, R86, R121.reuse, R3 ;  /* 0x0000007956037231 */ /* 0x080fe20000000003 */
[----:B------:R-:W-:Y:S01]  /*ed80*/  UIADD3 UR5, UR5, 0x40, URZ ;  /* 0x0000004005057890 */ /* 0x000fe2000fffe03f */
[----:B------:R-:W-:Y:S02]  /*ed90*/  HFMA2.MMA R11, R0, R121, R11 ;  /* 0x00000079000b7235 */ /* 0x000fe4000000000b */
[----:B------:R-:W-:Y:S01]  /*eda0*/  HFMA2.MMA R4, R55, R122, R61 ;  /* 0x0000007a37047235 */ /* 0x000fe2000000003d */
[----:B------:R-:W-:Y:S02]  /*edb0*/  HFMA2 R3, R49, R121, R3 ;  /* 0x0000007931037231 */ /* 0x000fe40000000003 */
[----:B------:R-:W-:Y:S01]  /*edc0*/  IMAD.WIDE R44, R124, 0x4, R130 ;  /* 0x000000047c2c7825 */ /* 0x000fe200078e0282 */
[----:B------:R-:W-:Y:S07]  /*edd0*/  @!P0 BRA P1, `(.L_x_3117) ;  /* 0xffffffb000688947 */ /* 0x000fee000083ffff */
.L_x_3116:
[----:B------:R-:W-:-:S04]  /*ede0*/  ISETP.GE.AND P0, PT, R128, R129, PT ;  /* 0x000000818000720c */ /* 0x000fc80003f06270 */
[----:B------:R-:W-:-:S13]  /*edf0*/  ISETP.GE.OR P0, PT, R128, UR12, P0 ;  /* 0x0000000c80007c0c */ /* 0x000fda0008706670 */
[----:B------:R-:W-:Y:S05]  /*ee00*/  @P0 BRA `(.L_x_3118) ;  /* 0x0000003400d40947 */ /* 0x000fea0003800000 */
.L_x_3119:
[----:B------:R-:W-:Y:S01]  /*ee10*/  ISETP.NE.AND P0, PT, R128, R125, PT ;  /* 0x0000007d8000720c */ /* 0x000fe20003f05270 */
[----:B------:R-:W2:-:S12]  /*ee20*/  LDG.E.128.CONSTANT R40, desc[UR8][R44.64] ;  /* 0x000000082c287981 */ /* 0x000e98000c1e9d00 */
[----:B------:R-:W0:Y:S01]  /*ee30*/  @!P0 LDC.64 R18, c[0x0][0x248] ;  /* 0x00009200ff128b82 */ /* 0x000e220000000a00 */
[----:B------:R-:W-:Y:S01]  /*ee40*/  @!P0 LEA R21, R128, 0x1, 0x1 ;  /* 0x0000000180158811 */ /* 0x000fe200078e08ff */
[----:B------:R-:W-:-:S04]  /*ee50*/  IMAD.WIDE R24, R124, 0x4, R44 ;  /* 0x000000047c187825 */ /* 0x000fc800078e022c */
[----:B0-----:R-:W-:Y:S02]  /*ee60*/  @!P0 IMAD.WIDE R18, R21, 0x2, R18 ;  /* 0x0000000215128825 */ /* 0x001fe400078e0212 */
[----:B------:R-:W3:Y:S04]  /*ee70*/  LDG.E.128.CONSTANT R20, desc[UR8][R24.64] ;  /* 0x0000000818147981 */ /* 0x000ee8000c1e9d00 */
[----:B------:R-:W4:Y:S01]  /*ee80*/  @!P0 LDG.E.U16.CONSTANT R19, desc[UR8][R18.64] ;  /* 0x0000000812138981 */ /* 0x000f22000c1e9500 */
[----:B------:R-:W-:-:S05]  /*ee90*/  IMAD.WIDE R46, R124, 0x4, R24 ;  /* 0x000000047c2e7825 */ /* 0x000fca00078e0218 */
[----:B------:R0:W5:Y:S01]  /*eea0*/  LDG.E.128.CONSTANT R32, desc[UR8][R46.64] ;  /* 0x000000082e207981 */ /* 0x000162000c1e9d00 */
[----:B------:R-:W-:-:S05]  /*eeb0*/  IMAD.WIDE R48, R124, 0x4, R46 ;  /* 0x000000047c307825 */ /* 0x000fca00078e022e */
[----:B------:R1:W5:Y:S01]  /*eec0*/  LDG.E.128.CONSTANT R36, desc[UR8][R48.64] ;  /* 0x0000000830247981 */ /* 0x000362000c1e9d00 */
[----:B------:R-:W-:-:S03]  /*eed0*/  IMAD.WIDE R130, R124, 0x4, R48 ;  /* 0x000000047c827825 */ /* 0x000fc600078e0230 */
[----:B0-----:R-:W0:Y:S04]  /*eee0*/  LDS.128 R44, [UR5] ;  /* 0x00000005ff2c7984 */ /* 0x001e280008000c00 */
[----:B------:R-:W5:Y:S01]  /*eef0*/  LDG.E.128.CONSTANT R28, desc[UR8][R130.64] ;  /* 0x00000008821c7981 */ /* 0x000f62000c1e9d00 */
[----:B------:R-:W-:Y:S02]  /*ef00*/  MOV R82, 0x2800 ;  /* 0x0000280000527802 */ /* 0x000fe40000000f00 */
[----:B------:R-:W-:-:S04]  /*ef10*/  @!P0 IADD3 R126, R126, 0x1, RZ ;  /* 0x000000017e7e8810 */ /* 0x000fc80007ffe0ff */
[----:B------:R-:W-:-:S06]  /*ef20*/  @!P0 LEA R102, R126, R1, 0x3 ;  /* 0x000000017e668211 */ /* 0x000fcc00078e18ff */
[----:B------:R-:W5:Y:S01]  /*ef30*/  @!P0 LDL.64 R102, [R102] ;  /* 0x0000000066668983 */ /* 0x000f620000100a00 */
[C---:B--2---:R-:W-:Y:S02]  /*ef40*/  LOP3.LUT R56, R40.reuse, 0x1f001f, RZ, 0xc0, !PT ;  /* 0x001f001f28387812 */ /* 0x044fe400078ec0ff */
        /* <DEDUP_REMOVED lines=9> */
[----:B------:R-:W-:Y:S02]  /*efe0*/  LOP3.LUT R67, R43, 0x3e003e0, RZ, 0xc0, !PT ;  /* 0x03e003e02b437812 */ /* 0x000fe400078ec0ff */
[----:B------:R-:W-:-:S02]  /*eff0*/  SHF.R.U32.HI R68, RZ, 0xa, R43 ;  /* 0x0000000aff447819 */ /* 0x000fc4000001162b */
[----:B------:R-:W-:Y:S02]  /*f000*/  SHF.R.U32.HI R40, RZ, 0xf, R40 ;  /* 0x0000000fff287819 */ /* 0x000fe40000011628 */
[----:B------:R-:W-:Y:S02]  /*f010*/  SHF.R.U32.HI R41, RZ, 0xf, R41 ;  /* 0x0000000fff297819 */ /* 0x000fe40000011629 */
[----:B------:R-:W-:Y:S02]  /*f020*/  SHF.R.U32.HI R42, RZ, 0xf, R42 ;  /* 0x0000000fff2a7819 */ /* 0x000fe4000001162a */
[----:B------:R-:W-:Y:S02]  /*f030*/  SHF.R.U32.HI R43, RZ, 0xf, R43 ;  /* 0x0000000fff2b7819 */ /* 0x000fe4000001162b */
[----:B------:R-:W-:Y:S02]  /*f040*/  LOP3.LUT R40, R40, 0x10001, RZ, 0xc0, !PT ;  /* 0x0001000128287812 */ /* 0x000fe400078ec0ff */
[----:B------:R-:W-:-:S02]  /*f050*/  LOP3.LUT R41, R41, 0x10001, RZ, 0xc0, !PT ;  /* 0x0001000129297812 */ /* 0x000fc400078ec0ff */
[----:B------:R-:W-:Y:S02]  /*f060*/  LOP3.LUT R42, R42, 0x10001, RZ, 0xc0, !PT ;  /* 0x000100012a2a7812 */ /* 0x000fe400078ec0ff */
[C---:B---3--:R-:W-:Y:S02]  /*f070*/  LOP3.LUT R55, R20.reuse, 0x1f001f, RZ, 0xc0, !PT ;  /* 0x001f001f14377812 */ /* 0x048fe400078ec0ff */
[--C-:B------:R-:W-:Y:S02]  /*f080*/  SHF.R.U32.HI R26, RZ, 0xa, R20.reuse ;  /* 0x0000000aff1a7819 */ /* 0x100fe40000011614 */
[----:B----4-:R-:W-:Y:S02]  /*f090*/  @!P0 IADD3 R125, R19, R128, RZ ;  /* 0x00000080137d8210 */ /* 0x010fe40007ffe0ff */
        /* <DEDUP_REMOVED lines=10> */
[----:B------:R-:W-:Y:S02]  /*f140*/  LOP3.LUT R43, R43, 0x10001, RZ, 0xc0, !PT ;  /* 0x000100012b2b7812 */ /* 0x000fe400078ec0ff */
[----:B------:R-:W-:Y:S02]  /*f150*/  SHF.R.U32.HI R22, RZ, 0xe, R23 ;  /* 0x0000000eff167819 */ /* 0x000fe40000011617 */
[----:B------:R-:W-:Y:S02]  /*f160*/  LOP3.LUT R56, R56, 0x64006400, RZ, 0xfc, !PT ;  /* 0x6400640038387812 */ /* 0x000fe400078efcff */
[----:B------:R-:W-:-:S02]  /*f170*/  LOP3.LUT R68, R68, 0x1f001f, RZ, 0xc0, !PT ;  /* 0x001f001f44447812 */ /* 0x000fc400078ec0ff */
[----:B------:R-:W-:Y:S02]  /*f180*/  LOP3.LUT R62, R62, 0x64006400, RZ, 0xfc, !PT ;  /* 0x640064003e3e7812 */ /* 0x000fe400078efcff */
[----:B------:R-:W-:Y:S02]  /*f190*/  LOP3.LUT R64, R64, 0x1f001f, RZ, 0xc0, !PT ;  /* 0x001f001f40407812 */ /* 0x000fe400078ec0ff */
[----:B------:R-:W-:Y:S02]  /*f1a0*/  LOP3.LUT R51, R40, 0x20002, R51, 0xf8, !PT ;  /* 0x0002000228337812 */ /* 0x000fe400078ef833 */
[----:B------:R-:W-:Y:S02]  /*f1b0*/  LOP3.LUT R52, R41, 0x20002, R52, 0xf8, !PT ;  /* 0x0002000229347812 */ /* 0x000fe400078ef834 */
[----:B------:R-:W-:Y:S02]  /*f1c0*/  LOP3.LUT R50, R42, 0x20002, R21, 0xf8, !PT ;  /* 0x000200022a327812 */ /* 0x000fe400078ef815 */
[----:B-1----:R-:W-:-:S02]  /*f1d0*/  LOP3.LUT R49, R43, 0x20002, R22, 0xf8, !PT ;  /* 0x000200022b317812 */ /* 0x002fc400078ef816 */
[C---:B------:R-:W-:Y:S01]  /*f1e0*/  LOP3.LUT R2, R23.reuse, 0x1f001f, RZ, 0xc0, !PT ;  /* 0x001f001f17027812 */ /* 0x040fe200078ec0ff */
[----:B------:R-:W1:Y:S01]  /*f1f0*/  LDS.128 R40, [UR5+0x10] ;  /* 0x00001005ff287984 */ /* 0x000e620008000c00 */
[----:B------:R-:W-:Y:S02]  /*f200*/  LOP3.LUT R18, R23, 0x3e003e0, RZ, 0xc0, !PT ;  /* 0x03e003e017127812 */ /* 0x000fe400078ec0ff */
[----:B------:R-:W-:Y:S02]  /*f210*/  SHF.R.U32.HI R48, RZ, 0xa, R23 ;  /* 0x0000000aff307819 */ /* 0x000fe40000011617 */
        /* <DEDUP_REMOVED lines=8> */
[-C--:B0-----:R-:W-:Y:S01]  /*f2a0*/  HFMA2.MMA R23, R68, R44.reuse, RZ ;  /* 0x0000002c44177235 */ /* 0x081fe200000000ff */
[----:B------:R-:W-:Y:S01]  /*f2b0*/  LOP3.LUT R69, R67, 0x64006400, RZ, 0xfc, !PT ;  /* 0x6400640043457812 */ /* 0x000fe200078efcff */
[-C--:B------:R-:W-:Y:S01]  /*f2c0*/  HFMA2 R67, R57, R82.reuse.H0_H0, -48, -48 ;  /* 0xd200d20039437431 */ /* 0x080fe20000040052 */
[----:B------:R-:W-:Y:S01]  /*f2d0*/  LOP3.LUT R58, R58, 0x1f001f, RZ, 0xc0, !PT ;  /* 0x001f001f3a3a7812 */ /* 0x000fe200078ec0ff */
[----:B------:R-:W-:Y:S01]  /*f2e0*/  HFMA2.MMA R57, R64, R44, RZ ;  /* 0x0000002c40397235 */ /* 0x000fe200000000ff */
[----:B------:R-:W-:Y:S01]  /*f2f0*/  LOP3.LUT R59, R59, 0x64006400, RZ, 0xfc, !PT ;  /* 0x640064003b3b7812 */ /* 0x000fe200078efcff */
[----:B------:R-:W-:Y:S01]  /*f300*/  HFMA2 R63, R63, R82.H0_H0, -48, -48 ;  /* 0xd200d2003f3f7431 */ /* 0x000fe20000040052 */
[----:B------:R-:W-:-:S02]  /*f310*/  LOP3.LUT R61, R61, 0x1f001f, RZ, 0xc0, !PT ;  /* 0x001f001f3d3d7812 */ /* 0x000fc400078ec0ff */
[----:B------:R-:W-:Y:S01]  /*f320*/  LOP3.LUT R65, R60, 0x64006400, RZ, 0xfc, !PT ;  /* 0x640064003c417812 */ /* 0x000fe200078efcff */
[----:B------:R-:W-:Y:S01]  /*f330*/  HADD2 R66, R59, -1040, -1040 ;  /* 0xe410e4103b427430 */ /* 0x000fe20000000000 */
[----:B------:R-:W-:Y:S01]  /*f340*/  LOP3.LUT R58, R58, 0x64006400, RZ, 0xfc, !PT ;  /* 0x640064003a3a7812 */ /* 0x000fe200078efcff */
[-C--:B------:R-:W-:Y:S01]  /*f350*/  HFMA2.MMA R23, R67, R45.reuse, R23 ;  /* 0x0000002d43177235 */ /* 0x080fe20000000017 */
[----:B------:R-:W-:Y:S01]  /*f360*/  LOP3.LUT R21, R61, 0x64006400, RZ, 0xfc, !PT ;  /* 0x640064003d157812 */ /* 0x000fe200078efcff */
[-C--:B------:R-:W-:Y:S01]  /*f370*/  HFMA2 R61, R69, R82.reuse.H0_H0, -48, -48 ;  /* 0xd200d200453d7431 */ /* 0x080fe20000040052 */
[----:B------:R-:W-:Y:S01]  /*f380*/  HFMA2.MMA R69, R63, R45, R57 ;  /* 0x0000002d3f457235 */ /* 0x000fe20000000039 */
[----:B------:R-:W-:Y:S02]  /*f390*/  HFMA2 R65, R65, R82.H0_H0, -48, -48 ;  /* 0xd200d20041417431 */ /* 0x000fe40000040052 */
[----:B------:R-:W-:Y:S02]  /*f3a0*/  HFMA2 R56, R66, R44, RZ.H0_H0 ;  /* 0x0000002c42387231 */ /* 0x000fe400000400ff */
[----:B------:R-:W-:-:S02]  /*f3b0*/  HADD2 R60, R58, -1040, -1040 ;  /* 0xe410e4103a3c7430 */ /* 0x000fc40000000000 */
[----:B------:R-:W-:Y:S02]  /*f3c0*/  HFMA2 R44, R62, R44, RZ.H0_H0 ;  /* 0x0000002c3e2c7231 */ /* 0x000fe400000400ff */
[----:B------:R-:W-:Y:S01]  /*f3d0*/  HADD2 R58, R22, -1040, -1040 ;  /* 0xe410e410163a7430 */ /* 0x000fe20000000000 */
[----:B------:R-:W-:Y:S01]  /*f3e0*/  LOP3.LUT R55, R55, 0x64006400, RZ, 0xfc, !PT ;  /* 0x6400640037377812 */ /* 0x000fe200078efcff */
[-C--:B------:R-:W-:Y:S01]  /*f3f0*/  HFMA2 R56, R65, R45.reuse, R56 ;  /* 0x0000002d41387231 */ /* 0x080fe20000000038 */
[----:B------:R-:W-:Y:S01]  /*f400*/  LOP3.LUT R20, R20, 0x64006400, RZ, 0xfc, !PT ;  /* 0x6400640014147812 */ /* 0x000fe200078efcff */
[----:B------:R-:W-:Y:S01]  /*f410*/  HFMA2 R45, R61, R45, R44 ;  /* 0x0000002d3d2d7231 */ /* 0x000fe2000000002c */
[-C--:B------:R-:W-:Y:S01]  /*f420*/  HFMA2.MMA R44, R60, R46.reuse, R23 ;  /* 0x0000002e3c2c7235 */ /* 0x080fe20000000017 */
[----:B------:R-:W-:Y:S01]  /*f430*/  HADD2 R59, R21, -1040, -1040 ;  /* 0xe410e410153b7430 */ /* 0x000fe20000000000 */
[----:B------:R-:W-:Y:S01]  /*f440*/  LOP3.LUT R23, R53, 0x64006400, RZ, 0xfc, !PT ;  /* 0x6400640035177812 */ /* 0x000fe200078efcff */
[----:B------:R-:W-:Y:S01]  /*f450*/  HADD2 R57, R70, -1040, -1040 ;  /* 0xe410e41046397430 */ /* 0x000fe20000000000 */
[----:B------:R-:W-:Y:S01]  /*f460*/  HFMA2.MMA R70, R58, R46, R69 ;  /* 0x0000002e3a467235 */ /* 0x000fe20000000045 */
[----:B------:R-:W-:Y:S01]  /*f470*/  LOP3.LUT R53, R0, 0x64006400, RZ, 0xfc, !PT ;  /* 0x6400640000357812 */ /* 0x000fe200078efcff */
[----:B------:R-:W-:-:S02]  /*f480*/  HADD2 R0, R55, -1040, -1040 ;  /* 0xe410e41037007430 */ /* 0x000fc40000000000 */
[-C--:B------:R-:W-:Y:S02]  /*f490*/  HFMA2 R56, R59, R46.reuse, R56 ;  /* 0x0000002e3b387231 */ /* 0x080fe40000000038 */
[----:B------:R-:W-:Y:S02]  /*f4a0*/  HADD2 R22, R20, -1040, -1040 ;  /* 0xe410e41014167430 */ /* 0x000fe40000000000 */
[----:B------:R-:W-:Y:S01]  /*f4b0*/  HFMA2 R46, R57, R46, R45 ;  /* 0x0000002e392e7231 */ /* 0x000fe2000000002d */
[----:B------:R-:W-:Y:S02]  /*f4c0*/  LOP3.LUT R45, R54, 0x64006400, RZ, 0xfc, !PT ;  /* 0x64006400362d7812 */ /* 0x000fe400078efcff */
[----:B------:R-:W-:Y:S01]  /*f4d0*/  LOP3.LUT R2, R2, 0x64006400, RZ, 0xfc, !PT ;  /* 0x6400640002027812 */ /* 0x000fe200078efcff */
[-C--:B------:R-:W-:Y:S01]  /*f4e0*/  HFMA2.MMA R44, R0, R47.reuse, R44 ;  /* 0x0000002f002c7235 */ /* 0x080fe2000000002c */
[----:B------:R-:W-:Y:S01]  /*f4f0*/  LOP3.LUT R69, R18, 0x64006400, RZ, 0xfc, !PT ;  /* 0x6400640012457812 */ /* 0x000fe200078efcff */
[----:B------:R-:W-:Y:S01]  /*f500*/  HFMA2.MMA R70, R22, R47, R70 ;  /* 0x0000002f16467235 */ /* 0x000fe20000000046 */
        /* <DEDUP_REMOVED lines=8> */
[-C--:B------:R-:W-:Y:S01]  /*f590*/  HFMA2 R56, R23, R47.reuse, R56 ;  /* 0x0000002f17387231 */ /* 0x080fe20000000038 */
[----:B------:R-:W-:Y:S01]  /*f5a0*/  LOP3.LUT R48, R48, 0x1f001f, RZ, 0xc0, !PT ;  /* 0x001f001f30307812 */ /* 0x000fe200078ec0ff */
[----:B------:R-:W-:Y:S01]  /*f5b0*/  HFMA2 R47, R21, R47, R46 ;  /* 0x0000002f152f7231 */ /* 0x000fe2000000002e */
[----:B------:R-:W-:Y:S01]  /*f5c0*/  LOP3.LUT R25, R25, 0x64006400, RZ, 0xfc, !PT ;  /* 0x6400640019197812 */ /* 0x000fe200078efcff */
[-C--:B-1----:R-:W-:Y:S01]  /*f5d0*/  HFMA2.MMA R46, R20, R40.reuse, R44 ;  /* 0x00000028142e7235 */ /* 0x082fe2000000002c */
[----:B------:R-:W-:Y:S01]  /*f5e0*/  LOP3.LUT R26, R26, 0x64006400, RZ, 0xfc, !PT ;  /* 0x640064001a1a7812 */ /* 0x000fe200078efcff */
[----:B------:R-:W-:Y:S01]  /*f5f0*/  HFMA2.MMA R70, R18, R40, R70 ;  /* 0x0000002812467235 */ /* 0x000fe20000000046 */
[----:B------:R-:W-:Y:S01]  /*f600*/  LOP3.LUT R24, R24, 0x64006400, RZ, 0xfc, !PT ;  /* 0x6400640018187812 */ /* 0x000fe200078efcff */
[-C--:B------:R-:W-:Y:S01]  /*f610*/  HFMA2 R19, R19, R82.reuse.H0_H0, -48, -48 ;  /* 0xd200d20013137431 */ /* 0x080fe20000040052 */
[----:B------:R-:W-:Y:S01]  /*f620*/  LOP3.LUT R44, R48, 0x64006400, RZ, 0xfc, !PT ;  /* 0x64006400302c7812 */ /* 0x000fe200078efcff */
[----:B------:R-:W-:-:S02]  /*f630*/  HFMA2 R2, R69, R82.H0_H0, -48, -48 ;  /* 0xd200d20045027431 */ /* 0x000fc40000040052 */
[----:B------:R-:W-:Y:S02]  /*f640*/  HADD2 R25, R25, -1040, -1040 ;  /* 0xe410e41019197430 */ /* 0x000fe40000000000 */
[----:B------:R-:W-:Y:S01]  /*f650*/  HADD2 R48, R26, -1040, -1040 ;  /* 0xe410e4101a307430 */ /* 0x000fe20000000000 */
[----:B-----5:R-:W-:Y:S01]  /*f660*/  SHF.R.U32.HI R45, RZ, 0xd, R34 ;  /* 0x0000000dff2d7819 */ /* 0x020fe20000011622 */
[----:B------:R-:W-:Y:S02]  /*f670*/  HADD2 R26, R24, -1040, -1040 ;  /* 0xe410e410181a7430 */ /* 0x000fe40000000000 */
[-C--:B------:R-:W-:Y:S02]  /*f680*/  HFMA2 R56, R19, R40.reuse, R56 ;  /* 0x0000002813387231 */ /* 0x080fe40000000038 */
[----:B------:R-:W-:Y:S02]  /*f690*/  HFMA2 R54, R2, R40, R47 ;  /* 0x0000002802367231 */ /* 0x000fe4000000002f */
[----:B------:R-:W-:Y:S01]  /*f6a0*/  HADD2 R24, R44, -1040, -1040 ;  /* 0xe410e4102c187430 */ /* 0x000fe20000000000 */
[-C--:B------:R-:W-:Y:S01]  /*f6b0*/  HFMA2.MMA R53, R25, R41.reuse, R70 ;  /* 0x0000002919357235 */ /* 0x080fe20000000046 */
[----:B------:R-:W-:Y:S01]  /*f6c0*/  SHF.R.U32.HI R69, RZ, 0xd, R33 ;  /* 0x0000000dff457819 */ /* 0x000fe20000011621 */
[----:B------:R-:W-:Y:S01]  /*f6d0*/  HFMA2.MMA R47, R48, R41, R46 ;  /* 0x00000029302f7235 */ /* 0x000fe2000000002e */
[-C--:B------:R-:W-:Y:S01]  /*f6e0*/  HFMA2 R56, R26, R41.reuse, R56 ;  /* 0x000000291a387231 */ /* 0x080fe20000000038 */
[----:B------:R-:W-:Y:S01]  /*f6f0*/  LOP3.LUT R70, R50, 0x40004, R45, 0xf8, !PT ;  /* 0x0004000432467812 */ /* 0x000fe200078ef82d */
[----:B------:R-:W-:Y:S01]  /*f700*/  HFMA2 R54, R24, R41, R54 ;  /* 0x0000002918367231 */ /* 0x000fe20000000036 */
[----:B------:R-:W-:-:S02]  /*f710*/  LOP3.LUT R41, R32, 0x1f001f, RZ, 0xc0, !PT ;  /* 0x001f001f20297812 */ /* 0x000fc400078ec0ff */
[----:B------:R-:W-:Y:S02]  /*f720*/  LOP3.LUT R44, R33, 0x1f001f, RZ, 0xc0, !PT ;  /* 0x001f001f212c7812 */ /* 0x000fe400078ec0ff */
[----:B------:R-:W-:Y:S02]  /*f730*/  LOP3.LUT R45, R34, 0x1f001f, RZ, 0xc0, !PT ;  /* 0x001f001f222d7812 */ /* 0x000fe400078ec0ff */
[----:B------:R-:W-:Y:S02]  /*f740*/  LOP3.LUT R46, R35, 0x1f001f, RZ, 0xc0, !PT ;  /* 0x001f001f232e7812 */ /* 0x000fe400078ec0ff */
[----:B------:R-:W-:Y:S02]  /*f750*/  LOP3.LUT R69, R52, 0x40004, R69, 0xf8, !PT ;  /* 0x0004000434457812 */ /* 0x000fe400078ef845 */
[----:B------:R-:W-:Y:S02]  /*f760*/  SHF.R.U32.HI R40, RZ, 0xd, R32 ;  /* 0x0000000dff287819 */ /* 0x000fe40000011620 */
[----:B------:R-:W-:-:S02]  /*f770*/  SHF.R.U32.HI R50, RZ, 0xd, R35 ;  /* 0x0000000dff327819 */ /* 0x000fc40000011623 */
[----:B------:R-:W-:Y:S02]  /*f780*/  LOP3.LUT R52, R41, 0x64006400, RZ, 0xfc, !PT ;  /* 0x6400640029347812 */ /* 0x000fe400078efcff */
[----:B------:R-:W-:Y:S02]  /*f790*/  LOP3.LUT R44, R44, 0x64006400, RZ, 0xfc, !PT ;  /* 0x640064002c2c7812 */ /* 0x000fe400078efcff */
[----:B------:R-:W-:Y:S02]  /*f7a0*/  LOP3.LUT R45, R45, 0x64006400, RZ, 0xfc, !PT ;  /* 0x640064002d2d7812 */ /* 0x000fe400078efcff */
[----:B------:R-:W-:Y:S01]  /*f7b0*/  LOP3.LUT R46, R46, 0x64006400, RZ, 0xfc, !PT ;  /* 0x640064002e2e7812 */ /* 0x000fe200078efcff */
[----:B------:R-:W-:Y:S01]  /*f7c0*/  HADD2 R52, R52, -1040, -1040 ;  /* 0xe410e41034347430 */ /* 0x000fe20000000000 */
[----:B------:R-:W-:Y:S01]  /*f7d0*/  LOP3.LUT R40, R51, 0x40004, R40, 0xf8, !PT ;  /* 0x0004000433287812 */ /* 0x000fe200078ef828 */
[----:B------:R-:W-:Y:S01]  /*f7e0*/  HADD2 R51, R44, -1040, -1040 ;  /* 0xe410e4102c337430 */ /* 0x000fe20000000000 */
[----:B------:R-:W-:Y:S01]  /*f7f0*/  LOP3.LUT R41, R49, 0x40004, R50, 0xf8, !PT ;  /* 0x0004000431297812 */ /* 0x000fe200078ef832 */
[----:B------:R-:W-:Y:S01]  /*f800*/  HADD2 R50, R45, -1040, -1040 ;  /* 0xe410e4102d327430 */ /* 0x000fe20000000000 */
[----:B------:R-:W-:Y:S01]  /*f810*/  LOP3.LUT R44, R33, 0x3e003e0, RZ, 0xc0, !PT ;  /* 0x03e003e0212c7812 */ /* 0x000fe200078ec0ff */
[----:B------:R-:W-:Y:S01]  /*f820*/  HADD2 R49, R46, -1040, -1040 ;  /* 0xe410e4102e317430 */ /* 0x000fe20000000000 */
[----:B------:R-:W-:-:S02]  /*f830*/  LOP3.LUT R45, R34, 0x3e003e0, RZ, 0xc0, !PT ;  /* 0x03e003e0222d7812 */ /* 0x000fc400078ec0ff */
[----:B------:R-:W-:Y:S01]  /*f840*/  LOP3.LUT R46, R35, 0x3e003e0, RZ, 0xc0, !PT ;  /* 0x03e003e0232e7812 */ /* 0x000fe200078ec0ff */
[-C--:B------:R-:W-:Y:S01]  /*f850*/  HFMA2.MMA R72, R52, R42.reuse, R47 ;  /* 0x0000002a34487235 */ /* 0x080fe2000000002f */
[----:B------:R-:W-:Y:S02]  /*f860*/  LOP3.LUT R55, R44, 0x64006400, RZ, 0xfc, !PT ;  /* 0x640064002c377812 */ /* 0x000fe400078efcff */
[----:B------:R-:W-:Y:S02]  /*f870*/  LOP3.LUT R71, R45, 0x64006400, RZ, 0xfc, !PT ;  /* 0x640064002d477812 */ /* 0x000fe400078efcff */
[----:B------:R-:W-:Y:S02]  /*f880*/  LOP3.LUT R73, R46, 0x64006400, RZ, 0xfc, !PT ;  /* 0x640064002e497812 */ /* 0x000fe400078efcff */
[----:B------:R-:W0:Y:S01]  /*f890*/  LDS.128 R44, [UR5+0x20] ;  /* 0x00002005ff2c7984 */ /* 0x000e220008000c00 */
[-C--:B------:R-:W-:Y:S01]  /*f8a0*/  HFMA2 R74, R51, R42.reuse, R56 ;  /* 0x0000002a334a7231 */ /* 0x080fe20000000038 */
[----:B------:R-:W-:Y:S01]  /*f8b0*/  HFMA2.MMA R75, R50, R42, R53 ;  /* 0x0000002a324b7235 */ /* 0x000fe20000000035 */
[----:B------:R-:W-:Y:S01]  /*f8c0*/  HFMA2 R76, R49, R42, R54 ;  /* 0x0000002a314c7231 */ /* 0x000fe20000000036 */
[----:B------:R-:W-:-:S04]  /*f8d0*/  LOP3.LUT R42, R32, 0x3e003e0, RZ, 0xc0, !PT ;  /* 0x03e003e0202a7812 */ /* 0x000fc800078ec0ff */
[----:B------:R-:W-:-:S05]  /*f8e0*/  LOP3.LUT R53, R42, 0x64006400, RZ, 0xfc, !PT ;  /* 0x640064002a357812 */ /* 0x000fca00078efcff */
[-C--:B------:R-:W-:Y:S02]  /*f8f0*/  HFMA2 R56, R53, R82.reuse.H0_H0, -48, -48 ;  /* 0xd200d20035387431 */ /* 0x080fe40000040052 */
[-C--:B------:R-:W-:Y:S01]  /*f900*/  HFMA2 R54, R71, R82.reuse.H0_H0, -48, -48 ;  /* 0xd200d20047367431 */ /* 0x080fe20000040052 */
[----:B------:R-:W-:Y:S01]  /*f910*/  SHF.R.U32.HI R71, RZ, 0xa, R32 ;  /* 0x0000000aff477819 */ /* 0x000fe20000011620 */
[-C--:B------:R-:W-:Y:S01]  /*f920*/  HFMA2 R55, R55, R82.reuse.H0_H0, -48, -48 ;  /* 0xd200d20037377431 */ /* 0x080fe20000040052 */
[----:B------:R-:W-:Y:S01]  /*f930*/  SHF.R.U32.HI R85, RZ, 0xa, R35 ;  /* 0x0000000aff557819 */ /* 0x000fe20000011623 */
[----:B------:R-:W-:Y:S01]  /*f940*/  HFMA2.MMA R42, R56, R43, R72 ;  /* 0x0000002b382a7235 */ /* 0x000fe20000000048 */
[----:B------:R-:W-:Y:S01]  /*f950*/  SHF.R.U32.HI R72, RZ, 0xa, R33 ;  /* 0x0000000aff487819 */ /* 0x000fe20000011621 */
[----:B------:R-:W-:Y:S01]  /*f960*/  HFMA2 R53, R73, R82.H0_H0, -48, -48 ;  /* 0xd200d20049357431 */ /* 0x000fe20000040052 */
[----:B------:R-:W-:Y:S02]  /*f970*/  SHF.R.U32.HI R84, RZ, 0xa, R34 ;  /* 0x0000000aff547819 */ /* 0x000fe40000011622 */
[----:B------:R-:W-:-:S02]  /*f980*/  SHF.R.U32.HI R87, RZ, 0xc, R36 ;  /* 0x0000000cff577819 */ /* 0x000fc40000011624 */
[----:B------:R-:W-:Y:S02]  /*f990*/  SHF.R.U32.HI R86, RZ, 0xc, R37 ;  /* 0x0000000cff567819 */ /* 0x000fe40000011625 */
[----:B------:R-:W-:Y:S01]  /*f9a0*/  LOP3.LUT R71, R71, 0x1f001f, RZ, 0xc0, !PT ;  /* 0x001f001f47477812 */ /* 0x000fe200078ec0ff */
[-C--:B------:R-:W-:Y:S01]  /*f9b0*/  HFMA2 R73, R55, R43.reuse, R74 ;  /* 0x0000002b37497231 */ /* 0x080fe2000000004a */
[----:B------:R-:W-:Y:S02]  /*f9c0*/  LOP3.LUT R72, R72, 0x1f001f, RZ, 0xc0, !PT ;  /* 0x001f001f48487812 */ /* 0x000fe400078ec0ff */
[----:B------:R-:W-:Y:S01]  /*f9d0*/  LOP3.LUT R85, R85, 0x1f001f, RZ, 0xc0, !PT ;  /* 0x001f001f55557812 */ /* 0x000fe200078ec0ff */
[----:B------:R-:W-:Y:S01]  /*f9e0*/  HFMA2.MMA R74, R54, R43, R75 ;  /* 0x0000002b364a7235 */ /* 0x000fe2000000004b */
[----:B------:R-:W-:Y:S01]  /*f9f0*/  SHF.R.U32.HI R89, RZ, 0xc, R38 ;  /* 0x0000000cff597819 */ /* 0x000fe20000011626 */
[----:B------:R-:W-:Y:S01]  /*fa00*/  HFMA2 R75, R53, R43, R76 ;  /* 0x0000002b354b7231 */ /* 0x000fe2000000004c */
[----:B------:R-:W-:-:S02]  /*fa10*/  LOP3.LUT R83, R36, 0x1f001f, RZ, 0xc0, !PT ;  /* 0x001f001f24537812 */ /* 0x000fc400078ec0ff */
[----:B------:R-:W-:Y:S02]  /*fa20*/  LOP3.LUT R81, R36, 0x3e003e0, RZ, 0xc0, !PT ;  /* 0x03e003e024517812 */ /* 0x000fe400078ec0ff */
[----:B------:R-:W-:Y:S02]  /*fa30*/  SHF.R.U32.HI R32, RZ, 0xa, R36 ;  /* 0x0000000aff207819 */ /* 0x000fe40000011624 */
[C---:B------:R-:W-:Y:S02]  /*fa40*/  LOP3.LUT R80, R37.reuse, 0x1f001f, RZ, 0xc0, !PT ;  /* 0x001f001f25507812 */ /* 0x040fe400078ec0ff */
[----:B------:R-:W-:Y:S02]  /*fa50*/  LOP3.LUT R78, R37, 0x3e003e0, RZ, 0xc0, !PT ;  /* 0x03e003e0254e7812 */ /* 0x000fe400078ec0ff */
[----:B------:R-:W-:Y:S02]  /*fa60*/  SHF.R.U32.HI R34, RZ, 0xa, R37 ;  /* 0x0000000aff227819 */ /* 0x000fe40000011625 */
[----:B------:R-:W-:-:S02]  /*fa70*/  LOP3.LUT R84, R84, 0x1f001f, RZ, 0xc0, !PT ;  /* 0x001f001f54547812 */ /* 0x000fc400078ec0ff */
[----:B------:R-:W-:Y:S02]  /*fa80*/  LOP3.LUT R36, R40, 0x80008, R87, 0xf8, !PT ;  /* 0x0008000828247812 */ /* 0x000fe400078ef857 */
[----:B------:R-:W-:Y:S02]  /*fa90*/  LOP3.LUT R37, R69, 0x80008, R86, 0xf8, !PT ;  /* 0x0008000845257812 */ /* 0x000fe400078ef856 */
[----:B------:R-:W-:Y:S02]  /*faa0*/  LOP3.LUT R71, R71, 0x64006400, RZ, 0xfc, !PT ;  /* 0x6400640047477812 */ /* 0x000fe400078efcff */
[C---:B------:R-:W-:Y:S02]  /*fab0*/  LOP3.LUT R79, R38.reuse, 0x1f001f, RZ, 0xc0, !PT ;  /* 0x001f001f264f7812 */ /* 0x040fe400078ec0ff */
[----:B------:R-:W-:Y:S02]  /*fac0*/  LOP3.LUT R76, R38, 0x3e003e0, RZ, 0xc0, !PT ;  /* 0x03e003e0264c7812 */ /* 0x000fe400078ec0ff */
[----:B------:R-:W-:-:S02]  /*fad0*/  SHF.R.U32.HI R33, RZ, 0xa, R38 ;  /* 0x0000000aff217819 */ /* 0x000fc40000011626 */
[----:B------:R-:W-:Y:S02]  /*fae0*/  LOP3.LUT R40, R72, 0x64006400, RZ, 0xfc, !PT ;  /* 0x6400640048287812 */ /* 0x000fe400078efcff */
[----:B------:R-:W-:Y:S02]  /*faf0*/  LOP3.LUT R69, R85, 0x64006400, RZ, 0xfc, !PT ;  /* 0x6400640055457812 */ /* 0x000fe400078efcff */
[----:B------:R-:W-:Y:S02]  /*fb00*/  LOP3.LUT R38, R70, 0x80008, R89, 0xf8, !PT ;  /* 0x0008000846267812 */ /* 0x000fe400078ef859 */
[----:B------:R-:W-:Y:S01]  /*fb10*/  LOP3.LUT R70, R84, 0x64006400, RZ, 0xfc, !PT ;  /* 0x6400640054467812 */ /* 0x000fe200078efcff */
[----:B------:R-:W-:Y:S02]  /*fb20*/  HADD2 R72, R71, -1040, -1040 ;  /* 0xe410e41047487430 */ /* 0x000fe40000000000 */
[----:B------:R-:W-:Y:S02]  /*fb30*/  HADD2 R71, R40, -1040, -1040 ;  /* 0xe410e41028477430 */ /* 0x000fe40000000000 */
[----:B------:R-:W-:-:S02]  /*fb40*/  HADD2 R69, R69, -1040, -1040 ;  /* 0xe410e41045457430 */ /* 0x000fc40000000000 */
[----:B------:R-:W-:Y:S02]  /*fb50*/  HADD2 R70, R70, -1040, -1040 ;  /* 0xe410e41046467430 */ /* 0x000fe40000000000 */
[-C--:B0-----:R-:W-:Y:S01]  /*fb60*/  HFMA2 R40, R71, R44.reuse, R73 ;  /* 0x0000002c47287231 */ /* 0x081fe20000000049 */
[----:B------:R-:W-:Y:S01]  /*fb70*/  LOP3.LUT R73, R79, 0x64006400, RZ, 0xfc, !PT ;  /* 0x640064004f497812 */ /* 0x000fe200078efcff */
[----:B------:R-:W-:Y:S01]  /*fb80*/  HFMA2 R85, R69, R44, R75 ;  /* 0x0000002c45557231 */ /* 0x000fe2000000004b */
[----:B------:R-:W-:Y:S02]  /*fb90*/  LOP3.LUT R75, R83, 0x64006400, RZ, 0xfc, !PT ;  /* 0x64006400534b7812 */ /* 0x000fe400078efcff */
[----:B------:R-:W-:Y:S01]  /*fba0*/  LOP3.LUT R77, R39, 0x1f001f, RZ, 0xc0, !PT ;  /* 0x001f001f274d7812 */ /* 0x000fe200078ec0ff */
[-C--:B------:R-:W-:Y:S02]  /*fbb0*/  HFMA2.MMA R42, R72, R44.reuse, R42 ;  /* 0x0000002c482a7235 */ /* 0x080fe4000000002a */
[----:B------:R-:W-:Y:S01]  /*fbc0*/  HFMA2.MMA R84, R70, R44, R74 ;  /* 0x0000002c46547235 */ /* 0x000fe2000000004a */
[----:B------:R-:W-:Y:S01]  /*fbd0*/  SHF.R.U32.HI R88, RZ, 0xc, R39 ;  /* 0x0000000cff587819 */ /* 0x000fe20000011627 */
[----:B------:R-:W-:Y:S01]  /*fbe0*/  HADD2 R75, R75, -1040, -1040 ;  /* 0xe410e4104b4b7430 */ /* 0x000fe20000000000 */
[----:B------:R-:W-:Y:S01]  /*fbf0*/  LOP3.LUT R74, R80, 0x64006400, RZ, 0xfc, !PT ;  /* 0x64006400504a7812 */ /* 0x000fe200078efcff */
[----:B------:R-:W-:Y:S01]  /*fc00*/  HADD2 R73, R73, -1040, -1040 ;  /* 0xe410e41049497430 */ /* 0x000fe20000000000 */
[----:B------:R-:W-:-:S02]  /*fc10*/  LOP3.LUT R44, R77, 0x64006400, RZ, 0xfc, !PT ;  /* 0x640064004d2c7812 */ /* 0x000fc400078efcff */
[----:B------:R-:W-:Y:S02]  /*fc20*/  LOP3.LUT R43, R39, 0x3e003e0, RZ, 0xc0, !PT ;  /* 0x03e003e0272b7812 */ /* 0x000fe400078ec0ff */
[----:B------:R-:W-:Y:S02]  /*fc30*/  SHF.R.U32.HI R35, RZ, 0xa, R39 ;  /* 0x0000000aff237819 */ /* 0x000fe40000011627 */
[----:B------:R-:W-:Y:S02]  /*fc40*/  LOP3.LUT R81, R81, 0x64006400, RZ, 0xfc, !PT ;  /* 0x6400640051517812 */ /* 0x000fe400078efcff */
[----:B------:R-:W-:Y:S01]  /*fc50*/  LOP3.LUT R79, R76, 0x64006400, RZ, 0xfc, !PT ;  /* 0x640064004c4f7812 */ /* 0x000fe200078efcff */
[----:B------:R-:W-:Y:S01]  /*fc60*/  HADD2 R74, R74, -1040, -1040 ;  /* 0xe410e4104a4a7430 */ /* 0x000fe20000000000 */
[----:B------:R-:W-:Y:S01]  /*fc70*/  LOP3.LUT R39, R41, 0x80008, R88, 0xf8, !PT ;  /* 0x0008000829277812 */ /* 0x000fe200078ef858 */
[----:B------:R-:W-:Y:S01]  /*fc80*/  HADD2 R44, R44, -1040, -1040 ;  /* 0xe410e4102c2c7430 */ /* 0x000fe20000000000 */
[----:B------:R-:W-:Y:S01]  /*fc90*/  LOP3.LUT R41, R78, 0x64006400, RZ, 0xfc, !PT ;  /* 0x640064004e297812 */ /* 0x000fe200078efcff */
[-C--:B------:R-:W-:Y:S01]  /*fca0*/  HFMA2.MMA R42, R75, R45.reuse, R42 ;  /* 0x0000002d4b2a7235 */ /* 0x080fe2000000002a */
[----:B------:R-:W-:Y:S01]  /*fcb0*/  LOP3.LUT R43, R43, 0x64006400, RZ, 0xfc, !PT ;  /* 0x640064002b2b7812 */ /* 0x000fe200078efcff */
[----:B------:R-:W-:Y:S01]  /*fcc0*/  HFMA2.MMA R84, R73, R45, R84 ;  /* 0x0000002d49547235 */ /* 0x000fe20000000054 */
[----:B------:R-:W-:-:S02]  /*fcd0*/  HFMA2 R78, R81, R82.H0_H0, -48, -48 ;  /* 0xd200d200514e7431 */ /* 0x000fc40000040052 */
[-C--:B------:R-:W-:Y:S01]  /*fce0*/  HFMA2 R76, R79, R82.reuse.H0_H0, -48, -48 ;  /* 0xd200d2004f4c7431 */ /* 0x080fe20000040052 */
[----:B------:R-:W-:Y:S01]  /*fcf0*/  LOP3.LUT R32, R32, 0x1f001f, RZ, 0xc0, !PT ;  /* 0x001f001f20207812 */ /* 0x000fe200078ec0ff */
[-C--:B------:R-:W-:Y:S01]  /*fd00*/  HFMA2 R40, R74, R45.reuse, R40 ;  /* 0x0000002d4a287231 */ /* 0x080fe20000000028 */
[----:B------:R-:W-:Y:S01]  /*fd10*/  LOP3.LUT R34, R34, 0x1f001f, RZ, 0xc0, !PT ;  /* 0x001f001f22227812 */ /* 0x000fe200078ec0ff */
[----:B------:R-:W-:Y:S01]  /*fd20*/  HFMA2 R85, R44, R45, R85 ;  /* 0x0000002d2c557231 */ /* 0x000fe20000000055 */
[----:B------:R-:W-:Y:S01]  /*fd30*/  LOP3.LUT R33, R33, 0x1f001f, RZ, 0xc0, !PT ;  /* 0x001f001f21217812 */ /* 0x000fe200078ec0ff */
[-C--:B------:R-:W-:Y:S01]  /*fd40*/  HFMA2 R77, R41, R82.reuse.H0_H0, -48, -48 ;  /* 0xd200d200294d7431 */ /* 0x080fe20000040052 */
[----:B------:R-:W-:Y:S01]  /*fd50*/  LOP3.LUT R35, R35, 0x1f001f, RZ, 0xc0, !PT ;  /* 0x001f001f23237812 */ /* 0x000fe200078ec0ff */
[----:B------:R-:W-:Y:S01]  /*fd60*/  HFMA2 R45, R43, R82.H0_H0, -48, -48 ;  /* 0xd200d2002b2d7431 */ /* 0x000fe20000040052 */
[-C--:B------:R-:W-:Y:S01]  /*fd70*/  HFMA2.MMA R42, R78, R46.reuse, R42 ;  /* 0x0000002e4e2a7235 */ /* 0x080fe2000000002a */
[-C--:B------:R-:W-:Y:S01]  /*fd80*/  HFMA2 R40, R77, R46.reuse, R40 ;  /* 0x0000002e4d287231 */ /* 0x080fe20000000028 */
[----:B------:R-:W-:Y:S01]  /*fd90*/  HFMA2.MMA R84, R76, R46, R84 ;  /* 0x0000002e4c547235 */ /* 0x000fe20000000054 */
[----:B------:R-:W-:Y:S01]  /*fda0*/  HFMA2 R85, R45, R46, R85 ;  /* 0x0000002e2d557231 */ /* 0x000fe20000000055 */
[----:B------:R-:W-:-:S02]  /*fdb0*/  LOP3.LUT R81, R32, 0x64006400, RZ, 0xfc, !PT ;  /* 0x6400640020517812 */ /* 0x000fc400078efcff */
[----:B------:R-:W-:Y:S02]  /*fdc0*/  LOP3.LUT R80, R34, 0x64006400, RZ, 0xfc, !PT ;  /* 0x6400640022507812 */ /* 0x000fe400078efcff */
[----:B------:R-:W-:Y:S02]  /*fdd0*/  LOP3.LUT R79, R33, 0x64006400, RZ, 0xfc, !PT ;  /* 0x64006400214f7812 */ /* 0x000fe400078efcff */
[----:B------:R-:W-:Y:S02]  /*fde0*/  LOP3.LUT R46, R35, 0x64006400, RZ, 0xfc, !PT ;  /* 0x64006400232e7812 */ /* 0x000fe400078efcff */
[----:B------:R-:W0:Y:S01]  /*fdf0*/  LDS.128 R32, [UR5+0x30] ;  /* 0x00003005ff207984 */ /* 0x000e220008000c00 */
[----:B------:R-:W-:Y:S02]  /*fe00*/  HADD2 R81, R81, -1040, -1040 ;  /* 0xe410e41051517430 */ /* 0x000fe40000000000 */
[----:B------:R-:W-:Y:S02]  /*fe10*/  HADD2 R79, R79, -1040, -1040 ;  /* 0xe410e4104f4f7430 */ /* 0x000fe40000000000 */
[----:B------:R-:W-:-:S02]  /*fe20*/  HADD2 R80, R80, -1040, -1040 ;  /* 0xe410e41050507430 */ /* 0x000fc40000000000 */
[----:B------:R-:W-:Y:S01]  /*fe30*/  HADD2 R46, R46, -1040, -1040 ;  /* 0xe410e4102e2e7430 */ /* 0x000fe20000000000 */
[-C--:B------:R-:W-:Y:S01]  /*fe40*/  HFMA2.MMA R94, R81, R47.reuse, R42 ;  /* 0x0000002f515e7235 */ /* 0x080fe2000000002a */
[-C--:B------:R-:W-:Y:S01]  /*fe50*/  HFMA2 R91, R80, R47.reuse, R40 ;  /* 0x0000002f505b7231 */ /* 0x080fe20000000028 */
[----:B------:R-:W-:Y:S01]  /*fe60*/  HFMA2.MMA R92, R79, R47, R84 ;  /* 0x0000002f4f5c7235 */ /* 0x000fe20000000054 */
[----:B------:R-:W-:Y:S01]  /*fe70*/  HFMA2 R96, R46, R47, R85 ;  /* 0x0000002f2e607231 */ /* 0x000fe20000000055 */
[C---:B------:R-:W-:Y:S02]  /*fe80*/  LOP3.LUT R41, R28.reuse, 0x1f001f, RZ, 0xc0, !PT ;  /* 0x001f001f1c297812 */ /* 0x040fe400078ec0ff */
[----:B------:R-:W-:Y:S02]  /*fe90*/  LOP3.LUT R47, R28, 0x3e003e0, RZ, 0xc0, !PT ;  /* 0x03e003e01c2f7812 */ /* 0x000fe400078ec0ff */
[--C-:B------:R-:W-:Y:S02]  /*fea0*/  SHF.R.U32.HI R89, RZ, 0xa, R28.reuse ;  /* 0x0000000aff597819 */ /* 0x100fe4000001161c */
[----:B------:R-:W-:-:S02]  /*feb0*/  SHF.R.U32.HI R83, RZ, 0xb, R28 ;  /* 0x0000000bff537819 */ /* 0x000fc4000001161c */
[--C-:B------:R-:W-:Y:S02]  /*fec0*/  SHF.R.U32.HI R90, RZ, 0xb, R29.reuse ;  /* 0x0000000bff5a7819 */ /* 0x100fe4000001161d */
        /* <DEDUP_REMOVED lines=9> */
[--C-:B------:R-:W-:Y:S02]  /*ff60*/  SHF.R.U32.HI R30, RZ, 0xa, R31.reuse ;  /* 0x0000000aff1e7819 */ /* 0x100fe4000001161f */
[----:B------:R-:W-:-:S02]  /*ff70*/  SHF.R.U32.HI R88, RZ, 0xb, R31 ;  /* 0x0000000bff587819 */ /* 0x000fc4000001161f */
[----:B------:R-:W-:Y:S02]  /*ff80*/  LOP3.LUT R31, R36, 0x100010, R83, 0xf8, !PT ;  /* 0x00100010241f7812 */ /* 0x000fe400078ef853 */
        /* <DEDUP_REMOVED lines=14> */
[----:B------:R-:W1:Y:S01]  /*10070*/  LDS.128 R40, [UR5+0x80] ;  /* 0x00008005ff287984 */ /* 0x000e620008000c00 */
[----:B------:R-:W-:Y:S02]  /*10080*/  HADD2 R86, R86, -1040, -1040 ;  /* 0xe410e41056567430 */ /* 0x000fe40000000000 */
[----:B------:R-:W-:Y:S02]  /*10090*/  HADD2 R88, R88, -1040, -1040 ;  /* 0xe410e41058587430 */ /* 0x000fe40000000000 */
[----:B------:R-:W-:Y:S02]  /*100a0*/  HADD2 R84, R84, -1040, -1040 ;  /* 0xe410e41054547430 */ /* 0x000fe40000000000 */
[----:B------:R-:W-:Y:S01]  /*100b0*/  HADD2 R82, R82, -1040, -1040 ;  /* 0xe410e41052527430 */ /* 0x000fe20000000000 */
[----:B------:R-:W-:Y:S01]  /*100c0*/  LOP3.LUT R28, R28, 0x1f001f, RZ, 0xc0, !PT ;  /* 0x001f001f1c1c7812 */ /* 0x000fe200078ec0ff */
[-C--:B0-----:R-:W-:Y:S01]  /*100d0*/  HFMA2 R91, R86, R32.reuse, R91 ;  /* 0x00000020565b7231 */ /* 0x081fe2000000005b */
[-C--:B------:R-:W-:Y:S01]  /*100e0*/  HFMA2.MMA R94, R88, R32.reuse, R94 ;  /* 0x00000020585e7235 */ /* 0x080fe2000000005e */
[----:B------:R-:W-:Y:S01]  /*100f0*/  HFMA2 R36, R82, R32, R96 ;  /* 0x0000002052247231 */ /* 0x000fe20000000060 */
[----:B------:R-:W-:Y:S01]  /*10100*/  HFMA2.MMA R92, R84, R32, R92 ;  /* 0x00000020545c7235 */ /* 0x000fe2000000005c */
[----:B------:R-:W-:Y:S01]  /*10110*/  HFMA2 R32, R85, R33, R91 ;  /* 0x0000002155207231 */ /* 0x000fe2000000005b */
[----:B------:R-:W-:-:S02]  /*10120*/  LOP3.LUT R91, R29, 0x1f001f, RZ, 0xc0, !PT ;  /* 0x001f001f1d5b7812 */ /* 0x000fc400078ec0ff */
[----:B------:R-:W-:Y:S02]  /*10130*/  LOP3.LUT R28, R28, 0x64006400, RZ, 0xfc, !PT ;  /* 0x640064001c1c7812 */ /* 0x000fe400078efcff */
[----:B------:R-:W-:Y:S02]  /*10140*/  LOP3.LUT R29, R90, 0x64006400, RZ, 0xfc, !PT ;  /* 0x640064005a1d7812 */ /* 0x000fe400078efcff */
[----:B------:R-:W-:Y:S01]  /*10150*/  LOP3.LUT R90, R91, 0x64006400, RZ, 0xfc, !PT ;  /* 0x640064005b5a7812 */ /* 0x000fe200078efcff */
[----:B------:R-:W-:Y:S01]  /*10160*/  HADD2 R91, R28, -1040, -1040 ;  /* 0xe410e4101c5b7430 */ /* 0x000fe20000000000 */
[-C--:B------:R-:W-:Y:S01]  /*10170*/  HFMA2.MMA R96, R87, R33.reuse, R94 ;  /* 0x0000002157607235 */ /* 0x080fe2000000005e */
[----:B------:R-:W-:Y:S01]  /*10180*/  LOP3.LUT R89, R89, 0x1f001f, RZ, 0xc0, !PT ;  /* 0x001f001f59597812 */ /* 0x000fe200078ec0ff */
[----:B------:R-:W-:Y:S01]  /*10190*/  HFMA2.MMA R94, R83, R33, R92 ;  /* 0x00000021535e7235 */ /* 0x000fe2000000005c */
[----:B------:R-:W-:Y:S01]  /*101a0*/  LOP3.LUT R97, R95, 0x64006400, RZ, 0xfc, !PT ;  /* 0x640064005f617812 */ /* 0x000fe200078efcff */
[----:B------:R-:W-:Y:S01]  /*101b0*/  HFMA2 R33, R47, R33, R36 ;  /* 0x000000212f217231 */ /* 0x000fe20000000024 */
[----:B------:R-:W-:Y:S01]  /*101c0*/  LOP3.LUT R93, R38, 0x100010, R93, 0xf8, !PT ;  /* 0x00100010265d7812 */ /* 0x000fe200078ef85d */
[----:B------:R-:W-:Y:S01]  /*101d0*/  HFMA2 R32, R91, R34, R32 ;  /* 0x000000225b207231 */ /* 0x000fe20000000020 */
[----:B------:R-:W0:Y:S01]  /*101e0*/  LDS.128 R36, [UR5+0x90] ;  /* 0x00009005ff247984 */ /* 0x000e220008000c00 */
[----:B------:R-:W-:Y:S01]  /*101f0*/  HADD2 R95, R29, -1040, -1040 ;  /* 0xe410e4101d5f7430 */ /* 0x000fe20000000000 */
[----:B------:R-:W-:-:S02]  /*10200*/  LOP3.LUT R30, R30, 0x1f001f, RZ, 0xc0, !PT ;  /* 0x001f001f1e1e7812 */ /* 0x000fc400078ec0ff */
[----:B------:R-:W-:Y:S01]  /*10210*/  LOP3.LUT R89, R89, 0x64006400, RZ, 0xfc, !PT ;  /* 0x6400640059597812 */ /* 0x000fe200078efcff */
[----:B------:R-:W-:Y:S01]  /*10220*/  HFMA2 R32, R95, R35, R32 ;  /* 0x000000235f207231 */ /* 0x000fe20000000020 */
[----:B------:R-:W-:Y:S01]  /*10230*/  LOP3.LUT R30, R30, 0x64006400, RZ, 0xfc, !PT ;  /* 0x640064001e1e7812 */ /* 0x000fe200078efcff */
[----:B------:R-:W-:Y:S01]  /*10240*/  HADD2 R90, R90, -1040, -1040 ;  /* 0xe410e4105a5a7430 */ /* 0x000fe20000000000 */
[----:B------:R-:W-:Y:S01]  /*10250*/  LOP3.LUT R93, R93, 0x64006400, RZ, 0xfc, !PT ;  /* 0x640064005d5d7812 */ /* 0x000fe200078efcff */
[----:B------:R-:W-:Y:S02]  /*10260*/  HADD2 R92, R89, -1040, -1040 ;  /* 0xe410e410595c7430 */ /* 0x000fe40000000000 */
[----:B------:R-:W-:Y:S01]  /*10270*/  HADD2 R99, R32.H0_H0, R32.H1_H1 ;  /* 0x3000002020637230 */ /* 0x000fe20000000800 */
[----:B-1----:R-:W-:Y:S01]  /*10280*/  HFMA2.MMA R32, R68, R40, RZ ;  /* 0x0000002844207235 */ /* 0x002fe200000000ff */
[----:B------:R-:W-:Y:S01]  /*10290*/  HADD2 R89, R30, -1040, -1040 ;  /* 0xe410e4101e597430 */ /* 0x000fe20000000000 */
[----:B------:R-:W-:Y:S01]  /*102a0*/  LOP3.LUT R31, R31, 0x64006400, RZ, 0xfc, !PT ;  /* 0x640064001f1f7812 */ /* 0x000fe200078efcff */
[-C--:B------:R-:W-:Y:S01]  /*102b0*/  HFMA2.MMA R30, R90, R34.reuse, R94 ;  /* 0x000000225a1e7235 */ /* 0x080fe2000000005e */
[----:B------:R-:W-:Y:S01]  /*102c0*/  HADD2 R94, R93, -1040, -1040 ;  /* 0xe410e4105d5e7430 */ /* 0x000fe20000000000 */
[----:B------:R-:W-:Y:S01]  /*102d0*/  HFMA2.MMA R28, R92, R34, R96 ;  /* 0x000000225c1c7235 */ /* 0x000fe20000000060 */
[----:B------:R-:W-:-:S02]  /*102e0*/  HFMA2 R33, R89, R34, R33 ;  /* 0x0000002259217231 */ /* 0x000fc40000000021 */
[----:B------:R-:W-:Y:S01]  /*102f0*/  HADD2 R93, R97, -1040, -1040 ;  /* 0xe410e410615d7430 */ /* 0x000fe20000000000 */
[----:B------:R-:W-:Y:S01]  /*10300*/  HFMA2.MMA R34, R64, R40, RZ ;  /* 0x0000002840227235 */ /* 0x000fe200000000ff */
[----:B------:R-:W-:Y:S01]  /*10310*/  HADD2 R96, R31, -1040, -1040 ;  /* 0xe410e4101f607430 */ /* 0x000fe20000000000 */
[----:B------:R-:W-:Y:S01]  /*10320*/  HFMA2.MMA R32, R67, R41, R32 ;  /* 0x0000002943207235 */ /* 0x000fe20000000020 */
[----:B------:R-:W-:Y:S01]  /*10330*/  HFMA2 R33, R93, R35, R33 ;  /* 0x000000235d217231 */ /* 0x000fe20000000021 */
[----:B------:R-:W-:-:S03]  /*10340*/  HFMA2.MMA R30, R94, R35, R30 ;  /* 0x000000235e1e7235 */ /* 0x000fc6000000001e */
[----:B------:R-:W-:Y:S01]  /*10350*/  HFMA2.MMA R28, R96, R35, R28 ;  /* 0x00000023601c7235 */ /* 0x000fe2000000001c */
[----:B------:R-:W-:Y:S01]  /*10360*/  HADD2 R97, R33.H0_H0, R33.H1_H1 ;  /* 0x3000002121617230 */ /* 0x000fe20000000800 */
[----:B------:R-:W-:Y:S01]  /*10370*/  HFMA2.MMA R34, R63, R41, R34 ;  /* 0x000000293f227235 */ /* 0x000fe20000000022 */
[-C--:B------:R-:W-:Y:S01]  /*10380*/  HFMA2 R33, R66, R40.reuse, RZ.H0_H0 ;  /* 0x0000002842217231 */ /* 0x080fe200000400ff */
[----:B------:R-:W-:Y:S01]  /*10390*/  HFMA2.MMA R32, R60, R42, R32 ;  /* 0x0000002a3c207235 */ /* 0x000fe20000000020 */
[----:B------:R-:W-:-:S04]  /*103a0*/  HFMA2 R40, R62, R40, RZ.H0_H0 ;  /* 0x000000283e287231 */ /* 0x000fc800000400ff */
[-C--:B------:R-:W-:Y:S01]  /*103b0*/  HFMA2 R40, R61, R41.reuse, R40 ;  /* 0x000000293d287231 */ /* 0x080fe20000000028 */
[----:B------:R-:W-:Y:S01]  /*103c0*/  HFMA2.MMA R34, R58, R42, R34 ;  /* 0x0000002a3a227235 */ /* 0x000fe20000000022 */
[----:B------:R-:W-:Y:S02]  /*103d0*/  HADD2 R100, R28.H0_H0, R28.H1_H1 ;  /* 0x3000001c1c647230 */ /* 0x000fe40000000800 */
[----:B------:R-:W-:Y:S02]  /*103e0*/  HADD2 R98, R30.H0_H0, R30.H1_H1 ;  /* 0x3000001e1e627230 */ /* 0x000fe40000000800 */
[----:B------:R-:W-:Y:S01]  /*103f0*/  HFMA2 R35, R57, R42, R40 ;  /* 0x0000002a39237231 */ /* 0x000fe20000000028 */
[----:B------:R-:W1:Y:S01]  /*10400*/  LDS.128 R28, [UR5+0xa0] ;  /* 0x0000a005ff1c7984 */ /* 0x000e620008000c00 */
[----:B------:R-:W-:Y:S01]  /*10410*/  HFMA2.MMA R40, R0, R43, R32 ;  /* 0x0000002b00287235 */ /* 0x000fe20000000020 */
[----:B------:R-:W-:-:S04]  /*10420*/  HFMA2 R33, R65, R41, R33 ;  /* 0x0000002941217231 */ /* 0x000fc80000000021 */
[----:B------:R-:W-:Y:S01]  /*10430*/  HFMA2 R33, R59, R42, R33 ;  /* 0x0000002a3b217231 */ /* 0x000fe20000000021 */
[----:B------:R-:W-:Y:S02]  /*10440*/  HFMA2.MMA R42, R22, R43, R34 ;  /* 0x0000002b162a7235 */ /* 0x000fe40000000022 */
[----:B0-----:R-:W-:-:S06]  /*10450*/  HFMA2.MMA R40, R20, R36, R40 ;  /* 0x0000002414287235 */ /* 0x001fcc0000000028 */
[----:B------:R-:W-:Y:S02]  /*10460*/  HFMA2.MMA R42, R18, R36, R42 ;  /* 0x00000024122a7235 */ /* 0x000fe4000000002a */
[----:B------:R-:W-:-:S06]  /*10470*/  HFMA2.MMA R40, R48, R37, R40 ;  /* 0x0000002530287235 */ /* 0x000fcc0000000028 */
[----:B------:R-:W-:Y:S02]  /*10480*/  HFMA2.MMA R42, R25, R37, R42 ;  /* 0x00000025192a7235 */ /* 0x000fe4000000002a */
[-C--:B------:R-:W-:Y:S01]  /*10490*/  HFMA2.MMA R40, R52, R38.reuse, R40 ;  /* 0x0000002634287235 */ /* 0x080fe20000000028 */
[-C--:B------:R-:W-:Y:S02]  /*104a0*/  HFMA2 R41, R23, R43.reuse, R33 ;  /* 0x0000002b17297231 */ /* 0x080fe40000000021 */
[----:B------:R-:W-:Y:S02]  /*104b0*/  HFMA2 R43, R21, R43, R35 ;  /* 0x0000002b152b7231 */ /* 0x000fe40000000023 */
[----:B------:R-:W0:Y:S01]  /*104c0*/  LDS.128 R32, [UR5+0xb0] ;  /* 0x0000b005ff207984 */ /* 0x000e220008000c00 */
[----:B------:R-:W-:Y:S02]  /*104d0*/  HFMA2.MMA R42, R50, R38, R42 ;  /* 0x00000026322a7235 */ /* 0x000fe4000000002a */
[----:B------:R-:W-:Y:S01]  /*104e0*/  HFMA2.MMA R40, R56, R39, R40 ;  /* 0x0000002738287235 */ /* 0x000fe20000000028 */
[----:B------:R-:W-:-:S02]  /*104f0*/  HFMA2 R41, R19, R36, R41 ;  /* 0x0000002413297231 */ /* 0x000fc40000000029 */
[----:B------:R-:W-:-:S03]  /*10500*/  HFMA2 R43, R2, R36, R43 ;  /* 0x00000024022b7231 */ /* 0x000fc6000000002b */
[----:B------:R-:W-:Y:S02]  /*10510*/  HFMA2.MMA R42, R54, R39, R42 ;  /* 0x00000027362a7235 */ /* 0x000fe4000000002a */
[-C--:B-1----:R-:W-:Y:S01]  /*10520*/  HFMA2.MMA R40, R72, R28.reuse, R40 ;  /* 0x0000001c48287235 */ /* 0x082fe20000000028 */
[-C--:B------:R-:W-:Y:S02]  /*10530*/  HFMA2 R41, R26, R37.reuse, R41 ;  /* 0x000000251a297231 */ /* 0x080fe40000000029 */
[----:B------:R-:W-:Y:S02]  /*10540*/  HFMA2 R43, R24, R37, R43 ;  /* 0x00000025182b7231 */ /* 0x000fe4000000002b */
[-C--:B------:R-:W-:Y:S01]  /*10550*/  HFMA2 R41, R51, R38.reuse, R41 ;  /* 0x0000002633297231 */ /* 0x080fe20000000029 */
[----:B------:R-:W-:Y:S01]  /*10560*/  HFMA2.MMA R42, R70, R28, R42 ;  /* 0x0000001c462a7235 */ /* 0x000fe2000000002a */
[----:B------:R-:W-:Y:S01]  /*10570*/  HFMA2 R43, R49, R38, R43 ;  /* 0x00000026312b7231 */ /* 0x000fe2000000002b */
[----:B------:R-:W-:Y:S01]  /*10580*/  HFMA2.MMA R40, R75, R29, R40 ;  /* 0x0000001d4b287235 */ /* 0x000fe20000000028 */
[----:B------:R-:W-:-:S02]  /*10590*/  HFMA2 R41, R55, R39, R41 ;  /* 0x0000002737297231 */ /* 0x000fc40000000029 */
[----:B------:R-:W-:Y:S02]  /*105a0*/  HFMA2 R43, R53, R39, R43 ;  /* 0x00000027352b7231 */ /* 0x000fe4000000002b */
[-C--:B------:R-:W-:Y:S01]  /*105b0*/  HFMA2 R41, R71, R28.reuse, R41 ;  /* 0x0000001c47297231 */ /* 0x080fe20000000029 */
[----:B------:R-:W-:Y:S01]  /*105c0*/  HFMA2.MMA R42, R73, R29, R42 ;  /* 0x0000001d492a7235 */ /* 0x000fe2000000002a */
[----:B------:R-:W-:Y:S01]  /*105d0*/  HFMA2 R43, R69, R28, R43 ;  /* 0x0000001c452b7231 */ /* 0x000fe2000000002b */
[-C--:B------:R-:W-:Y:S01]  /*105e0*/  HFMA2.MMA R28, R78, R30.reuse, R40 ;  /* 0x0000001e4e1c7235 */ /* 0x080fe20000000028 */
[----:B------:R-:W1:Y:S05]  /*105f0*/  LDS.128 R36, [UR5+0x100] ;  /* 0x00010005ff247984 */ /* 0x000e6a0008000c00 */
[----:B------:R-:W-:-:S02]  /*10600*/  HFMA2.MMA R101, R76, R30, R42 ;  /* 0x0000001e4c657235 */ /* 0x000fc4000000002a */
[----:B------:R-:W-:-:S06]  /*10610*/  HFMA2.MMA R28, R81, R31, R28 ;  /* 0x0000001f511c7235 */ /* 0x000fcc000000001c */
[----:B------:R-:W-:Y:S02]  /*10620*/  HFMA2.MMA R101, R79, R31, R101 ;  /* 0x0000001f4f657235 */ /* 0x000fe40000000065 */
[----:B0-----:R-:W-:-:S06]  /*10630*/  HFMA2.MMA R28, R88, R32, R28 ;  /* 0x00000020581c7235 */ /* 0x001fcc000000001c */
[----:B------:R-:W-:Y:S02]  /*10640*/  HFMA2.MMA R101, R84, R32, R101 ;  /* 0x0000002054657235 */ /* 0x000fe40000000065 */
[----:B------:R-:W-:Y:S01]  /*10650*/  HFMA2.MMA R28, R87, R33, R28 ;  /* 0x00000021571c7235 */ /* 0x000fe2000000001c */
[-C--:B------:R-:W-:Y:S02]  /*10660*/  HFMA2 R41, R74, R29.reuse, R41 ;  /* 0x0000001d4a297231 */ /* 0x080fe40000000029 */
[----:B------:R-:W-:-:S03]  /*10670*/  HFMA2 R43, R44, R29, R43 ;  /* 0x0000001d2c2b7231 */ /* 0x000fc6000000002b */
[----:B------:R-:W-:Y:S01]  /*10680*/  HFMA2.MMA R101, R83, R33, R101 ;  /* 0x0000002153657235 */ /* 0x000fe20000000065 */
[-C--:B------:R-:W-:Y:S01]  /*10690*/  HFMA2 R29, R77, R30.reuse, R41 ;  /* 0x0000001e4d1d7231 */ /* 0x080fe20000000029 */
[-C--:B------:R-:W-:Y:S01]  /*106a0*/  HFMA2.MMA R28, R92, R34.reuse, R28 ;  /* 0x000000225c1c7235 */ /* 0x080fe2000000001c */
[----:B------:R-:W-:Y:S02]  /*106b0*/  HFMA2 R30, R45, R30, R43 ;  /* 0x0000001e2d1e7231 */ /* 0x000fe4000000002b */
[-C--:B------:R-:W-:Y:S01]  /*106c0*/  HFMA2 R29, R80, R31.reuse, R29 ;  /* 0x0000001f501d7231 */ /* 0x080fe2000000001d */
[----:B------:R-:W0:Y:S01]  /*106d0*/  LDS.128 R40, [UR5+0x110] ;  /* 0x00011005ff287984 */ /* 0x000e220008000c00 */
[----:B------:R-:W-:Y:S01]  /*106e0*/  HFMA2 R30, R46, R31, R30 ;  /* 0x0000001f2e1e7231 */ /* 0x000fe2000000001e */
[----:B------:R-:W-:Y:S02]  /*106f0*/  HFMA2.MMA R101, R90, R34, R101 ;  /* 0x000000225a657235 */ /* 0x000fe40000000065 */
[----:B------:R-:W-:Y:S01]  /*10700*/  HFMA2.MMA R28, R96, R35, R28 ;  /* 0x00000023601c7235 */ /* 0x000fe2000000001c */
[----:B------:R-:W-:-:S02]  /*10710*/  HFMA2 R30, R82, R32, R30 ;  /* 0x00000020521e7231 */ /* 0x000fc4000000001e */
[----:B------:R-:W-:Y:S02]  /*10720*/  HFMA2 R29, R86, R32, R29 ;  /* 0x00000020561d7231 */ /* 0x000fe4000000001d */
[-C--:B------:R-:W-:Y:S01]  /*10730*/  HFMA2 R30, R47, R33.reuse, R30 ;  /* 0x000000212f1e7231 */ /* 0x080fe2000000001e */
[----:B------:R-:W-:Y:S01]  /*10740*/  HFMA2.MMA R101, R94, R35, R101 ;  /* 0x000000235e657235 */ /* 0x000fe20000000065 */
[----:B------:R-:W-:Y:S02]  /*10750*/  HFMA2 R29, R85, R33, R29 ;  /* 0x00000021551d7231 */ /* 0x000fe4000000001d */
[-C--:B------:R-:W-:Y:S02]  /*10760*/  HFMA2 R30, R89, R34.reuse, R30 ;  /* 0x00000022591e7231 */ /* 0x080fe4000000001e */
[----:B------:R-:W-:Y:S01]  /*10770*/  HADD2 R104, R28.H0_H0, R28.H1_H1 ;  /* 0x3000001c1c687230 */ /* 0x000fe20000000800 */
[-C--:B-1----:R-:W-:Y:S01]  /*10780*/  HFMA2.MMA R28, R68, R36.reuse, RZ ;  /* 0x00000024441c7235 */ /* 0x082fe200000000ff */
[----:B------:R-:W-:Y:S01]  /*10790*/  @!P0 PRMT R122, R102, 0x7610, R122 ;  /* 0x00007610667a8816 */ /* 0x000fe2000000007a */
[----:B------:R-:W-:Y:S01]  /*107a0*/  HFMA2 R29, R91, R34, R29 ;  /* 0x000000225b1d7231 */ /* 0x000fe2000000001d */
[----:B------:R-:W-:Y:S01]  /*107b0*/  @!P0 PRMT R121, R103, 0x7610, R121 ;  /* 0x0000761067798816 */ /* 0x000fe20000000079 */
[-C--:B------:R-:W-:Y:S01]  /*107c0*/  HFMA2 R30, R93, R35.reuse, R30 ;  /* 0x000000235d1e7231 */ /* 0x080fe2000000001e */
[----:B------:R-:W-:Y:S01]  /*107d0*/  @!P0 PRMT R122, R122, 0x7610, R102 ;  /* 0x000076107a7a8816 */ /* 0x000fe20000000066 */
[----:B------:R-:W-:Y:S01]  /*107e0*/  HFMA2 R29, R95, R35, R29 ;  /* 0x000000235f1d7231 */ /* 0x000fe2000000001d */
[----:B------:R-:W-:Y:S01]  /*107f0*/  HFMA2.MMA R31, R64, R36, RZ ;  /* 0x00000024401f7235 */ /* 0x000fe200000000ff */
[----:B------:R-:W-:Y:S01]  /*10800*/  HADD2 R102, R101.H0_H0, R101.H1_H1 ;  /* 0x3000006565667230 */ /* 0x000fe20000000800 */
[----:B------:R-:W-:Y:S01]  /*10810*/  @!P0 PRMT R121, R121, 0x7610, R103 ;  /* 0x0000761079798816 */ /* 0x000fe20000000067 */
[----:B------:R-:W-:Y:S01]  /*10820*/  HADD2 R101, R30.H0_H0, R30.H1_H1 ;  /* 0x3000001e1e657230 */ /* 0x000fe20000000800 */
[----:B------:R-:W-:Y:S01]  /*10830*/  HFMA2.MMA R30, R67, R37, R28 ;  /* 0x00000025431e7235 */ /* 0x000fe2000000001c */
[----:B------:R-:W-:Y:S01]  /*10840*/  HADD2 R103, R29.H0_H0, R29.H1_H1 ;  /* 0x3000001d1d677230 */ /* 0x000fe20000000800 */
[----:B------:R-:W1:Y:S01]  /*10850*/  LDS.128 R32, [UR5+0x120] ;  /* 0x00012005ff207984 */ /* 0x000e620008000c00 */
[----:B------:R-:W-:-:S02]  /*10860*/  HFMA2 R29, R66, R36, RZ.H0_H0 ;  /* 0x00000024421d7231 */ /* 0x000fc400000400ff */
[----:B------:R-:W-:Y:S01]  /*10870*/  HFMA2 R36, R62, R36, RZ.H0_H0 ;  /* 0x000000243e247231 */ /* 0x000fe200000400ff */
[----:B------:R-:W-:-:S03]  /*10880*/  HFMA2.MMA R31, R63, R37, R31 ;  /* 0x000000253f1f7235 */ /* 0x000fc6000000001f */
[----:B------:R-:W-:Y:S01]  /*10890*/  HFMA2 R28, R61, R37, R36 ;  /* 0x000000253d1c7231 */ /* 0x000fe20000000024 */
[----:B------:R-:W-:-:S04]  /*108a0*/  HFMA2.MMA R36, R60, R38, R30 ;  /* 0x000000263c247235 */ /* 0x000fc8000000001e */
[----:B------:R-:W-:-:S04]  /*108b0*/  HFMA2.MMA R105, R58, R38, R31 ;  /* 0x000000263a697235 */ /* 0x000fc8000000001f */
[----:B------:R-:W-:-:S04]  /*108c0*/  HFMA2.MMA R36, R0, R39, R36 ;  /* 0x0000002700247235 */ /* 0x000fc80000000024 */
[----:B------:R-:W-:-:S04]  /*108d0*/  HFMA2.MMA R105, R22, R39, R105 ;  /* 0x0000002716697235 */ /* 0x000fc80000000069 */
[----:B0-----:R-:W-:Y:S01]  /*108e0*/  HFMA2.MMA R36, R20, R40, R36 ;  /* 0x0000002814247235 */ /* 0x001fe20000000024 */
[----:B------:R-:W-:-:S03]  /*108f0*/  HFMA2 R29, R65, R37, R29 ;  /* 0x00000025411d7231 */ /* 0x000fc6000000001d */
[----:B------:R-:W-:-:S04]  /*10900*/  HFMA2.MMA R105, R18, R40, R105 ;  /* 0x0000002812697235 */ /* 0x000fc80000000069 */
        /* <DEDUP_REMOVED lines=10> */
[----:B------:R-:W-:-:S03]  /*109b0*/  HFMA2 R38, R2, R40, R38 ;  /* 0x0000002802267231 */ /* 0x000fc60000000026 */
[----:B------:R-:W-:-:S04]  /*109c0*/  HFMA2.MMA R40, R56, R43, R36 ;  /* 0x0000002b38287235 */ /* 0x000fc80000000024 */
[----:B------:R-:W-:-:S04]  /*109d0*/  HFMA2.MMA R105, R54, R43, R105 ;  /* 0x0000002b36697235 */ /* 0x000fc80000000069 */
[----:B-1----:R-:W-:-:S04]  /*109e0*/  HFMA2.MMA R40, R72, R32, R40 ;  /* 0x0000002048287235 */ /* 0x002fc80000000028 */
[----:B------:R-:W-:-:S04]  /*109f0*/  HFMA2.MMA R105, R70, R32, R105 ;  /* 0x0000002046697235 */ /* 0x000fc80000000069 */
[----:B------:R-:W-:Y:S01]  /*10a00*/  HFMA2.MMA R40, R75, R33, R40 ;  /* 0x000000214b287235 */ /* 0x000fe20000000028 */
[----:B------:R-:W-:-:S03]  /*10a10*/  HFMA2 R37, R26, R41, R37 ;  /* 0x000000291a257231 */ /* 0x000fc60000000025 */
[----:B------:R-:W-:Y:S01]  /*10a20*/  HFMA2.MMA R105, R73, R33, R105 ;  /* 0x0000002149697235 */ /* 0x000fe20000000069 */
[----:B------:R-:W-:-:S03]  /*10a30*/  HFMA2 R38, R24, R41, R38 ;  /* 0x0000002918267231 */ /* 0x000fc60000000026 */
[-C--:B------:R-:W-:Y:S01]  /*10a40*/  HFMA2.MMA R40, R78, R34.reuse, R40 ;  /* 0x000000224e287235 */ /* 0x080fe20000000028 */
[-C--:B------:R-:W-:Y:S02]  /*10a50*/  HFMA2 R37, R51, R42.reuse, R37 ;  /* 0x0000002a33257231 */ /* 0x080fe40000000025 */
[----:B------:R-:W-:Y:S01]  /*10a60*/  HFMA2 R38, R49, R42, R38 ;  /* 0x0000002a31267231 */ /* 0x000fe20000000026 */
[----:B------:R-:W-:Y:S01]  /*10a70*/  HFMA2.MMA R105, R76, R34, R105 ;  /* 0x000000224c697235 */ /* 0x000fe20000000069 */
[----:B------:R-:W-:-:S03]  /*10a80*/  HFMA2 R41, R55, R43, R37 ;  /* 0x0000002b37297231 */ /* 0x000fc60000000025 */
[-C--:B------:R-:W-:Y:S01]  /*10a90*/  HFMA2.MMA R40, R81, R35.reuse, R40 ;  /* 0x0000002351287235 */ /* 0x080fe20000000028 */
[----:B------:R-:W-:Y:S02]  /*10aa0*/  HFMA2 R43, R53, R43, R38 ;  /* 0x0000002b352b7231 */ /* 0x000fe40000000026 */
[----:B------:R-:W1:Y:S01]  /*10ab0*/  LDS.128 R36, [UR5+0x180] ;  /* 0x00018005ff247984 */ /* 0x000e620008000c00 */
[----:B------:R-:W-:-:S04]  /*10ac0*/  HFMA2.MMA R42, R79, R35, R105 ;  /* 0x000000234f2a7235 */ /* 0x000fc80000000069 */
[----:B0-----:R-:W-:-:S04]  /*10ad0*/  HFMA2.MMA R40, R88, R28, R40 ;  /* 0x0000001c58287235 */ /* 0x001fc80000000028 */
[----:B------:R-:W-:-:S04]  /*10ae0*/  HFMA2.MMA R42, R84, R28, R42 ;  /* 0x0000001c542a7235 */ /* 0x000fc8000000002a */
[-C--:B------:R-:W-:Y:S01]  /*10af0*/  HFMA2.MMA R40, R87, R29.reuse, R40 ;  /* 0x0000001d57287235 */ /* 0x080fe20000000028 */
[-C--:B------:R-:W-:Y:S02]  /*10b00*/  HFMA2 R41, R71, R32.reuse, R41 ;  /* 0x0000002047297231 */ /* 0x080fe40000000029 */
[----:B------:R-:W-:Y:S01]  /*10b10*/  HFMA2 R43, R69, R32, R43 ;  /* 0x00000020452b7231 */ /* 0x000fe2000000002b */
[----:B------:R-:W-:Y:S01]  /*10b20*/  HFMA2.MMA R42, R83, R29, R42 ;  /* 0x0000001d532a7235 */ /* 0x000fe2000000002a */
[-C--:B------:R-:W-:Y:S02]  /*10b30*/  HFMA2 R41, R74, R33.reuse, R41 ;  /* 0x000000214a297231 */ /* 0x080fe40000000029 */
[----:B------:R-:W-:Y:S01]  /*10b40*/  HFMA2 R43, R44, R33, R43 ;  /* 0x000000212c2b7231 */ /* 0x000fe2000000002b */
[-C--:B------:R-:W-:Y:S01]  /*10b50*/  HFMA2.MMA R40, R92, R30.reuse, R40 ;  /* 0x0000001e5c287235 */ /* 0x080fe20000000028 */
[-C--:B------:R-:W-:Y:S02]  /*10b60*/  HFMA2 R41, R77, R34.reuse, R41 ;  /* 0x000000224d297231 */ /* 0x080fe40000000029 */
[----:B------:R-:W-:Y:S01]  /*10b70*/  HFMA2 R34, R45, R34, R43 ;  /* 0x000000222d227231 */ /* 0x000fe2000000002b */
[----:B------:R-:W-:Y:S01]  /*10b80*/  HFMA2.MMA R42, R90, R30, R42 ;  /* 0x0000001e5a2a7235 */ /* 0x000fe2000000002a */
[----:B------:R-:W-:-:S03]  /*10b90*/  HFMA2 R43, R80, R35, R41 ;  /* 0x00000023502b7231 */ /* 0x000fc60000000029 */
[-C--:B------:R-:W-:Y:S01]  /*10ba0*/  HFMA2.MMA R40, R96, R31.reuse, R40 ;  /* 0x0000001f60287235 */ /* 0x080fe20000000028 */
[----:B------:R-:W-:Y:S02]  /*10bb0*/  HFMA2 R41, R46, R35, R34 ;  /* 0x000000232e297231 */ /* 0x000fe40000000022 */
[----:B------:R-:W0:Y:S01]  /*10bc0*/  LDS.128 R32, [UR5+0x190] ;  /* 0x00019005ff207984 */ /* 0x000e220008000c00 */
[----:B------:R-:W-:Y:S01]  /*10bd0*/  HFMA2.MMA R42, R94, R31, R42 ;  /* 0x0000001f5e2a7235 */ /* 0x000fe2000000002a */
[----:B------:R-:W-:-:S05]  /*10be0*/  HFMA2 R41, R82, R28, R41 ;  /* 0x0000001c52297231 */ /* 0x000fca0000000029 */
[----:B------:R-:W-:Y:S01]  /*10bf0*/  HADD2 R108, R40.H0_H0, R40.H1_H1 ;  /* 0x30000028286c7230 */ /* 0x000fe20000000800 */
[-C--:B-1----:R-:W-:Y:S01]  /*10c00*/  HFMA2.MMA R40, R68, R36.reuse, RZ ;  /* 0x0000002444287235 */ /* 0x082fe200000000ff */
[----:B------:R-:W-:Y:S02]  /*10c10*/  HFMA2 R41, R47, R29, R41 ;  /* 0x0000001d2f297231 */ /* 0x000fe40000000029 */
[----:B------:R-:W-:Y:S01]  /*10c20*/  HADD2 R106, R42.H0_H0, R42.H1_H1 ;  /* 0x3000002a2a6a7230 */ /* 0x000fe20000000800 */
[----:B------:R-:W-:Y:S01]  /*10c30*/  HFMA2.MMA R42, R64, R36, RZ ;  /* 0x00000024402a7235 */ /* 0x000fe200000000ff */
[----:B------:R-:W-:-:S03]  /*10c40*/  HFMA2 R41, R89, R30, R41 ;  /* 0x0000001e59297231 */ /* 0x000fc60000000029 */
[-C--:B------:R-:W-:Y:S01]  /*10c50*/  HFMA2.MMA R40, R67, R37.reuse, R40 ;  /* 0x0000002543287235 */ /* 0x080fe20000000028 */
[----:B------:R-:W-:Y:S02]  /*10c60*/  HFMA2 R43, R86, R28, R43 ;  /* 0x0000001c562b7231 */ /* 0x000fe4000000002b */
[----:B------:R-:W-:Y:S01]  /*10c70*/  HFMA2 R41, R93, R31, R41 ;  /* 0x0000001f5d297231 */ /* 0x000fe20000000029 */
[----:B------:R-:W-:Y:S01]  /*10c80*/  HFMA2.MMA R42, R63, R37, R42 ;  /* 0x000000253f2a7235 */ /* 0x000fe2000000002a */
[----:B------:R-:W-:Y:S02]  /*10c90*/  HFMA2 R43, R85, R29, R43 ;  /* 0x0000001d552b7231 */ /* 0x000fe4000000002b */
[----:B------:R-:W-:Y:S01]  /*10ca0*/  HADD2 R105, R41.H0_H0, R41.H1_H1 ;  /* 0x3000002929697230 */ /* 0x000fe20000000800 */
[----:B------:R-:W-:Y:S01]  /*10cb0*/  HFMA2.MMA R40, R60, R38, R40 ;  /* 0x000000263c287235 */ /* 0x000fe20000000028 */
[-C--:B------:R-:W-:Y:S02]  /*10cc0*/  HFMA2 R41, R66, R36.reuse, RZ.H0_H0 ;  /* 0x0000002442297231 */ /* 0x080fe400000400ff */
[----:B------:R-:W-:-:S02]  /*10cd0*/  HFMA2 R36, R62, R36, RZ.H0_H0 ;  /* 0x000000243e247231 */ /* 0x000fc400000400ff */
[----:B------:R-:W-:Y:S02]  /*10ce0*/  HFMA2 R43, R91, R30, R43 ;  /* 0x0000001e5b2b7231 */ /* 0x000fe4000000002b */
[-C--:B------:R-:W-:Y:S02]  /*10cf0*/  HFMA2 R41, R65, R37.reuse, R41 ;  /* 0x0000002541297231 */ /* 0x080fe40000000029 */
[----:B------:R-:W-:Y:S01]  /*10d00*/  HFMA2 R37, R61, R37, R36 ;  /* 0x000000253d257231 */ /* 0x000fe20000000024 */
[----:B------:R-:W-:Y:S01]  /*10d10*/  HFMA2.MMA R36, R58, R38, R42 ;  /* 0x000000263a247235 */ /* 0x000fe2000000002a */
[----:B------:R-:W-:Y:S01]  /*10d20*/  HFMA2 R43, R95, R31, R43 ;  /* 0x0000001f5f2b7231 */ /* 0x000fe2000000002b */
[----:B------:R-:W-:Y:S01]  /*10d30*/  HFMA2.MMA R42, R0, R39, R40 ;  /* 0x00000027002a7235 */ /* 0x000fe20000000028 */
[----:B------:R-:W1:Y:S01]  /*10d40*/  LDS.128 R28, [UR5+0x1a0] ;  /* 0x0001a005ff1c7984 */ /* 0x000e620008000c00 */
[----:B------:R-:W-:Y:S02]  /*10d50*/  HFMA2 R41, R59, R38, R41 ;  /* 0x000000263b297231 */ /* 0x000fe40000000029 */
[----:B------:R-:W-:-:S02]  /*10d60*/  HADD2 R107, R43.H0_H0, R43.H1_H1 ;  /* 0x3000002b2b6b7230 */ /* 0x000fc40000000800 */
[----:B------:R-:W-:Y:S01]  /*10d70*/  HFMA2 R43, R23, R39, R41 ;  /* 0x00000027172b7231 */ /* 0x000fe20000000029 */
[----:B------:R-:W-:Y:S02]  /*10d80*/  HFMA2.MMA R41, R22, R39, R36 ;  /* 0x0000002716297235 */ /* 0x000fe40000000024 */
[----:B0-----:R-:W-:Y:S01]  /*10d90*/  HFMA2.MMA R42, R20, R32, R42 ;  /* 0x00000020142a7235 */ /* 0x001fe2000000002a */
[----:B------:R-:W-:-:S05]  /*10da0*/  HFMA2 R37, R57, R38, R37 ;  /* 0x0000002639257231 */ /* 0x000fca0000000025 */
[----:B------:R-:W-:Y:S02]  /*10db0*/  HFMA2.MMA R41, R18, R32, R41 ;  /* 0x0000002012297235 */ /* 0x000fe40000000029 */
[-C--:B------:R-:W-:Y:S01]  /*10dc0*/  HFMA2.MMA R42, R48, R33.reuse, R42 ;  /* 0x00000021302a7235 */ /* 0x080fe2000000002a */
[----:B------:R-:W-:Y:S02]  /*10dd0*/  HFMA2 R40, R21, R39, R37 ;  /* 0x0000002715287231 */ /* 0x000fe40000000025 */
[-C--:B------:R-:W-:Y:S01]  /*10de0*/  HFMA2 R43, R19, R32.reuse, R43 ;  /* 0x00000020132b7231 */ /* 0x080fe2000000002b */
[----:B------:R-:W0:Y:S02]  /*10df0*/  LDS.128 R36, [UR5+0x1b0] ;  /* 0x0001b005ff247984 */ /* 0x000e240008000c00 */
[----:B------:R-:W-:Y:S02]  /*10e00*/  HFMA2.MMA R41, R25, R33, R41 ;  /* 0x0000002119297235 */ /* 0x000fe40000000029 */
[----:B------:R-:W-:Y:S01]  /*10e10*/  HFMA2.MMA R42, R52, R34, R42 ;  /* 0x00000022342a7235 */ /* 0x000fe2000000002a */
[----:B------:R-:W-:-:S02]  /*10e20*/  HFMA2 R40, R2, R32, R40 ;  /* 0x0000002002287231 */ /* 0x000fc40000000028 */
[-C--:B------:R-:W-:Y:S02]  /*10e30*/  HFMA2 R43, R26, R33.reuse, R43 ;  /* 0x000000211a2b7231 */ /* 0x080fe4000000002b */
[----:B------:R-:W-:Y:S01]  /*10e40*/  HFMA2 R33, R24, R33, R40 ;  /* 0x0000002118217231 */ /* 0x000fe20000000028 */
[----:B------:R-:W-:Y:S02]  /*10e50*/  HFMA2.MMA R40, R50, R34, R41 ;  /* 0x0000002232287235 */ /* 0x000fe40000000029 */
[----:B------:R-:W-:Y:S01]  /*10e60*/  HFMA2.MMA R42, R56, R35, R42 ;  /* 0x00000023382a7235 */ /* 0x000fe2000000002a */
[----:B------:R-:W-:-:S04]  /*10e70*/  HFMA2 R43, R51, R34, R43 ;  /* 0x00000022332b7231 */ /* 0x000fc8000000002b */
[----:B------:R-:W-:Y:S01]  /*10e80*/  HFMA2 R32, R55, R35, R43 ;  /* 0x0000002337207231 */ /* 0x000fe2000000002b */
[----:B------:R-:W-:Y:S02]  /*10e90*/  HFMA2.MMA R40, R54, R35, R40 ;  /* 0x0000002336287235 */ /* 0x000fe40000000028 */
[----:B-1----:R-:W-:-:S06]  /*10ea0*/  HFMA2.MMA R43, R72, R28, R42 ;  /* 0x0000001c482b7235 */ /* 0x002fcc000000002a */
[----:B------:R-:W-:Y:S02]  /*10eb0*/  HFMA2.MMA R40, R70, R28, R40 ;  /* 0x0000001c46287235 */ /* 0x000fe40000000028 */
[----:B------:R-:W-:Y:S01]  /*10ec0*/  HFMA2.MMA R43, R75, R29, R43 ;  /* 0x0000001d4b2b7235 */ /* 0x000fe2000000002b */
[----:B------:R-:W-:-:S05]  /*10ed0*/  HFMA2 R33, R49, R34, R33 ;  /* 0x0000002231217231 */ /* 0x000fca0000000021 */
[----:B------:R-:W-:Y:S02]  /*10ee0*/  HFMA2.MMA R40, R73, R29, R40 ;  /* 0x0000001d49287235 */ /* 0x000fe40000000028 */
[-C--:B------:R-:W-:Y:S01]  /*10ef0*/  HFMA2.MMA R43, R78, R30.reuse, R43 ;  /* 0x0000001e4e2b7235 */ /* 0x080fe2000000002b */
[----:B------:R-:W-:Y:S02]  /*10f00*/  HFMA2 R41, R53, R35, R33 ;  /* 0x0000002335297231 */ /* 0x000fe40000000021 */
[-C--:B------:R-:W-:Y:S02]  /*10f10*/  HFMA2 R42, R71, R28.reuse, R32 ;  /* 0x0000001c472a7231 */ /* 0x080fe40000000020 */
[----:B------:R-:W1:Y:S01]  /*10f20*/  LDS.128 R32, [UR5+0x200] ;  /* 0x00020005ff207984 */ /* 0x000e620008000c00 */
[----:B------:R-:W-:Y:S01]  /*10f30*/  HFMA2 R41, R69, R28, R41 ;  /* 0x0000001c45297231 */ /* 0x000fe20000000029 */
[----:B------:R-:W-:Y:S02]  /*10f40*/  HFMA2.MMA R28, R76, R30, R40 ;  /* 0x0000001e4c1c7235 */ /* 0x000fe40000000028 */
[----:B------:R-:W-:Y:S01]  /*10f50*/  HFMA2.MMA R40, R81, R31, R43 ;  /* 0x0000001f51287235 */ /* 0x000fe2000000002b */
[----:B------:R-:W-:-:S04]  /*10f60*/  HFMA2 R42, R74, R29, R42 ;  /* 0x0000001d4a2a7231 */ /* 0x000fc8000000002a */
[----:B------:R-:W-:-:S03]  /*10f70*/  HFMA2 R42, R77, R30, R42 ;  /* 0x0000001e4d2a7231 */ /* 0x000fc6000000002a */
[----:B0-----:R-:W-:Y:S01]  /*10f80*/  HFMA2.MMA R40, R88, R36, R40 ;  /* 0x0000002458287235 */ /* 0x001fe20000000028 */
[----:B------:R-:W-:Y:S02]  /*10f90*/  HFMA2 R41, R44, R29, R41 ;  /* 0x0000001d2c297231 */ /* 0x000fe40000000029 */
[----:B------:R-:W-:Y:S01]  /*10fa0*/  HFMA2 R43, R80, R31, R42 ;  /* 0x0000001f502b7231 */ /* 0x000fe2000000002a */
[----:B------:R-:W-:Y:S01]  /*10fb0*/  HFMA2.MMA R28, R79, R31, R28 ;  /* 0x0000001f4f1c7235 */ /* 0x000fe2000000001c */
[----:B------:R-:W-:-:S03]  /*10fc0*/  HFMA2 R41, R45, R30, R41 ;  /* 0x0000001e2d297231 */ /* 0x000fc60000000029 */
[----:B------:R-:W-:Y:S01]  /*10fd0*/  HFMA2.MMA R40, R87, R37, R40 ;  /* 0x0000002557287235 */ /* 0x000fe20000000028 */
[-C--:B------:R-:W-:Y:S02]  /*10fe0*/  HFMA2 R42, R86, R36.reuse, R43 ;  /* 0x00000024562a7231 */ /* 0x080fe4000000002b */
[----:B------:R-:W-:Y:S02]  /*10ff0*/  HFMA2 R31, R46, R31, R41 ;  /* 0x0000001f2e1f7231 */ /* 0x000fe40000000029 */
[----:B------:R-:W-:Y:S01]  /*11000*/  HFMA2 R42, R85, R37, R42 ;  /* 0x00000025552a7231 */ /* 0x000fe2000000002a */
[----:B------:R-:W-:Y:S02]  /*11010*/  HFMA2.MMA R41, R84, R36, R28 ;  /* 0x0000002454297235 */ /* 0x000fe4000000001c */
[----:B------:R-:W-:Y:S01]  /*11020*/  HFMA2.MMA R40, R92, R38, R40 ;  /* 0x000000265c287235 */ /* 0x000fe20000000028 */
[----:B------:R-:W-:Y:S02]  /*11030*/  HFMA2 R36, R82, R36, R31 ;  /* 0x0000002452247231 */ /* 0x000fe4000000001f */
[----:B------:R-:W-:Y:S01]  /*11040*/  HFMA2 R42, R91, R38, R42 ;  /* 0x000000265b2a7231 */ /* 0x000fe2000000002a */
[----:B------:R-:W0:Y:S03]  /*11050*/  LDS.128 R28, [UR5+0x210] ;  /* 0x00021005ff1c7984 */ /* 0x000e260008000c00 */
[----:B------:R-:W-:Y:S01]  /*11060*/  HFMA2 R42, R95, R39, R42 ;  /* 0x000000275f2a7231 */ /* 0x000fe2000000002a */
[----:B------:R-:W-:-:S03]  /*11070*/  HFMA2.MMA R40, R96, R39, R40 ;  /* 0x0000002760287235 */ /* 0x000fc60000000028 */
[----:B------:R-:W-:Y:S01]  /*11080*/  HADD2 R111, R42.H0_H0, R42.H1_H1 ;  /* 0x3000002a2a6f7230 */ /* 0x000fe20000000800 */
[----:B-1----:R-:W-:Y:S02]  /*11090*/  HFMA2.MMA R42, R68, R32, RZ ;  /* 0x00000020442a7235 */ /* 0x002fe400000000ff */
[----:B------:R-:W-:-:S04]  /*110a0*/  HFMA2.MMA R41, R83, R37, R41 ;  /* 0x0000002553297235 */ /* 0x000fc80000000029 */
[----:B------:R-:W-:Y:S01]  /*110b0*/  HADD2 R112, R40.H0_H0, R40.H1_H1 ;  /* 0x3000002828707230 */ /* 0x000fe20000000800 */
[----:B------:R-:W-:Y:S02]  /*110c0*/  HFMA2.MMA R40, R64, R32, RZ ;  /* 0x0000002040287235 */ /* 0x000fe400000000ff */
[----:B------:R-:W-:Y:S01]  /*110d0*/  HFMA2.MMA R42, R67, R33, R42 ;  /* 0x00000021432a7235 */ /* 0x000fe2000000002a */
[----:B------:R-:W-:Y:S01]  /*110e0*/  HFMA2 R36, R47, R37, R36 ;  /* 0x000000252f247231 */ /* 0x000fe20000000024 */
[----:B------:R-:W-:-:S03]  /*110f0*/  HFMA2.MMA R41, R90, R38, R41 ;  /* 0x000000265a297235 */ /* 0x000fc60000000029 */
[----:B------:R-:W-:Y:S01]  /*11100*/  HFMA2 R36, R89, R38, R36 ;  /* 0x0000002659247231 */ /* 0x000fe20000000024 */
[----:B------:R-:W-:Y:S02]  /*11110*/  HFMA2.MMA R40, R63, R33, R40 ;  /* 0x000000213f287235 */ /* 0x000fe40000000028 */
[----:B------:R-:W-:Y:S01]  /*11120*/  HFMA2.MMA R42, R60, R34, R42 ;  /* 0x000000223c2a7235 */ /* 0x000fe2000000002a */
[----:B------:R-:W-:Y:S01]  /*11130*/  HFMA2 R36, R93, R39, R36 ;  /* 0x000000275d247231 */ /* 0x000fe20000000024 */
[----:B------:R-:W-:-:S03]  /*11140*/  HFMA2.MMA R41, R94, R39, R41 ;  /* 0x000000275e297235 */ /* 0x000fc60000000029 */
[----:B------:R-:W-:Y:S01]  /*11150*/  HADD2 R109, R36.H0_H0, R36.H1_H1 ;  /* 0x30000024246d7230 */ /* 0x000fe20000000800 */
[----:B------:R-:W-:Y:S01]  /*11160*/  HFMA2.MMA R40, R58, R34, R40 ;  /* 0x000000223a287235 */ /* 0x000fe20000000028 */
[----:B------:R-:W1:Y:S01]  /*11170*/  LDS.128 R36, [UR5+0x220] ;  /* 0x00022005ff247984 */ /* 0x000e620008000c00 */
[----:B------:R-:W-:-:S06]  /*11180*/  HFMA2.MMA R42, R0, R35, R42 ;  /* 0x00000023002a7235 */ /* 0x000fcc000000002a */
[----:B------:R-:W-:Y:S02]  /*11190*/  HFMA2.MMA R40, R22, R35, R40 ;  /* 0x0000002316287235 */ /* 0x000fe40000000028 */
[-C--:B0-----:R-:W-:Y:S01]  /*111a0*/  HFMA2.MMA R42, R20, R28.reuse, R42 ;  /* 0x0000001c142a7235 */ /* 0x081fe2000000002a */
[----:B------:R-:W-:Y:S02]  /*111b0*/  HADD2 R110, R41.H0_H0, R41.H1_H1 ;  /* 0x30000029296e7230 */ /* 0x000fe40000000800 */
[-C--:B------:R-:W-:Y:S02]  /*111c0*/  HFMA2 R41, R66, R32.reuse, RZ.H0_H0 ;  /* 0x0000002042297231 */ /* 0x080fe400000400ff */
[----:B------:R-:W-:Y:S01]  /*111d0*/  HFMA2 R32, R62, R32, RZ.H0_H0 ;  /* 0x000000203e207231 */ /* 0x000fe200000400ff */
[----:B------:R-:W-:Y:S02]  /*111e0*/  HFMA2.MMA R40, R18, R28, R40 ;  /* 0x0000001c12287235 */ /* 0x000fe40000000028 */
[----:B------:R-:W-:Y:S01]  /*111f0*/  HFMA2.MMA R42, R48, R29, R42 ;  /* 0x0000001d302a7235 */ /* 0x000fe2000000002a */
[----:B------:R-:W-:-:S02]  /*11200*/  HFMA2 R41, R65, R33, R41 ;  /* 0x0000002141297231 */ /* 0x000fc40000000029 */
[----:B------:R-:W-:Y:S02]  /*11210*/  HFMA2 R32, R61, R33, R32 ;  /* 0x000000213d207231 */ /* 0x000fe40000000020 */
[-C--:B------:R-:W-:Y:S01]  /*11220*/  HFMA2 R41, R59, R34.reuse, R41 ;  /* 0x000000223b297231 */ /* 0x080fe20000000029 */
[----:B------:R-:W-:Y:S01]  /*11230*/  HFMA2.MMA R40, R25, R29, R40 ;  /* 0x0000001d19287235 */ /* 0x000fe20000000028 */
[----:B------:R-:W-:Y:S01]  /*11240*/  HFMA2 R32, R57, R34, R32 ;  /* 0x0000002239207231 */ /* 0x000fe20000000020 */
[-C--:B------:R-:W-:Y:S01]  /*11250*/  HFMA2.MMA R42, R52, R30.reuse, R42 ;  /* 0x0000001e342a7235 */ /* 0x080fe2000000002a */
[-C--:B------:R-:W-:Y:S02]  /*11260*/  HFMA2 R41, R23, R35.reuse, R41 ;  /* 0x0000002317297231 */ /* 0x080fe40000000029 */
[----:B------:R-:W-:Y:S02]  /*11270*/  HFMA2 R32, R21, R35, R32 ;  /* 0x0000002315207231 */ /* 0x000fe40000000020 */
[-C--:B------:R-:W-:Y:S01]  /*11280*/  HFMA2 R41, R19, R28.reuse, R41 ;  /* 0x0000001c13297231 */ /* 0x080fe20000000029 */
[----:B------:R-:W-:Y:S01]  /*11290*/  HFMA2.MMA R40, R50, R30, R40 ;  /* 0x0000001e32287235 */ /* 0x000fe20000000028 */
[----:B------:R-:W-:Y:S01]  /*112a0*/  HFMA2 R28, R2, R28, R32 ;  /* 0x0000001c021c7231 */ /* 0x000fe20000000020 */
[----:B------:R-:W-:Y:S01]  /*112b0*/  HFMA2.MMA R42, R56, R31, R42 ;  /* 0x0000001f382a7235 */ /* 0x000fe2000000002a */
[----:B------:R-:W0:Y:S01]  /*112c0*/  LDS.128 R32, [UR5+0x230] ;  /* 0x00023005ff207984 */ /* 0x000e220008000c00 */
[----:B------:R-:W-:-:S02]  /*112d0*/  HFMA2 R41, R26, R29, R41 ;  /* 0x0000001d1a297231 */ /* 0x000fc40000000029 */
[----:B------:R-:W-:Y:S02]  /*112e0*/  HFMA2 R28, R24, R29, R28 ;  /* 0x0000001d181c7231 */ /* 0x000fe4000000001c */
[----:B------:R-:W-:Y:S01]  /*112f0*/  HFMA2 R41, R51, R30, R41 ;  /* 0x0000001e33297231 */ /* 0x000fe20000000029 */
[----:B------:R-:W-:Y:S02]  /*11300*/  HFMA2.MMA R29, R54, R31, R40 ;  /* 0x0000001f361d7235 */ /* 0x000fe40000000028 */
[----:B-1----:R-:W-:Y:S01]  /*11310*/  HFMA2.MMA R42, R72, R36, R42 ;  /* 0x00000024482a7235 */ /* 0x002fe2000000002a */
[----:B------:R-:W-:-:S04]  /*11320*/  HFMA2 R41, R55, R31, R41 ;  /* 0x0000001f37297231 */ /* 0x000fc80000000029 */
[----:B------:R-:W-:Y:S01]  /*11330*/  HFMA2 R40, R71, R36, R41 ;  /* 0x0000002447287231 */ /* 0x000fe20000000029 */
[----:B------:R-:W-:Y:S02]  /*11340*/  HFMA2.MMA R41, R70, R36, R29 ;  /* 0x0000002446297235 */ /* 0x000fe4000000001d */
[----:B------:R-:W-:Y:S01]  /*11350*/  HFMA2.MMA R42, R75, R37, R42 ;  /* 0x000000254b2a7235 */ /* 0x000fe2000000002a */
[----:B------:R-:W-:-:S05]  /*11360*/  HFMA2 R28, R49, R30, R28 ;  /* 0x0000001e311c7231 */ /* 0x000fca000000001c */
[----:B------:R-:W-:Y:S02]  /*11370*/  HFMA2.MMA R41, R73, R37, R41 ;  /* 0x0000002549297235 */ /* 0x000fe40000000029 */
[----:B------:R-:W-:Y:S01]  /*11380*/  HFMA2.MMA R42, R78, R38, R42 ;  /* 0x000000264e2a7235 */ /* 0x000fe2000000002a */
[----:B------:R-:W-:Y:S02]  /*11390*/  HFMA2 R28, R53, R31, R28 ;  /* 0x0000001f351c7231 */ /* 0x000fe4000000001c */
[----:B------:R-:W-:-:S03]  /*113a0*/  HFMA2 R40, R74, R37, R40 ;  /* 0x000000254a287231 */ /* 0x000fc60000000028 */
[----:B------:R-:W-:Y:S02]  /*113b0*/  HFMA2.MMA R41, R76, R38, R41 ;  /* 0x000000264c297235 */ /* 0x000fe40000000029 */
[-C--:B------:R-:W-:Y:S01]  /*113c0*/  HFMA2.MMA R42, R81, R39.reuse, R42 ;  /* 0x00000027512a7235 */ /* 0x080fe2000000002a */
[----:B------:R-:W-:Y:S02]  /*113d0*/  HFMA2 R36, R69, R36, R28 ;  /* 0x0000002445247231 */ /* 0x000fe4000000001c */
[----:B------:R-:W1:Y:S01]  /*113e0*/  LDS.128 R28, [UR5+0x280] ;  /* 0x00028005ff1c7984 */ /* 0x000e620008000c00 */
[----:B------:R-:W-:Y:S02]  /*113f0*/  HFMA2 R40, R77, R38, R40 ;  /* 0x000000264d287231 */ /* 0x000fe40000000028 */
[----:B------:R-:W-:Y:S02]  /*11400*/  HFMA2.MMA R41, R79, R39, R41 ;  /* 0x000000274f297235 */ /* 0x000fe40000000029 */
[----:B------:R-:W-:Y:S01]  /*11410*/  HFMA2 R43, R80, R39, R40 ;  /* 0x00000027502b7231 */ /* 0x000fe20000000028 */
[----:B0-----:R-:W-:Y:S01]  /*11420*/  HFMA2.MMA R40, R88, R32, R42 ;  /* 0x0000002058287235 */ /* 0x001fe2000000002a */
[----:B------:R-:W-:-:S04]  /*11430*/  HFMA2 R36, R44, R37, R36 ;  /* 0x000000252c247231 */ /* 0x000fc80000000024 */
[----:B------:R-:W-:Y:S01]  /*11440*/  HFMA2 R36, R45, R38, R36 ;  /* 0x000000262d247231 */ /* 0x000fe20000000024 */
[----:B------:R-:W-:Y:S02]  /*11450*/  HFMA2.MMA R37, R84, R32, R41 ;  /* 0x0000002054257235 */ /* 0x000fe40000000029 */
[-C--:B------:R-:W-:Y:S01]  /*11460*/  HFMA2.MMA R40, R87, R33.reuse, R40 ;  /* 0x0000002157287235 */ /* 0x080fe20000000028 */
[----:B------:R-:W-:Y:S02]  /*11470*/  HFMA2 R36, R46, R39, R36 ;  /* 0x000000272e247231 */ /* 0x000fe40000000024 */
[-C--:B------:R-:W-:Y:S02]  /*11480*/  HFMA2 R43, R86, R32.reuse, R43 ;  /* 0x00000020562b7231 */ /* 0x080fe4000000002b */
[----:B------:R-:W-:Y:S01]  /*11490*/  HFMA2 R36, R82, R32, R36 ;  /* 0x0000002052247231 */ /* 0x000fe20000000024 */
[----:B------:R-:W-:Y:S02]  /*114a0*/  HFMA2.MMA R32, R83, R33, R37 ;  /* 0x0000002153207235 */ /* 0x000fe40000000025 */
[----:B------:R-:W-:Y:S01]  /*114b0*/  HFMA2.MMA R40, R92, R34, R40 ;  /* 0x000000225c287235 */ /* 0x000fe20000000028 */
[----:B------:R-:W-:-:S02]  /*114c0*/  HFMA2 R41, R85, R33, R43 ;  /* 0x0000002155297231 */ /* 0x000fc4000000002b */
[----:B------:R-:W-:Y:S02]  /*114d0*/  HFMA2 R33, R47, R33, R36 ;  /* 0x000000212f217231 */ /* 0x000fe40000000024 */
[----:B------:R-:W0:Y:S01]  /*114e0*/  LDS.128 R36, [UR5+0x290] ;  /* 0x00029005ff247984 */ /* 0x000e220008000c00 */
[----:B------:R-:W-:Y:S02]  /*114f0*/  HFMA2.MMA R32, R90, R34, R32 ;  /* 0x000000225a207235 */ /* 0x000fe40000000020 */
[----:B------:R-:W-:Y:S01]  /*11500*/  HFMA2.MMA R40, R96, R35, R40 ;  /* 0x0000002360287235 */ /* 0x000fe20000000028 */
[----:B------:R-:W-:-:S04]  /*11510*/  HFMA2 R33, R89, R34, R33 ;  /* 0x0000002259217231 */ /* 0x000fc80000000021 */
[-C--:B------:R-:W-:Y:S01]  /*11520*/  HFMA2 R33, R93, R35.reuse, R33 ;  /* 0x000000235d217231 */ /* 0x080fe20000000021 */
[----:B------:R-:W-:Y:S01]  /*11530*/  HFMA2.MMA R32, R94, R35, R32 ;  /* 0x000000235e207235 */ /* 0x000fe20000000020 */
[----:B------:R-:W-:Y:S02]  /*11540*/  HFMA2 R41, R91, R34, R41 ;  /* 0x000000225b297231 */ /* 0x000fe40000000029 */
[----:B------:R-:W-:Y:S01]  /*11550*/  HADD2 R113, R33.H0_H0, R33.H1_H1 ;  /* 0x3000002121717230 */ /* 0x000fe20000000800 */
[-C--:B-1----:R-:W-:Y:S01]  /*11560*/  HFMA2.MMA R33, R68, R28.reuse, RZ ;  /* 0x0000001c44217235 */ /* 0x082fe200000000ff */
[----:B------:R-:W-:Y:S01]  /*11570*/  HADD2 R116, R40.H0_H0, R40.H1_H1 ;  /* 0x3000002828747230 */ /* 0x000fe20000000800 */
[----:B------:R-:W-:Y:S01]  /*11580*/  HFMA2.MMA R40, R64, R28, RZ ;  /* 0x0000001c40287235 */ /* 0x000fe200000000ff */
[----:B------:R-:W-:-:S03]  /*11590*/  HFMA2 R41, R95, R35, R41 ;  /* 0x000000235f297231 */ /* 0x000fc60000000029 */
[----:B------:R-:W-:Y:S02]  /*115a0*/  HADD2 R114, R32.H0_H0, R32.H1_H1 ;  /* 0x3000002020727230 */ /* 0x000fe40000000800 */
[----:B------:R-:W-:Y:S02]  /*115b0*/  HADD2 R115, R41.H0_H0, R41.H1_H1 ;  /* 0x3000002929737230 */ /* 0x000fe40000000800 */
[-C--:B------:R-:W-:Y:S01]  /*115c0*/  HFMA2 R41, R66, R28.reuse, RZ.H0_H0 ;  /* 0x0000001c42297231 */ /* 0x080fe200000400ff */
[-C--:B------:R-:W-:Y:S01]  /*115d0*/  HFMA2.MMA R40, R63, R29.reuse, R40 ;  /* 0x0000001d3f287235 */ /* 0x080fe20000000028 */
[----:B------:R-:W-:Y:S01]  /*115e0*/  HFMA2 R32, R62, R28, RZ.H0_H0 ;  /* 0x0000001c3e207231 */ /* 0x000fe200000400ff */
[----:B------:R-:W-:-:S06]  /*115f0*/  HFMA2.MMA R28, R67, R29, R33 ;  /* 0x0000001d431c7235 */ /* 0x000fcc0000000021 */
[-C--:B------:R-:W-:Y:S02]  /*11600*/  HFMA2.MMA R40, R58, R30.reuse, R40 ;  /* 0x0000001e3a287235 */ /* 0x080fe40000000028 */
[----:B------:R-:W-:Y:S01]  /*11610*/  HFMA2.MMA R28, R60, R30, R28 ;  /* 0x0000001e3c1c7235 */ /* 0x000fe2000000001c */
[-C--:B------:R-:W-:Y:S02]  /*11620*/  HFMA2 R41, R65, R29.reuse, R41 ;  /* 0x0000001d41297231 */ /* 0x080fe40000000029 */
[----:B------:R-:W-:Y:S02]  /*11630*/  HFMA2 R29, R61, R29, R32 ;  /* 0x0000001d3d1d7231 */ /* 0x000fe40000000020 */
[----:B------:R-:W1:Y:S01]  /*11640*/  LDS.128 R32, [UR5+0x2a0] ;  /* 0x0002a005ff207984 */ /* 0x000e620008000c00 */
[-C--:B------:R-:W-:Y:S02]  /*11650*/  HFMA2.MMA R40, R22, R31.reuse, R40 ;  /* 0x0000001f16287235 */ /* 0x080fe40000000028 */
[----:B------:R-:W-:Y:S01]  /*11660*/  HFMA2.MMA R28, R0, R31, R28 ;  /* 0x0000001f001c7235 */ /* 0x000fe2000000001c */
[----:B------:R-:W-:-:S02]  /*11670*/  HFMA2 R41, R59, R30, R41 ;  /* 0x0000001e3b297231 */ /* 0x000fc40000000029 */
[----:B------:R-:W-:-:S03]  /*11680*/  HFMA2 R29, R57, R30, R29 ;  /* 0x0000001e391d7231 */ /* 0x000fc6000000001d */
[-C--:B0-----:R-:W-:Y:S02]  /*11690*/  HFMA2.MMA R40, R18, R36.reuse, R40 ;  /* 0x0000002412287235 */ /* 0x081fe40000000028 */
[----:B------:R-:W-:Y:S01]  /*116a0*/  HFMA2.MMA R28, R20, R36, R28 ;  /* 0x00000024141c7235 */ /* 0x000fe2000000001c */
[-C--:B------:R-:W-:Y:S02]  /*116b0*/  HFMA2 R41, R23, R31.reuse, R41 ;  /* 0x0000001f17297231 */ /* 0x080fe40000000029 */
[----:B------:R-:W-:Y:S02]  /*116c0*/  HFMA2 R29, R21, R31, R29 ;  /* 0x0000001f151d7231 */ /* 0x000fe4000000001d */
[-C--:B------:R-:W-:Y:S01]  /*116d0*/  HFMA2 R41, R19, R36.reuse, R41 ;  /* 0x0000002413297231 */ /* 0x080fe20000000029 */
[-C--:B------:R-:W-:Y:S01]  /*116e0*/  HFMA2.MMA R40, R25, R37.reuse, R40 ;  /* 0x0000002519287235 */ /* 0x080fe20000000028 */
[----:B------:R-:W-:Y:S01]  /*116f0*/  HFMA2 R29, R2, R36, R29 ;  /* 0x00000024021d7231 */ /* 0x000fe2000000001d */
[----:B------:R-:W-:-:S06]  /*11700*/  HFMA2.MMA R36, R48, R37, R28 ;  /* 0x0000002530247235 */ /* 0x000fcc000000001c */
[-C--:B------:R-:W-:Y:S02]  /*11710*/  HFMA2.MMA R40, R50, R38.reuse, R40 ;  /* 0x0000002632287235 */ /* 0x080fe40000000028 */
[----:B------:R-:W-:Y:S01]  /*11720*/  HFMA2.MMA R36, R52, R38, R36 ;  /* 0x0000002634247235 */ /* 0x000fe20000000024 */
[----:B------:R-:W-:-:S05]  /*11730*/  HFMA2 R41, R26, R37, R41 ;  /* 0x000000251a297231 */ /* 0x000fca0000000029 */
[-C--:B------:R-:W-:Y:S02]  /*11740*/  HFMA2.MMA R40, R54, R39.reuse, R40 ;  /* 0x0000002736287235 */ /* 0x080fe40000000028 */
[----:B------:R-:W-:Y:S01]  /*11750*/  HFMA2.MMA R36, R56, R39, R36 ;  /* 0x0000002738247235 */ /* 0x000fe20000000024 */
[----:B------:R-:W-:Y:S02]  /*11760*/  HFMA2 R37, R24, R37, R29 ;  /* 0x0000002518257231 */ /* 0x000fe4000000001d */
[-C--:B------:R-:W-:Y:S01]  /*11770*/  HFMA2 R41, R51, R38.reuse, R41 ;  /* 0x0000002633297231 */ /* 0x080fe20000000029 */
[----:B------:R-:W0:Y:S01]  /*11780*/  LDS.128 R28, [UR5+0x2b0] ;  /* 0x0002b005ff1c7984 */ /* 0x000e220008000c00 */
[----:B------:R-:W-:Y:S01]  /*11790*/  HFMA2 R37, R49, R38, R37 ;  /* 0x0000002631257231 */ /* 0x000fe20000000025 */
[-C--:B-1----:R-:W-:Y:S02]  /*117a0*/  HFMA2.MMA R40, R70, R32.reuse, R40 ;  /* 0x0000002046287235 */ /* 0x082fe40000000028 */
        /* <DEDUP_REMOVED lines=9> */
[----:B------:R-:W-:Y:S01]  /*11840*/  HFMA2 R43, R77, R34, R41 ;  /* 0x000000224d2b7231 */ /* 0x000fe20000000029 */
[----:B------:R-:W-:-:S02]  /*11850*/  HFMA2.MMA R41, R76, R34, R38 ;  /* 0x000000224c297235 */ /* 0x000fc40000000026 */
[----:B------:R-:W-:Y:S01]  /*11860*/  HFMA2.MMA R40, R78, R34, R39 ;  /* 0x000000224e287235 */ /* 0x000fe20000000027 */
[----:B------:R-:W-:Y:S02]  /*11870*/  HFMA2 R34, R45, R34, R37 ;  /* 0x000000222d227231 */ /* 0x000fe40000000025 */
[----:B------:R-:W1:Y:S03]  /*11880*/  LDS.128 R36, [UR5+0x300] ;  /* 0x00030005ff247984 */ /* 0x000e660008000c00 */
[-C--:B------:R-:W-:Y:S02]  /*11890*/  HFMA2.MMA R41, R79, R35.reuse, R41 ;  /* 0x000000234f297235 */ /* 0x080fe40000000029 */
[----:B------:R-:W-:Y:S01]  /*118a0*/  HFMA2.MMA R40, R81, R35, R40 ;  /* 0x0000002351287235 */ /* 0x000fe20000000028 */
[-C--:B------:R-:W-:Y:S02]  /*118b0*/  HFMA2 R43, R80, R35.reuse, R43 ;  /* 0x00000023502b7231 */ /* 0x080fe4000000002b */
[----:B------:R-:W-:-:S05]  /*118c0*/  HFMA2 R35, R46, R35, R34 ;  /* 0x000000232e237231 */ /* 0x000fca0000000022 */
[-C--:B0-----:R-:W-:Y:S01]  /*118d0*/  HFMA2.MMA R40, R88, R28.reuse, R40 ;  /* 0x0000001c58287235 */ /* 0x081fe20000000028 */
[-C--:B------:R-:W-:Y:S01]  /*118e0*/  HFMA2 R42, R86, R28.reuse, R43 ;  /* 0x0000001c562a7231 */ /* 0x080fe2000000002b */
[----:B------:R-:W-:Y:S01]  /*118f0*/  HFMA2.MMA R41, R84, R28, R41 ;  /* 0x0000001c54297235 */ /* 0x000fe20000000029 */
[----:B------:R-:W-:Y:S02]  /*11900*/  HFMA2 R28, R82, R28, R35 ;  /* 0x0000001c521c7231 */ /* 0x000fe40000000023 */
[----:B------:R-:W0:Y:S03]  /*11910*/  LDS.128 R32, [UR5+0x310] ;  /* 0x00031005ff207984 */ /* 0x000e260008000c00 */
[-C--:B------:R-:W-:Y:S02]  /*11920*/  HFMA2.MMA R40, R87, R29.reuse, R40 ;  /* 0x0000001d57287235 */ /* 0x080fe40000000028 */
[----:B------:R-:W-:Y:S01]  /*11930*/  HFMA2.MMA R41, R83, R29, R41 ;  /* 0x0000001d53297235 */ /* 0x000fe20000000029 */
[----:B------:R-:W-:-:S02]  /*11940*/  HFMA2 R28, R47, R29, R28 ;  /* 0x0000001d2f1c7231 */ /* 0x000fc4000000001c */
[----:B------:R-:W-:Y:S02]  /*11950*/  HFMA2 R42, R85, R29, R42 ;  /* 0x0000001d552a7231 */ /* 0x000fe4000000002a */
[-C--:B------:R-:W-:Y:S01]  /*11960*/  HFMA2 R28, R89, R30.reuse, R28 ;  /* 0x0000001e591c7231 */ /* 0x080fe2000000001c */
[-C--:B------:R-:W-:Y:S01]  /*11970*/  HFMA2.MMA R40, R92, R30.reuse, R40 ;  /* 0x0000001e5c287235 */ /* 0x080fe20000000028 */
[----:B------:R-:W-:Y:S01]  /*11980*/  HFMA2 R42, R91, R30, R42 ;  /* 0x0000001e5b2a7231 */ /* 0x000fe2000000002a */
[----:B------:R-:W-:Y:S01]  /*11990*/  HFMA2.MMA R41, R90, R30, R41 ;  /* 0x0000001e5a297235 */ /* 0x000fe20000000029 */
[----:B------:R-:W-:Y:S01]  /*119a0*/  HFMA2 R28, R93, R31, R28 ;  /* 0x0000001f5d1c7231 */ /* 0x000fe2000000001c */
[-C--:B-1----:R-:W-:Y:S02]  /*119b0*/  HFMA2.MMA R30, R68, R36.reuse, RZ ;  /* 0x00000024441e7235 */ /* 0x082fe400000000ff */
[----:B------:R-:W-:Y:S01]  /*119c0*/  HFMA2.MMA R29, R64, R36, RZ ;  /* 0x00000024401d7235 */ /* 0x000fe200000000ff */
[----:B------:R-:W-:-:S02]  /*119d0*/  HADD2 R117, R28.H0_H0, R28.H1_H1 ;  /* 0x3000001c1c757230 */ /* 0x000fc40000000800 */
[-C--:B------:R-:W-:Y:S02]  /*119e0*/  HFMA2 R28, R66, R36.reuse, RZ.H0_H0 ;  /* 0x00000024421c7231 */ /* 0x080fe400000400ff */
[----:B------:R-:W-:Y:S01]  /*119f0*/  HFMA2 R36, R62, R36, RZ.H0_H0 ;  /* 0x000000243e247231 */ /* 0x000fe200000400ff */
[-C--:B------:R-:W-:Y:S02]  /*11a00*/  HFMA2.MMA R30, R67, R37.reuse, R30 ;  /* 0x00000025431e7235 */ /* 0x080fe4000000001e */
[----:B------:R-:W-:Y:S01]  /*11a10*/  HFMA2.MMA R29, R63, R37, R29 ;  /* 0x000000253f1d7235 */ /* 0x000fe2000000001d */
[-C--:B------:R-:W-:Y:S02]  /*11a20*/  HFMA2 R36, R61, R37.reuse, R36 ;  /* 0x000000253d247231 */ /* 0x080fe40000000024 */
[----:B------:R-:W-:Y:S02]  /*11a30*/  HFMA2 R28, R65, R37, R28 ;  /* 0x00000025411c7231 */ /* 0x000fe4000000001c */
[----:B------:R-:W-:Y:S01]  /*11a40*/  HFMA2 R36, R57, R38, R36 ;  /* 0x0000002639247231 */ /* 0x000fe20000000024 */
[----:B------:R-:W-:-:S02]  /*11a50*/  HFMA2.MMA R30, R60, R38, R30 ;  /* 0x000000263c1e7235 */ /* 0x000fc4000000001e */
[----:B------:R-:W-:Y:S01]  /*11a60*/  HFMA2.MMA R29, R58, R38, R29 ;  /* 0x000000263a1d7235 */ /* 0x000fe2000000001d */
[-C--:B------:R-:W-:Y:S02]  /*11a70*/  HFMA2 R36, R21, R39.reuse, R36 ;  /* 0x0000002715247231 */ /* 0x080fe40000000024 */
[----:B------:R-:W-:Y:S01]  /*11a80*/  HFMA2 R28, R59, R38, R28 ;  /* 0x000000263b1c7231 */ /* 0x000fe2000000001c */
[-C--:B------:R-:W-:Y:S02]  /*11a90*/  HFMA2.MMA R40, R96, R31.reuse, R40 ;  /* 0x0000001f60287235 */ /* 0x080fe40000000028 */
[----:B------:R-:W-:Y:S01]  /*11aa0*/  HFMA2.MMA R41, R94, R31, R41 ;  /* 0x0000001f5e297235 */ /* 0x000fe20000000029 */
[----:B------:R-:W-:Y:S01]  /*11ab0*/  HFMA2 R28, R23, R39, R28 ;  /* 0x00000027171c7231 */ /* 0x000fe2000000001c */
[-C--:B------:R-:W-:Y:S01]  /*11ac0*/  HFMA2.MMA R30, R0, R39.reuse, R30 ;  /* 0x00000027001e7235 */ /* 0x080fe2000000001e */
[----:B0-----:R-:W-:Y:S01]  /*11ad0*/  HFMA2 R43, R2, R32, R36 ;  /* 0x00000020022b7231 */ /* 0x001fe20000000024 */
[----:B------:R-:W-:-:S02]  /*11ae0*/  HFMA2.MMA R29, R22, R39, R29 ;  /* 0x00000027161d7235 */ /* 0x000fc4000000001d */
[----:B------:R-:W0:Y:S02]  /*11af0*/  LDS.128 R36, [UR5+0x320] ;  /* 0x00032005ff247984 */ /* 0x000e240008000c00 */
[----:B------:R-:W-:Y:S02]  /*11b00*/  HADD2 R120, R40.H0_H0, R40.H1_H1 ;  /* 0x3000002828787230 */ /* 0x000fe40000000800 */
[----:B------:R-:W-:Y:S01]  /*11b10*/  HADD2 R118, R41.H0_H0, R41.H1_H1 ;  /* 0x3000002929767230 */ /* 0x000fe20000000800 */
[-C--:B------:R-:W-:Y:S02]  /*11b20*/  HFMA2.MMA R41, R20, R32.reuse, R30 ;  /* 0x0000002014297235 */ /* 0x080fe4000000001e */
[----:B------:R-:W-:-:S06]  /*11b30*/  HFMA2.MMA R40, R18, R32, R29 ;  /* 0x0000002012287235 */ /* 0x000fcc000000001d */
[-C--:B------:R-:W-:Y:S02]  /*11b40*/  HFMA2.MMA R41, R48, R33.reuse, R41 ;  /* 0x0000002130297235 */ /* 0x080fe40000000029 */
[----:B------:R-:W-:Y:S01]  /*11b50*/  HFMA2.MMA R40, R25, R33, R40 ;  /* 0x0000002119287235 */ /* 0x000fe20000000028 */
[----:B------:R-:W-:-:S05]  /*11b60*/  HFMA2 R42, R95, R31, R42 ;  /* 0x0000001f5f2a7231 */ /* 0x000fca000000002a */
[-C--:B------:R-:W-:Y:S02]  /*11b70*/  HFMA2.MMA R41, R52, R34.reuse, R41 ;  /* 0x0000002234297235 */ /* 0x080fe40000000029 */
[----:B------:R-:W-:Y:S01]  /*11b80*/  HFMA2.MMA R40, R50, R34, R40 ;  /* 0x0000002232287235 */ /* 0x000fe20000000028 */
[----:B------:R-:W-:Y:S02]  /*11b90*/  HADD2 R119, R42.H0_H0, R42.H1_H1 ;  /* 0x3000002a2a777230 */ /* 0x000fe40000000800 */
[----:B------:R-:W-:Y:S02]  /*11ba0*/  HFMA2 R42, R19, R32, R28 ;  /* 0x00000020132a7231 */ /* 0x000fe4000000001c */
[-C--:B------:R-:W-:Y:S01]  /*11bb0*/  HFMA2 R43, R24, R33.reuse, R43 ;  /* 0x00000021182b7231 */ /* 0x080fe2000000002b */
[-C--:B------:R-:W-:Y:S01]  /*11bc0*/  HFMA2.MMA R41, R56, R35.reuse, R41 ;  /* 0x0000002338297235 */ /* 0x080fe20000000029 */
[----:B------:R-:W-:Y:S01]  /*11bd0*/  HFMA2 R42, R26, R33, R42 ;  /* 0x000000211a2a7231 */ /* 0x000fe2000000002a */
[----:B------:R-:W-:Y:S01]  /*11be0*/  HFMA2.MMA R40, R54, R35, R40 ;  /* 0x0000002336287235 */ /* 0x000fe20000000028 */
[----:B------:R-:W1:Y:S01]  /*11bf0*/  LDS.128 R28, [UR5+0x380] ;  /* 0x00038005ff1c7984 */ /* 0x000e620008000c00 */
[----:B------:R-:W-:-:S02]  /*11c00*/  HFMA2 R43, R49, R34, R43 ;  /* 0x00000022312b7231 */ /* 0x000fc4000000002b */
[----:B------:R-:W-:Y:S02]  /*11c10*/  HFMA2 R42, R51, R34, R42 ;  /* 0x00000022332a7231 */ /* 0x000fe4000000002a */
[-C--:B------:R-:W-:Y:S02]  /*11c20*/  HFMA2 R43, R53, R35.reuse, R43 ;  /* 0x00000023352b7231 */ /* 0x080fe4000000002b */
[----:B------:R-:W-:Y:S01]  /*11c30*/  HFMA2 R42, R55, R35, R42 ;  /* 0x00000023372a7231 */ /* 0x000fe2000000002a */
[-C--:B0-----:R-:W-:Y:S01]  /*11c40*/  HFMA2.MMA R41, R72, R36.reuse, R41 ;  /* 0x0000002448297235 */ /* 0x081fe20000000029 */
[----:B------:R-:W0:Y:S01]  /*11c50*/  LDS.128 R32, [UR5+0x330] ;  /* 0x00033005ff207984 */ /* 0x000e220008000c00 */
[----:B------:R-:W-:Y:S01]  /*11c60*/  HFMA2.MMA R40, R70, R36, R40 ;  /* 0x0000002446287235 */ /* 0x000fe20000000028 */
[----:B------:R-:W-:-:S05]  /*11c70*/  HFMA2 R42, R71, R36, R42 ;  /* 0x00000024472a7231 */ /* 0x000fca000000002a */
[-C--:B------:R-:W-:Y:S02]  /*11c80*/  HFMA2.MMA R41, R75, R37.reuse, R41 ;  /* 0x000000254b297235 */ /* 0x080fe40000000029 */
[----:B------:R-:W-:Y:S01]  /*11c90*/  HFMA2.MMA R40, R73, R37, R40 ;  /* 0x0000002549287235 */ /* 0x000fe20000000028 */
[----:B------:R-:W-:Y:S02]  /*11ca0*/  HFMA2 R43, R69, R36, R43 ;  /* 0x00000024452b7231 */ /* 0x000fe4000000002b */
[-C--:B------:R-:W-:Y:S02]  /*11cb0*/  HFMA2 R42, R74, R37.reuse, R42 ;  /* 0x000000254a2a7231 */ /* 0x080fe4000000002a */
[----:B------:R-:W-:Y:S01]  /*11cc0*/  HFMA2 R43, R44, R37, R43 ;  /* 0x000000252c2b7231 */ /* 0x000fe2000000002b */
[-C--:B------:R-:W-:Y:S02]  /*11cd0*/  HFMA2.MMA R36, R78, R38.reuse, R41 ;  /* 0x000000264e247235 */ /* 0x080fe40000000029 */
[----:B------:R-:W-:Y:S01]  /*11ce0*/  HFMA2.MMA R40, R76, R38, R40 ;  /* 0x000000264c287235 */ /* 0x000fe20000000028 */
[----:B------:R-:W-:-:S02]  /*11cf0*/  HFMA2 R37, R77, R38, R42 ;  /* 0x000000264d257231 */ /* 0x000fc4000000002a */
[----:B------:R-:W-:Y:S02]  /*11d00*/  HFMA2 R43, R45, R38, R43 ;  /* 0x000000262d2b7231 */ /* 0x000fe4000000002b */
[-C--:B------:R-:W-:Y:S01]  /*11d10*/  HFMA2 R37, R80, R39.reuse, R37 ;  /* 0x0000002750257231 */ /* 0x080fe20000000025 */
[-C--:B------:R-:W-:Y:S02]  /*11d20*/  HFMA2.MMA R36, R81, R39.reuse, R36 ;  /* 0x0000002751247235 */ /* 0x080fe40000000024 */
[----:B------:R-:W-:Y:S01]  /*11d30*/  HFMA2.MMA R38, R79, R39, R40 ;  /* 0x000000274f267235 */ /* 0x000fe20000000028 */
[----:B------:R-:W-:Y:S02]  /*11d40*/  HFMA2 R39, R46, R39, R43 ;  /* 0x000000272e277231 */ /* 0x000fe4000000002b */
[----:B------:R-:W2:Y:S01]  /*11d50*/  LDS.128 R40, [UR5+0x390] ;  /* 0x00039005ff287984 */ /* 0x000ea20008000c00 */
[-C--:B-1----:R-:W-:Y:S02]  /*11d60*/  HFMA2.MMA R68, R68, R28.reuse, RZ ;  /* 0x0000001c44447235 */ /* 0x082fe400000000ff */
[----:B------:R-:W-:-:S02]  /*11d70*/  HFMA2.MMA R64, R64, R28, RZ ;  /* 0x0000001c40407235 */ /* 0x000fc400000000ff */
[----:B0-----:R-:W-:-:S04]  /*11d80*/  HFMA2.MMA R36, R88, R32, R36 ;  /* 0x0000002058247235 */ /* 0x001fc80000000024 */
[-C--:B------:R-:W-:Y:S02]  /*11d90*/  HFMA2.MMA R67, R67, R29.reuse, R68 ;  /* 0x0000001d43437235 */ /* 0x080fe40000000044 */
[----:B------:R-:W-:Y:S01]  /*11da0*/  HFMA2.MMA R63, R63, R29, R64 ;  /* 0x0000001d3f3f7235 */ /* 0x000fe20000000040 */
[-C--:B------:R-:W-:Y:S01]  /*11db0*/  HFMA2 R37, R86, R32.reuse, R37 ;  /* 0x0000002056257231 */ /* 0x080fe20000000025 */
[----:B------:R-:W-:Y:S01]  /*11dc0*/  HFMA2.MMA R38, R84, R32, R38 ;  /* 0x0000002054267235 */ /* 0x000fe20000000026 */
[----:B------:R-:W-:Y:S01]  /*11dd0*/  HFMA2 R39, R82, R32, R39 ;  /* 0x0000002052277231 */ /* 0x000fe20000000027 */
        /* <DEDUP_REMOVED lines=8> */
[----:B------:R-:W-:Y:S01]  /*11e60*/  HFMA2.MMA R62, R92, R34, R36 ;  /* 0x000000225c3e7235 */ /* 0x000fe20000000024 */
[----:B------:R-:W-:Y:S01]  /*11e70*/  HFMA2 R29, R61, R29, R28 ;  /* 0x0000001d3d1d7231 */ /* 0x000fe2000000001c */
[----:B------:R-:W-:Y:S01]  /*11e80*/  HFMA2.MMA R28, R83, R33, R38 ;  /* 0x00000021531c7235 */ /* 0x000fe20000000026 */
[-C--:B------:R-:W-:Y:S01]  /*11e90*/  HFMA2 R64, R91, R34.reuse, R37 ;  /* 0x000000225b407231 */ /* 0x080fe20000000025 */
[-C--:B------:R-:W-:Y:S01]  /*11ea0*/  HFMA2.MMA R67, R0, R31.reuse, R67 ;  /* 0x0000001f00437235 */ /* 0x080fe20000000043 */
[----:B------:R-:W-:Y:S02]  /*11eb0*/  HFMA2 R61, R89, R34, R39 ;  /* 0x00000022593d7231 */ /* 0x000fe40000000027 */
[----:B------:R-:W0:Y:S01]  /*11ec0*/  LDS.128 R36, [UR5+0x3a0] ;  /* 0x0003a005ff247984 */ /* 0x000e220008000c00 */
[----:B------:R-:W-:Y:S01]  /*11ed0*/  HFMA2.MMA R63, R22, R31, R63 ;  /* 0x0000001f163f7235 */ /* 0x000fe2000000003f */
[----:B------:R-:W-:-:S03]  /*11ee0*/  HFMA2 R29, R57, R30, R29 ;  /* 0x0000001e391d7231 */ /* 0x000fc6000000001d */
[----:B--2---:R-:W-:-:S04]  /*11ef0*/  HFMA2.MMA R67, R20, R40, R67 ;  /* 0x0000002814437235 */ /* 0x004fc80000000043 */
[----:B------:R-:W-:Y:S01]  /*11f00*/  HFMA2.MMA R63, R18, R40, R63 ;  /* 0x00000028123f7235 */ /* 0x000fe2000000003f */
[----:B------:R-:W-:-:S03]  /*11f10*/  HFMA2 R29, R21, R31, R29 ;  /* 0x0000001f151d7231 */ /* 0x000fc6000000001d */
[----:B------:R-:W-:-:S04]  /*11f20*/  HFMA2.MMA R21, R48, R41, R67 ;  /* 0x0000002930157235 */ /* 0x000fc80000000043 */
[----:B------:R-:W-:Y:S02]  /*11f30*/  HFMA2.MMA R25, R25, R41, R63 ;  /* 0x0000002919197235 */ /* 0x000fe4000000003f */
[----:B------:R-:W-:Y:S02]  /*11f40*/  HFMA2.MMA R28, R90, R34, R28 ;  /* 0x000000225a1c7235 */ /* 0x000fe4000000001c */
[----:B------:R-:W-:-:S04]  /*11f50*/  HFMA2.MMA R21, R52, R42, R21 ;  /* 0x0000002a34157235 */ /* 0x000fc80000000015 */
[----:B------:R-:W-:Y:S01]  /*11f60*/  HFMA2.MMA R25, R50, R42, R25 ;  /* 0x0000002a32197235 */ /* 0x000fe20000000019 */
[-C--:B------:R-:W-:Y:S01]  /*11f70*/  HFMA2 R64, R95, R35.reuse, R64 ;  /* 0x000000235f407231 */ /* 0x080fe20000000040 */
[-C--:B------:R-:W-:Y:S01]  /*11f80*/  HFMA2.MMA R62, R96, R35.reuse, R62 ;  /* 0x00000023603e7235 */ /* 0x080fe2000000003e */
[----:B------:R-:W-:Y:S01]  /*11f90*/  HFMA2 R61, R93, R35, R61 ;  /* 0x000000235d3d7231 */ /* 0x000fe2000000003d */
[----:B------:R-:W-:Y:S02]  /*11fa0*/  HFMA2.MMA R28, R94, R35, R28 ;  /* 0x000000235e1c7235 */ /* 0x000fe4000000001c */
[----:B------:R-:W1:Y:S01]  /*11fb0*/  LDS.128 R32, [UR5+0x3b0] ;  /* 0x0003b005ff207984 */ /* 0x000e620008000c00 */
[-C--:B------:R-:W-:Y:S02]  /*11fc0*/  HFMA2.MMA R18, R56, R43.reuse, R21 ;  /* 0x0000002b38127235 */ /* 0x080fe40000000015 */
[----:B------:R-:W-:Y:S01]  /*11fd0*/  HFMA2.MMA R25, R54, R43, R25 ;  /* 0x0000002b36197235 */ /* 0x000fe20000000019 */
[----:B------:R-:W-:-:S02]  /*11fe0*/  HFMA2 R65, R59, R30, R65 ;  /* 0x0000001e3b417231 */ /* 0x000fc40000000041 */
[----:B------:R-:W-:-:S03]  /*11ff0*/  HFMA2 R29, R2, R40, R29 ;  /* 0x00000028021d7231 */ /* 0x000fc6000000001d */
[-C--:B0-----:R-:W-:Y:S01]  /*12000*/  HFMA2.MMA R18, R72, R36.reuse, R18 ;  /* 0x0000002448127235 */ /* 0x081fe20000000012 */
[----:B------:R-:W-:Y:S01]  /*12010*/  HFMA2 R65, R23, R31, R65 ;  /* 0x0000001f17417231 */ /* 0x000fe20000000041 */
[----:B------:R-:W-:Y:S01]  /*12020*/  HFMA2.MMA R25, R70, R36, R25 ;  /* 0x0000002446197235 */ /* 0x000fe20000000019 */
[----:B------:R-:W-:Y:S02]  /*12030*/  HFMA2 R29, R24, R41, R29 ;  /* 0x00000029181d7231 */ /* 0x000fe4000000001d */
[----:B------:R-:W-:-:S03]  /*12040*/  HFMA2 R65, R19, R40, R65 ;  /* 0x0000002813417231 */ /* 0x000fc60000000041 */
        /* <DEDUP_REMOVED lines=13> */
[-C--:B-1----:R-:W-:Y:S01]  /*12120*/  HFMA2.MMA R44, R88, R32.reuse, R44 ;  /* 0x00000020582c7235 */ /* 0x082fe2000000002c */
        /* <DEDUP_REMOVED lines=8> */
[----:B------:R-:W-:-:S02]  /*121b0*/  HFMA2 R41, R82, R32, R41 ;  /* 0x0000002052297231 */ /* 0x000fc40000000029 */
[----:B------:R-:W-:-:S03]  /*121c0*/  HFMA2 R43, R80, R39, R40 ;  /* 0x00000027502b7231 */ /* 0x000fc60000000028 */
[-C--:B------:R-:W-:Y:S01]  /*121d0*/  HFMA2.MMA R48, R92, R34.reuse, R46 ;  /* 0x000000225c307235 */ /* 0x080fe2000000002e */
[----:B------:R-:W-:Y:S02]  /*121e0*/  HFMA2 R43, R86, R32, R43 ;  /* 0x00000020562b7231 */ /* 0x000fe4000000002b */
[-C--:B------:R-:W-:Y:S01]  /*121f0*/  HFMA2 R41, R47, R33.reuse, R41 ;  /* 0x000000212f297231 */ /* 0x080fe20000000029 */
[----:B------:R-:W-:Y:S01]  /*12200*/  HFMA2.MMA R47, R90, R34, R45 ;  /* 0x000000225a2f7235 */ /* 0x000fe2000000002d */
[----:B------:R-:W-:-:S03]  /*12210*/  HFMA2 R43, R85, R33, R43 ;  /* 0x00000021552b7231 */ /* 0x000fc6000000002b */
[-C--:B------:R-:W-:Y:S01]  /*12220*/  HFMA2.MMA R48, R96, R35.reuse, R48 ;  /* 0x0000002360307235 */ /* 0x080fe20000000030 */
[-C--:B------:R-:W-:Y:S01]  /*12230*/  HFMA2 R43, R91, R34.reuse, R43 ;  /* 0x000000225b2b7231 */ /* 0x080fe2000000002b */
[----:B------:R-:W-:Y:S02]  /*12240*/  IADD3 R128, R128, 0x20, RZ ;  /* 0x0000002080807810 */ /* 0x000fe40007ffe0ff */
[----:B------:R-:W-:Y:S01]  /*12250*/  HFMA2.MMA R47, R94, R35, R47 ;  /* 0x000000235e2f7235 */ /* 0x000fe2000000002f */
[----:B------:R-:W-:Y:S02]  /*12260*/  HFMA2 R41, R89, R34, R41 ;  /* 0x0000002259297231 */ /* 0x000fe40000000029 */
[-C--:B------:R-:W-:Y:S01]  /*12270*/  HFMA2 R43, R95, R35.reuse, R43 ;  /* 0x000000235f2b7231 */ /* 0x080fe2000000002b */
[C---:B------:R-:W-:Y:S01]  /*12280*/  ISETP.GE.AND P0, PT, R128.reuse, UR12, PT ;  /* 0x0000000c80007c0c */ /* 0x040fe2000bf06270 */
[----:B------:R-:W-:Y:S01]  /*12290*/  HFMA2 R41, R93, R35, R41 ;  /* 0x000000235d297231 */ /* 0x000fe20000000029 */
[----:B------:R-:W-:Y:S01]  /*122a0*/  ISETP.LT.AND P1, PT, R128, R129, PT ;  /* 0x000000818000720c */ /* 0x000fe20003f21270 */
[----:B------:R-:W-:-:S02]  /*122b0*/  HADD2 R62, R62.H0_H0, R62.H1_H1 ;  /* 0x3000003e3e3e7230 */ /* 0x000fc40000000800 */
[----:B------:R-:W-:Y:S02]  /*122c0*/  HADD2 R64, R64.H0_H0, R64.H1_H1 ;  /* 0x3000004040407230 */ /* 0x000fe40000000800 */
[----:B------:R-:W-:Y:S02]  /*122d0*/  HADD2 R48, R48.H0_H0, R48.H1_H1 ;  /* 0x3000003030307230 */ /* 0x000fe40000000800 */
[----:B------:R-:W-:Y:S02]  /*122e0*/  HADD2 R24, R43.H0_H0, R43.H1_H1 ;  /* 0x3000002b2b187230 */ /* 0x000fe40000000800 */
[----:B------:R-:W-:Y:S02]  /*122f0*/  HADD2 R28, R28.H0_H0, R28.H1_H1 ;  /* 0x3000001c1c1c7230 */ /* 0x000fe40000000800 */
[----:B------:R-:W-:Y:S02]  /*12300*/  HADD2 R61, R61.H0_H0, R61.H1_H1 ;  /* 0x3000003d3d3d7230 */ /* 0x000fe40000000800 */
[----:B------:R-:W-:-:S02]  /*12310*/  HADD2 R47, R47.H0_H0, R47.H1_H1 ;  /* 0x3000002f2f2f7230 */ /* 0x000fc40000000800 */
[----:B------:R-:W-:Y:S01]  /*12320*/  HADD2 R41, R41.H0_H0, R41.H1_H1 ;  /* 0x3000002929297230 */ /* 0x000fe20000000800 */
        /* <DEDUP_REMOVED lines=15> */
[----:B------:R-:W-:Y:S01]  /*12420*/  PRMT R47, R47, 0x5410, R41 ;  /* 0x000054102f2f7816 */ /* 0x000fe20000000029 */
[----:B------:R-:W-:Y:S01]  /*12430*/  UIADD3 UR5, UR5, 0x40, URZ ;  /* 0x0000004005057890 */ /* 0x000fe2000fffe03f */
[-C--:B------:R-:W-:Y:S02]  /*12440*/  HFMA2.MMA R27, R100, R122.reuse, R27 ;  /* 0x0000007a641b7235 */ /* 0x080fe4000000001b */
[----:B------:R-:W-:-:S02]  /*12450*/  HFMA2.MMA R16, R104, R122, R16 ;  /* 0x0000007a68107235 */ /* 0x000fc40000000010 */
[-C--:B------:R-:W-:Y:S02]  /*12460*/  HFMA2.MMA R14, R108, R122.reuse, R14 ;  /* 0x0000007a6c0e7235 */ /* 0x080fe4000000000e */
[-C--:B------:R-:W-:Y:S02]  /*12470*/  HFMA2.MMA R12, R112, R122.reuse, R12 ;  /* 0x0000007a700c7235 */ /* 0x080fe4000000000c */
[-C--:B------:R-:W-:Y:S02]  /*12480*/  HFMA2.MMA R10, R116, R122.reuse, R10 ;  /* 0x0000007a740a7235 */ /* 0x080fe4000000000a */
[-C--:B------:R-:W-:Y:S02]  /*12490*/  HFMA2.MMA R8, R120, R122.reuse, R8 ;  /* 0x0000007a78087235 */ /* 0x080fe40000000008 */
[-C--:B------:R-:W-:Y:S02]  /*124a0*/  HFMA2.MMA R6, R62, R122.reuse, R6 ;  /* 0x0000007a3e067235 */ /* 0x080fe40000000006 */
[----:B------:R-:W-:Y:S01]  /*124b0*/  HFMA2.MMA R4, R48, R122, R4 ;  /* 0x0000007a30047235 */ /* 0x000fe20000000004 */
[----:B------:R-:W-:-:S02]  /*124c0*/  HFMA2 R17, R98, R121, R17 ;  /* 0x0000007962117231 */ /* 0x000fc40000000011 */
[----:B------:R-:W-:-:S04]  /*124d0*/  IMAD.WIDE R44, R124, 0x4, R130 ;  /* 0x000000047c2c7825 */ /* 0x000fc800078e0282 */
[-C--:B------:R-:W-:Y:S02]  /*124e0*/  HFMA2 R15, R102, R121.reuse, R15 ;  /* 0x00000079660f7231 */ /* 0x080fe4000000000f */
[-C--:B------:R-:W-:Y:S02]  /*124f0*/  HFMA2 R13, R106, R121.reuse, R13 ;  /* 0x000000796a0d7231 */ /* 0x080fe4000000000d */
[-C--:B------:R-:W-:Y:S02]  /*12500*/  HFMA2 R11, R110, R121.reuse, R11 ;  /* 0x000000796e0b7231 */ /* 0x080fe4000000000b */
[-C--:B------:R-:W-:Y:S02]  /*12510*/  HFMA2 R9, R114, R121.reuse, R9 ;  /* 0x0000007972097231 */ /* 0x080fe40000000009 */
[-C--:B------:R-:W-:Y:S02]  /*12520*/  HFMA2 R7, R118, R121.reuse, R7 ;  /* 0x0000007976077231 */ /* 0x080fe40000000007 */
[----:B------:R-:W-:-:S02]  /*12530*/  HFMA2 R5, R28, R121, R5 ;  /* 0x000000791c057231 */ /* 0x000fc40000000005 */
[----:B------:R-:W-:Y:S01]  /*12540*/  HFMA2 R3, R47, R121, R3 ;  /* 0x000000792f037231 */ /* 0x000fe20000000003 */
[----:B------:R-:W-:Y:S06]  /*12550*/  @!P0 BRA P1, `(.L_x_3119) ;  /* 0xffffffc8002c8947 */ /* 0x000fec000083ffff */
.L_x_3118:
[----:B------:R-:W-:-:S04]  /*12560*/  ISETP.GE.AND P0, PT, R128, R129, PT ;  /* 0x000000818000720c */ /* 0x000fc80003f06270 */
[----:B------:R-:W-:-:S13]  /*12570*/  ISETP.GE.OR P0, PT, R128, R123, P0 ;  /* 0x0000007b8000720c */ /* 0x000fda0000706670 */
[----:B------:R-:W-:Y:S05]  /*12580*/  @P0 BRA `(.L_x_3120) ;  /* 0x0000008000dc0947 */ /* 0x000fea0003800000 */
.L_x_3121:
[----:B------:R-:W-:Y:S01]  /*12590*/  ISETP.NE.AND P0, PT, R128, R125, PT ;  /* 0x0000007d8000720c */ /* 0x000fe20003f05270 */
[----:B------:R-:W0:-:S12]  /*125a0*/  LDS.64 R38, [UR5] ;  /* 0x00000005ff267984 */ /* 0x000e180008000a00 */
[----:B------:R-:W1:Y:S01]  /*125b0*/  @!P0 LDC.64 R18, c[0x0][0x248] ;  /* 0x00009200ff128b82 */ /* 0x000e620000000a00 */
[----:B------:R-:W-:-:S05]  /*125c0*/  @!P0 LEA R21, R128, 0x1, 0x1 ;  /* 0x0000000180158811 */ /* 0x000fca00078e08ff */
[----:B-1----:R-:W-:Y:S02]  /*125d0*/  @!P0 IMAD.WIDE R18, R21, 0x2, R18 ;  /* 0x0000000215128825 */ /* 0x002fe400078e0212 */
[----:B------:R-:W2:Y:S04]  /*125e0*/  LDG.E.128.CONSTANT R20, desc[UR8][R44.64] ;  /* 0x000000082c147981 */ /* 0x000ea8000c1e9d00 */
[----:B------:R-:W3:Y:S01]  /*125f0*/  @!P0 LDG.E.U16.CONSTANT R19, desc[UR8][R18.64] ;  /* 0x0000000812138981 */ /* 0x000ee2000c1e9500 */
[----:B------:R-:W-:-:S04]  /*12600*/  @!P0 IADD3 R126, R126, 0x1, RZ ;  /* 0x000000017e7e8810 */ /* 0x000fc80007ffe0ff */
[----:B------:R-:W-:-:S06]  /*12610*/  @!P0 LEA R28, R126, R1, 0x3 ;  /* 0x000000017e1c8211 */ /* 0x000fcc00078e18ff */
[----:B------:R-:W4:Y:S01]  /*12620*/  @!P0 LDL.64 R28, [R28] ;  /* 0x000000001c1c8983 */ /* 0x000f220000100a00 */
[----:B------:R-:W-:Y:S01]  /*12630*/  MOV R24, 0x2c00 ;  /* 0x00002c0000187802 */ /* 0x000fe20000000f00 */
[--C-:B0-----:R-:W-:Y:S02]  /*12640*/  HADD2.F32 R40, -RZ, R39.reuse.H0_H0 ;  /* 0x20000027ff287230 */ /* 0x101fe40000004100 */
[----:B------:R-:W-:Y:S01]  /*12650*/  HADD2.F32 R39, -RZ, R39.H1_H1 ;  /* 0x30000027ff277230 */ /* 0x000fe20000004100 */
[C---:B--2---:R-:W-:Y:S02]  /*12660*/  LOP3.LUT R34, R22.reuse, 0xf000f0, RZ, 0xc0, !PT ;  /* 0x00f000f016227812 */ /* 0x044fe400078ec0ff */
[----:B---3--:R-:W-:Y:S02]  /*12670*/  @!P0 IADD3 R125, R19, R128, RZ ;  /* 0x00000080137d8210 */ /* 0x008fe40007ffe0ff */
[----:B------:R-:W-:Y:S02]  /*12680*/  LOP3.LUT R19, R22, 0xf000f, RZ, 0xc0, !PT ;  /* 0x000f000f16137812 */ /* 0x000fe400078ec0ff */
[----:B------:R-:W-:-:S02]  /*12690*/  SHF.R.U32.HI R25, RZ, 0x8, R22 ;  /* 0x00000008ff197819 */ /* 0x000fc40000011616 */
[----:B------:R-:W-:Y:S02]  /*126a0*/  LOP3.LUT R31, R23, 0xf000f, RZ, 0xc0, !PT ;  /* 0x000f000f171f7812 */ /* 0x000fe400078ec0ff */
[----:B------:R-:W-:Y:S02]  /*126b0*/  LOP3.LUT R22, R19, 0x64006400, RZ, 0xfc, !PT ;  /* 0x6400640013167812 */ /* 0x000fe400078efcff */
[C---:B------:R-:W-:Y:S02]  /*126c0*/  LOP3.LUT R0, R20.reuse, 0xf000f, RZ, 0xc0, !PT ;  /* 0x000f000f14007812 */ /* 0x040fe400078ec0ff */
[----:B------:R-:W-:Y:S02]  /*126d0*/  LOP3.LUT R18, R21, 0xf000f, RZ, 0xc0, !PT ;  /* 0x000f000f15127812 */ /* 0x000fe400078ec0ff */
[----:B------:R-:W-:Y:S02]  /*126e0*/  LOP3.LUT R2, R20, 0xf000f0, RZ, 0xc0, !PT ;  /* 0x00f000f014027812 */ /* 0x000fe400078ec0ff */
[----:B------:R-:W-:-:S02]  /*126f0*/  SHF.R.U32.HI R30, RZ, 0x8, R20 ;  /* 0x00000008ff1e7819 */ /* 0x000fc40000011614 */
[----:B------:R-:W-:Y:S01]  /*12700*/  LOP3.LUT R33, R31, 0x64006400, RZ, 0xfc, !PT ;  /* 0x640064001f217812 */ /* 0x000fe200078efcff */
[----:B------:R-:W-:Y:S01]  /*12710*/  HADD2 R31, R22, -1032, -1032 ;  /* 0xe408e408161f7430 */ /* 0x000fe20000000000 */
[----:B------:R-:W-:Y:S02]  /*12720*/  LOP3.LUT R36, R23, 0xf000f0, RZ, 0xc0, !PT ;  /* 0x00f000f017247812 */ /* 0x000fe400078ec0ff */
[----:B------:R-:W-:Y:S02]  /*12730*/  SHF.R.U32.HI R20, RZ, 0x8, R23 ;  /* 0x00000008ff147819 */ /* 0x000fe40000011617 */
[----:B------:R-:W-:Y:S01]  /*12740*/  LOP3.LUT R0, R0, 0x64006400, RZ, 0xfc, !PT ;  /* 0x6400640000007812 */ /* 0x000fe200078efcff */
[----:B------:R-:W0:Y:S01]  /*12750*/  LDS.64 R22, [UR5+0x8] ;  /* 0x00000805ff167984 */ /* 0x000e220008000a00 */
[----:B------:R-:W-:-:S03]  /*12760*/  LOP3.LUT R18, R18, 0x64006400, RZ, 0xfc, !PT ;  /* 0x6400640012127812 */ /* 0x000fc600078efcff */
[----:B------:R-:W-:Y:S02]  /*12770*/  HADD2 R0, R0, -1032, -1032 ;  /* 0xe408e40800007430 */ /* 0x000fe40000000000 */
[----:B------:R-:W-:Y:S02]  /*12780*/  HADD2 R18, R18, -1032, -1032 ;  /* 0xe408e40812127430 */ /* 0x000fe40000000000 */
[----:B------:R-:W-:Y:S02]  /*12790*/  HADD2 R33, R33, -1032, -1032 ;  /* 0xe408e40821217430 */ /* 0x000fe40000000000 */
[--C-:B------:R-:W-:Y:S02]  /*127a0*/  HADD2.F32 R19, -RZ, R0.reuse.H0_H0 ;  /* 0x20000000ff137230 */ /* 0x100fe40000004100 */
[----:B------:R-:W-:Y:S01]  /*127b0*/  HADD2.F32 R51, -RZ, R0.H1_H1 ;  /* 0x30000000ff337230 */ /* 0x000fe20000004100 */
[----:B------:R-:W-:Y:S01]  /*127c0*/  LOP3.LUT R32, R21, 0xf000f0, RZ, 0xc0, !PT ;  /* 0x00f000f015207812 */ /* 0x000fe200078ec0ff */
[--C-:B------:R-:W-:Y:S01]  /*127d0*/  HADD2.F32 R0, -RZ, R18.reuse.H0_H0 ;  /* 0x20000012ff007230 */ /* 0x100fe20000004100 */
[----:B------:R-:W-:Y:S01]  /*127e0*/  SHF.R.U32.HI R26, RZ, 0x8, R21 ;  /* 0x00000008ff1a7819 */ /* 0x000fe20000011615 */
[----:B------:R-:W-:-:S02]  /*127f0*/  HADD2.F32 R49, -RZ, R18.H1_H1 ;  /* 0x30000012ff317230 */ /* 0x000fc40000004100 */
[--C-:B------:R-:W-:Y:S02]  /*12800*/  HADD2.F32 R18, -RZ, R31.reuse.H0_H0 ;  /* 0x2000001fff127230 */ /* 0x100fe40000004100 */
[----:B------:R-:W-:Y:S01]  /*12810*/  HADD2.F32 R50, -RZ, R31.H1_H1 ;  /* 0x3000001fff327230 */ /* 0x000fe20000004100 */
[----:B------:R-:W-:Y:S01]  /*12820*/  LOP3.LUT R31, R2, 0x64006400, RZ, 0xfc, !PT ;  /* 0x64006400021f7812 */ /* 0x000fe200078efcff */
[--C-:B------:R-:W-:Y:S02]  /*12830*/  HADD2.F32 R21, -RZ, R38.reuse.H0_H0 ;  /* 0x20000026ff157230 */ /* 0x100fe40000004100 */
[--C-:B------:R-:W-:Y:S02]  /*12840*/  HADD2.F32 R2, -RZ, R33.reuse.H0_H0 ;  /* 0x20000021ff027230 */ /* 0x100fe40000004100 */
[----:B------:R-:W-:Y:S01]  /*12850*/  HADD2.F32 R52, -RZ, R33.H1_H1 ;  /* 0x30000021ff347230 */ /* 0x000fe20000004100 */
[----:B------:R-:W-:Y:S01]  /*12860*/  LOP3.LUT R33, R32, 0x64006400, RZ, 0xfc, !PT ;  /* 0x6400640020217812 */ /* 0x000fe200078efcff */
[----:B------:R-:W-:-:S02]  /*12870*/  HADD2.F32 R38, -RZ, R38.H1_H1 ;  /* 0x30000026ff267230 */ /* 0x000fc40000004100 */
[----:B------:R-:W-:Y:S01]  /*12880*/  FFMA.FTZ R32, R19, R21, RZ ;  /* 0x0000001513207223 */ /* 0x000fe200000100ff */
[C---:B------:R-:W-:Y:S01]  /*12890*/  FFMA.FTZ R37, R21.reuse, R0, RZ ;  /* 0x0000000015257223 */ /* 0x040fe200000100ff */
[C---:B------:R-:W-:Y:S01]  /*128a0*/  FFMA.FTZ R41, R21.reuse, R18, RZ ;  /* 0x0000001215297223 */ /* 0x040fe200000100ff */
[----:B------:R-:W-:Y:S01]  /*128b0*/  FFMA.FTZ R21, R21, R2, RZ ;  /* 0x0000000215157223 */ /* 0x000fe200000100ff */
[----:B------:R-:W-:Y:S01]  /*128c0*/  LOP3.LUT R35, R34, 0x64006400, RZ, 0xfc, !PT ;  /* 0x6400640022237812 */ /* 0x000fe200078efcff */
[----:B------:R-:W-:Y:S01]  /*128d0*/  FFMA.FTZ R32, R51, R38, R32 ;  /* 0x0000002633207223 */ /* 0x000fe20000010020 */
[C---:B------:R-:W-:Y:S01]  /*128e0*/  FFMA.FTZ R37, R38.reuse, R49, R37 ;  /* 0x0000003126257223 */ /* 0x040fe20000010025 */
[C---:B------:R-:W-:Y:S01]  /*128f0*/  FFMA.FTZ R34, R38.reuse, R50, R41 ;  /* 0x0000003226227223 */ /* 0x040fe20000010029 */
[----:B------:R-:W-:Y:S01]  /*12900*/  FFMA.FTZ R38, R38, R52, R21 ;  /* 0x0000003426267223 */ /* 0x000fe20000010015 */
[----:B------:R-:W-:Y:S01]  /*12910*/  LOP3.LUT R21, R36, 0x64006400, RZ, 0xfc, !PT ;  /* 0x6400640024157812 */ /* 0x000fe200078efcff */
[----:B------:R-:W-:-:S02]  /*12920*/  HFMA2 R33, R33, R24.H0_H0, -72, -72 ;  /* 0xd480d48021217431 */ /* 0x000fc40000040018 */
[-C--:B------:R-:W-:Y:S02]  /*12930*/  HFMA2 R31, R31, R24.reuse.H0_H0, -72, -72 ;  /* 0xd480d4801f1f7431 */ /* 0x080fe40000040018 */
[-C--:B------:R-:W-:Y:S02]  /*12940*/  HFMA2 R35, R35, R24.reuse.H0_H0, -72, -72 ;  /* 0xd480d48023237431 */ /* 0x080fe40000040018 */
[----:B------:R-:W-:Y:S02]  /*12950*/  HFMA2 R21, R21, R24.H0_H0, -72, -72 ;  /* 0xd480d48015157431 */ /* 0x000fe40000040018 */
[----:B------:R-:W-:Y:S02]  /*12960*/  HADD2.F32 R60, -RZ, R33.H0_H0 ;  /* 0x20000021ff3c7230 */ /* 0x000fe40000004100 */
[----:B------:R-:W-:Y:S02]  /*12970*/  HADD2.F32 R61, -RZ, R31.H0_H0 ;  /* 0x2000001fff3d7230 */ /* 0x000fe40000004100 */
[----:B------:R-:W-:-:S02]  /*12980*/  HADD2.F32 R43, -RZ, R35.H0_H0 ;  /* 0x20000023ff2b7230 */ /* 0x000fc40000004100 */
[----:B------:R-:W-:Y:S02]  /*12990*/  HADD2.F32 R47, -RZ, R21.H0_H0 ;  /* 0x20000015ff2f7230 */ /* 0x000fe40000004100 */
[C---:B------:R-:W-:Y:S01]  /*129a0*/  FFMA.FTZ R36, R40.reuse, R60, R37 ;  /* 0x0000003c28247223 */ /* 0x040fe20000010025 */
[----:B------:R-:W-:Y:S02]  /*129b0*/  HADD2.F32 R42, -RZ, R33.H1_H1 ;  /* 0x30000021ff2a7230 */ /* 0x000fe40000004100 */
[----:B------:R-:W-:Y:S01]  /*129c0*/  FFMA.FTZ R32, R61, R40, R32 ;  /* 0x000000283d207223 */ /* 0x000fe20000010020 */
[----:B------:R-:W-:Y:S02]  /*129d0*/  HADD2.F32 R41, -RZ, R31.H1_H1 ;  /* 0x3000001fff297230 */ /* 0x000fe40000004100 */
[C---:B------:R-:W-:Y:S01]  /*129e0*/  FFMA.FTZ R31, R40.reuse, R47, R38 ;  /* 0x0000002f281f7223 */ /* 0x040fe20000010026 */
[----:B------:R-:W-:Y:S02]  /*129f0*/  HADD2.F32 R48, -RZ, R21.H1_H1 ;  /* 0x30000015ff307230 */ /* 0x000fe40000004100 */
[----:B------:R-:W-:Y:S01]  /*12a00*/  FFMA.FTZ R21, R40, R43, R34 ;  /* 0x0000002b28157223 */ /* 0x000fe20000010022 */
[----:B------:R-:W-:-:S02]  /*12a10*/  HADD2.F32 R46, -RZ, R35.H1_H1 ;  /* 0x30000023ff2e7230 */ /* 0x000fc40000004100 */
[C---:B------:R-:W-:Y:S01]  /*12a20*/  FFMA.FTZ R40, R39.reuse, R42, R36 ;  /* 0x0000002a27287223 */ /* 0x040fe20000010024 */
[--C-:B0-----:R-:W-:Y:S02]  /*12a30*/  HADD2.F32 R35, -RZ, R22.reuse.H0_H0 ;  /* 0x20000016ff237230 */ /* 0x101fe40000004100 */
[----:B------:R-:W-:Y:S01]  /*12a40*/  HADD2.F32 R36, -RZ, R22.H1_H1 ;  /* 0x30000016ff247230 */ /* 0x000fe20000004100 */
[----:B------:R-:W-:Y:S01]  /*12a50*/  LOP3.LUT R22, R26, 0xf000f, RZ, 0xc0, !PT ;  /* 0x000f000f1a167812 */ /* 0x000fe200078ec0ff */
[----:B------:R-:W-:Y:S01]  /*12a60*/  FFMA.FTZ R37, R39, R48, R31 ;  /* 0x0000003027257223 */ /* 0x000fe2000001001f */
[----:B------:R-:W-:Y:S02]  /*12a70*/  LOP3.LUT R31, R25, 0xf000f, RZ, 0xc0, !PT ;  /* 0x000f000f191f7812 */ /* 0x000fe400078ec0ff */
[----:B------:R-:W-:Y:S01]  /*12a80*/  LOP3.LUT R22, R22, 0x64006400, RZ, 0xfc, !PT ;  /* 0x6400640016167812 */ /* 0x000fe200078efcff */
[----:B------:R-:W-:Y:S01]  /*12a90*/  FFMA.FTZ R34, R41, R39, R32 ;  /* 0x0000002729227223 */ /* 0x000fe20000010020 */
[----:B------:R-:W-:Y:S01]  /*12aa0*/  FFMA.FTZ R54, R39, R46, R21 ;  /* 0x0000002e27367223 */ /* 0x000fe20000010015 */
[----:B------:R-:W-:Y:S01]  /*12ab0*/  LOP3.LUT R21, R30, 0xf000f, RZ, 0xc0, !PT ;  /* 0x000f000f1e157812 */ /* 0x000fe200078ec0ff */
[--C-:B------:R-:W-:Y:S01]  /*12ac0*/  HADD2.F32 R38, -RZ, R23.reuse.H0_H0 ;  /* 0x20000017ff267230 */ /* 0x100fe20000004100 */
[----:B------:R-:W-:Y:S01]  /*12ad0*/  LOP3.LUT R32, R31, 0x64006400, RZ, 0xfc, !PT ;  /* 0x640064001f207812 */ /* 0x000fe200078efcff */
[----:B------:R-:W-:Y:S01]  /*12ae0*/  HADD2 R31, R22, -1032, -1032 ;  /* 0xe408e408161f7430 */ /* 0x000fe20000000000 */
[----:B------:R-:W-:Y:S01]  /*12af0*/  LOP3.LUT R33, R20, 0xf000f, RZ, 0xc0, !PT ;  /* 0x000f000f14217812 */ /* 0x000fe200078ec0ff */
[----:B------:R-:W-:-:S02]  /*12b00*/  HADD2.F32 R39, -RZ, R23.H1_H1 ;  /* 0x30000017ff277230 */ /* 0x000fc40000004100 */
[----:B------:R-:W0:Y:S01]  /*12b10*/  LDS.64 R22, [UR5+0x80] ;  /* 0x00008005ff167984 */ /* 0x000e220008000a00 */
[----:B------:R-:W-:Y:S02]  /*12b20*/  LOP3.LUT R21, R21, 0x64006400, RZ, 0xfc, !PT ;  /* 0x6400640015157812 */ /* 0x000fe400078efcff */
[----:B------:R-:W-:Y:S01]  /*12b30*/  LOP3.LUT R33, R33, 0x64006400, RZ, 0xfc, !PT ;  /* 0x6400640021217812 */ /* 0x000fe200078efcff */
[----:B------:R-:W-:Y:S02]  /*12b40*/  HADD2 R32, R32, -1032, -1032 ;  /* 0xe408e40820207430 */ /* 0x000fe40000000000 */
[----:B------:R-:W-:Y:S02]  /*12b50*/  HADD2 R21, R21, -1032, -1032 ;  /* 0xe408e40815157430 */ /* 0x000fe40000000000 */
[----:B------:R-:W-:Y:S02]  /*12b60*/  HADD2.F32 R58, -RZ, R31.H0_H0 ;  /* 0x2000001fff3a7230 */ /* 0x000fe40000004100 */
[----:B------:R-:W-:-:S02]  /*12b70*/  HADD2 R33, R33, -1032, -1032 ;  /* 0xe408e40821217430 */ /* 0x000fc40000000000 */
[----:B------:R-:W-:Y:S02]  /*12b80*/  HADD2.F32 R57, -RZ, R32.H0_H0 ;  /* 0x20000020ff397230 */ /* 0x000fe40000004100 */
[----:B------:R-:W-:Y:S02]  /*12b90*/  HADD2.F32 R59, -RZ, R21.H0_H0 ;  /* 0x20000015ff3b7230 */ /* 0x000fe40000004100 */
[C---:B------:R-:W-:Y:S01]  /*12ba0*/  FFMA.FTZ R63, R35.reuse, R58, R40 ;  /* 0x0000003a233f7223 */ /* 0x040fe20000010028 */
[----:B------:R-:W-:Y:S01]  /*12bb0*/  HADD2.F32 R56, -RZ, R33.H0_H0 ;  /* 0x20000021ff387230 */ /* 0x000fe20000004100 */
[----:B------:R-:W-:Y:S01]  /*12bc0*/  LOP3.LUT R30, R30, 0xf000f0, RZ, 0xc0, !PT ;  /* 0x00f000f01e1e7812 */ /* 0x000fe200078ec0ff */
[----:B------:R-:W-:Y:S01]  /*12bd0*/  FFMA.FTZ R40, R35, R57, R54 ;  /* 0x0000003923287223 */ /* 0x000fe20000010036 */
[----:B------:R-:W-:Y:S02]  /*12be0*/  HADD2.F32 R55, -RZ, R21.H1_H1 ;  /* 0x30000015ff377230 */ /* 0x000fe40000004100 */
[----:B------:R-:W-:Y:S01]  /*12bf0*/  FFMA.FTZ R34, R59, R35, R34 ;  /* 0x000000233b227223 */ /* 0x000fe20000010022 */
[----:B------:R-:W-:-:S02]  /*12c00*/  HADD2.F32 R54, -RZ, R31.H1_H1 ;  /* 0x3000001fff367230 */ /* 0x000fc40000004100 */
[----:B------:R-:W-:Y:S02]  /*12c10*/  HADD2.F32 R53, -RZ, R32.H1_H1 ;  /* 0x30000020ff357230 */ /* 0x000fe40000004100 */
[----:B------:R-:W-:Y:S01]  /*12c20*/  FFMA.FTZ R35, R35, R56, R37 ;  /* 0x0000003823237223 */ /* 0x000fe20000010025 */
[----:B------:R-:W-:Y:S01]  /*12c30*/  HADD2.F32 R62, -RZ, R33.H1_H1 ;  /* 0x30000021ff3e7230 */ /* 0x000fe20000004100 */
[----:B------:R-:W-:Y:S02]  /*12c40*/  LOP3.LUT R21, R30, 0x64006400, RZ, 0xfc, !PT ;  /* 0x640064001e157812 */ /* 0x000fe400078efcff */
[----:B------:R-:W-:Y:S01]  /*12c50*/  LOP3.LUT R30, R20, 0xf000f0, RZ, 0xc0, !PT ;  /* 0x00f000f0141e7812 */ /* 0x000fe200078ec0ff */
[----:B------:R-:W-:Y:S01]  /*12c60*/  FFMA.FTZ R37, R55, R36, R34 ;  /* 0x0000002437257223 */ /* 0x000fe20000010022 */
[----:B------:R-:W-:Y:S01]  /*12c70*/  LOP3.LUT R25, R25, 0xf000f0, RZ, 0xc0, !PT ;  /* 0x00f000f019197812 */ /* 0x000fe200078ec0ff */
[C---:B------:R-:W-:Y:S01]  /*12c80*/  FFMA.FTZ R71, R36.reuse, R54, R63 ;  /* 0x0000003624477223 */ /* 0x040fe2000001003f */
[C---:B------:R-:W-:Y:S01]  /*12c90*/  FFMA.FTZ R73, R36.reuse, R53, R40 ;  /* 0x0000003524497223 */ /* 0x040fe20000010028 */
[----:B------:R-:W-:Y:S01]  /*12ca0*/  FFMA.FTZ R36, R36, R62, R35 ;  /* 0x0000003e24247223 */ /* 0x000fe20000010023 */
[----:B------:R-:W-:-:S02]  /*12cb0*/  LOP3.LUT R26, R26, 0xf000f0, RZ, 0xc0, !PT ;  /* 0x00f000f01a1a7812 */ /* 0x000fc400078ec0ff */
[----:B------:R-:W-:Y:S02]  /*12cc0*/  LOP3.LUT R35, R30, 0x64006400, RZ, 0xfc, !PT ;  /* 0x640064001e237812 */ /* 0x000fe400078efcff */
[----:B------:R-:W-:Y:S01]  /*12cd0*/  LOP3.LUT R33, R25, 0x64006400, RZ, 0xfc, !PT ;  /* 0x6400640019217812 */ /* 0x000fe200078efcff */
[-C--:B------:R-:W-:Y:S01]  /*12ce0*/  HFMA2 R25, R21, R24.reuse.H0_H0, -72, -72 ;  /* 0xd480d48015197431 */ /* 0x080fe20000040018 */
[----:B------:R-:W-:Y:S01]  /*12cf0*/  LOP3.LUT R31, R26, 0x64006400, RZ, 0xfc, !PT ;  /* 0x640064001a1f7812 */ /* 0x000fe200078efcff */
[----:B------:R-:W1:Y:S01]  /*12d00*/  LDS.64 R20, [UR5+0x88] ;  /* 0x00008805ff147984 */ /* 0x000e620008000a00 */
[-C--:B------:R-:W-:Y:S02]  /*12d10*/  HFMA2 R35, R35, R24.reuse.H0_H0, -72, -72 ;  /* 0xd480d48023237431 */ /* 0x080fe40000040018 */
[-C--:B------:R-:W-:Y:S02]  /*12d20*/  HFMA2 R33, R33, R24.reuse.H0_H0, -72, -72 ;  /* 0xd480d48021217431 */ /* 0x080fe40000040018 */
[----:B------:R-:W-:-:S02]  /*12d30*/  HFMA2 R31, R31, R24.H0_H0, -72, -72 ;  /* 0xd480d4801f1f7431 */ /* 0x000fc40000040018 */
[----:B------:R-:W-:Y:S02]  /*12d40*/  HADD2.F32 R67, -RZ, R35.H0_H0 ;  /* 0x20000023ff437230 */ /* 0x000fe40000004100 */
[----:B------:R-:W-:Y:S02]  /*12d50*/  HADD2.F32 R70, -RZ, R25.H0_H0 ;  /* 0x20000019ff467230 */ /* 0x000fe40000004100 */
[----:B------:R-:W-:Y:S02]  /*12d60*/  HADD2.F32 R69, -RZ, R31.H0_H0 ;  /* 0x2000001fff457230 */ /* 0x000fe40000004100 */
[----:B------:R-:W-:Y:S01]  /*12d70*/  FFMA.FTZ R36, R38, R67, R36 ;  /* 0x0000004326247223 */ /* 0x000fe20000010024 */
[----:B------:R-:W-:Y:S02]  /*12d80*/  HADD2.F32 R68, -RZ, R33.H0_H0 ;  /* 0x20000021ff447230 */ /* 0x000fe40000004100 */
[----:B------:R-:W-:Y:S02]  /*12d90*/  HADD2.F32 R63, -RZ, R35.H1_H1 ;  /* 0x30000023ff3f7230 */ /* 0x000fe40000004100 */
[----:B------:R-:W-:-:S02]  /*12da0*/  HADD2.F32 R66, -RZ, R25.H1_H1 ;  /* 0x30000019ff427230 */ /* 0x000fc40000004100 */
[--C-:B0-----:R-:W-:Y:S02]  /*12db0*/  HADD2.F32 R25, -RZ, R22.reuse.H0_H0 ;  /* 0x20000016ff197230 */ /* 0x101fe40000004100 */
[C---:B------:R-:W-:Y:S01]  /*12dc0*/  FFMA.FTZ R32, R38.reuse, R69, R71 ;  /* 0x0000004526207223 */ /* 0x040fe20000010047 */
[----:B------:R-:W-:Y:S02]  /*12dd0*/  HADD2.F32 R65, -RZ, R31.H1_H1 ;  /* 0x3000001fff417230 */ /* 0x000fe40000004100 */
[----:B------:R-:W-:Y:S01]  /*12de0*/  FFMA.FTZ R73, R38, R68, R73 ;  /* 0x0000004426497223 */ /* 0x000fe20000010049 */
[----:B------:R-:W-:Y:S02]  /*12df0*/  HADD2.F32 R64, -RZ, R33.H1_H1 ;  /* 0x30000021ff407230 */ /* 0x000fe40000004100 */
[----:B------:R-:W-:Y:S01]  /*12e00*/  FFMA.FTZ R33, R70, R38, R37 ;  /* 0x0000002646217223 */ /* 0x000fe20000010025 */
[----:B------:R-:W-:Y:S01]  /*12e10*/  FFMA.FTZ R35, R39, R63, R36 ;  /* 0x0000003f27237223 */ /* 0x000fe20000010024 */
[----:B------:R-:W-:-:S02]  /*12e20*/  HADD2.F32 R30, -RZ, R22.H1_H1 ;  /* 0x30000016ff1e7230 */ /* 0x000fc40000004100 */
[--C-:B------:R-:W-:Y:S02]  /*12e30*/  HADD2.F32 R36, -RZ, R23.reuse.H0_H0 ;  /* 0x20000017ff247230 */ /* 0x100fe40000004100 */
[----:B------:R-:W-:Y:S02]  /*12e40*/  HADD2.F32 R31, -RZ, R23.H1_H1 ;  /* 0x30000017ff1f7230 */ /* 0x000fe40000004100 */
[----:B------:R-:W-:Y:S01]  /*12e50*/  FFMA.FTZ R38, R0, R25, RZ ;  /* 0x0000001900267223 */ /* 0x000fe200000100ff */
[----:B------:R-:W0:Y:S01]  /*12e60*/  LDS.64 R22, [UR5+0x100] ;  /* 0x00010005ff167984 */ /* 0x000e220008000a00 */
[----:B------:R-:W-:Y:S01]  /*12e70*/  FFMA.FTZ R33, R66, R39, R33 ;  /* 0x0000002742217223 */ /* 0x000fe20000010021 */
[C---:B------:R-:W-:Y:S01]  /*12e80*/  FFMA.FTZ R32, R39.reuse, R65, R32 ;  /* 0x0000004127207223 */ /* 0x040fe20000010020 */
[----:B------:R-:W-:Y:S01]  /*12e90*/  FFMA.FTZ R26, R39, R64, R73 ;  /* 0x00000040271a7223 */ /* 0x000fe20000010049 */
        /* <DEDUP_REMOVED lines=15> */
[----:B------:R-:W2:Y:S01]  /*12f90*/  LDS.64 R30, [UR5+0x108] ;  /* 0x00010805ff1e7984 */ /* 0x000ea20008000a00 */
[--C-:B-1----:R-:W-:Y:S02]  /*12fa0*/  HADD2.F32 R25, -RZ, R20.reuse.H0_H0 ;  /* 0x20000014ff197230 */ /* 0x102fe40000004100 */
[----:B------:R-:W-:-:S03]  /*12fb0*/  HADD2.F32 R20, -RZ, R20.H1_H1 ;  /* 0x30000014ff147230 */ /* 0x000fc60000004100 */
[-C--:B------:R-:W-:Y:S01]  /*12fc0*/  FFMA.FTZ R40, R57, R25.reuse, R40 ;  /* 0x0000001939287223 */ /* 0x080fe20000010028 */
[-C--:B------:R-:W-:Y:S01]  /*12fd0*/  FFMA.FTZ R34, R59, R25.reuse, R34 ;  /* 0x000000193b227223 */ /* 0x080fe20000010022 */
[-C--:B------:R-:W-:Y:S01]  /*12fe0*/  FFMA.FTZ R37, R58, R25.reuse, R37 ;  /* 0x000000193a257223 */ /* 0x080fe20000010025 */
[--C-:B------:R-:W-:Y:S02]  /*12ff0*/  HADD2.F32 R36, -RZ, R21.reuse.H0_H0 ;  /* 0x20000015ff247230 */ /* 0x100fe40000004100 */
        /* <DEDUP_REMOVED lines=11> */
[----:B----4-:R-:W-:Y:S01]  /*130b0*/  @!P0 PRMT R122, R28, 0x7610, R122 ;  /* 0x000076101c7a8816 */ /* 0x010fe2000000007a */
[--C-:B0-----:R-:W-:Y:S01]  /*130c0*/  HADD2.F32 R25, -RZ, R22.reuse.H0_H0 ;  /* 0x20000016ff197230 */ /* 0x101fe20000004100 */
[----:B------:R-:W-:Y:S01]  /*130d0*/  @!P0 PRMT R121, R29, 0x7610, R121 ;  /* 0x000076101d798816 */ /* 0x000fe20000000079 */
[-C--:B------:R-:W-:Y:S01]  /*130e0*/  FFMA.FTZ R37, R66, R38.reuse, R21 ;  /* 0x0000002642257223 */ /* 0x080fe20000010015 */
[-C--:B------:R-:W-:Y:S01]  /*130f0*/  FFMA.FTZ R34, R65, R38.reuse, R34 ;  /* 0x0000002641227223 */ /* 0x080fe20000010022 */
[----:B------:R-:W-:Y:S01]  /*13100*/  FFMA.FTZ R21, R63, R38, R36 ;  /* 0x000000263f157223 */ /* 0x000fe20000010024 */
[----:B------:R-:W-:Y:S01]  /*13110*/  @!P0 PRMT R122, R122, 0x7610, R28 ;  /* 0x000076107a7a8816 */ /* 0x000fe2000000001c */
[----:B------:R-:W-:Y:S01]  /*13120*/  HADD2.F32 R22, -RZ, R22.H1_H1 ;  /* 0x30000016ff167230 */ /* 0x000fe20000004100 */
[----:B------:R-:W-:Y:S01]  /*13130*/  @!P0 PRMT R121, R121, 0x7610, R29 ;  /* 0x0000761079798816 */ /* 0x000fe2000000001d */
        /* <DEDUP_REMOVED lines=29> */
[-C--:B------:R-:W-:Y:S01]  /*13310*/  FFMA.FTZ R23, R70, R22.reuse, R23 ;  /* 0x0000001646177223 */ /* 0x080fe20000010017 */
[-C--:B------:R-:W-:Y:S01]  /*13320*/  FFMA.FTZ R28, R69, R22.reuse, R28 ;  /* 0x00000016451c7223 */ /* 0x080fe2000001001c */
[-C--:B------:R-:W-:Y:S01]  /*13330*/  FFMA.FTZ R29, R68, R22.reuse, R25 ;  /* 0x00000016441d7223 */ /* 0x080fe20000010019 */
[----:B------:R-:W-:Y:S02]  /*13340*/  HADD2.F32 R31, -RZ, R31.H1_H1 ;  /* 0x3000001fff1f7230 */ /* 0x000fe40000004100 */
[----:B------:R-:W-:Y:S01]  /*13350*/  FFMA.FTZ R22, R67, R22, R30 ;  /* 0x0000001643167223 */ /* 0x000fe2000001001e */
[----:B------:R-:W-:-:S02]  /*13360*/  HADD2.F32 R30, -RZ, R122.H0_H0 ;  /* 0x2000007aff1e7230 */ /* 0x000fc40000004100 */
[----:B------:R-:W-:Y:S02]  /*13370*/  HADD2.F32 R25, -RZ, R122.H1_H1 ;  /* 0x3000007aff197230 */ /* 0x000fe40000004100 */
[----:B------:R-:W-:Y:S01]  /*13380*/  FFMA.FTZ R74, R64, R31, R29 ;  /* 0x0000001f404a7223 */ /* 0x000fe2000001001d */
[--C-:B------:R-:W-:Y:S02]  /*13390*/  HADD2.F32 R29, -RZ, R121.reuse.H0_H0 ;  /* 0x20000079ff1d7230 */ /* 0x100fe40000004100 */
[----:B------:R-:W-:Y:S01]  /*133a0*/  FMUL.FTZ R33, R33, R30 ;  /* 0x0000001e21217220 */ /* 0x000fe20000410000 */
[----:B------:R-:W-:Y:S01]  /*133b0*/  FMUL.FTZ R32, R32, R25 ;  /* 0x0000001920207220 */ /* 0x000fe20000410000 */
[-C--:B------:R-:W-:Y:S01]  /*133c0*/  FFMA.FTZ R71, R66, R31.reuse, R23 ;  /* 0x0000001f42477223 */ /* 0x080fe20000010017 */
[-C--:B------:R-:W-:Y:S01]  /*133d0*/  FFMA.FTZ R72, R65, R31.reuse, R28 ;  /* 0x0000001f41487223 */ /* 0x080fe2000001001c */
[----:B------:R-:W-:Y:S01]  /*133e0*/  FFMA.FTZ R73, R63, R31, R22 ;  /* 0x0000001f3f497223 */ /* 0x000fe20000010016 */
[----:B------:R-:W-:Y:S01]  /*133f0*/  F2FP.F16.F32.PACK_AB R22, RZ, R33 ;  /* 0x00000021ff16723e */ /* 0x000fe200000000ff */
[----:B------:R-:W-:Y:S01]  /*13400*/  FMUL.FTZ R26, R26, R29 ;  /* 0x0000001d1a1a7220 */ /* 0x000fe20000410000 */
[----:B------:R-:W-:Y:S01]  /*13410*/  F2FP.F16.F32.PACK_AB R23, RZ, R32 ;  /* 0x00000020ff17723e */ /* 0x000fe200000000ff */
[----:B------:R-:W-:Y:S01]  /*13420*/  HADD2.F32 R28, -RZ, R121.H1_H1 ;  /* 0x30000079ff1c7230 */ /* 0x000fe20000004100 */
[----:B------:R-:W-:Y:S01]  /*13430*/  MOV R39, R27 ;  /* 0x0000001b00277202 */ /* 0x000fe20000000f00 */
[----:B------:R-:W-:Y:S01]  /*13440*/  FMUL.FTZ R20, R20, R29 ;  /* 0x0000001d14147220 */ /* 0x000fe20000410000 */
[----:B------:R-:W-:Y:S01]  /*13450*/  PRMT R22, R22, 0x5410, R23 ;  /* 0x0000541016167816 */ /* 0x000fe20000000017 */
[----:B------:R-:W0:Y:S01]  /*13460*/  LDS.64 R32, [UR5+0x180] ;  /* 0x00018005ff207984 */ /* 0x000e220008000a00 */
[----:B------:R-:W-:Y:S01]  /*13470*/  F2FP.F16.F32.PACK_AB R31, RZ, R26 ;  /* 0x0000001aff1f723e */ /* 0x000fe200000000ff */
[----:B------:R-:W-:Y:S01]  /*13480*/  FMUL.FTZ R21, R21, R28 ;  /* 0x0000001c15157220 */ /* 0x000fe20000410000 */
[----:B------:R-:W-:Y:S01]  /*13490*/  IMAD.WIDE R26, R124, 0x4, R44 ;  /* 0x000000047c1a7825 */ /* 0x000fe200078e022c */
[----:B------:R-:W-:Y:S01]  /*134a0*/  F2FP.F16.F32.PACK_AB R36, RZ, R20 ;  /* 0x00000014ff24723e */ /* 0x000fe200000000ff */
[----:B------:R-:W-:-:S02]  /*134b0*/  HFMA2.MMA R39, R22, 1, 1, R39 ;  /* 0x3c003c0016277835 */ /* 0x000fc40000000027 */
[----:B------:R-:W-:Y:S02]  /*134c0*/  F2FP.F16.F32.PACK_AB R38, RZ, R21 ;  /* 0x00000015ff26723e */ /* 0x000fe400000000ff */
[----:B------:R-:W2:Y:S01]  /*134d0*/  LDG.E.128.CONSTANT R20, desc[UR8][R26.64] ;  /* 0x000000081a147981 */ /* 0x000ea2000c1e9d00 */
[----:B------:R-:W-:Y:S01]  /*134e0*/  FMUL.FTZ R34, R34, R25 ;  /* 0x0000001922227220 */ /* 0x000fe20000410000 */
[----:B------:R-:W-:Y:S01]  /*134f0*/  FMUL.FTZ R35, R35, R28 ;  /* 0x0000001c23237220 */ /* 0x000fe20000410000 */
[----:B------:R-:W-:-:S03]  /*13500*/  FMUL.FTZ R37, R37, R30 ;  /* 0x0000001e25257220 */ /* 0x000fc60000410000 */
[----:B------:R-:W-:Y:S02]  /*13510*/  F2FP.F16.F32.PACK_AB R34, RZ, R34 ;  /* 0x00000022ff22723e */ /* 0x000fe400000000ff */
[----:B------:R-:W-:Y:S02]  /*13520*/  F2FP.F16.F32.PACK_AB R35, RZ, R35 ;  /* 0x00000023ff23723e */ /* 0x000fe400000000ff */
[----:B------:R-:W-:Y:S01]  /*13530*/  F2FP.F16.F32.PACK_AB R37, RZ, R37 ;  /* 0x00000025ff25723e */ /* 0x000fe200000000ff */
[----:B------:R-:W-:Y:S01]  /*13540*/  FMUL.FTZ R71, R71, R30 ;  /* 0x0000001e47477220 */ /* 0x000fe20000410000 */
[----:B------:R-:W-:Y:S01]  /*13550*/  FMUL.FTZ R72, R72, R25 ;  /* 0x0000001948487220 */ /* 0x000fe20000410000 */
[----:B------:R-:W-:Y:S02]  /*13560*/  PRMT R31, R31, 0x5410, R35 ;  /* 0x000054101f1f7816 */ /* 0x000fe40000000023 */
[----:B------:R-:W-:Y:S02]  /*13570*/  PRMT R37, R37, 0x5410, R34 ;  /* 0x0000541025257816 */ /* 0x000fe40000000022 */
[----:B------:R-:W1:Y:S01]  /*13580*/  LDS.64 R34, [UR5+0x188] ;  /* 0x00018805ff227984 */ /* 0x000e620008000a00 */
[----:B------:R-:W-:-:S02]  /*13590*/  F2FP.F16.F32.PACK_AB R71, RZ, R71 ;  /* 0x00000047ff47723e */ /* 0x000fc400000000ff */
[----:B------:R-:W-:Y:S02]  /*135a0*/  F2FP.F16.F32.PACK_AB R72, RZ, R72 ;  /* 0x00000048ff48723e */ /* 0x000fe400000000ff */
[----:B------:R-:W-:Y:S02]  /*135b0*/  PRMT R36, R36, 0x5410, R38 ;  /* 0x0000541024247816 */ /* 0x000fe40000000026 */
[----:B------:R-:W-:Y:S01]  /*135c0*/  PRMT R71, R71, 0x5410, R72 ;  /* 0x0000541047477816 */ /* 0x000fe20000000048 */
[----:B------:R-:W-:Y:S01]  /*135d0*/  HFMA2.MMA R40, R31, 1, 1, R17 ;  /* 0x3c003c001f287835 */ /* 0x000fe20000000011 */
[----:B------:R-:W-:Y:S01]  /*135e0*/  FMUL.FTZ R74, R74, R29 ;  /* 0x0000001d4a4a7220 */ /* 0x000fe20000410000 */
[----:B------:R-:W-:Y:S01]  /*135f0*/  FMUL.FTZ R73, R73, R28 ;  /* 0x0000001c49497220 */ /* 0x000fe20000410000 */
[----:B------:R-:W-:Y:S02]  /*13600*/  HADD2 R38, R36, R15 ;  /* 0x0000000f24267230 */ /* 0x000fe40000000000 */
[----:B------:R-:W-:Y:S01]  /*13610*/  HFMA2.MMA R31, R71, 1, 1, R14 ;  /* 0x3c003c00471f7835 */ /* 0x000fe2000000000e */
[----:B------:R-:W-:Y:S01]  /*13620*/  MOV R36, R13 ;  /* 0x0000000d00247202 */ /* 0x000fe20000000f00 */
[----:B------:R-:W3:Y:S01]  /*13630*/  LDS.64 R14, [UR5+0x200] ;  /* 0x00020005ff0e7984 */ /* 0x000ee20008000a00 */
[----:B0-----:R-:W-:Y:S01]  /*13640*/  HADD2.F32 R13, -RZ, R32.H0_H0 ;  /* 0x20000020ff0d7230 */ /* 0x001fe20000004100 */
[----:B------:R-:W-:-:S02]  /*13650*/  F2FP.F16.F32.PACK_AB R74, RZ, R74 ;  /* 0x0000004aff4a723e */ /* 0x000fc400000000ff */
[----:B------:R-:W-:Y:S01]  /*13660*/  F2FP.F16.F32.PACK_AB R73, RZ, R73 ;  /* 0x00000049ff49723e */ /* 0x000fe200000000ff */
[----:B------:R-:W-:Y:S02]  /*13670*/  HADD2 R37, R37, R16 ;  /* 0x0000001025257230 */ /* 0x000fe40000000000 */
[----:B------:R-:W-:Y:S02]  /*13680*/  HADD2.F32 R32, -RZ, R32.H1_H1 ;  /* 0x30000020ff207230 */ /* 0x000fe40000004100 */
[-C--:B------:R-:W-:Y:S01]  /*13690*/  FFMA.FTZ R16, R19, R13.reuse, RZ ;  /* 0x0000000d13107223 */ /* 0x080fe200000100ff */
[----:B------:R-:W-:Y:S01]  /*136a0*/  PRMT R74, R74, 0x5410, R73 ;  /* 0x000054104a4a7816 */ /* 0x000fe20000000049 */
[-C--:B------:R-:W-:Y:S01]  /*136b0*/  FFMA.FTZ R72, R0, R13.reuse, RZ ;  /* 0x0000000d00487223 */ /* 0x080fe200000100ff */
[----:B------:R-:W-:Y:S02]  /*136c0*/  HADD2.F32 R44, -RZ, R33.H0_H0 ;  /* 0x20000021ff2c7230 */ /* 0x000fe40000004100 */
[-C--:B------:R-:W-:Y:S01]  /*136d0*/  FFMA.FTZ R17, R18, R13.reuse, RZ ;  /* 0x0000000d12117223 */ /* 0x080fe200000100ff */
[----:B------:R-:W-:Y:S01]  /*136e0*/  FFMA.FTZ R45, R2, R13, RZ ;  /* 0x0000000d022d7223 */ /* 0x000fe200000100ff */
[-C--:B------:R-:W-:Y:S01]  /*136f0*/  FFMA.FTZ R16, R51, R32.reuse, R16 ;  /* 0x0000002033107223 */ /* 0x080fe20000010010 */
[----:B------:R-:W-:Y:S01]  /*13700*/  HFMA2.MMA R36, R74, 1, 1, R36 ;  /* 0x3c003c004a247835 */ /* 0x000fe20000000024 */
[-C--:B------:R-:W-:Y:S01]  /*13710*/  FFMA.FTZ R13, R49, R32.reuse, R72 ;  /* 0x00000020310d7223 */ /* 0x080fe20000010048 */
[-C--:B------:R-:W-:Y:S01]  /*13720*/  FFMA.FTZ R72, R50, R32.reuse, R17 ;  /* 0x0000002032487223 */ /* 0x080fe20000010011 */
[----:B------:R-:W-:Y:S01]  /*13730*/  FFMA.FTZ R74, R52, R32, R45 ;  /* 0x00000020344a7223 */ /* 0x000fe2000001002d */
[----:B------:R-:W-:-:S02]  /*13740*/  FFMA.FTZ R32, R61, R44, R16 ;  /* 0x0000002c3d207223 */ /* 0x000fc40000010010 */
[----:B------:R-:W0:Y:S01]  /*13750*/  LDS.64 R16, [UR5+0x208] ;  /* 0x00020805ff107984 */ /* 0x000e220008000a00 */
[----:B------:R-:W-:Y:S02]  /*13760*/  HADD2.F32 R33, -RZ, R33.H1_H1 ;  /* 0x30000021ff217230 */ /* 0x000fe40000004100 */
        /* <DEDUP_REMOVED lines=17> */
[----:B------:R-:W-:Y:S02]  /*13880*/  HADD2.F32 R35, -RZ, R35.H1_H1 ;  /* 0x30000023ff237230 */ /* 0x000fe40000004100 */
[----:B------:R-:W-:Y:S01]  /*13890*/  FFMA.FTZ R34, R62, R34, R73 ;  /* 0x000000223e227223 */ /* 0x000fe20000010049 */
[----:B------:R-:W-:Y:S01]  /*138a0*/  FFMA.FTZ R32, R69, R44, R32 ;  /* 0x0000002c45207223 */ /* 0x000fe20000010020 */
[----:B---3--:R-:W-:-:S02]  /*138b0*/  HADD2.F32 R71, -RZ, R14.H0_H0 ;  /* 0x2000000eff477230 */ /* 0x008fc40000004100 */
[-C--:B------:R-:W-:Y:S01]  /*138c0*/  FFMA.FTZ R45, R68, R44.reuse, R33 ;  /* 0x0000002c442d7223 */ /* 0x080fe20000010021 */
[-C--:B------:R-:W-:Y:S01]  /*138d0*/  FFMA.FTZ R13, R70, R44.reuse, R13 ;  /* 0x0000002c460d7223 */ /* 0x080fe2000001000d */
[----:B------:R-:W-:Y:S01]  /*138e0*/  FFMA.FTZ R44, R67, R44, R34 ;  /* 0x0000002c432c7223 */ /* 0x000fe20000010022 */
[-C--:B------:R-:W-:Y:S01]  /*138f0*/  FFMA.FTZ R34, R65, R35.reuse, R32 ;  /* 0x0000002341227223 */ /* 0x080fe20000010020 */
[----:B------:R-:W-:Y:S02]  /*13900*/  HADD2.F32 R14, -RZ, R14.H1_H1 ;  /* 0x3000000eff0e7230 */ /* 0x000fe40000004100 */
[----:B------:R-:W-:Y:S01]  /*13910*/  FFMA.FTZ R32, R64, R35, R45 ;  /* 0x0000002340207223 */ /* 0x000fe2000001002d */
[----:B------:R-:W-:Y:S01]  /*13920*/  FFMA.FTZ R74, R0, R71, RZ ;  /* 0x00000047004a7223 */ /* 0x000fe200000100ff */
[----:B------:R-:W-:Y:S01]  /*13930*/  FFMA.FTZ R33, R66, R35, R13 ;  /* 0x0000002342217223 */ /* 0x000fe2000001000d */
[----:B------:R-:W-:Y:S01]  /*13940*/  FFMA.FTZ R45, R18, R71, RZ ;  /* 0x00000047122d7223 */ /* 0x000fe200000100ff */
        /* <DEDUP_REMOVED lines=11> */
[--C-:B0-----:R-:W-:Y:S02]  /*13a00*/  HADD2.F32 R35, -RZ, R16.reuse.H0_H0 ;  /* 0x20000010ff237230 */ /* 0x101fe40000004100 */
[-C--:B------:R-:W-:Y:S01]  /*13a10*/  FFMA.FTZ R75, R47, R72.reuse, R14 ;  /* 0x000000482f4b7223 */ /* 0x080fe2000001000e */
[----:B------:R-:W-:Y:S01]  /*13a20*/  FFMA.FTZ R44, R61, R72, R44 ;  /* 0x000000483d2c7223 */ /* 0x000fe2000001002c */
        /* <DEDUP_REMOVED lines=9> */
[-C--:B------:R-:W-:Y:S02]  /*13ac0*/  FFMA.FTZ R35, R53, R16.reuse, R14 ;  /* 0x0000001035237223 */ /* 0x080fe4000001000e */
[----:B------:R-:W0:Y:S01]  /*13ad0*/  LDS.64 R14, [UR5+0x280] ;  /* 0x00028005ff0e7984 */ /* 0x000e220008000a00 */
[--C-:B------:R-:W-:Y:S02]  /*13ae0*/  HADD2.F32 R72, -RZ, R17.reuse.H0_H0 ;  /* 0x20000011ff487230 */ /* 0x100fe40000004100 */
[----:B------:R-:W-:Y:S02]  /*13af0*/  HADD2.F32 R45, -RZ, R17.H1_H1 ;  /* 0x30000011ff2d7230 */ /* 0x000fe40000004100 */
        /* <DEDUP_REMOVED lines=11> */
[----:B------:R-:W-:Y:S01]  /*13bb0*/  FFMA.FTZ R72, R64, R45, R71 ;  /* 0x0000002d40487223 */ /* 0x000fe20000010047 */
[----:B------:R-:W-:Y:S01]  /*13bc0*/  FMUL.FTZ R32, R32, R29 ;  /* 0x0000001d20207220 */ /* 0x000fe20000410000 */
[----:B------:R-:W-:Y:S01]  /*13bd0*/  FMUL.FTZ R17, R13, R28 ;  /* 0x0000001c0d117220 */ /* 0x000fe20000410000 */
[----:B------:R-:W-:Y:S01]  /*13be0*/  FMUL.FTZ R35, R35, R30 ;  /* 0x0000001e23237220 */ /* 0x000fe20000410000 */
[----:B------:R-:W-:Y:S01]  /*13bf0*/  FMUL.FTZ R44, R44, R25 ;  /* 0x000000192c2c7220 */ /* 0x000fe20000410000 */
[----:B------:R-:W-:Y:S01]  /*13c00*/  FFMA.FTZ R45, R63, R45, R16 ;  /* 0x0000002d3f2d7223 */ /* 0x000fe20000010010 */
[----:B------:R-:W-:-:S02]  /*13c10*/  F2FP.F16.F32.PACK_AB R33, RZ, R33 ;  /* 0x00000021ff21723e */ /* 0x000fc400000000ff */
[----:B------:R-:W-:Y:S02]  /*13c20*/  F2FP.F16.F32.PACK_AB R34, RZ, R34 ;  /* 0x00000022ff22723e */ /* 0x000fe400000000ff */
[----:B------:R-:W-:Y:S01]  /*13c30*/  MOV R71, R12 ;  /* 0x0000000c00477202 */ /* 0x000fe20000000f00 */
[----:B------:R-:W-:Y:S01]  /*13c40*/  FMUL.FTZ R72, R72, R29 ;  /* 0x0000001d48487220 */ /* 0x000fe20000410000 */
[----:B------:R-:W1:Y:S01]  /*13c50*/  LDS.64 R12, [UR5+0x288] ;  /* 0x00028805ff0c7984 */ /* 0x000e620008000a00 */
[----:B------:R-:W-:Y:S01]  /*13c60*/  F2FP.F16.F32.PACK_AB R16, RZ, R32 ;  /* 0x00000020ff10723e */ /* 0x000fe200000000ff */
[----:B------:R-:W-:Y:S01]  /*13c70*/  FMUL.FTZ R45, R45, R28 ;  /* 0x0000001c2d2d7220 */ /* 0x000fe20000410000 */
[----:B------:R-:W-:Y:S02]  /*13c80*/  F2FP.F16.F32.PACK_AB R17, RZ, R17 ;  /* 0x00000011ff11723e */ /* 0x000fe400000000ff */
[----:B------:R-:W-:Y:S02]  /*13c90*/  F2FP.F16.F32.PACK_AB R35, RZ, R35 ;  /* 0x00000023ff23723e */ /* 0x000fe400000000ff */
[----:B------:R-:W-:-:S02]  /*13ca0*/  F2FP.F16.F32.PACK_AB R44, RZ, R44 ;  /* 0x0000002cff2c723e */ /* 0x000fc400000000ff */
[----:B------:R-:W-:Y:S02]  /*13cb0*/  PRMT R33, R33, 0x5410, R34 ;  /* 0x0000541021217816 */ /* 0x000fe40000000022 */
[----:B------:R-:W-:Y:S02]  /*13cc0*/  PRMT R16, R16, 0x5410, R17 ;  /* 0x0000541010107816 */ /* 0x000fe40000000011 */
[----:B------:R-:W-:Y:S02]  /*13cd0*/  PRMT R35, R35, 0x5410, R44 ;  /* 0x0000541023237816 */ /* 0x000fe4000000002c */
[----:B------:R-:W-:Y:S02]  /*13ce0*/  F2FP.F16.F32.PACK_AB R72, RZ, R72 ;  /* 0x00000048ff48723e */ /* 0x000fe400000000ff */
[----:B------:R-:W-:Y:S01]  /*13cf0*/  F2FP.F16.F32.PACK_AB R45, RZ, R45 ;  /* 0x0000002dff2d723e */ /* 0x000fe200000000ff */
[----:B------:R-:W-:Y:S01]  /*13d00*/  HFMA2.MMA R32, R33, 1, 1, R71 ;  /* 0x3c003c0021207835 */ /* 0x000fe20000000047 */
[----:B------:R-:W-:Y:S01]  /*13d10*/  HADD2 R33, R16, R11 ;  /* 0x0000000b10217230 */ /* 0x000fe20000000000 */
[----:B------:R-:W-:Y:S01]  /*13d20*/  MOV R17, R9 ;  /* 0x0000000900117202 */ /* 0x000fe20000000f00 */
[----:B------:R-:W-:Y:S01]  /*13d30*/  HFMA2.MMA R16, R35, 1, 1, R10 ;  /* 0x3c003c0023107835 */ /* 0x000fe2000000000a */
[----:B------:R-:W-:Y:S01]  /*13d40*/  PRMT R72, R72, 0x5410, R45 ;  /* 0x0000541048487816 */ /* 0x000fe2000000002d */
[----:B------:R-:W3:Y:S01]  /*13d50*/  LDS.64 R10, [UR5+0x300] ;  /* 0x00030005ff0a7984 */ /* 0x000ee20008000a00 */
[----:B0-----:R-:W-:-:S02]  /*13d60*/  HADD2.F32 R9, -RZ, R14.H0_H0 ;  /* 0x2000000eff097230 */ /* 0x001fc40000004100 */
[----:B------:R-:W-:Y:S02]  /*13d70*/  HADD2.F32 R14, -RZ, R14.H1_H1 ;  /* 0x3000000eff0e7230 */ /* 0x000fe40000004100 */
[----:B------:R-:W-:Y:S01]  /*13d80*/  HFMA2.MMA R17, R72, 1, 1, R17 ;  /* 0x3c003c0048117835 */ /* 0x000fe20000000011 */
        /* <DEDUP_REMOVED lines=9> */
[----:B------:R-:W-:-:S04]  /*13e20*/  FFMA.FTZ R14, R52, R14, R45 ;  /* 0x0000000e340e7223 */ /* 0x000fc8000001002d */
[-C--:B------:R-:W-:Y:S02]  /*13e30*/  FFMA.FTZ R73, R47, R44.reuse, R14 ;  /* 0x0000002c2f497223 */ /* 0x080fe4000001000e */
        /* <DEDUP_REMOVED lines=25> */
[----:B------:R-:W-:Y:S02]  /*13fd0*/  HADD2.F32 R10, -RZ, R10.H1_H1 ;  /* 0x3000000aff0a7230 */ /* 0x000fe40000004100 */
[----:B------:R-:W-:Y:S01]  /*13fe0*/  FFMA.FTZ R12, R64, R35, R45 ;  /* 0x00000023400c7223 */ /* 0x000fe2000001002d */
[----:B------:R-:W-:Y:S01]  /*13ff0*/  FFMA.FTZ R74, R0, R71, RZ ;  /* 0x00000047004a7223 */ /* 0x000fe200000100ff */
[----:B------:R-:W-:Y:S01]  /*14000*/  FFMA.FTZ R13, R66, R35, R9 ;  /* 0x00000023420d7223 */ /* 0x000fe20000010009 */
[----:B------:R-:W-:Y:S01]  /*14010*/  FFMA.FTZ R45, R18, R71, RZ ;  /* 0x00000047122d7223 */ /* 0x000fe200000100ff */
[-C--:B------:R-:W-:Y:S01]  /*14020*/  FFMA.FTZ R9, R63, R35.reuse, R44 ;  /* 0x000000233f097223 */ /* 0x080fe2000001002c */
        /* <DEDUP_REMOVED lines=36> */
[-C--:B------:R-:W-:Y:S01]  /*14270*/  FFMA.FTZ R15, R66, R45.reuse, R15 ;  /* 0x0000002d420f7223 */ /* 0x080fe2000001000f */
[-C--:B------:R-:W-:Y:S01]  /*14280*/  FFMA.FTZ R44, R65, R45.reuse, R44 ;  /* 0x0000002d412c7223 */ /* 0x080fe2000001002c */
[-C--:B------:R-:W-:Y:S01]  /*14290*/  FFMA.FTZ R14, R64, R45.reuse, R35 ;  /* 0x0000002d400e7223 */ /* 0x080fe20000010023 */
[----:B------:R-:W-:Y:S01]  /*142a0*/  FFMA.FTZ R45, R63, R45, R72 ;  /* 0x0000002d3f2d7223 */ /* 0x000fe20000010048 */
[----:B------:R-:W-:Y:S01]  /*142b0*/  FMUL.FTZ R9, R9, R28 ;  /* 0x0000001c09097220 */ /* 0x000fe20000410000 */
[----:B------:R-:W-:-:S02]  /*142c0*/  F2FP.F16.F32.PACK_AB R13, RZ, R13 ;  /* 0x0000000dff0d723e */ /* 0x000fc400000000ff */
[----:B------:R-:W-:Y:S01]  /*142d0*/  F2FP.F16.F32.PACK_AB R34, RZ, R34 ;  /* 0x00000022ff22723e */ /* 0x000fe200000000ff */
[----:B------:R-:W-:Y:S01]  /*142e0*/  FMUL.FTZ R12, R12, R29 ;  /* 0x0000001d0c0c7220 */ /* 0x000fe20000410000 */
[----:B------:R-:W-:Y:S01]  /*142f0*/  MOV R71, R7 ;  /* 0x0000000700477202 */ /* 0x000fe20000000f00 */
[----:B------:R-:W-:Y:S01]  /*14300*/  FMUL.FTZ R14, R14, R29 ;  /* 0x0000001d0e0e7220 */ /* 0x000fe20000410000 */
[----:B------:R-:W-:Y:S01]  /*14310*/  FMUL.FTZ R45, R45, R28 ;  /* 0x0000001c2d2d7220 */ /* 0x000fe20000410000 */
[----:B------:R-:W-:Y:S01]  /*14320*/  MOV R35, R8 ;  /* 0x0000000800237202 */ /* 0x000fe20000000f00 */
[----:B------:R-:W-:Y:S01]  /*14330*/  FMUL.FTZ R44, R44, R25 ;  /* 0x000000192c2c7220 */ /* 0x000fe20000410000 */
[----:B------:R-:W-:Y:S01]  /*14340*/  PRMT R72, R13, 0x5410, R34 ;  /* 0x000054100d487816 */ /* 0x000fe20000000022 */
[----:B------:R-:W-:Y:S01]  /*14350*/  FMUL.FTZ R13, R15, R30 ;  /* 0x0000001e0f0d7220 */ /* 0x000fe20000410000 */
[----:B------:R-:W-:Y:S02]  /*14360*/  F2FP.F16.F32.PACK_AB R7, RZ, R9 ;  /* 0x00000009ff07723e */ /* 0x000fe400000000ff */
[----:B------:R-:W1:Y:S01]  /*14370*/  LDS.64 R8, [UR5+0x388] ;  /* 0x00038805ff087984 */ /* 0x000e620008000a00 */
[----:B------:R-:W-:-:S02]  /*14380*/  F2FP.F16.F32.PACK_AB R12, RZ, R12 ;  /* 0x0000000cff0c723e */ /* 0x000fc400000000ff */
[----:B------:R-:W-:Y:S02]  /*14390*/  F2FP.F16.F32.PACK_AB R14, RZ, R14 ;  /* 0x0000000eff0e723e */ /* 0x000fe400000000ff */
[----:B------:R-:W-:Y:S02]  /*143a0*/  F2FP.F16.F32.PACK_AB R45, RZ, R45 ;  /* 0x0000002dff2d723e */ /* 0x000fe400000000ff */
[----:B------:R-:W-:Y:S02]  /*143b0*/  F2FP.F16.F32.PACK_AB R13, RZ, R13 ;  /* 0x0000000dff0d723e */ /* 0x000fe400000000ff */
[----:B------:R-:W-:Y:S02]  /*143c0*/  F2FP.F16.F32.PACK_AB R44, RZ, R44 ;  /* 0x0000002cff2c723e */ /* 0x000fe400000000ff */
[----:B------:R-:W-:Y:S02]  /*143d0*/  PRMT R12, R12, 0x5410, R7 ;  /* 0x000054100c0c7816 */ /* 0x000fe40000000007 */
[----:B------:R-:W-:-:S02]  /*143e0*/  PRMT R7, R14, 0x5410, R45 ;  /* 0x000054100e077816 */ /* 0x000fc4000000002d */
[----:B------:R-:W-:Y:S02]  /*143f0*/  MOV R14, R5 ;  /* 0x00000005000e7202 */ /* 0x000fe40000000f00 */
[----:B------:R-:W-:Y:S01]  /*14400*/  PRMT R13, R13, 0x5410, R44 ;  /* 0x000054100d0d7816 */ /* 0x000fe2000000002c */
[--C-:B0-----:R-:W-:Y:S02]  /*14410*/  HADD2.F32 R5, -RZ, R10.reuse.H0_H0 ;  /* 0x2000000aff057230 */ /* 0x101fe40000004100 */
[--C-:B------:R-:W-:Y:S01]  /*14420*/  HADD2.F32 R34, -RZ, R11.reuse.H0_H0 ;  /* 0x2000000bff227230 */ /* 0x100fe20000004100 */
[----:B------:R-:W-:Y:S01]  /*14430*/  HFMA2.MMA R14, R7, 1, 1, R14 ;  /* 0x3c003c00070e7835 */ /* 0x000fe2000000000e */
[----:B------:R-:W-:Y:S01]  /*14440*/  HADD2.F32 R7, -RZ, R11.H1_H1 ;  /* 0x3000000bff077230 */ /* 0x000fe20000004100 */
        /* <DEDUP_REMOVED lines=9> */
[----:B------:R-:W-:-:S02]  /*144e0*/  FFMA.FTZ R52, R52, R10, R5 ;  /* 0x0000000a34347223 */ /* 0x000fc40000010005 */
[----:B------:R-:W0:Y:S01]  /*144f0*/  LDS.64 R10, [UR5+0x10] ;  /* 0x00001005ff0a7984 */ /* 0x000e220008000a00 */
[-C--:B------:R-:W-:Y:S01]  /*14500*/  FFMA.FTZ R6, R61, R34.reuse, R6 ;  /* 0x000000223d067223 */ /* 0x080fe20000010006 */
[-C--:B------:R-:W-:Y:S01]  /*14510*/  FFMA.FTZ R49, R60, R34.reuse, R49 ;  /* 0x000000223c317223 */ /* 0x080fe20000010031 */
[-C--:B------:R-:W-:Y:S01]  /*14520*/  FFMA.FTZ R43, R43, R34.reuse, R50 ;  /* 0x000000222b2b7223 */ /* 0x080fe20000010032 */
[----:B------:R-:W-:Y:S01]  /*14530*/  FFMA.FTZ R47, R47, R34, R52 ;  /* 0x000000222f2f7223 */ /* 0x000fe20000010034 */
[-C--:B------:R-:W-:Y:S01]  /*14540*/  FFMA.FTZ R6, R41, R7.reuse, R6 ;  /* 0x0000000729067223 */ /* 0x080fe20000010006 */
[--C-:B-1----:R-:W-:Y:S02]  /*14550*/  HADD2.F32 R5, -RZ, R8.reuse.H0_H0 ;  /* 0x20000008ff057230 */ /* 0x102fe40000004100 */
        /* <DEDUP_REMOVED lines=18> */
[----:B------:R-:W-:Y:S01]  /*14680*/  HFMA2.MMA R15, R72, 1, 1, R35 ;  /* 0x3c003c00480f7835 */ /* 0x000fe20000000023 */
[----:B--2---:R-:W-:Y:S01]  /*14690*/  LOP3.LUT R0, R20, 0xf000f, RZ, 0xc0, !PT ;  /* 0x000f000f14007812 */ /* 0x004fe200078ec0ff */
[-C--:B------:R-:W-:Y:S01]  /*146a0*/  FFMA.FTZ R19, R66, R9.reuse, R19 ;  /* 0x0000000942137223 */ /* 0x080fe20000010013 */
[-C--:B------:R-:W-:Y:S01]  /*146b0*/  FFMA.FTZ R18, R65, R9.reuse, R18 ;  /* 0x0000000941127223 */ /* 0x080fe20000010012 */
[-C--:B------:R-:W-:Y:S01]  /*146c0*/  FFMA.FTZ R34, R64, R9.reuse, R53 ;  /* 0x0000000940227223 */ /* 0x080fe20000010035 */
[----:B------:R-:W-:Y:S01]  /*146d0*/  FFMA.FTZ R35, R63, R9, R8 ;  /* 0x000000093f237223 */ /* 0x000fe20000010008 */
[----:B------:R-:W-:-:S02]  /*146e0*/  LOP3.LUT R2, R21, 0xf000f, RZ, 0xc0, !PT ;  /* 0x000f000f15027812 */ /* 0x000fc400078ec0ff */
[----:B------:R-:W-:Y:S02]  /*146f0*/  LOP3.LUT R8, R22, 0xf000f, RZ, 0xc0, !PT ;  /* 0x000f000f16087812 */ /* 0x000fe400078ec0ff */
[----:B------:R-:W-:Y:S02]  /*14700*/  LOP3.LUT R9, R23, 0xf000f, RZ, 0xc0, !PT ;  /* 0x000f000f17097812 */ /* 0x000fe400078ec0ff */
[----:B------:R-:W-:Y:S02]  /*14710*/  LOP3.LUT R0, R0, 0x64006400, RZ, 0xfc, !PT ;  /* 0x6400640000007812 */ /* 0x000fe400078efcff */
        /* <DEDUP_REMOVED lines=8> */
[----:B------:R-:W-:Y:S01]  /*147a0*/  HADD2.F32 R45, -RZ, R10.H1_H1 ;  /* 0x3000000aff2d7230 */ /* 0x000fe20000004100 */
[----:B------:R-:W-:Y:S01]  /*147b0*/  LOP3.LUT R6, R20, 0xf000f0, RZ, 0xc0, !PT ;  /* 0x00f000f014067812 */ /* 0x000fe200078ec0ff */
[----:B------:R-:W-:Y:S02]  /*147c0*/  HADD2 R10, R8, -1032, -1032 ;  /* 0xe408e408080a7430 */ /* 0x000fe40000000000 */
[----:B------:R-:W-:Y:S02]  /*147d0*/  HADD2 R43, R11, -1032, -1032 ;  /* 0xe408e4080b2b7430 */ /* 0x000fe40000000000 */
[--C-:B------:R-:W-:Y:S01]  /*147e0*/  HADD2.F32 R0, -RZ, R2.reuse.H0_H0 ;  /* 0x20000002ff007230 */ /* 0x100fe20000004100 */
[----:B------:R-:W-:Y:S01]  /*147f0*/  LOP3.LUT R11, R6, 0x64006400, RZ, 0xfc, !PT ;  /* 0x64006400060b7812 */ /* 0x000fe200078efcff */
[----:B------:R-:W-:Y:S01]  /*14800*/  HADD2.F32 R48, -RZ, R2.H1_H1 ;  /* 0x30000002ff307230 */ /* 0x000fe20000004100 */
[----:B------:R-:W-:Y:S01]  /*14810*/  LOP3.LUT R42, R22, 0xf000f0, RZ, 0xc0, !PT ;  /* 0x00f000f0162a7812 */ /* 0x000fe200078ec0ff */
[--C-:B------:R-:W-:Y:S01]  /*14820*/  HADD2.F32 R2, -RZ, R5.reuse.H0_H0 ;  /* 0x20000005ff027230 */ /* 0x100fe20000004100 */
[----:B------:R-:W0:Y:S01]  /*14830*/  LDS.64 R8, [UR5+0x18] ;  /* 0x00001805ff087984 */ /* 0x000e220008000a00 */
[----:B------:R-:W-:-:S02]  /*14840*/  HADD2.F32 R49, -RZ, R5.H1_H1 ;  /* 0x30000005ff317230 */ /* 0x000fc40000004100 */
[--C-:B------:R-:W-:Y:S02]  /*14850*/  HADD2.F32 R5, -RZ, R10.reuse.H0_H0 ;  /* 0x2000000aff057230 */ /* 0x100fe40000004100 */
[--C-:B------:R-:W-:Y:S01]  /*14860*/  HADD2.F32 R6, -RZ, R43.reuse.H0_H0 ;  /* 0x2000002bff067230 */ /* 0x100fe20000004100 */
[----:B------:R-:W-:Y:S01]  /*14870*/  LOP3.LUT R41, R21, 0xf000f0, RZ, 0xc0, !PT ;  /* 0x00f000f015297812 */ /* 0x000fe200078ec0ff */
[----:B------:R-:W-:Y:S01]  /*14880*/  HADD2.F32 R51, -RZ, R43.H1_H1 ;  /* 0x3000002bff337230 */ /* 0x000fe20000004100 */
[----:B------:R-:W-:Y:S01]  /*14890*/  LOP3.LUT R43, R42, 0x64006400, RZ, 0xfc, !PT ;  /* 0x640064002a2b7812 */ /* 0x000fe200078efcff */
[----:B------:R-:W-:Y:S02]  /*148a0*/  HADD2.F32 R50, -RZ, R10.H1_H1 ;  /* 0x3000000aff327230 */ /* 0x000fe40000004100 */
[----:B------:R-:W-:Y:S01]  /*148b0*/  FFMA.FTZ R47, R0, R7, RZ ;  /* 0x00000007002f7223 */ /* 0x000fe200000100ff */
[C---:B------:R-:W-:Y:S01]  /*148c0*/  FFMA.FTZ R10, R7.reuse, R2, RZ ;  /* 0x00000002070a7223 */ /* 0x040fe200000100ff */
[C---:B------:R-:W-:Y:S01]  /*148d0*/  FFMA.FTZ R57, R7.reuse, R5, RZ ;  /* 0x0000000507397223 */ /* 0x040fe200000100ff */
[----:B------:R-:W-:Y:S01]  /*148e0*/  FFMA.FTZ R42, R7, R6, RZ ;  /* 0x00000006072a7223 */ /* 0x000fe200000100ff */
[----:B------:R-:W-:-:S02]  /*148f0*/  LOP3.LUT R44, R23, 0xf000f0, RZ, 0xc0, !PT ;  /* 0x00f000f0172c7812 */ /* 0x000fc400078ec0ff */
[----:B------:R-:W-:Y:S01]  /*14900*/  LOP3.LUT R41, R41, 0x64006400, RZ, 0xfc, !PT ;  /* 0x6400640029297812 */ /* 0x000fe200078efcff */
[----:B------:R-:W-:Y:S01]  /*14910*/  FFMA.FTZ R53, R48, R45, R47 ;  /* 0x0000002d30357223 */ /* 0x000fe2000001002f */
[C---:B------:R-:W-:Y:S01]  /*14920*/  FFMA.FTZ R54, R45.reuse, R49, R10 ;  /* 0x000000312d367223 */ /* 0x040fe2000001000a */
[C---:B------:R-:W-:Y:S01]  /*14930*/  FFMA.FTZ R59, R45.reuse, R50, R57 ;  /* 0x000000322d3b7223 */ /* 0x040fe20000010039 */
[----:B------:R-:W-:Y:S01]  /*14940*/  FFMA.FTZ R61, R45, R51, R42 ;  /* 0x000000332d3d7223 */ /* 0x000fe2000001002a */
[----:B------:R-:W-:Y:S01]  /*14950*/  LOP3.LUT R45, R44, 0x64006400, RZ, 0xfc, !PT ;  /* 0x640064002c2d7812 */ /* 0x000fe200078efcff */
[-C--:B------:R-:W-:Y:S02]  /*14960*/  HFMA2 R41, R41, R24.reuse.H0_H0, -72, -72 ;  /* 0xd480d48029297431 */ /* 0x080fe40000040018 */
[-C--:B------:R-:W-:Y:S02]  /*14970*/  HFMA2 R7, R43, R24.reuse.H0_H0, -72, -72 ;  /* 0xd480d4802b077431 */ /* 0x080fe40000040018 */
[----:B------:R-:W-:-:S02]  /*14980*/  HFMA2 R10, R45, R24.H0_H0, -72, -72 ;  /* 0xd480d4802d0a7431 */ /* 0x000fc40000040018 */
[----:B------:R-:W-:Y:S02]  /*14990*/  HADD2.F32 R57, -RZ, R41.H0_H0 ;  /* 0x20000029ff397230 */ /* 0x000fe40000004100 */
[----:B------:R-:W-:Y:S02]  /*149a0*/  HADD2.F32 R44, -RZ, R7.H0_H0 ;  /* 0x20000007ff2c7230 */ /* 0x000fe40000004100 */
[----:B------:R-:W-:Y:S02]  /*149b0*/  HFMA2 R11, R11, R24.H0_H0, -72, -72 ;  /* 0xd480d4800b0b7431 */ /* 0x000fe40000040018 */
[----:B------:R-:W-:Y:S02]  /*149c0*/  HADD2.F32 R46, -RZ, R10.H0_H0 ;  /* 0x2000000aff2e7230 */ /* 0x000fe40000004100 */
[----:B------:R-:W-:Y:S02]  /*149d0*/  HADD2.F32 R43, -RZ, R41.H1_H1 ;  /* 0x30000029ff2b7230 */ /* 0x000fe40000004100 */
[----:B------:R-:W-:-:S02]  /*149e0*/  HADD2.F32 R45, -RZ, R7.H1_H1 ;  /* 0x30000007ff2d7230 */ /* 0x000fc40000004100 */
[C---:B------:R-:W-:Y:S01]  /*149f0*/  FFMA.FTZ R7, R55.reuse, R57, R54 ;  /* 0x0000003937077223 */ /* 0x040fe20000010036 */
[----:B------:R-:W-:Y:S02]  /*14a00*/  HADD2.F32 R47, -RZ, R10.H1_H1 ;  /* 0x3000000aff2f7230 */ /* 0x000fe40000004100 */
[C---:B------:R-:W-:Y:S01]  /*14a10*/  FFMA.FTZ R10, R55.reuse, R44, R59 ;  /* 0x0000002c370a7223 */ /* 0x040fe2000001003b */
[----:B------:R-:W-:Y:S02]  /*14a20*/  SHF.R.U32.HI R20, RZ, 0x8, R20 ;  /* 0x00000008ff147819 */ /* 0x000fe40000011614 */
[----:B------:R-:W-:Y:S02]  /*14a30*/  SHF.R.U32.HI R21, RZ, 0x8, R21 ;  /* 0x00000008ff157819 */ /* 0x000fe40000011615 */
[----:B------:R-:W-:Y:S02]  /*14a40*/  SHF.R.U32.HI R22, RZ, 0x8, R22 ;  /* 0x00000008ff167819 */ /* 0x000fe40000011616 */
[----:B------:R-:W-:Y:S01]  /*14a50*/  SHF.R.U32.HI R23, RZ, 0x8, R23 ;  /* 0x00000008ff177819 */ /* 0x000fe20000011617 */
[----:B------:R-:W-:Y:S01]  /*14a60*/  FFMA.FTZ R54, R55, R46, R61 ;  /* 0x0000002e37367223 */ /* 0x000fe2000001003d */
[----:B------:R-:W-:-:S02]  /*14a70*/  HADD2.F32 R56, -RZ, R11.H0_H0 ;  /* 0x2000000bff387230 */ /* 0x000fc40000004100 */
[C---:B------:R-:W-:Y:S01]  /*14a80*/  FFMA.FTZ R61, R52.reuse, R43, R7 ;  /* 0x0000002b343d7223 */ /* 0x040fe20000010007 */
[----:B------:R-:W-:Y:S02]  /*14a90*/  HADD2.F32 R42, -RZ, R11.H1_H1 ;  /* 0x3000000bff2a7230 */ /* 0x000fe40000004100 */
[----:B------:R-:W-:Y:S01]  /*14aa0*/  FFMA.FTZ R67, R52, R45, R10 ;  /* 0x0000002d34437223 */ /* 0x000fe2000001000a */
        /* <DEDUP_REMOVED lines=8> */
[----:B------:R-:W-:Y:S01]  /*14b30*/  FFMA.FTZ R53, R56, R55, R53 ;  /* 0x0000003738357223 */ /* 0x000fe20000010035 */
[----:B------:R-:W-:Y:S02]  /*14b40*/  HADD2 R7, R7, -1032, -1032 ;  /* 0xe408e40807077430 */ /* 0x000fe40000000000 */
[----:B------:R-:W-:-:S02]  /*14b50*/  HADD2 R10, R10, -1032, -1032 ;  /* 0xe408e4080a0a7430 */ /* 0x000fc40000000000 */
[----:B------:R-:W-:Y:S02]  /*14b60*/  HADD2 R11, R11, -1032, -1032 ;  /* 0xe408e4080b0b7430 */ /* 0x000fe40000000000 */
[----:B------:R-:W-:Y:S01]  /*14b70*/  HADD2 R41, R41, -1032, -1032 ;  /* 0xe408e40829297430 */ /* 0x000fe20000000000 */
[----:B------:R-:W-:Y:S01]  /*14b80*/  LOP3.LUT R22, R22, 0xf000f0, RZ, 0xc0, !PT ;  /* 0x00f000f016167812 */ /* 0x000fe200078ec0ff */
[----:B------:R-:W-:Y:S01]  /*14b90*/  FFMA.FTZ R59, R42, R52, R53 ;  /* 0x000000342a3b7223 */ /* 0x000fe20000010035 */
[----:B------:R-:W-:Y:S01]  /*14ba0*/  FFMA.FTZ R60, R52, R47, R54 ;  /* 0x0000002f343c7223 */ /* 0x000fe20000010036 */
[----:B------:R-:W-:Y:S02]  /*14bb0*/  HADD2 R12, R12, R71 ;  /* 0x000000470c0c7230 */ /* 0x000fe40000000000 */
[----:B0-----:R-:W-:Y:S02]  /*14bc0*/  HADD2.F32 R58, -RZ, R8.H0_H0 ;  /* 0x20000008ff3a7230 */ /* 0x001fe40000004100 */
[----:B------:R-:W-:-:S02]  /*14bd0*/  HADD2.F32 R52, -RZ, R7.H0_H0 ;  /* 0x20000007ff347230 */ /* 0x000fc40000004100 */
[----:B------:R-:W-:Y:S02]  /*14be0*/  HADD2.F32 R53, -RZ, R10.H0_H0 ;  /* 0x2000000aff357230 */ /* 0x000fe40000004100 */
[----:B------:R-:W-:Y:S02]  /*14bf0*/  HADD2.F32 R54, -RZ, R11.H0_H0 ;  /* 0x2000000bff367230 */ /* 0x000fe40000004100 */
[----:B------:R-:W-:Y:S02]  /*14c00*/  HADD2.F32 R55, -RZ, R41.H0_H0 ;  /* 0x20000029ff377230 */ /* 0x000fe40000004100 */
[--C-:B------:R-:W-:Y:S02]  /*14c10*/  HADD2.F32 R71, -RZ, R9.reuse.H0_H0 ;  /* 0x20000009ff477230 */ /* 0x100fe40000004100 */
[----:B------:R-:W-:Y:S01]  /*14c20*/  HADD2.F32 R70, -RZ, R9.H1_H1 ;  /* 0x30000009ff467230 */ /* 0x000fe20000004100 */
[----:B------:R-:W-:Y:S01]  /*14c30*/  LOP3.LUT R9, R22, 0x64006400, RZ, 0xfc, !PT ;  /* 0x6400640016097812 */ /* 0x000fe200078efcff */
[----:B------:R-:W-:Y:S01]  /*14c40*/  FFMA.FTZ R63, R52, R58, R59 ;  /* 0x0000003a343f7223 */ /* 0x000fe2000001003b */
[C---:B------:R-:W-:Y:S01]  /*14c50*/  FFMA.FTZ R65, R58.reuse, R53, R61 ;  /* 0x000000353a417223 */ /* 0x040fe2000001003d */
[C---:B------:R-:W-:Y:S01]  /*14c60*/  FFMA.FTZ R67, R58.reuse, R54, R67 ;  /* 0x000000363a437223 */ /* 0x040fe20000010043 */
[----:B------:R-:W-:Y:S01]  /*14c70*/  FFMA.FTZ R62, R58, R55, R60 ;  /* 0x000000373a3e7223 */ /* 0x000fe2000001003c */
[----:B------:R-:W-:Y:S01]  /*14c80*/  HADD2.F32 R8, -RZ, R8.H1_H1 ;  /* 0x30000008ff087230 */ /* 0x000fe20000004100 */
[----:B------:R-:W-:Y:S01]  /*14c90*/  LOP3.LUT R20, R20, 0xf000f0, RZ, 0xc0, !PT ;  /* 0x00f000f014147812 */ /* 0x000fe200078ec0ff */
[----:B------:R-:W-:-:S02]  /*14ca0*/  HADD2.F32 R58, -RZ, R7.H1_H1 ;  /* 0x30000007ff3a7230 */ /* 0x000fc40000004100 */
[----:B------:R-:W-:Y:S02]  /*14cb0*/  HFMA2 R9, R9, R24.H0_H0, -72, -72 ;  /* 0xd480d48009097431 */ /* 0x000fe40000040018 */
[----:B------:R-:W-:Y:S02]  /*14cc0*/  HADD2.F32 R60, -RZ, R11.H1_H1 ;  /* 0x3000000bff3c7230 */ /* 0x000fe40000004100 */
[----:B------:R-:W-:Y:S02]  /*14cd0*/  HADD2.F32 R59, -RZ, R10.H1_H1 ;  /* 0x3000000aff3b7230 */ /* 0x000fe40000004100 */
[----:B------:R-:W-:Y:S01]  /*14ce0*/  HADD2.F32 R61, -RZ, R41.H1_H1 ;  /* 0x30000029ff3d7230 */ /* 0x000fe20000004100 */
[----:B------:R-:W-:Y:S01]  /*14cf0*/  LOP3.LUT R21, R21, 0xf000f0, RZ, 0xc0, !PT ;  /* 0x00f000f015157812 */ /* 0x000fe200078ec0ff */
[----:B------:R-:W-:Y:S01]  /*14d00*/  FFMA.FTZ R10, R58, R8, R63 ;  /* 0x000000083a0a7223 */ /* 0x000fe2000001003f */
[----:B------:R-:W-:Y:S01]  /*14d10*/  LOP3.LUT R7, R20, 0x64006400, RZ, 0xfc, !PT ;  /* 0x6400640014077812 */ /* 0x000fe200078efcff */
[C---:B------:R-:W-:Y:S01]  /*14d20*/  FFMA.FTZ R22, R8.reuse, R60, R67 ;  /* 0x0000003c08167223 */ /* 0x040fe20000010043 */
[C---:B------:R-:W-:Y:S01]  /*14d30*/  FFMA.FTZ R20, R8.reuse, R59, R65 ;  /* 0x0000003b08147223 */ /* 0x040fe20000010041 */
[----:B------:R-:W-:Y:S01]  /*14d40*/  FFMA.FTZ R41, R8, R61, R62 ;  /* 0x0000003d08297223 */ /* 0x000fe2000001003e */
[----:B------:R-:W-:-:S02]  /*14d50*/  HADD2.F32 R67, -RZ, R9.H0_H0 ;  /* 0x20000009ff437230 */ /* 0x000fc40000004100 */
[----:B------:R-:W-:Y:S01]  /*14d60*/  HADD2.F32 R63, -RZ, R9.H1_H1 ;  /* 0x30000009ff3f7230 */ /* 0x000fe20000004100 */
[----:B------:R-:W-:Y:S01]  /*14d70*/  LOP3.LUT R21, R21, 0x64006400, RZ, 0xfc, !PT ;  /* 0x6400640015157812 */ /* 0x000fe200078efcff */
[----:B------:R-:W0:Y:S01]  /*14d80*/  LDS.64 R8, [UR5+0x90] ;  /* 0x00009005ff087984 */ /* 0x000e220008000a00 */
[-C--:B------:R-:W-:Y:S01]  /*14d90*/  HFMA2 R7, R7, R24.reuse.H0_H0, -72, -72 ;  /* 0xd480d48007077431 */ /* 0x080fe20000040018 */
[----:B------:R-:W-:Y:S02]  /*14da0*/  LOP3.LUT R23, R23, 0xf000f0, RZ, 0xc0, !PT ;  /* 0x00f000f017177812 */ /* 0x000fe400078ec0ff */
[----:B------:R-:W-:Y:S02]  /*14db0*/  HFMA2 R21, R21, R24.H0_H0, -72, -72 ;  /* 0xd480d48015157431 */ /* 0x000fe40000040018 */
[----:B------:R-:W-:Y:S01]  /*14dc0*/  LOP3.LUT R23, R23, 0x64006400, RZ, 0xfc, !PT ;  /* 0x6400640017177812 */ /* 0x000fe200078efcff */
[----:B------:R-:W-:Y:S02]  /*14dd0*/  HADD2.F32 R69, -RZ, R7.H0_H0 ;  /* 0x20000007ff457230 */ /* 0x000fe40000004100 */
[----:B------:R-:W-:-:S02]  /*14de0*/  HADD2.F32 R68, -RZ, R21.H0_H0 ;  /* 0x20000015ff447230 */ /* 0x000fc40000004100 */
[----:B------:R-:W-:Y:S02]  /*14df0*/  HADD2.F32 R65, -RZ, R7.H1_H1 ;  /* 0x30000007ff417230 */ /* 0x000fe40000004100 */
[----:B------:R-:W-:Y:S02]  /*14e00*/  HFMA2 R23, R23, R24.H0_H0, -72, -72 ;  /* 0xd480d48017177431 */ /* 0x000fe40000040018 */
[----:B------:R-:W-:Y:S02]  /*14e10*/  HADD2.F32 R64, -RZ, R21.H1_H1 ;  /* 0x30000015ff407230 */ /* 0x000fe40000004100 */
[----:B------:R-:W-:Y:S01]  /*14e20*/  FFMA.FTZ R10, R69, R71, R10 ;  /* 0x00000047450a7223 */ /* 0x000fe2000001000a */
[----:B------:R-:W-:Y:S01]  /*14e30*/  FFMA.FTZ R11, R71, R68, R20 ;  /* 0x00000044470b7223 */ /* 0x000fe20000010014 */
[--C-:B------:R-:W-:Y:S02]  /*14e40*/  HADD2.F32 R66, -RZ, R23.reuse.H0_H0 ;  /* 0x20000017ff427230 */ /* 0x100fe40000004100 */
[----:B------:R-:W-:Y:S01]  /*14e50*/  FFMA.FTZ R7, R65, R70, R10 ;  /* 0x0000004641077223 */ /* 0x000fe2000001000a */
[----:B------:R-:W-:Y:S01]  /*14e60*/  FFMA.FTZ R20, R70, R64, R11 ;  /* 0x0000004046147223 */ /* 0x000fe2000001000b */
[-C--:B------:R-:W-:Y:S01]  /*14e70*/  FMUL.FTZ R19, R19, R30.reuse ;  /* 0x0000001e13137220 */ /* 0x080fe20000410000 */
[----:B------:R-:W-:Y:S01]  /*14e80*/  FMUL.FTZ R18, R18, R25 ;  /* 0x0000001912127220 */ /* 0x000fe20000410000 */
[----:B------:R-:W-:Y:S01]  /*14e90*/  MOV R21, R3 ;  /* 0x0000000300157202 */ /* 0x000fe20000000f00 */
[----:B------:R-:W1:Y:S01]  /*14ea0*/  LDS.64 R10, [UR5+0x98] ;  /* 0x00009805ff0a7984 */ /* 0x000e620008000a00 */
[----:B------:R-:W-:Y:S01]  /*14eb0*/  FMUL.FTZ R3, R7, R30 ;  /* 0x0000001e07037220 */ /* 0x000fe20000410000 */
[----:B------:R-:W-:Y:S01]  /*14ec0*/  FMUL.FTZ R20, R20, R25 ;  /* 0x0000001914147220 */ /* 0x000fe20000410000 */
[----:B------:R-:W-:-:S02]  /*14ed0*/  HADD2.F32 R62, -RZ, R23.H1_H1 ;  /* 0x30000017ff3e7230 */ /* 0x000fc40000004100 */
[C---:B------:R-:W-:Y:S01]  /*14ee0*/  FFMA.FTZ R22, R71.reuse, R67, R22 ;  /* 0x0000004347167223 */ /* 0x040fe20000010016 */
[----:B------:R-:W-:Y:S01]  /*14ef0*/  FFMA.FTZ R41, R71, R66, R41 ;  /* 0x0000004247297223 */ /* 0x000fe20000010029 */
[----:B------:R-:W-:Y:S01]  /*14f00*/  F2FP.F16.F32.PACK_AB R19, RZ, R19 ;  /* 0x00000013ff13723e */ /* 0x000fe200000000ff */
[----:B------:R-:W-:Y:S01]  /*14f10*/  FMUL.FTZ R34, R34, R29 ;  /* 0x0000001d22227220 */ /* 0x000fe20000410000 */
[----:B------:R-:W-:Y:S01]  /*14f20*/  F2FP.F16.F32.PACK_AB R18, RZ, R18 ;  /* 0x00000012ff12723e */ /* 0x000fe200000000ff */
[----:B------:R-:W-:Y:S01]  /*14f30*/  FMUL.FTZ R35, R35, R28 ;  /* 0x0000001c23237220 */ /* 0x000fe20000410000 */
[----:B------:R-:W-:Y:S01]  /*14f40*/  F2FP.F16.F32.PACK_AB R3, RZ, R3 ;  /* 0x00000003ff03723e */ /* 0x000fe200000000ff */
[C---:B------:R-:W-:Y:S01]  /*14f50*/  FFMA.FTZ R22, R70.reuse, R63, R22 ;  /* 0x0000003f46167223 */ /* 0x040fe20000010016 */
[----:B------:R-:W-:Y:S01]  /*14f60*/  F2FP.F16.F32.PACK_AB R20, RZ, R20 ;  /* 0x00000014ff14723e */ /* 0x000fe200000000ff */
[----:B------:R-:W-:Y:S01]  /*14f70*/  FFMA.FTZ R41, R70, R62, R41 ;  /* 0x0000003e46297223 */ /* 0x000fe20000010029 */
[----:B------:R-:W-:Y:S01]  /*14f80*/  PRMT R19, R19, 0x5410, R18 ;  /* 0x0000541013137816 */ /* 0x000fe20000000012 */
[----:B------:R-:W-:Y:S01]  /*14f90*/  FMUL.FTZ R22, R22, R29 ;  /* 0x0000001d16167220 */ /* 0x000fe20000410000 */
[----:B------:R-:W-:Y:S01]  /*14fa0*/  PRMT R3, R3, 0x5410, R20 ;  /* 0x0000541003037816 */ /* 0x000fe20000000014 */
[----:B------:R-:W-:Y:S01]  /*14fb0*/  FMUL.FTZ R41, R41, R28 ;  /* 0x0000001c29297220 */ /* 0x000fe20000410000 */
[----:B------:R-:W-:-:S02]  /*14fc0*/  F2FP.F16.F32.PACK_AB R34, RZ, R34 ;  /* 0x00000022ff22723e */ /* 0x000fc400000000ff */
[----:B------:R-:W-:Y:S01]  /*14fd0*/  F2FP.F16.F32.PACK_AB R35, RZ, R35 ;  /* 0x00000023ff23723e */ /* 0x000fe200000000ff */
[----:B------:R-:W-:Y:S01]  /*14fe0*/  HFMA2.MMA R7, R19, 1, 1, R4 ;  /* 0x3c003c0013077835 */ /* 0x000fe20000000004 */
[----:B------:R-:W-:Y:S01]  /*14ff0*/  F2FP.F16.F32.PACK_AB R22, RZ, R22 ;  /* 0x00000016ff16723e */ /* 0x000fe200000000ff */
[----:B------:R-:W2:Y:S01]  /*15000*/  LDS.64 R18, [UR5+0x110] ;  /* 0x00011005ff127984 */ /* 0x000ea20008000a00 */
[----:B------:R-:W-:Y:S01]  /*15010*/  PRMT R34, R34, 0x5410, R35 ;  /* 0x0000541022227816 */ /* 0x000fe20000000023 */
[----:B------:R-:W-:Y:S01]  /*15020*/  HFMA2.MMA R39, R3, 1, 1, R39 ;  /* 0x3c003c0003277835 */ /* 0x000fe20000000027 */
[----:B------:R-:W-:Y:S01]  /*15030*/  F2FP.F16.F32.PACK_AB R41, RZ, R41 ;  /* 0x00000029ff29723e */ /* 0x000fe200000000ff */
[--C-:B0-----:R-:W-:Y:S02]  /*15040*/  HADD2.F32 R3, -RZ, R8.reuse.H0_H0 ;  /* 0x20000008ff037230 */ /* 0x101fe40000004100 */
[----:B------:R-:W-:Y:S01]  /*15050*/  HADD2 R34, R34, R21 ;  /* 0x0000001522227230 */ /* 0x000fe20000000000 */
[----:B------:R-:W-:Y:S01]  /*15060*/  PRMT R22, R22, 0x5410, R41 ;  /* 0x0000541016167816 */ /* 0x000fe20000000029 */
[----:B------:R-:W-:-:S02]  /*15070*/  HADD2.F32 R8, -RZ, R8.H1_H1 ;  /* 0x30000008ff087230 */ /* 0x000fc40000004100 */
        /* <DEDUP_REMOVED lines=42> */
[-C--:B------:R-:W-:Y:S01]  /*15320*/  FFMA.FTZ R11, R0, R35.reuse, RZ ;  /* 0x00000023000b7223 */ /* 0x080fe200000100ff */
[--C-:B------:R-:W-:Y:S02]  /*15330*/  HADD2.F32 R23, -RZ, R19.reuse.H0_H0 ;  /* 0x20000013ff177230 */ /* 0x100fe40000004100 */
[-C--:B------:R-:W-:Y:S01]  /*15340*/  FFMA.FTZ R22, R2, R35.reuse, RZ ;  /* 0x0000002302167223 */ /* 0x080fe200000100ff */
[----:B------:R-:W-:Y:S02]  /*15350*/  HADD2.F32 R10, -RZ, R19.H1_H1 ;  /* 0x30000013ff0a7230 */ /* 0x000fe40000004100 */
        /* <DEDUP_REMOVED lines=15> */
[--C-:B------:R-:W-:Y:S02]  /*15450*/  HADD2.F32 R23, -RZ, R9.reuse.H0_H0 ;  /* 0x20000009ff177230 */ /* 0x100fe40000004100 */
[-C--:B------:R-:W-:Y:S01]  /*15460*/  FFMA.FTZ R11, R52, R18.reuse, R11 ;  /* 0x00000012340b7223 */ /* 0x080fe2000001000b */
[----:B------:R-:W-:Y:S02]  /*15470*/  HADD2.F32 R35, -RZ, R9.H1_H1 ;  /* 0x30000009ff237230 */ /* 0x000fe40000004100 */
[----:B------:R-:W-:Y:S01]  /*15480*/  FFMA.FTZ R10, R53, R18, R22 ;  /* 0x00000012350a7223 */ /* 0x000fe20000010016 */
[----:B------:R-:W-:-:S02]  /*15490*/  HADD2.F32 R8, -RZ, R8.H1_H1 ;  /* 0x30000008ff087230 */ /* 0x000fc40000004100 */
[-C--:B------:R-:W-:Y:S01]  /*154a0*/  FFMA.FTZ R9, R54, R18.reuse, R19 ;  /* 0x0000001236097223 */ /* 0x080fe20000010013 */
[----:B------:R-:W-:Y:S01]  /*154b0*/  FFMA.FTZ R72, R55, R18, R72 ;  /* 0x0000001237487223 */ /* 0x000fe20000010048 */
[----:B------:R-:W-:Y:S01]  /*154c0*/  IMAD.WIDE R26, R124, 0x4, R26 ;  /* 0x000000047c1a7825 */ /* 0x000fe200078e021a */
[----:B------:R-:W0:Y:S03]  /*154d0*/  LDS.64 R18, [UR5+0x190] ;  /* 0x00019005ff127984 */ /* 0x000e260008000a00 */
[-C--:B------:R-:W-:Y:S01]  /*154e0*/  FFMA.FTZ R22, R58, R8.reuse, R11 ;  /* 0x000000083a167223 */ /* 0x080fe2000001000b */
[-C--:B------:R-:W-:Y:S01]  /*154f0*/  FFMA.FTZ R41, R59, R8.reuse, R10 ;  /* 0x000000083b297223 */ /* 0x080fe2000001000a */
[-C--:B------:R-:W-:Y:S01]  /*15500*/  FFMA.FTZ R70, R60, R8.reuse, R9 ;  /* 0x000000083c467223 */ /* 0x080fe20000010009 */
[----:B------:R-:W-:Y:S02]  /*15510*/  FFMA.FTZ R73, R61, R8, R72 ;  /* 0x000000083d497223 */ /* 0x000fe40000010048 */
[----:B------:R-:W2:Y:S01]  /*15520*/  LDG.E.128.CONSTANT R8, desc[UR8][R26.64] ;  /* 0x000000081a087981 */ /* 0x000ea2000c1e9d00 */
[----:B------:R-:W-:Y:S01]  /*15530*/  FFMA.FTZ R22, R69, R23, R22 ;  /* 0x0000001745167223 */ /* 0x000fe20000010016 */
[----:B------:R-:W-:Y:S01]  /*15540*/  FMUL.FTZ R20, R20, R25 ;  /* 0x0000001914147220 */ /* 0x000fe20000410000 */
[-C--:B------:R-:W-:Y:S01]  /*15550*/  FFMA.FTZ R71, R68, R23.reuse, R41 ;  /* 0x0000001744477223 */ /* 0x080fe20000010029 */
[----:B------:R-:W-:Y:S01]  /*15560*/  FFMA.FTZ R72, R67, R23, R70 ;  /* 0x0000001743487223 */ /* 0x000fe20000010046 */
[----:B------:R-:W-:Y:S01]  /*15570*/  FFMA.FTZ R41, R65, R35, R22 ;  /* 0x0000002341297223 */ /* 0x000fe20000010016 */
[----:B------:R-:W-:Y:S01]  /*15580*/  FFMA.FTZ R73, R66, R23, R73 ;  /* 0x0000001742497223 */ /* 0x000fe20000010049 */
[----:B------:R-:W-:Y:S01]  /*15590*/  FMUL.FTZ R22, R4, R29 ;  /* 0x0000001d04167220 */ /* 0x000fe20000410000 */
[----:B------:R-:W-:Y:S01]  /*155a0*/  FMUL.FTZ R23, R21, R28 ;  /* 0x0000001c15177220 */ /* 0x000fe20000410000 */
[----:B------:R-:W-:Y:S01]  /*155b0*/  F2FP.F16.F32.PACK_AB R4, RZ, R20 ;  /* 0x00000014ff04723e */ /* 0x000fe200000000ff */
[----:B------:R-:W-:Y:S01]  /*155c0*/  FMUL.FTZ R3, R3, R30 ;  /* 0x0000001e03037220 */ /* 0x000fe20000410000 */
[----:B------:R-:W1:Y:S01]  /*155d0*/  LDS.64 R20, [UR5+0x198] ;  /* 0x00019805ff147984 */ /* 0x000e620008000a00 */
[----:B------:R-:W-:-:S02]  /*155e0*/  F2FP.F16.F32.PACK_AB R22, RZ, R22 ;  /* 0x00000016ff16723e */ /* 0x000fc400000000ff */
[----:B------:R-:W-:Y:S01]  /*155f0*/  F2FP.F16.F32.PACK_AB R23, RZ, R23 ;  /* 0x00000017ff17723e */ /* 0x000fe200000000ff */
[----:B------:R-:W-:Y:S01]  /*15600*/  FFMA.FTZ R70, R64, R35, R71 ;  /* 0x0000002340467223 */ /* 0x000fe20000010047 */
[----:B------:R-:W-:Y:S01]  /*15610*/  F2FP.F16.F32.PACK_AB R3, RZ, R3 ;  /* 0x00000003ff03723e */ /* 0x000fe200000000ff */
[-C--:B------:R-:W-:Y:S01]  /*15620*/  FFMA.FTZ R72, R63, R35.reuse, R72 ;  /* 0x000000233f487223 */ /* 0x080fe20000010048 */
[----:B------:R-:W-:Y:S01]  /*15630*/  FFMA.FTZ R73, R62, R35, R73 ;  /* 0x000000233e497223 */ /* 0x000fe20000010049 */
[----:B------:R-:W-:Y:S01]  /*15640*/  PRMT R22, R22, 0x5410, R23 ;  /* 0x0000541016167816 */ /* 0x000fe20000000017 */
[----:B------:R-:W-:Y:S01]  /*15650*/  FMUL.FTZ R41, R41, R30 ;  /* 0x0000001e29297220 */ /* 0x000fe20000410000 */
[----:B------:R-:W-:Y:S01]  /*15660*/  PRMT R3, R3, 0x5410, R4 ;  /* 0x0000541003037816 */ /* 0x000fe20000000004 */
[----:B------:R-:W-:Y:S01]  /*15670*/  FMUL.FTZ R70, R70, R25 ;  /* 0x0000001946467220 */ /* 0x000fe20000410000 */
[----:B------:R-:W-:Y:S01]  /*15680*/  FMUL.FTZ R72, R72, R29 ;  /* 0x0000001d48487220 */ /* 0x000fe20000410000 */
[----:B------:R-:W-:Y:S01]  /*15690*/  FMUL.FTZ R73, R73, R28 ;  /* 0x0000001c49497220 */ /* 0x000fe20000410000 */
[----:B------:R-:W-:Y:S01]  /*156a0*/  HADD2 R38, R22, R38 ;  /* 0x0000002616267230 */ /* 0x000fe20000000000 */
[----:B------:R-:W-:Y:S01]  /*156b0*/  F2FP.F16.F32.PACK_AB R41, RZ, R41 ;  /* 0x00000029ff29723e */ /* 0x000fe200000000ff */
[----:B------:R-:W3:Y:S01]  /*156c0*/  LDS.64 R22, [UR5+0x210] ;  /* 0x00021005ff167984 */ /* 0x000ee20008000a00 */
[----:B------:R-:W-:Y:S01]  /*156d0*/  HFMA2.MMA R37, R3, 1, 1, R37 ;  /* 0x3c003c0003257835 */ /* 0x000fe20000000025 */
[----:B------:R-:W-:-:S02]  /*156e0*/  F2FP.F16.F32.PACK_AB R70, RZ, R70 ;  /* 0x00000046ff46723e */ /* 0x000fc400000000ff */
[----:B------:R-:W-:Y:S02]  /*156f0*/  F2FP.F16.F32.PACK_AB R72, RZ, R72 ;  /* 0x00000048ff48723e */ /* 0x000fe400000000ff */
[----:B------:R-:W-:Y:S01]  /*15700*/  F2FP.F16.F32.PACK_AB R73, RZ, R73 ;  /* 0x00000049ff49723e */ /* 0x000fe200000000ff */
[--C-:B0-----:R-:W-:Y:S01]  /*15710*/  HADD2.F32 R3, -RZ, R18.reuse.H0_H0 ;  /* 0x20000012ff037230 */ /* 0x101fe20000004100 */
[----:B------:R-:W-:Y:S01]  /*15720*/  PRMT R41, R41, 0x5410, R70 ;  /* 0x0000541029297816 */ /* 0x000fe20000000046 */
[----:B------:R-:W-:Y:S01]  /*15730*/  HADD2.F32 R18, -RZ, R18.H1_H1 ;  /* 0x30000012ff127230 */ /* 0x000fe20000004100 */
[----:B------:R-:W-:Y:S01]  /*15740*/  PRMT R72, R72, 0x5410, R73 ;  /* 0x0000541048487816 */ /* 0x000fe20000000049 */
[--C-:B------:R-:W-:Y:S02]  /*15750*/  HADD2.F32 R35, -RZ, R19.reuse.H0_H0 ;  /* 0x20000013ff237230 */ /* 0x100fe40000004100 */
[----:B------:R-:W-:Y:S02]  /*15760*/  HADD2.F32 R4, -RZ, R19.H1_H1 ;  /* 0x30000013ff047230 */ /* 0x000fe40000004100 */
[-C--:B------:R-:W-:Y:S01]  /*15770*/  FFMA.FTZ R19, R0, R3.reuse, RZ ;  /* 0x0000000300137223 */ /* 0x080fe200000100ff */
[----:B------:R-:W-:Y:S01]  /*15780*/  HFMA2.MMA R31, R41, 1, 1, R31 ;  /* 0x3c003c00291f7835 */ /* 0x000fe2000000001f */
[-C--:B------:R-:W-:Y:S01]  /*15790*/  FFMA.FTZ R70, R2, R3.reuse, RZ ;  /* 0x0000000302467223 */ /* 0x080fe200000100ff */
[----:B------:R-:W-:Y:S01]  /*157a0*/  HFMA2.MMA R36, R72, 1, 1, R36 ;  /* 0x3c003c0048247835 */ /* 0x000fe20000000024 */
[-C--:B------:R-:W-:Y:S01]  /*157b0*/  FFMA.FTZ R19, R48, R18.reuse, R19 ;  /* 0x0000001230137223 */ /* 0x080fe20000010013 */
[-C--:B------:R-:W-:Y:S01]  /*157c0*/  FFMA.FTZ R41, R5, R3.reuse, RZ ;  /* 0x0000000305297223 */ /* 0x080fe200000100ff */
[----:B------:R-:W-:Y:S01]  /*157d0*/  FFMA.FTZ R72, R6, R3, RZ ;  /* 0x0000000306487223 */ /* 0x000fe200000100ff */
[-C--:B------:R-:W-:Y:S01]  /*157e0*/  FFMA.FTZ R70, R49, R18.reuse, R70 ;  /* 0x0000001231467223 */ /* 0x080fe20000010046 */
[----:B------:R-:W-:Y:S01]  /*157f0*/  FFMA.FTZ R3, R56, R35, R19 ;  /* 0x0000002338037223 */ /* 0x000fe20000010013 */
[-C--:B------:R-:W-:Y:S01]  /*15800*/  FFMA.FTZ R41, R50, R18.reuse, R41 ;  /* 0x0000001232297223 */ /* 0x080fe20000010029 */
        /* <DEDUP_REMOVED lines=25> */
[--C-:B---3--:R-:W-:Y:S02]  /*159a0*/  HADD2.F32 R35, -RZ, R22.reuse.H0_H0 ;  /* 0x20000016ff237230 */ /* 0x108fe40000004100 */
        /* <DEDUP_REMOVED lines=9> */
[-C--:B------:R-:W-:Y:S01]  /*15a40*/  FFMA.FTZ R21, R48, R22.reuse, R21 ;  /* 0x0000001630157223 */ /* 0x080fe20000010015 */
[-C--:B------:R-:W-:Y:S01]  /*15a50*/  FFMA.FTZ R23, R5, R35.reuse, RZ ;  /* 0x0000002305177223 */ /* 0x080fe200000100ff */
[----:B------:R-:W-:Y:S01]  /*15a60*/  FFMA.FTZ R74, R6, R35, RZ ;  /* 0x00000023064a7223 */ /* 0x000fe200000100ff */
[-C--:B------:R-:W-:Y:S01]  /*15a70*/  FFMA.FTZ R72, R49, R22.reuse, R72 ;  /* 0x0000001631487223 */ /* 0x080fe20000010048 */
[----:B------:R-:W-:Y:S01]  /*15a80*/  FFMA.FTZ R21, R56, R41, R21 ;  /* 0x0000002938157223 */ /* 0x000fe20000010015 */
        /* <DEDUP_REMOVED lines=31> */
[----:B------:R-:W1:Y:S01]  /*15c80*/  LDS.64 R18, [UR5+0x298] ;  /* 0x00029805ff127984 */ /* 0x000e620008000a00 */
[----:B------:R-:W-:Y:S01]  /*15c90*/  F2FP.F16.F32.PACK_AB R4, RZ, R4 ;  /* 0x00000004ff04723e */ /* 0x000fe200000000ff */
[----:B------:R-:W-:Y:S01]  /*15ca0*/  FMUL.FTZ R23, R23, R30 ;  /* 0x0000001e17177220 */ /* 0x000fe20000410000 */
[----:B------:R-:W-:Y:S01]  /*15cb0*/  FMUL.FTZ R22, R22, R25 ;  /* 0x0000001916167220 */ /* 0x000fe20000410000 */
[-C--:B------:R-:W-:Y:S01]  /*15cc0*/  FFMA.FTZ R72, R63, R35.reuse, R72 ;  /* 0x000000233f487223 */ /* 0x080fe20000010048 */
[----:B------:R-:W-:Y:S01]  /*15cd0*/  FFMA.FTZ R41, R62, R35, R41 ;  /* 0x000000233e297223 */ /* 0x000fe20000010029 */
[----:B------:R-:W-:-:S02]  /*15ce0*/  PRMT R3, R3, 0x5410, R4 ;  /* 0x0000541003037816 */ /* 0x000fc40000000004 */
[----:B------:R-:W-:Y:S01]  /*15cf0*/  FMUL.FTZ R72, R72, R29 ;  /* 0x0000001d48487220 */ /* 0x000fe20000410000 */
[----:B------:R-:W-:Y:S01]  /*15d00*/  FMUL.FTZ R41, R41, R28 ;  /* 0x0000001c29297220 */ /* 0x000fe20000410000 */
[----:B------:R-:W-:Y:S02]  /*15d10*/  F2FP.F16.F32.PACK_AB R23, RZ, R23 ;  /* 0x00000017ff17723e */ /* 0x000fe400000000ff */
[----:B------:R-:W-:Y:S01]  /*15d20*/  F2FP.F16.F32.PACK_AB R22, RZ, R22 ;  /* 0x00000016ff16723e */ /* 0x000fe200000000ff */
[----:B------:R-:W-:Y:S01]  /*15d30*/  HFMA2.MMA R32, R3, 1, 1, R32 ;  /* 0x3c003c0003207835 */ /* 0x000fe20000000020 */
[----:B------:R-:W-:Y:S01]  /*15d40*/  FMUL.FTZ R70, R70, R29 ;  /* 0x0000001d46467220 */ /* 0x000fe20000410000 */
[----:B------:R-:W-:Y:S01]  /*15d50*/  FMUL.FTZ R71, R71, R28 ;  /* 0x0000001c47477220 */ /* 0x000fe20000410000 */
[----:B------:R-:W-:Y:S02]  /*15d60*/  PRMT R3, R23, 0x5410, R22 ;  /* 0x0000541017037816 */ /* 0x000fe40000000016 */
[----:B------:R-:W-:Y:S01]  /*15d70*/  F2FP.F16.F32.PACK_AB R72, RZ, R72 ;  /* 0x00000048ff48723e */ /* 0x000fe200000000ff */
[----:B------:R-:W3:Y:S01]  /*15d80*/  LDS.64 R22, [UR5+0x310] ;  /* 0x00031005ff167984 */ /* 0x000ee20008000a00 */
[----:B------:R-:W-:-:S02]  /*15d90*/  F2FP.F16.F32.PACK_AB R41, RZ, R41 ;  /* 0x00000029ff29723e */ /* 0x000fc400000000ff */
[----:B------:R-:W-:Y:S02]  /*15da0*/  F2FP.F16.F32.PACK_AB R70, RZ, R70 ;  /* 0x00000046ff46723e */ /* 0x000fe400000000ff */
[----:B------:R-:W-:Y:S01]  /*15db0*/  PRMT R72, R72, 0x5410, R41 ;  /* 0x0000541048487816 */ /* 0x000fe20000000029 */
[----:B------:R-:W-:Y:S01]  /*15dc0*/  HFMA2.MMA R41, R3, 1, 1, R16 ;  /* 0x3c003c0003297835 */ /* 0x000fe20000000010 */
[----:B------:R-:W-:Y:S01]  /*15dd0*/  F2FP.F16.F32.PACK_AB R71, RZ, R71 ;  /* 0x00000047ff47723e */ /* 0x000fe200000000ff */
[--C-:B0-----:R-:W-:Y:S02]  /*15de0*/  HADD2.F32 R3, -RZ, R20.reuse.H0_H0 ;  /* 0x20000014ff037230 */ /* 0x101fe40000004100 */
[----:B------:R-:W-:Y:S01]  /*15df0*/  HADD2.F32 R20, -RZ, R20.H1_H1 ;  /* 0x30000014ff147230 */ /* 0x000fe20000004100 */
[----:B------:R-:W-:Y:S01]  /*15e00*/  PRMT R70, R70, 0x5410, R71 ;  /* 0x0000541046467816 */ /* 0x000fe20000000047 */
[----:B------:R-:W-:Y:S01]  /*15e10*/  HFMA2.MMA R35, R72, 1, 1, R17 ;  /* 0x3c003c0048237835 */ /* 0x000fe20000000011 */
[-C--:B------:R-:W-:Y:S01]  /*15e20*/  FFMA.FTZ R17, R0, R3.reuse, RZ ;  /* 0x0000000300117223 */ /* 0x080fe200000100ff */
[----:B------:R-:W-:Y:S01]  /*15e30*/  FFMA.FTZ R16, R2, R3, RZ ;  /* 0x0000000302107223 */ /* 0x000fe200000100ff */
[----:B------:R-:W-:-:S02]  /*15e40*/  HADD2.F32 R71, -RZ, R21.H0_H0 ;  /* 0x20000015ff477230 */ /* 0x000fc40000004100 */
[----:B------:R-:W-:Y:S02]  /*15e50*/  HADD2 R33, R70, R33 ;  /* 0x0000002146217230 */ /* 0x000fe40000000000 */
[-C--:B------:R-:W-:Y:S01]  /*15e60*/  FFMA.FTZ R70, R6, R3.reuse, RZ ;  /* 0x0000000306467223 */ /* 0x080fe200000100ff */
[-C--:B------:R-:W-:Y:S01]  /*15e70*/  FFMA.FTZ R17, R48, R20.reuse, R17 ;  /* 0x0000001430117223 */ /* 0x080fe20000010011 */
[-C--:B------:R-:W-:Y:S01]  /*15e80*/  FFMA.FTZ R16, R49, R20.reuse, R16 ;  /* 0x0000001431107223 */ /* 0x080fe20000010010 */
[----:B------:R-:W-:Y:S02]  /*15e90*/  HADD2.F32 R4, -RZ, R21.H1_H1 ;  /* 0x30000015ff047230 */ /* 0x000fe40000004100 */
[----:B------:R-:W-:Y:S01]  /*15ea0*/  FFMA.FTZ R21, R5, R3, RZ ;  /* 0x0000000305157223 */ /* 0x000fe200000100ff */
[----:B------:R-:W-:Y:S01]  /*15eb0*/  FFMA.FTZ R73, R51, R20, R70 ;  /* 0x0000001433497223 */ /* 0x000fe20000010046 */
[-C--:B------:R-:W-:Y:S01]  /*15ec0*/  FFMA.FTZ R3, R56, R71.reuse, R17 ;  /* 0x0000004738037223 */ /* 0x080fe20000010011 */
[----:B------:R-:W-:-:S02]  /*15ed0*/  FFMA.FTZ R70, R57, R71, R16 ;  /* 0x0000004739467223 */ /* 0x000fc40000010010 */
[----:B------:R-:W0:Y:S01]  /*15ee0*/  LDS.64 R16, [UR5+0x318] ;  /* 0x00031805ff107984 */ /* 0x000e220008000a00 */
[----:B------:R-:W-:Y:S01]  /*15ef0*/  FFMA.FTZ R21, R50, R20, R21 ;  /* 0x0000001432157223 */ /* 0x000fe20000010015 */
[-C--:B------:R-:W-:Y:S01]  /*15f00*/  FFMA.FTZ R74, R46, R71.reuse, R73 ;  /* 0x000000472e4a7223 */ /* 0x080fe20000010049 */
[--C-:B-1----:R-:W-:Y:S02]  /*15f10*/  HADD2.F32 R20, -RZ, R18.reuse.H0_H0 ;  /* 0x20000012ff147230 */ /* 0x102fe40000004100 */
        /* <DEDUP_REMOVED lines=42> */
[-C--:B------:R-:W-:Y:S01]  /*161c0*/  FFMA.FTZ R72, R43, R18.reuse, R70 ;  /* 0x000000122b487223 */ /* 0x080fe20000010046 */
[--C-:B------:R-:W-:Y:S02]  /*161d0*/  HADD2.F32 R23, -RZ, R17.reuse.H0_H0 ;  /* 0x20000011ff177230 */ /* 0x100fe40000004100 */
[-C--:B------:R-:W-:Y:S01]  /*161e0*/  FFMA.FTZ R71, R45, R18.reuse, R74 ;  /* 0x000000122d477223 */ /* 0x080fe2000001004a */
[----:B------:R-:W-:Y:S02]  /*161f0*/  HADD2.F32 R70, -RZ, R17.H1_H1 ;  /* 0x30000011ff467230 */ /* 0x000fe40000004100 */
        /* <DEDUP_REMOVED lines=18> */
[----:B------:R-:W1:Y:S01]  /*16320*/  LDS.64 R16, [UR5+0x398] ;  /* 0x00039805ff107984 */ /* 0x000e620008000a00 */
[----:B------:R-:W-:Y:S01]  /*16330*/  FMUL.FTZ R3, R3, R28 ;  /* 0x0000001c03037220 */ /* 0x000fe20000410000 */
[----:B------:R-:W-:Y:S01]  /*16340*/  FMUL.FTZ R21, R21, R30 ;  /* 0x0000001e15157220 */ /* 0x000fe20000410000 */
[----:B------:R-:W-:Y:S01]  /*16350*/  FMUL.FTZ R4, R4, R25 ;  /* 0x0000001904047220 */ /* 0x000fe20000410000 */
[----:B------:R-:W-:-:S02]  /*16360*/  F2FP.F16.F32.PACK_AB R20, RZ, R20 ;  /* 0x00000014ff14723e */ /* 0x000fc400000000ff */
[----:B------:R-:W-:Y:S02]  /*16370*/  F2FP.F16.F32.PACK_AB R3, RZ, R3 ;  /* 0x00000003ff03723e */ /* 0x000fe400000000ff */
[----:B------:R-:W-:Y:S02]  /*16380*/  F2FP.F16.F32.PACK_AB R21, RZ, R21 ;  /* 0x00000015ff15723e */ /* 0x000fe400000000ff */
[----:B------:R-:W-:Y:S02]  /*16390*/  F2FP.F16.F32.PACK_AB R4, RZ, R4 ;  /* 0x00000004ff04723e */ /* 0x000fe400000000ff */
[----:B------:R-:W-:Y:S02]  /*163a0*/  PRMT R20, R20, 0x5410, R3 ;  /* 0x0000541014147816 */ /* 0x000fe40000000003 */
[----:B------:R-:W-:Y:S01]  /*163b0*/  PRMT R21, R21, 0x5410, R4 ;  /* 0x0000541015157816 */ /* 0x000fe20000000004 */
[--C-:B0-----:R-:W-:Y:S02]  /*163c0*/  HADD2.F32 R3, -RZ, R18.reuse.H0_H0 ;  /* 0x20000012ff037230 */ /* 0x101fe40000004100 */
[----:B------:R-:W-:-:S03]  /*163d0*/  HADD2.F32 R18, -RZ, R18.H1_H1 ;  /* 0x30000012ff127230 */ /* 0x000fc60000004100 */
[-C--:B------:R-:W-:Y:S01]  /*163e0*/  FFMA.FTZ R2, R2, R3.reuse, RZ ;  /* 0x0000000302027223 */ /* 0x080fe200000100ff */
[----:B------:R-:W-:Y:S01]  /*163f0*/  HFMA2.MMA R15, R21, 1, 1, R15 ;  /* 0x3c003c00150f7835 */ /* 0x000fe2000000000f */
[--C-:B------:R-:W-:Y:S02]  /*16400*/  HADD2.F32 R21, -RZ, R19.reuse.H0_H0 ;  /* 0x20000013ff157230 */ /* 0x100fe40000004100 */
[----:B------:R-:W-:Y:S01]  /*16410*/  FFMA.FTZ R2, R49, R18, R2 ;  /* 0x0000001231027223 */ /* 0x000fe20000010002 */
[----:B------:R-:W-:Y:S02]  /*16420*/  HADD2.F32 R4, -RZ, R19.H1_H1 ;  /* 0x30000013ff047230 */ /* 0x000fe40000004100 */
[-C--:B------:R-:W-:Y:S01]  /*16430*/  FFMA.FTZ R19, R0, R3.reuse, RZ ;  /* 0x0000000300137223 */ /* 0x080fe200000100ff */
[-C--:B------:R-:W-:Y:S01]  /*16440*/  FFMA.FTZ R5, R5, R3.reuse, RZ ;  /* 0x0000000305057223 */ /* 0x080fe200000100ff */
[----:B------:R-:W-:Y:S01]  /*16450*/  FFMA.FTZ R6, R6, R3, RZ ;  /* 0x0000000306067223 */ /* 0x000fe200000100ff */
[----:B------:R-:W-:-:S02]  /*16460*/  FFMA.FTZ R0, R57, R21, R2 ;  /* 0x0000001539007223 */ /* 0x000fc40000010002 */
[----:B------:R-:W0:Y:S01]  /*16470*/  LDS.64 R2, [UR5+0x20] ;  /* 0x00002005ff027984 */ /* 0x000e220008000a00 */
[-C--:B------:R-:W-:Y:S01]  /*16480*/  FFMA.FTZ R19, R48, R18.reuse, R19 ;  /* 0x0000001230137223 */ /* 0x080fe20000010013 */
[-C--:B------:R-:W-:Y:S01]  /*16490*/  FFMA.FTZ R5, R50, R18.reuse, R5 ;  /* 0x0000001232057223 */ /* 0x080fe20000010005 */
[----:B------:R-:W-:Y:S02]  /*164a0*/  FFMA.FTZ R51, R51, R18, R6 ;  /* 0x0000001233337223 */ /* 0x000fe40000010006 */
        /* <DEDUP_REMOVED lines=18> */
[----:B------:R-:W-:Y:S01]  /*165d0*/  FMUL.FTZ R23, R23, R30 ;  /* 0x0000001e17177220 */ /* 0x000fe20000410000 */
[----:B------:R-:W-:Y:S01]  /*165e0*/  FMUL.FTZ R22, R22, R25 ;  /* 0x0000001916167220 */ /* 0x000fe20000410000 */
[----:B------:R-:W-:-:S02]  /*165f0*/  HADD2.F32 R4, -RZ, R17.H1_H1 ;  /* 0x30000011ff047230 */ /* 0x000fc40000004100 */
[-C--:B------:R-:W-:Y:S01]  /*16600*/  FFMA.FTZ R58, R69, R5.reuse, R58 ;  /* 0x00000005453a7223 */ /* 0x080fe2000001003a */
[-C--:B------:R-:W-:Y:S01]  /*16610*/  FFMA.FTZ R59, R68, R5.reuse, R59 ;  /* 0x00000005443b7223 */ /* 0x080fe2000001003b */
[-C--:B------:R-:W-:Y:S01]  /*16620*/  FFMA.FTZ R16, R67, R5.reuse, R60 ;  /* 0x0000000543107223 */ /* 0x080fe2000001003c */
[----:B------:R-:W-:Y:S01]  /*16630*/  FFMA.FTZ R19, R66, R5, R61 ;  /* 0x0000000542137223 */ /* 0x000fe2000001003d */
[----:B--2---:R-:W-:Y:S01]  /*16640*/  LOP3.LUT R0, R8, 0xf000f, RZ, 0xc0, !PT ;  /* 0x000f000f08007812 */ /* 0x004fe200078ec0ff */
[-C--:B------:R-:W-:Y:S01]  /*16650*/  FFMA.FTZ R17, R65, R4.reuse, R58 ;  /* 0x0000000441117223 */ /* 0x080fe2000001003a */
[----:B------:R-:W-:Y:S01]  /*16660*/  F2FP.F16.F32.PACK_AB R23, RZ, R23 ;  /* 0x00000017ff17723e */ /* 0x000fe200000000ff */
[----:B------:R-:W-:Y:S01]  /*16670*/  FFMA.FTZ R6, R64, R4, R59 ;  /* 0x0000000440067223 */ /* 0x000fe2000001003b */
[----:B------:R-:W-:Y:S01]  /*16680*/  F2FP.F16.F32.PACK_AB R22, RZ, R22 ;  /* 0x00000016ff16723e */ /* 0x000fe200000000ff */
[-C--:B------:R-:W-:Y:S01]  /*16690*/  FFMA.FTZ R16, R63, R4.reuse, R16 ;  /* 0x000000043f107223 */ /* 0x080fe20000010010 */
[----:B------:R-:W-:Y:S01]  /*166a0*/  FFMA.FTZ R19, R62, R4, R19 ;  /* 0x000000043e137223 */ /* 0x000fe20000010013 */
[----:B------:R-:W-:-:S02]  /*166b0*/  LOP3.LUT R4, R9, 0xf000f, RZ, 0xc0, !PT ;  /* 0x000f000f09047812 */ /* 0x000fc400078ec0ff */
[----:B------:R-:W-:Y:S02]  /*166c0*/  LOP3.LUT R0, R0, 0x64006400, RZ, 0xfc, !PT ;  /* 0x6400640000007812 */ /* 0x000fe400078efcff */
[----:B------:R-:W-:Y:S02]  /*166d0*/  LOP3.LUT R21, R8, 0xf000f0, RZ, 0xc0, !PT ;  /* 0x00f000f008157812 */ /* 0x000fe400078ec0ff */
[----:B------:R-:W-:Y:S02]  /*166e0*/  SHF.R.U32.HI R44, RZ, 0x8, R8 ;  /* 0x00000008ff2c7819 */ /* 0x000fe40000011608 */
[----:B------:R-:W-:Y:S02]  /*166f0*/  LOP3.LUT R8, R10, 0xf000f, RZ, 0xc0, !PT ;  /* 0x000f000f0a087812 */ /* 0x000fe400078ec0ff */
[----:B------:R-:W-:Y:S02]  /*16700*/  PRMT R23, R23, 0x5410, R22 ;  /* 0x0000541017177816 */ /* 0x000fe40000000016 */
[----:B------:R-:W-:-:S02]  /*16710*/  LOP3.LUT R42, R9, 0xf000f0, RZ, 0xc0, !PT ;  /* 0x00f000f0092a7812 */ /* 0x000fc400078ec0ff */
[----:B------:R-:W-:Y:S01]  /*16720*/  SHF.R.U32.HI R18, RZ, 0x8, R9 ;  /* 0x00000008ff127819 */ /* 0x000fe20000011609 */
[----:B------:R-:W-:Y:S01]  /*16730*/  HADD2 R0, R0, -1032, -1032 ;  /* 0xe408e40800007430 */ /* 0x000fe20000000000 */
[----:B------:R-:W-:Y:S02]  /*16740*/  LOP3.LUT R9, R11, 0xf000f, RZ, 0xc0, !PT ;  /* 0x000f000f0b097812 */ /* 0x000fe400078ec0ff */
[----:B------:R-:W-:Y:S01]  /*16750*/  LOP3.LUT R4, R4, 0x64006400, RZ, 0xfc, !PT ;  /* 0x6400640004047812 */ /* 0x000fe200078efcff */
[--C-:B0-----:R-:W-:Y:S01]  /*16760*/  HADD2.F32 R52, -RZ, R3.reuse.H0_H0 ;  /* 0x20000003ff347230 */ /* 0x101fe20000004100 */
[----:B------:R-:W-:Y:S01]  /*16770*/  LOP3.LUT R8, R8, 0x64006400, RZ, 0xfc, !PT ;  /* 0x6400640008087812 */ /* 0x000fe200078efcff */
[----:B------:R-:W-:Y:S01]  /*16780*/  HADD2.F32 R53, -RZ, R3.H1_H1 ;  /* 0x30000003ff357230 */ /* 0x000fe20000004100 */
[----:B------:R-:W-:Y:S01]  /*16790*/  LOP3.LUT R3, R9, 0x64006400, RZ, 0xfc, !PT ;  /* 0x6400640009037812 */ /* 0x000fe200078efcff */
[--C-:B------:R-:W-:Y:S01]  /*167a0*/  HADD2.F32 R5, -RZ, R2.reuse.H0_H0 ;  /* 0x20000002ff057230 */ /* 0x100fe20000004100 */
[----:B------:R-:W-:Y:S01]  /*167b0*/  HFMA2.MMA R13, R23, 1, 1, R13 ;  /* 0x3c003c00170d7835 */ /* 0x000fe2000000000d */
[----:B------:R-:W-:-:S02]  /*167c0*/  HADD2.F32 R49, -RZ, R2.H1_H1 ;  /* 0x30000002ff317230 */ /* 0x000fc40000004100 */
[----:B------:R-:W-:Y:S02]  /*167d0*/  HADD2 R2, R4, -1032, -1032 ;  /* 0xe408e40804027430 */ /* 0x000fe40000000000 */
[--C-:B------:R-:W-:Y:S02]  /*167e0*/  HADD2.F32 R4, -RZ, R0.reuse.H0_H0 ;  /* 0x20000000ff047230 */ /* 0x100fe40000004100 */
[----:B------:R-:W-:Y:S02]  /*167f0*/  HADD2.F32 R23, -RZ, R0.H1_H1 ;  /* 0x30000000ff177230 */ /* 0x000fe40000004100 */
[----:B------:R-:W-:Y:S02]  /*16800*/  HADD2 R0, R8, -1032, -1032 ;  /* 0xe408e40808007430 */ /* 0x000fe40000000000 */
[----:B------:R-:W0:Y:S01]  /*16810*/  LDS.64 R8, [UR5+0x28] ;  /* 0x00002805ff087984 */ /* 0x000e220008000a00 */
[----:B------:R-:W-:Y:S02]  /*16820*/  HADD2 R45, R3, -1032, -1032 ;  /* 0xe408e408032d7430 */ /* 0x000fe40000000000 */
[----:B------:R-:W-:-:S02]  /*16830*/  HADD2.F32 R3, -RZ, R2.H0_H0 ;  /* 0x20000002ff037230 */ /* 0x000fc40000004100 */
[----:B------:R-:W-:Y:S02]  /*16840*/  HADD2 R12, R20, R12 ;  /* 0x0000000c140c7230 */ /* 0x000fe40000000000 */
[----:B------:R-:W-:Y:S01]  /*16850*/  HADD2.F32 R20, -RZ, R2.H1_H1 ;  /* 0x30000002ff147230 */ /* 0x000fe20000004100 */
[----:B------:R-:W-:Y:S01]  /*16860*/  LOP3.LUT R46, R10, 0xf000f0, RZ, 0xc0, !PT ;  /* 0x00f000f00a2e7812 */ /* 0x000fe200078ec0ff */
[--C-:B------:R-:W-:Y:S02]  /*16870*/  HADD2.F32 R2, -RZ, R0.reuse.H0_H0 ;  /* 0x20000000ff027230 */ /* 0x100fe40000004100 */
[----:B------:R-:W-:Y:S02]  /*16880*/  HADD2.F32 R22, -RZ, R0.H1_H1 ;  /* 0x30000000ff167230 */ /* 0x000fe40000004100 */
[--C-:B------:R-:W-:Y:S01]  /*16890*/  HADD2.F32 R0, -RZ, R45.reuse.H0_H0 ;  /* 0x2000002dff007230 */ /* 0x100fe20000004100 */
[----:B------:R-:W-:Y:S02]  /*168a0*/  LOP3.LUT R48, R11, 0xf000f0, RZ, 0xc0, !PT ;  /* 0x00f000f00b307812 */ /* 0x000fe400078ec0ff */
[----:B------:R-:W-:Y:S01]  /*168b0*/  LOP3.LUT R43, R21, 0x64006400, RZ, 0xfc, !PT ;  /* 0x64006400152b7812 */ /* 0x000fe200078efcff */
[----:B------:R-:W-:Y:S01]  /*168c0*/  HADD2.F32 R21, -RZ, R45.H1_H1 ;  /* 0x3000002dff157230 */ /* 0x000fe20000004100 */
[----:B------:R-:W-:Y:S01]  /*168d0*/  LOP3.LUT R45, R42, 0x64006400, RZ, 0xfc, !PT ;  /* 0x640064002a2d7812 */ /* 0x000fe200078efcff */
[----:B------:R-:W-:Y:S01]  /*168e0*/  FFMA.FTZ R42, R4, R5, RZ ;  /* 0x00000005042a7223 */ /* 0x000fe200000100ff */
[----:B------:R-:W-:Y:S01]  /*168f0*/  LOP3.LUT R47, R46, 0x64006400, RZ, 0xfc, !PT ;  /* 0x640064002e2f7812 */ /* 0x000fe200078efcff */
[C---:B------:R-:W-:Y:S01]  /*16900*/  FFMA.FTZ R46, R5.reuse, R3, RZ ;  /* 0x00000003052e7223 */ /* 0x040fe200000100ff */
[C---:B------:R-:W-:Y:S01]  /*16910*/  FFMA.FTZ R57, R5.reuse, R2, RZ ;  /* 0x0000000205397223 */ /* 0x040fe200000100ff */
[----:B------:R-:W-:Y:S01]  /*16920*/  FFMA.FTZ R50, R5, R0, RZ ;  /* 0x0000000005327223 */ /* 0x000fe200000100ff */
[----:B------:R-:W-:Y:S01]  /*16930*/  LOP3.LUT R5, R48, 0x64006400, RZ, 0xfc, !PT ;  /* 0x6400640030057812 */ /* 0x000fe200078efcff */
[----:B------:R-:W-:-:S02]  /*16940*/  HFMA2 R47, R47, R24.H0_H0, -72, -72 ;  /* 0xd480d4802f2f7431 */ /* 0x000fc40000040018 */
[-C--:B------:R-:W-:Y:S02]  /*16950*/  HFMA2 R43, R43, R24.reuse.H0_H0, -72, -72 ;  /* 0xd480d4802b2b7431 */ /* 0x080fe40000040018 */
[-C--:B------:R-:W-:Y:S02]  /*16960*/  HFMA2 R45, R45, R24.reuse.H0_H0, -72, -72 ;  /* 0xd480d4802d2d7431 */ /* 0x080fe40000040018 */
[----:B------:R-:W-:Y:S02]  /*16970*/  HFMA2 R5, R5, R24.H0_H0, -72, -72 ;  /* 0xd480d48005057431 */ /* 0x000fe40000040018 */
[----:B------:R-:W-:Y:S01]  /*16980*/  FFMA.FTZ R51, R23, R49, R42 ;  /* 0x0000003117337223 */ /* 0x000fe2000001002a */
[C---:B------:R-:W-:Y:S01]  /*16990*/  FFMA.FTZ R55, R49.reuse, R20, R46 ;  /* 0x0000001431377223 */ /* 0x040fe2000001002e */
[C---:B------:R-:W-:Y:S01]  /*169a0*/  FFMA.FTZ R57, R49.reuse, R22, R57 ;  /* 0x0000001631397223 */ /* 0x040fe20000010039 */
[----:B------:R-:W-:Y:S01]  /*169b0*/  FFMA.FTZ R56, R49, R21, R50 ;  /* 0x0000001531387223 */ /* 0x000fe20000010032 */
[----:B------:R-:W-:-:S02]  /*169c0*/  HADD2.F32 R48, -RZ, R47.H0_H0 ;  /* 0x2000002fff307230 */ /* 0x000fc40000004100 */
[----:B------:R-:W-:Y:S02]  /*169d0*/  HADD2.F32 R42, -RZ, R47.H1_H1 ;  /* 0x3000002fff2a7230 */ /* 0x000fe40000004100 */
[----:B------:R-:W-:Y:S02]  /*169e0*/  HADD2.F32 R50, -RZ, R43.H0_H0 ;  /* 0x2000002bff327230 */ /* 0x000fe40000004100 */
[----:B------:R-:W-:Y:S02]  /*169f0*/  HADD2.F32 R49, -RZ, R45.H0_H0 ;  /* 0x2000002dff317230 */ /* 0x000fe40000004100 */
[----:B------:R-:W-:Y:S02]  /*16a00*/  HADD2.F32 R47, -RZ, R5.H0_H0 ;  /* 0x20000005ff2f7230 */ /* 0x000fe40000004100 */
[----:B------:R-:W-:Y:S01]  /*16a10*/  HADD2.F32 R46, -RZ, R43.H1_H1 ;  /* 0x3000002bff2e7230 */ /* 0x000fe20000004100 */
[----:B------:R-:W-:Y:S01]  /*16a20*/  SHF.R.U32.HI R10, RZ, 0x8, R10 ;  /* 0x00000008ff0a7819 */ /* 0x000fe2000001160a */
[----:B------:R-:W-:-:S02]  /*16a30*/  HADD2.F32 R43, -RZ, R45.H1_H1 ;  /* 0x3000002dff2b7230 */ /* 0x000fc40000004100 */
[----:B------:R-:W-:Y:S01]  /*16a40*/  FFMA.FTZ R51, R50, R52, R51 ;  /* 0x0000003432337223 */ /* 0x000fe20000010033 */
[----:B------:R-:W-:Y:S02]  /*16a50*/  HADD2.F32 R5, -RZ, R5.H1_H1 ;  /* 0x30000005ff057230 */ /* 0x000fe40000004100 */
[C---:B------:R-:W-:Y:S01]  /*16a60*/  FFMA.FTZ R54, R52.reuse, R49, R55 ;  /* 0x0000003134367223 */ /* 0x040fe20000010037 */
[C---:B------:R-:W-:Y:S01]  /*16a70*/  FFMA.FTZ R45, R52.reuse, R48, R57 ;  /* 0x00000030342d7223 */ /* 0x040fe20000010039 */
[----:B------:R-:W-:Y:S01]  /*16a80*/  FFMA.FTZ R56, R52, R47, R56 ;  /* 0x0000002f34387223 */ /* 0x000fe20000010038 */
[----:B------:R-:W-:Y:S01]  /*16a90*/  SHF.R.U32.HI R11, RZ, 0x8, R11 ;  /* 0x00000008ff0b7819 */ /* 0x000fe2000001160b */
[----:B------:R-:W-:Y:S01]  /*16aa0*/  FFMA.FTZ R57, R46, R53, R51 ;  /* 0x000000352e397223 */ /* 0x000fe20000010033 */
[C---:B------:R-:W-:Y:S01]  /*16ab0*/  FFMA.FTZ R59, R53.reuse, R43, R54 ;  /* 0x0000002b353b7223 */ /* 0x040fe20000010036 */
[C---:B------:R-:W-:Y:S01]  /*16ac0*/  FFMA.FTZ R65, R53.reuse, R42, R45 ;  /* 0x0000002a35417223 */ /* 0x040fe2000001002d */
[----:B------:R-:W-:Y:S01]  /*16ad0*/  FFMA.FTZ R66, R53, R5, R56 ;  /* 0x0000000535427223 */ /* 0x000fe20000010038 */
        /* <DEDUP_REMOVED lines=8> */
[--C-:B0-----:R-:W-:Y:S02]  /*16b60*/  HADD2.F32 R56, -RZ, R8.reuse.H0_H0 ;  /* 0x20000008ff387230 */ /* 0x101fe40000004100 */
[----:B------:R-:W-:Y:S02]  /*16b70*/  HADD2 R55, R52, -1032, -1032 ;  /* 0xe408e40834377430 */ /* 0x000fe40000000000 */
[----:B------:R-:W-:Y:S02]  /*16b80*/  HADD2.F32 R60, -RZ, R8.H1_H1 ;  /* 0x30000008ff3c7230 */ /* 0x000fe40000004100 */
[----:B------:R-:W-:Y:S02]  /*16b90*/  HADD2 R45, R45, -1032, -1032 ;  /* 0xe408e4082d2d7430 */ /* 0x000fe40000000000 */
[----:B------:R-:W-:Y:S02]  /*16ba0*/  HADD2 R8, R51, -1032, -1032 ;  /* 0xe408e40833087430 */ /* 0x000fe40000000000 */
[----:B------:R-:W-:-:S02]  /*16bb0*/  HADD2 R58, R53, -1032, -1032 ;  /* 0xe408e408353a7430 */ /* 0x000fc40000000000 */
[----:B------:R-:W-:Y:S02]  /*16bc0*/  HADD2.F32 R52, -RZ, R55.H0_H0 ;  /* 0x20000037ff347230 */ /* 0x000fe40000004100 */
[----:B------:R-:W-:Y:S02]  /*16bd0*/  HADD2.F32 R54, -RZ, R45.H0_H0 ;  /* 0x2000002dff367230 */ /* 0x000fe40000004100 */
[----:B------:R-:W-:Y:S02]  /*16be0*/  HADD2.F32 R53, -RZ, R8.H0_H0 ;  /* 0x20000008ff357230 */ /* 0x000fe40000004100 */
[----:B------:R-:W-:Y:S02]  /*16bf0*/  HADD2.F32 R51, -RZ, R58.H0_H0 ;  /* 0x2000003aff337230 */ /* 0x000fe40000004100 */
[-C--:B------:R-:W-:Y:S01]  /*16c00*/  FFMA.FTZ R72, R63, R70.reuse, R72 ;  /* 0x000000463f487223 */ /* 0x080fe20000010048 */
[----:B------:R-:W-:Y:S01]  /*16c10*/  FFMA.FTZ R71, R62, R70, R71 ;  /* 0x000000463e477223 */ /* 0x000fe20000010047 */
[----:B------:R-:W-:Y:S01]  /*16c20*/  FFMA.FTZ R64, R56, R52, R65 ;  /* 0x0000003438407223 */ /* 0x000fe20000010041 */
[----:B------:R-:W-:Y:S01]  /*16c30*/  LOP3.LUT R18, R18, 0xf000f0, RZ, 0xc0, !PT ;  /* 0x00f000f012127812 */ /* 0x000fe200078ec0ff */
[----:B------:R-:W-:Y:S01]  /*16c40*/  FFMA.FTZ R62, R54, R56, R57 ;  /* 0x00000038363e7223 */ /* 0x000fe20000010039 */
[C---:B------:R-:W-:Y:S01]  /*16c50*/  FFMA.FTZ R63, R56.reuse, R53, R59 ;  /* 0x00000035383f7223 */ /* 0x040fe2000001003b */
[----:B------:R-:W-:Y:S01]  /*16c60*/  FFMA.FTZ R65, R56, R51, R66 ;  /* 0x0000003338417223 */ /* 0x000fe20000010042 */
[----:B------:R-:W-:Y:S01]  /*16c70*/  HADD2.F32 R56, -RZ, R8.H1_H1 ;  /* 0x30000008ff387230 */ /* 0x000fe20000004100 */
[----:B------:R-:W-:-:S02]  /*16c80*/  LOP3.LUT R8, R11, 0xf000f0, RZ, 0xc0, !PT ;  /* 0x00f000f00b087812 */ /* 0x000fc400078ec0ff */
[----:B------:R-:W-:Y:S02]  /*16c90*/  LOP3.LUT R10, R10, 0xf000f0, RZ, 0xc0, !PT ;  /* 0x00f000f00a0a7812 */ /* 0x000fe400078ec0ff */
[----:B------:R-:W-:Y:S01]  /*16ca0*/  LOP3.LUT R11, R18, 0x64006400, RZ, 0xfc, !PT ;  /* 0x64006400120b7812 */ /* 0x000fe200078efcff */
[----:B------:R-:W-:Y:S01]  /*16cb0*/  HADD2.F32 R57, -RZ, R45.H1_H1 ;  /* 0x3000002dff397230 */ /* 0x000fe20000004100 */
[----:B------:R-:W-:Y:S02]  /*16cc0*/  LOP3.LUT R59, R8, 0x64006400, RZ, 0xfc, !PT ;  /* 0x64006400083b7812 */ /* 0x000fe400078efcff */
[----:B------:R-:W-:Y:S01]  /*16cd0*/  LOP3.LUT R45, R10, 0x64006400, RZ, 0xfc, !PT ;  /* 0x640064000a2d7812 */ /* 0x000fe200078efcff */
[----:B------:R-:W-:Y:S01]  /*16ce0*/  HFMA2 R8, R11, R24.H0_H0, -72, -72 ;  /* 0xd480d4800b087431 */ /* 0x000fe20000040018 */
[----:B------:R-:W-:Y:S01]  /*16cf0*/  LOP3.LUT R44, R44, 0xf000f0, RZ, 0xc0, !PT ;  /* 0x00f000f02c2c7812 */ /* 0x000fe200078ec0ff */
[----:B------:R-:W0:Y:S01]  /*16d00*/  LDS.64 R10, [UR5+0xa0] ;  /* 0x0000a005ff0a7984 */ /* 0x000e220008000a00 */
[----:B------:R-:W-:-:S02]  /*16d10*/  HADD2.F32 R61, -RZ, R9.H0_H0 ;  /* 0x20000009ff3d7230 */ /* 0x000fc40000004100 */
[----:B------:R-:W-:Y:S01]  /*16d20*/  HADD2.F32 R67, -RZ, R9.H1_H1 ;  /* 0x30000009ff437230 */ /* 0x000fe20000004100 */
[----:B------:R-:W-:Y:S01]  /*16d30*/  LOP3.LUT R9, R44, 0x64006400, RZ, 0xfc, !PT ;  /* 0x640064002c097812 */ /* 0x000fe200078efcff */
[----:B------:R-:W-:Y:S02]  /*16d40*/  HADD2.F32 R55, -RZ, R55.H1_H1 ;  /* 0x30000037ff377230 */ /* 0x000fe40000004100 */
[-C--:B------:R-:W-:Y:S02]  /*16d50*/  HFMA2 R45, R45, R24.reuse.H0_H0, -72, -72 ;  /* 0xd480d4802d2d7431 */ /* 0x080fe40000040018 */
[----:B------:R-:W-:Y:S02]  /*16d60*/  HADD2.F32 R66, -RZ, R58.H1_H1 ;  /* 0x3000003aff427230 */ /* 0x000fe40000004100 */
[-C--:B------:R-:W-:Y:S02]  /*16d70*/  HFMA2 R18, R59, R24.reuse.H0_H0, -72, -72 ;  /* 0xd480d4803b127431 */ /* 0x080fe40000040018 */
[----:B------:R-:W-:-:S02]  /*16d80*/  HFMA2 R9, R9, R24.H0_H0, -72, -72 ;  /* 0xd480d48009097431 */ /* 0x000fc40000040018 */
[----:B------:R-:W-:Y:S01]  /*16d90*/  FFMA.FTZ R44, R57, R60, R62 ;  /* 0x0000003c392c7223 */ /* 0x000fe2000001003e */
[C---:B------:R-:W-:Y:S01]  /*16da0*/  FFMA.FTZ R58, R60.reuse, R56, R63 ;  /* 0x000000383c3a7223 */ /* 0x040fe2000001003f */
[C---:B------:R-:W-:Y:S01]  /*16db0*/  FFMA.FTZ R70, R60.reuse, R55, R64 ;  /* 0x000000373c467223 */ /* 0x040fe20000010040 */
[----:B------:R-:W-:Y:S01]  /*16dc0*/  FFMA.FTZ R59, R60, R66, R65 ;  /* 0x000000423c3b7223 */ /* 0x000fe20000010041 */
[----:B------:R-:W-:Y:S02]  /*16dd0*/  HADD2.F32 R65, -RZ, R9.H0_H0 ;  /* 0x20000009ff417230 */ /* 0x000fe40000004100 */
[----:B------:R-:W-:Y:S02]  /*16de0*/  HADD2.F32 R64, -RZ, R8.H0_H0 ;  /* 0x20000008ff407230 */ /* 0x000fe40000004100 */
[----:B------:R-:W-:Y:S02]  /*16df0*/  HADD2.F32 R63, -RZ, R45.H0_H0 ;  /* 0x2000002dff3f7230 */ /* 0x000fe40000004100 */
[----:B------:R-:W-:-:S02]  /*16e00*/  HADD2.F32 R62, -RZ, R18.H0_H0 ;  /* 0x20000012ff3e7230 */ /* 0x000fc40000004100 */
[----:B------:R-:W-:Y:S01]  /*16e10*/  FFMA.FTZ R44, R65, R61, R44 ;  /* 0x0000003d412c7223 */ /* 0x000fe2000001002c */
[C---:B------:R-:W-:Y:S01]  /*16e20*/  FFMA.FTZ R68, R61.reuse, R64, R58 ;  /* 0x000000403d447223 */ /* 0x040fe2000001003a */
[C---:B------:R-:W-:Y:S01]  /*16e30*/  FFMA.FTZ R70, R61.reuse, R63, R70 ;  /* 0x0000003f3d467223 */ /* 0x040fe20000010046 */
[----:B------:R-:W-:Y:S02]  /*16e40*/  HADD2.F32 R60, -RZ, R8.H1_H1 ;  /* 0x30000008ff3c7230 */ /* 0x000fe40000004100 */
[----:B------:R-:W-:Y:S01]  /*16e50*/  FFMA.FTZ R69, R61, R62, R59 ;  /* 0x0000003e3d457223 */ /* 0x000fe2000001003b */
[----:B------:R-:W-:Y:S02]  /*16e60*/  HADD2.F32 R61, -RZ, R9.H1_H1 ;  /* 0x30000009ff3d7230 */ /* 0x000fe40000004100 */
[----:B------:R-:W-:Y:S01]  /*16e70*/  FMUL.FTZ R17, R17, R30 ;  /* 0x0000001e11117220 */ /* 0x000fe20000410000 */
[----:B------:R-:W-:Y:S01]  /*16e80*/  FMUL.FTZ R6, R6, R25 ;  /* 0x0000001906067220 */ /* 0x000fe20000410000 */
[----:B------:R-:W-:Y:S01]  /*16e90*/  HADD2.F32 R59, -RZ, R45.H1_H1 ;  /* 0x3000002dff3b7230 */ /* 0x000fe20000004100 */
[----:B------:R-:W1:Y:S01]  /*16ea0*/  LDS.64 R8, [UR5+0xa8] ;  /* 0x0000a805ff087984 */ /* 0x000e620008000a00 */
[----:B------:R-:W-:Y:S01]  /*16eb0*/  FFMA.FTZ R45, R61, R67, R44 ;  /* 0x000000433d2d7223 */ /* 0x000fe2000001002c */
[----:B------:R-:W-:Y:S01]  /*16ec0*/  FFMA.FTZ R68, R67, R60, R68 ;  /* 0x0000003c43447223 */ /* 0x000fe20000010044 */
[----:B------:R-:W-:Y:S01]  /*16ed0*/  HADD2.F32 R58, -RZ, R18.H1_H1 ;  /* 0x30000012ff3a7230 */ /* 0x000fe20000004100 */
[----:B------:R-:W-:Y:S01]  /*16ee0*/  F2FP.F16.F32.PACK_AB R17, RZ, R17 ;  /* 0x00000011ff11723e */ /* 0x000fe200000000ff */
[----:B------:R-:W-:Y:S01]  /*16ef0*/  FMUL.FTZ R16, R16, R29 ;  /* 0x0000001d10107220 */ /* 0x000fe20000410000 */
[----:B------:R-:W-:Y:S01]  /*16f00*/  F2FP.F16.F32.PACK_AB R6, RZ, R6 ;  /* 0x00000006ff06723e */ /* 0x000fe200000000ff */
[----:B------:R-:W-:Y:S01]  /*16f10*/  FMUL.FTZ R19, R19, R28 ;  /* 0x0000001c13137220 */ /* 0x000fe20000410000 */
[----:B------:R-:W-:Y:S01]  /*16f20*/  FMUL.FTZ R45, R45, R30 ;  /* 0x0000001e2d2d7220 */ /* 0x000fe20000410000 */
[----:B------:R-:W-:Y:S01]  /*16f30*/  FMUL.FTZ R68, R68, R25 ;  /* 0x0000001944447220 */ /* 0x000fe20000410000 */
[C---:B------:R-:W-:Y:S01]  /*16f40*/  FFMA.FTZ R70, R67.reuse, R59, R70 ;  /* 0x0000003b43467223 */ /* 0x040fe20000010046 */
[----:B------:R-:W-:Y:S01]  /*16f50*/  FFMA.FTZ R69, R67, R58, R69 ;  /* 0x0000003a43457223 */ /* 0x000fe20000010045 */
[----:B------:R-:W-:-:S02]  /*16f60*/  PRMT R17, R17, 0x5410, R6 ;  /* 0x0000541011117816 */ /* 0x000fc40000000006 */
[----:B------:R-:W-:Y:S01]  /*16f70*/  F2FP.F16.F32.PACK_AB R16, RZ, R16 ;  /* 0x00000010ff10723e */ /* 0x000fe200000000ff */
[----:B------:R-:W-:Y:S01]  /*16f80*/  FMUL.FTZ R70, R70, R29 ;  /* 0x0000001d46467220 */ /* 0x000fe20000410000 */
[----:B------:R-:W-:Y:S01]  /*16f90*/  F2FP.F16.F32.PACK_AB R19, RZ, R19 ;  /* 0x00000013ff13723e */ /* 0x000fe200000000ff */
[----:B------:R-:W-:Y:S01]  /*16fa0*/  FMUL.FTZ R69, R69, R28 ;  /* 0x0000001c45457220 */ /* 0x000fe20000410000 */
[----:B------:R-:W-:Y:S02]  /*16fb0*/  F2FP.F16.F32.PACK_AB R45, RZ, R45 ;  /* 0x0000002dff2d723e */ /* 0x000fe400000000ff */
[----:B------:R-:W-:Y:S01]  /*16fc0*/  F2FP.F16.F32.PACK_AB R68, RZ, R68 ;  /* 0x00000044ff44723e */ /* 0x000fe200000000ff */
[----:B------:R-:W-:Y:S01]  /*16fd0*/  HFMA2.MMA R67, R17, 1, 1, R7 ;  /* 0x3c003c0011437835 */ /* 0x000fe20000000007 */
[----:B------:R-:W-:Y:S01]  /*16fe0*/  PRMT R16, R16, 0x5410, R19 ;  /* 0x0000541010107816 */ /* 0x000fe20000000013 */
[----:B0-----:R-:W-:Y:S01]  /*16ff0*/  HADD2.F32 R17, -RZ, R10.H0_H0 ;  /* 0x2000000aff117230 */ /* 0x001fe20000004100 */
[----:B------:R-:W-:Y:S01]  /*17000*/  PRMT R45, R45, 0x5410, R68 ;  /* 0x000054102d2d7816 */ /* 0x000fe20000000044 */
[----:B------:R-:W0:Y:S01]  /*17010*/  LDS.64 R6, [UR5+0x120] ;  /* 0x00012005ff067984 */ /* 0x000e220008000a00 */
[----:B------:R-:W-:-:S02]  /*17020*/  F2FP.F16.F32.PACK_AB R70, RZ, R70 ;  /* 0x00000046ff46723e */ /* 0x000fc400000000ff */
[----:B------:R-:W-:Y:S01]  /*17030*/  F2FP.F16.F32.PACK_AB R69, RZ, R69 ;  /* 0x00000045ff45723e */ /* 0x000fe200000000ff */
[----:B------:R-:W-:Y:S02]  /*17040*/  HADD2 R34, R16, R34 ;  /* 0x0000002210227230 */ /* 0x000fe40000000000 */
[----:B------:R-:W-:Y:S01]  /*17050*/  HADD2.F32 R10, -RZ, R10.H1_H1 ;  /* 0x3000000aff0a7230 */ /* 0x000fe20000004100 */
[----:B------:R-:W-:Y:S01]  /*17060*/  HFMA2.MMA R39, R45, 1, 1, R39 ;  /* 0x3c003c002d277835 */ /* 0x000fe20000000027 */
[----:B------:R-:W-:Y:S01]  /*17070*/  PRMT R70, R70, 0x5410, R69 ;  /* 0x0000541046467816 */ /* 0x000fe20000000045 */
[-C--:B------:R-:W-:Y:S01]  /*17080*/  FFMA.FTZ R16, R4, R17.reuse, RZ ;  /* 0x0000001104107223 */ /* 0x080fe200000100ff */
[-C--:B------:R-:W-:Y:S01]  /*17090*/  FFMA.FTZ R45, R3, R17.reuse, RZ ;  /* 0x00000011032d7223 */ /* 0x080fe200000100ff */
[-C--:B------:R-:W-:Y:S01]  /*170a0*/  FFMA.FTZ R69, R2, R17.reuse, RZ ;  /* 0x0000001102457223 */ /* 0x080fe200000100ff */
[----:B------:R-:W-:Y:S01]  /*170b0*/  FFMA.FTZ R44, R0, R17, RZ ;  /* 0x00000011002c7223 */ /* 0x000fe200000100ff */
[----:B------:R-:W-:-:S02]  /*170c0*/  HADD2.F32 R18, -RZ, R11.H0_H0 ;  /* 0x2000000bff127230 */ /* 0x000fc40000004100 */
        /* <DEDUP_REMOVED lines=9> */
[----:B------:R-:W2:Y:S01]  /*17160*/  LDS.64 R10, [UR5+0x128] ;  /* 0x00012805ff0a7984 */ /* 0x000ea20008000a00 */
        /* <DEDUP_REMOVED lines=21> */
[----:B0-----:R-:W-:-:S02]  /*172c0*/  HADD2.F32 R19, -RZ, R6.H0_H0 ;  /* 0x20000006ff137230 */ /* 0x001fc40000004100 */
[----:B------:R-:W-:Y:S01]  /*172d0*/  HADD2.F32 R9, -RZ, R9.H1_H1 ;  /* 0x30000009ff097230 */ /* 0x000fe20000004100 */
[----:B------:R-:W-:Y:S01]  /*172e0*/  F2FP.F16.F32.PACK_AB R72, RZ, R72 ;  /* 0x00000048ff48723e */ /* 0x000fe200000000ff */
[----:B------:R-:W-:Y:S01]  /*172f0*/  HADD2.F32 R6, -RZ, R6.H1_H1 ;  /* 0x30000006ff067230 */ /* 0x000fe20000004100 */
[----:B------:R-:W-:Y:S01]  /*17300*/  F2FP.F16.F32.PACK_AB R71, RZ, R71 ;  /* 0x00000047ff47723e */ /* 0x000fe200000000ff */
[----:B------:R-:W-:Y:S01]  /*17310*/  FFMA.FTZ R68, R0, R19, RZ ;  /* 0x0000001300447223 */ /* 0x000fe200000100ff */
[----:B------:R-:W-:Y:S01]  /*17320*/  FFMA.FTZ R8, R60, R9, R45 ;  /* 0x000000093c087223 */ /* 0x000fe2000001002d */
[----:B------:R-:W-:Y:S01]  /*17330*/  FFMA.FTZ R16, R4, R19, RZ ;  /* 0x0000001304107223 */ /* 0x000fe200000100ff */
[----:B------:R-:W-:Y:S01]  /*17340*/  PRMT R72, R72, 0x5410, R71 ;  /* 0x0000541048487816 */ /* 0x000fe20000000047 */
[----:B------:R-:W-:Y:S01]  /*17350*/  FFMA.FTZ R17, R61, R9, R18 ;  /* 0x000000093d117223 */ /* 0x000fe20000010012 */
[----:B------:R-:W-:Y:S01]  /*17360*/  FFMA.FTZ R45, R3, R19, RZ ;  /* 0x00000013032d7223 */ /* 0x000fe200000100ff */
[-C--:B------:R-:W-:Y:S01]  /*17370*/  FFMA.FTZ R44, R59, R9.reuse, R44 ;  /* 0x000000093b2c7223 */ /* 0x080fe2000001002c */
[----:B------:R-:W-:Y:S01]  /*17380*/  FFMA.FTZ R69, R58, R9, R69 ;  /* 0x000000093a457223 */ /* 0x000fe20000010045 */
[----:B------:R-:W-:-:S02]  /*17390*/  HADD2.F32 R18, -RZ, R7.H0_H0 ;  /* 0x20000007ff127230 */ /* 0x000fc40000004100 */
[----:B------:R-:W-:Y:S01]  /*173a0*/  FFMA.FTZ R71, R2, R19, RZ ;  /* 0x0000001302477223 */ /* 0x000fe200000100ff */
        /* <DEDUP_REMOVED lines=18> */
[--C-:B------:R-:W-:Y:S02]  /*174d0*/  HADD2.F32 R9, -RZ, R11.reuse.H0_H0 ;  /* 0x2000000bff097230 */ /* 0x100fe40000004100 */
[----:B------:R-:W-:Y:S01]  /*174e0*/  FFMA.FTZ R18, R52, R6, R71 ;  /* 0x0000000634127223 */ /* 0x000fe20000010047 */
        /* <DEDUP_REMOVED lines=12> */
[----:B------:R-:W-:Y:S01]  /*175b0*/  IMAD.WIDE R44, R124, 0x4, R26 ;  /* 0x000000047c2c7825 */ /* 0x000fe200078e021a */
[----:B------:R-:W-:-:S03]  /*175c0*/  HFMA2.MMA R40, R70, 1, 1, R40 ;  /* 0x3c003c0046287835 */ /* 0x000fc60000000028 */
[-C--:B------:R-:W-:Y:S01]  /*175d0*/  FFMA.FTZ R68, R60, R11.reuse, R19 ;  /* 0x0000000b3c447223 */ /* 0x080fe20000010013 */
[-C--:B------:R-:W-:Y:S01]  /*175e0*/  FFMA.FTZ R71, R61, R11.reuse, R16 ;  /* 0x0000000b3d477223 */ /* 0x080fe20000010010 */
[----:B------:R-:W-:Y:S01]  /*175f0*/  FFMA.FTZ R70, R59, R11, R18 ;  /* 0x0000000b3b467223 */ /* 0x000fe20000010012 */
[----:B------:R-:W-:Y:S01]  /*17600*/  F2FP.F16.F32.PACK_AB R19, RZ, R8 ;  /* 0x00000008ff13723e */ /* 0x000fe200000000ff */
[----:B------:R-:W0:Y:S01]  /*17610*/  LDS.64 R6, [UR5+0x1a0] ;  /* 0x0001a005ff067984 */ /* 0x000e220008000a00 */
[----:B------:R-:W-:-:S03]  /*17620*/  F2FP.F16.F32.PACK_AB R26, RZ, R9 ;  /* 0x00000009ff1a723e */ /* 0x000fc600000000ff */
[----:B------:R-:W2:Y:S01]  /*17630*/  LDG.E.128.CONSTANT R8, desc[UR8][R44.64] ;  /* 0x000000082c087981 */ /* 0x000ea2000c1e9d00 */
[----:B------:R-:W-:-:S05]  /*17640*/  FMUL.FTZ R17, R17, R30 ;  /* 0x0000001e11117220 */ /* 0x000fca0000410000 */
[----:B------:R-:W-:Y:S02]  /*17650*/  F2FP.F16.F32.PACK_AB R18, RZ, R17 ;  /* 0x00000011ff12723e */ /* 0x000fe400000000ff */
[----:B------:R-:W1:Y:S01]  /*17660*/  LDS.64 R16, [UR5+0x1a8] ;  /* 0x0001a805ff107984 */ /* 0x000e620008000a00 */
[----:B------:R-:W-:Y:S01]  /*17670*/  FMUL.FTZ R69, R69, R28 ;  /* 0x0000001c45457220 */ /* 0x000fe20000410000 */
[----:B------:R-:W-:Y:S01]  /*17680*/  FMUL.FTZ R71, R71, R30 ;  /* 0x0000001e47477220 */ /* 0x000fe20000410000 */
[----:B------:R-:W-:Y:S01]  /*17690*/  FMUL.FTZ R68, R68, R25 ;  /* 0x0000001944447220 */ /* 0x000fe20000410000 */
[----:B------:R-:W-:Y:S01]  /*176a0*/  FMUL.FTZ R70, R70, R29 ;  /* 0x0000001d46467220 */ /* 0x000fe20000410000 */
[----:B------:R-:W-:Y:S01]  /*176b0*/  FMUL.FTZ R73, R73, R28 ;  /* 0x0000001c49497220 */ /* 0x000fe20000410000 */
[----:B------:R-:W-:Y:S02]  /*176c0*/  PRMT R18, R18, 0x5410, R19 ;  /* 0x0000541012127816 */ /* 0x000fe40000000013 */
[----:B------:R-:W-:-:S02]  /*176d0*/  F2FP.F16.F32.PACK_AB R69, RZ, R69 ;  /* 0x00000045ff45723e */ /* 0x000fc400000000ff */
[----:B------:R-:W-:Y:S02]  /*176e0*/  F2FP.F16.F32.PACK_AB R71, RZ, R71 ;  /* 0x00000047ff47723e */ /* 0x000fe400000000ff */
[----:B------:R-:W-:Y:S02]  /*176f0*/  F2FP.F16.F32.PACK_AB R68, RZ, R68 ;  /* 0x00000044ff44723e */ /* 0x000fe400000000ff */
[----:B------:R-:W-:Y:S02]  /*17700*/  F2FP.F16.F32.PACK_AB R70, RZ, R70 ;  /* 0x00000046ff46723e */ /* 0x000fe400000000ff */
[----:B------:R-:W-:Y:S01]  /*17710*/  F2FP.F16.F32.PACK_AB R73, RZ, R73 ;  /* 0x00000049ff49723e */ /* 0x000fe200000000ff */
[----:B------:R-:W-:Y:S01]  /*17720*/  HFMA2.MMA R37, R18, 1, 1, R37 ;  /* 0x3c003c0012257835 */ /* 0x000fe20000000025 */
[----:B------:R-:W-:Y:S01]  /*17730*/  PRMT R26, R26, 0x5410, R69 ;  /* 0x000054101a1a7816 */ /* 0x000fe20000000045 */
[----:B------:R-:W3:Y:S01]  /*17740*/  LDS.64 R18, [UR5+0x220] ;  /* 0x00022005ff127984 */ /* 0x000ee20008000a00 */
[----:B------:R-:W-:-:S02]  /*17750*/  PRMT R71, R71, 0x5410, R68 ;  /* 0x0000541047477816 */ /* 0x000fc40000000044 */
[----:B------:R-:W-:Y:S01]  /*17760*/  PRMT R70, R70, 0x5410, R73 ;  /* 0x0000541046467816 */ /* 0x000fe20000000049 */
[----:B------:R-:W-:Y:S02]  /*17770*/  HADD2 R38, R26, R38 ;  /* 0x000000261a267230 */ /* 0x000fe40000000000 */
[--C-:B0-----:R-:W-:Y:S01]  /*17780*/  HADD2.F32 R27, -RZ, R6.reuse.H0_H0 ;  /* 0x20000006ff1b7230 */ /* 0x101fe20000004100 */
[----:B------:R-:W-:Y:S01]  /*17790*/  HFMA2.MMA R31, R71, 1, 1, R31 ;  /* 0x3c003c00471f7835 */ /* 0x000fe2000000001f */
[----:B------:R-:W-:Y:S01]  /*177a0*/  HADD2.F32 R6, -RZ, R6.H1_H1 ;  /* 0x30000006ff067230 */ /* 0x000fe20000004100 */
[----:B------:R-:W-:Y:S02]  /*177b0*/  HFMA2.MMA R36, R70, 1, 1, R36 ;  /* 0x3c003c0046247835 */ /* 0x000fe40000000024 */
        /* <DEDUP_REMOVED lines=15> */
[----:B-1----:R-:W-:-:S02]  /*178b0*/  HADD2.F32 R26, -RZ, R16.H0_H0 ;  /* 0x20000010ff1a7230 */ /* 0x002fc40000004100 */
[-C--:B------:R-:W-:Y:S01]  /*178c0*/  FFMA.FTZ R27, R46, R69.reuse, R27 ;  /* 0x000000452e1b7223 */ /* 0x080fe2000001001b */
[----:B------:R-:W-:Y:S01]  /*178d0*/  HFMA2.MMA R14, R72, 1, 1, R14 ;  /* 0x3c003c00480e7835 */ /* 0x000fe2000000000e */
[-C--:B------:R-:W-:Y:S01]  /*178e0*/  FFMA.FTZ R70, R43, R69.reuse, R70 ;  /* 0x000000452b467223 */ /* 0x080fe20000010046 */
[-C--:B------:R-:W-:Y:S01]  /*178f0*/  FFMA.FTZ R72, R5, R69.reuse, R68 ;  /* 0x0000004505487223 */ /* 0x080fe20000010044 */
[----:B------:R-:W-:Y:S02]  /*17900*/  HADD2.F32 R16, -RZ, R16.H1_H1 ;  /* 0x30000010ff107230 */ /* 0x000fe40000004100 */
[-C--:B------:R-:W-:Y:S01]  /*17910*/  FFMA.FTZ R68, R54, R26.reuse, R27 ;  /* 0x0000001a36447223 */ /* 0x080fe2000001001b */
[----:B------:R-:W-:Y:S01]  /*17920*/  FFMA.FTZ R73, R42, R69, R73 ;  /* 0x000000452a497223 */ /* 0x000fe20000010049 */
[-C--:B------:R-:W-:Y:S01]  /*17930*/  FFMA.FTZ R27, R53, R26.reuse, R70 ;  /* 0x0000001a351b7223 */ /* 0x080fe20000010046 */
[----:B------:R-:W-:Y:S01]  /*17940*/  FFMA.FTZ R71, R51, R26, R72 ;  /* 0x0000001a33477223 */ /* 0x000fe20000010048 */
[----:B------:R-:W-:-:S02]  /*17950*/  HADD2.F32 R69, -RZ, R17.H0_H0 ;  /* 0x20000011ff457230 */ /* 0x000fc40000004100 */
[----:B------:R-:W-:Y:S01]  /*17960*/  FFMA.FTZ R70, R52, R26, R73 ;  /* 0x0000001a34467223 */ /* 0x000fe20000010049 */
[-C--:B------:R-:W-:Y:S01]  /*17970*/  FFMA.FTZ R27, R56, R16.reuse, R27 ;  /* 0x00000010381b7223 */ /* 0x080fe2000001001b */
[-C--:B------:R-:W-:Y:S01]  /*17980*/  FFMA.FTZ R71, R66, R16.reuse, R71 ;  /* 0x0000001042477223 */ /* 0x080fe20000010047 */
[----:B------:R-:W-:Y:S02]  /*17990*/  HADD2.F32 R17, -RZ, R17.H1_H1 ;  /* 0x30000011ff117230 */ /* 0x000fe40000004100 */
[-C--:B------:R-:W-:Y:S01]  /*179a0*/  FFMA.FTZ R68, R57, R16.reuse, R68 ;  /* 0x0000001039447223 */ /* 0x080fe20000010044 */
[----:B------:R-:W-:Y:S01]  /*179b0*/  FFMA.FTZ R70, R55, R16, R70 ;  /* 0x0000001037467223 */ /* 0x000fe20000010046 */
[-C--:B------:R-:W-:Y:S01]  /*179c0*/  FFMA.FTZ R27, R64, R69.reuse, R27 ;  /* 0x00000045401b7223 */ /* 0x080fe2000001001b */
[--C-:B---3--:R-:W-:Y:S02]  /*179d0*/  HADD2.F32 R73, -RZ, R18.reuse.H0_H0 ;  /* 0x20000012ff497230 */ /* 0x108fe40000004100 */
[-C--:B------:R-:W-:Y:S01]  /*179e0*/  FFMA.FTZ R71, R62, R69.reuse, R71 ;  /* 0x000000453e477223 */ /* 0x080fe20000010047 */
[-C--:B------:R-:W-:Y:S01]  /*179f0*/  FFMA.FTZ R68, R65, R69.reuse, R68 ;  /* 0x0000004541447223 */ /* 0x080fe20000010044 */
[----:B------:R-:W-:Y:S01]  /*17a00*/  FFMA.FTZ R70, R63, R69, R70 ;  /* 0x000000453f467223 */ /* 0x000fe20000010046 */
[----:B------:R-:W-:Y:S01]  /*17a10*/  FFMA.FTZ R26, R60, R17, R27 ;  /* 0x000000113c1a7223 */ /* 0x000fe2000001001b */
[----:B------:R-:W-:-:S02]  /*17a20*/  HADD2.F32 R18, -RZ, R18.H1_H1 ;  /* 0x30000012ff127230 */ /* 0x000fc40000004100 */
[----:B------:R-:W-:Y:S01]  /*17a30*/  FFMA.FTZ R27, R58, R17, R71 ;  /* 0x000000113a1b7223 */ /* 0x000fe20000010047 */
        /* <DEDUP_REMOVED lines=25> */
[----:B------:R-:W-:Y:S02]  /*17bd0*/  FFMA.FTZ R73, R51, R16, R72 ;  /* 0x0000001033497223 */ /* 0x000fe40000010048 */
[----:B------:R-:W0:Y:S01]  /*17be0*/  LDS.64 R16, [UR5+0x2a0] ;  /* 0x0002a005ff107984 */ /* 0x000e220008000a00 */
[--C-:B------:R-:W-:Y:S02]  /*17bf0*/  HADD2.F32 R19, -RZ, R7.reuse.H0_H0 ;  /* 0x20000007ff137230 */ /* 0x100fe40000004100 */
        /* <DEDUP_REMOVED lines=15> */
[----:B------:R-:W1:Y:S03]  /*17cf0*/  LDS.64 R6, [UR5+0x2a8] ;  /* 0x0002a805ff067984 */ /* 0x000e660008000a00 */
[----:B------:R-:W-:-:S02]  /*17d00*/  F2FP.F16.F32.PACK_AB R19, RZ, R19 ;  /* 0x00000013ff13723e */ /* 0x000fc400000000ff */
[----:B------:R-:W-:-:S04]  /*17d10*/  F2FP.F16.F32.PACK_AB R18, RZ, R18 ;  /* 0x00000012ff12723e */ /* 0x000fc800000000ff */
[----:B------:R-:W-:Y:S01]  /*17d20*/  PRMT R19, R19, 0x5410, R18 ;  /* 0x0000541013137816 */ /* 0x000fe20000000012 */
[----:B------:R-:W-:Y:S01]  /*17d30*/  FMUL.FTZ R70, R70, R29 ;  /* 0x0000001d46467220 */ /* 0x000fe20000410000 */
[----:B------:R-:W-:Y:S01]  /*17d40*/  FMUL.FTZ R27, R27, R28 ;  /* 0x0000001c1b1b7220 */ /* 0x000fe20000410000 */
[----:B------:R-:W-:Y:S01]  /*17d50*/  FMUL.FTZ R69, R69, R30 ;  /* 0x0000001e45457220 */ /* 0x000fe20000410000 */
[----:B------:R-:W-:Y:S01]  /*17d60*/  FMUL.FTZ R26, R26, R25 ;  /* 0x000000191a1a7220 */ /* 0x000fe20000410000 */
[----:B------:R-:W-:Y:S01]  /*17d70*/  FMUL.FTZ R68, R68, R29 ;  /* 0x0000001d44447220 */ /* 0x000fe20000410000 */
[----:B------:R-:W-:Y:S01]  /*17d80*/  HFMA2.MMA R41, R19, 1, 1, R41 ;  /* 0x3c003c0013297835 */ /* 0x000fe20000000029 */
[----:B------:R-:W-:Y:S01]  /*17d90*/  FMUL.FTZ R73, R73, R28 ;  /* 0x0000001c49497220 */ /* 0x000fe20000410000 */
[----:B------:R-:W3:Y:S01]  /*17da0*/  LDS.64 R18, [UR5+0x320] ;  /* 0x00032005ff127984 */ /* 0x000ee20008000a00 */
[----:B------:R-:W-:Y:S02]  /*17db0*/  F2FP.F16.F32.PACK_AB R70, RZ, R70 ;  /* 0x00000046ff46723e */ /* 0x000fe400000000ff */
[----:B------:R-:W-:-:S02]  /*17dc0*/  F2FP.F16.F32.PACK_AB R27, RZ, R27 ;  /* 0x0000001bff1b723e */ /* 0x000fc400000000ff */
[----:B------:R-:W-:Y:S02]  /*17dd0*/  F2FP.F16.F32.PACK_AB R69, RZ, R69 ;  /* 0x00000045ff45723e */ /* 0x000fe400000000ff */
[----:B------:R-:W-:Y:S02]  /*17de0*/  F2FP.F16.F32.PACK_AB R26, RZ, R26 ;  /* 0x0000001aff1a723e */ /* 0x000fe400000000ff */
[----:B------:R-:W-:Y:S02]  /*17df0*/  F2FP.F16.F32.PACK_AB R68, RZ, R68 ;  /* 0x00000044ff44723e */ /* 0x000fe400000000ff */
[----:B------:R-:W-:Y:S02]  /*17e00*/  F2FP.F16.F32.PACK_AB R73, RZ, R73 ;  /* 0x00000049ff49723e */ /* 0x000fe400000000ff */
[----:B------:R-:W-:Y:S01]  /*17e10*/  PRMT R70, R70, 0x5410, R27 ;  /* 0x0000541046467816 */ /* 0x000fe2000000001b */
[----:B0-----:R-:W-:Y:S01]  /*17e20*/  HADD2.F32 R27, -RZ, R16.H0_H0 ;  /* 0x20000010ff1b7230 */ /* 0x001fe20000004100 */
[----:B------:R-:W-:-:S02]  /*17e30*/  PRMT R69, R69, 0x5410, R26 ;  /* 0x0000541045457816 */ /* 0x000fc4000000001a */
[----:B------:R-:W-:Y:S01]  /*17e40*/  PRMT R68, R68, 0x5410, R73 ;  /* 0x0000541044447816 */ /* 0x000fe20000000049 */
[----:B------:R-:W-:Y:S02]  /*17e50*/  HADD2.F32 R16, -RZ, R16.H1_H1 ;  /* 0x30000010ff107230 */ /* 0x000fe40000004100 */
[-C--:B------:R-:W-:Y:S01]  /*17e60*/  FFMA.FTZ R26, R4, R27.reuse, RZ ;  /* 0x0000001b041a7223 */ /* 0x080fe200000100ff */
[-C--:B------:R-:W-:Y:S01]  /*17e70*/  FFMA.FTZ R71, R3, R27.reuse, RZ ;  /* 0x0000001b03477223 */ /* 0x080fe200000100ff */
[----:B------:R-:W-:Y:S01]  /*17e80*/  HFMA2.MMA R32, R69, 1, 1, R32 ;  /* 0x3c003c0045207835 */ /* 0x000fe20000000020 */
[----:B------:R-:W-:Y:S01]  /*17e90*/  HADD2 R33, R70, R33 ;  /* 0x0000002146217230 */ /* 0x000fe20000000000 */
[----:B------:R-:W-:Y:S01]  /*17ea0*/  HFMA2.MMA R35, R68, 1, 1, R35 ;  /* 0x3c003c0044237835 */ /* 0x000fe20000000023 */
[-C--:B------:R-:W-:Y:S01]  /*17eb0*/  FFMA.FTZ R73, R2, R27.reuse, RZ ;  /* 0x0000001b02497223 */ /* 0x080fe200000100ff */
[--C-:B------:R-:W-:Y:S02]  /*17ec0*/  HADD2.F32 R68, -RZ, R17.reuse.H0_H0 ;  /* 0x20000011ff447230 */ /* 0x100fe40000004100 */
        /* <DEDUP_REMOVED lines=11> */
[----:B------:R-:W0:Y:S01]  /*17f80*/  LDS.64 R16, [UR5+0x328] ;  /* 0x00032805ff107984 */ /* 0x000e220008000a00 */
[-C--:B------:R-:W-:Y:S01]  /*17f90*/  FFMA.FTZ R27, R46, R69.reuse, R27 ;  /* 0x000000452e1b7223 */ /* 0x080fe2000001001b */
[-C--:B------:R-:W-:Y:S01]  /*17fa0*/  FFMA.FTZ R72, R43, R69.reuse, R70 ;  /* 0x000000452b487223 */ /* 0x080fe20000010046 */
[-C--:B------:R-:W-:Y:S01]  /*17fb0*/  FFMA.FTZ R73, R42, R69.reuse, R73 ;  /* 0x000000452a497223 */ /* 0x080fe20000010049 */
[----:B------:R-:W-:Y:S01]  /*17fc0*/  FFMA.FTZ R74, R5, R69, R68 ;  /* 0x00000045054a7223 */ /* 0x000fe20000010044 */
[----:B------:R-:W-:-:S02]  /*17fd0*/  HADD2.F32 R6, -RZ, R6.H1_H1 ;  /* 0x30000006ff067230 */ /* 0x000fc40000004100 */
        /* <DEDUP_REMOVED lines=14> */
[----:B------:R-:W1:Y:S01]  /*180c0*/  LDS.64 R6, [UR5+0x3a0] ;  /* 0x0003a005ff067984 */ /* 0x000e620008000a00 */
[----:B---3--:R-:W-:-:S02]  /*180d0*/  HADD2.F32 R73, -RZ, R18.H0_H0 ;  /* 0x20000012ff497230 */ /* 0x008fc40000004100 */
        /* <DEDUP_REMOVED lines=19> */
[----:B------:R-:W3:Y:S01]  /*18210*/  LDS.64 R18, [UR5+0x3a8] ;  /* 0x0003a805ff127984 */ /* 0x000ee20008000a00 */
[----:B0-----:R-:W-:-:S02]  /*18220*/  HADD2.F32 R70, -RZ, R16.H0_H0 ;  /* 0x20000010ff467230 */ /* 0x001fc40000004100 */
[-C--:B------:R-:W-:Y:S01]  /*18230*/  FFMA.FTZ R73, R46, R71.reuse, R73 ;  /* 0x000000472e497223 */ /* 0x080fe20000010049 */
[-C--:B------:R-:W-:Y:S01]  /*18240*/  FFMA.FTZ R74, R43, R71.reuse, R74 ;  /* 0x000000472b4a7223 */ /* 0x080fe2000001004a */
[-C--:B------:R-:W-:Y:S01]  /*18250*/  FFMA.FTZ R76, R5, R71.reuse, R72 ;  /* 0x00000047054c7223 */ /* 0x080fe20000010048 */
[----:B------:R-:W-:Y:S02]  /*18260*/  HADD2.F32 R16, -RZ, R16.H1_H1 ;  /* 0x30000010ff107230 */ /* 0x000fe40000004100 */
[-C--:B------:R-:W-:Y:S01]  /*18270*/  FFMA.FTZ R72, R54, R70.reuse, R73 ;  /* 0x0000004636487223 */ /* 0x080fe20000010049 */
[----:B------:R-:W-:Y:S01]  /*18280*/  FFMA.FTZ R73, R53, R70, R74 ;  /* 0x0000004635497223 */ /* 0x000fe2000001004a */
[----:B------:R-:W-:Y:S01]  /*18290*/  FFMA.FTZ R77, R42, R71, R77 ;  /* 0x000000472a4d7223 */ /* 0x000fe2000001004d */
[--C-:B------:R-:W-:Y:S02]  /*182a0*/  HADD2.F32 R71, -RZ, R17.reuse.H0_H0 ;  /* 0x20000011ff477230 */ /* 0x100fe40000004100 */
[----:B------:R-:W-:Y:S01]  /*182b0*/  FFMA.FTZ R73, R56, R16, R73 ;  /* 0x0000001038497223 */ /* 0x000fe20000010049 */
[-C--:B------:R-:W-:Y:S01]  /*182c0*/  FFMA.FTZ R74, R52, R70.reuse, R77 ;  /* 0x00000046344a7223 */ /* 0x080fe2000001004d */
[----:B------:R-:W-:Y:S01]  /*182d0*/  FFMA.FTZ R75, R51, R70, R76 ;  /* 0x00000046334b7223 */ /* 0x000fe2000001004c */
[----:B------:R-:W-:-:S02]  /*182e0*/  HADD2.F32 R17, -RZ, R17.H1_H1 ;  /* 0x30000011ff117230 */ /* 0x000fc40000004100 */
[-C--:B------:R-:W-:Y:S01]  /*182f0*/  FFMA.FTZ R72, R57, R16.reuse, R72 ;  /* 0x0000001039487223 */ /* 0x080fe20000010048 */
[-C--:B------:R-:W-:Y:S01]  /*18300*/  FFMA.FTZ R73, R64, R71.reuse, R73 ;  /* 0x0000004740497223 */ /* 0x080fe20000010049 */
[--C-:B-1----:R-:W-:Y:S02]  /*18310*/  HADD2.F32 R77, -RZ, R6.reuse.H0_H0 ;  /* 0x20000006ff4d7230 */ /* 0x102fe40000004100 */
[-C--:B------:R-:W-:Y:S01]  /*18320*/  FFMA.FTZ R74, R55, R16.reuse, R74 ;  /* 0x00000010374a7223 */ /* 0x080fe2000001004a */
[----:B------:R-:W-:Y:S01]  /*18330*/  FFMA.FTZ R75, R66, R16, R75 ;  /* 0x00000010424b7223 */ /* 0x000fe2000001004b */
[----:B------:R-:W-:Y:S01]  /*18340*/  FFMA.FTZ R72, R65, R71, R72 ;  /* 0x0000004741487223 */ /* 0x000fe20000010048 */
        /* <DEDUP_REMOVED lines=39> */
[----:B------:R-:W-:Y:S01]  /*185c0*/  FMUL.FTZ R26, R26, R29 ;  /* 0x0000001d1a1a7220 */ /* 0x000fe20000410000 */
[----:B------:R-:W-:Y:S01]  /*185d0*/  FMUL.FTZ R27, R27, R28 ;  /* 0x0000001c1b1b7220 */ /* 0x000fe20000410000 */
[----:B------:R-:W-:Y:S01]  /*185e0*/  FMUL.FTZ R71, R71, R30 ;  /* 0x0000001e47477220 */ /* 0x000fe20000410000 */
[----:B------:R-:W-:-:S02]  /*185f0*/  FMUL.FTZ R70, R70, R25 ;  /* 0x0000001946467220 */ /* 0x000fc40000410000 */
[----:B------:R-:W-:Y:S02]  /*18600*/  F2FP.F16.F32.PACK_AB R0, RZ, R26 ;  /* 0x0000001aff00723e */ /* 0x000fe400000000ff */
[----:B------:R-:W-:Y:S02]  /*18610*/  F2FP.F16.F32.PACK_AB R27, RZ, R27 ;  /* 0x0000001bff1b723e */ /* 0x000fe400000000ff */
[----:B------:R-:W-:Y:S02]  /*18620*/  F2FP.F16.F32.PACK_AB R71, RZ, R71 ;  /* 0x00000047ff47723e */ /* 0x000fe400000000ff */
        /* <DEDUP_REMOVED lines=10> */
[----:B--2---:R-:W-:Y:S01]  /*186d0*/  LOP3.LUT R0, R8, 0xf000f, RZ, 0xc0, !PT ;  /* 0x000f000f08007812 */ /* 0x004fe200078ec0ff */
[----:B------:R-:W-:Y:S01]  /*186e0*/  HFMA2.MMA R43, R71, 1, 1, R13 ;  /* 0x3c003c00472b7835 */ /* 0x000fe2000000000d */
[----:B------:R-:W-:Y:S01]  /*186f0*/  F2FP.F16.F32.PACK_AB R69, RZ, R69 ;  /* 0x00000045ff45723e */ /* 0x000fe200000000ff */
[----:B------:R-:W-:Y:S01]  /*18700*/  HADD2.F32 R19, -RZ, R19.H1_H1 ;  /* 0x30000013ff137230 */ /* 0x000fe20000004100 */
[----:B------:R-:W-:-:S02]  /*18710*/  F2FP.F16.F32.PACK_AB R68, RZ, R68 ;  /* 0x00000044ff44723e */ /* 0x000fc400000000ff */
[----:B------:R-:W-:Y:S02]  /*18720*/  LOP3.LUT R7, R10, 0xf000f, RZ, 0xc0, !PT ;  /* 0x000f000f0a077812 */ /* 0x000fe400078ec0ff */
[----:B------:R-:W-:Y:S02]  /*18730*/  LOP3.LUT R4, R8, 0xf000f0, RZ, 0xc0, !PT ;  /* 0x00f000f008047812 */ /* 0x000fe400078ec0ff */
[----:B------:R-:W-:Y:S02]  /*18740*/  SHF.R.U32.HI R13, RZ, 0x8, R8 ;  /* 0x00000008ff0d7819 */ /* 0x000fe40000011608 */
[----:B------:R-:W-:Y:S02]  /*18750*/  LOP3.LUT R6, R9, 0xf000f, RZ, 0xc0, !PT ;  /* 0x000f000f09067812 */ /* 0x000fe400078ec0ff */
[----:B------:R-:W-:Y:S02]  /*18760*/  F2FP.F16.F32.PACK_AB R16, RZ, R16 ;  /* 0x00000010ff10723e */ /* 0x000fe400000000ff */
[----:B------:R-:W-:-:S02]  /*18770*/  F2FP.F16.F32.PACK_AB R17, RZ, R17 ;  /* 0x00000011ff11723e */ /* 0x000fc400000000ff */
[----:B------:R-:W-:Y:S02]  /*18780*/  LOP3.LUT R8, R11, 0xf000f, RZ, 0xc0, !PT ;  /* 0x000f000f0b087812 */ /* 0x000fe400078ec0ff */
[----:B------:R-:W-:Y:S01]  /*18790*/  LOP3.LUT R0, R0, 0x64006400, RZ, 0xfc, !PT ;  /* 0x6400640000007812 */ /* 0x000fe200078efcff */
[--C-:B0-----:R-:W-:Y:S01]  /*187a0*/  HADD2.F32 R21, -RZ, R3.reuse.H0_H0 ;  /* 0x20000003ff157230 */ /* 0x101fe20000004100 */
[----:B------:R-:W-:Y:S01]  /*187b0*/  PRMT R69, R69, 0x5410, R68 ;  /* 0x0000541045457816 */ /* 0x000fe20000000044 */
[----:B------:R-:W-:Y:S01]  /*187c0*/  HADD2.F32 R20, -RZ, R3.H1_H1 ;  /* 0x30000003ff147230 */ /* 0x000fe20000004100 */
[----:B------:R-:W-:Y:S01]  /*187d0*/  LOP3.LUT R7, R7, 0x64006400, RZ, 0xfc, !PT ;  /* 0x6400640007077812 */ /* 0x000fe200078efcff */
[-C--:B------:R-:W-:Y:S01]  /*187e0*/  FFMA.FTZ R61, R61, R19.reuse, R54 ;  /* 0x000000133d3d7223 */ /* 0x080fe20000010036 */
[----:B------:R-:W-:Y:S01]  /*187f0*/  LOP3.LUT R6, R6, 0x64006400, RZ, 0xfc, !PT ;  /* 0x6400640006067812 */ /* 0x000fe200078efcff */
[-C--:B------:R-:W-:Y:S01]  /*18800*/  FFMA.FTZ R60, R60, R19.reuse, R53 ;  /* 0x000000133c3c7223 */ /* 0x080fe20000010035 */
[-C--:B------:R-:W-:Y:S01]  /*18810*/  FFMA.FTZ R52, R59, R19.reuse, R52 ;  /* 0x000000133b347223 */ /* 0x080fe20000010034 */
[----:B------:R-:W-:Y:S01]  /*18820*/  FFMA.FTZ R51, R58, R19, R51 ;  /* 0x000000133a337223 */ /* 0x000fe20000010033 */
[----:B------:R-:W-:Y:S01]  /*18830*/  PRMT R16, R16, 0x5410, R17 ;  /* 0x0000541010107816 */ /* 0x000fe20000000011 */
[--C-:B------:R-:W-:Y:S01]  /*18840*/  HADD2.F32 R5, -RZ, R2.reuse.H0_H0 ;  /* 0x20000002ff057230 */ /* 0x100fe20000004100 */
[----:B------:R-:W-:Y:S01]  /*18850*/  LOP3.LUT R3, R8, 0x64006400, RZ, 0xfc, !PT ;  /* 0x6400640008037812 */ /* 0x000fe200078efcff */
[----:B------:R-:W-:-:S02]  /*18860*/  HADD2.F32 R19, -RZ, R2.H1_H1 ;  /* 0x30000002ff137230 */ /* 0x000fc40000004100 */
[----:B------:R-:W-:Y:S01]  /*18870*/  HADD2 R2, R0, -1032, -1032 ;  /* 0xe408e40800027430 */ /* 0x000fe20000000000 */
[----:B------:R-:W-:Y:S01]  /*18880*/  HFMA2.MMA R26, R69, 1, 1, R15 ;  /* 0x3c003c00451a7835 */ /* 0x000fe2000000000f */
[----:B------:R-:W-:Y:S02]  /*18890*/  HADD2 R7, R7, -1032, -1032 ;  /* 0xe408e40807077430 */ /* 0x000fe40000000000 */
[----:B------:R-:W-:Y:S01]  /*188a0*/  HADD2 R6, R6, -1032, -1032 ;  /* 0xe408e40806067430 */ /* 0x000fe20000000000 */
[----:B------:R-:W-:Y:S01]  /*188b0*/  SHF.R.U32.HI R12, RZ, 0x8, R9 ;  /* 0x00000008ff0c7819 */ /* 0x000fe20000011609 */
[----:B------:R-:W-:Y:S01]  /*188c0*/  HADD2 R42, R16, R14 ;  /* 0x0000000e102a7230 */ /* 0x000fe20000000000 */
[----:B------:R-:W-:Y:S01]  /*188d0*/  LOP3.LUT R14, R9, 0xf000f0, RZ, 0xc0, !PT ;  /* 0x00f000f0090e7812 */ /* 0x000fe200078ec0ff */
[----:B------:R-:W-:Y:S02]  /*188e0*/  HADD2 R15, R3, -1032, -1032 ;  /* 0xe408e408030f7430 */ /* 0x000fe40000000000 */
[--C-:B------:R-:W-:Y:S01]  /*188f0*/  HADD2.F32 R0, -RZ, R2.reuse.H0_H0 ;  /* 0x20000002ff007230 */ /* 0x100fe20000004100 */
[----:B------:R-:W0:Y:S01]  /*18900*/  LDS.64 R8, [UR5+0x38] ;  /* 0x00003805ff087984 */ /* 0x000e220008000a00 */
[----:B------:R-:W-:Y:S01]  /*18910*/  HADD2.F32 R47, -RZ, R2.H1_H1 ;  /* 0x30000002ff2f7230 */ /* 0x000fe20000004100 */
[----:B------:R-:W-:Y:S01]  /*18920*/  LOP3.LUT R16, R10, 0xf000f0, RZ, 0xc0, !PT ;  /* 0x00f000f00a107812 */ /* 0x000fe200078ec0ff */
[----:B------:R-:W-:-:S02]  /*18930*/  HADD2.F32 R2, -RZ, R7.H0_H0 ;  /* 0x20000007ff027230 */ /* 0x000fc40000004100 */
[----:B------:R-:W-:Y:S01]  /*18940*/  HADD2.F32 R49, -RZ, R7.H1_H1 ;  /* 0x30000007ff317230 */ /* 0x000fe20000004100 */
[----:B------:R-:W-:Y:S01]  /*18950*/  LOP3.LUT R7, R4, 0x64006400, RZ, 0xfc, !PT ;  /* 0x6400640004077812 */ /* 0x000fe200078efcff */
[--C-:B------:R-:W-:Y:S02]  /*18960*/  HADD2.F32 R3, -RZ, R6.reuse.H0_H0 ;  /* 0x20000006ff037230 */ /* 0x100fe40000004100 */
[----:B------:R-:W-:Y:S01]  /*18970*/  FMUL.FTZ R52, R52, R29 ;  /* 0x0000001d34347220 */ /* 0x000fe20000410000 */
[--C-:B------:R-:W-:Y:S02]  /*18980*/  HADD2.F32 R4, -RZ, R15.reuse.H0_H0 ;  /* 0x2000000fff047230 */ /* 0x100fe40000004100 */
[----:B------:R-:W-:Y:S01]  /*18990*/  FMUL.FTZ R51, R51, R28 ;  /* 0x0000001c33337220 */ /* 0x000fe20000410000 */
[----:B------:R-:W-:Y:S01]  /*189a0*/  HADD2.F32 R50, -RZ, R15.H1_H1 ;  /* 0x3000000fff327230 */ /* 0x000fe20000004100 */
[----:B------:R-:W-:Y:S01]  /*189b0*/  LOP3.LUT R15, R14, 0x64006400, RZ, 0xfc, !PT ;  /* 0x640064000e0f7812 */ /* 0x000fe200078efcff */
[----:B------:R-:W-:Y:S01]  /*189c0*/  HADD2.F32 R48, -RZ, R6.H1_H1 ;  /* 0x30000006ff307230 */ /* 0x000fe20000004100 */
[----:B------:R-:W-:Y:S01]  /*189d0*/  LOP3.LUT R17, R16, 0x64006400, RZ, 0xfc, !PT ;  /* 0x6400640010117812 */ /* 0x000fe200078efcff */
[----:B------:R-:W-:Y:S01]  /*189e0*/  FFMA.FTZ R6, R0, R5, RZ ;  /* 0x0000000500067223 */ /* 0x000fe200000100ff */
[C---:B------:R-:W-:Y:S01]  /*189f0*/  FFMA.FTZ R14, R5.reuse, R3, RZ ;  /* 0x00000003050e7223 */ /* 0x040fe200000100ff */
[C---:B------:R-:W-:Y:S01]  /*18a00*/  FFMA.FTZ R16, R5.reuse, R2, RZ ;  /* 0x0000000205107223 */ /* 0x040fe200000100ff */
[----:B------:R-:W-:Y:S01]  /*18a10*/  FFMA.FTZ R5, R5, R4, RZ ;  /* 0x0000000405057223 */ /* 0x000fe200000100ff */
[----:B------:R-:W-:-:S02]  /*18a20*/  F2FP.F16.F32.PACK_AB R52, RZ, R52 ;  /* 0x00000034ff34723e */ /* 0x000fc400000000ff */
[----:B------:R-:W-:Y:S02]  /*18a30*/  F2FP.F16.F32.PACK_AB R51, RZ, R51 ;  /* 0x00000033ff33723e */ /* 0x000fe400000000ff */
[----:B------:R-:W-:Y:S01]  /*18a40*/  LOP3.LUT R18, R11, 0xf000f0, RZ, 0xc0, !PT ;  /* 0x00f000f00b127812 */ /* 0x000fe200078ec0ff */
[----:B------:R-:W-:Y:S01]  /*18a50*/  FFMA.FTZ R6, R47, R19, R6 ;  /* 0x000000132f067223 */ /* 0x000fe20000010006 */
[C---:B------:R-:W-:Y:S01]  /*18a60*/  FFMA.FTZ R14, R19.reuse, R48, R14 ;  /* 0x00000030130e7223 */ /* 0x040fe2000001000e */
[C---:B------:R-:W-:Y:S01]  /*18a70*/  FFMA.FTZ R16, R19.reuse, R49, R16 ;  /* 0x0000003113107223 */ /* 0x040fe20000010010 */
[----:B------:R-:W-:Y:S01]  /*18a80*/  FFMA.FTZ R23, R19, R50, R5 ;  /* 0x0000003213177223 */ /* 0x000fe20000010005 */
[----:B------:R-:W-:Y:S01]  /*18a90*/  PRMT R52, R52, 0x5410, R51 ;  /* 0x0000541034347816 */ /* 0x000fe20000000033 */
[-C--:B------:R-:W-:Y:S01]  /*18aa0*/  HFMA2 R7, R7, R24.reuse.H0_H0, -72, -72 ;  /* 0xd480d48007077431 */ /* 0x080fe20000040018 */
[----:B------:R-:W-:Y:S01]  /*18ab0*/  LOP3.LUT R19, R18, 0x64006400, RZ, 0xfc, !PT ;  /* 0x6400640012137812 */ /* 0x000fe200078efcff */
[----:B------:R-:W-:-:S02]  /*18ac0*/  HFMA2 R15, R15, R24.H0_H0, -72, -72 ;  /* 0xd480d4800f0f7431 */ /* 0x000fc40000040018 */
[----:B------:R-:W-:Y:S02]  /*18ad0*/  HADD2 R34, R52, R34 ;  /* 0x0000002234227230 */ /* 0x000fe40000000000 */
[----:B------:R-:W-:Y:S02]  /*18ae0*/  HADD2.F32 R5, -RZ, R7.H0_H0 ;  /* 0x20000007ff057230 */ /* 0x000fe40000004100 */
[----:B------:R-:W-:Y:S02]  /*18af0*/  HFMA2 R19, R19, R24.H0_H0, -72, -72 ;  /* 0xd480d48013137431 */ /* 0x000fe40000040018 */
[----:B------:R-:W-:Y:S02]  /*18b00*/  HADD2.F32 R52, -RZ, R15.H0_H0 ;  /* 0x2000000fff347230 */ /* 0x000fe40000004100 */
[----:B------:R-:W-:Y:S02]  /*18b10*/  HADD2.F32 R51, -RZ, R7.H1_H1 ;  /* 0x30000007ff337230 */ /* 0x000fe40000004100 */
[----:B------:R-:W-:Y:S01]  /*18b20*/  FFMA.FTZ R6, R5, R21, R6 ;  /* 0x0000001505067223 */ /* 0x000fe20000010006 */
[----:B------:R-:W-:-:S02]  /*18b30*/  HADD2.F32 R56, -RZ, R19.H0_H0 ;  /* 0x20000013ff387230 */ /* 0x000fc40000004100 */
[C---:B------:R-:W-:Y:S01]  /*18b40*/  FFMA.FTZ R7, R21.reuse, R52, R14 ;  /* 0x0000003415077223 */ /* 0x040fe2000001000e */
[----:B------:R-:W-:Y:S02]  /*18b50*/  HADD2.F32 R55, -RZ, R15.H1_H1 ;  /* 0x3000000fff377230 */ /* 0x000fe40000004100 */
[----:B------:R-:W-:Y:S02]  /*18b60*/  HFMA2 R17, R17, R24.H0_H0, -72, -72 ;  /* 0xd480d48011117431 */ /* 0x000fe40000040018 */
[----:B------:R-:W-:Y:S02]  /*18b70*/  HADD2.F32 R53, -RZ, R19.H1_H1 ;  /* 0x30000013ff357230 */ /* 0x000fe40000004100 */
[----:B------:R-:W-:Y:S01]  /*18b80*/  FFMA.FTZ R14, R21, R56, R23 ;  /* 0x00000038150e7223 */ /* 0x000fe20000010017 */
[----:B------:R-:W-:Y:S01]  /*18b90*/  FFMA.FTZ R22, R51, R20, R6 ;  /* 0x0000001433167223 */ /* 0x000fe20000010006 */
[----:B------:R-:W-:Y:S01]  /*18ba0*/  FFMA.FTZ R62, R20, R55, R7 ;  /* 0x00000037143e7223 */ /* 0x000fe20000010007 */
[----:B------:R-:W-:Y:S01]  /*18bb0*/  SHF.R.U32.HI R11, RZ, 0x8, R11 ;  /* 0x00000008ff0b7819 */ /* 0x000fe2000001160b */
[--C-:B------:R-:W-:Y:S01]  /*18bc0*/  HADD2.F32 R57, -RZ, R17.reuse.H0_H0 ;  /* 0x20000011ff397230 */ /* 0x100fe20000004100 */
[----:B------:R-:W1:Y:S01]  /*18bd0*/  LDS.64 R6, [UR5+0xb0] ;  /* 0x0000b005ff067984 */ /* 0x000e620008000a00 */
[----:B------:R-:W-:Y:S01]  /*18be0*/  FMUL.FTZ R61, R61, R30 ;  /* 0x0000001e3d3d7220 */ /* 0x000fe20000410000 */
[----:B------:R-:W-:Y:S01]  /*18bf0*/  FMUL.FTZ R60, R60, R25 ;  /* 0x000000193c3c7220 */ /* 0x000fe20000410000 */
[----:B------:R-:W-:Y:S01]  /*18c00*/  FFMA.FTZ R63, R20, R53, R14 ;  /* 0x00000035143f7223 */ /* 0x000fe2000001000e */
[----:B------:R-:W-:Y:S01]  /*18c10*/  HADD2.F32 R54, -RZ, R17.H1_H1 ;  /* 0x30000011ff367230 */ /* 0x000fe20000004100 */
[----:B------:R-:W-:Y:S01]  /*18c20*/  LOP3.LUT R14, R13, 0xf000f, RZ, 0xc0, !PT ;  /* 0x000f000f0d0e7812 */ /* 0x000fe200078ec0ff */
[----:B------:R-:W-:Y:S01]  /*18c30*/  FFMA.FTZ R15, R21, R57, R16 ;  /* 0x00000039150f7223 */ /* 0x000fe20000010010 */
[----:B------:R-:W-:-:S02]  /*18c40*/  LOP3.LUT R17, R11, 0xf000f, RZ, 0xc0, !PT ;  /* 0x000f000f0b117812 */ /* 0x000fc400078ec0ff */
[----:B------:R-:W-:Y:S02]  /*18c50*/  F2FP.F16.F32.PACK_AB R61, RZ, R61 ;  /* 0x0000003dff3d723e */ /* 0x000fe400000000ff */
[----:B------:R-:W-:Y:S02]  /*18c60*/  F2FP.F16.F32.PACK_AB R60, RZ, R60 ;  /* 0x0000003cff3c723e */ /* 0x000fe400000000ff */
[----:B------:R-:W-:Y:S02]  /*18c70*/  SHF.R.U32.HI R10, RZ, 0x8, R10 ;  /* 0x00000008ff0a7819 */ /* 0x000fe4000001160a */
[----:B------:R-:W-:Y:S01]  /*18c80*/  LOP3.LUT R14, R14, 0x64006400, RZ, 0xfc, !PT ;  /* 0x640064000e0e7812 */ /* 0x000fe200078efcff */
[----:B------:R-:W-:Y:S01]  /*18c90*/  FFMA.FTZ R64, R20, R54, R15 ;  /* 0x0000003614407223 */ /* 0x000fe2000001000f */
[----:B------:R-:W-:Y:S01]  /*18ca0*/  LOP3.LUT R17, R17, 0x64006400, RZ, 0xfc, !PT ;  /* 0x6400640011117812 */ /* 0x000fe200078efcff */
[--C-:B0-----:R-:W-:Y:S01]  /*18cb0*/  HADD2.F32 R19, -RZ, R8.reuse.H0_H0 ;  /* 0x20000008ff137230 */ /* 0x101fe20000004100 */
[----:B------:R-:W-:Y:S01]  /*18cc0*/  PRMT R61, R61, 0x5410, R60 ;  /* 0x000054103d3d7816 */ /* 0x000fe2000000003c */
[----:B------:R-:W-:Y:S01]  /*18cd0*/  HADD2.F32 R20, -RZ, R8.H1_H1 ;  /* 0x30000008ff147230 */ /* 0x000fe20000004100 */
[----:B------:R-:W-:Y:S01]  /*18ce0*/  LOP3.LUT R15, R12, 0xf000f, RZ, 0xc0, !PT ;  /* 0x000f000f0c0f7812 */ /* 0x000fe200078ec0ff */
[----:B------:R-:W-:Y:S01]  /*18cf0*/  HADD2 R14, R14, -1032, -1032 ;  /* 0xe408e4080e0e7430 */ /* 0x000fe20000000000 */
[----:B------:R-:W-:-:S02]  /*18d00*/  LOP3.LUT R16, R10, 0xf000f, RZ, 0xc0, !PT ;  /* 0x000f000f0a107812 */ /* 0x000fc400078ec0ff */
[----:B------:R-:W-:Y:S01]  /*18d10*/  LOP3.LUT R8, R11, 0xf000f0, RZ, 0xc0, !PT ;  /* 0x00f000f00b087812 */ /* 0x000fe200078ec0ff */
[----:B------:R-:W-:Y:S01]  /*18d20*/  HADD2 R18, R17, -1032, -1032 ;  /* 0xe408e40811127430 */ /* 0x000fe20000000000 */
[----:B------:R-:W-:Y:S01]  /*18d30*/  LOP3.LUT R15, R15, 0x64006400, RZ, 0xfc, !PT ;  /* 0x640064000f0f7812 */ /* 0x000fe200078efcff */
[----:B------:R-:W-:Y:S01]  /*18d40*/  HFMA2.MMA R67, R61, 1, 1, R67 ;  /* 0x3c003c003d437835 */ /* 0x000fe20000000043 */
[----:B------:R-:W-:Y:S01]  /*18d50*/  LOP3.LUT R16, R16, 0x64006400, RZ, 0xfc, !PT ;  /* 0x6400640010107812 */ /* 0x000fe200078efcff */
[--C-:B------:R-:W-:Y:S01]  /*18d60*/  HADD2.F32 R23, -RZ, R9.reuse.H0_H0 ;  /* 0x20000009ff177230 */ /* 0x100fe20000004100 */
[----:B------:R-:W-:Y:S01]  /*18d70*/  LOP3.LUT R17, R8, 0x64006400, RZ, 0xfc, !PT ;  /* 0x6400640008117812 */ /* 0x000fe200078efcff */
[----:B------:R-:W-:Y:S02]  /*18d80*/  HADD2.F32 R27, -RZ, R9.H1_H1 ;  /* 0x30000009ff1b7230 */ /* 0x000fe40000004100 */
[----:B------:R-:W-:Y:S01]  /*18d90*/  HADD2.F32 R61, -RZ, R14.H0_H0 ;  /* 0x2000000eff3d7230 */ /* 0x000fe20000004100 */
[----:B------:R-:W0:Y:S01]  /*18da0*/  LDS.64 R8, [UR5+0xb8] ;  /* 0x0000b805ff087984 */ /* 0x000e220008000a00 */
[----:B------:R-:W-:-:S02]  /*18db0*/  HADD2.F32 R58, -RZ, R18.H0_H0 ;  /* 0x20000012ff3a7230 */ /* 0x000fc40000004100 */
[----:B------:R-:W-:Y:S01]  /*18dc0*/  HADD2 R15, R15, -1032, -1032 ;  /* 0xe408e4080f0f7430 */ /* 0x000fe20000000000 */
[----:B------:R-:W-:Y:S01]  /*18dd0*/  LOP3.LUT R13, R13, 0xf000f0, RZ, 0xc0, !PT ;  /* 0x00f000f00d0d7812 */ /* 0x000fe200078ec0ff */
[----:B------:R-:W-:Y:S01]  /*18de0*/  HADD2 R16, R16, -1032, -1032 ;  /* 0xe408e40810107430 */ /* 0x000fe20000000000 */
[----:B------:R-:W-:Y:S01]  /*18df0*/  LOP3.LUT R12, R12, 0xf000f0, RZ, 0xc0, !PT ;  /* 0x00f000f00c0c7812 */ /* 0x000fe200078ec0ff */
[----:B------:R-:W-:Y:S01]  /*18e00*/  FFMA.FTZ R21, R61, R19, R22 ;  /* 0x000000133d157223 */ /* 0x000fe20000010016 */
[----:B------:R-:W-:Y:S01]  /*18e10*/  LOP3.LUT R10, R10, 0xf000f0, RZ, 0xc0, !PT ;  /* 0x00f000f00a0a7812 */ /* 0x000fe200078ec0ff */
[----:B------:R-:W-:Y:S01]  /*18e20*/  FFMA.FTZ R22, R19, R58, R63 ;  /* 0x0000003a13167223 */ /* 0x000fe2000001003f */
[--C-:B------:R-:W-:Y:S01]  /*18e30*/  HADD2.F32 R60, -RZ, R15.reuse.H0_H0 ;  /* 0x2000000fff3c7230 */ /* 0x100fe20000004100 */
[----:B------:R-:W-:Y:S01]  /*18e40*/  LOP3.LUT R13, R13, 0x64006400, RZ, 0xfc, !PT ;  /* 0x640064000d0d7812 */ /* 0x000fe200078efcff */
[----:B------:R-:W-:Y:S01]  /*18e50*/  HADD2.F32 R63, -RZ, R15.H1_H1 ;  /* 0x3000000fff3f7230 */ /* 0x000fe20000004100 */
[----:B------:R-:W-:Y:S01]  /*18e60*/  LOP3.LUT R11, R12, 0x64006400, RZ, 0xfc, !PT ;  /* 0x640064000c0b7812 */ /* 0x000fe200078efcff */
[----:B------:R-:W-:Y:S01]  /*18e70*/  HADD2.F32 R59, -RZ, R16.H0_H0 ;  /* 0x20000010ff3b7230 */ /* 0x000fe20000004100 */
[----:B------:R-:W-:Y:S01]  /*18e80*/  LOP3.LUT R15, R10, 0x64006400, RZ, 0xfc, !PT ;  /* 0x640064000a0f7812 */ /* 0x000fe200078efcff */
[----:B------:R-:W-:-:S02]  /*18e90*/  HFMA2 R17, R17, R24.H0_H0, -72, -72 ;  /* 0xd480d48011117431 */ /* 0x000fc40000040018 */
[C---:B------:R-:W-:Y:S01]  /*18ea0*/  FFMA.FTZ R71, R19.reuse, R60, R62 ;  /* 0x0000003c13477223 */ /* 0x040fe2000001003e */
[----:B------:R-:W-:Y:S02]  /*18eb0*/  HADD2.F32 R69, -RZ, R18.H1_H1 ;  /* 0x30000012ff457230 */ /* 0x000fe40000004100 */
[----:B------:R-:W-:Y:S01]  /*18ec0*/  FFMA.FTZ R73, R19, R59, R64 ;  /* 0x0000003b13497223 */ /* 0x000fe20000010040 */
[-C--:B------:R-:W-:Y:S02]  /*18ed0*/  HFMA2 R13, R13, R24.reuse.H0_H0, -72, -72 ;  /* 0xd480d4800d0d7431 */ /* 0x080fe40000040018 */
[----:B------:R-:W-:Y:S02]  /*18ee0*/  HADD2.F32 R62, -RZ, R14.H1_H1 ;  /* 0x3000000eff3e7230 */ /* 0x000fe40000004100 */
[----:B------:R-:W-:Y:S02]  /*18ef0*/  HFMA2 R11, R11, R24.H0_H0, -72, -72 ;  /* 0xd480d4800b0b7431 */ /* 0x000fe40000040018 */
[----:B------:R-:W-:-:S02]  /*18f00*/  HADD2.F32 R64, -RZ, R16.H1_H1 ;  /* 0x30000010ff407230 */ /* 0x000fc40000004100 */
[----:B------:R-:W-:Y:S02]  /*18f10*/  HFMA2 R15, R15, R24.H0_H0, -72, -72 ;  /* 0xd480d4800f0f7431 */ /* 0x000fe40000040018 */
[----:B------:R-:W-:Y:S02]  /*18f20*/  HADD2.F32 R24, -RZ, R17.H0_H0 ;  /* 0x20000011ff187230 */ /* 0x000fe40000004100 */
[C---:B------:R-:W-:Y:S01]  /*18f30*/  FFMA.FTZ R10, R20.reuse, R63, R71 ;  /* 0x0000003f140a7223 */ /* 0x040fe20000010047 */
        /* <DEDUP_REMOVED lines=14> */
[--C-:B-1----:R-:W-:Y:S02]  /*19020*/  HADD2.F32 R11, -RZ, R6.reuse.H0_H0 ;  /* 0x20000006ff0b7230 */ /* 0x102fe40000004100 */
[----:B------:R-:W-:Y:S01]  /*19030*/  FFMA.FTZ R21, R70, R27, R21 ;  /* 0x0000001b46157223 */ /* 0x000fe20000010015 */
[C---:B------:R-:W-:Y:S01]  /*19040*/  FFMA.FTZ R10, R27.reuse, R71, R10 ;  /* 0x000000471b0a7223 */ /* 0x040fe2000001000a */
[C---:B------:R-:W-:Y:S01]  /*19050*/  FFMA.FTZ R12, R27.reuse, R72, R19 ;  /* 0x000000481b0c7223 */ /* 0x040fe20000010013 */
[----:B------:R-:W-:Y:S02]  /*19060*/  HADD2.F32 R6, -RZ, R6.H1_H1 ;  /* 0x30000006ff067230 */ /* 0x000fe40000004100 */
[----:B------:R-:W-:Y:S01]  /*19070*/  FFMA.FTZ R27, R27, R73, R14 ;  /* 0x000000491b1b7223 */ /* 0x000fe2000001000e */
[--C-:B------:R-:W-:Y:S02]  /*19080*/  HADD2.F32 R13, -RZ, R7.reuse.H0_H0 ;  /* 0x20000007ff0d7230 */ /* 0x100fe40000004100 */
        /* <DEDUP_REMOVED lines=16> */
[----:B------:R-:W-:Y:S02]  /*19190*/  HADD2.F32 R6, -RZ, R8.H1_H1 ;  /* 0x30000008ff067230 */ /* 0x000fe40000004100 */
[--C-:B------:R-:W-:Y:S02]  /*191a0*/  HADD2.F32 R13, -RZ, R9.reuse.H0_H0 ;  /* 0x20000009ff0d7230 */ /* 0x100fe40000004100 */
[----:B------:R-:W-:Y:S02]  /*191b0*/  HADD2.F32 R15, -RZ, R9.H1_H1 ;  /* 0x30000009ff0f7230 */ /* 0x000fe40000004100 */
[-C--:B------:R-:W-:Y:S01]  /*191c0*/  FFMA.FTZ R18, R54, R16.reuse, R11 ;  /* 0x0000001036127223 */ /* 0x080fe2000001000b */
[----:B------:R-:W0:Y:S01]  /*191d0*/  LDS.64 R8, [UR5+0x130] ;  /* 0x00013005ff087984 */ /* 0x000e220008000a00 */
[----:B------:R-:W-:Y:S01]  /*191e0*/  FFMA.FTZ R19, R53, R16, R20 ;  /* 0x0000001035137223 */ /* 0x000fe20000010014 */
        /* <DEDUP_REMOVED lines=15> */
[----:B------:R-:W1:Y:S01]  /*192e0*/  LDS.64 R6, [UR5+0x138] ;  /* 0x00013805ff067984 */ /* 0x000e620008000a00 */
[----:B------:R-:W-:Y:S01]  /*192f0*/  FFMA.FTZ R15, R73, R15, R18 ;  /* 0x0000000f490f7223 */ /* 0x000fe20000010012 */
[-C--:B------:R-:W-:Y:S01]  /*19300*/  FMUL.FTZ R14, R14, R25.reuse ;  /* 0x000000190e0e7220 */ /* 0x080fe20000410000 */
[----:B------:R-:W-:Y:S01]  /*19310*/  FMUL.FTZ R13, R13, R30 ;  /* 0x0000001e0d0d7220 */ /* 0x000fe20000410000 */
[----:B------:R-:W-:Y:S01]  /*19320*/  FMUL.FTZ R10, R10, R25 ;  /* 0x000000190a0a7220 */ /* 0x000fe20000410000 */
        /* <DEDUP_REMOVED lines=16> */
[----:B------:R-:W2:Y:S01]  /*19430*/  LDS.64 R10, [UR5+0x1b0] ;  /* 0x0001b005ff0a7984 */ /* 0x000ea20008000a00 */
[----:B------:R-:W-:Y:S01]  /*19440*/  PRMT R19, R16, 0x5410, R15 ;  /* 0x0000541010137816 */ /* 0x000fe2000000000f */
[----:B------:R-:W-:Y:S01]  /*19450*/  HFMA2.MMA R16, R13, 1, 1, R37 ;  /* 0x3c003c000d107835 */ /* 0x000fe20000000025 */
[----:B0-----:R-:W-:-:S02]  /*19460*/  HADD2.F32 R13, -RZ, R8.H0_H0 ;  /* 0x20000008ff0d7230 */ /* 0x001fc40000004100 */
[----:B------:R-:W-:Y:S02]  /*19470*/  HADD2.F32 R8, -RZ, R8.H1_H1 ;  /* 0x30000008ff087230 */ /* 0x000fe40000004100 */
[----:B------:R-:W-:Y:S01]  /*19480*/  HFMA2.MMA R15, R19, 1, 1, R38 ;  /* 0x3c003c00130f7835 */ /* 0x000fe20000000026 */
[--C-:B------:R-:W-:Y:S02]  /*19490*/  HADD2.F32 R19, -RZ, R9.reuse.H0_H0 ;  /* 0x20000009ff137230 */ /* 0x100fe40000004100 */
[----:B------:R-:W-:Y:S02]  /*194a0*/  HADD2.F32 R14, -RZ, R9.H1_H1 ;  /* 0x30000009ff0e7230 */ /* 0x000fe40000004100 */
[-C--:B------:R-:W-:Y:S01]  /*194b0*/  FFMA.FTZ R9, R3, R13.reuse, RZ ;  /* 0x0000000d03097223 */ /* 0x080fe200000100ff */
[----:B------:R-:W-:Y:S02]  /*194c0*/  HADD2 R17, R12, R40 ;  /* 0x000000280c117230 */ /* 0x000fe40000000000 */
[-C--:B------:R-:W-:Y:S01]  /*194d0*/  FFMA.FTZ R12, R0, R13.reuse, RZ ;  /* 0x0000000d000c7223 */ /* 0x080fe200000100ff */
        /* <DEDUP_REMOVED lines=11> */
[----:B------:R-:W-:Y:S01]  /*19590*/  HFMA2.MMA R27, R21, 1, 1, R39 ;  /* 0x3c003c00151b7835 */ /* 0x000fe20000000027 */
[----:B-1----:R-:W-:-:S02]  /*195a0*/  HADD2.F32 R13, -RZ, R6.H0_H0 ;  /* 0x20000006ff0d7230 */ /* 0x002fc40000004100 */
[-C--:B------:R-:W-:Y:S01]  /*195b0*/  FFMA.FTZ R12, R51, R14.reuse, R12 ;  /* 0x0000000e330c7223 */ /* 0x080fe2000001000c */
[-C--:B------:R-:W-:Y:S01]  /*195c0*/  FFMA.FTZ R21, R55, R14.reuse, R18 ;  /* 0x0000000e37157223 */ /* 0x080fe20000010012 */
[-C--:B------:R-:W-:Y:S01]  /*195d0*/  FFMA.FTZ R18, R54, R14.reuse, R23 ;  /* 0x0000000e36127223 */ /* 0x080fe20000010017 */
[----:B------:R-:W-:Y:S01]  /*195e0*/  FFMA.FTZ R23, R53, R14, R20 ;  /* 0x0000000e35177223 */ /* 0x000fe20000010014 */
[--C-:B------:R-:W-:Y:S02]  /*195f0*/  HADD2.F32 R19, -RZ, R7.reuse.H0_H0 ;  /* 0x20000007ff137230 */ /* 0x100fe40000004100 */
[----:B------:R-:W-:Y:S02]  /*19600*/  HADD2.F32 R14, -RZ, R7.H1_H1 ;  /* 0x30000007ff0e7230 */ /* 0x000fe40000004100 */
[-C--:B------:R-:W-:Y:S01]  /*19610*/  FFMA.FTZ R7, R61, R13.reuse, R12 ;  /* 0x0000000d3d077223 */ /* 0x080fe2000001000c */
        /* <DEDUP_REMOVED lines=12> */
[----:B--2---:R-:W-:Y:S02]  /*196e0*/  HADD2.F32 R19, -RZ, R10.H0_H0 ;  /* 0x2000000aff137230 */ /* 0x004fe40000004100 */
[-C--:B------:R-:W-:Y:S01]  /*196f0*/  FFMA.FTZ R12, R72, R14.reuse, R13 ;  /* 0x0000000e480c7223 */ /* 0x080fe2000001000d */
[-C--:B------:R-:W-:Y:S01]  /*19700*/  FFMA.FTZ R7, R70, R14.reuse, R7 ;  /* 0x0000000e46077223 */ /* 0x080fe20000010007 */
[-C--:B------:R-:W-:Y:S01]  /*19710*/  FFMA.FTZ R13, R73, R14.reuse, R18 ;  /* 0x0000000e490d7223 */ /* 0x080fe20000010012 */
[----:B------:R-:W-:Y:S01]  /*19720*/  FFMA.FTZ R6, R71, R14, R6 ;  /* 0x0000000e47067223 */ /* 0x000fe20000010006 */
[----:B------:R-:W-:-:S02]  /*19730*/  HADD2.F32 R21, -RZ, R11.H0_H0 ;  /* 0x2000000bff157230 */ /* 0x000fc40000004100 */
[-C--:B------:R-:W-:Y:S01]  /*19740*/  FFMA.FTZ R14, R0, R19.reuse, RZ ;  /* 0x00000013000e7223 */ /* 0x080fe200000100ff */
[----:B------:R-:W-:Y:S02]  /*19750*/  HADD2.F32 R18, -RZ, R11.H1_H1 ;  /* 0x3000000bff127230 */ /* 0x000fe40000004100 */
[-C--:B------:R-:W-:Y:S01]  /*19760*/  FFMA.FTZ R11, R3, R19.reuse, RZ ;  /* 0x00000013030b7223 */ /* 0x080fe200000100ff */
[----:B------:R-:W-:Y:S02]  /*19770*/  HADD2.F32 R10, -RZ, R10.H1_H1 ;  /* 0x3000000aff0a7230 */ /* 0x000fe40000004100 */
[-C--:B------:R-:W-:Y:S01]  /*19780*/  FFMA.FTZ R20, R2, R19.reuse, RZ ;  /* 0x0000001302147223 */ /* 0x080fe200000100ff */
[----:B------:R-:W-:Y:S02]  /*19790*/  FFMA.FTZ R19, R4, R19, RZ ;  /* 0x0000001304137223 */ /* 0x000fe400000100ff */
        /* <DEDUP_REMOVED lines=13> */
[----:B------:R-:W-:Y:S02]  /*19870*/  HADD2.F32 R10, -RZ, R8.H1_H1 ;  /* 0x30000008ff0a7230 */ /* 0x000fe40000004100 */
[--C-:B------:R-:W-:Y:S02]  /*19880*/  HADD2.F32 R21, -RZ, R9.reuse.H0_H0 ;  /* 0x20000009ff157230 */ /* 0x100fe40000004100 */
[----:B------:R-:W-:Y:S02]  /*19890*/  HADD2.F32 R18, -RZ, R9.H1_H1 ;  /* 0x30000009ff127230 */ /* 0x000fe40000004100 */
[----:B------:R-:W0:Y:S01]  /*198a0*/  LDS.64 R8, [UR5+0x230] ;  /* 0x00023005ff087984 */ /* 0x000e220008000a00 */
        /* <DEDUP_REMOVED lines=19> */
[-C--:B------:R-:W-:Y:S01]  /*199e0*/  FFMA.FTZ R19, R70, R18.reuse, R19 ;  /* 0x0000001246137223 */ /* 0x080fe20000010013 */
[----:B------:R-:W-:Y:S01]  /*199f0*/  FFMA.FTZ R21, R73, R18, R22 ;  /* 0x0000001249157223 */ /* 0x000fe20000010016 */
[----:B------:R-:W-:Y:S01]  /*19a00*/  PRMT R18, R10, 0x5410, R11 ;  /* 0x000054100a127816 */ /* 0x000fe2000000000b */
        /* <DEDUP_REMOVED lines=11> */
[----:B------:R-:W-:Y:S01]  /*19ac0*/  F2FP.F16.F32.PACK_AB R21, RZ, R21 ;  /* 0x00000015ff15723e */ /* 0x000fe200000000ff */
[----:B------:R-:W-:Y:S01]  /*19ad0*/  HFMA2.MMA R14, R18, 1, 1, R31 ;  /* 0x3c003c00120e7835 */ /* 0x000fe2000000001f */
[----:B------:R-:W-:-:S02]  /*19ae0*/  PRMT R12, R12, 0x5410, R13 ;  /* 0x000054100c0c7816 */ /* 0x000fc4000000000d */
[----:B------:R-:W-:Y:S02]  /*19af0*/  PRMT R11, R19, 0x5410, R10 ;  /* 0x00005410130b7816 */ /* 0x000fe4000000000a */
[----:B------:R-:W-:Y:S01]  /*19b00*/  PRMT R20, R20, 0x5410, R21 ;  /* 0x0000541014147816 */ /* 0x000fe20000000015 */
[----:B------:R-:W2:Y:S01]  /*19b10*/  LDS.64 R18, [UR5+0x2b0] ;  /* 0x0002b005ff127984 */ /* 0x000ea20008000a00 */
[----:B0-----:R-:W-:Y:S02]  /*19b20*/  HADD2.F32 R21, -RZ, R8.H0_H0 ;  /* 0x20000008ff157230 */ /* 0x001fe40000004100 */
[----:B------:R-:W-:Y:S01]  /*19b30*/  HADD2 R13, R12, R36 ;  /* 0x000000240c0d7230 */ /* 0x000fe20000000000 */
[----:B------:R-:W-:Y:S01]  /*19b40*/  HFMA2.MMA R12, R11, 1, 1, R32 ;  /* 0x3c003c000b0c7835 */ /* 0x000fe20000000020 */
        /* <DEDUP_REMOVED lines=17> */
[----:B-1----:R-:W-:Y:S02]  /*19c60*/  HADD2.F32 R21, -RZ, R6.H0_H0 ;  /* 0x20000006ff157230 */ /* 0x002fe40000004100 */
[-C--:B------:R-:W-:Y:S01]  /*19c70*/  FFMA.FTZ R10, R51, R20.reuse, R10 ;  /* 0x00000014330a7223 */ /* 0x080fe2000001000a */
[-C--:B------:R-:W-:Y:S01]  /*19c80*/  FFMA.FTZ R31, R55, R20.reuse, R22 ;  /* 0x00000014371f7223 */ /* 0x080fe20000010016 */
[-C--:B------:R-:W-:Y:S01]  /*19c90*/  FFMA.FTZ R22, R54, R20.reuse, R33 ;  /* 0x0000001436167223 */ /* 0x080fe20000010021 */
[----:B------:R-:W-:Y:S01]  /*19ca0*/  FFMA.FTZ R33, R53, R20, R32 ;  /* 0x0000001435217223 */ /* 0x000fe20000010020 */
[----:B------:R-:W-:-:S02]  /*19cb0*/  HADD2.F32 R23, -RZ, R7.H0_H0 ;  /* 0x20000007ff177230 */ /* 0x000fc40000004100 */
[----:B------:R-:W-:Y:S02]  /*19cc0*/  HADD2.F32 R20, -RZ, R7.H1_H1 ;  /* 0x30000007ff147230 */ /* 0x000fe40000004100 */
[-C--:B------:R-:W-:Y:S01]  /*19cd0*/  FFMA.FTZ R7, R61, R21.reuse, R10 ;  /* 0x000000153d077223 */ /* 0x080fe2000001000a */
[----:B------:R-:W-:Y:S02]  /*19ce0*/  HADD2.F32 R6, -RZ, R6.H1_H1 ;  /* 0x30000006ff067230 */ /* 0x000fe40000004100 */
[-C--:B------:R-:W-:Y:S01]  /*19cf0*/  FFMA.FTZ R10, R60, R21.reuse, R31 ;  /* 0x000000153c0a7223 */ /* 0x080fe2000001001f */
[-C--:B------:R-:W-:Y:S01]  /*19d00*/  FFMA.FTZ R31, R59, R21.reuse, R22 ;  /* 0x000000153b1f7223 */ /* 0x080fe20000010016 */
[----:B------:R-:W-:Y:S02]  /*19d10*/  FFMA.FTZ R22, R58, R21, R33 ;  /* 0x000000153a167223 */ /* 0x000fe40000010021 */
        /* <DEDUP_REMOVED lines=36> */
[----:B------:R-:W-:Y:S02]  /*19f60*/  FFMA.FTZ R9, R61, R19, R20 ;  /* 0x000000133d097223 */ /* 0x000fe40000010014 */
[----:B------:R-:W0:Y:S01]  /*19f70*/  LDS.64 R20, [UR5+0x330] ;  /* 0x00033005ff147984 */ /* 0x000e220008000a00 */
[----:B------:R-:W-:-:S02]  /*19f80*/  HADD2.F32 R8, -RZ, R8.H1_H1 ;  /* 0x30000008ff087230 */ /* 0x000fc40000004100 */
        /* <DEDUP_REMOVED lines=15> */
[----:B------:R-:W-:Y:S01]  /*1a080*/  FMUL.FTZ R7, R7, R30 ;  /* 0x0000001e07077220 */ /* 0x000fe20000410000 */
[----:B------:R-:W-:Y:S01]  /*1a090*/  FMUL.FTZ R6, R6, R25 ;  /* 0x0000001906067220 */ /* 0x000fe20000410000 */
[----:B------:R-:W-:Y:S01]  /*1a0a0*/  FMUL.FTZ R10, R10, R29 ;  /* 0x0000001d0a0a7220 */ /* 0x000fe20000410000 */
[----:B------:R-:W-:Y:S01]  /*1a0b0*/  FMUL.FTZ R23, R23, R28 ;  /* 0x0000001c17177220 */ /* 0x000fe20000410000 */
[----:B------:R-:W-:Y:S01]  /*1a0c0*/  FMUL.FTZ R9, R9, R30 ;  /* 0x0000001e09097220 */ /* 0x000fe20000410000 */
[----:B------:R-:W-:Y:S01]  /*1a0d0*/  FMUL.FTZ R22, R22, R25 ;  /* 0x0000001916167220 */ /* 0x000fe20000410000 */
[----:B------:R-:W-:Y:S01]  /*1a0e0*/  FMUL.FTZ R32, R32, R29 ;  /* 0x0000001d20207220 */ /* 0x000fe20000410000 */
[----:B------:R-:W-:Y:S01]  /*1a0f0*/  FMUL.FTZ R31, R31, R28 ;  /* 0x0000001c1f1f7220 */ /* 0x000fe20000410000 */
[----:B------:R-:W-:Y:S02]  /*1a100*/  F2FP.F16.F32.PACK_AB R7, RZ, R7 ;  /* 0x00000007ff07723e */ /* 0x000fe400000000ff */
        /* <DEDUP_REMOVED lines=11> */
[----:B------:R-:W2:Y:S01]  /*1a1c0*/  LDS.64 R22, [UR5+0x3b0] ;  /* 0x0003b005ff167984 */ /* 0x000ea20008000a00 */
[--C-:B0-----:R-:W-:Y:S02]  /*1a1d0*/  HADD2.F32 R31, -RZ, R20.reuse.H0_H0 ;  /* 0x20000014ff1f7230 */ /* 0x101fe40000004100 */
[----:B------:R-:W-:Y:S01]  /*1a1e0*/  HADD2 R9, R8, R35 ;  /* 0x0000002308097230 */ /* 0x000fe20000000000 */
[----:B------:R-:W-:Y:S01]  /*1a1f0*/  HFMA2.MMA R8, R6, 1, 1, R26 ;  /* 0x3c003c0006087835 */ /* 0x000fe2000000001a */
[----:B------:R-:W-:-:S02]  /*1a200*/  HADD2.F32 R20, -RZ, R20.H1_H1 ;  /* 0x30000014ff147230 */ /* 0x000fc40000004100 */
[--C-:B------:R-:W-:Y:S02]  /*1a210*/  HADD2.F32 R33, -RZ, R21.reuse.H0_H0 ;  /* 0x20000015ff217230 */ /* 0x100fe40000004100 */
[----:B------:R-:W-:Y:S02]  /*1a220*/  HADD2.F32 R26, -RZ, R21.H1_H1 ;  /* 0x30000015ff1a7230 */ /* 0x000fe40000004100 */
[-C--:B------:R-:W-:Y:S01]  /*1a230*/  FFMA.FTZ R21, R3, R31.reuse, RZ ;  /* 0x0000001f03157223 */ /* 0x080fe200000100ff */
[----:B------:R-:W-:Y:S01]  /*1a240*/  HFMA2.MMA R10, R7, 1, 1, R41 ;  /* 0x3c003c00070a7835 */ /* 0x000fe20000000029 */
[-C--:B------:R-:W-:Y:S01]  /*1a250*/  FFMA.FTZ R6, R0, R31.reuse, RZ ;  /* 0x0000001f00067223 */ /* 0x080fe200000100ff */
[----:B------:R-:W-:Y:S01]  /*1a260*/  HFMA2.MMA R7, R32, 1, 1, R46 ;  /* 0x3c003c0020077835 */ /* 0x000fe2000000002e */
        /* <DEDUP_REMOVED lines=32> */
[----:B------:R-:W-:-:S03]  /*1a470*/  HADD2.F32 R22, -RZ, R22.H1_H1 ;  /* 0x30000016ff167230 */ /* 0x000fc60000004100 */
[-C--:B------:R-:W-:Y:S01]  /*1a480*/  FFMA.FTZ R0, R0, R33.reuse, RZ ;  /* 0x0000002100007223 */ /* 0x080fe200000100ff */
[-C--:B------:R-:W-:Y:S01]  /*1a490*/  FFMA.FTZ R3, R3, R33.reuse, RZ ;  /* 0x0000002103037223 */ /* 0x080fe200000100ff */
[-C--:B------:R-:W-:Y:S01]  /*1a4a0*/  FFMA.FTZ R2, R2, R33.reuse, RZ ;  /* 0x0000002102027223 */ /* 0x080fe200000100ff */
[--C-:B------:R-:W-:Y:S02]  /*1a4b0*/  HADD2.F32 R35, -RZ, R23.reuse.H0_H0 ;  /* 0x20000017ff237230 */ /* 0x100fe40000004100 */
[----:B------:R-:W-:Y:S01]  /*1a4c0*/  FFMA.FTZ R33, R4, R33, RZ ;  /* 0x0000002104217223 */ /* 0x000fe200000100ff */
[-C--:B------:R-:W-:Y:S01]  /*1a4d0*/  FFMA.FTZ R0, R47, R22.reuse, R0 ;  /* 0x000000162f007223 */ /* 0x080fe20000010000 */
[----:B------:R-:W-:Y:S01]  /*1a4e0*/  FFMA.FTZ R3, R48, R22, R3 ;  /* 0x0000001630037223 */ /* 0x000fe20000010003 */
[-C--:B------:R-:W-:Y:S01]  /*1a4f0*/  FFMA.FTZ R18, R72, R26.reuse, R31 ;  /* 0x0000001a48127223 */ /* 0x080fe2000001001f */
[-C--:B------:R-:W-:Y:S01]  /*1a500*/  FFMA.FTZ R19, R70, R26.reuse, R19 ;  /* 0x0000001a46137223 */ /* 0x080fe20000010013 */
[-C--:B------:R-:W-:Y:S01]  /*1a510*/  FFMA.FTZ R6, R71, R26.reuse, R6 ;  /* 0x0000001a47067223 */ /* 0x080fe20000010006 */
[----:B------:R-:W-:Y:S01]  /*1a520*/  FFMA.FTZ R31, R73, R26, R32 ;  /* 0x0000001a491f7223 */ /* 0x000fe20000010020 */
        /* <DEDUP_REMOVED lines=16> */
[--C-:B------:R-:W-:Y:S02]  /*1a630*/  HADD2.F32 R5, -RZ, R21.reuse.H0_H0 ;  /* 0x20000015ff057230 */ /* 0x100fe40000004100 */
[----:B------:R-:W-:Y:S01]  /*1a640*/  FFMA.FTZ R58, R58, R3, R53 ;  /* 0x000000033a3a7223 */ /* 0x000fe20000010035 */
        /* <DEDUP_REMOVED lines=12> */
[----:B------:R-:W-:Y:S01]  /*1a710*/  IADD3 R128, R128, 0x20, RZ ;  /* 0x0000002080807810 */ /* 0x000fe20007ffe0ff */
[----:B------:R-:W-:Y:S01]  /*1a720*/  FFMA.FTZ R21, R73, R21, R24 ;  /* 0x0000001549157223 */ /* 0x000fe20000010018 */
[-C--:B------:R-:W-:Y:S01]  /*1a730*/  FMUL.FTZ R19, R19, R30.reuse ;  /* 0x0000001e13137220 */ /* 0x080fe20000410000 */
[-C--:B------:R-:W-:Y:S01]  /*1a740*/  FMUL.FTZ R6, R6, R25.reuse ;  /* 0x0000001906067220 */ /* 0x080fe20000410000 */
[----:B------:R-:W-:Y:S01]  /*1a750*/  FMUL.FTZ R61, R61, R30 ;  /* 0x0000001e3d3d7220 */ /* 0x000fe20000410000 */
[----:B------:R-:W-:Y:S01]  /*1a760*/  FMUL.FTZ R66, R66, R25 ;  /* 0x0000001942427220 */ /* 0x000fe20000410000 */
[----:B------:R-:W-:Y:S01]  /*1a770*/  ISETP.GE.AND P0, PT, R128, R123, PT ;  /* 0x0000007b8000720c */ /* 0x000fe20003f06270 */
[----:B------:R-:W-:Y:S01]  /*1a780*/  FMUL.FTZ R18, R18, R29 ;  /* 0x0000001d12127220 */ /* 0x000fe20000410000 */
[----:B------:R-:W-:Y:S01]  /*1a790*/  ISETP.LT.AND P1, PT, R128, R129, PT ;  /* 0x000000818000720c */ /* 0x000fe20003f21270 */
        /* <DEDUP_REMOVED lines=18> */
[----:B------:R-:W-:Y:S02]  /*1a8c0*/  HADD2 R5, R18, R42 ;  /* 0x0000002a12057230 */ /* 0x000fe40000000000 */
[----:B------:R-:W-:-:S04]  /*1a8d0*/  IMAD.WIDE R44, R124, 0x4, R44 ;  /* 0x000000047c2c7825 */ /* 0x000fc800078e022c */
[----:B------:R-:W-:Y:S01]  /*1a8e0*/  HADD2 R3, R72, R34 ;  /* 0x0000002248037230 */ /* 0x000fe20000000000 */
[----:B------:R-:W-:Y:S06]  /*1a8f0*/  @!P0 BRA P1, `(.L_x_3121) ;  /* 0xffffff7c00248947 */ /* 0x000fec000083ffff */
.L_x_3120:
[----:B------:R-:W-:-:S04]  /*1a900*/  ISETP.GE.AND P0, PT, R128, R129, PT ;  /* 0x000000818000720c */ /* 0x000fc80003f06270 */
[----:B------:R-:W-:-:S13]  /*1a910*/  ISETP.GE.OR P0, PT, R128, UR13, P0 ;  /* 0x0000000d80007c0c */ /* 0x000fda0008706670 */
[----:B------:R-:W-:Y:S05]  /*1a920*/  @P0 BRA `(.L_x_3122) ;  /* 0x0000003400680947 */ /* 0x000fea0003800000 */
.L_x_3123:
[----:B------:R-:W-:-:S13]  /*1a930*/  ISETP.NE.AND P0, PT, R128, R125, PT ;  /* 0x0000007d8000720c */ /* 0x000fda0003f05270 */
[----:B------:R-:W0:Y:S01]  /*1a940*/  @!P0 LDC.64 R18, c[0x0][0x248] ;  /* 0x00009200ff128b82 */ /* 0x000e220000000a00 */
[----:B------:R-:W-:-:S05]  /*1a950*/  @!P0 LEA R21, R128, 0x1, 0x1 ;  /* 0x0000000180158811 */ /* 0x000fca00078e08ff */
[----:B0-----:R-:W-:Y:S02]  /*1a960*/  @!P0 IMAD.WIDE R18, R21, 0x2, R18 ;  /* 0x0000000215128825 */ /* 0x001fe400078e0212 */
[----:B------:R-:W2:Y:S04]  /*1a970*/  LDG.E.128.CONSTANT R20, desc[UR8][R44.64] ;  /* 0x000000082c147981 */ /* 0x000ea8000c1e9d00 */
[----:B------:R-:W3:Y:S01]  /*1a980*/  @!P0 LDG.E.U16.CONSTANT R19, desc[UR8][R18.64] ;  /* 0x0000000812138981 */ /* 0x000ee2000c1e9500 */
[----:B------:R-:W-:-:S05]  /*1a990*/  IMAD.WIDE R24, R124, 0x4, R44 ;  /* 0x000000047c187825 */ /* 0x000fca00078e022c */
[----:B------:R-:W4:Y:S01]  /*1a9a0*/  LDG.E.128.CONSTANT R32, desc[UR8][R24.64] ;  /* 0x0000000818207981 */ /* 0x000f22000c1e9d00 */
[----:B------:R-:W-:-:S05]  /*1a9b0*/  IMAD.WIDE R130, R124, 0x4, R24 ;  /* 0x000000047c827825 */ /* 0x000fca00078e0218 */
[----:B------:R-:W5:Y:S01]  /*1a9c0*/  LDG.E.128.CONSTANT R28, desc[UR8][R130.64] ;  /* 0x00000008821c7981 */ /* 0x000f62000c1e9d00 */
[----:B------:R-:W-:-:S04]  /*1a9d0*/  @!P0 IADD3 R126, R126, 0x1, RZ ;  /* 0x000000017e7e8810 */ /* 0x000fc80007ffe0ff */
[----:B------:R-:W-:-:S06]  /*1a9e0*/  @!P0 LEA R102, R126, R1, 0x3 ;  /* 0x000000017e668211 */ /* 0x000fcc00078e18ff */
[----:B------:R-:W5:Y:S01]  /*1a9f0*/  @!P0 LDL.64 R102, [R102] ;  /* 0x0000000066668983 */ /* 0x000f620000100a00 */
[----:B------:R-:W-:Y:S01]  /*1aa00*/  MOV R74, 0x3000 ;  /* 0x00003000004a7802 */ /* 0x000fe20000000f00 */
[----:B------:R-:W-:Y:S01]  /*1aa10*/  HFMA2.MMA R73, -RZ, RZ, 0, 0.015625 ;  /* 0x00002400ff497435 */ /* 0x000fe200000001ff */
[C---:B--2---:R-:W-:Y:S02]  /*1aa20*/  LOP3.LUT R0, R20.reuse, 0x70007, RZ, 0xc0, !PT ;  /* 0x0007000714007812 */ /* 0x044fe400078ec0ff */
[----:B------:R-:W-:Y:S02]  /*1aa30*/  LOP3.LUT R2, R20, 0x380038, RZ, 0xc0, !PT ;  /* 0x0038003814027812 */ /* 0x000fe400078ec0ff */
[----:B---3--:R-:W-:Y:S02]  /*1aa40*/  @!P0 IADD3 R125, R19, R128, RZ ;  /* 0x00000080137d8210 */ /* 0x008fe40007ffe0ff */
        /* <DEDUP_REMOVED lines=10> */
[C---:B------:R-:W-:Y:S02]  /*1aaf0*/  LOP3.LUT R37, R23.reuse, 0x70007, RZ, 0xc0, !PT ;  /* 0x0007000717257812 */ /* 0x040fe400078ec0ff */
[----:B------:R-:W-:Y:S02]  /*1ab00*/  LOP3.LUT R38, R23, 0x380038, RZ, 0xc0, !PT ;  /* 0x0038003817267812 */ /* 0x000fe400078ec0ff */
[--C-:B------:R-:W-:Y:S02]  /*1ab10*/  SHF.R.U32.HI R45, RZ, 0x6, R23.reuse ;  /* 0x00000006ff2d7819 */ /* 0x100fe40000011617 */
[----:B------:R-:W-:-:S02]  /*1ab20*/  SHF.R.U32.HI R53, RZ, 0xf, R23 ;  /* 0x0000000fff357819 */ /* 0x000fc40000011617 */
[----:B------:R-:W0:Y:S01]  /*1ab30*/  LDS.128 R20, [UR5] ;  /* 0x00000005ff147984 */ /* 0x000e220008000c00 */
[----:B------:R-:W-:Y:S02]  /*1ab40*/  LOP3.LUT R0, R0, 0x64006400, RZ, 0xfc, !PT ;  /* 0x6400640000007812 */ /* 0x000fe400078efcff */
[----:B------:R-:W-:Y:S02]  /*1ab50*/  LOP3.LUT R26, R26, 0x64006400, RZ, 0xfc, !PT ;  /* 0x640064001a1a7812 */ /* 0x000fe400078efcff */
[----:B------:R-:W-:Y:S01]  /*1ab60*/  LOP3.LUT R39, R39, 0x10001, RZ, 0xc0, !PT ;  /* 0x0001000127277812 */ /* 0x000fe200078ec0ff */
[----:B------:R-:W-:Y:S01]  /*1ab70*/  HADD2 R68, R0, -1028, -1028 ;  /* 0xe404e40400447430 */ /* 0x000fe20000000000 */
[----:B------:R-:W-:Y:S02]  /*1ab80*/  LOP3.LUT R18, R18, 0x64006400, RZ, 0xfc, !PT ;  /* 0x6400640012127812 */ /* 0x000fe400078efcff */
[----:B------:R-:W-:Y:S02]  /*1ab90*/  LOP3.LUT R37, R37, 0x64006400, RZ, 0xfc, !PT ;  /* 0x6400640025257812 */ /* 0x000fe400078efcff */
[----:B----4-:R-:W-:Y:S01]  /*1aba0*/  SHF.R.U32.HI R40, RZ, 0xe, R32 ;  /* 0x0000000eff287819 */ /* 0x010fe20000011620 */
[----:B------:R-:W-:Y:S01]  /*1abb0*/  HADD2 R62, R26, -1028, -1028 ;  /* 0xe404e4041a3e7430 */ /* 0x000fe20000000000 */
[----:B------:R-:W-:-:S02]  /*1abc0*/  LOP3.LUT R25, R33, 0x70007, RZ, 0xc0, !PT ;  /* 0x0007000721197812 */ /* 0x000fc400078ec0ff */
[----:B------:R-:W-:Y:S02]  /*1abd0*/  LOP3.LUT R48, R33, 0x380038, RZ, 0xc0, !PT ;  /* 0x0038003821307812 */ /* 0x000fe400078ec0ff */
[--C-:B------:R-:W-:Y:S02]  /*1abe0*/  SHF.R.U32.HI R56, RZ, 0x6, R33.reuse ;  /* 0x00000006ff387819 */ /* 0x100fe40000011621 */
[----:B------:R-:W-:Y:S02]  /*1abf0*/  SHF.R.U32.HI R42, RZ, 0xe, R33 ;  /* 0x0000000eff2a7819 */ /* 0x000fe40000011621 */
[----:B------:R-:W-:Y:S01]  /*1ac00*/  LOP3.LUT R67, R2, 0x64006400, RZ, 0xfc, !PT ;  /* 0x6400640002437812 */ /* 0x000fe200078efcff */
[----:B------:R-:W-:Y:S01]  /*1ac10*/  HADD2 R65, R18, -1028, -1028 ;  /* 0xe404e40412417430 */ /* 0x000fe20000000000 */
[----:B------:R-:W-:Y:S01]  /*1ac20*/  LOP3.LUT R33, R43, 0x10001, RZ, 0xc0, !PT ;  /* 0x000100012b217812 */ /* 0x000fe200078ec0ff */
[----:B------:R-:W-:Y:S01]  /*1ac30*/  HADD2 R60, R37, -1028, -1028 ;  /* 0xe404e404253c7430 */ /* 0x000fe20000000000 */
[----:B------:R-:W-:-:S02]  /*1ac40*/  LOP3.LUT R43, R39, 0x20002, R40, 0xf8, !PT ;  /* 0x00020002272b7812 */ /* 0x000fc400078ef828 */
[----:B------:R-:W-:Y:S02]  /*1ac50*/  LOP3.LUT R61, R36, 0x64006400, RZ, 0xfc, !PT ;  /* 0x64006400243d7812 */ /* 0x000fe400078efcff */
[----:B------:R-:W-:Y:S02]  /*1ac60*/  LOP3.LUT R59, R38, 0x64006400, RZ, 0xfc, !PT ;  /* 0x64006400263b7812 */ /* 0x000fe400078efcff */
[----:B------:R-:W1:Y:S01]  /*1ac70*/  LDS.128 R36, [UR5+0x10] ;  /* 0x00001005ff247984 */ /* 0x000e620008000c00 */
[-C--:B------:R-:W-:Y:S01]  /*1ac80*/  HFMA2 R67, R67, R74.reuse.H0_H0, -132, -132 ;  /* 0xd820d82043437431 */ /* 0x080fe2000004004a */
[----:B------:R-:W-:Y:S01]  /*1ac90*/  SHF.R.U32.HI R54, RZ, 0xe, R35 ;  /* 0x0000000eff367819 */ /* 0x000fe20000011623 */
[----:B------:R-:W-:Y:S01]  /*1aca0*/  HFMA2 R59, R59, R74.H0_H0, -132, -132 ;  /* 0xd820d8203b3b7431 */ /* 0x000fe2000004004a */
[----:B------:R-:W-:Y:S01]  /*1acb0*/  LOP3.LUT R53, R53, 0x10001, RZ, 0xc0, !PT ;  /* 0x0001000135357812 */ /* 0x000fe200078ec0ff */
[-C--:B0-----:R-:W-:Y:S01]  /*1acc0*/  HFMA2.MMA R0, R68, R20.reuse, RZ ;  /* 0x0000001444007235 */ /* 0x081fe200000000ff */
[-C--:B------:R-:W-:Y:S01]  /*1acd0*/  HFMA2 R2, R65, R20.reuse, RZ.H0_H0 ;  /* 0x0000001441027231 */ /* 0x080fe200000400ff */
[----:B------:R-:W-:Y:S01]  /*1ace0*/  HFMA2.MMA R18, R62, R20, RZ ;  /* 0x000000143e127235 */ /* 0x000fe200000000ff */
[----:B------:R-:W-:Y:S01]  /*1acf0*/  HFMA2 R20, R60, R20, RZ.H0_H0 ;  /* 0x000000143c147231 */ /* 0x000fe200000400ff */
[----:B------:R-:W-:Y:S01]  /*1ad00*/  LOP3.LUT R19, R19, 0x64006400, RZ, 0xfc, !PT ;  /* 0x6400640013137812 */ /* 0x000fe200078efcff */
[-C--:B------:R-:W-:Y:S01]  /*1ad10*/  HFMA2 R61, R61, R74.reuse.H0_H0, -132, -132 ;  /* 0xd820d8203d3d7431 */ /* 0x080fe2000004004a */
[----:B------:R-:W-:Y:S01]  /*1ad20*/  LOP3.LUT R40, R53, 0x20002, R54, 0xf8, !PT ;  /* 0x0002000235287812 */ /* 0x000fe200078ef836 */
[----:B------:R-:W-:Y:S01]  /*1ad30*/  HFMA2 R71, R59, R21, R20 ;  /* 0x000000153b477231 */ /* 0x000fe20000000014 */
[----:B------:R-:W-:Y:S01]  /*1ad40*/  HFMA2.MMA R54, R67, R21, R0 ;  /* 0x0000001543367235 */ /* 0x000fe20000000000 */
[----:B------:R-:W-:Y:S01]  /*1ad50*/  LOP3.LUT R0, R51, 0x70007, RZ, 0xc0, !PT ;  /* 0x0007000733007812 */ /* 0x000fe200078ec0ff */
[----:B------:R-:W-:Y:S01]  /*1ad60*/  HFMA2 R64, R19, R74.H0_H0, -132, -132 ;  /* 0xd820d82013407431 */ /* 0x000fe2000004004a */
[----:B------:R-:W-:-:S02]  /*1ad70*/  LOP3.LUT R20, R46, 0x70007, RZ, 0xc0, !PT ;  /* 0x000700072e147812 */ /* 0x000fc400078ec0ff */
[C---:B------:R-:W-:Y:S02]  /*1ad80*/  LOP3.LUT R44, R32.reuse, 0x70007, RZ, 0xc0, !PT ;  /* 0x00070007202c7812 */ /* 0x040fe400078ec0ff */
[----:B------:R-:W-:Y:S02]  /*1ad90*/  LOP3.LUT R47, R32, 0x380038, RZ, 0xc0, !PT ;  /* 0x00380038202f7812 */ /* 0x000fe400078ec0ff */
[----:B------:R-:W-:Y:S02]  /*1ada0*/  SHF.R.U32.HI R55, RZ, 0x6, R32 ;  /* 0x00000006ff377819 */ /* 0x000fe40000011620 */
[C---:B------:R-:W-:Y:S02]  /*1adb0*/  LOP3.LUT R32, R34.reuse, 0x70007, RZ, 0xc0, !PT ;  /* 0x0007000722207812 */ /* 0x040fe400078ec0ff */
[----:B------:R-:W-:Y:S02]  /*1adc0*/  LOP3.LUT R49, R34, 0x380038, RZ, 0xc0, !PT ;  /* 0x0038003822317812 */ /* 0x000fe400078ec0ff */
[----:B------:R-:W-:-:S02]  /*1add0*/  SHF.R.U32.HI R63, RZ, 0x6, R34 ;  /* 0x00000006ff3f7819 */ /* 0x000fc40000011622 */
[----:B------:R-:W-:Y:S02]  /*1ade0*/  LOP3.LUT R41, R41, 0x10001, RZ, 0xc0, !PT ;  /* 0x0001000129297812 */ /* 0x000fe400078ec0ff */
[----:B------:R-:W-:Y:S01]  /*1adf0*/  SHF.R.U32.HI R34, RZ, 0xe, R34 ;  /* 0x0000000eff227819 */ /* 0x000fe20000011622 */
[----:B------:R-:W-:Y:S01]  /*1ae00*/  HFMA2 R69, R64, R21, R2 ;  /* 0x0000001540457231 */ /* 0x000fe20000000002 */
[----:B------:R-:W-:Y:S01]  /*1ae10*/  LOP3.LUT R19, R52, 0x380038, RZ, 0xc0, !PT ;  /* 0x0038003834137812 */ /* 0x000fe200078ec0ff */
[----:B------:R-:W-:Y:S01]  /*1ae20*/  HFMA2.MMA R70, R61, R21, R18 ;  /* 0x000000153d467235 */ /* 0x000fe20000000012 */
[----:B------:R-:W-:Y:S02]  /*1ae30*/  LOP3.LUT R0, R0, 0x64006400, RZ, 0xfc, !PT ;  /* 0x6400640000007812 */ /* 0x000fe400078efcff */
[----:B------:R-:W-:Y:S02]  /*1ae40*/  LOP3.LUT R20, R20, 0x64006400, RZ, 0xfc, !PT ;  /* 0x6400640014147812 */ /* 0x000fe400078efcff */
[----:B------:R-:W-:-:S02]  /*1ae50*/  LOP3.LUT R42, R41, 0x20002, R42, 0xf8, !PT ;  /* 0x00020002292a7812 */ /* 0x000fc400078ef82a */
[----:B------:R-:W-:Y:S02]  /*1ae60*/  LOP3.LUT R18, R52, 0x70007, RZ, 0xc0, !PT ;  /* 0x0007000734127812 */ /* 0x000fe400078ec0ff */
[----:B------:R-:W-:Y:S02]  /*1ae70*/  LOP3.LUT R21, R45, 0x70007, RZ, 0xc0, !PT ;  /* 0x000700072d157812 */ /* 0x000fe400078ec0ff */
[----:B------:R-:W-:Y:S01]  /*1ae80*/  LOP3.LUT R41, R33, 0x20002, R34, 0xf8, !PT ;  /* 0x0002000221297812 */ /* 0x000fe200078ef822 */
[----:B------:R-:W-:Y:S01]  /*1ae90*/  HADD2 R58, R0, -1028, -1028 ;  /* 0xe404e404003a7430 */ /* 0x000fe20000000000 */
[----:B------:R-:W-:Y:S02]  /*1aea0*/  LOP3.LUT R2, R51, 0x380038, RZ, 0xc0, !PT ;  /* 0x0038003833027812 */ /* 0x000fe400078ec0ff */
[----:B------:R-:W-:Y:S02]  /*1aeb0*/  LOP3.LUT R26, R46, 0x380038, RZ, 0xc0, !PT ;  /* 0x003800382e1a7812 */ /* 0x000fe400078ec0ff */
[----:B------:R-:W-:Y:S01]  /*1aec0*/  LOP3.LUT R33, R19, 0x64006400, RZ, 0xfc, !PT ;  /* 0x6400640013217812 */ /* 0x000fe200078efcff */
[----:B------:R-:W-:Y:S01]  /*1aed0*/  HADD2 R19, R20, -1028, -1028 ;  /* 0xe404e40414137430 */ /* 0x000fe20000000000 */
[----:B------:R-:W-:-:S02]  /*1aee0*/  LOP3.LUT R18, R18, 0x64006400, RZ, 0xfc, !PT ;  /* 0x6400640012127812 */ /* 0x000fc400078efcff */
[----:B------:R-:W-:Y:S02]  /*1aef0*/  LOP3.LUT R34, R21, 0x64006400, RZ, 0xfc, !PT ;  /* 0x6400640015227812 */ /* 0x000fe400078efcff */
[C---:B------:R-:W-:Y:S02]  /*1af00*/  LOP3.LUT R24, R35.reuse, 0x70007, RZ, 0xc0, !PT ;  /* 0x0007000723187812 */ /* 0x040fe400078ec0ff */
[----:B------:R-:W-:Y:S02]  /*1af10*/  LOP3.LUT R50, R35, 0x380038, RZ, 0xc0, !PT ;  /* 0x0038003823327812 */ /* 0x000fe400078ec0ff */
[----:B------:R-:W-:Y:S02]  /*1af20*/  SHF.R.U32.HI R66, RZ, 0x6, R35 ;  /* 0x00000006ff427819 */ /* 0x000fe40000011623 */
[----:B------:R-:W-:Y:S02]  /*1af30*/  LOP3.LUT R53, R45, 0x380038, RZ, 0xc0, !PT ;  /* 0x003800382d357812 */ /* 0x000fe400078ec0ff */
[----:B------:R-:W-:-:S02]  /*1af40*/  LOP3.LUT R21, R2, 0x64006400, RZ, 0xfc, !PT ;  /* 0x6400640002157812 */ /* 0x000fc400078efcff */
[----:B------:R-:W-:Y:S01]  /*1af50*/  LOP3.LUT R35, R26, 0x64006400, RZ, 0xfc, !PT ;  /* 0x640064001a237812 */ /* 0x000fe200078efcff */
[----:B------:R-:W-:Y:S01]  /*1af60*/  HADD2 R57, R18, -1028, -1028 ;  /* 0xe404e40412397430 */ /* 0x000fe20000000000 */
[----:B------:R-:W-:Y:S01]  /*1af70*/  LOP3.LUT R53, R53, 0x64006400, RZ, 0xfc, !PT ;  /* 0x6400640035357812 */ /* 0x000fe200078efcff */
[----:B------:R-:W-:Y:S01]  /*1af80*/  HADD2 R0, R34, -1028, -1028 ;  /* 0xe404e40422007430 */ /* 0x000fe20000000000 */
[-C--:B------:R-:W-:Y:S01]  /*1af90*/  HFMA2.MMA R54, R58, R22.reuse, R54 ;  /* 0x000000163a367235 */ /* 0x080fe20000000036 */
[----:B------:R-:W-:Y:S01]  /*1afa0*/  LOP3.LUT R51, R51, 0x1c001c0, RZ, 0xc0, !PT ;  /* 0x01c001c033337812 */ /* 0x000fe200078ec0ff */
[----:B------:R-:W-:Y:S01]  /*1afb0*/  HFMA2.MMA R70, R19, R22, R70 ;  /* 0x0000001613467235 */ /* 0x000fe20000000046 */
[----:B------:R-:W-:Y:S01]  /*1afc0*/  LOP3.LUT R46, R46, 0x1c001c0, RZ, 0xc0, !PT ;  /* 0x01c001c02e2e7812 */ /* 0x000fe200078ec0ff */
[-C--:B------:R-:W-:Y:S02]  /*1afd0*/  HFMA2 R18, R21, R74.reuse.H0_H0, -132, -132 ;  /* 0xd820d82015127431 */ /* 0x080fe4000004004a */
[----:B------:R-:W-:Y:S01]  /*1afe0*/  HFMA2 R2, R35, R74.H0_H0, -132, -132 ;  /* 0xd820d82023027431 */ /* 0x000fe2000004004a */
        /* <DEDUP_REMOVED lines=9> */
[----:B------:R-:W-:Y:S01]  /*1b080*/  LOP3.LUT R34, R45, 0x64006400, RZ, 0xfc, !PT ;  /* 0x640064002d227812 */ /* 0x000fe200078efcff */
[----:B------:R-:W-:Y:S01]  /*1b090*/  HFMA2.MMA R70, R2, R23, R70 ;  /* 0x0000001702467235 */ /* 0x000fe20000000046 */
[-C--:B------:R-:W-:Y:S01]  /*1b0a0*/  HFMA2 R69, R20, R23.reuse, R69 ;  /* 0x0000001714457231 */ /* 0x080fe20000000045 */
[----:B------:R-:W-:Y:S01]  /*1b0b0*/  LOP3.LUT R45, R25, 0x64006400, RZ, 0xfc, !PT ;  /* 0x64006400192d7812 */ /* 0x000fe200078efcff */
[----:B------:R-:W-:Y:S01]  /*1b0c0*/  HFMA2 R71, R26, R23, R71 ;  /* 0x000000171a477231 */ /* 0x000fe20000000047 */
[----:B------:R-:W-:Y:S01]  /*1b0d0*/  LOP3.LUT R52, R52, 0x64006400, RZ, 0xfc, !PT ;  /* 0x6400640034347812 */ /* 0x000fe200078efcff */
[----:B------:R-:W-:-:S02]  /*1b0e0*/  HFMA2 R25, R22, R73.H0_H0, -20, -20 ;  /* 0xcd00cd0016197431 */ /* 0x000fc40000040049 */
[-C--:B------:R-:W-:Y:S01]  /*1b0f0*/  HFMA2 R23, R46, R73.reuse.H0_H0, -20, -20 ;  /* 0xcd00cd002e177431 */ /* 0x080fe20000040049 */
[----:B------:R-:W-:Y:S02]  /*1b100*/  LOP3.LUT R44, R44, 0x64006400, RZ, 0xfc, !PT ;  /* 0x640064002c2c7812 */ /* 0x000fe400078efcff */
[----:B------:R-:W-:Y:S02]  /*1b110*/  LOP3.LUT R32, R32, 0x64006400, RZ, 0xfc, !PT ;  /* 0x6400640020207812 */ /* 0x000fe400078efcff */
[----:B------:R-:W-:Y:S01]  /*1b120*/  LOP3.LUT R21, R24, 0x64006400, RZ, 0xfc, !PT ;  /* 0x6400640018157812 */ /* 0x000fe200078efcff */
[-C--:B------:R-:W-:Y:S01]  /*1b130*/  HFMA2 R24, R52, R73.reuse.H0_H0, -20, -20 ;  /* 0xcd00cd0034187431 */ /* 0x080fe20000040049 */
[-C--:B-1----:R-:W-:Y:S01]  /*1b140*/  HFMA2.MMA R54, R25, R36.reuse, R54 ;  /* 0x0000002419367235 */ /* 0x082fe20000000036 */
[----:B------:R-:W-:Y:S01]  /*1b150*/  HFMA2 R22, R34, R73.H0_H0, -20, -20 ;  /* 0xcd00cd0022167431 */ /* 0x000fe20000040049 */
[----:B------:R-:W-:Y:S01]  /*1b160*/  HFMA2.MMA R70, R23, R36, R70 ;  /* 0x0000002417467235 */ /* 0x000fe20000000046 */
[----:B------:R-:W-:-:S02]  /*1b170*/  HADD2 R46, R44, -1028, -1028 ;  /* 0xe404e4042c2e7430 */ /* 0x000fc40000000000 */
[----:B------:R-:W-:Y:S02]  /*1b180*/  HADD2 R44, R32, -1028, -1028 ;  /* 0xe404e404202c7430 */ /* 0x000fe40000000000 */
[-C--:B------:R-:W-:Y:S01]  /*1b190*/  HFMA2 R69, R24, R36.reuse, R69 ;  /* 0x0000002418457231 */ /* 0x080fe20000000045 */
[----:B------:R-:W0:Y:S01]  /*1b1a0*/  LDS.128 R32, [UR5+0x20] ;  /* 0x00002005ff207984 */ /* 0x000e220008000c00 */
[----:B------:R-:W-:Y:S02]  /*1b1b0*/  HFMA2 R36, R22, R36, R71 ;  /* 0x0000002416247231 */ /* 0x000fe40000000047 */
[----:B------:R-:W-:Y:S02]  /*1b1c0*/  HADD2 R45, R45, -1028, -1028 ;  /* 0xe404e4042d2d7430 */ /* 0x000fe40000000000 */
[----:B------:R-:W-:Y:S01]  /*1b1d0*/  HADD2 R21, R21, -1028, -1028 ;  /* 0xe404e40415157430 */ /* 0x000fe20000000000 */
        /* <DEDUP_REMOVED lines=17> */
[----:B------:R-:W-:Y:S01]  /*1b2f0*/  LOP3.LUT R52, R49, 0x64006400, RZ, 0xfc, !PT ;  /* 0x6400640031347812 */ /* 0x000fe200078efcff */
[-C--:B------:R-:W-:Y:S01]  /*1b300*/  HFMA2 R49, R37, R74.reuse.H0_H0, -132, -132 ;  /* 0xd820d82025317431 */ /* 0x080fe2000004004a */
[-C--:B------:R-:W-:Y:S01]  /*1b310*/  HFMA2.MMA R72, R48, R38.reuse, R72 ;  /* 0x0000002630487235 */ /* 0x080fe20000000048 */
[----:B------:R-:W-:Y:S01]  /*1b320*/  HFMA2 R47, R69, R74.H0_H0, -132, -132 ;  /* 0xd820d820452f7431 */ /* 0x000fe2000004004a */
[----:B------:R-:W-:Y:S01]  /*1b330*/  HFMA2.MMA R37, R50, R38, R54 ;  /* 0x0000002632257235 */ /* 0x000fe20000000036 */
[----:B------:R-:W-:-:S02]  /*1b340*/  HADD2 R54, R36, -1028, -1028 ;  /* 0xe404e40424367430 */ /* 0x000fc40000000000 */
[----:B------:R-:W-:Y:S02]  /*1b350*/  HADD2 R52, R52, -1028, -1028 ;  /* 0xe404e40434347430 */ /* 0x000fe40000000000 */
[-C--:B------:R-:W-:Y:S02]  /*1b360*/  HFMA2 R71, R49, R38.reuse, R71 ;  /* 0x0000002631477231 */ /* 0x080fe40000000047 */
        /* <DEDUP_REMOVED lines=26> */
[-C--:B0-----:R-:W-:Y:S01]  /*1b510*/  HFMA2.MMA R77, R56, R32.reuse, R77 ;  /* 0x00000020384d7235 */ /* 0x081fe2000000004d */
[----:B------:R-:W-:Y:S01]  /*1b520*/  HFMA2 R55, R55, R74.H0_H0, -132, -132 ;  /* 0xd820d82037377431 */ /* 0x000fe2000004004a */
[----:B------:R-:W-:Y:S01]  /*1b530*/  HFMA2.MMA R37, R66, R32, R75 ;  /* 0x0000002042257235 */ /* 0x000fe2000000004b */
[-C--:B------:R-:W-:Y:S02]  /*1b540*/  HFMA2 R72, R72, R73.reuse.H0_H0, -20, -20 ;  /* 0xcd00cd0048487431 */ /* 0x080fe40000040049 */
[-C--:B------:R-:W-:Y:S01]  /*1b550*/  HFMA2 R70, R70, R73.reuse.H0_H0, -20, -20 ;  /* 0xcd00cd0046467431 */ /* 0x080fe20000040049 */
[C---:B-----5:R-:W-:Y:S01]  /*1b560*/  LOP3.LUT R88, R28.reuse, 0x70007, RZ, 0xc0, !PT ;  /* 0x000700071c587812 */ /* 0x060fe200078ec0ff */
[-C--:B------:R-:W-:Y:S01]  /*1b570*/  HFMA2 R76, R63, R32.reuse, R76 ;  /* 0x000000203f4c7231 */ /* 0x080fe2000000004c */
[----:B------:R-:W-:Y:S01]  /*1b580*/  LOP3.LUT R79, R28, 0x380038, RZ, 0xc0, !PT ;  /* 0x003800381c4f7812 */ /* 0x000fe200078ec0ff */
[----:B------:R-:W-:Y:S01]  /*1b590*/  HFMA2 R39, R55, R32, R78 ;  /* 0x0000002037277231 */ /* 0x000fe2000000004e */
[--C-:B------:R-:W-:Y:S01]  /*1b5a0*/  SHF.R.U32.HI R89, RZ, 0x6, R28.reuse ;  /* 0x00000006ff597819 */ /* 0x100fe2000001161c */
[-C--:B------:R-:W-:Y:S01]  /*1b5b0*/  HFMA2 R71, R36, R73.reuse.H0_H0, -20, -20 ;  /* 0xcd00cd0024477431 */ /* 0x080fe20000040049 */
[----:B------:R-:W-:Y:S01]  /*1b5c0*/  SHF.R.U32.HI R32, RZ, 0xd, R28 ;  /* 0x0000000dff207819 */ /* 0x000fe2000001161c */
[----:B------:R-:W-:Y:S01]  /*1b5d0*/  HFMA2 R69, R38, R73.H0_H0, -20, -20 ;  /* 0xcd00cd0026457431 */ /* 0x000fe20000040049 */
[----:B------:R-:W-:-:S02]  /*1b5e0*/  SHF.R.U32.HI R28, RZ, 0xd, R30 ;  /* 0x0000000dff1c7819 */ /* 0x000fc4000001161e */
[--C-:B------:R-:W-:Y:S01]  /*1b5f0*/  SHF.R.U32.HI R90, RZ, 0x6, R29.reuse ;  /* 0x00000006ff5a7819 */ /* 0x100fe2000001161d */
[-C--:B------:R-:W-:Y:S01]  /*1b600*/  HFMA2.MMA R37, R72, R33.reuse, R37 ;  /* 0x0000002148257235 */ /* 0x080fe20000000025 */
[-C--:B------:R-:W-:Y:S01]  /*1b610*/  HFMA2 R38, R71, R33.reuse, R76 ;  /* 0x0000002147267231 */ /* 0x080fe2000000004c */
[----:B------:R-:W-:Y:S01]  /*1b620*/  HFMA2.MMA R36, R70, R33, R77 ;  /* 0x0000002146247235 */ /* 0x000fe2000000004d */
[----:B------:R-:W-:Y:S01]  /*1b630*/  HFMA2 R39, R69, R33, R39 ;  /* 0x0000002145277231 */ /* 0x000fe20000000027 */
[C---:B------:R-:W-:Y:S02]  /*1b640*/  LOP3.LUT R80, R29.reuse, 0x380038, RZ, 0xc0, !PT ;  /* 0x003800381d507812 */ /* 0x040fe400078ec0ff */
[----:B------:R-:W-:Y:S02]  /*1b650*/  SHF.R.U32.HI R33, RZ, 0xd, R29 ;  /* 0x0000000dff217819 */ /* 0x000fe4000001161d */
[----:B------:R-:W-:Y:S02]  /*1b660*/  LOP3.LUT R75, R29, 0x70007, RZ, 0xc0, !PT ;  /* 0x000700071d4b7812 */ /* 0x000fe400078ec0ff */
[----:B------:R-:W-:-:S02]  /*1b670*/  LOP3.LUT R93, R41, 0x40004, R28, 0xf8, !PT ;  /* 0x00040004295d7812 */ /* 0x000fc400078ef81c */
[----:B------:R-:W-:Y:S02]  /*1b680*/  SHF.R.U32.HI R91, RZ, 0x6, R30 ;  /* 0x00000006ff5b7819 */ /* 0x000fe4000001161e */
[----:B------:R-:W-:Y:S02]  /*1b690*/  LOP3.LUT R28, R89, 0x1c001c0, RZ, 0xc0, !PT ;  /* 0x01c001c0591c7812 */ /* 0x000fe400078ec0ff */
[----:B------:R-:W-:Y:S02]  /*1b6a0*/  LOP3.LUT R29, R90, 0x1c001c0, RZ, 0xc0, !PT ;  /* 0x01c001c05a1d7812 */ /* 0x000fe400078ec0ff */
[C---:B------:R-:W-:Y:S02]  /*1b6b0*/  LOP3.LUT R82, R30.reuse, 0x380038, RZ, 0xc0, !PT ;  /* 0x003800381e527812 */ /* 0x040fe400078ec0ff */
[----:B------:R-:W-:Y:S02]  /*1b6c0*/  LOP3.LUT R76, R30, 0x70007, RZ, 0xc0, !PT ;  /* 0x000700071e4c7812 */ /* 0x000fe400078ec0ff */
[----:B------:R-:W-:-:S02]  /*1b6d0*/  SHF.R.U32.HI R92, RZ, 0x6, R31 ;  /* 0x00000006ff5c7819 */ /* 0x000fc4000001161f */
[C---:B------:R-:W-:Y:S02]  /*1b6e0*/  LOP3.LUT R84, R31.reuse, 0x380038, RZ, 0xc0, !PT ;  /* 0x003800381f547812 */ /* 0x040fe400078ec0ff */
[----:B------:R-:W-:Y:S02]  /*1b6f0*/  SHF.R.U32.HI R77, RZ, 0xd, R31 ;  /* 0x0000000dff4d7819 */ /* 0x000fe4000001161f */
[----:B------:R-:W-:Y:S02]  /*1b700*/  LOP3.LUT R78, R31, 0x70007, RZ, 0xc0, !PT ;  /* 0x000700071f4e7812 */ /* 0x000fe400078ec0ff */
[----:B------:R-:W-:Y:S02]  /*1b710*/  LOP3.LUT R31, R91, 0x1c001c0, RZ, 0xc0, !PT ;  /* 0x01c001c05b1f7812 */ /* 0x000fe400078ec0ff */
[----:B------:R-:W-:Y:S02]  /*1b720*/  LOP3.LUT R28, R28, 0x64006400, RZ, 0xfc, !PT ;  /* 0x640064001c1c7812 */ /* 0x000fe400078efcff */
[----:B------:R-:W-:-:S02]  /*1b730*/  LOP3.LUT R30, R29, 0x64006400, RZ, 0xfc, !PT ;  /* 0x640064001d1e7812 */ /* 0x000fc400078efcff */
[----:B------:R-:W-:Y:S01]  /*1b740*/  LOP3.LUT R33, R42, 0x40004, R33, 0xf8, !PT ;  /* 0x000400042a217812 */ /* 0x000fe200078ef821 */
[-C--:B------:R-:W-:Y:S01]  /*1b750*/  HFMA2 R85, R28, R73.reuse.H0_H0, -20, -20 ;  /* 0xcd00cd001c557431 */ /* 0x080fe20000040049 */
[----:B------:R-:W-:Y:S01]  /*1b760*/  LOP3.LUT R42, R31, 0x64006400, RZ, 0xfc, !PT ;  /* 0x640064001f2a7812 */ /* 0x000fe200078efcff */
[-C--:B------:R-:W-:Y:S02]  /*1b770*/  HFMA2 R81, R30, R73.reuse.H0_H0, -20, -20 ;  /* 0xcd00cd001e517431 */ /* 0x080fe40000040049 */
[----:B------:R-:W0:Y:S01]  /*1b780*/  LDS.128 R28, [UR5+0x30] ;  /* 0x00003005ff1c7984 */ /* 0x000e220008000c00 */
[----:B------:R-:W-:Y:S01]  /*1b790*/  LOP3.LUT R94, R40, 0x40004, R77, 0xf8, !PT ;  /* 0x00040004285e7812 */ /* 0x000fe200078ef84d */
[----:B------:R-:W-:Y:S01]  /*1b7a0*/  HFMA2 R77, R42, R73.H0_H0, -20, -20 ;  /* 0xcd00cd002a4d7431 */ /* 0x000fe20000040049 */
[----:B------:R-:W-:Y:S02]  /*1b7b0*/  LOP3.LUT R76, R76, 0x64006400, RZ, 0xfc, !PT ;  /* 0x640064004c4c7812 */ /* 0x000fe400078efcff */
[----:B------:R-:W-:-:S02]  /*1b7c0*/  LOP3.LUT R42, R90, 0x380038, RZ, 0xc0, !PT ;  /* 0x003800385a2a7812 */ /* 0x000fc400078ec0ff */
[----:B------:R-:W-:Y:S02]  /*1b7d0*/  LOP3.LUT R41, R92, 0x1c001c0, RZ, 0xc0, !PT ;  /* 0x01c001c05c297812 */ /* 0x000fe400078ec0ff */
[----:B------:R-:W-:Y:S02]  /*1b7e0*/  LOP3.LUT R88, R88, 0x64006400, RZ, 0xfc, !PT ;  /* 0x6400640058587812 */ /* 0x000fe400078efcff */
[----:B------:R-:W-:Y:S02]  /*1b7f0*/  LOP3.LUT R99, R84, 0x64006400, RZ, 0xfc, !PT ;  /* 0x6400640054637812 */ /* 0x000fe400078efcff */
[----:B------:R-:W-:Y:S02]  /*1b800*/  LOP3.LUT R40, R89, 0x380038, RZ, 0xc0, !PT ;  /* 0x0038003859287812 */ /* 0x000fe400078ec0ff */
[----:B------:R-:W-:Y:S02]  /*1b810*/  LOP3.LUT R32, R43, 0x40004, R32, 0xf8, !PT ;  /* 0x000400042b207812 */ /* 0x000fe400078ef820 */
[----:B------:R-:W-:Y:S01]  /*1b820*/  LOP3.LUT R83, R80, 0x64006400, RZ, 0xfc, !PT ;  /* 0x6400640050537812 */ /* 0x000fe200078efcff */
[----:B------:R-:W-:Y:S01]  /*1b830*/  HADD2 R80, R76, -1028, -1028 ;  /* 0xe404e4044c507430 */ /* 0x000fe20000000000 */
[----:B------:R-:W-:-:S02]  /*1b840*/  LOP3.LUT R84, R75, 0x64006400, RZ, 0xfc, !PT ;  /* 0x640064004b547812 */ /* 0x000fc400078efcff */
[----:B------:R-:W-:Y:S02]  /*1b850*/  LOP3.LUT R96, R78, 0x64006400, RZ, 0xfc, !PT ;  /* 0x640064004e607812 */ /* 0x000fe400078efcff */
[----:B------:R-:W-:Y:S01]  /*1b860*/  LOP3.LUT R43, R42, 0x64006400, RZ, 0xfc, !PT ;  /* 0x640064002a2b7812 */ /* 0x000fe200078efcff */
[----:B------:R-:W-:Y:S01]  /*1b870*/  HADD2 R88, R88, -1028, -1028 ;  /* 0xe404e40458587430 */ /* 0x000fe20000000000 */
[----:B------:R-:W-:Y:S02]  /*1b880*/  LOP3.LUT R86, R41, 0x64006400, RZ, 0xfc, !PT ;  /* 0x6400640029567812 */ /* 0x000fe400078efcff */
[----:B------:R-:W-:Y:S02]  /*1b890*/  LOP3.LUT R79, R79, 0x64006400, RZ, 0xfc, !PT ;  /* 0x640064004f4f7812 */ /* 0x000fe400078efcff */
[----:B------:R-:W-:Y:S02]  /*1b8a0*/  LOP3.LUT R95, R82, 0x64006400, RZ, 0xfc, !PT ;  /* 0x64006400525f7812 */ /* 0x000fe400078efcff */
[----:B------:R-:W-:Y:S01]  /*1b8b0*/  LOP3.LUT R41, R40, 0x64006400, RZ, 0xfc, !PT ;  /* 0x6400640028297812 */ /* 0x000fe200078efcff */
[----:B------:R-:W-:-:S02]  /*1b8c0*/  HADD2 R84, R84, -1028, -1028 ;  /* 0xe404e40454547430 */ /* 0x000fc40000000000 */
[----:B------:R-:W-:Y:S01]  /*1b8d0*/  HADD2 R76, R96, -1028, -1028 ;  /* 0xe404e404604c7430 */ /* 0x000fe20000000000 */
[C---:B------:R-:W-:Y:S01]  /*1b8e0*/  LOP3.LUT R75, R91.reuse, 0x380038, RZ, 0xc0, !PT ;  /* 0x003800385b4b7812 */ /* 0x040fe200078ec0ff */
[-C--:B------:R-:W-:Y:S01]  /*1b8f0*/  HFMA2 R82, R43, R74.reuse.H0_H0, -132, -132 ;  /* 0xd820d8202b527431 */ /* 0x080fe2000004004a */
[-C--:B------:R-:W-:Y:S01]  /*1b900*/  HFMA2.MMA R43, R80, R34.reuse, R36 ;  /* 0x00000022502b7235 */ /* 0x080fe20000000024 */
[----:B------:R-:W-:Y:S01]  /*1b910*/  HFMA2 R73, R86, R73.H0_H0, -20, -20 ;  /* 0xcd00cd0056497431 */ /* 0x000fe20000040049 */
[----:B------:R-:W-:Y:S01]  /*1b920*/  LOP3.LUT R90, R90, 0x70007, RZ, 0xc0, !PT ;  /* 0x000700075a5a7812 */ /* 0x000fe200078ec0ff */
[-C--:B------:R-:W-:Y:S01]  /*1b930*/  HFMA2 R87, R79, R74.reuse.H0_H0, -132, -132 ;  /* 0xd820d8204f577431 */ /* 0x080fe2000004004a */
[----:B------:R-:W-:Y:S01]  /*1b940*/  LOP3.LUT R91, R91, 0x70007, RZ, 0xc0, !PT ;  /* 0x000700075b5b7812 */ /* 0x000fe200078ec0ff */
[-C--:B------:R-:W-:Y:S02]  /*1b950*/  HFMA2 R79, R95, R74.reuse.H0_H0, -132, -132 ;  /* 0xd820d8205f4f7431 */ /* 0x080fe4000004004a */
[----:B------:R-:W-:Y:S01]  /*1b960*/  HFMA2 R86, R41, R74.H0_H0, -132, -132 ;  /* 0xd820d82029567431 */ /* 0x000fe2000004004a */
[----:B------:R-:W-:Y:S01]  /*1b970*/  HFMA2.MMA R41, R88, R34, R37 ;  /* 0x0000002258297235 */ /* 0x000fe20000000025 */
[-C--:B------:R-:W-:Y:S01]  /*1b980*/  HFMA2 R42, R84, R34.reuse, R38 ;  /* 0x00000022542a7231 */ /* 0x080fe20000000026 */
[----:B------:R-:W-:Y:S01]  /*1b990*/  LOP3.LUT R89, R89, 0x70007, RZ, 0xc0, !PT ;  /* 0x0007000759597812 */ /* 0x000fe200078ec0ff */
[----:B------:R-:W-:Y:S01]  /*1b9a0*/  HFMA2 R95, R76, R34, R39 ;  /* 0x000000224c5f7231 */ /* 0x000fe20000000027 */
[----:B------:R-:W-:Y:S01]  /*1b9b0*/  LOP3.LUT R90, R90, 0x64006400, RZ, 0xfc, !PT ;  /* 0x640064005a5a7812 */ /* 0x000fe200078efcff */
[----:B------:R-:W1:Y:S01]  /*1b9c0*/  LDS.128 R36, [UR5+0x80] ;  /* 0x00008005ff247984 */ /* 0x000e620008000c00 */
[----:B------:R-:W-:-:S02]  /*1b9d0*/  LOP3.LUT R34, R91, 0x64006400, RZ, 0xfc, !PT ;  /* 0x640064005b227812 */ /* 0x000fc400078efcff */
[C---:B------:R-:W-:Y:S01]  /*1b9e0*/  LOP3.LUT R78, R92.reuse, 0x380038, RZ, 0xc0, !PT ;  /* 0x003800385c4e7812 */ /* 0x040fe200078ec0ff */
[-C--:B------:R-:W-:Y:S01]  /*1b9f0*/  HFMA2.MMA R43, R79, R35.reuse, R43 ;  /* 0x000000234f2b7235 */ /* 0x080fe2000000002b */
[----:B------:R-:W-:Y:S02]  /*1ba00*/  LOP3.LUT R92, R92, 0x70007, RZ, 0xc0, !PT ;  /* 0x000700075c5c7812 */ /* 0x000fe400078ec0ff */
[----:B------:R-:W-:Y:S01]  /*1ba10*/  LOP3.LUT R89, R89, 0x64006400, RZ, 0xfc, !PT ;  /* 0x6400640059597812 */ /* 0x000fe200078efcff */
[----:B------:R-:W-:Y:S01]  /*1ba20*/  HADD2 R91, R90, -1028, -1028 ;  /* 0xe404e4045a5b7430 */ /* 0x000fe20000000000 */
[----:B------:R-:W-:Y:S01]  /*1ba30*/  LOP3.LUT R97, R75, 0x64006400, RZ, 0xfc, !PT ;  /* 0x640064004b617812 */ /* 0x000fe200078efcff */
[----:B------:R-:W-:Y:S01]  /*1ba40*/  HFMA2.MMA R41, R87, R35, R41 ;  /* 0x0000002357297235 */ /* 0x000fe20000000029 */
[----:B------:R-:W-:Y:S01]  /*1ba50*/  HADD2 R90, R34, -1028, -1028 ;  /* 0xe404e404225a7430 */ /* 0x000fe20000000000 */
[----:B------:R-:W-:Y:S01]  /*1ba60*/  LOP3.LUT R40, R92, 0x64006400, RZ, 0xfc, !PT ;  /* 0x640064005c287812 */ /* 0x000fe200078efcff */
[----:B------:R-:W-:-:S02]  /*1ba70*/  HFMA2 R75, R99, R74.H0_H0, -132, -132 ;  /* 0xd820d820634b7431 */ /* 0x000fc4000004004a */
[----:B------:R-:W-:Y:S02]  /*1ba80*/  HADD2 R92, R89, -1028, -1028 ;  /* 0xe404e404595c7430 */ /* 0x000fe40000000000 */
[-C--:B------:R-:W-:Y:S01]  /*1ba90*/  HFMA2 R96, R75, R35.reuse, R95 ;  /* 0x000000234b607231 */ /* 0x080fe2000000005f */
[-C--:B0-----:R-:W-:Y:S01]  /*1baa0*/  HFMA2.MMA R95, R90, R28.reuse, R43 ;  /* 0x0000001c5a5f7235 */ /* 0x081fe2000000002b */
[----:B------:R-:W-:Y:S01]  /*1bab0*/  LOP3.LUT R101, R78, 0x64006400, RZ, 0xfc, !PT ;  /* 0x640064004e657812 */ /* 0x000fe200078efcff */
[-C--:B------:R-:W-:Y:S01]  /*1bac0*/  HFMA2 R83, R83, R74.reuse.H0_H0, -132, -132 ;  /* 0xd820d82053537431 */ /* 0x080fe2000004004a */
[----:B------:R-:W-:Y:S01]  /*1bad0*/  HFMA2.MMA R34, R92, R28, R41 ;  /* 0x0000001c5c227235 */ /* 0x000fe20000000029 */
[----:B------:R-:W-:Y:S02]  /*1bae0*/  HFMA2 R78, R97, R74.H0_H0, -132, -132 ;  /* 0xd820d820614e7431 */ /* 0x000fe4000004004a */
[----:B------:R-:W-:Y:S02]  /*1baf0*/  HFMA2 R42, R83, R35, R42 ;  /* 0x00000023532a7231 */ /* 0x000fe4000000002a */
[----:B------:R-:W-:-:S02]  /*1bb00*/  HADD2 R89, R40, -1028, -1028 ;  /* 0xe404e40428597430 */ /* 0x000fc40000000000 */
[-C--:B------:R-:W-:Y:S01]  /*1bb10*/  HFMA2.MMA R95, R78, R29.reuse, R95 ;  /* 0x0000001d4e5f7235 */ /* 0x080fe2000000005f */
[----:B------:R-:W-:Y:S01]  /*1bb20*/  HFMA2 R35, R91, R28, R42 ;  /* 0x0000001c5b237231 */ /* 0x000fe2000000002a */
[----:B------:R-:W-:Y:S01]  /*1bb30*/  HFMA2.MMA R34, R86, R29, R34 ;  /* 0x0000001d56227235 */ /* 0x000fe20000000022 */
[----:B------:R-:W-:Y:S01]  /*1bb40*/  HFMA2 R74, R101, R74.H0_H0, -132, -132 ;  /* 0xd820d820654a7431 */ /* 0x000fe2000004004a */
[----:B------:R-:W-:Y:S01]  /*1bb50*/  LOP3.LUT R93, R93, 0x64006400, RZ, 0xfc, !PT ;  /* 0x640064005d5d7812 */ /* 0x000fe200078efcff */
[----:B------:R-:W-:Y:S01]  /*1bb60*/  HFMA2 R96, R89, R28, R96 ;  /* 0x0000001c59607231 */ /* 0x000fe20000000060 */
[----:B------:R-:W-:Y:S01]  /*1bb70*/  LOP3.LUT R32, R32, 0x64006400, RZ, 0xfc, !PT ;  /* 0x6400640020207812 */ /* 0x000fe200078efcff */
[-C--:B------:R-:W-:Y:S01]  /*1bb80*/  HFMA2 R35, R82, R29.reuse, R35 ;  /* 0x0000001d52237231 */ /* 0x080fe20000000023 */
[----:B------:R-:W-:Y:S01]  /*1bb90*/  LOP3.LUT R33, R33, 0x64006400, RZ, 0xfc, !PT ;  /* 0x6400640021217812 */ /* 0x000fe200078efcff */
[----:B------:R-:W-:Y:S01]  /*1bba0*/  HFMA2 R96, R74, R29, R96 ;  /* 0x0000001d4a607231 */ /* 0x000fe20000000060 */
[-C--:B------:R-:W-:Y:S01]  /*1bbb0*/  HFMA2.MMA R29, R77, R30.reuse, R95 ;  /* 0x0000001e4d1d7235 */ /* 0x080fe2000000005f */
[----:B------:R-:W-:Y:S01]  /*1bbc0*/  LOP3.LUT R28, R94, 0x64006400, RZ, 0xfc, !PT ;  /* 0x640064005e1c7812 */ /* 0x000fe200078efcff */
[----:B------:R-:W-:Y:S01]  /*1bbd0*/  HFMA2.MMA R34, R85, R30, R34 ;  /* 0x0000001e55227235 */ /* 0x000fe20000000022 */
[----:B------:R-:W-:Y:S01]  /*1bbe0*/  HFMA2 R35, R81, R30, R35 ;  /* 0x0000001e51237231 */ /* 0x000fe20000000023 */
[----:B------:R-:W0:Y:S01]  /*1bbf0*/  LDS.128 R40, [UR5+0x90] ;  /* 0x00009005ff287984 */ /* 0x000e220008000c00 */
[----:B------:R-:W-:-:S02]  /*1bc00*/  HADD2 R94, R93, -1028, -1028 ;  /* 0xe404e4045d5e7430 */ /* 0x000fc40000000000 */
[----:B------:R-:W-:Y:S02]  /*1bc10*/  HFMA2 R30, R73, R30, R96 ;  /* 0x0000001e491e7231 */ /* 0x000fe40000000060 */
[----:B------:R-:W-:Y:S02]  /*1bc20*/  HADD2 R96, R32, -1028, -1028 ;  /* 0xe404e40420607430 */ /* 0x000fe40000000000 */
[----:B------:R-:W-:Y:S02]  /*1bc30*/  HADD2 R95, R33, -1028, -1028 ;  /* 0xe404e404215f7430 */ /* 0x000fe40000000000 */
[----:B------:R-:W-:Y:S01]  /*1bc40*/  HADD2 R93, R28, -1028, -1028 ;  /* 0xe404e4041c5d7430 */ /* 0x000fe20000000000 */
[-C--:B------:R-:W-:Y:S01]  /*1bc50*/  HFMA2.MMA R29, R94, R31.reuse, R29 ;  /* 0x0000001f5e1d7235 */ /* 0x080fe2000000001d */
[-C--:B------:R-:W-:Y:S01]  /*1bc60*/  HFMA2 R35, R95, R31.reuse, R35 ;  /* 0x0000001f5f237231 */ /* 0x080fe20000000023 */
[----:B------:R-:W-:Y:S01]  /*1bc70*/  HFMA2.MMA R34, R96, R31, R34 ;  /* 0x0000001f60227235 */ /* 0x000fe20000000022 */
[----:B------:R-:W-:Y:S01]  /*1bc80*/  HFMA2 R30, R93, R31, R30 ;  /* 0x0000001f5d1e7231 */ /* 0x000fe2000000001e */
[----:B-1----:R-:W-:-:S02]  /*1bc90*/  HFMA2.MMA R28, R68, R36, RZ ;  /* 0x00000024441c7235 */ /* 0x002fc400000000ff */
[----:B------:R-:W-:Y:S01]  /*1bca0*/  HFMA2.MMA R31, R62, R36, RZ ;  /* 0x000000243e1f7235 */ /* 0x000fe200000000ff */
[----:B------:R-:W-:-:S03]  /*1bcb0*/  HADD2 R97, R30.H0_H0, R30.H1_H1 ;  /* 0x3000001e1e617230 */ /* 0x000fc60000000800 */
[----:B------:R-:W-:Y:S02]  /*1bcc0*/  HADD2 R98, R29.H0_H0, R29.H1_H1 ;  /* 0x3000001d1d627230 */ /* 0x000fe40000000800 */
[-C--:B------:R-:W-:Y:S02]  /*1bcd0*/  HFMA2.MMA R29, R67, R37.reuse, R28 ;  /* 0x00000025431d7235 */ /* 0x080fe4000000001c */
[----:B------:R-:W-:Y:S01]  /*1bce0*/  HFMA2.MMA R31, R61, R37, R31 ;  /* 0x000000253d1f7235 */ /* 0x000fe2000000001f */
[-C--:B------:R-:W-:Y:S02]  /*1bcf0*/  HFMA2 R30, R65, R36.reuse, RZ.H0_H0 ;  /* 0x00000024411e7231 */ /* 0x080fe400000400ff */
[----:B------:R-:W-:-:S04]  /*1bd00*/  HFMA2 R36, R60, R36, RZ.H0_H0 ;  /* 0x000000243c247231 */ /* 0x000fc800000400ff */
[----:B------:R-:W-:Y:S01]  /*1bd10*/  HFMA2 R28, R59, R37, R36 ;  /* 0x000000253b1c7231 */ /* 0x000fe20000000024 */
[-C--:B------:R-:W-:Y:S02]  /*1bd20*/  HFMA2.MMA R36, R58, R38.reuse, R29 ;  /* 0x000000263a247235 */ /* 0x080fe4000000001d */
[----:B------:R-:W-:Y:S01]  /*1bd30*/  HFMA2.MMA R101, R19, R38, R31 ;  /* 0x0000002613657235 */ /* 0x000fe2000000001f */
[----:B------:R-:W-:Y:S02]  /*1bd40*/  HADD2 R100, R34.H0_H0, R34.H1_H1 ;  /* 0x3000002222647230 */ /* 0x000fe40000000800 */
[----:B------:R-:W-:Y:S02]  /*1bd50*/  HADD2 R99, R35.H0_H0, R35.H1_H1 ;  /* 0x3000002323637230 */ /* 0x000fe40000000800 */
[----:B------:R-:W1:Y:S01]  /*1bd60*/  LDS.128 R32, [UR5+0xa0] ;  /* 0x0000a005ff207984 */ /* 0x000e620008000c00 */
[-C--:B------:R-:W-:Y:S02]  /*1bd70*/  HFMA2.MMA R36, R18, R39.reuse, R36 ;  /* 0x0000002712247235 */ /* 0x080fe40000000024 */
[----:B------:R-:W-:-:S06]  /*1bd80*/  HFMA2.MMA R101, R2, R39, R101 ;  /* 0x0000002702657235 */ /* 0x000fcc0000000065 */
[-C--:B0-----:R-:W-:Y:S02]  /*1bd90*/  HFMA2.MMA R36, R25, R40.reuse, R36 ;  /* 0x0000002819247235 */ /* 0x081fe40000000024 */
[----:B------:R-:W-:-:S06]  /*1bda0*/  HFMA2.MMA R101, R23, R40, R101 ;  /* 0x0000002817657235 */ /* 0x000fcc0000000065 */
[-C--:B------:R-:W-:Y:S02]  /*1bdb0*/  HFMA2.MMA R36, R46, R41.reuse, R36 ;  /* 0x000000292e247235 */ /* 0x080fe40000000024 */
[----:B------:R-:W-:Y:S01]  /*1bdc0*/  HFMA2.MMA R101, R44, R41, R101 ;  /* 0x000000292c657235 */ /* 0x000fe20000000065 */
[----:B------:R-:W-:-:S05]  /*1bdd0*/  HFMA2 R30, R64, R37, R30 ;  /* 0x00000025401e7231 */ /* 0x000fca000000001e */
[-C--:B------:R-:W-:Y:S02]  /*1bde0*/  HFMA2.MMA R36, R50, R42.reuse, R36 ;  /* 0x0000002a32247235 */ /* 0x080fe40000000024 */
[----:B------:R-:W-:Y:S01]  /*1bdf0*/  HFMA2.MMA R101, R48, R42, R101 ;  /* 0x0000002a30657235 */ /* 0x000fe20000000065 */
[-C--:B------:R-:W-:Y:S02]  /*1be00*/  HFMA2 R37, R57, R38.reuse, R30 ;  /* 0x0000002639257231 */ /* 0x080fe4000000001e */
[----:B------:R-:W-:Y:S02]  /*1be10*/  HFMA2 R38, R0, R38, R28 ;  /* 0x0000002600267231 */ /* 0x000fe4000000001c */
[----:B------:R-:W0:Y:S01]  /*1be20*/  LDS.128 R28, [UR5+0xb0] ;  /* 0x0000b005ff1c7984 */ /* 0x000e220008000c00 */
[-C--:B------:R-:W-:Y:S02]  /*1be30*/  HFMA2.MMA R36, R54, R43.reuse, R36 ;  /* 0x0000002b36247235 */ /* 0x080fe40000000024 */
[----:B------:R-:W-:Y:S01]  /*1be40*/  HFMA2.MMA R101, R52, R43, R101 ;  /* 0x0000002b34657235 */ /* 0x000fe20000000065 */
[----:B------:R-:W-:-:S02]  /*1be50*/  HFMA2 R37, R20, R39, R37 ;  /* 0x0000002714257231 */ /* 0x000fc40000000025 */
[----:B------:R-:W-:Y:S02]  /*1be60*/  HFMA2 R38, R26, R39, R38 ;  /* 0x000000271a267231 */ /* 0x000fe40000000026 */
[-C--:B------:R-:W-:Y:S02]  /*1be70*/  HFMA2 R37, R24, R40.reuse, R37 ;  /* 0x0000002818257231 */ /* 0x080fe40000000025 */
[----:B------:R-:W-:Y:S01]  /*1be80*/  HFMA2 R38, R22, R40, R38 ;  /* 0x0000002816267231 */ /* 0x000fe20000000026 */
[-C--:B-1----:R-:W-:Y:S02]  /*1be90*/  HFMA2.MMA R36, R66, R32.reuse, R36 ;  /* 0x0000002042247235 */ /* 0x082fe40000000024 */
[----:B------:R-:W-:Y:S01]  /*1bea0*/  HFMA2.MMA R101, R56, R32, R101 ;  /* 0x0000002038657235 */ /* 0x000fe20000000065 */
[-C--:B------:R-:W-:Y:S02]  /*1beb0*/  HFMA2 R37, R45, R41.reuse, R37 ;  /* 0x000000292d257231 */ /* 0x080fe40000000025 */
[----:B------:R-:W-:-:S02]  /*1bec0*/  HFMA2 R38, R21, R41, R38 ;  /* 0x0000002915267231 */ /* 0x000fc40000000026 */
[-C--:B------:R-:W-:Y:S02]  /*1bed0*/  HFMA2 R37, R49, R42.reuse, R37 ;  /* 0x0000002a31257231 */ /* 0x080fe40000000025 */
[----:B------:R-:W-:Y:S01]  /*1bee0*/  HFMA2 R38, R47, R42, R38 ;  /* 0x0000002a2f267231 */ /* 0x000fe20000000026 */
[-C--:B------:R-:W-:Y:S02]  /*1bef0*/  HFMA2.MMA R36, R72, R33.reuse, R36 ;  /* 0x0000002148247235 */ /* 0x080fe40000000024 */
[----:B------:R-:W-:Y:S01]  /*1bf00*/  HFMA2.MMA R101, R70, R33, R101 ;  /* 0x0000002146657235 */ /* 0x000fe20000000065 */
[-C--:B------:R-:W-:Y:S02]  /*1bf10*/  HFMA2 R37, R53, R43.reuse, R37 ;  /* 0x0000002b35257231 */ /* 0x080fe40000000025 */
[----:B------:R-:W-:Y:S02]  /*1bf20*/  HFMA2 R38, R51, R43, R38 ;  /* 0x0000002b33267231 */ /* 0x000fe40000000026 */
[----:B------:R-:W1:Y:S01]  /*1bf30*/  LDS.128 R40, [UR5+0x100] ;  /* 0x00010005ff287984 */ /* 0x000e620008000c00 */
[----:B------:R-:W-:-:S02]  /*1bf40*/  HFMA2.MMA R36, R88, R34, R36 ;  /* 0x0000002258247235 */ /* 0x000fc40000000024 */
[----:B------:R-:W-:Y:S01]  /*1bf50*/  HFMA2.MMA R101, R80, R34, R101 ;  /* 0x0000002250657235 */ /* 0x000fe20000000065 */
[----:B------:R-:W-:-:S05]  /*1bf60*/  HFMA2 R37, R63, R32, R37 ;  /* 0x000000203f257231 */ /* 0x000fca0000000025 */
[-C--:B------:R-:W-:Y:S02]  /*1bf70*/  HFMA2.MMA R36, R87, R35.reuse, R36 ;  /* 0x0000002357247235 */ /* 0x080fe40000000024 */
[----:B------:R-:W-:Y:S01]  /*1bf80*/  HFMA2.MMA R101, R79, R35, R101 ;  /* 0x000000234f657235 */ /* 0x000fe20000000065 */
[----:B------:R-:W-:Y:S02]  /*1bf90*/  HFMA2 R38, R55, R32, R38 ;  /* 0x0000002037267231 */ /* 0x000fe40000000026 */
[-C--:B------:R-:W-:Y:S02]  /*1bfa0*/  HFMA2 R37, R71, R33.reuse, R37 ;  /* 0x0000002147257231 */ /* 0x080fe40000000025 */
[----:B------:R-:W-:Y:S01]  /*1bfb0*/  HFMA2 R38, R69, R33, R38 ;  /* 0x0000002145267231 */ /* 0x000fe20000000026 */
[-C--:B0-----:R-:W-:Y:S02]  /*1bfc0*/  HFMA2.MMA R36, R92, R28.reuse, R36 ;  /* 0x0000001c5c247235 */ /* 0x081fe40000000024 */
[----:B------:R-:W-:Y:S01]  /*1bfd0*/  HFMA2.MMA R39, R90, R28, R101 ;  /* 0x0000001c5a277235 */ /* 0x000fe20000000065 */
[----:B------:R-:W-:-:S02]  /*1bfe0*/  HFMA2 R37, R84, R34, R37 ;  /* 0x0000002254257231 */ /* 0x000fc40000000025 */
[----:B------:R-:W-:Y:S02]  /*1bff0*/  HFMA2 R38, R76, R34, R38 ;  /* 0x000000224c267231 */ /* 0x000fe40000000026 */
[-C--:B------:R-:W-:Y:S01]  /*1c000*/  HFMA2 R37, R83, R35.reuse, R37 ;  /* 0x0000002353257231 */ /* 0x080fe20000000025 */
[-C--:B------:R-:W-:Y:S01]  /*1c010*/  HFMA2.MMA R36, R86, R29.reuse, R36 ;  /* 0x0000001d56247235 */ /* 0x080fe20000000024 */
[----:B------:R-:W-:Y:S01]  /*1c020*/  HFMA2 R38, R75, R35, R38 ;  /* 0x000000234b267231 */ /* 0x000fe20000000026 */
[----:B------:R-:W-:Y:S01]  /*1c030*/  HFMA2.MMA R39, R78, R29, R39 ;  /* 0x0000001d4e277235 */ /* 0x000fe20000000027 */
[----:B------:R-:W0:Y:S01]  /*1c040*/  LDS.128 R32, [UR5+0x110] ;  /* 0x00011005ff207984 */ /* 0x000e220008000c00 */
[-C--:B------:R-:W-:Y:S02]  /*1c050*/  HFMA2 R37, R91, R28.reuse, R37 ;  /* 0x0000001c5b257231 */ /* 0x080fe40000000025 */
[----:B------:R-:W-:Y:S02]  /*1c060*/  HFMA2 R38, R89, R28, R38 ;  /* 0x0000001c59267231 */ /* 0x000fe40000000026 */
[-C--:B------:R-:W-:Y:S01]  /*1c070*/  HFMA2 R37, R82, R29.reuse, R37 ;  /* 0x0000001d52257231 */ /* 0x080fe20000000025 */
[-C--:B------:R-:W-:Y:S01]  /*1c080*/  HFMA2.MMA R36, R85, R30.reuse, R36 ;  /* 0x0000001e55247235 */ /* 0x080fe20000000024 */
[----:B------:R-:W-:Y:S01]  /*1c090*/  HFMA2 R38, R74, R29, R38 ;  /* 0x0000001d4a267231 */ /* 0x000fe20000000026 */
[----:B------:R-:W-:Y:S01]  /*1c0a0*/  HFMA2.MMA R39, R77, R30, R39 ;  /* 0x0000001e4d277235 */ /* 0x000fe20000000027 */
[----:B------:R-:W-:Y:S01]  /*1c0b0*/  @!P0 PRMT R122, R102, 0x7610, R122 ;  /* 0x00007610667a8816 */ /* 0x000fe2000000007a */
[-C--:B------:R-:W-:Y:S01]  /*1c0c0*/  HFMA2 R37, R81, R30.reuse, R37 ;  /* 0x0000001e51257231 */ /* 0x080fe20000000025 */
[----:B------:R-:W-:Y:S01]  /*1c0d0*/  @!P0 PRMT R121, R103, 0x7610, R121 ;  /* 0x0000761067798816 */ /* 0x000fe20000000079 */
[----:B-1----:R-:W-:Y:S01]  /*1c0e0*/  HFMA2.MMA R28, R68, R40, RZ ;  /* 0x00000028441c7235 */ /* 0x002fe200000000ff */
[----:B------:R-:W-:Y:S01]  /*1c0f0*/  HFMA2 R38, R73, R30, R38 ;  /* 0x0000001e49267231 */ /* 0x000fe20000000026 */
[----:B------:R-:W-:Y:S01]  /*1c100*/  @!P0 PRMT R122, R122, 0x7610, R102 ;  /* 0x000076107a7a8816 */ /* 0x000fe20000000066 */
[-C--:B------:R-:W-:Y:S01]  /*1c110*/  HFMA2.MMA R104, R96, R31.reuse, R36 ;  /* 0x0000001f60687235 */ /* 0x080fe20000000024 */
[----:B------:R-:W-:Y:S01]  /*1c120*/  @!P0 PRMT R121, R121, 0x7610, R103 ;  /* 0x0000761079798816 */ /* 0x000fe20000000067 */
[-C--:B------:R-:W-:Y:S01]  /*1c130*/  HFMA2 R103, R95, R31.reuse, R37 ;  /* 0x0000001f5f677231 */ /* 0x080fe20000000025 */
[----:B------:R-:W-:Y:S01]  /*1c140*/  HFMA2.MMA R102, R94, R31, R39 ;  /* 0x0000001f5e667235 */ /* 0x000fe20000000027 */
[----:B------:R-:W-:Y:S01]  /*1c150*/  HFMA2 R101, R93, R31, R38 ;  /* 0x0000001f5d657231 */ /* 0x000fe20000000026 */
[----:B------:R-:W-:-:S02]  /*1c160*/  HFMA2.MMA R31, R62, R40, RZ ;  /* 0x000000283e1f7235 */ /* 0x000fc400000000ff */
[----:B------:R-:W-:Y:S01]  /*1c170*/  HFMA2.MMA R29, R67, R41, R28 ;  /* 0x00000029431d7235 */ /* 0x000fe2000000001c */
[-C--:B------:R-:W-:Y:S01]  /*1c180*/  HFMA2 R30, R65, R40.reuse, RZ.H0_H0 ;  /* 0x00000028411e7231 */ /* 0x080fe200000400ff */
[----:B------:R-:W1:Y:S01]  /*1c190*/  LDS.128 R36, [UR5+0x120] ;  /* 0x00012005ff247984 */ /* 0x000e620008000c00 */
[----:B------:R-:W-:-:S03]  /*1c1a0*/  HFMA2 R40, R60, R40, RZ.H0_H0 ;  /* 0x000000283c287231 */ /* 0x000fc600000400ff */
[----:B------:R-:W-:Y:S01]  /*1c1b0*/  HFMA2.MMA R31, R61, R41, R31 ;  /* 0x000000293d1f7235 */ /* 0x000fe2000000001f */
[----:B------:R-:W-:Y:S01]  /*1c1c0*/  HFMA2 R28, R59, R41, R40 ;  /* 0x000000293b1c7231 */ /* 0x000fe20000000028 */
[----:B------:R-:W-:-:S06]  /*1c1d0*/  HFMA2.MMA R40, R58, R42, R29 ;  /* 0x0000002a3a287235 */ /* 0x000fcc000000001d */
[----:B------:R-:W-:Y:S02]  /*1c1e0*/  HFMA2.MMA R105, R19, R42, R31 ;  /* 0x0000002a13697235 */ /* 0x000fe4000000001f */
[----:B------:R-:W-:Y:S01]  /*1c1f0*/  HFMA2.MMA R40, R18, R43, R40 ;  /* 0x0000002b12287235 */ /* 0x000fe20000000028 */
[----:B------:R-:W-:-:S05]  /*1c200*/  HFMA2 R30, R64, R41, R30 ;  /* 0x00000029401e7231 */ /* 0x000fca000000001e */
[----:B------:R-:W-:Y:S02]  /*1c210*/  HFMA2.MMA R105, R2, R43, R105 ;  /* 0x0000002b02697235 */ /* 0x000fe40000000069 */
[-C--:B0-----:R-:W-:Y:S01]  /*1c220*/  HFMA2.MMA R40, R25, R32.reuse, R40 ;  /* 0x0000002019287235 */ /* 0x081fe20000000028 */
[-C--:B------:R-:W-:Y:S02]  /*1c230*/  HFMA2 R41, R57, R42.reuse, R30 ;  /* 0x0000002a39297231 */ /* 0x080fe4000000001e */
[----:B------:R-:W-:Y:S02]  /*1c240*/  HFMA2 R42, R0, R42, R28 ;  /* 0x0000002a002a7231 */ /* 0x000fe4000000001c */
[-C--:B------:R-:W-:Y:S01]  /*1c250*/  HFMA2 R41, R20, R43.reuse, R41 ;  /* 0x0000002b14297231 */ /* 0x080fe20000000029 */
[----:B------:R-:W-:Y:S01]  /*1c260*/  HFMA2.MMA R105, R23, R32, R105 ;  /* 0x0000002017697235 */ /* 0x000fe20000000069 */
[----:B------:R-:W-:Y:S01]  /*1c270*/  HFMA2 R42, R26, R43, R42 ;  /* 0x0000002b1a2a7231 */ /* 0x000fe2000000002a */
[----:B------:R-:W-:Y:S01]  /*1c280*/  HFMA2.MMA R40, R46, R33, R40 ;  /* 0x000000212e287235 */ /* 0x000fe20000000028 */
[-C--:B------:R-:W-:Y:S01]  /*1c290*/  HFMA2 R41, R24, R32.reuse, R41 ;  /* 0x0000002018297231 */ /* 0x080fe20000000029 */
[----:B------:R-:W0:Y:S01]  /*1c2a0*/  LDS.128 R28, [UR5+0x130] ;  /* 0x00013005ff1c7984 */ /* 0x000e220008000c00 */
[----:B------:R-:W-:-:S02]  /*1c2b0*/  HFMA2 R32, R22, R32, R42 ;  /* 0x0000002016207231 */ /* 0x000fc4000000002a */
[-C--:B------:R-:W-:Y:S01]  /*1c2c0*/  HFMA2 R41, R45, R33.reuse, R41 ;  /* 0x000000212d297231 */ /* 0x080fe20000000029 */
[----:B------:R-:W-:Y:S01]  /*1c2d0*/  HFMA2.MMA R42, R44, R33, R105 ;  /* 0x000000212c2a7235 */ /* 0x000fe20000000069 */
[----:B------:R-:W-:Y:S01]  /*1c2e0*/  HFMA2 R33, R21, R33, R32 ;  /* 0x0000002115217231 */ /* 0x000fe20000000020 */
[----:B------:R-:W-:Y:S01]  /*1c2f0*/  HFMA2.MMA R32, R50, R34, R40 ;  /* 0x0000002232207235 */ /* 0x000fe20000000028 */
[----:B------:R-:W-:-:S05]  /*1c300*/  HFMA2 R105, R49, R34, R41 ;  /* 0x0000002231697231 */ /* 0x000fca0000000029 */
[----:B------:R-:W-:Y:S01]  /*1c310*/  HFMA2.MMA R106, R48, R34, R42 ;  /* 0x00000022306a7235 */ /* 0x000fe2000000002a */
[----:B------:R-:W-:Y:S01]  /*1c320*/  HFMA2 R34, R47, R34, R33 ;  /* 0x000000222f227231 */ /* 0x000fe20000000021 */
[----:B------:R-:W-:Y:S01]  /*1c330*/  HFMA2.MMA R33, R54, R35, R32 ;  /* 0x0000002336217235 */ /* 0x000fe20000000020 */
[----:B------:R-:W-:Y:S01]  /*1c340*/  HFMA2 R105, R53, R35, R105 ;  /* 0x0000002335697231 */ /* 0x000fe20000000069 */
[----:B------:R-:W2:Y:S06]  /*1c350*/  LDS.128 R40, [UR5+0x180] ;  /* 0x00018005ff287984 */ /* 0x000eac0008000c00 */
[----:B-1----:R-:W-:-:S08]  /*1c360*/  HFMA2.MMA R33, R66, R36, R33 ;  /* 0x0000002442217235 */ /* 0x002fd00000000021 */
[----:B------:R-:W-:Y:S02]  /*1c370*/  HFMA2.MMA R33, R72, R37, R33 ;  /* 0x0000002548217235 */ /* 0x000fe40000000021 */
[----:B------:R-:W-:Y:S01]  /*1c380*/  HFMA2.MMA R106, R52, R35, R106 ;  /* 0x00000023346a7235 */ /* 0x000fe2000000006a */
[----:B------:R-:W-:-:S05]  /*1c390*/  HFMA2 R34, R51, R35, R34 ;  /* 0x0000002333227231 */ /* 0x000fca0000000022 */
[----:B------:R-:W-:Y:S01]  /*1c3a0*/  HFMA2.MMA R33, R88, R38, R33 ;  /* 0x0000002658217235 */ /* 0x000fe20000000021 */
[-C--:B------:R-:W-:Y:S01]  /*1c3b0*/  HFMA2 R105, R63, R36.reuse, R105 ;  /* 0x000000243f697231 */ /* 0x080fe20000000069 */
[----:B------:R-:W-:Y:S01]  /*1c3c0*/  HFMA2.MMA R35, R56, R36, R106 ;  /* 0x0000002438237235 */ /* 0x000fe2000000006a */
[----:B------:R-:W-:-:S05]  /*1c3d0*/  HFMA2 R34, R55, R36, R34 ;  /* 0x0000002437227231 */ /* 0x000fca0000000022 */
[----:B------:R-:W-:Y:S02]  /*1c3e0*/  HFMA2.MMA R36, R87, R39, R33 ;  /* 0x0000002757247235 */ /* 0x000fe40000000021 */
[----:B------:R-:W-:-:S06]  /*1c3f0*/  HFMA2.MMA R35, R70, R37, R35 ;  /* 0x0000002546237235 */ /* 0x000fcc0000000023 */
[----:B0-----:R-:W-:Y:S02]  /*1c400*/  HFMA2.MMA R36, R92, R28, R36 ;  /* 0x0000001c5c247235 */ /* 0x001fe40000000024 */
[----:B------:R-:W-:-:S06]  /*1c410*/  HFMA2.MMA R35, R80, R38, R35 ;  /* 0x0000002650237235 */ /* 0x000fcc0000000023 */
[----:B------:R-:W-:Y:S01]  /*1c420*/  HFMA2.MMA R36, R86, R29, R36 ;  /* 0x0000001d56247235 */ /* 0x000fe20000000024 */
[-C--:B------:R-:W-:Y:S02]  /*1c430*/  HFMA2 R105, R71, R37.reuse, R105 ;  /* 0x0000002547697231 */ /* 0x080fe40000000069 */
[----:B------:R-:W-:Y:S01]  /*1c440*/  HFMA2 R34, R69, R37, R34 ;  /* 0x0000002545227231 */ /* 0x000fe20000000022 */
[----:B------:R-:W-:-:S04]  /*1c450*/  HFMA2.MMA R37, R79, R39, R35 ;  /* 0x000000274f257235 */ /* 0x000fc80000000023 */
[----:B------:R-:W-:Y:S01]  /*1c460*/  HFMA2.MMA R36, R85, R30, R36 ;  /* 0x0000001e55247235 */ /* 0x000fe20000000024 */
[-C--:B------:R-:W-:Y:S02]  /*1c470*/  HFMA2 R105, R84, R38.reuse, R105 ;  /* 0x0000002654697231 */ /* 0x080fe40000000069 */
[----:B------:R-:W-:Y:S02]  /*1c480*/  HFMA2 R34, R76, R38, R34 ;  /* 0x000000264c227231 */ /* 0x000fe40000000022 */
[-C--:B------:R-:W-:Y:S02]  /*1c490*/  HFMA2 R105, R83, R39.reuse, R105 ;  /* 0x0000002753697231 */ /* 0x080fe40000000069 */
[----:B------:R-:W-:Y:S01]  /*1c4a0*/  HFMA2 R38, R75, R39, R34 ;  /* 0x000000274b267231 */ /* 0x000fe20000000022 */
[----:B------:R-:W-:Y:S01]  /*1c4b0*/  HFMA2.MMA R36, R96, R31, R36 ;  /* 0x0000001f60247235 */ /* 0x000fe20000000024 */
[----:B------:R-:W0:Y:S01]  /*1c4c0*/  LDS.128 R32, [UR5+0x190] ;  /* 0x00019005ff207984 */ /* 0x000e220008000c00 */
[----:B------:R-:W-:Y:S01]  /*1c4d0*/  HFMA2.MMA R39, R90, R28, R37 ;  /* 0x0000001c5a277235 */ /* 0x000fe20000000025 */
[----:B------:R-:W-:-:S02]  /*1c4e0*/  HFMA2 R105, R91, R28, R105 ;  /* 0x0000001c5b697231 */ /* 0x000fc40000000069 */
[----:B------:R-:W-:Y:S01]  /*1c4f0*/  HFMA2 R37, R89, R28, R38 ;  /* 0x0000001c59257231 */ /* 0x000fe20000000026 */
[----:B--2---:R-:W-:-:S04]  /*1c500*/  HFMA2.MMA R38, R62, R40, RZ ;  /* 0x000000283e267235 */ /* 0x004fc800000000ff */
[----:B------:R-:W-:Y:S01]  /*1c510*/  HFMA2.MMA R39, R78, R29, R39 ;  /* 0x0000001d4e277235 */ /* 0x000fe20000000027 */
[----:B------:R-:W-:Y:S01]  /*1c520*/  HADD2 R108, R36.H0_H0, R36.H1_H1 ;  /* 0x30000024246c7230 */ /* 0x000fe20000000800 */
[----:B------:R-:W-:Y:S01]  /*1c530*/  HFMA2.MMA R36, R68, R40, RZ ;  /* 0x0000002844247235 */ /* 0x000fe200000000ff */
[-C--:B------:R-:W-:Y:S02]  /*1c540*/  HFMA2 R105, R82, R29.reuse, R105 ;  /* 0x0000001d52697231 */ /* 0x080fe40000000069 */
[----:B------:R-:W-:Y:S02]  /*1c550*/  HFMA2 R37, R74, R29, R37 ;  /* 0x0000001d4a257231 */ /* 0x000fe40000000025 */
[-C--:B------:R-:W-:Y:S01]  /*1c560*/  HFMA2 R105, R81, R30.reuse, R105 ;  /* 0x0000001e51697231 */ /* 0x080fe20000000069 */
[----:B------:R-:W-:Y:S01]  /*1c570*/  HFMA2.MMA R39, R77, R30, R39 ;  /* 0x0000001e4d277235 */ /* 0x000fe20000000027 */
[----:B------:R-:W-:Y:S01]  /*1c580*/  HFMA2 R37, R73, R30, R37 ;  /* 0x0000001e49257231 */ /* 0x000fe20000000025 */
[-C--:B------:R-:W-:Y:S01]  /*1c590*/  HFMA2.MMA R36, R67, R41.reuse, R36 ;  /* 0x0000002943247235 */ /* 0x080fe20000000024 */
[-C--:B------:R-:W-:Y:S01]  /*1c5a0*/  HFMA2 R105, R95, R31.reuse, R105 ;  /* 0x0000001f5f697231 */ /* 0x080fe20000000069 */
[----:B------:R-:W-:Y:S01]  /*1c5b0*/  HFMA2.MMA R38, R61, R41, R38 ;  /* 0x000000293d267235 */ /* 0x000fe20000000026 */
[----:B------:R-:W-:-:S02]  /*1c5c0*/  HFMA2 R37, R93, R31, R37 ;  /* 0x0000001f5d257231 */ /* 0x000fc40000000025 */
[----:B------:R-:W-:Y:S01]  /*1c5d0*/  HADD2 R107, R105.H0_H0, R105.H1_H1 ;  /* 0x30000069696b7230 */ /* 0x000fe20000000800 */
[----:B------:R-:W-:Y:S01]  /*1c5e0*/  HFMA2.MMA R39, R94, R31, R39 ;  /* 0x0000001f5e277235 */ /* 0x000fe20000000027 */
[----:B------:R-:W-:Y:S01]  /*1c5f0*/  HADD2 R105, R37.H0_H0, R37.H1_H1 ;  /* 0x3000002525697230 */ /* 0x000fe20000000800 */
[-C--:B------:R-:W-:Y:S01]  /*1c600*/  HFMA2.MMA R36, R58, R42.reuse, R36 ;  /* 0x0000002a3a247235 */ /* 0x080fe20000000024 */
[-C--:B------:R-:W-:Y:S01]  /*1c610*/  HFMA2 R37, R65, R40.reuse, RZ.H0_H0 ;  /* 0x0000002841257231 */ /* 0x080fe200000400ff */
[----:B------:R-:W-:Y:S01]  /*1c620*/  HFMA2.MMA R38, R19, R42, R38 ;  /* 0x0000002a13267235 */ /* 0x000fe20000000026 */
[----:B------:R-:W-:Y:S01]  /*1c630*/  HFMA2 R40, R60, R40, RZ.H0_H0 ;  /* 0x000000283c287231 */ /* 0x000fe200000400ff */
[----:B------:R-:W1:Y:S01]  /*1c640*/  LDS.128 R28, [UR5+0x1a0] ;  /* 0x0001a005ff1c7984 */ /* 0x000e620008000c00 */
[-C--:B------:R-:W-:Y:S02]  /*1c650*/  HFMA2 R37, R64, R41.reuse, R37 ;  /* 0x0000002940257231 */ /* 0x080fe40000000025 */
[----:B------:R-:W-:Y:S01]  /*1c660*/  HFMA2 R40, R59, R41, R40 ;  /* 0x000000293b287231 */ /* 0x000fe20000000028 */
[----:B------:R-:W-:Y:S01]  /*1c670*/  HFMA2.MMA R41, R18, R43, R36 ;  /* 0x0000002b12297235 */ /* 0x000fe20000000024 */
[----:B------:R-:W-:-:S02]  /*1c680*/  HADD2 R106, R39.H0_H0, R39.H1_H1 ;  /* 0x30000027276a7230 */ /* 0x000fc40000000800 */
[----:B------:R-:W-:Y:S01]  /*1c690*/  HFMA2 R39, R0, R42, R40 ;  /* 0x0000002a00277231 */ /* 0x000fe20000000028 */
[----:B------:R-:W-:-:S04]  /*1c6a0*/  HFMA2.MMA R40, R2, R43, R38 ;  /* 0x0000002b02287235 */ /* 0x000fc80000000026 */
[----:B0-----:R-:W-:-:S04]  /*1c6b0*/  HFMA2.MMA R41, R25, R32, R41 ;  /* 0x0000002019297235 */ /* 0x001fc80000000029 */
[----:B------:R-:W-:Y:S01]  /*1c6c0*/  HFMA2.MMA R40, R23, R32, R40 ;  /* 0x0000002017287235 */ /* 0x000fe20000000028 */
[----:B------:R-:W-:-:S03]  /*1c6d0*/  HFMA2 R37, R57, R42, R37 ;  /* 0x0000002a39257231 */ /* 0x000fc60000000025 */
[----:B------:R-:W-:Y:S01]  /*1c6e0*/  HFMA2.MMA R41, R46, R33, R41 ;  /* 0x000000212e297235 */ /* 0x000fe20000000029 */
[----:B------:R-:W-:-:S03]  /*1c6f0*/  HFMA2 R42, R20, R43, R37 ;  /* 0x0000002b142a7231 */ /* 0x000fc60000000025 */
[----:B------:R-:W-:Y:S01]  /*1c700*/  HFMA2.MMA R40, R44, R33, R40 ;  /* 0x000000212c287235 */ /* 0x000fe20000000028 */
[----:B------:R-:W-:Y:S02]  /*1c710*/  HFMA2 R43, R26, R43, R39 ;  /* 0x0000002b1a2b7231 */ /* 0x000fe40000000027 */
[----:B------:R-:W0:Y:S01]  /*1c720*/  LDS.128 R36, [UR5+0x1b0] ;  /* 0x0001b005ff247984 */ /* 0x000e220008000c00 */
[-C--:B------:R-:W-:Y:S01]  /*1c730*/  HFMA2.MMA R41, R50, R34.reuse, R41 ;  /* 0x0000002232297235 */ /* 0x080fe20000000029 */
[-C--:B------:R-:W-:Y:S02]  /*1c740*/  HFMA2 R42, R24, R32.reuse, R42 ;  /* 0x00000020182a7231 */ /* 0x080fe4000000002a */
[----:B------:R-:W-:Y:S01]  /*1c750*/  HFMA2 R43, R22, R32, R43 ;  /* 0x00000020162b7231 */ /* 0x000fe2000000002b */
[----:B------:R-:W-:Y:S01]  /*1c760*/  HFMA2.MMA R40, R48, R34, R40 ;  /* 0x0000002230287235 */ /* 0x000fe20000000028 */
[-C--:B------:R-:W-:Y:S02]  /*1c770*/  HFMA2 R42, R45, R33.reuse, R42 ;  /* 0x000000212d2a7231 */ /* 0x080fe4000000002a */
[----:B------:R-:W-:Y:S01]  /*1c780*/  HFMA2 R43, R21, R33, R43 ;  /* 0x00000021152b7231 */ /* 0x000fe2000000002b */
[----:B------:R-:W-:Y:S01]  /*1c790*/  HFMA2.MMA R33, R54, R35, R41 ;  /* 0x0000002336217235 */ /* 0x000fe20000000029 */
[----:B------:R-:W-:-:S03]  /*1c7a0*/  HFMA2 R42, R49, R34, R42 ;  /* 0x00000022312a7231 */ /* 0x000fc6000000002a */
[----:B------:R-:W-:Y:S01]  /*1c7b0*/  HFMA2.MMA R40, R52, R35, R40 ;  /* 0x0000002334287235 */ /* 0x000fe20000000028 */
[----:B------:R-:W-:Y:S02]  /*1c7c0*/  HFMA2 R43, R47, R34, R43 ;  /* 0x000000222f2b7231 */ /* 0x000fe4000000002b */
[-C--:B------:R-:W-:Y:S01]  /*1c7d0*/  HFMA2 R41, R53, R35.reuse, R42 ;  /* 0x0000002335297231 */ /* 0x080fe2000000002a */
[-C--:B-1----:R-:W-:Y:S01]  /*1c7e0*/  HFMA2.MMA R42, R66, R28.reuse, R33 ;  /* 0x0000001c422a7235 */ /* 0x082fe20000000021 */
[----:B------:R-:W-:Y:S02]  /*1c7f0*/  HFMA2 R43, R51, R35, R43 ;  /* 0x00000023332b7231 */ /* 0x000fe4000000002b */
[----:B------:R-:W1:Y:S01]  /*1c800*/  LDS.128 R32, [UR5+0x200] ;  /* 0x00020005ff207984 */ /* 0x000e620008000c00 */
[----:B------:R-:W-:Y:S01]  /*1c810*/  HFMA2.MMA R40, R56, R28, R40 ;  /* 0x0000001c38287235 */ /* 0x000fe20000000028 */
[-C--:B------:R-:W-:Y:S02]  /*1c820*/  HFMA2 R41, R63, R28.reuse, R41 ;  /* 0x0000001c3f297231 */ /* 0x080fe40000000029 */
[----:B------:R-:W-:-:S02]  /*1c830*/  HFMA2 R43, R55, R28, R43 ;  /* 0x0000001c372b7231 */ /* 0x000fc4000000002b */
        /* <DEDUP_REMOVED lines=8> */
[----:B0-----:R-:W-:Y:S02]  /*1c8c0*/  HFMA2 R41, R91, R36, R41 ;  /* 0x000000245b297231 */ /* 0x001fe40000000029 */
[----:B------:R-:W-:-:S03]  /*1c8d0*/  HFMA2 R43, R76, R30, R43 ;  /* 0x0000001e4c2b7231 */ /* 0x000fc6000000002b */
[-C--:B------:R-:W-:Y:S01]  /*1c8e0*/  HFMA2.MMA R42, R79, R31.reuse, R28 ;  /* 0x0000001f4f2a7235 */ /* 0x080fe2000000001c */
[----:B------:R-:W-:Y:S01]  /*1c8f0*/  HFMA2 R41, R82, R37, R41 ;  /* 0x0000002552297231 */ /* 0x000fe20000000029 */
[----:B------:R-:W-:Y:S01]  /*1c900*/  HFMA2.MMA R40, R87, R31, R40 ;  /* 0x0000001f57287235 */ /* 0x000fe20000000028 */
[----:B------:R-:W-:Y:S02]  /*1c910*/  HFMA2 R109, R75, R31, R43 ;  /* 0x0000001f4b6d7231 */ /* 0x000fe4000000002b */
[----:B------:R-:W-:Y:S01]  /*1c920*/  HFMA2 R41, R81, R38, R41 ;  /* 0x0000002651297231 */ /* 0x000fe20000000029 */
[----:B------:R-:W0:Y:S02]  /*1c930*/  LDS.128 R28, [UR5+0x210] ;  /* 0x00021005ff1c7984 */ /* 0x000e240008000c00 */
[-C--:B------:R-:W-:Y:S01]  /*1c940*/  HFMA2.MMA R42, R90, R36.reuse, R42 ;  /* 0x000000245a2a7235 */ /* 0x080fe2000000002a */
[----:B------:R-:W-:Y:S01]  /*1c950*/  HFMA2 R41, R95, R39, R41 ;  /* 0x000000275f297231 */ /* 0x000fe20000000029 */
[----:B------:R-:W-:-:S03]  /*1c960*/  HFMA2.MMA R43, R92, R36, R40 ;  /* 0x000000245c2b7235 */ /* 0x000fc60000000028 */
[----:B------:R-:W-:Y:S01]  /*1c970*/  HADD2 R111, R41.H0_H0, R41.H1_H1 ;  /* 0x30000029296f7230 */ /* 0x000fe20000000800 */
[-C--:B-1----:R-:W-:Y:S02]  /*1c980*/  HFMA2.MMA R41, R68, R32.reuse, RZ ;  /* 0x0000002044297235 */ /* 0x082fe400000000ff */
[----:B------:R-:W-:Y:S02]  /*1c990*/  HFMA2.MMA R40, R62, R32, RZ ;  /* 0x000000203e287235 */ /* 0x000fe400000000ff */
[-C--:B------:R-:W-:Y:S02]  /*1c9a0*/  HFMA2.MMA R42, R78, R37.reuse, R42 ;  /* 0x000000254e2a7235 */ /* 0x080fe4000000002a */
[----:B------:R-:W-:Y:S02]  /*1c9b0*/  HFMA2.MMA R43, R86, R37, R43 ;  /* 0x00000025562b7235 */ /* 0x000fe4000000002b */
[-C--:B------:R-:W-:Y:S02]  /*1c9c0*/  HFMA2.MMA R41, R67, R33.reuse, R41 ;  /* 0x0000002143297235 */ /* 0x080fe40000000029 */
[----:B------:R-:W-:-:S02]  /*1c9d0*/  HFMA2.MMA R40, R61, R33, R40 ;  /* 0x000000213d287235 */ /* 0x000fc40000000028 */
[-C--:B------:R-:W-:Y:S01]  /*1c9e0*/  HFMA2.MMA R42, R77, R38.reuse, R42 ;  /* 0x000000264d2a7235 */ /* 0x080fe2000000002a */
[----:B------:R-:W-:Y:S01]  /*1c9f0*/  HFMA2 R109, R89, R36, R109 ;  /* 0x00000024596d7231 */ /* 0x000fe2000000006d */
[----:B------:R-:W-:Y:S02]  /*1ca00*/  HFMA2.MMA R43, R85, R38, R43 ;  /* 0x00000026552b7235 */ /* 0x000fe4000000002b */
[-C--:B------:R-:W-:Y:S01]  /*1ca10*/  HFMA2.MMA R41, R58, R34.reuse, R41 ;  /* 0x000000223a297235 */ /* 0x080fe20000000029 */
[----:B------:R-:W-:Y:S01]  /*1ca20*/  HFMA2 R109, R74, R37, R109 ;  /* 0x000000254a6d7231 */ /* 0x000fe2000000006d */
[----:B------:R-:W-:Y:S02]  /*1ca30*/  HFMA2.MMA R40, R19, R34, R40 ;  /* 0x0000002213287235 */ /* 0x000fe40000000028 */
[----:B------:R-:W-:Y:S01]  /*1ca40*/  HFMA2.MMA R110, R94, R39, R42 ;  /* 0x000000275e6e7235 */ /* 0x000fe2000000002a */
[----:B------:R-:W-:Y:S02]  /*1ca50*/  HFMA2 R42, R65, R32, RZ.H0_H0 ;  /* 0x00000020412a7231 */ /* 0x000fe400000400ff */
[----:B------:R-:W-:-:S02]  /*1ca60*/  HFMA2 R109, R73, R38, R109 ;  /* 0x00000026496d7231 */ /* 0x000fc4000000006d */
[----:B------:R-:W-:Y:S01]  /*1ca70*/  HFMA2 R32, R60, R32, RZ.H0_H0 ;  /* 0x000000203c207231 */ /* 0x000fe200000400ff */
[----:B------:R-:W-:Y:S01]  /*1ca80*/  HFMA2.MMA R43, R96, R39, R43 ;  /* 0x00000027602b7235 */ /* 0x000fe2000000002b */
[----:B------:R-:W-:Y:S01]  /*1ca90*/  HFMA2 R109, R93, R39, R109 ;  /* 0x000000275d6d7231 */ /* 0x000fe2000000006d */
[-C--:B------:R-:W-:Y:S01]  /*1caa0*/  HFMA2.MMA R40, R2, R35.reuse, R40 ;  /* 0x0000002302287235 */ /* 0x080fe20000000028 */
[-C--:B------:R-:W-:Y:S01]  /*1cab0*/  HFMA2 R42, R64, R33.reuse, R42 ;  /* 0x00000021402a7231 */ /* 0x080fe2000000002a */
[----:B------:R-:W1:Y:S01]  /*1cac0*/  LDS.128 R36, [UR5+0x220] ;  /* 0x00022005ff247984 */ /* 0x000e620008000c00 */
[----:B------:R-:W-:Y:S01]  /*1cad0*/  HFMA2 R32, R59, R33, R32 ;  /* 0x000000213b207231 */ /* 0x000fe20000000020 */
[----:B------:R-:W-:Y:S01]  /*1cae0*/  HFMA2.MMA R33, R18, R35, R41 ;  /* 0x0000002312217235 */ /* 0x000fe20000000029 */
[-C--:B------:R-:W-:Y:S02]  /*1caf0*/  HFMA2 R42, R57, R34.reuse, R42 ;  /* 0x00000022392a7231 */ /* 0x080fe4000000002a */
[----:B------:R-:W-:Y:S01]  /*1cb00*/  HFMA2 R32, R0, R34, R32 ;  /* 0x0000002200207231 */ /* 0x000fe20000000020 */
[----:B0-----:R-:W-:Y:S01]  /*1cb10*/  HFMA2.MMA R40, R23, R28, R40 ;  /* 0x0000001c17287235 */ /* 0x001fe20000000028 */
[----:B------:R-:W-:-:S03]  /*1cb20*/  HFMA2 R34, R20, R35, R42 ;  /* 0x0000002314227231 */ /* 0x000fc6000000002a */
[----:B------:R-:W-:-:S04]  /*1cb30*/  HFMA2.MMA R42, R25, R28, R33 ;  /* 0x0000001c192a7235 */ /* 0x000fc80000000021 */
[----:B------:R-:W-:-:S04]  /*1cb40*/  HFMA2.MMA R40, R44, R29, R40 ;  /* 0x0000001d2c287235 */ /* 0x000fc80000000028 */
[----:B------:R-:W-:Y:S01]  /*1cb50*/  HFMA2.MMA R42, R46, R29, R42 ;  /* 0x0000001d2e2a7235 */ /* 0x000fe2000000002a */
[----:B------:R-:W-:Y:S02]  /*1cb60*/  HFMA2 R41, R26, R35, R32 ;  /* 0x000000231a297231 */ /* 0x000fe40000000020 */
[----:B------:R-:W-:Y:S01]  /*1cb70*/  HADD2 R112, R43.H0_H0, R43.H1_H1 ;  /* 0x3000002b2b707230 */ /* 0x000fe20000000800 */
[----:B------:R-:W-:Y:S01]  /*1cb80*/  HFMA2.MMA R40, R48, R30, R40 ;  /* 0x0000001e30287235 */ /* 0x000fe20000000028 */
[----:B------:R-:W-:-:S03]  /*1cb90*/  HFMA2 R43, R24, R28, R34 ;  /* 0x0000001c182b7231 */ /* 0x000fc60000000022 */
[----:B------:R-:W-:Y:S01]  /*1cba0*/  HFMA2.MMA R42, R50, R30, R42 ;  /* 0x0000001e322a7235 */ /* 0x000fe2000000002a */
[----:B------:R-:W-:Y:S01]  /*1cbb0*/  HFMA2 R41, R22, R28, R41 ;  /* 0x0000001c16297231 */ /* 0x000fe20000000029 */
[----:B------:R-:W0:Y:S01]  /*1cbc0*/  LDS.128 R32, [UR5+0x230] ;  /* 0x00023005ff207984 */ /* 0x000e220008000c00 */
[-C--:B------:R-:W-:Y:S01]  /*1cbd0*/  HFMA2 R43, R45, R29.reuse, R43 ;  /* 0x0000001d2d2b7231 */ /* 0x080fe2000000002b */
[----:B------:R-:W-:Y:S01]  /*1cbe0*/  HFMA2.MMA R28, R52, R31, R40 ;  /* 0x0000001f341c7235 */ /* 0x000fe20000000028 */
[----:B------:R-:W-:-:S03]  /*1cbf0*/  HFMA2 R41, R21, R29, R41 ;  /* 0x0000001d15297231 */ /* 0x000fc60000000029 */
[----:B------:R-:W-:Y:S01]  /*1cc00*/  HFMA2.MMA R29, R54, R31, R42 ;  /* 0x0000001f361d7235 */ /* 0x000fe2000000002a */
[-C--:B------:R-:W-:Y:S02]  /*1cc10*/  HFMA2 R43, R49, R30.reuse, R43 ;  /* 0x0000001e312b7231 */ /* 0x080fe4000000002b */
[----:B------:R-:W-:Y:S02]  /*1cc20*/  HFMA2 R41, R47, R30, R41 ;  /* 0x0000001e2f297231 */ /* 0x000fe40000000029 */
[-C--:B------:R-:W-:Y:S01]  /*1cc30*/  HFMA2 R42, R53, R31.reuse, R43 ;  /* 0x0000001f352a7231 */ /* 0x080fe2000000002b */
[-C--:B-1----:R-:W-:Y:S01]  /*1cc40*/  HFMA2.MMA R40, R56, R36.reuse, R28 ;  /* 0x0000002438287235 */ /* 0x082fe2000000001c */
[----:B------:R-:W-:Y:S01]  /*1cc50*/  HFMA2 R31, R51, R31, R41 ;  /* 0x0000001f331f7231 */ /* 0x000fe20000000029 */
[----:B------:R-:W-:-:S06]  /*1cc60*/  HFMA2.MMA R41, R66, R36, R29 ;  /* 0x0000002442297235 */ /* 0x000fcc000000001d */
[-C--:B------:R-:W-:Y:S02]  /*1cc70*/  HFMA2.MMA R40, R70, R37.reuse, R40 ;  /* 0x0000002546287235 */ /* 0x080fe40000000028 */
[----:B------:R-:W-:-:S06]  /*1cc80*/  HFMA2.MMA R41, R72, R37, R41 ;  /* 0x0000002548297235 */ /* 0x000fcc0000000029 */
[-C--:B------:R-:W-:Y:S02]  /*1cc90*/  HFMA2.MMA R40, R80, R38.reuse, R40 ;  /* 0x0000002650287235 */ /* 0x080fe40000000028 */
[----:B------:R-:W-:Y:S01]  /*1cca0*/  HFMA2.MMA R41, R88, R38, R41 ;  /* 0x0000002658297235 */ /* 0x000fe20000000029 */
[-C--:B------:R-:W-:Y:S02]  /*1ccb0*/  HFMA2 R42, R63, R36.reuse, R42 ;  /* 0x000000243f2a7231 */ /* 0x080fe4000000002a */
[----:B------:R-:W-:Y:S02]  /*1ccc0*/  HFMA2 R36, R55, R36, R31 ;  /* 0x0000002437247231 */ /* 0x000fe4000000001f */
[----:B------:R-:W1:Y:S01]  /*1ccd0*/  LDS.128 R28, [UR5+0x280] ;  /* 0x00028005ff1c7984 */ /* 0x000e620008000c00 */
[-C--:B------:R-:W-:Y:S02]  /*1cce0*/  HFMA2.MMA R40, R79, R39.reuse, R40 ;  /* 0x000000274f287235 */ /* 0x080fe40000000028 */
[----:B------:R-:W-:-:S06]  /*1ccf0*/  HFMA2.MMA R41, R87, R39, R41 ;  /* 0x0000002757297235 */ /* 0x000fcc0000000029 */
[-C--:B0-----:R-:W-:Y:S02]  /*1cd00*/  HFMA2.MMA R40, R90, R32.reuse, R40 ;  /* 0x000000205a287235 */ /* 0x081fe40000000028 */
[----:B------:R-:W-:Y:S01]  /*1cd10*/  HFMA2.MMA R43, R92, R32, R41 ;  /* 0x000000205c2b7235 */ /* 0x000fe20000000029 */
[----:B------:R-:W-:-:S05]  /*1cd20*/  HFMA2 R42, R71, R37, R42 ;  /* 0x00000025472a7231 */ /* 0x000fca000000002a */
        /* <DEDUP_REMOVED lines=12> */
[----:B------:R-:W-:Y:S01]  /*1cdf0*/  HFMA2.MMA R41, R96, R35, R41 ;  /* 0x0000002360297235 */ /* 0x000fe20000000029 */
[-C--:B------:R-:W-:Y:S02]  /*1ce00*/  HFMA2 R32, R82, R33.reuse, R36 ;  /* 0x0000002152207231 */ /* 0x080fe40000000024 */
[----:B------:R-:W0:Y:S05]  /*1ce10*/  LDS.128 R36, [UR5+0x290] ;  /* 0x00029005ff247984 */ /* 0x000e2a0008000c00 */
[----:B------:R-:W-:Y:S01]  /*1ce20*/  HADD2 R114, R40.H0_H0, R40.H1_H1 ;  /* 0x3000002828727230 */ /* 0x000fe20000000800 */
[-C--:B-1----:R-:W-:Y:S01]  /*1ce30*/  HFMA2.MMA R40, R62, R28.reuse, RZ ;  /* 0x0000001c3e287235 */ /* 0x082fe200000000ff */
[----:B------:R-:W-:Y:S01]  /*1ce40*/  HADD2 R116, R41.H0_H0, R41.H1_H1 ;  /* 0x3000002929747230 */ /* 0x000fe20000000800 */
[----:B------:R-:W-:Y:S01]  /*1ce50*/  HFMA2.MMA R41, R68, R28, RZ ;  /* 0x0000001c44297235 */ /* 0x000fe200000000ff */
[----:B------:R-:W-:-:S02]  /*1ce60*/  HFMA2 R42, R74, R33, R42 ;  /* 0x000000214a2a7231 */ /* 0x000fc4000000002a */
[----:B------:R-:W-:-:S03]  /*1ce70*/  HFMA2 R32, R81, R34, R32 ;  /* 0x0000002251207231 */ /* 0x000fc60000000020 */
[-C--:B------:R-:W-:Y:S02]  /*1ce80*/  HFMA2.MMA R40, R61, R29.reuse, R40 ;  /* 0x0000001d3d287235 */ /* 0x080fe40000000028 */
[----:B------:R-:W-:Y:S01]  /*1ce90*/  HFMA2.MMA R41, R67, R29, R41 ;  /* 0x0000001d43297235 */ /* 0x000fe20000000029 */
[----:B------:R-:W-:Y:S02]  /*1cea0*/  HFMA2 R42, R73, R34, R42 ;  /* 0x00000022492a7231 */ /* 0x000fe4000000002a */
[-C--:B------:R-:W-:Y:S02]  /*1ceb0*/  HFMA2 R32, R95, R35.reuse, R32 ;  /* 0x000000235f207231 */ /* 0x080fe40000000020 */
[----:B------:R-:W-:Y:S01]  /*1cec0*/  HFMA2 R42, R93, R35, R42 ;  /* 0x000000235d2a7231 */ /* 0x000fe2000000002a */
[-C--:B------:R-:W-:Y:S01]  /*1ced0*/  HFMA2.MMA R40, R19, R30.reuse, R40 ;  /* 0x0000001e13287235 */ /* 0x080fe20000000028 */
[----:B------:R-:W-:Y:S01]  /*1cee0*/  HADD2 R115, R32.H0_H0, R32.H1_H1 ;  /* 0x3000002020737230 */ /* 0x000fe20000000800 */
[----:B------:R-:W-:Y:S01]  /*1cef0*/  HFMA2.MMA R41, R58, R30, R41 ;  /* 0x0000001e3a297235 */ /* 0x000fe20000000029 */
[----:B------:R-:W-:-:S02]  /*1cf00*/  HFMA2 R32, R65, R28, RZ.H0_H0 ;  /* 0x0000001c41207231 */ /* 0x000fc400000400ff */
[----:B------:R-:W-:Y:S02]  /*1cf10*/  HADD2 R113, R42.H0_H0, R42.H1_H1 ;  /* 0x3000002a2a717230 */ /* 0x000fe40000000800 */
[----:B------:R-:W-:Y:S01]  /*1cf20*/  HFMA2 R42, R60, R28, RZ.H0_H0 ;  /* 0x0000001c3c2a7231 */ /* 0x000fe200000400ff */
[-C--:B------:R-:W-:Y:S01]  /*1cf30*/  HFMA2.MMA R40, R2, R31.reuse, R40 ;  /* 0x0000001f02287235 */ /* 0x080fe20000000028 */
[----:B------:R-:W-:Y:S01]  /*1cf40*/  HFMA2 R28, R64, R29, R32 ;  /* 0x0000001d401c7231 */ /* 0x000fe20000000020 */
[----:B------:R-:W-:Y:S01]  /*1cf50*/  HFMA2.MMA R41, R18, R31, R41 ;  /* 0x0000001f12297235 */ /* 0x000fe20000000029 */
[----:B------:R-:W1:Y:S07]  /*1cf60*/  LDS.128 R32, [UR5+0x2a0] ;  /* 0x0002a005ff207984 */ /* 0x000e6e0008000c00 */
[----:B0-----:R-:W-:-:S02]  /*1cf70*/  HFMA2.MMA R41, R25, R36, R41 ;  /* 0x0000002419297235 */ /* 0x001fc40000000029 */
[----:B------:R-:W-:Y:S01]  /*1cf80*/  HFMA2.MMA R40, R23, R36, R40 ;  /* 0x0000002417287235 */ /* 0x000fe20000000028 */
[----:B------:R-:W-:Y:S02]  /*1cf90*/  HFMA2 R42, R59, R29, R42 ;  /* 0x0000001d3b2a7231 */ /* 0x000fe4000000002a */
[----:B------:R-:W-:-:S03]  /*1cfa0*/  HFMA2 R28, R57, R30, R28 ;  /* 0x0000001e391c7231 */ /* 0x000fc6000000001c */
[-C--:B------:R-:W-:Y:S02]  /*1cfb0*/  HFMA2.MMA R41, R46, R37.reuse, R41 ;  /* 0x000000252e297235 */ /* 0x080fe40000000029 */
[----:B------:R-:W-:Y:S01]  /*1cfc0*/  HFMA2.MMA R40, R44, R37, R40 ;  /* 0x000000252c287235 */ /* 0x000fe20000000028 */
[----:B------:R-:W-:Y:S02]  /*1cfd0*/  HFMA2 R42, R0, R30, R42 ;  /* 0x0000001e002a7231 */ /* 0x000fe4000000002a */
[----:B------:R-:W-:-:S03]  /*1cfe0*/  HFMA2 R28, R20, R31, R28 ;  /* 0x0000001f141c7231 */ /* 0x000fc6000000001c */
        /* <DEDUP_REMOVED lines=10> */
[-C--:B------:R-:W-:Y:S02]  /*1d090*/  HFMA2 R42, R49, R38.reuse, R42 ;  /* 0x00000026312a7231 */ /* 0x080fe4000000002a */
[----:B------:R-:W-:Y:S01]  /*1d0a0*/  HFMA2 R36, R47, R38, R36 ;  /* 0x000000262f247231 */ /* 0x000fe20000000024 */
[-C--:B-1----:R-:W-:Y:S02]  /*1d0b0*/  HFMA2.MMA R41, R66, R32.reuse, R41 ;  /* 0x0000002042297235 */ /* 0x082fe40000000029 */
[----:B------:R-:W-:Y:S01]  /*1d0c0*/  HFMA2.MMA R40, R56, R32, R40 ;  /* 0x0000002038287235 */ /* 0x000fe20000000028 */
[-C--:B------:R-:W-:Y:S02]  /*1d0d0*/  HFMA2 R42, R53, R39.reuse, R42 ;  /* 0x00000027352a7231 */ /* 0x080fe4000000002a */
[----:B------:R-:W-:Y:S02]  /*1d0e0*/  HFMA2 R36, R51, R39, R36 ;  /* 0x0000002733247231 */ /* 0x000fe40000000024 */
[----:B------:R-:W-:-:S02]  /*1d0f0*/  HFMA2 R42, R63, R32, R42 ;  /* 0x000000203f2a7231 */ /* 0x000fc4000000002a */
[----:B------:R-:W-:Y:S01]  /*1d100*/  HFMA2 R36, R55, R32, R36 ;  /* 0x0000002037247231 */ /* 0x000fe20000000024 */
        /* <DEDUP_REMOVED lines=28> */
[----:B------:R-:W-:-:S03]  /*1d2d0*/  HFMA2 R29, R95, R31, R29 ;  /* 0x0000001f5f1d7231 */ /* 0x000fc6000000001d */
[----:B------:R-:W-:Y:S01]  /*1d2e0*/  HADD2 R120, R40.H0_H0, R40.H1_H1 ;  /* 0x3000002828787230 */ /* 0x000fe20000000800 */
[-C--:B-1----:R-:W-:Y:S01]  /*1d2f0*/  HFMA2.MMA R40, R68, R36.reuse, RZ ;  /* 0x0000002444287235 */ /* 0x082fe200000000ff */
[----:B------:R-:W-:Y:S01]  /*1d300*/  HADD2 R118, R28.H0_H0, R28.H1_H1 ;  /* 0x3000001c1c767230 */ /* 0x000fe20000000800 */
[----:B------:R-:W-:Y:S01]  /*1d310*/  HFMA2.MMA R28, R62, R36, RZ ;  /* 0x000000243e1c7235 */ /* 0x000fe200000000ff */
[----:B------:R-:W-:Y:S02]  /*1d320*/  HFMA2 R41, R93, R31, R41 ;  /* 0x0000001f5d297231 */ /* 0x000fe40000000029 */
[----:B------:R-:W-:Y:S02]  /*1d330*/  HADD2 R119, R29.H0_H0, R29.H1_H1 ;  /* 0x3000001d1d777230 */ /* 0x000fe40000000800 */
[----:B------:R-:W-:Y:S01]  /*1d340*/  HADD2 R117, R41.H0_H0, R41.H1_H1 ;  /* 0x3000002929757230 */ /* 0x000fe20000000800 */
[----:B------:R-:W-:Y:S01]  /*1d350*/  HFMA2.MMA R40, R67, R37, R40 ;  /* 0x0000002543287235 */ /* 0x000fe20000000028 */
[----:B------:R-:W-:-:S02]  /*1d360*/  HFMA2 R41, R65, R36, RZ.H0_H0 ;  /* 0x0000002441297231 */ /* 0x000fc400000400ff */
[----:B------:R-:W-:Y:S01]  /*1d370*/  HFMA2 R29, R60, R36, RZ.H0_H0 ;  /* 0x000000243c1d7231 */ /* 0x000fe200000400ff */
[----:B------:R-:W-:-:S04]  /*1d380*/  HFMA2.MMA R36, R61, R37, R28 ;  /* 0x000000253d247235 */ /* 0x000fc8000000001c */
[----:B------:R-:W-:-:S04]  /*1d390*/  HFMA2.MMA R40, R58, R38, R40 ;  /* 0x000000263a287235 */ /* 0x000fc80000000028 */
[----:B------:R-:W-:Y:S01]  /*1d3a0*/  HFMA2.MMA R36, R19, R38, R36 ;  /* 0x0000002613247235 */ /* 0x000fe20000000024 */
[-C--:B------:R-:W-:Y:S02]  /*1d3b0*/  HFMA2 R41, R64, R37.reuse, R41 ;  /* 0x0000002540297231 */ /* 0x080fe40000000029 */
[----:B------:R-:W-:Y:S01]  /*1d3c0*/  HFMA2 R37, R59, R37, R29 ;  /* 0x000000253b257231 */ /* 0x000fe2000000001d */
[-C--:B------:R-:W-:Y:S01]  /*1d3d0*/  HFMA2.MMA R40, R18, R39.reuse, R40 ;  /* 0x0000002712287235 */ /* 0x080fe20000000028 */
[----:B------:R-:W1:Y:S03]  /*1d3e0*/  LDS.128 R28, [UR5+0x320] ;  /* 0x00032005ff1c7984 */ /* 0x000e660008000c00 */
[----:B------:R-:W-:Y:S01]  /*1d3f0*/  HFMA2.MMA R36, R2, R39, R36 ;  /* 0x0000002702247235 */ /* 0x000fe20000000024 */
[-C--:B------:R-:W-:Y:S02]  /*1d400*/  HFMA2 R41, R57, R38.reuse, R41 ;  /* 0x0000002639297231 */ /* 0x080fe40000000029 */
[----:B------:R-:W-:Y:S01]  /*1d410*/  HFMA2 R37, R0, R38, R37 ;  /* 0x0000002600257231 */ /* 0x000fe20000000025 */
[----:B0-----:R-:W-:Y:S01]  /*1d420*/  HFMA2.MMA R42, R25, R32, R40 ;  /* 0x00000020192a7235 */ /* 0x001fe20000000028 */
[----:B------:R-:W-:-:S03]  /*1d430*/  HFMA2 R41, R20, R39, R41 ;  /* 0x0000002714297231 */ /* 0x000fc60000000029 */
[----:B------:R-:W-:Y:S01]  /*1d440*/  HFMA2.MMA R36, R23, R32, R36 ;  /* 0x0000002017247235 */ /* 0x000fe20000000024 */
[----:B------:R-:W-:Y:S02]  /*1d450*/  HFMA2 R37, R26, R39, R37 ;  /* 0x000000271a257231 */ /* 0x000fe40000000025 */
[-C--:B------:R-:W-:Y:S01]  /*1d460*/  HFMA2 R40, R24, R32.reuse, R41 ;  /* 0x0000002018287231 */ /* 0x080fe20000000029 */
[----:B------:R-:W-:Y:S01]  /*1d470*/  HFMA2.MMA R42, R46, R33, R42 ;  /* 0x000000212e2a7235 */ /* 0x000fe2000000002a */
[----:B------:R-:W-:-:S03]  /*1d480*/  HFMA2 R37, R22, R32, R37 ;  /* 0x0000002016257231 */ /* 0x000fc60000000025 */
[----:B------:R-:W-:Y:S01]  /*1d490*/  HFMA2.MMA R32, R44, R33, R36 ;  /* 0x000000212c207235 */ /* 0x000fe20000000024 */
[-C--:B------:R-:W-:Y:S02]  /*1d4a0*/  HFMA2 R40, R45, R33.reuse, R40 ;  /* 0x000000212d287231 */ /* 0x080fe40000000028 */
[----:B------:R-:W-:Y:S01]  /*1d4b0*/  HFMA2 R41, R21, R33, R37 ;  /* 0x0000002115297231 */ /* 0x000fe20000000025 */
[-C--:B------:R-:W-:Y:S01]  /*1d4c0*/  HFMA2.MMA R33, R50, R34.reuse, R42 ;  /* 0x0000002232217235 */ /* 0x080fe2000000002a */
[----:B------:R-:W0:Y:S03]  /*1d4d0*/  LDS.128 R36, [UR5+0x330] ;  /* 0x00033005ff247984 */ /* 0x000e260008000c00 */
[----:B------:R-:W-:Y:S01]  /*1d4e0*/  HFMA2.MMA R32, R48, R34, R32 ;  /* 0x0000002230207235 */ /* 0x000fe20000000020 */
[----:B------:R-:W-:-:S03]  /*1d4f0*/  HFMA2 R40, R49, R34, R40 ;  /* 0x0000002231287231 */ /* 0x000fc60000000028 */
[----:B------:R-:W-:Y:S01]  /*1d500*/  HFMA2.MMA R33, R54, R35, R33 ;  /* 0x0000002336217235 */ /* 0x000fe20000000021 */
[----:B------:R-:W-:-:S03]  /*1d510*/  HFMA2 R41, R47, R34, R41 ;  /* 0x000000222f297231 */ /* 0x000fc60000000029 */
[----:B------:R-:W-:Y:S01]  /*1d520*/  HFMA2.MMA R32, R52, R35, R32 ;  /* 0x0000002334207235 */ /* 0x000fe20000000020 */
[-C--:B------:R-:W-:Y:S02]  /*1d530*/  HFMA2 R40, R53, R35.reuse, R40 ;  /* 0x0000002335287231 */ /* 0x080fe40000000028 */
[----:B------:R-:W-:Y:S01]  /*1d540*/  HFMA2 R35, R51, R35, R41 ;  /* 0x0000002333237231 */ /* 0x000fe20000000029 */
[----:B-1----:R-:W-:-:S04]  /*1d550*/  HFMA2.MMA R42, R66, R28, R33 ;  /* 0x0000001c422a7235 */ /* 0x002fc80000000021 */
[----:B------:R-:W-:-:S04]  /*1d560*/  HFMA2.MMA R41, R56, R28, R32 ;  /* 0x0000001c38297235 */ /* 0x000fc80000000020 */
[----:B------:R-:W-:-:S04]  /*1d570*/  HFMA2.MMA R42, R72, R29, R42 ;  /* 0x0000001d482a7235 */ /* 0x000fc8000000002a */
[----:B------:R-:W-:Y:S01]  /*1d580*/  HFMA2.MMA R41, R70, R29, R41 ;  /* 0x0000001d46297235 */ /* 0x000fe20000000029 */
[-C--:B------:R-:W-:Y:S02]  /*1d590*/  HFMA2 R40, R63, R28.reuse, R40 ;  /* 0x0000001c3f287231 */ /* 0x080fe40000000028 */
[----:B------:R-:W-:Y:S01]  /*1d5a0*/  HFMA2 R28, R55, R28, R35 ;  /* 0x0000001c371c7231 */ /* 0x000fe20000000023 */
[-C--:B------:R-:W-:Y:S01]  /*1d5b0*/  HFMA2.MMA R42, R88, R30.reuse, R42 ;  /* 0x0000001e582a7235 */ /* 0x080fe2000000002a */
[----:B------:R-:W1:Y:S03]  /*1d5c0*/  LDS.128 R32, [UR5+0x380] ;  /* 0x00038005ff207984 */ /* 0x000e660008000c00 */
[----:B------:R-:W-:-:S04]  /*1d5d0*/  HFMA2.MMA R41, R80, R30, R41 ;  /* 0x0000001e50297235 */ /* 0x000fc80000000029 */
[----:B------:R-:W-:-:S04]  /*1d5e0*/  HFMA2.MMA R42, R87, R31, R42 ;  /* 0x0000001f572a7235 */ /* 0x000fc8000000002a */
[----:B------:R-:W-:Y:S01]  /*1d5f0*/  HFMA2.MMA R41, R79, R31, R41 ;  /* 0x0000001f4f297235 */ /* 0x000fe20000000029 */
[-C--:B------:R-:W-:Y:S02]  /*1d600*/  HFMA2 R40, R71, R29.reuse, R40 ;  /* 0x0000001d47287231 */ /* 0x080fe40000000028 */
[----:B------:R-:W-:Y:S01]  /*1d610*/  HFMA2 R28, R69, R29, R28 ;  /* 0x0000001d451c7231 */ /* 0x000fe2000000001c */
[----:B0-----:R-:W-:-:S04]  /*1d620*/  HFMA2.MMA R43, R92, R36, R42 ;  /* 0x000000245c2b7235 */ /* 0x001fc8000000002a */
[----:B------:R-:W-:Y:S01]  /*1d630*/  HFMA2.MMA R41, R90, R36, R41 ;  /* 0x000000245a297235 */ /* 0x000fe20000000029 */
[-C--:B------:R-:W-:Y:S02]  /*1d640*/  HFMA2 R40, R84, R30.reuse, R40 ;  /* 0x0000001e54287231 */ /* 0x080fe40000000028 */
[----:B------:R-:W-:Y:S02]  /*1d650*/  HFMA2 R28, R76, R30, R28 ;  /* 0x0000001e4c1c7231 */ /* 0x000fe4000000001c */
[-C--:B------:R-:W-:Y:S01]  /*1d660*/  HFMA2 R40, R83, R31.reuse, R40 ;  /* 0x0000001f53287231 */ /* 0x080fe20000000028 */
[-C--:B------:R-:W-:Y:S01]  /*1d670*/  HFMA2.MMA R43, R86, R37.reuse, R43 ;  /* 0x00000025562b7235 */ /* 0x080fe2000000002b */
[----:B------:R-:W-:Y:S01]  /*1d680*/  HFMA2 R28, R75, R31, R28 ;  /* 0x0000001f4b1c7231 */ /* 0x000fe2000000001c */
[----:B------:R-:W-:Y:S01]  /*1d690*/  HFMA2.MMA R41, R78, R37, R41 ;  /* 0x000000254e297235 */ /* 0x000fe20000000029 */
[-C--:B------:R-:W-:Y:S02]  /*1d6a0*/  HFMA2 R40, R91, R36.reuse, R40 ;  /* 0x000000245b287231 */ /* 0x080fe40000000028 */
[----:B------:R-:W-:-:S02]  /*1d6b0*/  HFMA2 R28, R89, R36, R28 ;  /* 0x00000024591c7231 */ /* 0x000fc4000000001c */
[-C--:B------:R-:W-:Y:S01]  /*1d6c0*/  HFMA2 R36, R82, R37.reuse, R40 ;  /* 0x0000002552247231 */ /* 0x080fe20000000028 */
[-C--:B------:R-:W-:Y:S01]  /*1d6d0*/  HFMA2.MMA R123, R85, R38.reuse, R43 ;  /* 0x00000026557b7235 */ /* 0x080fe2000000002b */
[----:B------:R-:W-:Y:S01]  /*1d6e0*/  HFMA2 R28, R74, R37, R28 ;  /* 0x000000254a1c7231 */ /* 0x000fe2000000001c */
[----:B------:R-:W-:Y:S02]  /*1d6f0*/  HFMA2.MMA R37, R77, R38, R41 ;  /* 0x000000264d257235 */ /* 0x000fe40000000029 */
[----:B------:R-:W0:Y:S01]  /*1d700*/  LDS.128 R40, [UR5+0x390] ;  /* 0x00039005ff287984 */ /* 0x000e220008000c00 */
[-C--:B-1----:R-:W-:Y:S02]  /*1d710*/  HFMA2.MMA R68, R68, R32.reuse, RZ ;  /* 0x0000002044447235 */ /* 0x082fe400000000ff */
[----:B------:R-:W-:-:S06]  /*1d720*/  HFMA2.MMA R62, R62, R32, RZ ;  /* 0x000000203e3e7235 */ /* 0x000fcc00000000ff */
[-C--:B------:R-:W-:Y:S02]  /*1d730*/  HFMA2.MMA R67, R67, R33.reuse, R68 ;  /* 0x0000002143437235 */ /* 0x080fe40000000044 */
[----:B------:R-:W-:-:S06]  /*1d740*/  HFMA2.MMA R61, R61, R33, R62 ;  /* 0x000000213d3d7235 */ /* 0x000fcc000000003e */
[-C--:B------:R-:W-:Y:S02]  /*1d750*/  HFMA2.MMA R67, R58, R34.reuse, R67 ;  /* 0x000000223a437235 */ /* 0x080fe40000000043 */
[----:B------:R-:W-:Y:S01]  /*1d760*/  HFMA2.MMA R61, R19, R34, R61 ;  /* 0x00000022133d7235 */ /* 0x000fe2000000003d */
[-C--:B------:R-:W-:Y:S02]  /*1d770*/  HFMA2 R36, R81, R38.reuse, R36 ;  /* 0x0000002651247231 */ /* 0x080fe40000000024 */
[----:B------:R-:W-:Y:S02]  /*1d780*/  HFMA2 R38, R73, R38, R28 ;  /* 0x0000002649267231 */ /* 0x000fe4000000001c */
[----:B------:R-:W1:Y:S01]  /*1d790*/  LDS.128 R28, [UR5+0x3a0] ;  /* 0x0003a005ff1c7984 */ /* 0x000e620008000c00 */
[-C--:B------:R-:W-:Y:S01]  /*1d7a0*/  HFMA2.MMA R67, R18, R35.reuse, R67 ;  /* 0x0000002312437235 */ /* 0x080fe20000000043 */
[----:B------:R-:W-:Y:S01]  /*1d7b0*/  HFMA2 R65, R65, R32, RZ.H0_H0 ;  /* 0x0000002041417231 */ /* 0x000fe200000400ff */
[----:B------:R-:W-:-:S03]  /*1d7c0*/  HFMA2.MMA R61, R2, R35, R61 ;  /* 0x00000023023d7235 */ /* 0x000fc6000000003d */
[----:B------:R-:W-:-:S04]  /*1d7d0*/  HFMA2 R65, R64, R33, R65 ;  /* 0x0000002140417231 */ /* 0x000fc80000000041 */
[----:B------:R-:W-:Y:S01]  /*1d7e0*/  HFMA2 R65, R57, R34, R65 ;  /* 0x0000002239417231 */ /* 0x000fe20000000041 */
[-C--:B0-----:R-:W-:Y:S02]  /*1d7f0*/  HFMA2.MMA R67, R25, R40.reuse, R67 ;  /* 0x0000002819437235 */ /* 0x081fe40000000043 */
[----:B------:R-:W-:Y:S01]  /*1d800*/  HFMA2.MMA R61, R23, R40, R61 ;  /* 0x00000028173d7235 */ /* 0x000fe2000000003d */
[----:B------:R-:W-:Y:S02]  /*1d810*/  HFMA2 R32, R60, R32, RZ.H0_H0 ;  /* 0x000000203c207231 */ /* 0x000fe400000400ff */
[----:B------:R-:W-:-:S03]  /*1d820*/  HFMA2 R20, R20, R35, R65 ;  /* 0x0000002314147231 */ /* 0x000fc60000000041 */
[-C--:B------:R-:W-:Y:S01]  /*1d830*/  HFMA2.MMA R25, R46, R41.reuse, R67 ;  /* 0x000000292e197235 */ /* 0x080fe20000000043 */
[----:B------:R-:W-:Y:S02]  /*1d840*/  HFMA2 R32, R59, R33, R32 ;  /* 0x000000213b207231 */ /* 0x000fe40000000020 */
[----:B------:R-:W-:Y:S01]  /*1d850*/  HFMA2 R20, R24, R40, R20 ;  /* 0x0000002818147231 */ /* 0x000fe20000000014 */
[----:B------:R-:W-:Y:S01]  /*1d860*/  HFMA2.MMA R24, R44, R41, R61 ;  /* 0x000000292c187235 */ /* 0x000fe2000000003d */
[----:B------:R-:W-:Y:S01]  /*1d870*/  HFMA2 R32, R0, R34, R32 ;  /* 0x0000002200207231 */ /* 0x000fe20000000020 */
[----:B------:R-:W-:Y:S02]  /*1d880*/  HFMA2.MMA R37, R94, R39, R37 ;  /* 0x000000275e257235 */ /* 0x000fe40000000025 */
[----:B------:R-:W-:Y:S01]  /*1d890*/  HFMA2.MMA R25, R50, R42, R25 ;  /* 0x0000002a32197235 */ /* 0x000fe20000000019 */
[-C--:B------:R-:W-:Y:S02]  /*1d8a0*/  HFMA2 R36, R95, R39.reuse, R36 ;  /* 0x000000275f247231 */ /* 0x080fe40000000024 */
[----:B------:R-:W-:-:S02]  /*1d8b0*/  HFMA2 R38, R93, R39, R38 ;  /* 0x000000275d267231 */ /* 0x000fc40000000026 */
[----:B------:R-:W-:Y:S01]  /*1d8c0*/  HFMA2 R32, R26, R35, R32 ;  /* 0x000000231a207231 */ /* 0x000fe20000000020 */
[----:B------:R-:W-:Y:S01]  /*1d8d0*/  HFMA2.MMA R26, R48, R42, R24 ;  /* 0x0000002a301a7235 */ /* 0x000fe20000000018 */
[----:B------:R-:W-:Y:S01]  /*1d8e0*/  HADD2 R59, R36.H0_H0, R36.H1_H1 ;  /* 0x30000024243b7230 */ /* 0x000fe20000000800 */
[----:B------:R-:W-:Y:S01]  /*1d8f0*/  HFMA2.MMA R33, R96, R39, R123 ;  /* 0x0000002760217235 */ /* 0x000fe2000000007b */
[----:B------:R-:W-:Y:S01]  /*1d900*/  HADD2 R60, R37.H0_H0, R37.H1_H1 ;  /* 0x30000025253c7230 */ /* 0x000fe20000000800 */
[-C--:B------:R-:W-:Y:S01]  /*1d910*/  HFMA2.MMA R25, R54, R43.reuse, R25 ;  /* 0x0000002b36197235 */ /* 0x080fe20000000019 */
[----:B------:R-:W-:Y:S02]  /*1d920*/  HADD2 R62, R38.H0_H0, R38.H1_H1 ;  /* 0x30000026263e7230 */ /* 0x000fe40000000800 */
[----:B------:R-:W0:Y:S01]  /*1d930*/  LDS.128 R36, [UR5+0x3b0] ;  /* 0x0003b005ff247984 */ /* 0x000e220008000c00 */
[----:B------:R-:W-:-:S04]  /*1d940*/  HFMA2.MMA R26, R52, R43, R26 ;  /* 0x0000002b341a7235 */ /* 0x000fc8000000001a */
[----:B-1----:R-:W-:-:S04]  /*1d950*/  HFMA2.MMA R25, R66, R28, R25 ;  /* 0x0000001c42197235 */ /* 0x002fc80000000019 */
[----:B------:R-:W-:Y:S01]  /*1d960*/  HFMA2.MMA R35, R56, R28, R26 ;  /* 0x0000001c38237235 */ /* 0x000fe2000000001a */
[----:B------:R-:W-:-:S03]  /*1d970*/  HFMA2 R32, R22, R40, R32 ;  /* 0x0000002816207231 */ /* 0x000fc60000000020 */
[----:B------:R-:W-:-:S04]  /*1d980*/  HFMA2.MMA R44, R72, R29, R25 ;  /* 0x0000001d482c7235 */ /* 0x000fc80000000019 */
        /* <DEDUP_REMOVED lines=9> */
[-C--:B------:R-:W-:Y:S02]  /*1da20*/  HFMA2 R20, R53, R43.reuse, R20 ;  /* 0x0000002b35147231 */ /* 0x080fe40000000014 */
[----:B------:R-:W-:Y:S02]  /*1da30*/  HFMA2 R21, R51, R43, R21 ;  /* 0x0000002b33157231 */ /* 0x000fe40000000015 */
[----:B------:R-:W-:Y:S01]  /*1da40*/  HFMA2 R20, R63, R28, R20 ;  /* 0x0000001c3f147231 */ /* 0x000fe20000000014 */
[----:B0-----:R-:W-:-:S02]  /*1da50*/  HFMA2.MMA R43, R92, R36, R46 ;  /* 0x000000245c2b7235 */ /* 0x001fc4000000002e */
[----:B------:R-:W-:Y:S01]  /*1da60*/  HFMA2.MMA R45, R90, R36, R45 ;  /* 0x000000245a2d7235 */ /* 0x000fe2000000002d */
[----:B------:R-:W-:Y:S02]  /*1da70*/  HFMA2 R21, R55, R28, R21 ;  /* 0x0000001c37157231 */ /* 0x000fe40000000015 */
[-C--:B------:R-:W-:Y:S02]  /*1da80*/  HFMA2 R42, R71, R29.reuse, R20 ;  /* 0x0000001d472a7231 */ /* 0x080fe40000000014 */
[----:B------:R-:W-:Y:S01]  /*1da90*/  HFMA2 R21, R69, R29, R21 ;  /* 0x0000001d45157231 */ /* 0x000fe20000000015 */
[-C--:B------:R-:W-:Y:S01]  /*1daa0*/  HFMA2.MMA R19, R86, R37.reuse, R43 ;  /* 0x0000002556137235 */ /* 0x080fe2000000002b */
[-C--:B------:R-:W-:Y:S01]  /*1dab0*/  HFMA2 R42, R84, R30.reuse, R42 ;  /* 0x0000001e542a7231 */ /* 0x080fe2000000002a */
[----:B------:R-:W-:Y:S01]  /*1dac0*/  HFMA2.MMA R45, R78, R37, R45 ;  /* 0x000000254e2d7235 */ /* 0x000fe2000000002d */
[----:B------:R-:W-:Y:S02]  /*1dad0*/  HFMA2 R21, R76, R30, R21 ;  /* 0x0000001e4c157231 */ /* 0x000fe40000000015 */
        /* <DEDUP_REMOVED lines=11> */
[----:B------:R-:W-:Y:S01]  /*1db90*/  IADD3 R128, R128, 0x20, RZ ;  /* 0x0000002080807810 */ /* 0x000fe20007ffe0ff */
[----:B------:R-:W-:-:S02]  /*1dba0*/  HFMA2 R21, R73, R38, R21 ;  /* 0x0000002649157231 */ /* 0x000fc40000000015 */
[-C--:B------:R-:W-:Y:S01]  /*1dbb0*/  HFMA2 R41, R95, R39.reuse, R41 ;  /* 0x000000275f297231 */ /* 0x080fe20000000029 */
[C---:B------:R-:W-:Y:S01]  /*1dbc0*/  ISETP.GE.AND P0, PT, R128.reuse, UR13, PT ;  /* 0x0000000d80007c0c */ /* 0x040fe2000bf06270 */
[----:B------:R-:W-:Y:S01]  /*1dbd0*/  HFMA2 R21, R93, R39, R21 ;  /* 0x000000275d157231 */ /* 0x000fe20000000015 */
[----:B------:R-:W-:Y:S01]  /*1dbe0*/  ISETP.LT.AND P1, PT, R128, R129, PT ;  /* 0x000000818000720c */ /* 0x000fe20003f21270 */
[----:B------:R-:W-:Y:S02]  /*1dbf0*/  HADD2 R104, R104.H0_H0, R104.H1_H1 ;  /* 0x3000006868687230 */ /* 0x000fe40000000800 */
[----:B------:R-:W-:Y:S02]  /*1dc00*/  HADD2 R103, R103.H0_H0, R103.H1_H1 ;  /* 0x3000006767677230 */ /* 0x000fe40000000800 */
[----:B------:R-:W-:Y:S02]  /*1dc10*/  HADD2 R33, R33.H0_H0, R33.H1_H1 ;  /* 0x3000002121217230 */ /* 0x000fe40000000800 */
        /* <DEDUP_REMOVED lines=43> */
.L_x_3122:
[----:B------:R-:W0:Y:S01]  /*1ded0*/  LDC.64 R76, c[0x0][0x230] ;  /* 0x00008c00ff4c7b82 */ /* 0x000e220000000a00 */
[----:B------:R-:W-:Y:S01]  /*1dee0*/  ISETP.GE.AND P0, PT, R128, R129, PT ;  /* 0x000000818000720c */ /* 0x000fe20003f06270 */
[----:B------:R-:W-:Y:S01]  /*1def0*/  ULDC UR6, c[0x0][0x26c] ;  /* 0x00009b0000067ab9 */ /* 0x000fe20000000800 */
[----:B------:R-:W-:Y:S02]  /*1df00*/  IMAD R127, R124, UR4, R127 ;  /* 0x000000047c7f7c24 */ /* 0x000fe4000f8e027f */
[----:B------:R-:W-:Y:S02]  /*1df10*/  ISETP.GE.OR P0, PT, R128, UR6, P0 ;  /* 0x0000000680007c0c */ /* 0x000fe40008706670 */
[----:B0-----:R-:W-:-:S11]  /*1df20*/  IMAD.WIDE R76, R127, 0x2, R76 ;  /* 0x000000027f4c7825 */ /* 0x001fd600078e024c */
[----:B------:R-:W-:Y:S05]  /*1df30*/  @P0 BRA `(.L_x_3124) ;  /* 0x0000001c00540947 */ /* 0x000fea0003800000 */
[----:B------:R-:W-:Y:S02]  /*1df40*/  SHF.R.S32.HI R19, RZ, 0x1f, R124 ;  /* 0x0000001fff137819 */ /* 0x000fe4000001147c */
[C---:B------:R-:W-:Y:S02]  /*1df50*/  SHF.L.U32 R0, R124.reuse, 0x2, RZ ;  /* 0x000000027c007819 */ /* 0x040fe400000006ff */
[----:B------:R-:W-:-:S07]  /*1df60*/  SHF.L.U64.HI R2, R124, 0x2, R19 ;  /* 0x000000027c027819 */ /* 0x000fce0000010213 */
.L_x_3125:
[C---:B------:R-:W-:Y:S02]  /*1df70*/  ISETP.NE.AND P1, PT, R128.reuse, R125, PT ;  /* 0x0000007d8000720c */ /* 0x040fe40003f25270 */
[----:B------:R-:W-:Y:S02]  /*1df80*/  MOV R20, R44 ;  /* 0x0000002c00147202 */ /* 0x000fe40000000f00 */
[----:B------:R-:W-:Y:S01]  /*1df90*/  MOV R21, R45 ;  /* 0x0000002d00157202 */ /* 0x000fe20000000f00 */
[----:B------:R-:W-:Y:S01]  /*1dfa0*/  HFMA2.MMA R26, -RZ, RZ, 0, 0.25 ;  /* 0x00003400ff1a7435 */ /* 0x000fe200000001ff */
[----:B------:R-:W0:Y:S04]  /*1dfb0*/  LDS.128 R32, [UR5] ;  /* 0x00000005ff207984 */ /* 0x000e280008000c00 */
[----:B------:R-:W2:Y:S03]  /*1dfc0*/  LDG.E.128.CONSTANT R20, desc[UR8][R20.64] ;  /* 0x0000000814147981 */ /* 0x000ea6000c1e9d00 */
[----:B------:R-:W1:Y:S01]  /*1dfd0*/  @!P1 LDC.64 R18, c[0x0][0x248] ;  /* 0x00009200ff129b82 */ /* 0x000e620000000a00 */
[----:B------:R-:W-:-:S05]  /*1dfe0*/  @!P1 LEA R25, R128, 0x1, 0x1 ;  /* 0x0000000180199811 */ /* 0x000fca00078e08ff */
[----:B-1----:R-:W-:-:S06]  /*1dff0*/  @!P1 IMAD.WIDE R24, R25, 0x2, R18 ;  /* 0x0000000219189825 */ /* 0x002fcc00078e0212 */
[----:B------:R1:W3:Y:S01]  /*1e000*/  @!P1 LDG.E.U16.CONSTANT R25, desc[UR8][R24.64] ;  /* 0x0000000818199981 */ /* 0x0002e2000c1e9500 */
[----:B------:R-:W-:-:S04]  /*1e010*/  @!P1 IADD3 R126, R126, 0x1, RZ ;  /* 0x000000017e7e9810 */ /* 0x000fc80007ffe0ff */
[----:B------:R-:W-:-:S06]  /*1e020*/  @!P1 LEA R56, R126, R1, 0x3 ;  /* 0x000000017e389211 */ /* 0x000fcc00078e18ff */
[----:B------:R-:W4:Y:S01]  /*1e030*/  @!P1 LDL.64 R56, [R56] ;  /* 0x0000000038389983 */ /* 0x000f220000100a00 */
[----:B------:R-:W-:Y:S01]  /*1e040*/  HFMA2.MMA R28, -RZ, RZ, 0, 0.015625 ;  /* 0x00002400ff1c7435 */ /* 0x000fe200000001ff */
[----:B------:R-:W-:-:S04]  /*1e050*/  IADD3 R18, P0, R44, R0, RZ ;  /* 0x000000002c127210 */ /* 0x000fc80007f1e0ff */
[C---:B------:R-:W-:Y:S02]  /*1e060*/  IADD3.X R19, R45.reuse, R2, RZ, P0, !PT ;  /* 0x000000022d137210 */ /* 0x040fe400007fe4ff */
[----:B------:R-:W-:-:S03]  /*1e070*/  PRMT R45, R45, 0x5410, R26 ;  /* 0x000054102d2d7816 */ /* 0x000fc6000000001a */
[----:B-1----:R-:W-:Y:S02]  /*1e080*/  PRMT R24, R28, 0x7610, R24 ;  /* 0x000076101c187816 */ /* 0x002fe40000000018 */
[----:B------:R-:W-:Y:S02]  /*1e090*/  MOV R41, 0x2c00 ;  /* 0x00002c0000297802 */ /* 0x000fe40000000f00 */
[C---:B--2---:R-:W-:Y:S02]  /*1e0a0*/  LOP3.LUT R26, R20.reuse, 0xc000c, RZ, 0xc0, !PT ;  /* 0x000c000c141a7812 */ /* 0x044fe400078ec0ff */
[C---:B------:R-:W-:Y:S02]  /*1e0b0*/  LOP3.LUT R28, R20.reuse, 0x300030, RZ, 0xc0, !PT ;  /* 0x00300030141c7812 */ /* 0x040fe400078ec0ff */
[----:B------:R-:W-:Y:S02]  /*1e0c0*/  LOP3.LUT R29, R20, 0xc000c0, RZ, 0xc0, !PT ;  /* 0x00c000c0141d7812 */ /* 0x000fe400078ec0ff */
[----:B------:R-:W-:-:S02]  /*1e0d0*/  SHF.R.U32.HI R37, RZ, 0x8, R20 ;  /* 0x00000008ff257819 */ /* 0x000fc40000011614 */
[C---:B------:R-:W-:Y:S02]  /*1e0e0*/  LOP3.LUT R30, R21.reuse, 0x30003, RZ, 0xc0, !PT ;  /* 0x00030003151e7812 */ /* 0x040fe400078ec0ff */
[C---:B------:R-:W-:Y:S02]  /*1e0f0*/  LOP3.LUT R31, R21.reuse, 0x300030, RZ, 0xc0, !PT ;  /* 0x00300030151f7812 */ /* 0x040fe400078ec0ff */
[----:B------:R-:W-:Y:S02]  /*1e100*/  LOP3.LUT R40, R21, 0xc000c0, RZ, 0xc0, !PT ;  /* 0x00c000c015287812 */ /* 0x000fe400078ec0ff */
[----:B------:R-:W-:Y:S02]  /*1e110*/  SHF.R.U32.HI R36, RZ, 0x8, R21 ;  /* 0x00000008ff247819 */ /* 0x000fe40000011615 */
[C---:B------:R-:W-:Y:S02]  /*1e120*/  LOP3.LUT R49, R22.reuse, 0x30003, RZ, 0xc0, !PT ;  /* 0x0003000316317812 */ /* 0x040fe400078ec0ff */
[----:B------:R-:W-:-:S02]  /*1e130*/  LOP3.LUT R42, R22, 0x300030, RZ, 0xc0, !PT ;  /* 0x00300030162a7812 */ /* 0x000fc400078ec0ff */
[----:B------:R-:W-:Y:S02]  /*1e140*/  LOP3.LUT R50, R22, 0xc000c0, RZ, 0xc0, !PT ;  /* 0x00c000c016327812 */ /* 0x000fe400078ec0ff */
[----:B------:R-:W-:Y:S02]  /*1e150*/  SHF.R.U32.HI R38, RZ, 0x8, R22 ;  /* 0x00000008ff267819 */ /* 0x000fe40000011616 */
[----:B------:R-:W-:Y:S02]  /*1e160*/  SHF.R.U32.HI R39, RZ, 0x8, R23 ;  /* 0x00000008ff277819 */ /* 0x000fe40000011617 */
[----:B---3--:R-:W-:Y:S02]  /*1e170*/  @!P1 IADD3 R125, R25, R128, RZ ;  /* 0x00000080197d9210 */ /* 0x008fe40007ffe0ff */
        /* <DEDUP_REMOVED lines=23> */
[-C--:B------:R-:W-:Y:S02]  /*1e2f0*/  HFMA2 R53, R26, R45.reuse.H1_H1, -258, -258 ;  /* 0xdc08dc081a357431 */ /* 0x080fe4000006002d */
[-C--:B------:R-:W-:Y:S02]  /*1e300*/  HFMA2 R54, R54, R45.reuse.H1_H1, -258, -258 ;  /* 0xdc08dc0836367431 */ /* 0x080fe4000006002d */
[-C--:B------:R-:W-:Y:S02]  /*1e310*/  HFMA2 R55, R55, R45.reuse.H1_H1, -258, -258 ;  /* 0xdc08dc0837377431 */ /* 0x080fe4000006002d */
[-C--:B------:R-:W-:Y:S02]  /*1e320*/  HFMA2 R58, R58, R45.reuse.H1_H1, -258, -258 ;  /* 0xdc08dc083a3a7431 */ /* 0x080fe4000006002d */
[-C--:B------:R-:W-:Y:S01]  /*1e330*/  HFMA2 R46, R22, R45.reuse.H1_H1, -258, -258 ;  /* 0xdc08dc08162e7431 */ /* 0x080fe2000006002d */
[----:B------:R-:W-:Y:S01]  /*1e340*/  LOP3.LUT R20, R20, 0x64006400, RZ, 0xfc, !PT ;  /* 0x6400640014147812 */ /* 0x000fe200078efcff */
[----:B------:R-:W-:Y:S01]  /*1e350*/  HFMA2 R45, R23, R45.H1_H1, -258, -258 ;  /* 0xdc08dc08172d7431 */ /* 0x000fe2000006002d */
[----:B------:R-:W-:-:S02]  /*1e360*/  LOP3.LUT R23, R38, 0x300030, RZ, 0xc0, !PT ;  /* 0x0030003026177812 */ /* 0x000fc400078ec0ff */
[----:B------:R-:W-:Y:S02]  /*1e370*/  LOP3.LUT R22, R21, 0x64006400, RZ, 0xfc, !PT ;  /* 0x6400640015167812 */ /* 0x000fe400078efcff */
[----:B------:R-:W-:Y:S02]  /*1e380*/  LOP3.LUT R28, R28, 0x64006400, RZ, 0xfc, !PT ;  /* 0x640064001c1c7812 */ /* 0x000fe400078efcff */
[----:B------:R-:W-:Y:S01]  /*1e390*/  LOP3.LUT R67, R25, 0x64006400, RZ, 0xfc, !PT ;  /* 0x6400640019437812 */ /* 0x000fe200078efcff */
[-C--:B------:R-:W-:Y:S01]  /*1e3a0*/  HFMA2 R44, R20, R41.reuse.H0_H0, -66, -66 ;  /* 0xd420d420142c7431 */ /* 0x080fe20000040029 */
[----:B------:R-:W-:Y:S01]  /*1e3b0*/  LOP3.LUT R62, R43, 0x64006400, RZ, 0xfc, !PT ;  /* 0x640064002b3e7812 */ /* 0x000fe200078efcff */
[-C--:B------:R-:W-:Y:S01]  /*1e3c0*/  HFMA2 R43, R22, R41.reuse.H0_H0, -66, -66 ;  /* 0xd420d420162b7431 */ /* 0x080fe20000040029 */
[----:B------:R-:W-:Y:S02]  /*1e3d0*/  LOP3.LUT R26, R23, 0x64006400, RZ, 0xfc, !PT ;  /* 0x64006400171a7812 */ /* 0x000fe400078efcff */
[----:B------:R-:W1:Y:S01]  /*1e3e0*/  LDS.128 R20, [UR5+0x10] ;  /* 0x00001005ff147984 */ /* 0x000e620008000c00 */
[----:B------:R-:W-:Y:S01]  /*1e3f0*/  HFMA2 R59, R28, R41.H0_H0, -66, -66 ;  /* 0xd420d4201c3b7431 */ /* 0x000fe20000040029 */
[----:B------:R-:W-:Y:S01]  /*1e400*/  LOP3.LUT R28, R38, 0xc000c0, RZ, 0xc0, !PT ;  /* 0x00c000c0261c7812 */ /* 0x000fe200078ec0ff */
[----:B------:R-:W-:Y:S01]  /*1e410*/  HADD2 R67, R67, -1026, -1026 ;  /* 0xe402e40243437430 */ /* 0x000fe20000000000 */
[----:B------:R-:W-:-:S02]  /*1e420*/  LOP3.LUT R60, R31, 0x64006400, RZ, 0xfc, !PT ;  /* 0x640064001f3c7812 */ /* 0x000fc400078efcff */
[----:B------:R-:W-:Y:S02]  /*1e430*/  LOP3.LUT R31, R39, 0x300030, RZ, 0xc0, !PT ;  /* 0x00300030271f7812 */ /* 0x000fe400078ec0ff */
[----:B------:R-:W-:Y:S02]  /*1e440*/  LOP3.LUT R69, R49, 0x64006400, RZ, 0xfc, !PT ;  /* 0x6400640031457812 */ /* 0x000fe400078efcff */
[----:B------:R-:W-:Y:S02]  /*1e450*/  LOP3.LUT R70, R51, 0x64006400, RZ, 0xfc, !PT ;  /* 0x6400640033467812 */ /* 0x000fe400078efcff */
[----:B------:R-:W-:Y:S01]  /*1e460*/  LOP3.LUT R51, R28, 0x64006400, RZ, 0xfc, !PT ;  /* 0x640064001c337812 */ /* 0x000fe200078efcff */
[----:B0-----:R-:W-:Y:S01]  /*1e470*/  HFMA2.MMA R28, R67, R32, RZ ;  /* 0x00000020431c7235 */ /* 0x001fe200000000ff */
[----:B------:R-:W-:Y:S02]  /*1e480*/  LOP3.LUT R42, R42, 0x64006400, RZ, 0xfc, !PT ;  /* 0x640064002a2a7812 */ /* 0x000fe400078efcff */
[----:B------:R-:W-:Y:S01]  /*1e490*/  LOP3.LUT R30, R30, 0x64006400, RZ, 0xfc, !PT ;  /* 0x640064001e1e7812 */ /* 0x000fe200078efcff */
[----:B------:R-:W-:Y:S01]  /*1e4a0*/  HADD2 R69, R69, -1026, -1026 ;  /* 0xe402e40245457430 */ /* 0x000fe20000000000 */
[----:B------:R-:W-:-:S02]  /*1e4b0*/  LOP3.LUT R64, R31, 0x64006400, RZ, 0xfc, !PT ;  /* 0x640064001f407812 */ /* 0x000fc400078efcff */
[----:B------:R-:W-:Y:S01]  /*1e4c0*/  LOP3.LUT R31, R40, 0x64006400, RZ, 0xfc, !PT ;  /* 0x64006400281f7812 */ /* 0x000fe200078efcff */
[-C--:B------:R-:W-:Y:S01]  /*1e4d0*/  HFMA2 R61, R42, R41.reuse.H0_H0, -66, -66 ;  /* 0xd420d4202a3d7431 */ /* 0x080fe20000040029 */
[----:B------:R-:W-:Y:S01]  /*1e4e0*/  LOP3.LUT R29, R29, 0x64006400, RZ, 0xfc, !PT ;  /* 0x640064001d1d7812 */ /* 0x000fe200078efcff */
[-C--:B------:R-:W-:Y:S02]  /*1e4f0*/  HFMA2 R60, R60, R41.reuse.H0_H0, -66, -66 ;  /* 0xd420d4203c3c7431 */ /* 0x080fe40000040029 */
[-C--:B------:R-:W-:Y:S02]  /*1e500*/  HFMA2 R62, R62, R41.reuse.H0_H0, -66, -66 ;  /* 0xd420d4203e3e7431 */ /* 0x080fe40000040029 */
[-C--:B------:R-:W-:Y:S02]  /*1e510*/  HFMA2 R42, R26, R41.reuse.H0_H0, -66, -66 ;  /* 0xd420d4201a2a7431 */ /* 0x080fe40000040029 */
[----:B------:R-:W-:Y:S01]  /*1e520*/  HADD2 R68, R30, -1026, -1026 ;  /* 0xe402e4021e447430 */ /* 0x000fe20000000000 */
[----:B------:R-:W-:Y:S01]  /*1e530*/  HFMA2.MMA R28, R53, R33, R28 ;  /* 0x00000021351c7235 */ /* 0x000fe2000000001c */
[----:B------:R-:W-:-:S02]  /*1e540*/  HFMA2 R41, R64, R41.H0_H0, -66, -66 ;  /* 0xd420d42040297431 */ /* 0x000fc40000040029 */
[----:B------:R-:W-:Y:S02]  /*1e550*/  HADD2 R70, R70, -1026, -1026 ;  /* 0xe402e40246467430 */ /* 0x000fe40000000000 */
[-C--:B------:R-:W-:Y:S01]  /*1e560*/  HFMA2 R64, R31, R24.reuse.H0_H0, -18, -18 ;  /* 0xcc80cc801f407431 */ /* 0x080fe20000040018 */
[----:B------:R-:W-:Y:S01]  /*1e570*/  HFMA2.MMA R31, R69, R32, RZ ;  /* 0x00000020451f7235 */ /* 0x000fe200000000ff */
[----:B------:R-:W-:Y:S02]  /*1e580*/  HFMA2 R63, R29, R24.H0_H0, -18, -18 ;  /* 0xcc80cc801d3f7431 */ /* 0x000fe40000040018 */
[-C--:B------:R-:W-:Y:S02]  /*1e590*/  HFMA2 R29, R68, R32.reuse, RZ.H0_H0 ;  /* 0x00000020441d7231 */ /* 0x080fe400000400ff */
[----:B------:R-:W-:Y:S02]  /*1e5a0*/  HFMA2 R32, R70, R32, RZ.H0_H0 ;  /* 0x0000002046207231 */ /* 0x000fe400000400ff */
[-C--:B------:R-:W-:Y:S01]  /*1e5b0*/  HFMA2 R30, R54, R33.reuse, R29 ;  /* 0x00000021361e7231 */ /* 0x080fe2000000001d */
[C---:B------:R-:W-:Y:S01]  /*1e5c0*/  LOP3.LUT R25, R37.reuse, 0xc000c0, RZ, 0xc0, !PT ;  /* 0x00c000c025197812 */ /* 0x040fe200078ec0ff */
[----:B------:R-:W-:Y:S01]  /*1e5d0*/  HFMA2 R29, R58, R33, R32 ;  /* 0x000000213a1d7231 */ /* 0x000fe20000000020 */
[----:B------:R-:W-:Y:S01]  /*1e5e0*/  LOP3.LUT R26, R36, 0xc000c0, RZ, 0xc0, !PT ;  /* 0x00c000c0241a7812 */ /* 0x000fe200078ec0ff */
[----:B------:R-:W-:Y:S01]  /*1e5f0*/  HFMA2.MMA R32, R59, R34, R28 ;  /* 0x000000223b207235 */ /* 0x000fe2000000001c */
[----:B------:R-:W-:Y:S01]  /*1e600*/  LOP3.LUT R37, R37, 0x30003, RZ, 0xc0, !PT ;  /* 0x0003000325257812 */ /* 0x000fe200078ec0ff */
[----:B------:R-:W-:Y:S01]  /*1e610*/  HFMA2.MMA R31, R55, R33, R31 ;  /* 0x00000021371f7235 */ /* 0x000fe2000000001f */
[----:B------:R-:W-:-:S02]  /*1e620*/  LOP3.LUT R71, R52, 0x64006400, RZ, 0xfc, !PT ;  /* 0x6400640034477812 */ /* 0x000fc400078efcff */
[----:B------:R-:W-:Y:S02]  /*1e630*/  LOP3.LUT R49, R26, 0x64006400, RZ, 0xfc, !PT ;  /* 0x640064001a317812 */ /* 0x000fe400078efcff */
[----:B------:R-:W-:Y:S01]  /*1e640*/  LOP3.LUT R52, R37, 0x64006400, RZ, 0xfc, !PT ;  /* 0x6400640025347812 */ /* 0x000fe200078efcff */
[----:B------:R-:W-:Y:S01]  /*1e650*/  HFMA2.MMA R32, R63, R35, R32 ;  /* 0x000000233f207235 */ /* 0x000fe20000000020 */
[----:B------:R-:W-:Y:S01]  /*1e660*/  LOP3.LUT R65, R50, 0x64006400, RZ, 0xfc, !PT ;  /* 0x6400640032417812 */ /* 0x000fe200078efcff */
[----:B------:R-:W-:Y:S01]  /*1e670*/  HFMA2 R26, R49, R24.H0_H0, -18, -18 ;  /* 0xcc80cc80311a7431 */ /* 0x000fe20000040018 */
[----:B------:R-:W-:Y:S01]  /*1e680*/  HFMA2.MMA R49, R61, R34, R31 ;  /* 0x000000223d317235 */ /* 0x000fe2000000001f */
[-C--:B------:R-:W-:Y:S02]  /*1e690*/  HFMA2 R33, R60, R34.reuse, R30 ;  /* 0x000000223c217231 */ /* 0x080fe4000000001e */
[----:B------:R-:W-:Y:S02]  /*1e6a0*/  HFMA2 R50, R62, R34, R29 ;  /* 0x000000223e327231 */ /* 0x000fe4000000001d */
[----:B------:R-:W-:Y:S01]  /*1e6b0*/  HADD2 R52, R52, -1026, -1026 ;  /* 0xe402e40234347430 */ /* 0x000fe20000000000 */
[----:B------:R-:W0:Y:S01]  /*1e6c0*/  LDS.128 R28, [UR5+0x80] ;  /* 0x00008005ff1c7984 */ /* 0x000e220008000c00 */
[-C--:B------:R-:W-:Y:S01]  /*1e6d0*/  HFMA2 R65, R65, R24.reuse.H0_H0, -18, -18 ;  /* 0xcc80cc8041417431 */ /* 0x080fe20000040018 */
[----:B------:R-:W-:Y:S01]  /*1e6e0*/  LOP3.LUT R40, R39, 0xc000c0, RZ, 0xc0, !PT ;  /* 0x00c000c027287812 */ /* 0x000fe200078ec0ff */
[----:B------:R-:W-:Y:S01]  /*1e6f0*/  HFMA2 R66, R71, R24.H0_H0, -18, -18 ;  /* 0xcc80cc8047427431 */ /* 0x000fe20000040018 */
[----:B------:R-:W-:Y:S01]  /*1e700*/  LOP3.LUT R25, R25, 0x64006400, RZ, 0xfc, !PT ;  /* 0x6400640019197812 */ /* 0x000fe200078efcff */
[----:B-1----:R-:W-:Y:S01]  /*1e710*/  HFMA2.MMA R32, R52, R20, R32 ;  /* 0x0000001434207235 */ /* 0x002fe20000000020 */
[----:B------:R-:W-:Y:S01]  /*1e720*/  LOP3.LUT R38, R38, 0x30003, RZ, 0xc0, !PT ;  /* 0x0003000326267812 */ /* 0x000fe200078ec0ff */
[-C--:B------:R-:W-:Y:S01]  /*1e730*/  HFMA2 R33, R64, R35.reuse, R33 ;  /* 0x0000002340217231 */ /* 0x080fe20000000021 */
[----:B------:R-:W-:Y:S01]  /*1e740*/  HFMA2.MMA R34, R65, R35, R49 ;  /* 0x0000002341227235 */ /* 0x000fe20000000031 */
[----:B------:R-:W-:Y:S01]  /*1e750*/  LOP3.LUT R36, R36, 0x30003, RZ, 0xc0, !PT ;  /* 0x0003000324247812 */ /* 0x000fe200078ec0ff */
[----:B------:R-:W-:Y:S01]  /*1e760*/  HFMA2 R35, R66, R35, R50 ;  /* 0x0000002342237231 */ /* 0x000fe20000000032 */
[----:B------:R-:W-:-:S02]  /*1e770*/  LOP3.LUT R39, R39, 0x30003, RZ, 0xc0, !PT ;  /* 0x0003000327277812 */ /* 0x000fc400078ec0ff */
[----:B------:R-:W-:Y:S01]  /*1e780*/  LOP3.LUT R73, R40, 0x64006400, RZ, 0xfc, !PT ;  /* 0x6400640028497812 */ /* 0x000fe200078efcff */
[-C--:B------:R-:W-:Y:S01]  /*1e790*/  HFMA2 R40, R25, R24.reuse.H0_H0, -18, -18 ;  /* 0xcc80cc8019287431 */ /* 0x080fe20000040018 */
[----:B------:R-:W-:Y:S01]  /*1e7a0*/  LOP3.LUT R50, R38, 0x64006400, RZ, 0xfc, !PT ;  /* 0x6400640026327812 */ /* 0x000fe200078efcff */
[----:B------:R-:W-:Y:S01]  /*1e7b0*/  HFMA2 R25, R51, R24.H0_H0, -18, -18 ;  /* 0xcc80cc8033197431 */ /* 0x000fe20000040018 */
[----:B------:R-:W-:Y:S02]  /*1e7c0*/  LOP3.LUT R51, R36, 0x64006400, RZ, 0xfc, !PT ;  /* 0x6400640024337812 */ /* 0x000fe400078efcff */
[----:B------:R-:W-:Y:S01]  /*1e7d0*/  LOP3.LUT R49, R39, 0x64006400, RZ, 0xfc, !PT ;  /* 0x6400640027317812 */ /* 0x000fe200078efcff */
[----:B------:R-:W-:Y:S01]  /*1e7e0*/  HFMA2.MMA R32, R48, R21, R32 ;  /* 0x0000001530207235 */ /* 0x000fe20000000020 */
[----:B------:R-:W-:Y:S01]  /*1e7f0*/  HADD2 R50, R50, -1026, -1026 ;  /* 0xe402e40232327430 */ /* 0x000fe20000000000 */
[----:B------:R-:W1:Y:S01]  /*1e800*/  LDS.128 R36, [UR5+0x90] ;  /* 0x00009005ff247984 */ /* 0x000e620008000c00 */
[----:B------:R-:W-:-:S02]  /*1e810*/  HADD2 R51, R51, -1026, -1026 ;  /* 0xe402e40233337430 */ /* 0x000fc40000000000 */
[----:B------:R-:W-:Y:S02]  /*1e820*/  HADD2 R49, R49, -1026, -1026 ;  /* 0xe402e40231317430 */ /* 0x000fe40000000000 */
[-C--:B------:R-:W-:Y:S01]  /*1e830*/  HFMA2 R33, R51, R20.reuse, R33 ;  /* 0x0000001433217231 */ /* 0x080fe20000000021 */
[----:B------:R-:W-:Y:S01]  /*1e840*/  HFMA2.MMA R34, R50, R20, R34 ;  /* 0x0000001432227235 */ /* 0x000fe20000000022 */
[----:B------:R-:W-:Y:S01]  /*1e850*/  HFMA2 R35, R49, R20, R35 ;  /* 0x0000001431237231 */ /* 0x000fe20000000023 */
[----:B------:R-:W-:-:S08]  /*1e860*/  HFMA2.MMA R20, R44, R22, R32 ;  /* 0x000000162c147235 */ /* 0x000fd00000000020 */
[----:B------:R-:W-:Y:S02]  /*1e870*/  HFMA2.MMA R20, R40, R23, R20 ;  /* 0x0000001728147235 */ /* 0x000fe40000000014 */
[----:B------:R-:W-:Y:S01]  /*1e880*/  HFMA2.MMA R34, R46, R21, R34 ;  /* 0x000000152e227235 */ /* 0x000fe20000000022 */
[----:B------:R-:W-:-:S07]  /*1e890*/  HFMA2 R33, R47, R21, R33 ;  /* 0x000000152f217231 */ /* 0x000fce0000000021 */
[----:B------:R-:W-:Y:S01]  /*1e8a0*/  HADD2 R71, R20.H0_H0, R20.H1_H1 ;  /* 0x3000001414477230 */ /* 0x000fe20000000800 */
[----:B0-----:R-:W-:Y:S01]  /*1e8b0*/  HFMA2.MMA R20, R67, R28, RZ ;  /* 0x0000001c43147235 */ /* 0x001fe200000000ff */
[----:B------:R-:W-:Y:S01]  /*1e8c0*/  HFMA2 R35, R45, R21, R35 ;  /* 0x000000152d237231 */ /* 0x000fe20000000023 */
[----:B------:R-:W-:Y:S01]  /*1e8d0*/  HFMA2.MMA R34, R42, R22, R34 ;  /* 0x000000162a227235 */ /* 0x000fe20000000022 */
[-C--:B------:R-:W-:Y:S02]  /*1e8e0*/  HFMA2 R33, R43, R22.reuse, R33 ;  /* 0x000000162b217231 */ /* 0x080fe40000000021 */
[----:B------:R-:W-:Y:S01]  /*1e8f0*/  HFMA2 R35, R41, R22, R35 ;  /* 0x0000001629237231 */ /* 0x000fe20000000023 */
[----:B------:R-:W-:Y:S02]  /*1e900*/  HFMA2.MMA R22, R69, R28, RZ ;  /* 0x0000001c45167235 */ /* 0x000fe400000000ff */
[----:B------:R-:W-:Y:S01]  /*1e910*/  HFMA2.MMA R20, R53, R29, R20 ;  /* 0x0000001d35147235 */ /* 0x000fe20000000014 */
[----:B------:R-:W-:-:S02]  /*1e920*/  HFMA2 R24, R73, R24.H0_H0, -18, -18 ;  /* 0xcc80cc8049187431 */ /* 0x000fc40000040018 */
[-C--:B------:R-:W-:Y:S02]  /*1e930*/  HFMA2 R21, R68, R28.reuse, RZ.H0_H0 ;  /* 0x0000001c44157231 */ /* 0x080fe400000400ff */
[----:B------:R-:W-:Y:S01]  /*1e940*/  HFMA2 R28, R70, R28, RZ.H0_H0 ;  /* 0x0000001c461c7231 */ /* 0x000fe200000400ff */
[----:B------:R-:W-:Y:S01]  /*1e950*/  HFMA2.MMA R34, R25, R23, R34 ;  /* 0x0000001719227235 */ /* 0x000fe20000000022 */
[-C--:B------:R-:W-:Y:S02]  /*1e960*/  HFMA2 R33, R26, R23.reuse, R33 ;  /* 0x000000171a217231 */ /* 0x080fe40000000021 */
[----:B------:R-:W-:Y:S02]  /*1e970*/  HFMA2 R35, R24, R23, R35 ;  /* 0x0000001718237231 */ /* 0x000fe40000000023 */
[----:B------:R-:W-:Y:S01]  /*1e980*/  HFMA2 R23, R58, R29, R28 ;  /* 0x0000001d3a177231 */ /* 0x000fe2000000001c */
[----:B------:R-:W-:Y:S01]  /*1e990*/  HFMA2.MMA R28, R59, R30, R20 ;  /* 0x0000001e3b1c7235 */ /* 0x000fe20000000014 */
[----:B------:R-:W-:Y:S01]  /*1e9a0*/  HADD2 R72, R33.H0_H0, R33.H1_H1 ;  /* 0x3000002121487230 */ /* 0x000fe20000000800 */
[----:B------:R-:W-:Y:S01]  /*1e9b0*/  HFMA2.MMA R22, R55, R29, R22 ;  /* 0x0000001d37167235 */ /* 0x000fe20000000016 */
[----:B------:R-:W-:-:S02]  /*1e9c0*/  HADD2 R74, R35.H0_H0, R35.H1_H1 ;  /* 0x30000023234a7230 */ /* 0x000fc40000000800 */
[----:B------:R-:W-:Y:S02]  /*1e9d0*/  HADD2 R73, R34.H0_H0, R34.H1_H1 ;  /* 0x3000002222497230 */ /* 0x000fe40000000800 */
[----:B------:R-:W0:Y:S01]  /*1e9e0*/  LDS.128 R32, [UR5+0x100] ;  /* 0x00010005ff207984 */ /* 0x000e220008000c00 */
[----:B------:R-:W-:Y:S01]  /*1e9f0*/  HFMA2.MMA R28, R63, R31, R28 ;  /* 0x0000001f3f1c7235 */ /* 0x000fe2000000001c */
[----:B----4-:R-:W-:-:S04]  /*1ea00*/  @!P1 PRMT R122, R56, 0x7610, R122 ;  /* 0x00007610387a9816 */ /* 0x010fc8000000007a */
[----:B------:R-:W-:-:S03]  /*1ea10*/  @!P1 PRMT R122, R122, 0x7610, R56 ;  /* 0x000076107a7a9816 */ /* 0x000fc60000000038 */
[----:B-1----:R-:W-:Y:S02]  /*1ea20*/  HFMA2.MMA R28, R52, R36, R28 ;  /* 0x00000024341c7235 */ /* 0x002fe4000000001c */
[----:B------:R-:W-:-:S06]  /*1ea30*/  HFMA2.MMA R56, R61, R30, R22 ;  /* 0x0000001e3d387235 */ /* 0x000fcc0000000016 */
[----:B------:R-:W-:Y:S02]  /*1ea40*/  HFMA2.MMA R28, R48, R37, R28 ;  /* 0x00000025301c7235 */ /* 0x000fe4000000001c */
[----:B------:R-:W-:Y:S01]  /*1ea50*/  HFMA2.MMA R56, R65, R31, R56 ;  /* 0x0000001f41387235 */ /* 0x000fe20000000038 */
[----:B------:R-:W-:-:S05]  /*1ea60*/  HFMA2 R21, R54, R29, R21 ;  /* 0x0000001d36157231 */ /* 0x000fca0000000015 */
[----:B------:R-:W-:Y:S01]  /*1ea70*/  HFMA2.MMA R28, R44, R38, R28 ;  /* 0x000000262c1c7235 */ /* 0x000fe2000000001c */
[-C--:B------:R-:W-:Y:S01]  /*1ea80*/  HFMA2 R29, R60, R30.reuse, R21 ;  /* 0x0000001e3c1d7231 */ /* 0x080fe20000000015 */
[----:B------:R-:W-:Y:S01]  /*1ea90*/  HFMA2.MMA R56, R50, R36, R56 ;  /* 0x0000002432387235 */ /* 0x000fe20000000038 */
[----:B------:R-:W-:Y:S02]  /*1eaa0*/  HFMA2 R30, R62, R30, R23 ;  /* 0x0000001e3e1e7231 */ /* 0x000fe40000000017 */
[-C--:B------:R-:W-:Y:S01]  /*1eab0*/  HFMA2 R29, R64, R31.reuse, R29 ;  /* 0x0000001f401d7231 */ /* 0x080fe2000000001d */
[----:B------:R-:W1:Y:S02]  /*1eac0*/  LDS.128 R20, [UR5+0x110] ;  /* 0x00011005ff147984 */ /* 0x000e640008000c00 */
[----:B------:R-:W-:Y:S01]  /*1ead0*/  HFMA2.MMA R28, R40, R39, R28 ;  /* 0x00000027281c7235 */ /* 0x000fe2000000001c */
[----:B------:R-:W-:Y:S01]  /*1eae0*/  HFMA2 R30, R66, R31, R30 ;  /* 0x0000001f421e7231 */ /* 0x000fe2000000001e */
[----:B------:R-:W-:Y:S01]  /*1eaf0*/  HFMA2.MMA R56, R46, R37, R56 ;  /* 0x000000252e387235 */ /* 0x000fe20000000038 */
[----:B------:R-:W-:-:S02]  /*1eb00*/  HFMA2 R29, R51, R36, R29 ;  /* 0x00000024331d7231 */ /* 0x000fc4000000001d */
[----:B------:R-:W-:Y:S02]  /*1eb10*/  HFMA2 R30, R49, R36, R30 ;  /* 0x00000024311e7231 */ /* 0x000fe4000000001e */
[----:B------:R-:W-:-:S03]  /*1eb20*/  HFMA2 R29, R47, R37, R29 ;  /* 0x000000252f1d7231 */ /* 0x000fc6000000001d */
[----:B------:R-:W-:Y:S01]  /*1eb30*/  HADD2 R78, R28.H0_H0, R28.H1_H1 ;  /* 0x3000001c1c4e7230 */ /* 0x000fe20000000800 */
[----:B------:R-:W-:Y:S01]  /*1eb40*/  HFMA2.MMA R56, R42, R38, R56 ;  /* 0x000000262a387235 */ /* 0x000fe20000000038 */
[----:B------:R-:W-:Y:S01]  /*1eb50*/  HFMA2 R30, R45, R37, R30 ;  /* 0x000000252d1e7231 */ /* 0x000fe2000000001e */
[----:B0-----:R-:W-:Y:S01]  /*1eb60*/  HFMA2.MMA R28, R67, R32, RZ ;  /* 0x00000020431c7235 */ /* 0x001fe200000000ff */
[-C--:B------:R-:W-:Y:S02]  /*1eb70*/  HFMA2 R29, R43, R38.reuse, R29 ;  /* 0x000000262b1d7231 */ /* 0x080fe4000000001d */
[----:B------:R-:W-:Y:S02]  /*1eb80*/  HFMA2 R30, R41, R38, R30 ;  /* 0x00000026291e7231 */ /* 0x000fe4000000001e */
[-C--:B------:R-:W-:Y:S01]  /*1eb90*/  HFMA2 R29, R26, R39.reuse, R29 ;  /* 0x000000271a1d7231 */ /* 0x080fe2000000001d */
[----:B------:R-:W-:Y:S01]  /*1eba0*/  @!P1 PRMT R121, R57, 0x7610, R121 ;  /* 0x0000761039799816 */ /* 0x000fe20000000079 */
[----:B------:R-:W-:Y:S01]  /*1ebb0*/  HFMA2.MMA R75, R25, R39, R56 ;  /* 0x00000027194b7235 */ /* 0x000fe20000000038 */
[----:B------:R-:W-:Y:S01]  /*1ebc0*/  HFMA2 R30, R24, R39, R30 ;  /* 0x00000027181e7231 */ /* 0x000fe2000000001e */
[----:B------:R-:W-:Y:S01]  /*1ebd0*/  HFMA2.MMA R28, R53, R33, R28 ;  /* 0x00000021351c7235 */ /* 0x000fe2000000001c */
[----:B------:R-:W-:Y:S01]  /*1ebe0*/  HADD2 R56, R29.H0_H0, R29.H1_H1 ;  /* 0x3000001d1d387230 */ /* 0x000fe20000000800 */
[----:B------:R-:W-:Y:S01]  /*1ebf0*/  HFMA2.MMA R31, R69, R32, RZ ;  /* 0x00000020451f7235 */ /* 0x000fe200000000ff */
[-C--:B------:R-:W-:Y:S01]  /*1ec00*/  HFMA2 R29, R68, R32.reuse, RZ.H0_H0 ;  /* 0x00000020441d7231 */ /* 0x080fe200000400ff */
[----:B------:R-:W-:Y:S01]  /*1ec10*/  @!P1 PRMT R121, R121, 0x7610, R57 ;  /* 0x0000761079799816 */ /* 0x000fe20000000039 */
[----:B------:R-:W-:Y:S01]  /*1ec20*/  HFMA2 R32, R70, R32, RZ.H0_H0 ;  /* 0x0000002046207231 */ /* 0x000fe200000400ff */
[----:B------:R-:W0:Y:S01]  /*1ec30*/  LDS.128 R36, [UR5+0x180] ;  /* 0x00018005ff247984 */ /* 0x000e220008000c00 */
[----:B------:R-:W-:-:S02]  /*1ec40*/  HADD2 R57, R30.H0_H0, R30.H1_H1 ;  /* 0x3000001e1e397230 */ /* 0x000fc40000000800 */
[-C--:B------:R-:W-:Y:S02]  /*1ec50*/  HFMA2 R30, R54, R33.reuse, R29 ;  /* 0x00000021361e7231 */ /* 0x080fe4000000001d */
[----:B------:R-:W-:Y:S01]  /*1ec60*/  HFMA2 R29, R58, R33, R32 ;  /* 0x000000213a1d7231 */ /* 0x000fe20000000020 */
[----:B------:R-:W-:Y:S02]  /*1ec70*/  HFMA2.MMA R32, R59, R34, R28 ;  /* 0x000000223b207235 */ /* 0x000fe4000000001c */
[----:B------:R-:W-:-:S06]  /*1ec80*/  HFMA2.MMA R31, R55, R33, R31 ;  /* 0x00000021371f7235 */ /* 0x000fcc000000001f */
[----:B------:R-:W-:Y:S02]  /*1ec90*/  HFMA2.MMA R32, R63, R35, R32 ;  /* 0x000000233f207235 */ /* 0x000fe40000000020 */
[----:B------:R-:W-:-:S06]  /*1eca0*/  HFMA2.MMA R79, R61, R34, R31 ;  /* 0x000000223d4f7235 */ /* 0x000fcc000000001f */
[----:B-1----:R-:W-:Y:S01]  /*1ecb0*/  HFMA2.MMA R32, R52, R20, R32 ;  /* 0x0000001434207235 */ /* 0x002fe20000000020 */
        /* <DEDUP_REMOVED lines=9> */
[----:B------:R-:W-:-:S03]  /*1ed50*/  HFMA2 R34, R49, R20, R34 ;  /* 0x0000001431227231 */ /* 0x000fc60000000022 */
[----:B------:R-:W-:Y:S02]  /*1ed60*/  HFMA2.MMA R20, R44, R22, R32 ;  /* 0x000000162c147235 */ /* 0x000fe40000000020 */
[----:B------:R-:W-:-:S06]  /*1ed70*/  HFMA2.MMA R79, R46, R21, R79 ;  /* 0x000000152e4f7235 */ /* 0x000fcc000000004f */
[----:B------:R-:W-:Y:S01]  /*1ed80*/  HFMA2.MMA R20, R40, R23, R20 ;  /* 0x0000001728147235 */ /* 0x000fe20000000014 */
[-C--:B------:R-:W-:Y:S02]  /*1ed90*/  HFMA2 R33, R47, R21.reuse, R33 ;  /* 0x000000152f217231 */ /* 0x080fe40000000021 */
[----:B------:R-:W-:Y:S01]  /*1eda0*/  HFMA2 R34, R45, R21, R34 ;  /* 0x000000152d227231 */ /* 0x000fe20000000022 */
[----:B------:R-:W-:Y:S01]  /*1edb0*/  HFMA2.MMA R79, R42, R22, R79 ;  /* 0x000000162a4f7235 */ /* 0x000fe2000000004f */
[-C--:B------:R-:W-:Y:S02]  /*1edc0*/  HFMA2 R33, R43, R22.reuse, R33 ;  /* 0x000000162b217231 */ /* 0x080fe40000000021 */
[----:B------:R-:W-:-:S03]  /*1edd0*/  HFMA2 R34, R41, R22, R34 ;  /* 0x0000001629227231 */ /* 0x000fc60000000022 */
[----:B------:R-:W-:Y:S01]  /*1ede0*/  HADD2 R82, R20.H0_H0, R20.H1_H1 ;  /* 0x3000001414527230 */ /* 0x000fe20000000800 */
[-C--:B0-----:R-:W-:Y:S02]  /*1edf0*/  HFMA2.MMA R20, R67, R36.reuse, RZ ;  /* 0x0000002443147235 */ /* 0x081fe400000000ff */
[----:B------:R-:W-:Y:S01]  /*1ee00*/  HFMA2.MMA R22, R69, R36, RZ ;  /* 0x0000002445167235 */ /* 0x000fe200000000ff */
[-C--:B------:R-:W-:Y:S02]  /*1ee10*/  HFMA2 R21, R68, R36.reuse, RZ.H0_H0 ;  /* 0x0000002444157231 */ /* 0x080fe400000400ff */
[----:B------:R-:W-:-:S03]  /*1ee20*/  HFMA2 R36, R70, R36, RZ.H0_H0 ;  /* 0x0000002446247231 */ /* 0x000fc600000400ff */
[-C--:B------:R-:W-:Y:S02]  /*1ee30*/  HFMA2.MMA R20, R53, R37.reuse, R20 ;  /* 0x0000002535147235 */ /* 0x080fe40000000014 */
[----:B------:R-:W-:Y:S01]  /*1ee40*/  HFMA2.MMA R22, R55, R37, R22 ;  /* 0x0000002537167235 */ /* 0x000fe20000000016 */
[-C--:B------:R-:W-:Y:S01]  /*1ee50*/  HFMA2 R33, R26, R23.reuse, R33 ;  /* 0x000000171a217231 */ /* 0x080fe20000000021 */
[----:B------:R-:W-:Y:S01]  /*1ee60*/  HFMA2.MMA R81, R25, R23, R79 ;  /* 0x0000001719517235 */ /* 0x000fe2000000004f */
[----:B------:R-:W-:Y:S02]  /*1ee70*/  HFMA2 R80, R24, R23, R34 ;  /* 0x0000001718507231 */ /* 0x000fe40000000022 */
[----:B------:R-:W-:Y:S01]  /*1ee80*/  HFMA2 R23, R58, R37, R36 ;  /* 0x000000253a177231 */ /* 0x000fe20000000024 */
[-C--:B------:R-:W-:Y:S01]  /*1ee90*/  HFMA2.MMA R36, R59, R38.reuse, R20 ;  /* 0x000000263b247235 */ /* 0x080fe20000000014 */
[----:B------:R-:W-:Y:S01]  /*1eea0*/  HADD2 R79, R33.H0_H0, R33.H1_H1 ;  /* 0x30000021214f7230 */ /* 0x000fe20000000800 */
[----:B------:R-:W-:Y:S01]  /*1eeb0*/  HFMA2.MMA R83, R61, R38, R22 ;  /* 0x000000263d537235 */ /* 0x000fe20000000016 */
[----:B------:R-:W0:Y:S05]  /*1eec0*/  LDS.128 R32, [UR5+0x200] ;  /* 0x00020005ff207984 */ /* 0x000e2a0008000c00 */
[----:B------:R-:W-:-:S02]  /*1eed0*/  HFMA2.MMA R36, R63, R39, R36 ;  /* 0x000000273f247235 */ /* 0x000fc40000000024 */
[----:B------:R-:W-:Y:S01]  /*1eee0*/  HFMA2.MMA R83, R65, R39, R83 ;  /* 0x0000002741537235 */ /* 0x000fe20000000053 */
[----:B------:R-:W-:-:S05]  /*1eef0*/  HFMA2 R21, R54, R37, R21 ;  /* 0x0000002536157231 */ /* 0x000fca0000000015 */
[-C--:B-1----:R-:W-:Y:S01]  /*1ef00*/  HFMA2.MMA R36, R52, R28.reuse, R36 ;  /* 0x0000001c34247235 */ /* 0x082fe20000000024 */
[-C--:B------:R-:W-:Y:S01]  /*1ef10*/  HFMA2 R37, R60, R38.reuse, R21 ;  /* 0x000000263c257231 */ /* 0x080fe20000000015 */
[----:B------:R-:W-:Y:S01]  /*1ef20*/  HFMA2.MMA R83, R50, R28, R83 ;  /* 0x0000001c32537235 */ /* 0x000fe20000000053 */
[----:B------:R-:W-:Y:S02]  /*1ef30*/  HFMA2 R38, R62, R38, R23 ;  /* 0x000000263e267231 */ /* 0x000fe40000000017 */
[-C--:B------:R-:W-:Y:S01]  /*1ef40*/  HFMA2 R37, R64, R39.reuse, R37 ;  /* 0x0000002740257231 */ /* 0x080fe20000000025 */
[----:B------:R-:W1:Y:S01]  /*1ef50*/  LDS.128 R20, [UR5+0x280] ;  /* 0x00028005ff147984 */ /* 0x000e620008000c00 */
        /* <DEDUP_REMOVED lines=11> */
[-C--:B------:R-:W-:Y:S01]  /*1f010*/  HFMA2 R29, R26, R31.reuse, R29 ;  /* 0x0000001f1a1d7231 */ /* 0x080fe2000000001d */
[----:B------:R-:W2:Y:S01]  /*1f020*/  LDS.128 R36, [UR5+0x300] ;  /* 0x00030005ff247984 */ /* 0x000ea20008000c00 */
[----:B------:R-:W-:Y:S01]  /*1f030*/  HFMA2 R30, R24, R31, R30 ;  /* 0x0000001f181e7231 */ /* 0x000fe2000000001e */
[----:B------:R-:W-:-:S02]  /*1f040*/  HFMA2.MMA R28, R40, R31, R28 ;  /* 0x0000001f281c7235 */ /* 0x000fc4000000001c */
[----:B------:R-:W-:Y:S01]  /*1f050*/  HFMA2.MMA R85, R25, R31, R83 ;  /* 0x0000001f19557235 */ /* 0x000fe20000000053 */
[----:B------:R-:W-:Y:S01]  /*1f060*/  HADD2 R83, R29.H0_H0, R29.H1_H1 ;  /* 0x3000001d1d537230 */ /* 0x000fe20000000800 */
[-C--:B0-----:R-:W-:Y:S01]  /*1f070*/  HFMA2.MMA R29, R68, R32.reuse, RZ ;  /* 0x00000020441d7235 */ /* 0x081fe200000000ff */
[----:B------:R-:W-:Y:S01]  /*1f080*/  HADD2 R84, R30.H0_H0, R30.H1_H1 ;  /* 0x3000001e1e547230 */ /* 0x000fe20000000800 */
[----:B------:R-:W-:Y:S01]  /*1f090*/  HFMA2.MMA R30, R69, R32, RZ ;  /* 0x00000020451e7235 */ /* 0x000fe200000000ff */
[----:B------:R-:W-:-:S03]  /*1f0a0*/  HFMA2 R31, R70, R32, RZ.H0_H0 ;  /* 0x00000020461f7231 */ /* 0x000fc600000400ff */
[----:B------:R-:W-:Y:S02]  /*1f0b0*/  HADD2 R86, R28.H0_H0, R28.H1_H1 ;  /* 0x3000001c1c567230 */ /* 0x000fe40000000800 */
[----:B------:R-:W-:Y:S01]  /*1f0c0*/  HFMA2 R28, R67, R32, RZ.H0_H0 ;  /* 0x00000020431c7231 */ /* 0x000fe200000400ff */
[-C--:B------:R-:W-:Y:S02]  /*1f0d0*/  HFMA2.MMA R87, R54, R33.reuse, R29 ;  /* 0x0000002136577235 */ /* 0x080fe4000000001d */
[----:B------:R-:W-:Y:S01]  /*1f0e0*/  HFMA2.MMA R88, R55, R33, R30 ;  /* 0x0000002137587235 */ /* 0x000fe2000000001e */
[-C--:B------:R-:W-:Y:S02]  /*1f0f0*/  HFMA2 R32, R53, R33.reuse, R28 ;  /* 0x0000002135207231 */ /* 0x080fe4000000001c */
[----:B------:R-:W-:-:S03]  /*1f100*/  HFMA2 R33, R58, R33, R31 ;  /* 0x000000213a217231 */ /* 0x000fc6000000001f */
[-C--:B------:R-:W-:Y:S01]  /*1f110*/  HFMA2.MMA R87, R60, R34.reuse, R87 ;  /* 0x000000223c577235 */ /* 0x080fe20000000057 */
[-C--:B------:R-:W-:Y:S01]  /*1f120*/  HFMA2 R33, R62, R34.reuse, R33 ;  /* 0x000000223e217231 */ /* 0x080fe20000000021 */
[----:B------:R-:W-:Y:S01]  /*1f130*/  HFMA2.MMA R88, R61, R34, R88 ;  /* 0x000000223d587235 */ /* 0x000fe20000000058 */
[----:B------:R-:W-:Y:S01]  /*1f140*/  HFMA2 R32, R59, R34, R32 ;  /* 0x000000223b207231 */ /* 0x000fe20000000020 */
[-C--:B-1----:R-:W-:Y:S01]  /*1f150*/  HFMA2.MMA R34, R69, R20.reuse, RZ ;  /* 0x0000001445227235 */ /* 0x082fe200000000ff */
[-C--:B------:R-:W-:Y:S01]  /*1f160*/  HFMA2 R93, R66, R35.reuse, R33 ;  /* 0x00000023425d7231 */ /* 0x080fe20000000021 */
[----:B------:R-:W-:Y:S01]  /*1f170*/  HFMA2.MMA R33, R68, R20, RZ ;  /* 0x0000001444217235 */ /* 0x000fe200000000ff */
[----:B------:R-:W-:Y:S01]  /*1f180*/  HFMA2 R94, R63, R35, R32 ;  /* 0x000000233f5e7231 */ /* 0x000fe20000000020 */
        /* <DEDUP_REMOVED lines=8> */
[----:B------:R-:W0:Y:S04]  /*1f210*/  LDS.128 R28, [UR5+0x380] ;  /* 0x00038005ff1c7984 */ /* 0x000e280008000c00 */
[----:B------:R-:W1:Y:S01]  /*1f220*/  LDS.128 R32, [UR5+0x210] ;  /* 0x00021005ff207984 */ /* 0x000e620008000c00 */
[----:B------:R-:W-:-:S02]  /*1f230*/  HFMA2.MMA R21, R61, R22, R88 ;  /* 0x000000163d157235 */ /* 0x000fc40000000058 */
[----:B------:R-:W-:Y:S01]  /*1f240*/  HFMA2.MMA R87, R60, R22, R87 ;  /* 0x000000163c577235 */ /* 0x000fe20000000057 */
[-C--:B------:R-:W-:Y:S02]  /*1f250*/  HFMA2 R90, R62, R22.reuse, R89 ;  /* 0x000000163e5a7231 */ /* 0x080fe40000000059 */
[----:B------:R-:W-:Y:S01]  /*1f260*/  HFMA2 R20, R59, R22, R20 ;  /* 0x000000163b147231 */ /* 0x000fe20000000014 */
[----:B--2---:R-:W-:-:S04]  /*1f270*/  HFMA2.MMA R22, R69, R36, RZ ;  /* 0x0000002445167235 */ /* 0x004fc800000000ff */
[-C--:B------:R-:W-:Y:S02]  /*1f280*/  HFMA2.MMA R89, R64, R23.reuse, R87 ;  /* 0x0000001740597235 */ /* 0x080fe40000000057 */
[----:B------:R-:W-:Y:S02]  /*1f290*/  HFMA2.MMA R87, R65, R23, R21 ;  /* 0x0000001741577235 */ /* 0x000fe40000000015 */
[----:B------:R-:W-:Y:S01]  /*1f2a0*/  HFMA2.MMA R21, R68, R36, RZ ;  /* 0x0000002444157235 */ /* 0x000fe200000000ff */
[----:B------:R-:W-:Y:S01]  /*1f2b0*/  HFMA2 R88, R63, R23, R20 ;  /* 0x000000173f587231 */ /* 0x000fe20000000014 */
[----:B------:R-:W-:Y:S01]  /*1f2c0*/  HFMA2.MMA R22, R55, R37, R22 ;  /* 0x0000002537167235 */ /* 0x000fe20000000016 */
[-C--:B------:R-:W-:Y:S02]  /*1f2d0*/  HFMA2 R20, R67, R36.reuse, RZ.H0_H0 ;  /* 0x0000002443147231 */ /* 0x080fe400000400ff */
[----:B------:R-:W-:-:S03]  /*1f2e0*/  HFMA2 R36, R70, R36, RZ.H0_H0 ;  /* 0x0000002446247231 */ /* 0x000fc600000400ff */
[----:B------:R-:W-:Y:S01]  /*1f2f0*/  HFMA2.MMA R21, R54, R37, R21 ;  /* 0x0000002536157235 */ /* 0x000fe20000000015 */
[----:B------:R-:W-:Y:S01]  /*1f300*/  HFMA2 R90, R66, R23, R90 ;  /* 0x00000017425a7231 */ /* 0x000fe2000000005a */
[-C--:B0-----:R-:W-:Y:S02]  /*1f310*/  HFMA2.MMA R68, R68, R28.reuse, RZ ;  /* 0x0000001c44447235 */ /* 0x081fe400000000ff */
[----:B------:R-:W-:Y:S02]  /*1f320*/  HFMA2.MMA R69, R69, R28, RZ ;  /* 0x0000001c45457235 */ /* 0x000fe400000000ff */
[-C--:B-1----:R-:W-:Y:S02]  /*1f330*/  HFMA2.MMA R94, R52, R32.reuse, R94 ;  /* 0x00000020345e7235 */ /* 0x082fe4000000005e */
[----:B------:R-:W-:Y:S02]  /*1f340*/  HFMA2.MMA R92, R50, R32, R92 ;  /* 0x00000020325c7235 */ /* 0x000fe4000000005c */
[----:B------:R-:W-:-:S02]  /*1f350*/  HFMA2.MMA R68, R54, R29, R68 ;  /* 0x0000001d36447235 */ /* 0x000fc40000000044 */
[----:B------:R-:W-:Y:S02]  /*1f360*/  HFMA2.MMA R69, R55, R29, R69 ;  /* 0x0000001d37457235 */ /* 0x000fe40000000045 */
[-C--:B------:R-:W-:Y:S02]  /*1f370*/  HFMA2.MMA R94, R48, R33.reuse, R94 ;  /* 0x00000021305e7235 */ /* 0x080fe4000000005e */
[----:B------:R-:W-:Y:S01]  /*1f380*/  HFMA2.MMA R92, R46, R33, R92 ;  /* 0x000000212e5c7235 */ /* 0x000fe2000000005c */
[-C--:B------:R-:W-:Y:S02]  /*1f390*/  HFMA2 R67, R67, R28.reuse, RZ.H0_H0 ;  /* 0x0000001c43437231 */ /* 0x080fe400000400ff */
[----:B------:R-:W-:Y:S02]  /*1f3a0*/  HFMA2 R28, R70, R28, RZ.H0_H0 ;  /* 0x0000001c461c7231 */ /* 0x000fe400000400ff */
[-C--:B------:R-:W-:Y:S02]  /*1f3b0*/  HFMA2 R91, R51, R32.reuse, R91 ;  /* 0x00000020335b7231 */ /* 0x080fe4000000005b */
[----:B------:R-:W-:Y:S01]  /*1f3c0*/  HFMA2 R93, R49, R32, R93 ;  /* 0x00000020315d7231 */ /* 0x000fe2000000005d */
[----:B------:R-:W-:Y:S01]  /*1f3d0*/  HFMA2.MMA R95, R61, R38, R22 ;  /* 0x000000263d5f7235 */ /* 0x000fe20000000016 */
[----:B------:R-:W-:-:S02]  /*1f3e0*/  HFMA2 R20, R53, R37, R20 ;  /* 0x0000002535147231 */ /* 0x000fc40000000014 */
[C---:B------:R-:W-:Y:S01]  /*1f3f0*/  HFMA2 R23, R58.reuse, R37, R36 ;  /* 0x000000253a177231 */ /* 0x040fe20000000024 */
[C---:B------:R-:W-:Y:S01]  /*1f400*/  HFMA2.MMA R37, R60.reuse, R38, R21 ;  /* 0x000000263c257235 */ /* 0x040fe20000000015 */
        /* <DEDUP_REMOVED lines=8> */
[----:B------:R-:W-:-:S02]  /*1f490*/  HFMA2 R36, R59, R38, R20 ;  /* 0x000000263b247231 */ /* 0x000fc40000000014 */
[C---:B------:R-:W-:Y:S02]  /*1f4a0*/  HFMA2 R96, R62.reuse, R38, R23 ;  /* 0x000000263e607231 */ /* 0x040fe40000000017 */
[-C--:B------:R-:W-:Y:S02]  /*1f4b0*/  HFMA2 R28, R62, R30.reuse, R28 ;  /* 0x0000001e3e1c7231 */ /* 0x080fe4000000001c */
[----:B------:R-:W-:Y:S02]  /*1f4c0*/  HFMA2 R67, R59, R30, R67 ;  /* 0x0000001e3b437231 */ /* 0x000fe40000000043 */
[-C--:B------:R-:W-:Y:S02]  /*1f4d0*/  HFMA2 R91, R43, R34.reuse, R91 ;  /* 0x000000222b5b7231 */ /* 0x080fe4000000005b */
[----:B------:R-:W-:Y:S01]  /*1f4e0*/  HFMA2 R93, R41, R34, R93 ;  /* 0x00000022295d7231 */ /* 0x000fe2000000005d */
[-C--:B------:R-:W-:Y:S01]  /*1f4f0*/  HFMA2.MMA R37, R64, R39.reuse, R37 ;  /* 0x0000002740257235 */ /* 0x080fe20000000025 */
[CC--:B------:R-:W-:Y:S01]  /*1f500*/  HFMA2 R38, R63.reuse, R39.reuse, R36 ;  /* 0x000000273f267231 */ /* 0x0c0fe20000000024 */
[----:B------:R-:W-:Y:S01]  /*1f510*/  HFMA2.MMA R36, R65, R39, R95 ;  /* 0x0000002741247235 */ /* 0x000fe2000000005f */
[C---:B------:R-:W-:Y:S01]  /*1f520*/  HFMA2 R39, R66.reuse, R39, R96 ;  /* 0x0000002742277231 */ /* 0x040fe20000000060 */
        /* <DEDUP_REMOVED lines=8> */
[----:B------:R-:W0:Y:S04]  /*1f5b0*/  LDS.128 R20, [UR5+0x290] ;  /* 0x00029005ff147984 */ /* 0x000e280008000c00 */
[----:B------:R-:W1:Y:S04]  /*1f5c0*/  LDS.128 R28, [UR5+0x310] ;  /* 0x00031005ff1c7984 */ /* 0x000e680008000c00 */
[----:B------:R-:W2:Y:S01]  /*1f5d0*/  LDS.128 R32, [UR5+0x390] ;  /* 0x00039005ff207984 */ /* 0x000ea20008000c00 */
[----:B------:R-:W-:Y:S01]  /*1f5e0*/  IADD3 R128, R128, 0x10, RZ ;  /* 0x0000001080807810 */ /* 0x000fe20007ffe0ff */
[----:B0-----:R-:W-:-:S02]  /*1f5f0*/  HFMA2.MMA R88, R52, R20, R88 ;  /* 0x0000001434587235 */ /* 0x001fc40000000058 */
[C---:B-1----:R-:W-:Y:S02]  /*1f600*/  HFMA2.MMA R38, R52.reuse, R28, R38 ;  /* 0x0000001c34267235 */ /* 0x042fe40000000026 */
[----:B--2---:R-:W-:Y:S02]  /*1f610*/  HFMA2.MMA R63, R52, R32, R63 ;  /* 0x00000020343f7235 */ /* 0x004fe4000000003f */
[C---:B------:R-:W-:Y:S02]  /*1f620*/  HFMA2.MMA R87, R50.reuse, R20, R87 ;  /* 0x0000001432577235 */ /* 0x040fe40000000057 */
[C---:B------:R-:W-:Y:S02]  /*1f630*/  HFMA2.MMA R36, R50.reuse, R28, R36 ;  /* 0x0000001c32247235 */ /* 0x040fe40000000024 */
[----:B------:R-:W-:Y:S02]  /*1f640*/  HFMA2.MMA R65, R50, R32, R65 ;  /* 0x0000002032417235 */ /* 0x000fe40000000041 */
[----:B------:R-:W-:-:S02]  /*1f650*/  HFMA2.MMA R88, R48, R21, R88 ;  /* 0x0000001530587235 */ /* 0x000fc40000000058 */
[C---:B------:R-:W-:Y:S02]  /*1f660*/  HFMA2.MMA R38, R48.reuse, R29, R38 ;  /* 0x0000001d30267235 */ /* 0x040fe40000000026 */
[----:B------:R-:W-:Y:S02]  /*1f670*/  HFMA2.MMA R63, R48, R33, R63 ;  /* 0x00000021303f7235 */ /* 0x000fe4000000003f */
[C---:B------:R-:W-:Y:S02]  /*1f680*/  HFMA2.MMA R87, R46.reuse, R21, R87 ;  /* 0x000000152e577235 */ /* 0x040fe40000000057 */
[C---:B------:R-:W-:Y:S02]  /*1f690*/  HFMA2.MMA R36, R46.reuse, R29, R36 ;  /* 0x0000001d2e247235 */ /* 0x040fe40000000024 */
[----:B------:R-:W-:Y:S01]  /*1f6a0*/  HFMA2.MMA R65, R46, R33, R65 ;  /* 0x000000212e417235 */ /* 0x000fe20000000041 */
[-C--:B------:R-:W-:Y:S01]  /*1f6b0*/  HFMA2 R89, R51, R20.reuse, R89 ;  /* 0x0000001433597231 */ /* 0x080fe20000000059 */
[C---:B------:R-:W-:Y:S01]  /*1f6c0*/  HFMA2.MMA R38, R44.reuse, R30, R38 ;  /* 0x0000001e2c267235 */ /* 0x040fe20000000026 */
[----:B------:R-:W-:Y:S01]  /*1f6d0*/  HFMA2 R90, R49, R20, R90 ;  /* 0x00000014315a7231 */ /* 0x000fe2000000005a */
[----:B------:R-:W-:-:S02]  /*1f6e0*/  HFMA2.MMA R20, R44, R22, R88 ;  /* 0x000000162c147235 */ /* 0x000fc40000000058 */
[----:B------:R-:W-:Y:S01]  /*1f6f0*/  HFMA2.MMA R63, R44, R34, R63 ;  /* 0x000000222c3f7235 */ /* 0x000fe2000000003f */
[-C--:B------:R-:W-:Y:S01]  /*1f700*/  HFMA2 R37, R51, R28.reuse, R37 ;  /* 0x0000001c33257231 */ /* 0x080fe20000000025 */
[C---:B------:R-:W-:Y:S01]  /*1f710*/  HFMA2.MMA R87, R42.reuse, R22, R87 ;  /* 0x000000162a577235 */ /* 0x040fe20000000057 */
[----:B------:R-:W-:Y:S01]  /*1f720*/  HFMA2 R39, R49, R28, R39 ;  /* 0x0000001c31277231 */ /* 0x000fe20000000027 */
[C---:B------:R-:W-:Y:S01]  /*1f730*/  HFMA2.MMA R36, R42.reuse, R30, R36 ;  /* 0x0000001e2a247235 */ /* 0x040fe20000000024 */
[-C--:B------:R-:W-:Y:S01]  /*1f740*/  HFMA2 R64, R51, R32.reuse, R64 ;  /* 0x0000002033407231 */ /* 0x080fe20000000040 */
[----:B------:R-:W-:Y:S01]  /*1f750*/  HFMA2.MMA R65, R42, R34, R65 ;  /* 0x000000222a417235 */ /* 0x000fe20000000041 */
[----:B------:R-:W-:Y:S02]  /*1f760*/  HFMA2 R66, R49, R32, R66 ;  /* 0x0000002031427231 */ /* 0x000fe40000000042 */
[-C--:B------:R-:W-:Y:S02]  /*1f770*/  HFMA2 R89, R47, R21.reuse, R89 ;  /* 0x000000152f597231 */ /* 0x080fe40000000059 */
[----:B------:R-:W-:-:S02]  /*1f780*/  HFMA2 R90, R45, R21, R90 ;  /* 0x000000152d5a7231 */ /* 0x000fc4000000005a */
[-C--:B------:R-:W-:Y:S02]  /*1f790*/  HFMA2 R37, R47, R29.reuse, R37 ;  /* 0x0000001d2f257231 */ /* 0x080fe40000000025 */
[----:B------:R-:W-:Y:S02]  /*1f7a0*/  HFMA2 R39, R45, R29, R39 ;  /* 0x0000001d2d277231 */ /* 0x000fe40000000027 */
[-C--:B------:R-:W-:Y:S01]  /*1f7b0*/  HFMA2 R64, R47, R33.reuse, R64 ;  /* 0x000000212f407231 */ /* 0x080fe20000000040 */
[C---:B------:R-:W-:Y:S01]  /*1f7c0*/  HFMA2.MMA R20, R40.reuse, R23, R20 ;  /* 0x0000001728147235 */ /* 0x040fe20000000014 */
[----:B------:R-:W-:Y:S01]  /*1f7d0*/  HFMA2 R66, R45, R33, R66 ;  /* 0x000000212d427231 */ /* 0x000fe20000000042 */
[C---:B------:R-:W-:Y:S02]  /*1f7e0*/  HFMA2.MMA R28, R40.reuse, R31, R38 ;  /* 0x0000001f281c7235 */ /* 0x040fe40000000026 */
[-C--:B------:R-:W-:Y:S01]  /*1f7f0*/  HFMA2.MMA R63, R40, R35.reuse, R63 ;  /* 0x00000023283f7235 */ /* 0x080fe2000000003f */
[-C--:B------:R-:W-:Y:S01]  /*1f800*/  HFMA2 R89, R43, R22.reuse, R89 ;  /* 0x000000162b597231 */ /* 0x080fe20000000059 */
[C---:B------:R-:W-:Y:S01]  /*1f810*/  HFMA2.MMA R65, R25.reuse, R35, R65 ;  /* 0x0000002319417235 */ /* 0x040fe20000000041 */
[----:B------:R-:W-:Y:S01]  /*1f820*/  HFMA2 R90, R41, R22, R90 ;  /* 0x00000016295a7231 */ /* 0x000fe2000000005a */
[----:B------:R-:W-:Y:S01]  /*1f830*/  HFMA2.MMA R22, R25, R23, R87 ;  /* 0x0000001719167235 */ /* 0x000fe20000000057 */
[----:B------:R-:W-:-:S02]  /*1f840*/  HFMA2 R37, R43, R30, R37 ;  /* 0x0000001e2b257231 */ /* 0x000fc40000000025 */
[----:B------:R-:W-:Y:S01]  /*1f850*/  HFMA2 R39, R41, R30, R39 ;  /* 0x0000001e29277231 */ /* 0x000fe20000000027 */
[----:B------:R-:W-:Y:S01]  /*1f860*/  HFMA2.MMA R30, R25, R31, R36 ;  /* 0x0000001f191e7235 */ /* 0x000fe20000000024 */
[-C--:B------:R-:W-:Y:S02]  /*1f870*/  HFMA2 R64, R43, R34.reuse, R64 ;  /* 0x000000222b407231 */ /* 0x080fe40000000040 */
[----:B------:R-:W-:Y:S02]  /*1f880*/  HFMA2 R66, R41, R34, R66 ;  /* 0x0000002229427231 */ /* 0x000fe40000000042 */
[C---:B------:R-:W-:Y:S02]  /*1f890*/  HFMA2 R21, R26.reuse, R23, R89 ;  /* 0x000000171a157231 */ /* 0x040fe40000000059 */
[C---:B------:R-:W-:Y:S02]  /*1f8a0*/  HFMA2 R29, R26.reuse, R31, R37 ;  /* 0x0000001f1a1d7231 */ /* 0x040fe40000000025 */
[----:B------:R-:W-:Y:S01]  /*1f8b0*/  HFMA2 R64, R26, R35, R64 ;  /* 0x000000231a407231 */ /* 0x000fe20000000040 */
[C---:B------:R-:W-:Y:S01]  /*1f8c0*/  ISETP.GE.AND P0, PT, R128.reuse, UR6, PT ;  /* 0x0000000680007c0c */ /* 0x040fe2000bf06270 */
[C---:B------:R-:W-:Y:S01]  /*1f8d0*/  HFMA2 R23, R24.reuse, R23, R90 ;  /* 0x0000001718177231 */ /* 0x040fe2000000005a */
[----:B------:R-:W-:Y:S01]  /*1f8e0*/  ISETP.LT.AND P1, PT, R128, R129, PT ;  /* 0x000000818000720c */ /* 0x000fe20003f21270 */
[----:B------:R-:W-:-:S02]  /*1f8f0*/  HFMA2 R31, R24, R31, R39 ;  /* 0x0000001f181f7231 */ /* 0x000fc40000000027 */
[----:B------:R-:W-:Y:S02]  /*1f900*/  HFMA2 R66, R24, R35, R66 ;  /* 0x0000002318427231 */ /* 0x000fe40000000042 */
[----:B------:R-:W-:Y:S02]  /*1f910*/  HADD2 R53, R53.H0_H0, R53.H1_H1 ;  /* 0x3000003535357230 */ /* 0x000fe40000000800 */
        /* <DEDUP_REMOVED lines=18> */
[----:B------:R-:W-:Y:S01]  /*1fa40*/  HADD2 R66, R66.H0_H0, R66.H1_H1 ;  /* 0x3000004242427230 */ /* 0x000fe20000000800 */
        /* <DEDUP_REMOVED lines=15> */
[----:B------:R-:W-:Y:S01]  /*1fb40*/  PRMT R65, R65, 0x5410, R66 ;  /* 0x0000541041417816 */ /* 0x000fe20000000042 */
[----:B------:R-:W-:Y:S01]  /*1fb50*/  UIADD3 UR5, UR5, 0x20, URZ ;  /* 0x0000002005057890 */ /* 0x000fe2000fffe03f */
[----:B------:R-:W-:-:S02]  /*1fb60*/  HFMA2.MMA R27, R71, R122, R27 ;  /* 0x0000007a471b7235 */ /* 0x000fc4000000001b */
[-C--:B------:R-:W-:Y:S02]  /*1fb70*/  HFMA2.MMA R16, R78, R122.reuse, R16 ;  /* 0x0000007a4e107235 */ /* 0x080fe40000000010 */
[-C--:B------:R-:W-:Y:S02]  /*1fb80*/  HFMA2.MMA R14, R82, R122.reuse, R14 ;  /* 0x0000007a520e7235 */ /* 0x080fe4000000000e */
[-C--:B------:R-:W-:Y:S02]  /*1fb90*/  HFMA2.MMA R12, R86, R122.reuse, R12 ;  /* 0x0000007a560c7235 */ /* 0x080fe4000000000c */
[-C--:B------:R-:W-:Y:S02]  /*1fba0*/  HFMA2.MMA R10, R53, R122.reuse, R10 ;  /* 0x0000007a350a7235 */ /* 0x080fe4000000000a */
[-C--:B------:R-:W-:Y:S02]  /*1fbb0*/  HFMA2.MMA R8, R20, R122.reuse, R8 ;  /* 0x0000007a14087235 */ /* 0x080fe40000000008 */
[----:B------:R-:W-:-:S02]  /*1fbc0*/  HFMA2.MMA R6, R28, R122, R6 ;  /* 0x0000007a1c067235 */ /* 0x000fc40000000006 */
[----:B------:R-:W-:Y:S01]  /*1fbd0*/  HFMA2.MMA R4, R63, R122, R4 ;  /* 0x0000007a3f047235 */ /* 0x000fe20000000004 */
[-C--:B------:R-:W-:Y:S01]  /*1fbe0*/  HFMA2 R17, R73, R121.reuse, R17 ;  /* 0x0000007949117231 */ /* 0x080fe20000000011 */
[----:B------:R-:W-:Y:S01]  /*1fbf0*/  MOV R44, R18 ;  /* 0x00000012002c7202 */ /* 0x000fe20000000f00 */
[-C--:B------:R-:W-:Y:S01]  /*1fc00*/  HFMA2 R15, R75, R121.reuse, R15 ;  /* 0x000000794b0f7231 */ /* 0x080fe2000000000f */
[----:B------:R-:W-:Y:S01]  /*1fc10*/  MOV R45, R19 ;  /* 0x00000013002d7202 */ /* 0x000fe20000000f00 */
[-C--:B------:R-:W-:Y:S02]  /*1fc20*/  HFMA2 R13, R81, R121.reuse, R13 ;  /* 0x00000079510d7231 */ /* 0x080fe4000000000d */
[-C--:B------:R-:W-:Y:S02]  /*1fc30*/  HFMA2 R11, R85, R121.reuse, R11 ;  /* 0x00000079550b7231 */ /* 0x080fe4000000000b */
[-C--:B------:R-:W-:Y:S02]  /*1fc40*/  HFMA2 R9, R55, R121.reuse, R9 ;  /* 0x0000007937097231 */ /* 0x080fe40000000009 */
[----:B------:R-:W-:-:S02]  /*1fc50*/  HFMA2 R7, R22, R121, R7 ;  /* 0x0000007916077231 */ /* 0x000fc40000000007 */
[-C--:B------:R-:W-:Y:S02]  /*1fc60*/  HFMA2 R5, R30, R121.reuse, R5 ;  /* 0x000000791e057231 */ /* 0x080fe40000000005 */
[----:B------:R-:W-:Y:S01]  /*1fc70*/  HFMA2 R3, R65, R121, R3 ;  /* 0x0000007941037231 */ /* 0x000fe20000000003 */
[----:B------:R-:W-:Y:S06]  /*1fc80*/  @!P0 BRA P1, `(.L_x_3125) ;  /* 0xffffffe000b88947 */ /* 0x000fec000083ffff */
.L_x_3124:
[----:B------:R-:W-:-:S05]  /*1fc90*/  HMUL2 R27, R27, RZ.H0_H0 ;  /* 0x200000ff1b1b7232 */ /* 0x000fca0000000000 */
[----:B------:R0:W-:Y:S01]  /*1fca0*/  ATOM.E.ADD.F16x2.RN.STRONG.GPU P0, RZ, desc[UR8][R76.64], R27 ;  /* 0x0000001b4cff79a2 */ /* 0x0001e2000810e1c8 */
[----:B------:R-:W-:Y:S01]  /*1fcb0*/  BSSY B0, `(.L_x_3126) ;  /* 0x0000010000007945 */ /* 0x000fe20003800000 */
[----:B------:R-:W-:-:S03]  /*1fcc0*/  HFMA2.MMA R25, R17, RZ, -RZ ;  /* 0x000000ff11197235 */ /* 0x000fc600001000ff */
[----:B0-----:R-:W-:Y:S08]  /*1fcd0*/  @P0 BRA `(.L_x_3127) ;  /* 0x0000000000340947 */ /* 0x001ff00003800000 */
[----:B------:R-:W0:Y:S02]  /*1fce0*/  QSPC.E.S P0, RZ, [R76] ;  /* 0x000000004cff73aa */ /* 0x000e240000000500 */
[----:B0-----:R-:W-:Y:S05]  /*1fcf0*/  @!P0 BRA `(.L_x_3128) ;  /* 0x0000000000208947 */ /* 0x001fea0003800000 */
[----:B------:R-:W-:-:S04]  /*1fd00*/  MOV R18, R76 ;  /* 0x0000004c00127202 */ /* 0x000fc80000000f00 */
[----:B------:R-:W-:-:S07]  /*1fd10*/  MOV R18, R18 ;  /* 0x0000001200127202 */ /* 0x000fce0000000f00 */
.L_x_3129:
[----:B------:R-:W0:Y:S02]  /*1fd20*/  LDS R20, [R18] ;  /* 0x0000000012147984 */ /* 0x000e240000000800 */
[----:B0-----:R-:W-:-:S06]  /*1fd30*/  HADD2 R21, R20, R27 ;  /* 0x0000001b14157230 */ /* 0x001fcc0000000000 */
[----:B------:R-:W0:Y:S02]  /*1fd40*/  ATOMS.CAST.SPIN R21, [R18], R20, R21 ;  /* 0x000000141215738d */ /* 0x000e240001800015 */
[----:B0-----:R-:W-:-:S13]  /*1fd50*/  ISETP.EQ.U32.AND P0, PT, R21, 0x1, PT ;  /* 0x000000011500780c */ /* 0x001fda0003f02070 */
[----:B------:R-:W-:Y:S05]  /*1fd60*/  @!P0 BRA `(.L_x_3129) ;  /* 0xfffffffc00ec8947 */ /* 0x000fea000383ffff */
[----:B------:R-:W-:Y:S05]  /*1fd70*/  BRA `(.L_x_3127) ;  /* 0x00000000000c7947 */ /* 0x000fea0003800000 */
.L_x_3128:
[----:B------:R-:W2:Y:S02]  /*1fd80*/  LD.E R0, desc[UR8][R76.64] ;  /* 0x000000084c007980 */ /* 0x000ea4000c101900 */
[----:B--2---:R-:W-:-:S05]  /*1fd90*/  IADD3 R17, R27, R0, RZ ;  /* 0x000000001b117210 */ /* 0x004fca0007ffe0ff */
[----:B------:R0:W-:Y:S02]  /*1fda0*/  ST.E desc[UR8][R76.64], R17 ;  /* 0x000000114c007985 */ /* 0x0001e4000c101908 */
.L_x_3127:
[----:B------:R-:W-:Y:S05]  /*1fdb0*/  BSYNC B0 ;  /* 0x0000000000007941 */ /* 0x000fea0003800000 */
.L_x_3126:
        /* <DEDUP_REMOVED lines=9> */
.L_x_3133:
[----:B------:R-:W1:Y:S02]  /*1fe50*/  LDS R22, [R18+0x4] ;  /* 0x0000040012167984 */ /* 0x000e640000000800 */
[----:B-1----:R-:W-:-:S10]  /*1fe60*/  HFMA2.MMA R23, R22, 1, 1, R25 ;  /* 0x3c003c0016177835 */ /* 0x002fd40000000019 */
[----:B------:R-:W1:Y:S02]  /*1fe70*/  ATOMS.CAST.SPIN R23, [R18+0x4], R22, R23 ;  /* 0x000004161217738d */ /* 0x000e640001800017 */
[----:B-1----:R-:W-:-:S13]  /*1fe80*/  ISETP.EQ.U32.AND P0, PT, R23, 0x1, PT ;  /* 0x000000011700780c */ /* 0x002fda0003f02070 */
[----:B------:R-:W-:Y:S05]  /*1fe90*/  @!P0 BRA `(.L_x_3133) ;  /* 0xfffffffc00ec8947 */ /* 0x000fea000383ffff */
[----:B------:R-:W-:Y:S05]  /*1fea0*/  BRA `(.L_x_3131) ;  /* 0x00000000000c7947 */ /* 0x000fea0003800000 */
.L_x_3132:
[----:B------:R-:W0:Y:S02]  /*1feb0*/  LD.E R0, desc[UR8][R76.64+0x4] ;  /* 0x000004084c007980 */ /* 0x000e24000c101900 */
[----:B0-----:R-:W-:-:S05]  /*1fec0*/  IADD3 R17, R25, R0, RZ ;  /* 0x0000000019117210 */ /* 0x001fca0007ffe0ff */
[----:B------:R1:W-:Y:S02]  /*1fed0*/  ST.E desc[UR8][R76.64+0x4], R17 ;  /* 0x000004114c007985 */ /* 0x0003e4000c101908 */
.L_x_3131:
[----:B------:R-:W-:Y:S05]  /*1fee0*/  BSYNC B0 ;  /* 0x0000000000007941 */ /* 0x000fea0003800000 */
.L_x_3130:
[----:B01----:R-:W-:-:S04]  /*1fef0*/  IMAD.WIDE R76, R124, 0x2, R76 ;  /* 0x000000027c4c7825 */ /* 0x003fc800078e024c */
        /* <DEDUP_REMOVED lines=9> */
.L_x_3137:
[----:B------:R-:W0:Y:S02]  /*1ff90*/  LDS R18, [R16] ;  /* 0x0000000010127984 */ /* 0x000e240000000800 */
[----:B0-----:R-:W-:-:S06]  /*1ffa0*/  HADD2 R19, R18, R23 ;  /* 0x0000001712137230 */ /* 0x001fcc0000000000 */
[----:B------:R-:W0:Y:S02]  /*1ffb0*/  ATOMS.CAST.SPIN R19, [R16], R18, R19 ;  /* 0x000000121013738d */ /* 0x000e240001800013 */
[----:B0-----:R-:W-:-:S13]  /*1ffc0*/  ISETP.EQ.U32.AND P0, PT, R19, 0x1, PT ;  /* 0x000000011300780c */ /* 0x001fda0003f02070 */
[----:B------:R-:W-:Y:S05]  /*1ffd0*/  @!P0 BRA `(.L_x_3137) ;  /* 0xfffffffc00ec8947 */ /* 0x000fea000383ffff */
[----:B------:R-:W-:Y:S05]  /*1ffe0*/  BRA `(.L_x_3135) ;  /* 0x00000000000c7947 */ /* 0x000fea0003800000 */
.L_x_3136:
[----:B------:R-:W2:Y:S02]  /*1fff0*/  LD.E R0, desc[UR8][R76.64] ;  /* 0x000000084c007980 */ /* 0x000ea4000c101900 */
[----:B--2---:R-:W-:-:S05]  /*20000*/  IADD3 R15, R23, R0, RZ ;  /* 0x00000000170f7210 */ /* 0x004fca0007ffe0ff */
[----:B------:R0:W-:Y:S02]  /*20010*/  ST.E desc[UR8][R76.64], R15 ;  /* 0x0000000f4c007985 */ /* 0x0001e4000c101908 */
.L_x_3135:
[----:B------:R-:W-:Y:S05]  /*20020*/  BSYNC B0 ;  /* 0x0000000000007941 */ /* 0x000fea0003800000 */
.L_x_3134:
[----:B------:R-:W-:-:S05]  /*20030*/  IMAD.WIDE R16, R124, 0x2, R20 ;  /* 0x000000027c107825 */ /* 0x000fca00078e0214 */
[----:B------:R1:W-:Y:S01]  /*20040*/  ATOM.E.ADD.F16x2.RN.STRONG.GPU P0, RZ, desc[UR8][R16.64], R25 ;  /* 0x0000001910ff79a2 */ /* 0x0003e2000810e1c8 */
[----:B------:R-:W-:Y:S04]  /*20050*/  BSSY B0, `(.L_x_3138) ;  /* 0x000000e000007945 */ /* 0x000fe80003800000 */
[----:B-1----:R-:W-:Y:S05]  /*20060*/  @P0 BRA `(.L_x_3139) ;  /* 0x0000000000300947 */ /* 0x002fea0003800000 */
[----:B------:R-:W1:Y:S02]  /*20070*/  QSPC.E.S P0, RZ, [R16] ;  /* 0x0000000010ff73aa */ /* 0x000e640000000500 */
[----:B-1----:R-:W-:Y:S05]  /*20080*/  @!P0 BRA `(.L_x_3140) ;  /* 0x00000000001c8947 */ /* 0x002fea0003800000 */
[----:B------:R-:W-:-:S07]  /*20090*/  MOV R16, R16 ;  /* 0x0000001000107202 */ /* 0x000fce0000000f00 */
.L_x_3141:
[----:B------:R-:W1:Y:S02]  /*200a0*/  LDS R18, [R16] ;  /* 0x0000000010127984 */ /* 0x000e640000000800 */
[----:B-1----:R-:W-:-:S10]  /*200b0*/  HFMA2.MMA R19, R18, 1, 1, R25 ;  /* 0x3c003c0012137835 */ /* 0x002fd40000000019 */
[----:B------:R-:W1:Y:S02]  /*200c0*/  ATOMS.CAST.SPIN R19, [R16], R18, R19 ;  /* 0x000000121013738d */ /* 0x000e640001800013 */
[----:B-1----:R-:W-:-:S13]  /*200d0*/  ISETP.EQ.U32.AND P0, PT, R19, 0x1, PT ;  /* 0x000000011300780c */ /* 0x002fda0003f02070 */
[----:B------:R-:W-:Y:S05]  /*200e0*/  @!P0 BRA `(.L_x_3141) ;  /* 0xfffffffc00ec8947 */ /* 0x000fea000383ffff */
[----:B------:R-:W-:Y:S05]  /*200f0*/  BRA `(.L_x_3139) ;  /* 0x00000000000c7947 */ /* 0x000fea0003800000 */
.L_x_3140:
[----:B------:R-:W0:Y:S02]  /*20100*/  LD.E R0, desc[UR8][R16.64] ;  /* 0x0000000810007980 */ /* 0x000e24000c101900 */
[----:B0-----:R-:W-:-:S05]  /*20110*/  IADD3 R15, R25, R0, RZ ;  /* 0x00000000190f7210 */ /* 0x001fca0007ffe0ff */
[----:B------:R1:W-:Y:S02]  /*20120*/  ST.E desc[UR8][R16.64], R15 ;  /* 0x0000000f10007985 */ /* 0x0003e4000c101908 */
.L_x_3139:
[----:B------:R-:W-:Y:S05]  /*20130*/  BSYNC B0 ;  /* 0x0000000000007941 */ /* 0x000fea0003800000 */
.L_x_3138:
[----:B------:R-:W-:-:S04]  /*20140*/  IMAD.WIDE R18, R124, 0x2, R76 ;  /* 0x000000027c127825 */ /* 0x000fc800078e024c */
[----:B------:R-:W-:-:S05]  /*20150*/  HMUL2 R21, R14, RZ.H0_H0 ;  /* 0x200000ff0e157232 */ /* 0x000fca0000000000 */
[----:B------:R2:W-:Y:S01]  /*20160*/  ATOM.E.ADD.F16x2.RN.STRONG.GPU P0, RZ, desc[UR8][R18.64], R21 ;  /* 0x0000001512ff79a2 */ /* 0x0005e2000810e1c8 */
[----:B------:R-:W-:Y:S01]  /*20170*/  BSSY B0, `(.L_x_3142) ;  /* 0x0000010000007945 */ /* 0x000fe20003800000 */
[----:B------:R-:W-:-:S03]  /*20180*/  HFMA2.MMA R23, R13, RZ, -RZ ;  /* 0x000000ff0d177235 */ /* 0x000fc600001000ff */
[----:B--2---:R-:W-:Y:S08]  /*20190*/  @P0 BRA `(.L_x_3143) ;  /* 0x0000000000340947 */ /* 0x004ff00003800000 */
[----:B------:R-:W2:Y:S02]  /*201a0*/  QSPC.E.S P0, RZ, [R18] ;  /* 0x0000000012ff73aa */ /* 0x000ea40000000500 */
[----:B--2---:R-:W-:Y:S05]  /*201b0*/  @!P0 BRA `(.L_x_3144) ;  /* 0x0000000000208947 */ /* 0x004fea0003800000 */
[----:B------:R-:W-:-:S04]  /*201c0*/  MOV R14, R18 ;  /* 0x00000012000e7202 */ /* 0x000fc80000000f00 */
[----:B------:R-:W-:-:S07]  /*201d0*/  MOV R14, R14 ;  /* 0x0000000e000e7202 */ /* 0x000fce0000000f00 */
.L_x_3145:
[----:B-1----:R-:W1:Y:S02]  /*201e0*/  LDS R16, [R14] ;  /* 0x000000000e107984 */ /* 0x002e640000000800 */
[----:B-1----:R-:W-:-:S06]  /*201f0*/  HADD2 R17, R16, R21 ;  /* 0x0000001510117230 */ /* 0x002fcc0000000000 */
[----:B------:R-:W1:Y:S02]  /*20200*/  ATOMS.CAST.SPIN R17, [R14], R16, R17 ;  /* 0x000000100e11738d */ /* 0x000e640001800011 */
[----:B-1----:R-:W-:-:S13]  /*20210*/  ISETP.EQ.U32.AND P0, PT, R17, 0x1, PT ;  /* 0x000000011100780c */ /* 0x002fda0003f02070 */
[----:B------:R-:W-:Y:S05]  /*20220*/  @!P0 BRA `(.L_x_3145) ;  /* 0xfffffffc00ec8947 */ /* 0x000fea000383ffff */
[----:B------:R-:W-:Y:S05]  /*20230*/  BRA `(.L_x_3143) ;  /* 0x00000000000c7947 */ /* 0x000fea0003800000 */
.L_x_3144:
[----:B------:R-:W2:Y:S02]  /*20240*/  LD.E R0, desc[UR8][R18.64] ;  /* 0x0000000812007980 */ /* 0x000ea4000c101900 */
[----:B--2---:R-:W-:-:S05]  /*20250*/  IADD3 R13, R21, R0, RZ ;  /* 0x00000000150d7210 */ /* 0x004fca0007ffe0ff */
[----:B------:R2:W-:Y:S02]  /*20260*/  ST.E desc[UR8][R18.64], R13 ;  /* 0x0000000d12007985 */ /* 0x0005e4000c101908 */
.L_x_3143:
[----:B------:R-:W-:Y:S05]  /*20270*/  BSYNC B0 ;  /* 0x0000000000007941 */ /* 0x000fea0003800000 */
.L_x_3142:
        /* <DEDUP_REMOVED lines=11> */
.L_x_3149:
[----:B------:R-:W0:Y:S02]  /*20330*/  LDS R20, [R16] ;  /* 0x0000000010147984 */ /* 0x000e240000000800 */
[----:B0-----:R-:W-:-:S06]  /*20340*/  HADD2 R21, R20, R23 ;  /* 0x0000001714157230 */ /* 0x001fcc0000000000 */
[----:B------:R-:W0:Y:S02]  /*20350*/  ATOMS.CAST.SPIN R21, [R16], R20, R21 ;  /* 0x000000141015738d */ /* 0x000e240001800015 */
[----:B0-----:R-:W-:-:S13]  /*20360*/  ISETP.EQ.U32.AND P0, PT, R21, 0x1, PT ;  /* 0x000000011500780c */ /* 0x001fda0003f02070 */
[----:B------:R-:W-:Y:S05]  /*20370*/  @!P0 BRA `(.L_x_3149) ;  /* 0xfffffffc00ec8947 */ /* 0x000fea000383ffff */
[----:B------:R-:W-:Y:S05]  /*20380*/  BRA `(.L_x_3147) ;  /* 0x00000000000c7947 */ /* 0x000fea0003800000 */
.L_x_3148:
[----:B------:R-:W2:Y:S02]  /*20390*/  LD.E R0, desc[UR8][R16.64] ;  /* 0x0000000810007980 */ /* 0x000ea4000c101900 */
[----:B--2---:R-:W-:-:S05]  /*203a0*/  IADD3 R13, R23, R0, RZ ;  /* 0x00000000170d7210 */ /* 0x004fca0007ffe0ff */
[----:B------:R0:W-:Y:S02]  /*203b0*/  ST.E desc[UR8][R16.64], R13 ;  /* 0x0000000d10007985 */ /* 0x0001e4000c101908 */
.L_x_3147:
[----:B------:R-:W-:Y:S05]  /*203c0*/  BSYNC B0 ;  /* 0x0000000000007941 */ /* 0x000fea0003800000 */
.L_x_3146:
[----:B0-----:R-:W-:-:S04]  /*203d0*/  IMAD.WIDE R16, R124, 0x2, R18 ;  /* 0x000000027c107825 */ /* 0x001fc800078e0212 */
        /* <DEDUP_REMOVED lines=9> */
.L_x_3153:
[----:B------:R-:W0:Y:S02]  /*20470*/  LDS R20, [R12] ;  /* 0x000000000c147984 */ /* 0x000e240000000800 */
[----:B0-----:R-:W-:-:S06]  /*20480*/  HADD2 R21, R20, R23 ;  /* 0x0000001714157230 */ /* 0x001fcc0000000000 */
[----:B------:R-:W0:Y:S02]  /*20490*/  ATOMS.CAST.SPIN R21, [R12], R20, R21 ;  /* 0x000000140c15738d */ /* 0x000e240001800015 */
[----:B0-----:R-:W-:-:S13]  /*204a0*/  ISETP.EQ.U32.AND P0, PT, R21, 0x1, PT ;  /* 0x000000011500780c */ /* 0x001fda0003f02070 */
[----:B------:R-:W-:Y:S05]  /*204b0*/  @!P0 BRA `(.L_x_3153) ;  /* 0xfffffffc00ec8947 */ /* 0x000fea000383ffff */
[----:B------:R-:W-:Y:S05]  /*204c0*/  BRA `(.L_x_3151) ;  /* 0x00000000000c7947 */ /* 0x000fea0003800000 */
.L_x_3152:
[----:B------:R-:W3:Y:S02]  /*204d0*/  LD.E R0, desc[UR8][R16.64] ;  /* 0x0000000810007980 */ /* 0x000ee4000c101900 */
[----:B---3--:R-:W-:-:S05]  /*204e0*/  IADD3 R11, R23, R0, RZ ;  /* 0x00000000170b7210 */ /* 0x008fca0007ffe0ff */
[----:B------:R0:W-:Y:S02]  /*204f0*/  ST.E desc[UR8][R16.64], R11 ;  /* 0x0000000b10007985 */ /* 0x0001e4000c101908 */
.L_x_3151:
[----:B------:R-:W-:Y:S05]  /*20500*/  BSYNC B0 ;  /* 0x0000000000007941 */ /* 0x000fea0003800000 */
.L_x_3150:
        /* <DEDUP_REMOVED lines=8> */
.L_x_3157:
[----:B------:R-:W1:Y:S02]  /*20590*/  LDS R18, [R12] ;  /* 0x000000000c127984 */ /* 0x000e640000000800 */
[----:B-1----:R-:W-:-:S10]  /*205a0*/  HFMA2.MMA R19, R18, 1, 1, R25 ;  /* 0x3c003c0012137835 */ /* 0x002fd40000000019 */
[----:B------:R-:W1:Y:S02]  /*205b0*/  ATOMS.CAST.SPIN R19, [R12], R18, R19 ;  /* 0x000000120c13738d */ /* 0x000e640001800013 */
[----:B-1----:R-:W-:-:S13]  /*205c0*/  ISETP.EQ.U32.AND P0, PT, R19, 0x1, PT ;  /* 0x000000011300780c */ /* 0x002fda0003f02070 */
[----:B------:R-:W-:Y:S05]  /*205d0*/  @!P0 BRA `(.L_x_3157) ;  /* 0xfffffffc00ec8947 */ /* 0x000fea000383ffff */
[----:B------:R-:W-:Y:S05]  /*205e0*/  BRA `(.L_x_3155) ;  /* 0x00000000000c7947 */ /* 0x000fea0003800000 */
.L_x_3156:
[----:B------:R-:W0:Y:S02]  /*205f0*/  LD.E R0, desc[UR8][R12.64] ;  /* 0x000000080c007980 */ /* 0x000e24000c101900 */
[----:B0-----:R-:W-:-:S05]  /*20600*/  IADD3 R11, R25, R0, RZ ;  /* 0x00000000190b7210 */ /* 0x001fca0007ffe0ff */
[----:B------:R1:W-:Y:S02]  /*20610*/  ST.E desc[UR8][R12.64], R11 ;  /* 0x0000000b0c007985 */ /* 0x0003e4000c101908 */
.L_x_3155:
[----:B------:R-:W-:Y:S05]  /*20620*/  BSYNC B0 ;  /* 0x0000000000007941 */ /* 0x000fea0003800000 */
.L_x_3154:
[----:B-1----:R-:W-:-:S04]  /*20630*/  IMAD.WIDE R12, R124, 0x2, R16 ;  /* 0x000000027c0c7825 */ /* 0x002fc800078e0210 */
[----:B------:R-:W-:-:S05]  /*20640*/  HMUL2 R21, R10, R0 ;  /* 0x000000000a157232 */ /* 0x000fca0000000000 */
[----:B------:R1:W-:Y:S01]  /*20650*/  ATOM.E.ADD.F16x2.RN.STRONG.GPU P0, RZ, desc[UR8][R12.64], R21 ;  /* 0x000000150cff79a2 */ /* 0x0003e2000810e1c8 */
[----:B------:R-:W-:Y:S01]  /*20660*/  BSSY B0, `(.L_x_3158) ;  /* 0x0000010000007945 */ /* 0x000fe20003800000 */
[----:B------:R-:W-:-:S03]  /*20670*/  HFMA2.MMA R23, R9, R0, -RZ ;  /* 0x0000000009177235 */ /* 0x000fc600001000ff */
[----:B-1----:R-:W-:Y:S08]  /*20680*/  @P0 BRA `(.L_x_3159) ;  /* 0x0000000000340947 */ /* 0x002ff00003800000 */
[----:B------:R-:W1:Y:S02]  /*20690*/  QSPC.E.S P0, RZ, [R12] ;  /* 0x000000000cff73aa */ /* 0x000e640000000500 */
[----:B-1----:R-:W-:Y:S05]  /*206a0*/  @!P0 BRA `(.L_x_3160) ;  /* 0x0000000000208947 */ /* 0x002fea0003800000 */
[----:B------:R-:W-:-:S04]  /*206b0*/  MOV R10, R12 ;  /* 0x0000000c000a7202 */ /* 0x000fc80000000f00 */
[----:B------:R-:W-:-:S07]  /*206c0*/  MOV R10, R10 ;  /* 0x0000000a000a7202 */ /* 0x000fce0000000f00 */
.L_x_3161:
[----:B------:R-:W1:Y:S02]  /*206d0*/  LDS R18, [R10] ;  /* 0x000000000a127984 */ /* 0x000e640000000800 */
[----:B-1----:R-:W-:-:S06]  /*206e0*/  HADD2 R19, R18, R21 ;  /* 0x0000001512137230 */ /* 0x002fcc0000000000 */
[----:B------:R-:W1:Y:S02]  /*206f0*/  ATOMS.CAST.SPIN R19, [R10], R18, R19 ;  /* 0x000000120a13738d */ /* 0x000e640001800013 */
[----:B-1----:R-:W-:-:S13]  /*20700*/  ISETP.EQ.U32.AND P0, PT, R19, 0x1, PT ;  /* 0x000000011300780c */ /* 0x002fda0003f02070 */
[----:B------:R-:W-:Y:S05]  /*20710*/  @!P0 BRA `(.L_x_3161) ;  /* 0xfffffffc00ec8947 */ /* 0x000fea000383ffff */
[----:B------:R-:W-:Y:S05]  /*20720*/  BRA `(.L_x_3159) ;  /* 0x00000000000c7947 */ /* 0x000fea0003800000 */
.L_x_3160:
[----:B------:R-:W2:Y:S02]  /*20730*/  LD.E R0, desc[UR8][R12.64] ;  /* 0x000000080c007980 */ /* 0x000ea4000c101900 */
[----:B--2---:R-:W-:-:S05]  /*20740*/  IADD3 R9, R21, R0, RZ ;  /* 0x0000000015097210 */ /* 0x004fca0007ffe0ff */
[----:B------:R1:W-:Y:S02]  /*20750*/  ST.E desc[UR8][R12.64], R9 ;  /* 0x000000090c007985 */ /* 0x0003e4000c101908 */
.L_x_3159:
[----:B------:R-:W-:Y:S05]  /*20760*/  BSYNC B0 ;  /* 0x0000000000007941 */ /* 0x000fea0003800000 */
.L_x_3158:
        /* <DEDUP_REMOVED lines=8> */
.L_x_3165:
[----:B------:R-:W0:Y:S02]  /*207f0*/  LDS R16, [R10] ;  /* 0x000000000a107984 */ /* 0x000e240000000800 */
[----:B0-----:R-:W-:-:S10]  /*20800*/  HFMA2.MMA R17, R16, 1, 1, R23 ;  /* 0x3c003c0010117835 */ /* 0x001fd40000000017 */
[----:B------:R-:W0:Y:S02]  /*20810*/  ATOMS.CAST.SPIN R17, [R10], R16, R17 ;  /* 0x000000100a11738d */ /* 0x000e240001800011 */
[----:B0-----:R-:W-:-:S13]  /*20820*/  ISETP.EQ.U32.AND P0, PT, R17, 0x1, PT ;  /* 0x000000011100780c */ /* 0x001fda0003f02070 */
[----:B------:R-:W-:Y:S05]  /*20830*/  @!P0 BRA `(.L_x_3165) ;  /* 0xfffffffc00ec8947 */ /* 0x000fea000383ffff */
[----:B------:R-:W-:Y:S05]  /*20840*/  BRA `(.L_x_3163) ;  /* 0x00000000000c7947 */ /* 0x000fea0003800000 */
.L_x_3164:
[----:B------:R-:W1:Y:S02]  /*20850*/  LD.E R0, desc[UR8][R10.64] ;  /* 0x000000080a007980 */ /* 0x000e64000c101900 */
[----:B-1----:R-:W-:-:S05]  /*20860*/  IADD3 R9, R23, R0, RZ ;  /* 0x0000000017097210 */ /* 0x002fca0007ffe0ff */
[----:B------:R0:W-:Y:S02]  /*20870*/  ST.E desc[UR8][R10.64], R9 ;  /* 0x000000090a007985 */ /* 0x0001e4000c101908 */
.L_x_3163:
[----:B------:R-:W-:Y:S05]  /*20880*/  BSYNC B0 ;  /* 0x0000000000007941 */ /* 0x000fea0003800000 */
.L_x_3162:
[----:B0-----:R-:W-:-:S04]  /*20890*/  IMAD.WIDE R10, R124, 0x2, R12 ;  /* 0x000000027c0a7825 */ /* 0x001fc800078e020c */
        /* <DEDUP_REMOVED lines=9> */
.L_x_3169:
[----:B------:R-:W0:Y:S02]  /*20930*/  LDS R16, [R8] ;  /* 0x0000000008107984 */ /* 0x000e240000000800 */
[----:B0-----:R-:W-:-:S06]  /*20940*/  HADD2 R17, R16, R19 ;  /* 0x0000001310117230 */ /* 0x001fcc0000000000 */
[----:B------:R-:W0:Y:S02]  /*20950*/  ATOMS.CAST.SPIN R17, [R8], R16, R17 ;  /* 0x000000100811738d */ /* 0x000e240001800011 */
[----:B0-----:R-:W-:-:S13]  /*20960*/  ISETP.EQ.U32.AND P0, PT, R17, 0x1, PT ;  /* 0x000000011100780c */ /* 0x001fda0003f02070 */
[----:B------:R-:W-:Y:S05]  /*20970*/  @!P0 BRA `(.L_x_3169) ;  /* 0xfffffffc00ec8947 */ /* 0x000fea000383ffff */
[----:B------:R-:W-:Y:S05]  /*20980*/  BRA `(.L_x_3167) ;  /* 0x00000000000c7947 */ /* 0x000fea0003800000 */
.L_x_3168:
[----:B------:R-:W2:Y:S02]  /*20990*/  LD.E R0, desc[UR8][R10.64] ;  /* 0x000000080a007980 */ /* 0x000ea4000c101900 */
[----:B--2---:R-:W-:-:S05]  /*209a0*/  IADD3 R7, R19, R0, RZ ;  /* 0x0000000013077210 */ /* 0x004fca0007ffe0ff */
[----:B------:R0:W-:Y:S02]  /*209b0*/  ST.E desc[UR8][R10.64], R7 ;  /* 0x000000070a007985 */ /* 0x0001e4000c101908 */
.L_x_3167:
[----:B------:R-:W-:Y:S05]  /*209c0*/  BSYNC B0 ;  /* 0x0000000000007941 */ /* 0x000fea0003800000 */
.L_x_3166:
[----:B------:R-:W-:-:S04]  /*209d0*/  IADD3 R8, P0, R14, R12, RZ ;  /* 0x0000000c0e087210 */ /* 0x000fc80007f1e0ff */
[----:B-1----:R-:W-:-:S08]  /*209e0*/  IADD3.X R9, R15, R13, RZ, P0, !PT ;  /* 0x0000000d0f097210 */ /* 0x002fd000007fe4ff */
[----:B------:R1:W-:Y:S01]  /*209f0*/  ATOM.E.ADD.F16x2.RN.STRONG.GPU P0, RZ, desc[UR8][R8.64], R21 ;  /* 0x0000001508ff79a2 */ /* 0x0003e2000810e1c8 */
[----:B------:R-:W-:Y:S04]  /*20a00*/  BSSY B0, `(.L_x_3170) ;  /* 0x000000e000007945 */ /* 0x000fe80003800000 */
[----:B-1----:R-:W-:Y:S05]  /*20a10*/  @P0 BRA `(.L_x_3171) ;  /* 0x0000000000300947 */ /* 0x002fea0003800000 */
[----:B------:R-:W1:Y:S02]  /*20a20*/  QSPC.E.S P0, RZ, [R8] ;  /* 0x0000000008ff73aa */ /* 0x000e640000000500 */
[----:B-1----:R-:W-:Y:S05]  /*20a30*/  @!P0 BRA `(.L_x_3172) ;  /* 0x00000000001c8947 */ /* 0x002fea0003800000 */
[----:B------:R-:W-:-:S07]  /*20a40*/  MOV R8, R8 ;  /* 0x0000000800087202 */ /* 0x000fce0000000f00 */
.L_x_3173:
[----:B------:R-:W1:Y:S02]  /*20a50*/  LDS R12, [R8] ;  /* 0x00000000080c7984 */ /* 0x000e640000000800 */
[----:B-1----:R-:W-:-:S10]  /*20a60*/  HFMA2.MMA R13, R12, 1, 1, R21 ;  /* 0x3c003c000c0d7835 */ /* 0x002fd40000000015 */
[----:B------:R-:W1:Y:S02]  /*20a70*/  ATOMS.CAST.SPIN R13, [R8], R12, R13 ;  /* 0x0000000c080d738d */ /* 0x000e64000180000d */
[----:B-1----:R-:W-:-:S13]  /*20a80*/  ISETP.EQ.U32.AND P0, PT, R13, 0x1, PT ;  /* 0x000000010d00780c */ /* 0x002fda0003f02070 */
[----:B------:R-:W-:Y:S05]  /*20a90*/  @!P0 BRA `(.L_x_3173) ;  /* 0xfffffffc00ec8947 */ /* 0x000fea000383ffff */
[----:B------:R-:W-:Y:S05]  /*20aa0*/  BRA `(.L_x_3171) ;  /* 0x00000000000c7947 */ /* 0x000fea0003800000 */
.L_x_3172:
[----:B------:R-:W0:Y:S02]  /*20ab0*/  LD.E R0, desc[UR8][R8.64] ;  /* 0x0000000808007980 */ /* 0x000e24000c101900 */
[----:B0-----:R-:W-:-:S05]  /*20ac0*/  IADD3 R7, R21, R0, RZ ;  /* 0x0000000015077210 */ /* 0x001fca0007ffe0ff */
[----:B------:R1:W-:Y:S02]  /*20ad0*/  ST.E desc[UR8][R8.64], R7 ;  /* 0x0000000708007985 */ /* 0x0003e4000c101908 */
.L_x_3171:
[----:B------:R-:W-:Y:S05]  /*20ae0*/  BSYNC B0 ;  /* 0x0000000000007941 */ /* 0x000fea0003800000 */
.L_x_3170:
        /* <DEDUP_REMOVED lines=10> */
.L_x_3177:
[----:B------:R-:W1:Y:S02]  /*20b90*/  LDS R12, [R6] ;  /* 0x00000000060c7984 */ /* 0x000e640000000800 */
[----:B-1----:R-:W-:-:S06]  /*20ba0*/  HADD2 R13, R12, R17 ;  /* 0x000000110c0d7230 */ /* 0x002fcc0000000000 */
[----:B------:R-:W1:Y:S02]  /*20bb0*/  ATOMS.CAST.SPIN R13, [R6], R12, R13 ;  /* 0x0000000c060d738d */ /* 0x000e64000180000d */
[----:B-1----:R-:W-:-:S13]  /*20bc0*/  ISETP.EQ.U32.AND P0, PT, R13, 0x1, PT ;  /* 0x000000010d00780c */ /* 0x002fda0003f02070 */
[----:B------:R-:W-:Y:S05]  /*20bd0*/  @!P0 BRA `(.L_x_3177) ;  /* 0xfffffffc00ec8947 */ /* 0x000fea000383ffff */
[----:B------:R-:W-:Y:S05]  /*20be0*/  BRA `(.L_x_3175) ;  /* 0x00000000000c7947 */ /* 0x000fea0003800000 */
.L_x_3176:
[----:B------:R-:W2:Y:S02]  /*20bf0*/  LD.E R0, desc[UR8][R8.64] ;  /* 0x0000000808007980 */ /* 0x000ea4000c101900 */
[----:B--2---:R-:W-:-:S05]  /*20c00*/  IADD3 R5, R17, R0, RZ ;  /* 0x0000000011057210 */ /* 0x004fca0007ffe0ff */
[----:B------:R1:W-:Y:S02]  /*20c10*/  ST.E desc[UR8][R8.64], R5 ;  /* 0x0000000508007985 */ /* 0x0003e4000c101908 */
.L_x_3175:
[----:B------:R-:W-:Y:S05]  /*20c20*/  BSYNC B0 ;  /* 0x0000000000007941 */ /* 0x000fea0003800000 */
.L_x_3174:
        /* <DEDUP_REMOVED lines=8> */
.L_x_3181:
[----:B------:R-:W0:Y:S02]  /*20cb0*/  LDS R10, [R6] ;  /* 0x00000000060a7984 */ /* 0x000e240000000800 */
[----:B0-----:R-:W-:-:S10]  /*20cc0*/  HFMA2.MMA R11, R10, 1, 1, R19 ;  /* 0x3c003c000a0b7835 */ /* 0x001fd40000000013 */
[----:B------:R-:W0:Y:S02]  /*20cd0*/  ATOMS.CAST.SPIN R11, [R6], R10, R11 ;  /* 0x0000000a060b738d */ /* 0x000e24000180000b */
[----:B0-----:R-:W-:-:S13]  /*20ce0*/  ISETP.EQ.U32.AND P0, PT, R11, 0x1, PT ;  /* 0x000000010b00780c */ /* 0x001fda0003f02070 */
[----:B------:R-:W-:Y:S05]  /*20cf0*/  @!P0 BRA `(.L_x_3181) ;  /* 0xfffffffc00ec8947 */ /* 0x000fea000383ffff */
[----:B------:R-:W-:Y:S05]  /*20d00*/  BRA `(.L_x_3179) ;  /* 0x00000000000c7947 */ /* 0x000fea0003800000 */
.L_x_3180:
[----:B------:R-:W1:Y:S02]  /*20d10*/  LD.E R0, desc[UR8][R6.64] ;  /* 0x0000000806007980 */ /* 0x000e64000c101900 */
[----:B-1----:R-:W-:-:S05]  /*20d20*/  IADD3 R5, R19, R0, RZ ;  /* 0x0000000013057210 */ /* 0x002fca0007ffe0ff */
[----:B------:R0:W-:Y:S02]  /*20d30*/  ST.E desc[UR8][R6.64], R5 ;  /* 0x0000000506007985 */ /* 0x0001e4000c101908 */
.L_x_3179:
[----:B------:R-:W-:Y:S05]  /*20d40*/  BSYNC B0 ;  /* 0x0000000000007941 */ /* 0x000fea0003800000 */
.L_x_3178:
[----:B------:R-:W-:-:S04]  /*20d50*/  IMAD.WIDE R124, R124, 0x2, R8 ;  /* 0x000000027c7c7825 */ /* 0x000fc800078e0208 */
[----:B0-----:R-:W-:-:S05]  /*20d60*/  HMUL2 R7, R4, R0 ;  /* 0x0000000004077232 */ /* 0x001fca0000000000 */
        /* <DEDUP_REMOVED lines=8> */
.L_x_3185:
[----:B------:R-:W1:Y:S02]  /*20df0*/  LDS R4, [R2] ;  /* 0x0000000002047984 */ /* 0x000e640000000800 */
[----:B-1----:R-:W-:-:S06]  /*20e00*/  HADD2 R5, R4, R7 ;  /* 0x0000000704057230 */ /* 0x002fcc0000000000 */
[----:B------:R-:W0:Y:S02]  /*20e10*/  ATOMS.CAST.SPIN R5, [R2], R4, R5 ;  /* 0x000000040205738d */ /* 0x000e240001800005 */
[----:B0-----:R-:W-:-:S13]  /*20e20*/  ISETP.EQ.U32.AND P0, PT, R5, 0x1, PT ;  /* 0x000000010500780c */ /* 0x001fda0003f02070 */
[----:B------:R-:W-:Y:S05]  /*20e30*/  @!P0 BRA `(.L_x_3185) ;  /* 0xfffffffc00ec8947 */ /* 0x000fea000383ffff */
[----:B------:R-:W-:Y:S05]  /*20e40*/  BRA `(.L_x_3183) ;  /* 0x00000000000c7947 */ /* 0x000fea0003800000 */
.L_x_3184:
[----:B------:R-:W2:Y:S02]  /*20e50*/  LD.E R0, desc[UR8][R124.64] ;  /* 0x000000087c007980 */ /* 0x000ea4000c101900 */
[----:B--2---:R-:W-:-:S05]  /*20e60*/  IADD3 R3, R7, R0, RZ ;  /* 0x0000000007037210 */ /* 0x004fca0007ffe0ff */
[----:B------:R0:W-:Y:S02]  /*20e70*/  ST.E desc[UR8][R124.64], R3 ;  /* 0x000000037c007985 */ /* 0x0001e4000c101908 */
.L_x_3183:
[----:B------:R-:W-:Y:S05]  /*20e80*/  BSYNC B0 ;  /* 0x0000000000007941 */ /* 0x000fea0003800000 */
.L_x_3182:
[----:B------:R-:W-:-:S04]  /*20e90*/  IADD3 R2, P0, R14, R8, RZ ;  /* 0x000000080e027210 */ /* 0x000fc80007f1e0ff */
[----:B0-----:R-:W-:-:S08]  /*20ea0*/  IADD3.X R3, R15, R9, RZ, P0, !PT ;  /* 0x000000090f037210 */ /* 0x001fd000007fe4ff */
[----:B------:R0:W-:Y:S02]  /*20eb0*/  ATOM.E.ADD.F16x2.RN.STRONG.GPU P0, RZ, desc[UR8][R2.64], R11 ;  /* 0x0000000b02ff79a2 */ /* 0x0001e4000810e1c8 */
[----:B0-----:R-:W-:Y:S05]  /*20ec0*/  @P0 EXIT ;  /* 0x000000000000094d */ /* 0x001fea0003800000 */
[----:B------:R-:W0:Y:S02]  /*20ed0*/  QSPC.E.S P0, RZ, [R2] ;  /* 0x0000000002ff73aa */ /* 0x000e240000000500 */
[----:B0-----:R-:W-:Y:S05]  /*20ee0*/  @!P0 BRA `(.L_x_3186) ;  /* 0x00000000001c8947 */ /* 0x001fea0003800000 */
[----:B------:R-:W-:-:S07]  /*20ef0*/  MOV R2, R2 ;  /* 0x0000000200027202 */ /* 0x000fce0000000f00 */
.L_x_3187:
[----:B------:R-:W1:Y:S02]  /*20f00*/  LDS R4, [R2] ;  /* 0x0000000002047984 */ /* 0x000e640000000800 */
[----:B-1----:R-:W-:-:S10]  /*20f10*/  HFMA2.MMA R5, R4, 1, 1, R11 ;  /* 0x3c003c0004057835 */ /* 0x002fd4000000000b */
[----:B------:R-:W0:Y:S02]  /*20f20*/  ATOMS.CAST.SPIN R5, [R2], R4, R5 ;  /* 0x000000040205738d */ /* 0x000e240001800005 */
[----:B0-----:R-:W-:-:S13]  /*20f30*/  ISETP.EQ.U32.AND P0, PT, R5, 0x1, PT ;  /* 0x000000010500780c */ /* 0x001fda0003f02070 */
[----:B------:R-:W-:Y:S05]  /*20f40*/  @!P0 BRA `(.L_x_3187) ;  /* 0xfffffffc00ec8947 */ /* 0x000fea000383ffff */
[----:B------:R-:W-:Y:S05]  /*20f50*/  EXIT ;  /* 0x000000000000794d */ /* 0x000fea0003800000 */
.L_x_3186:
[----:B------:R-:W1:Y:S02]  /*20f60*/  LD.E R0, desc[UR8][R2.64] ;  /* 0x0000000802007980 */ /* 0x000e64000c101900 */
[----:B-1----:R-:W-:-:S05]  /*20f70*/  IADD3 R5, R11, R0, RZ ;  /* 0x000000000b057210 */ /* 0x002fca0007ffe0ff */
[----:B------:R-:W-:Y:S01]  /*20f80*/  ST.E desc[UR8][R2.64], R5 ;  /* 0x0000000502007985 */ /* 0x000fe2000c101908 */
[----:B------:R-:W-:Y:S05]  /*20f90*/  EXIT ;  /* 0x000000000000794d */ /* 0x000fea0003800000 */
.L_x_3188:
        /* <DEDUP_REMOVED lines=14> */
.L_x_4059:


//--------------------- .text._Z23gemm_half_q_half_kernelILi7ELb0ELb1EEvPK6__halfPKjS4_S2_PS0_iiiiPKtS7_iiiiiibS2_i --------------------------
	.section	.text._Z23gemm_half_q_half_kernelILi7ELb0ELb1EEvPK6__halfPKjS4_S2_PS0_iiiiPKtS7_iiiiiibS2_i,"ax",@progbits
	.align	128
        .global         _Z23gemm_half_q_half_kernelILi7ELb0ELb1EEvPK6__halfPKjS4_S2_PS0_iiiiPKtS7_iiiiiibS2_i
        .type           _Z23gemm_half_q_half_kernelILi7ELb0ELb1EEvPK6__halfPKjS4_S2_PS0_iiiiPKtS7_iiiiiibS2_i,@function
        .size           _Z23gemm_half_q_half_kernelILi7ELb0ELb1EEvPK6__halfPKjS4_S2_PS0_iiiiPKtS7_iiiiiibS2_i,(.L_x_4060 - _Z23gemm_half_q_half_kernelILi7ELb0ELb1EEvPK6__halfPKjS4_S2_PS0_iiiiPKtS7_iiiiiibS2_i)
        .other          _Z23gemm_half_q_half_kernelILi7ELb0ELb1EEvPK6__halfPKjS4_S2_PS0_iiiiPKtS7_iiiiiibS2_i,@"STO_CUDA_ENTRY STV_DEFAULT"
_Z23gemm_half_q_half_kernelILi7ELb0ELb1EEvPK6__halfPKjS4_S2_PS0_iiiiPKtS7_iiiiiibS2_i:
.text._Z23gemm_half_q_half_kernelILi7ELb0ELb1EEvPK6__halfPKjS4_S2_PS0_iiiiPKtS7_iiiiiibS2_i:
[----:B------:R-:W0:Y:S01]  /*0000*/  LDC R1, c[0x0][0x28] ;  /* 0x00000a00ff017b82 */ /* 0x000e220000000800 */
[----:B------:R-:W1:Y:S07]  /*0010*/  S2R R16, SR_CTAID.Z ;  /* 0x0000000000107919 */ /* 0x000e6e0000002700 */
[----:B------:R-:W2:Y:S01]  /*0020*/  LDC R15, c[0x0][0x240] ;  /* 0x00009000ff0f7b82 */ /* 0x000ea20000000800 */
[----:B------:R-:W-:Y:S01]  /*0030*/  ULDC.64 UR8, c[0x0][0x208] ;  /* 0x0000820000087ab9 */ /* 0x000fe20000000a00 */
[----:B------:R-:W-:Y:S01]  /*0040*/  BSSY B0, `(.L_x_3189) ;  /* 0x0000030000007945 */ /* 0x000fe20003800000 */
[----:B------:R-:W3:Y:S01]  /*0050*/  S2R R0, SR_TID.X ;  /* 0x0000000000007919 */ /* 0x000ee20000002100 */
[----:B0-----:R-:W-:Y:S01]  /*0060*/  IADD3 R1, R1, -0x10, RZ ;  /* 0xfffffff001017810 */ /* 0x001fe20007ffe0ff */
[----:B------:R-:W0:Y:S03]  /*0070*/  S2R R3, SR_CTAID.X ;  /* 0x0000000000037919 */ /* 0x000e260000002500 */
[----:B------:R-:W4:Y:S08]  /*0080*/  S2UR UR4, SR_CTAID.Y ;  /* 0x00000000000479c3 */ /* 0x000f300000002600 */
[----:B------:R-:W5:Y:S01]  /*0090*/  LDC R113, c[0x0][0x23c] ;  /* 0x00008f00ff717b82 */ /* 0x000f620000000800 */
[----:B-1----:R-:W-:Y:S01]  /*00a0*/  SHF.L.U32 R121, R16, 0x6, RZ ;  /* 0x0000000610797819 */ /* 0x002fe200000006ff */
[----:B----4-:R-:W-:-:S03]  /*00b0*/  UIMAD UR4, UR4, 0x7, URZ ;  /* 0x00000007040478a4 */ /* 0x010fc6000f8e023f */
[CC--:B---3--:R-:W-:Y:S02]  /*00c0*/  IADD3 R5, R121.reuse, R0.reuse, RZ ;  /* 0x0000000079057210 */ /* 0x0c8fe40007ffe0ff */
[----:B--2---:R-:W-:Y:S02]  /*00d0*/  VIADDMNMX R122, R121, 0x40, R15, PT ;  /* 0x00000040797a7846 */ /* 0x004fe4000380010f */
[----:B0-----:R-:W-:Y:S02]  /*00e0*/  LEA R3, R3, R0, 0x6 ;  /* 0x0000000003037211 */ /* 0x001fe400078e30ff */
[----:B------:R-:W-:Y:S02]  /*00f0*/  ISETP.GE.AND P1, PT, R5, R122, PT ;  /* 0x0000007a0500720c */ /* 0x000fe40003f26270 */
[----:B------:R-:W-:-:S04]  /*0100*/  SHF.L.U32 R120, R3, 0x2, RZ ;  /* 0x0000000203787819 */ /* 0x000fc800000006ff */
[----:B-----5:R-:W-:-:S07]  /*0110*/  ISETP.GE.AND P0, PT, R120, R113, PT ;  /* 0x000000717800720c */ /* 0x020fce0003f06270 */
[----:B------:R-:W-:Y:S06]  /*0120*/  @P1 BRA `(.L_x_3190) ;  /* 0x0000000000841947 */ /* 0x000fec0003800000 */
        /* <DEDUP_REMOVED lines=33> */
.L_x_3190:
[----:B------:R-:W-:Y:S05]  /*0340*/  BSYNC B0 ;  /* 0x0000000000007941 */ /* 0x000fea0003800000 */
.L_x_3189:
[----:B------:R-:W-:Y:S05]  /*0350*/  @P0 EXIT ;  /* 0x000000000000094d */ /* 0x000fea0003800000 */
[----:B0-----:R-:W0:Y:S01]  /*0360*/  LDC.64 R2, c[0x0][0x248] ;  /* 0x00009200ff027b82 */ /* 0x001e220000000a00 */
        /* <DEDUP_REMOVED lines=26> */
.L_x_3191:
        /* <DEDUP_REMOVED lines=12> */
.L_x_3193:
[----:B-1---5:R-:W-:-:S05]  /*05d0*/  IADD3 R6, R18, R15, RZ ;  /* 0x0000000f12067210 */ /* 0x022fca0007ffe0ff */
[----:B------:R-:W-:-:S05]  /*05e0*/  IMAD R4, R6, R113, RZ ;  /* 0x0000007106047224 */ /* 0x000fca00078e02ff */
        /* <DEDUP_REMOVED lines=33> */
[----:B--2---:R-:W-:Y:S01]  /*0800*/  HMUL2 R4, R19, R6.H0_H0 ;  /* 0x2000000613047232 */ /* 0x004fe20000000000 */
[----:B0-----:R-:W-:-:S05]  /*0810*/  PRMT R5, R16, 0x5410, R7 ;  /* 0x0000541010057816 */ /* 0x001fca0000000007 */
[----:B------:R-:W-:Y:S01]  /*0820*/  HMUL2 R5, R5, R6.H0_H0 ;  /* 0x2000000605057232 */ /* 0x000fe20000000000 */
[C---:B------:R-:W-:Y:S02]  /*0830*/  LEA R6, R15.reuse, R124, 0x3 ;  /* 0x0000007c0f067211 */ /* 0x040fe400078e18ff */
[----:B------:R-:W-:-:S03]  /*0840*/  IADD3 R15, R15, 0x1, RZ ;  /* 0x000000010f0f7810 */ /* 0x000fc60007ffe0ff */
[----:B------:R1:W-:Y:S01]  /*0850*/  STL.64 [R6], R4 ;  /* 0x0000000406007387 */ /* 0x0003e20000100a00 */
[----:B------:R-:W-:Y:S05]  /*0860*/  @!P1 BRA `(.L_x_3193) ;  /* 0xfffffffc00589947 */ /* 0x000fea000383ffff */
.L_x_3192:
        /* <DEDUP_REMOVED lines=16> */
.L_x_3194:
        /* <DEDUP_REMOVED lines=8> */
.L_x_3195:
        /* <DEDUP_REMOVED lines=13> */
.L_x_3196:
        /* <DEDUP_REMOVED lines=8> */
.L_x_3197:
        /* <DEDUP_REMOVED lines=12> */
.L_x_3198:
        /* <DEDUP_REMOVED lines=33> */
[----:B------:R-:W-:Y:S01]  /*0e10*/  IADD3 R114, R121, R114, RZ ;  /* 0x0000007279727210 */ /* 0x000fe20007ffe0ff */
[----:B------:R-:W-:Y:S06]  /*0e20*/  @P0 BRA `(.L_x_3199) ;  /* 0x0000008000c80947 */ /* 0x000fec0003800000 */
[----:B------:R-:W-:Y:S01]  /*0e30*/  HFMA2.MMA R115, -RZ, RZ, 0, 0 ;  /* 0x00000000ff737435 */ /* 0x000fe200000001ff */
[----:B------:R-:W-:-:S10]  /*0e40*/  PRMT R14, RZ, 0x7610, R14 ;  /* 0x00007610ff0e7816 */ /* 0x000fd4000000000e */
.L_x_3200:
[----:B------:R-:W2:Y:S01]  /*0e50*/  LDG.E.128.CONSTANT R16, desc[UR8][R38.64] ;  /* 0x0000000826107981 */ /* 0x000ea2000c1e9d00 */
[----:B------:R-:W-:Y:S01]  /*0e60*/  ISETP.NE.AND P0, PT, R121, R114, PT ;  /* 0x000000727900720c */ /* 0x000fe20003f05270 */
[----:B------:R-:W-:-:S05]  /*0e70*/  IMAD.WIDE R32, R113, 0x4, R38 ;  /* 0x0000000471207825 */ /* 0x000fca00078e0226 */
[----:B------:R0:W3:Y:S07]  /*0e80*/  LDG.E.128.CONSTANT R20, desc[UR8][R32.64] ;  /* 0x0000000820147981 */ /* 0x0000ee000c1e9d00 */
[----:B------:R-:W1:Y:S01]  /*0e90*/  @!P0 LDC.64 R24, c[0x0][0x248] ;  /* 0x00009200ff188b82 */ /* 0x000e620000000a00 */
[----:B------:R-:W-:-:S05]  /*0ea0*/  @!P0 SHF.L.U32 R15, R121, 0x1, RZ ;  /* 0x00000001790f8819 */ /* 0x000fca00000006ff */
[----:B-1----:R-:W-:-:S05]  /*0eb0*/  @!P0 IMAD.WIDE R24, R15, 0x2, R24 ;  /* 0x000000020f188825 */ /* 0x002fca00078e0218 */
[----:B------:R1:W4:Y:S01]  /*0ec0*/  @!P0 LDG.E.U16.CONSTANT R26, desc[UR8][R24.64+0x2] ;  /* 0x00000208181a8981 */ /* 0x000322000c1e9500 */
[----:B------:R-:W-:-:S04]  /*0ed0*/  @!P0 IADD3 R115, R115, 0x1, RZ ;  /* 0x0000000173738810 */ /* 0x000fc80007ffe0ff */
[----:B------:R-:W-:-:S06]  /*0ee0*/  @!P0 LEA R30, R115, R124, 0x3 ;  /* 0x0000007c731e8211 */ /* 0x000fcc00078e18ff */
[----:B------:R-:W5:Y:S01]  /*0ef0*/  @!P0 LDL.64 R30, [R30] ;  /* 0x000000001e1e8983 */ /* 0x000f620000100a00 */
[----:B0-----:R-:W-:Y:S01]  /*0f00*/  IMAD.WIDE R32, R113, 0x4, R32 ;  /* 0x0000000471207825 */ /* 0x001fe200078e0220 */
[----:B------:R-:W-:Y:S02]  /*0f10*/  MOV R46, R14 ;  /* 0x0000000e002e7202 */ /* 0x000fe40000000f00 */
[----:B--2---:R-:W-:-:S04]  /*0f20*/  LOP3.LUT R15, R17, 0xff, RZ, 0xc0, !PT ;  /* 0x000000ff110f7812 */ /* 0x004fc800078ec0ff */
[----:B-1----:R-:W-:Y:S02]  /*0f30*/  IADD3 R25, R15, -0x80, RZ ;  /* 0xffffff800f197810 */ /* 0x002fe40007ffe0ff */
[----:B------:R-:W-:Y:S02]  /*0f40*/  SHF.R.U32.HI R24, RZ, 0x8, R16 ;  /* 0x00000008ff187819 */ /* 0x000fe40000011610 */
[----:B------:R0:W-:Y:S02]  /*0f50*/  I2F.F16 R34, R25 ;  /* 0x0000001900227306 */ /* 0x0001e40000200c00 */
[----:B------:R-:W-:Y:S02]  /*0f60*/  LOP3.LUT R24, R24, 0xff, RZ, 0xc0, !PT ;  /* 0x000000ff18187812 */ /* 0x000fe400078ec0ff */
[----:B0-----:R-:W-:-:S04]  /*0f70*/  SHF.R.U32.HI R25, RZ, 0x8, R17 ;  /* 0x00000008ff197819 */ /* 0x001fc80000011611 */
[----:B------:R-:W-:Y:S02]  /*0f80*/  LOP3.LUT R25, R25, 0xff, RZ, 0xc0, !PT ;  /* 0x000000ff19197812 */ /* 0x000fe400078ec0ff */
[----:B------:R-:W-:Y:S02]  /*0f90*/  IADD3 R24, R24, -0x80, RZ ;  /* 0xffffff8018187810 */ /* 0x000fe40007ffe0ff */
[----:B------:R-:W-:Y:S02]  /*0fa0*/  IADD3 R25, R25, -0x80, RZ ;  /* 0xffffff8019197810 */ /* 0x000fe40007ffe0ff */
[----:B------:R-:W0:Y:S01]  /*0fb0*/  I2F.F16 R50, R24 ;  /* 0x0000001800327306 */ /* 0x000e220000200c00 */
[----:B------:R-:W-:-:S07]  /*0fc0*/  LOP3.LUT R15, R19, 0xff, RZ, 0xc0, !PT ;  /* 0x000000ff130f7812 */ /* 0x000fce00078ec0ff */
[----:B------:R1:W-:Y:S01]  /*0fd0*/  I2F.F16 R49, R25 ;  /* 0x0000001900317306 */ /* 0x0003e20000200c00 */
[----:B------:R-:W-:Y:S01]  /*0fe0*/  IADD3 R28, R15, -0x80, RZ ;  /* 0xffffff800f1c7810 */ /* 0x000fe20007ffe0ff */
[----:B-1----:R-:W1:Y:S01]  /*0ff0*/  LDS.64 R24, [UR5] ;  /* 0x00000005ff187984 */ /* 0x002e620008000a00 */
[C---:B------:R-:W-:Y:S02]  /*1000*/  LEA.HI R57, R16.reuse, 0xffffff80, RZ, 0x8 ;  /* 0xffffff8010397811 */ /* 0x040fe400078f40ff */
[----:B------:R-:W-:Y:S02]  /*1010*/  LOP3.LUT R15, R16, 0xff, RZ, 0xc0, !PT ;  /* 0x000000ff100f7812 */ /* 0x000fe400078ec0ff */
[----:B------:R-:W-:Y:S02]  /*1020*/  SHF.R.U32.HI R16, RZ, 0x10, R16 ;  /* 0x00000010ff107819 */ /* 0x000fe40000011610 */
[----:B------:R-:W-:Y:S02]  /*1030*/  LOP3.LUT R27, R18, 0xff, RZ, 0xc0, !PT ;  /* 0x000000ff121b7812 */ /* 0x000fe400078ec0ff */
[----:B------:R-:W-:-:S02]  /*1040*/  LOP3.LUT R16, R16, 0xff, RZ, 0xc0, !PT ;  /* 0x000000ff10107812 */ /* 0x000fc400078ec0ff */
[----:B------:R-:W-:Y:S02]  /*1050*/  LEA.HI R58, R17, 0xffffff80, RZ, 0x8 ;  /* 0xffffff80113a7811 */ /* 0x000fe400078f40ff */
[----:B------:R-:W-:Y:S02]  /*1060*/  IADD3 R27, R27, -0x80, RZ ;  /* 0xffffff801b1b7810 */ /* 0x000fe40007ffe0ff */
[----:B------:R-:W-:Y:S02]  /*1070*/  IADD3 R16, R16, -0x80, RZ ;  /* 0xffffff8010107810 */ /* 0x000fe40007ffe0ff */
[----:B------:R-:W-:Y:S01]  /*1080*/  SHF.R.U32.HI R17, RZ, 0x10, R17 ;  /* 0x00000010ff117819 */ /* 0x000fe20000011611 */
[----:B------:R2:W-:Y:S03]  /*1090*/  I2F.F16 R35, R27 ;  /* 0x0000001b00237306 */ /* 0x0005e60000200c00 */
[----:B------:R-:W-:-:S02]  /*10a0*/  LOP3.LUT R17, R17, 0xff, RZ, 0xc0, !PT ;  /* 0x000000ff11117812 */ /* 0x000fc400078ec0ff */
[----:B------:R-:W-:-:S03]  /*10b0*/  IADD3 R15, R15, -0x80, RZ ;  /* 0xffffff800f0f7810 */ /* 0x000fc60007ffe0ff */
[----:B------:R3:W-:Y:S01]  /*10c0*/  I2F.F16 R52, R16 ;  /* 0x0000001000347306 */ /* 0x0007e20000200c00 */
[----:B--2---:R-:W-:Y:S02]  /*10d0*/  SHF.R.U32.HI R27, RZ, 0x8, R18 ;  /* 0x00000008ff1b7819 */ /* 0x004fe40000011612 */
[----:B------:R-:W-:Y:S02]  /*10e0*/  LEA.HI R56, R18, 0xffffff80, RZ, 0x8 ;  /* 0xffffff8012387811 */ /* 0x000fe400078f40ff */
[----:B------:R-:W-:Y:S02]  /*10f0*/  IADD3 R17, R17, -0x80, RZ ;  /* 0xffffff8011117810 */ /* 0x000fe40007ffe0ff */
[----:B---3--:R-:W-:Y:S02]  /*1100*/  SHF.R.U32.HI R16, RZ, 0x8, R19 ;  /* 0x00000008ff107819 */ /* 0x008fe40000011613 */
[----:B------:R-:W-:Y:S02]  /*1110*/  LEA.HI R55, R19, 0xffffff80, RZ, 0x8 ;  /* 0xffffff8013377811 */ /* 0x000fe400078f40ff */
[----:B------:R-:W-:-:S02]  /*1120*/  LOP3.LUT R27, R27, 0xff, RZ, 0xc0, !PT ;  /* 0x000000ff1b1b7812 */ /* 0x000fc400078ec0ff */
[----:B------:R-:W-:Y:S02]  /*1130*/  SHF.R.U32.HI R18, RZ, 0x10, R18 ;  /* 0x00000010ff127819 */ /* 0x000fe40000011612 */
[----:B------:R-:W-:Y:S02]  /*1140*/  LOP3.LUT R16, R16, 0xff, RZ, 0xc0, !PT ;  /* 0x000000ff10107812 */ /* 0x000fe400078ec0ff */
[----:B------:R-:W-:Y:S01]  /*1150*/  SHF.R.U32.HI R19, RZ, 0x10, R19 ;  /* 0x00000010ff137819 */ /* 0x000fe20000011613 */
[----:B------:R2:W-:Y:S01]  /*1160*/  I2F.F16 R51, R17 ;  /* 0x0000001100337306 */ /* 0x0005e20000200c00 */
[----:B------:R-:W-:Y:S02]  /*1170*/  IADD3 R27, R27, -0x80, RZ ;  /* 0xffffff801b1b7810 */ /* 0x000fe40007ffe0ff */
[----:B------:R-:W-:Y:S02]  /*1180*/  LOP3.LUT R18, R18, 0xff, RZ, 0xc0, !PT ;  /* 0x000000ff12127812 */ /* 0x000fe400078ec0ff */
[----:B------:R-:W-:-:S03]  /*1190*/  LOP3.LUT R19, R19, 0xff, RZ, 0xc0, !PT ;  /* 0x000000ff13137812 */ /* 0x000fc600078ec0ff */
[----:B------:R3:W5:Y:S01]  /*11a0*/  I2F.F16 R36, R28 ;  /* 0x0000001c00247306 */ /* 0x0007620000200c00 */
[----:B--2---:R-:W-:Y:S02]  /*11b0*/  IADD3 R17, R16, -0x80, RZ ;  /* 0xffffff8010117810 */ /* 0x004fe40007ffe0ff */
[----:B------:R-:W-:-:S05]  /*11c0*/  IADD3 R18, R18, -0x80, RZ ;  /* 0xffffff8012127810 */ /* 0x000fca0007ffe0ff */
[----:B------:R-:W2:Y:S01]  /*11d0*/  I2F.F16 R15, R15 ;  /* 0x0000000f000f7306 */ /* 0x000ea20000200c00 */
[----:B------:R-:W-:Y:S01]  /*11e0*/  IADD3 R19, R19, -0x80, RZ ;  /* 0xffffff8013137810 */ /* 0x000fe20007ffe0ff */
[--C-:B-1----:R-:W-:Y:S01]  /*11f0*/  HADD2.F32 R40, -RZ, R25.reuse.H0_H0 ;  /* 0x20000019ff287230 */ /* 0x102fe20000004100 */
[----:B------:R-:W-:Y:S01]  /*1200*/  LOP3.LUT R16, R20, 0xff, RZ, 0xc0, !PT ;  /* 0x000000ff14107812 */ /* 0x000fe200078ec0ff */
[----:B------:R-:W-:Y:S01]  /*1210*/  HADD2.F32 R38, -RZ, R24.H1_H1 ;  /* 0x30000018ff267230 */ /* 0x000fe20000004100 */
[----:B----4-:R-:W-:Y:S01]  /*1220*/  @!P0 IADD3 R114, R26, R121, RZ ;  /* 0x000000791a728210 */ /* 0x010fe20007ffe0ff */
[----:B0-----:R-:W-:Y:S01]  /*1230*/  HADD2.F32 R50, -RZ, R50.H0_H0 ;  /* 0x20000032ff327230 */ /* 0x001fe20000004100 */
[----:B---3--:R-:W0:Y:S01]  /*1240*/  LDS.64 R28, [UR5+0x8] ;  /* 0x00000805ff1c7984 */ /* 0x008e220008000a00 */
[----:B------:R1:W3:Y:S08]  /*1250*/  I2F.F16 R45, R27 ;  /* 0x0000001b002d7306 */ /* 0x0002f00000200c00 */
[----:B------:R4:W3:Y:S01]  /*1260*/  I2F.F16 R48, R17 ;  /* 0x0000001100307306 */ /* 0x0008e20000200c00 */
[----:B-1----:R-:W-:Y:S01]  /*1270*/  HADD2.F32 R27, -RZ, R25.H1_H1 ;  /* 0x30000019ff1b7230 */ /* 0x002fe20000004100 */
[----:B------:R-:W-:-:S06]  /*1280*/  LOP3.LUT R25, R23, 0xff, RZ, 0xc0, !PT ;  /* 0x000000ff17197812 */ /* 0x000fcc00078ec0ff */
[----:B------:R1:W0:Y:S01]  /*1290*/  I2F.F16 R54, R18 ;  /* 0x0000001200367306 */ /* 0x0002220000200c00 */
[----:B----4-:R-:W-:Y:S02]  /*12a0*/  LOP3.LUT R17, R21, 0xff, RZ, 0xc0, !PT ;  /* 0x000000ff15117812 */ /* 0x010fe400078ec0ff */
[----:B------:R-:W-:-:S05]  /*12b0*/  IADD3 R59, R16, -0x80, RZ ;  /* 0xffffff80103b7810 */ /* 0x000fca0007ffe0ff */
[----:B------:R4:W0:Y:S01]  /*12c0*/  I2F.F16 R53, R19 ;  /* 0x0000001300357306 */ /* 0x0008220000200c00 */
[----:B-1----:R-:W-:Y:S01]  /*12d0*/  LOP3.LUT R18, R22, 0xff, RZ, 0xc0, !PT ;  /* 0x000000ff16127812 */ /* 0x002fe200078ec0ff */
[----:B------:R-:W-:Y:S01]  /*12e0*/  HADD2.F32 R16, -RZ, R24.H0_H0 ;  /* 0x20000018ff107230 */ /* 0x000fe20000004100 */
[----:B------:R-:W-:Y:S01]  /*12f0*/  IADD3 R62, R25, -0x80, RZ ;  /* 0xffffff80193e7810 */ /* 0x000fe20007ffe0ff */
[----:B------:R-:W-:Y:S01]  /*1300*/  HADD2.F32 R24, -RZ, R34.H0_H0 ;  /* 0x20000022ff187230 */ /* 0x000fe20000004100 */
[----:B------:R-:W-:Y:S01]  /*1310*/  IADD3 R60, R17, -0x80, RZ ;  /* 0xffffff80113c7810 */ /* 0x000fe20007ffe0ff */
[----:B-----5:R-:W-:Y:S01]  /*1320*/  HADD2.F32 R26, -RZ, R36.H0_H0 ;  /* 0x20000024ff1a7230 */ /* 0x020fe20000004100 */
[----:B------:R-:W-:Y:S01]  /*1330*/  IADD3 R61, R18, -0x80, RZ ;  /* 0xffffff80123d7810 */ /* 0x000fe20007ffe0ff */
[----:B--2---:R-:W-:Y:S01]  /*1340*/  HADD2.F32 R15, -RZ, R15.H0_H0 ;  /* 0x2000000fff0f7230 */ /* 0x004fe20000004100 */
[----:B------:R-:W-:Y:S01]  /*1350*/  SHF.R.U32.HI R17, RZ, 0x8, R20 ;  /* 0x00000008ff117819 */ /* 0x000fe20000011614 */
[----:B------:R-:W-:Y:S01]  /*1360*/  HADD2.F32 R25, -RZ, R35.H0_H0 ;  /* 0x20000023ff197230 */ /* 0x000fe20000004100 */
[----:B------:R-:W-:-:S02]  /*1370*/  SHF.R.U32.HI R18, RZ, 0x8, R21 ;  /* 0x00000008ff127819 */ /* 0x000fc40000011615 */
[----:B----4-:R-:W-:Y:S01]  /*1380*/  SHF.R.U32.HI R19, RZ, 0x8, R22 ;  /* 0x00000008ff137819 */ /* 0x010fe20000011616 */
[----:B------:R-:W-:Y:S01]  /*1390*/  HADD2.F32 R49, -RZ, R49.H0_H0 ;  /* 0x20000031ff317230 */ /* 0x000fe20000004100 */
[----:B------:R-:W-:Y:S01]  /*13a0*/  LOP3.LUT R17, R17, 0xff, RZ, 0xc0, !PT ;  /* 0x000000ff11117812 */ /* 0x000fe200078ec0ff */
[----:B---3--:R-:W-:Y:S01]  /*13b0*/  HADD2.F32 R45, -RZ, R45.H0_H0 ;  /* 0x2000002dff2d7230 */ /* 0x008fe20000004100 */
[----:B------:R-:W-:Y:S01]  /*13c0*/  LOP3.LUT R18, R18, 0xff, RZ, 0xc0, !PT ;  /* 0x000000ff12127812 */ /* 0x000fe200078ec0ff */
[----:B------:R-:W-:Y:S01]  /*13d0*/  HADD2.F32 R48, -RZ, R48.H0_H0 ;  /* 0x20000030ff307230 */ /* 0x000fe20000004100 */
[----:B------:R-:W-:Y:S01]  /*13e0*/  LOP3.LUT R19, R19, 0xff, RZ, 0xc0, !PT ;  /* 0x000000ff13137812 */ /* 0x000fe200078ec0ff */
[----:B------:R-:W-:Y:S01]  /*13f0*/  FFMA.FTZ R35, R15, R16, RZ ;  /* 0x000000100f237223 */ /* 0x000fe200000100ff */
[C---:B------:R-:W-:Y:S01]  /*1400*/  FFMA.FTZ R39, R16.reuse, R24, RZ ;  /* 0x0000001810277223 */ /* 0x040fe200000100ff */
[C---:B------:R-:W-:Y:S01]  /*1410*/  FFMA.FTZ R34, R16.reuse, R25, RZ ;  /* 0x0000001910227223 */ /* 0x040fe200000100ff */
[----:B------:R-:W-:Y:S01]  /*1420*/  FFMA.FTZ R43, R16, R26, RZ ;  /* 0x0000001a102b7223 */ /* 0x000fe200000100ff */
[----:B------:R-:W-:Y:S01]  /*1430*/  HADD2.F32 R52, -RZ, R52.H0_H0 ;  /* 0x20000034ff347230 */ /* 0x000fe20000004100 */
[----:B------:R-:W-:Y:S01]  /*1440*/  IADD3 R17, R17, -0x80, RZ ;  /* 0xffffff8011117810 */ /* 0x000fe20007ffe0ff */
[----:B------:R-:W-:Y:S01]  /*1450*/  HADD2.F32 R51, -RZ, R51.H0_H0 ;  /* 0x20000033ff337230 */ /* 0x000fe20000004100 */
[----:B------:R-:W-:Y:S01]  /*1460*/  IADD3 R18, R18, -0x80, RZ ;  /* 0xffffff8012127810 */ /* 0x000fe20007ffe0ff */
[----:B0-----:R-:W-:-:S02]  /*1470*/  HADD2.F32 R54, -RZ, R54.H0_H0 ;  /* 0x20000036ff367230 */ /* 0x001fc40000004100 */
[----:B------:R-:W-:Y:S01]  /*1480*/  FFMA.FTZ R35, R50, R38, R35 ;  /* 0x0000002632237223 */ /* 0x000fe20000010023 */
[C---:B------:R-:W-:Y:S01]  /*1490*/  FFMA.FTZ R39, R38.reuse, R49, R39 ;  /* 0x0000003126277223 */ /* 0x040fe20000010027 */
[C---:B------:R-:W-:Y:S01]  /*14a0*/  FFMA.FTZ R41, R38.reuse, R45, R34 ;  /* 0x0000002d26297223 */ /* 0x040fe20000010022 */
[----:B------:R-:W-:Y:S01]  /*14b0*/  FFMA.FTZ R16, R38, R48, R43 ;  /* 0x0000003026107223 */ /* 0x000fe2000001002b */
[----:B------:R-:W-:Y:S01]  /*14c0*/  IADD3 R19, R19, -0x80, RZ ;  /* 0xffffff8013137810 */ /* 0x000fe20007ffe0ff */
[----:B------:R-:W-:Y:S02]  /*14d0*/  HADD2.F32 R53, -RZ, R53.H0_H0 ;  /* 0x20000035ff357230 */ /* 0x000fe40000004100 */
[----:B------:R-:W-:Y:S01]  /*14e0*/  FFMA.FTZ R36, R52, R40, R35 ;  /* 0x0000002834247223 */ /* 0x000fe20000010023 */
[C---:B------:R-:W-:Y:S01]  /*14f0*/  FFMA.FTZ R38, R40.reuse, R51, R39 ;  /* 0x0000003328267223 */ /* 0x040fe20000010027 */
[C---:B------:R-:W-:Y:S01]  /*1500*/  FFMA.FTZ R41, R40.reuse, R54, R41 ;  /* 0x0000003628297223 */ /* 0x040fe20000010029 */
[----:B------:R-:W-:Y:S01]  /*1510*/  I2F.F16 R63, R17 ;  /* 0x00000011003f7306 */ /* 0x000fe20000200c00 */
[----:B------:R-:W-:-:S07]  /*1520*/  FFMA.FTZ R40, R40, R53, R16 ;  /* 0x0000003528287223 */ /* 0x000fce0000010010 */
[----:B------:R-:W-:Y:S08]  /*1530*/  I2F.F16 R64, R18 ;  /* 0x0000001200407306 */ /* 0x000ff00000200c00 */
[----:B------:R0:W-:Y:S01]  /*1540*/  I2F.F16 R65, R19 ;  /* 0x0000001300417306 */ /* 0x0001e20000200c00 */
[----:B------:R-:W-:Y:S01]  /*1550*/  LEA.HI R67, R20, 0xffffff80, RZ, 0x8 ;  /* 0xffffff8014437811 */ /* 0x000fe200078f40ff */
[----:B0-----:R0:W2:Y:S01]  /*1560*/  LDG.E.128.CONSTANT R16, desc[UR8][R32.64] ;  /* 0x0000000820107981 */ /* 0x0010a2000c1e9d00 */
[----:B------:R-:W-:-:S02]  /*1570*/  LEA.HI R68, R21, 0xffffff80, RZ, 0x8 ;  /* 0xffffff8015447811 */ /* 0x000fc400078f40ff */
[----:B------:R-:W-:Y:S02]  /*1580*/  SHF.R.U32.HI R20, RZ, 0x10, R20 ;  /* 0x00000010ff147819 */ /* 0x000fe40000011614 */
[----:B------:R-:W-:Y:S01]  /*1590*/  SHF.R.U32.HI R21, RZ, 0x10, R21 ;  /* 0x00000010ff157819 */ /* 0x000fe20000011615 */
[----:B------:R-:W1:Y:S01]  /*15a0*/  I2F.F16 R56, R56 ;  /* 0x0000003800387306 */ /* 0x000e620000200c00 */
[----:B------:R-:W-:Y:S02]  /*15b0*/  LOP3.LUT R20, R20, 0xff, RZ, 0xc0, !PT ;  /* 0x000000ff14147812 */ /* 0x000fe400078ec0ff */
[----:B------:R-:W-:-:S05]  /*15c0*/  LOP3.LUT R21, R21, 0xff, RZ, 0xc0, !PT ;  /* 0x000000ff15157812 */ /* 0x000fca00078ec0ff */
[----:B------:R-:W3:Y:S01]  /*15d0*/  I2F.F16 R57, R57 ;  /* 0x0000003900397306 */ /* 0x000ee20000200c00 */
[----:B------:R-:W-:Y:S02]  /*15e0*/  LEA.HI R70, R22, 0xffffff80, RZ, 0x8 ;  /* 0xffffff8016467811 */ /* 0x000fe400078f40ff */
[----:B------:R-:W-:-:S05]  /*15f0*/  SHF.R.U32.HI R35, RZ, 0x10, R22 ;  /* 0x00000010ff237819 */ /* 0x000fca0000011616 */
[----:B------:R-:W4:Y:S01]  /*1600*/  I2F.F16 R58, R58 ;  /* 0x0000003a003a7306 */ /* 0x000f220000200c00 */
[----:B------:R-:W-:Y:S02]  /*1610*/  IADD3 R22, R20, -0x80, RZ ;  /* 0xffffff8014167810 */ /* 0x000fe40007ffe0ff */
[----:B------:R-:W-:Y:S02]  /*1620*/  IADD3 R34, R21, -0x80, RZ ;  /* 0xffffff8015227810 */ /* 0x000fe40007ffe0ff */
[----:B------:R-:W5:Y:S03]  /*1630*/  LDS.64 R20, [UR5+0x80] ;  /* 0x00008005ff147984 */ /* 0x000f660008000a00 */
[----:B------:R-:W0:Y:S01]  /*1640*/  I2F.F16 R55, R55 ;  /* 0x0000003700377306 */ /* 0x000e220000200c00 */
[----:B------:R-:W-:Y:S02]  /*1650*/  SHF.R.U32.HI R37, RZ, 0x8, R23 ;  /* 0x00000008ff257819 */ /* 0x000fe40000011617 */
[----:B------:R-:W-:-:S02]  /*1660*/  LEA.HI R74, R23, 0xffffff80, RZ, 0x8 ;  /* 0xffffff80174a7811 */ /* 0x000fc400078f40ff */
[----:B------:R-:W-:Y:S02]  /*1670*/  LOP3.LUT R37, R37, 0xff, RZ, 0xc0, !PT ;  /* 0x000000ff25257812 */ /* 0x000fe400078ec0ff */
[----:B------:R-:W-:Y:S01]  /*1680*/  SHF.R.U32.HI R23, RZ, 0x10, R23 ;  /* 0x00000010ff177819 */ /* 0x000fe20000011617 */
[----:B------:R-:W5:Y:S01]  /*1690*/  I2F.F16 R59, R59 ;  /* 0x0000003b003b7306 */ /* 0x000f620000200c00 */
[----:B-1----:R-:W-:Y:S01]  /*16a0*/  HADD2.F32 R56, -RZ, R56.H0_H0 ;  /* 0x20000038ff387230 */ /* 0x002fe20000004100 */
[----:B------:R-:W-:Y:S01]  /*16b0*/  IADD3 R37, R37, -0x80, RZ ;  /* 0xffffff8025257810 */ /* 0x000fe20007ffe0ff */
[----:B---3--:R-:W-:Y:S01]  /*16c0*/  HADD2.F32 R57, -RZ, R57.H0_H0 ;  /* 0x20000039ff397230 */ /* 0x008fe20000004100 */
[----:B------:R-:W-:Y:S01]  /*16d0*/  LOP3.LUT R35, R35, 0xff, RZ, 0xc0, !PT ;  /* 0x000000ff23237812 */ /* 0x000fe200078ec0ff */
[----:B----4-:R-:W-:Y:S01]  /*16e0*/  HADD2.F32 R58, -RZ, R58.H0_H0 ;  /* 0x2000003aff3a7230 */ /* 0x010fe20000004100 */
[----:B------:R-:W-:Y:S01]  /*16f0*/  LOP3.LUT R23, R23, 0xff, RZ, 0xc0, !PT ;  /* 0x000000ff17177812 */ /* 0x000fe200078ec0ff */
[----:B0-----:R-:W-:Y:S01]  /*1700*/  HADD2.F32 R55, -RZ, R55.H0_H0 ;  /* 0x20000037ff377230 */ /* 0x001fe20000004100 */
[----:B------:R-:W0:Y:S01]  /*1710*/  I2F.F16 R60, R60 ;  /* 0x0000003c003c7306 */ /* 0x000e220000200c00 */
[----:B------:R-:W-:Y:S01]  /*1720*/  FFMA.FTZ R44, R27, R56, R41 ;  /* 0x000000381b2c7223 */ /* 0x000fe20000010029 */
[----:B------:R-:W-:Y:S01]  /*1730*/  FFMA.FTZ R36, R57, R27, R36 ;  /* 0x0000001b39247223 */ /* 0x000fe20000010024 */
[C---:B------:R-:W-:Y:S01]  /*1740*/  FFMA.FTZ R42, R27.reuse, R58, R38 ;  /* 0x0000003a1b2a7223 */ /* 0x040fe20000010026 */
[----:B------:R-:W-:Y:S01]  /*1750*/  FFMA.FTZ R41, R27, R55, R40 ;  /* 0x000000371b297223 */ /* 0x000fe20000010028 */
[----:B------:R-:W-:-:S03]  /*1760*/  IADD3 R35, R35, -0x80, RZ ;  /* 0xffffff8023237810 */ /* 0x000fc60007ffe0ff */
[----:B------:R-:W1:Y:S01]  /*1770*/  I2F.F16 R61, R61 ;  /* 0x0000003d003d7306 */ /* 0x000e620000200c00 */
[----:B------:R-:W-:Y:S01]  /*1780*/  IADD3 R23, R23, -0x80, RZ ;  /* 0xffffff8017177810 */ /* 0x000fe20007ffe0ff */
[--C-:B------:R-:W-:Y:S02]  /*1790*/  HADD2.F32 R27, -RZ, R28.reuse.H0_H0 ;  /* 0x2000001cff1b7230 */ /* 0x100fe40000004100 */
[----:B------:R-:W-:-:S04]  /*17a0*/  HADD2.F32 R38, -RZ, R28.H1_H1 ;  /* 0x3000001cff267230 */ /* 0x000fc80000004100 */
[----:B------:R-:W3:Y:S01]  /*17b0*/  I2F.F16 R62, R62 ;  /* 0x0000003e003e7306 */ /* 0x000ee20000200c00 */
[--C-:B------:R-:W-:Y:S02]  /*17c0*/  HADD2.F32 R40, -RZ, R29.reuse.H0_H0 ;  /* 0x2000001dff287230 */ /* 0x100fe40000004100 */
[----:B------:R-:W-:Y:S02]  /*17d0*/  HADD2.F32 R39, -RZ, R29.H1_H1 ;  /* 0x3000001dff277230 */ /* 0x000fe40000004100 */
[----:B------:R-:W4:Y:S03]  /*17e0*/  LDS.64 R28, [UR5+0x88] ;  /* 0x00008805ff1c7984 */ /* 0x000f260008000a00 */
[----:B------:R-:W3:Y:S01]  /*17f0*/  I2F.F16 R22, R22 ;  /* 0x0000001600167306 */ /* 0x000ee20000200c00 */
[----:B-----5:R-:W-:-:S07]  /*1800*/  HADD2.F32 R59, -RZ, R59.H0_H0 ;  /* 0x2000003bff3b7230 */ /* 0x020fce0000004100 */
[----:B------:R-:W5:Y:S01]  /*1810*/  I2F.F16 R37, R37 ;  /* 0x0000002500257306 */ /* 0x000f620000200c00 */
[----:B------:R-:W-:-:S07]  /*1820*/  HADD2.F32 R63, -RZ, R63.H0_H0 ;  /* 0x2000003fff3f7230 */ /* 0x000fce0000004100 */
[----:B------:R-:W4:Y:S01]  /*1830*/  I2F.F16 R67, R67 ;  /* 0x0000004300437306 */ /* 0x000f220000200c00 */
[----:B0-----:R-:W-:-:S07]  /*1840*/  HADD2.F32 R60, -RZ, R60.H0_H0 ;  /* 0x2000003cff3c7230 */ /* 0x001fce0000004100 */
[----:B------:R-:W0:Y:S01]  /*1850*/  I2F.F16 R34, R34 ;  /* 0x0000002200227306 */ /* 0x000e220000200c00 */
[----:B-1----:R-:W-:-:S07]  /*1860*/  HADD2.F32 R61, -RZ, R61.H0_H0 ;  /* 0x2000003dff3d7230 */ /* 0x002fce0000004100 */
[----:B------:R-:W1:Y:S01]  /*1870*/  I2F.F16 R35, R35 ;  /* 0x0000002300237306 */ /* 0x000e620000200c00 */
[----:B---3--:R-:W-:-:S07]  /*1880*/  HADD2.F32 R62, -RZ, R62.H0_H0 ;  /* 0x2000003eff3e7230 */ /* 0x008fce0000004100 */
[----:B------:R-:W3:Y:S01]  /*1890*/  I2F.F16 R23, R23 ;  /* 0x0000001700177306 */ /* 0x000ee20000200c00 */
[----:B------:R-:W-:Y:S01]  /*18a0*/  FFMA.FTZ R36, R59, R27, R36 ;  /* 0x0000001b3b247223 */ /* 0x000fe20000010024 */
[----:B------:R-:W-:-:S06]  /*18b0*/  HADD2.F32 R73, -RZ, R22.H0_H0 ;  /* 0x20000016ff497230 */ /* 0x000fcc0000004100 */
[----:B------:R-:W3:Y:S01]  /*18c0*/  I2F.F16 R68, R68 ;  /* 0x0000004400447306 */ /* 0x000ee20000200c00 */
[----:B------:R-:W-:-:S07]  /*18d0*/  HADD2.F32 R64, -RZ, R64.H0_H0 ;  /* 0x20000040ff407230 */ /* 0x000fce0000004100 */
[----:B------:R-:W3:Y:S01]  /*18e0*/  I2F.F16 R70, R70 ;  /* 0x0000004600467306 */ /* 0x000ee20000200c00 */
[----:B------:R-:W-:-:S07]  /*18f0*/  HADD2.F32 R65, -RZ, R65.H0_H0 ;  /* 0x20000041ff417230 */ /* 0x000fce0000004100 */
[----:B------:R-:W3:Y:S01]  /*1900*/  I2F.F16 R74, R74 ;  /* 0x0000004a004a7306 */ /* 0x000ee20000200c00 */
[----:B-----5:R-:W-:Y:S02]  /*1910*/  HADD2.F32 R66, -RZ, R37.H0_H0 ;  /* 0x20000025ff427230 */ /* 0x020fe40000004100 */
[----:B------:R-:W-:Y:S01]  /*1920*/  FFMA.FTZ R36, R63, R38, R36 ;  /* 0x000000263f247223 */ /* 0x000fe20000010024 */
[C---:B------:R-:W-:Y:S01]  /*1930*/  FFMA.FTZ R37, R27.reuse, R60, R42 ;  /* 0x0000003c1b257223 */ /* 0x040fe2000001002a */
[C---:B------:R-:W-:Y:S01]  /*1940*/  FFMA.FTZ R44, R27.reuse, R61, R44 ;  /* 0x0000003d1b2c7223 */ /* 0x040fe2000001002c */
[----:B------:R-:W-:Y:S01]  /*1950*/  FFMA.FTZ R41, R27, R62, R41 ;  /* 0x0000003e1b297223 */ /* 0x000fe20000010029 */
[----:B----4-:R-:W-:Y:S02]  /*1960*/  HADD2.F32 R67, -RZ, R67.H0_H0 ;  /* 0x20000043ff437230 */ /* 0x010fe40000004100 */
[----:B------:R-:W-:Y:S01]  /*1970*/  FFMA.FTZ R36, R73, R40, R36 ;  /* 0x0000002849247223 */ /* 0x000fe20000010024 */
[----:B0-----:R-:W-:-:S02]  /*1980*/  HADD2.F32 R72, -RZ, R34.H0_H0 ;  /* 0x20000022ff487230 */ /* 0x001fc40000004100 */
[C---:B------:R-:W-:Y:S01]  /*1990*/  FFMA.FTZ R37, R38.reuse, R64, R37 ;  /* 0x0000004026257223 */ /* 0x040fe20000010025 */
[----:B-1----:R-:W-:Y:S02]  /*19a0*/  HADD2.F32 R69, -RZ, R35.H0_H0 ;  /* 0x20000023ff457230 */ /* 0x002fe40000004100 */
[C---:B------:R-:W-:Y:S01]  /*19b0*/  FFMA.FTZ R44, R38.reuse, R65, R44 ;  /* 0x00000041262c7223 */ /* 0x040fe2000001002c */
[----:B---3--:R-:W-:Y:S02]  /*19c0*/  HADD2.F32 R71, -RZ, R23.H0_H0 ;  /* 0x20000017ff477230 */ /* 0x008fe40000004100 */
[----:B------:R-:W-:Y:S01]  /*19d0*/  FFMA.FTZ R42, R38, R66, R41 ;  /* 0x00000042262a7223 */ /* 0x000fe20000010029 */
[----:B------:R-:W-:Y:S02]  /*19e0*/  HADD2.F32 R68, -RZ, R68.H0_H0 ;  /* 0x20000044ff447230 */ /* 0x000fe40000004100 */
[----:B------:R-:W-:Y:S01]  /*19f0*/  FFMA.FTZ R35, R67, R39, R36 ;  /* 0x0000002743237223 */ /* 0x000fe20000010024 */
[----:B------:R-:W-:-:S02]  /*1a00*/  HADD2.F32 R70, -RZ, R70.H0_H0 ;  /* 0x20000046ff467230 */ /* 0x000fc40000004100 */
[C---:B------:R-:W-:Y:S01]  /*1a10*/  FFMA.FTZ R38, R40.reuse, R72, R37 ;  /* 0x0000004828267223 */ /* 0x040fe20000010025 */
[----:B------:R-:W-:Y:S02]  /*1a20*/  HADD2.F32 R74, -RZ, R74.H0_H0 ;  /* 0x2000004aff4a7230 */ /* 0x000fe40000004100 */
[C---:B------:R-:W-:Y:S01]  /*1a30*/  FFMA.FTZ R27, R40.reuse, R69, R44 ;  /* 0x00000045281b7223 */ /* 0x040fe2000001002c */
[----:B------:R-:W-:Y:S01]  /*1a40*/  FFMA.FTZ R23, R40, R71, R42 ;  /* 0x0000004728177223 */ /* 0x000fe2000001002a */
[--C-:B------:R-:W-:Y:S02]  /*1a50*/  HADD2.F32 R36, -RZ, R20.reuse.H0_H0 ;  /* 0x20000014ff247230 */ /* 0x100fe40000004100 */
[C---:B------:R-:W-:Y:S01]  /*1a60*/  FFMA.FTZ R38, R39.reuse, R68, R38 ;  /* 0x0000004427267223 */ /* 0x040fe20000010026 */
[C---:B------:R-:W-:Y:S01]  /*1a70*/  FFMA.FTZ R27, R39.reuse, R70, R27 ;  /* 0x00000046271b7223 */ /* 0x040fe2000001001b */
[----:B------:R-:W-:Y:S01]  /*1a80*/  FFMA.FTZ R34, R39, R74, R23 ;  /* 0x0000004a27227223 */ /* 0x000fe20000010017 */
[----:B------:R-:W-:-:S02]  /*1a90*/  HADD2.F32 R37, -RZ, R20.H1_H1 ;  /* 0x30000014ff257230 */ /* 0x000fc40000004100 */
[-C--:B------:R-:W-:Y:S01]  /*1aa0*/  FFMA.FTZ R39, R15, R36.reuse, RZ ;  /* 0x000000240f277223 */ /* 0x080fe200000100ff */
[--C-:B------:R-:W-:Y:S02]  /*1ab0*/  HADD2.F32 R40, -RZ, R21.reuse.H0_H0 ;  /* 0x20000015ff287230 */ /* 0x100fe40000004100 */
[-C--:B------:R-:W-:Y:S01]  /*1ac0*/  FFMA.FTZ R42, R24, R36.reuse, RZ ;  /* 0x00000024182a7223 */ /* 0x080fe200000100ff */
[-C--:B------:R-:W-:Y:S01]  /*1ad0*/  FFMA.FTZ R44, R25, R36.reuse, RZ ;  /* 0x00000024192c7223 */ /* 0x080fe200000100ff */
[----:B------:R-:W-:Y:S01]  /*1ae0*/  FFMA.FTZ R47, R26, R36, RZ ;  /* 0x000000241a2f7223 */ /* 0x000fe200000100ff */
        /* <DEDUP_REMOVED lines=15> */
[-C--:B------:R-:W-:Y:S01]  /*1be0*/  FFMA.FTZ R36, R59, R37.reuse, R36 ;  /* 0x000000253b247223 */ /* 0x080fe20000010024 */
[----:B------:R-:W-:Y:S02]  /*1bf0*/  HADD2.F32 R40, -RZ, R29.H0_H0 ;  /* 0x2000001dff287230 */ /* 0x000fe40000004100 */
        /* <DEDUP_REMOVED lines=8> */
[----:B------:R-:W0:Y:S01]  /*1c80*/  LDS.64 R36, [UR5+0x100] ;  /* 0x00010005ff247984 */ /* 0x000e220008000a00 */
[----:B------:R-:W-:Y:S01]  /*1c90*/  @!P0 PRMT R111, R31, 0x7610, R111 ;  /* 0x000076101f6f8816 */ /* 0x000fe2000000006f */
[----:B------:R-:W-:Y:S01]  /*1ca0*/  HADD2.F32 R29, -RZ, R29.H1_H1 ;  /* 0x3000001dff1d7230 */ /* 0x000fe20000004100 */
[----:B------:R-:W-:Y:S02]  /*1cb0*/  @!P0 PRMT R112, R30, 0x7610, R112 ;  /* 0x000076101e708816 */ /* 0x000fe40000000070 */
[----:B------:R-:W-:Y:S01]  /*1cc0*/  @!P0 PRMT R111, R111, 0x7610, R31 ;  /* 0x000076106f6f8816 */ /* 0x000fe2000000001f */
[-C--:B------:R-:W-:Y:S01]  /*1cd0*/  FFMA.FTZ R41, R72, R40.reuse, R39 ;  /* 0x0000002848297223 */ /* 0x080fe20000010027 */
[-C--:B------:R-:W-:Y:S01]  /*1ce0*/  FFMA.FTZ R43, R69, R40.reuse, R42 ;  /* 0x00000028452b7223 */ /* 0x080fe2000001002a */
[----:B------:R-:W-:Y:S01]  /*1cf0*/  FFMA.FTZ R47, R71, R40, R44 ;  /* 0x00000028472f7223 */ /* 0x000fe2000001002c */
[----:B------:R-:W-:Y:S01]  /*1d00*/  @!P0 PRMT R112, R112, 0x7610, R30 ;  /* 0x0000761070708816 */ /* 0x000fe2000000001e */
[----:B------:R-:W-:Y:S01]  /*1d10*/  FFMA.FTZ R39, R67, R29, R28 ;  /* 0x0000001d43277223 */ /* 0x000fe2000001001c */
[----:B------:R-:W-:-:S02]  /*1d20*/  HADD2.F32 R28, -RZ, R111.H0_H0 ;  /* 0x2000006fff1c7230 */ /* 0x000fc40000004100 */
[-C--:B------:R-:W-:Y:S01]  /*1d30*/  FFMA.FTZ R40, R68, R29.reuse, R41 ;  /* 0x0000001d44287223 */ /* 0x080fe20000010029 */
[-C--:B------:R-:W-:Y:S01]  /*1d40*/  FFMA.FTZ R43, R70, R29.reuse, R43 ;  /* 0x0000001d462b7223 */ /* 0x080fe2000001002b */
[----:B------:R-:W-:Y:S01]  /*1d50*/  FFMA.FTZ R44, R74, R29, R47 ;  /* 0x0000001d4a2c7223 */ /* 0x000fe2000001002f */
[--C-:B------:R-:W-:Y:S02]  /*1d60*/  HADD2.F32 R30, -RZ, R112.reuse.H0_H0 ;  /* 0x20000070ff1e7230 */ /* 0x100fe40000004100 */
[----:B------:R-:W-:Y:S02]  /*1d70*/  HADD2.F32 R29, -RZ, R112.H1_H1 ;  /* 0x30000070ff1d7230 */ /* 0x000fe40000004100 */
[----:B------:R-:W-:Y:S01]  /*1d80*/  FMUL.FTZ R31, R27, R28 ;  /* 0x0000001c1b1f7220 */ /* 0x000fe20000410000 */
[----:B------:R-:W-:-:S04]  /*1d90*/  IMAD.WIDE R32, R113, 0x4, R32 ;  /* 0x0000000471207825 */ /* 0x000fc800078e0220 */
[----:B------:R-:W-:Y:S01]  /*1da0*/  FMUL.FTZ R39, R30, R39 ;  /* 0x000000271e277220 */ /* 0x000fe20000410000 */
[----:B------:R-:W-:Y:S01]  /*1db0*/  FMUL.FTZ R38, R38, R29 ;  /* 0x0000001d26267220 */ /* 0x000fe20000410000 */
[----:B------:R-:W-:Y:S01]  /*1dc0*/  HADD2.F32 R27, -RZ, R111.H1_H1 ;  /* 0x3000006fff1b7230 */ /* 0x000fe20000004100 */
[----:B------:R-:W3:Y:S01]  /*1dd0*/  LDG.E.128.CONSTANT R20, desc[UR8][R32.64] ;  /* 0x0000000820147981 */ /* 0x000ee2000c1e9d00 */
[----:B------:R-:W-:Y:S01]  /*1de0*/  FMUL.FTZ R40, R29, R40 ;  /* 0x000000281d287220 */ /* 0x000fe20000410000 */
[----:B------:R-:W-:Y:S01]  /*1df0*/  FMUL.FTZ R35, R35, R30 ;  /* 0x0000001e23237220 */ /* 0x000fe20000410000 */
[----:B------:R-:W-:Y:S01]  /*1e00*/  F2FP.F16.F32.PACK_AB R41, RZ, R39 ;  /* 0x00000027ff29723e */ /* 0x000fe200000000ff */
[----:B------:R-:W-:Y:S01]  /*1e10*/  FMUL.FTZ R34, R34, R27 ;  /* 0x0000001b22227220 */ /* 0x000fe20000410000 */
[----:B------:R-:W-:Y:S02]  /*1e20*/  F2FP.F16.F32.PACK_AB R14, RZ, R38 ;  /* 0x00000026ff0e723e */ /* 0x000fe400000000ff */
[----:B------:R-:W1:Y:S01]  /*1e30*/  LDS.64 R38, [UR5+0x108] ;  /* 0x00010805ff267984 */ /* 0x000e620008000a00 */
[----:B------:R-:W-:Y:S01]  /*1e40*/  F2FP.F16.F32.PACK_AB R42, RZ, R40 ;  /* 0x00000028ff2a723e */ /* 0x000fe200000000ff */
[----:B------:R-:W-:Y:S01]  /*1e50*/  FMUL.FTZ R43, R28, R43 ;  /* 0x0000002b1c2b7220 */ /* 0x000fe20000410000 */
[----:B------:R-:W-:Y:S01]  /*1e60*/  F2FP.F16.F32.PACK_AB R40, RZ, R31 ;  /* 0x0000001fff28723e */ /* 0x000fe200000000ff */
[----:B------:R-:W-:Y:S01]  /*1e70*/  FMUL.FTZ R44, R27, R44 ;  /* 0x0000002c1b2c7220 */ /* 0x000fe20000410000 */
[----:B------:R-:W-:-:S02]  /*1e80*/  F2FP.F16.F32.PACK_AB R34, RZ, R34 ;  /* 0x00000022ff22723e */ /* 0x000fc400000000ff */
[----:B------:R-:W-:Y:S02]  /*1e90*/  F2FP.F16.F32.PACK_AB R35, RZ, R35 ;  /* 0x00000023ff23723e */ /* 0x000fe400000000ff */
[----:B------:R-:W-:Y:S02]  /*1ea0*/  PRMT R41, R41, 0x5410, R42 ;  /* 0x0000541029297816 */ /* 0x000fe4000000002a */
[----:B------:R-:W-:Y:S02]  /*1eb0*/  PRMT R40, R40, 0x5410, R34 ;  /* 0x0000541028287816 */ /* 0x000fe40000000022 */
[----:B------:R-:W-:Y:S02]  /*1ec0*/  PRMT R35, R35, 0x5410, R14 ;  /* 0x0000541023237816 */ /* 0x000fe4000000000e */
[----:B------:R-:W-:Y:S02]  /*1ed0*/  F2FP.F16.F32.PACK_AB R43, RZ, R43 ;  /* 0x0000002bff2b723e */ /* 0x000fe400000000ff */
[----:B------:R-:W-:Y:S01]  /*1ee0*/  F2FP.F16.F32.PACK_AB R14, RZ, R44 ;  /* 0x0000002cff0e723e */ /* 0x000fe200000000ff */
[----:B------:R-:W-:Y:S01]  /*1ef0*/  HADD2 R44, R41, R8 ;  /* 0x00000008292c7230 */ /* 0x000fe20000000000 */
[----:B------:R-:W-:-:S02]  /*1f00*/  HFMA2.MMA R34, R40, 1, 1, R13 ;  /* 0x3c003c0028227835 */ /* 0x000fc4000000000d */
[----:B------:R-:W-:Y:S01]  /*1f10*/  PRMT R8, R43, 0x5410, R14 ;  /* 0x000054102b087816 */ /* 0x000fe2000000000e */
[----:B------:R-:W4:Y:S01]  /*1f20*/  LDS.64 R40, [UR5+0x180] ;  /* 0x00018005ff287984 */ /* 0x000f220008000a00 */
[----:B------:R-:W-:Y:S01]  /*1f30*/  MOV R43, R2 ;  /* 0x00000002002b7202 */ /* 0x000fe20000000f00 */
[--C-:B0-----:R-:W-:Y:S01]  /*1f40*/  HADD2.F32 R2, -RZ, R36.reuse.H0_H0 ;  /* 0x20000024ff027230 */ /* 0x101fe20000004100 */
[----:B------:R-:W-:Y:S01]  /*1f50*/  HFMA2.MMA R31, R35, 1, 1, R46 ;  /* 0x3c003c00231f7835 */ /* 0x000fe2000000002e */
[----:B------:R-:W-:-:S03]  /*1f60*/  HADD2.F32 R36, -RZ, R36.H1_H1 ;  /* 0x30000024ff247230 */ /* 0x000fc60000004100 */
[-C--:B------:R-:W-:Y:S01]  /*1f70*/  FFMA.FTZ R13, R15, R2.reuse, RZ ;  /* 0x000000020f0d7223 */ /* 0x080fe200000100ff */
[-C--:B------:R-:W-:Y:S01]  /*1f80*/  FFMA.FTZ R42, R24, R2.reuse, RZ ;  /* 0x00000002182a7223 */ /* 0x080fe200000100ff */
[-C--:B------:R-:W-:Y:S01]  /*1f90*/  FFMA.FTZ R46, R25, R2.reuse, RZ ;  /* 0x00000002192e7223 */ /* 0x080fe200000100ff */
[----:B------:R-:W-:Y:S01]  /*1fa0*/  FFMA.FTZ R35, R26, R2, RZ ;  /* 0x000000021a237223 */ /* 0x000fe200000100ff */
[----:B------:R-:W-:Y:S01]  /*1fb0*/  HFMA2.MMA R43, R8, 1, 1, R43 ;  /* 0x3c003c00082b7835 */ /* 0x000fe2000000002b */
        /* <DEDUP_REMOVED lines=66> */
[----:B------:R-:W-:Y:S02]  /*23e0*/  FFMA.FTZ R42, R66, R36, R75 ;  /* 0x00000024422a7223 */ /* 0x000fe4000001004b */
[----:B------:R-:W0:Y:S01]  /*23f0*/  LDS.64 R36, [UR5+0x200] ;  /* 0x00020005ff247984 */ /* 0x000e220008000a00 */
[-C--:B------:R-:W-:Y:S01]  /*2400*/  FFMA.FTZ R14, R73, R38.reuse, R14 ;  /* 0x00000026490e7223 */ /* 0x080fe2000001000e */
[----:B------:R-:W-:-:S03]  /*2410*/  FFMA.FTZ R47, R72, R38, R47 ;  /* 0x00000026482f7223 */ /* 0x000fc6000001002f */
[-C--:B------:R-:W-:Y:S01]  /*2420*/  FFMA.FTZ R39, R67, R41.reuse, R14 ;  /* 0x0000002943277223 */ /* 0x080fe2000001000e */
[----:B------:R-:W-:Y:S02]  /*2430*/  FFMA.FTZ R14, R68, R41, R47 ;  /* 0x00000029440e7223 */ /* 0x000fe4000001002f */
[----:B------:R-:W1:Y:S01]  /*2440*/  LDS.64 R46, [UR5+0x208] ;  /* 0x00020805ff2e7984 */ /* 0x000e620008000a00 */
[-C--:B------:R-:W-:Y:S01]  /*2450*/  FFMA.FTZ R75, R69, R38.reuse, R40 ;  /* 0x00000026454b7223 */ /* 0x080fe20000010028 */
[----:B------:R-:W-:Y:S01]  /*2460*/  FFMA.FTZ R77, R71, R38, R42 ;  /* 0x00000026474d7223 */ /* 0x000fe2000001002a */
[----:B------:R-:W-:Y:S01]  /*2470*/  FMUL.FTZ R39, R30, R39 ;  /* 0x000000271e277220 */ /* 0x000fe20000410000 */
[----:B------:R-:W-:Y:S01]  /*2480*/  FMUL.FTZ R14, R29, R14 ;  /* 0x0000000e1d0e7220 */ /* 0x000fe20000410000 */
[-C--:B------:R-:W-:Y:S01]  /*2490*/  FFMA.FTZ R75, R70, R41.reuse, R75 ;  /* 0x00000029464b7223 */ /* 0x080fe2000001004b */
[----:B------:R-:W-:Y:S01]  /*24a0*/  FFMA.FTZ R38, R74, R41, R77 ;  /* 0x000000294a267223 */ /* 0x000fe2000001004d */
[C---:B------:R-:W-:Y:S01]  /*24b0*/  FMUL.FTZ R13, R28.reuse, R13 ;  /* 0x0000000d1c0d7220 */ /* 0x040fe20000410000 */
[C---:B------:R-:W-:Y:S01]  /*24c0*/  FMUL.FTZ R2, R27.reuse, R2 ;  /* 0x000000021b027220 */ /* 0x040fe20000410000 */
[----:B------:R-:W-:Y:S01]  /*24d0*/  FMUL.FTZ R75, R28, R75 ;  /* 0x0000004b1c4b7220 */ /* 0x000fe20000410000 */
[----:B------:R-:W-:Y:S01]  /*24e0*/  FMUL.FTZ R38, R27, R38 ;  /* 0x000000261b267220 */ /* 0x000fe20000410000 */
[----:B------:R-:W-:-:S02]  /*24f0*/  F2FP.F16.F32.PACK_AB R39, RZ, R39 ;  /* 0x00000027ff27723e */ /* 0x000fc400000000ff */
[----:B------:R-:W-:Y:S01]  /*2500*/  F2FP.F16.F32.PACK_AB R14, RZ, R14 ;  /* 0x0000000eff0e723e */ /* 0x000fe200000000ff */
[----:B------:R-:W-:Y:S01]  /*2510*/  FMUL.FTZ R35, R30, R35 ;  /* 0x000000231e237220 */ /* 0x000fe20000410000 */
[----:B------:R-:W-:Y:S01]  /*2520*/  F2FP.F16.F32.PACK_AB R13, RZ, R13 ;  /* 0x0000000dff0d723e */ /* 0x000fe200000000ff */
[----:B------:R-:W-:Y:S01]  /*2530*/  FMUL.FTZ R8, R29, R8 ;  /* 0x000000081d087220 */ /* 0x000fe20000410000 */
[----:B------:R-:W-:Y:S02]  /*2540*/  F2FP.F16.F32.PACK_AB R2, RZ, R2 ;  /* 0x00000002ff02723e */ /* 0x000fe400000000ff */
[----:B------:R-:W-:Y:S02]  /*2550*/  F2FP.F16.F32.PACK_AB R75, RZ, R75 ;  /* 0x0000004bff4b723e */ /* 0x000fe400000000ff */
[----:B------:R-:W-:Y:S02]  /*2560*/  F2FP.F16.F32.PACK_AB R38, RZ, R38 ;  /* 0x00000026ff26723e */ /* 0x000fe400000000ff */
[----:B------:R-:W-:-:S02]  /*2570*/  PRMT R40, R39, 0x5410, R14 ;  /* 0x0000541027287816 */ /* 0x000fc4000000000e */
[----:B------:R-:W-:Y:S02]  /*2580*/  PRMT R13, R13, 0x5410, R2 ;  /* 0x000054100d0d7816 */ /* 0x000fe40000000002 */
[----:B------:R-:W-:Y:S02]  /*2590*/  F2FP.F16.F32.PACK_AB R35, RZ, R35 ;  /* 0x00000023ff23723e */ /* 0x000fe400000000ff */
[----:B------:R-:W-:Y:S02]  /*25a0*/  F2FP.F16.F32.PACK_AB R8, RZ, R8 ;  /* 0x00000008ff08723e */ /* 0x000fe400000000ff */
[----:B------:R-:W-:Y:S01]  /*25b0*/  PRMT R75, R75, 0x5410, R38 ;  /* 0x000054104b4b7816 */ /* 0x000fe20000000026 */
[--C-:B0-----:R-:W-:Y:S01]  /*25c0*/  HADD2.F32 R2, -RZ, R36.reuse.H0_H0 ;  /* 0x20000024ff027230 */ /* 0x101fe20000004100 */
[----:B------:R-:W-:Y:S01]  /*25d0*/  HFMA2.MMA R40, R40, 1, 1, R3 ;  /* 0x3c003c0028287835 */ /* 0x000fe20000000003 */
[----:B------:R-:W-:Y:S01]  /*25e0*/  HADD2.F32 R36, -RZ, R36.H1_H1 ;  /* 0x30000024ff247230 */ /* 0x000fe20000004100 */
[----:B------:R-:W-:Y:S01]  /*25f0*/  PRMT R35, R35, 0x5410, R8 ;  /* 0x0000541023237816 */ /* 0x000fe20000000008 */
[----:B------:R-:W-:-:S02]  /*2600*/  HADD2 R39, R13, R10 ;  /* 0x0000000a0d277230 */ /* 0x000fc40000000000 */
[-C--:B------:R-:W-:Y:S01]  /*2610*/  FFMA.FTZ R3, R15, R2.reuse, RZ ;  /* 0x000000020f037223 */ /* 0x080fe200000100ff */
[-C--:B------:R-:W-:Y:S01]  /*2620*/  FFMA.FTZ R10, R24, R2.reuse, RZ ;  /* 0x00000002180a7223 */ /* 0x080fe200000100ff */
[----:B------:R-:W-:Y:S01]  /*2630*/  HFMA2.MMA R41, R75, 1, 1, R12 ;  /* 0x3c003c004b297835 */ /* 0x000fe2000000000c */
[--C-:B------:R-:W-:Y:S02]  /*2640*/  HADD2.F32 R8, -RZ, R37.reuse.H0_H0 ;  /* 0x20000025ff087230 */ /* 0x100fe40000004100 */
[----:B------:R-:W-:Y:S01]  /*2650*/  FFMA.FTZ R12, R25, R2, RZ ;  /* 0x00000002190c7223 */ /* 0x000fe200000100ff */
[----:B------:R-:W-:Y:S01]  /*2660*/  FFMA.FTZ R3, R50, R36, R3 ;  /* 0x0000002432037223 */ /* 0x000fe20000010003 */
[----:B------:R-:W-:Y:S01]  /*2670*/  FFMA.FTZ R13, R26, R2, RZ ;  /* 0x000000021a0d7223 */ /* 0x000fe200000100ff */
[-C--:B------:R-:W-:Y:S01]  /*2680*/  FFMA.FTZ R10, R49, R36.reuse, R10 ;  /* 0x00000024310a7223 */ /* 0x080fe2000001000a */
[----:B------:R-:W-:Y:S01]  /*2690*/  HFMA2.MMA R42, R35, 1, 1, R5 ;  /* 0x3c003c00232a7835 */ /* 0x000fe20000000005 */
[----:B------:R-:W-:Y:S01]  /*26a0*/  FFMA.FTZ R5, R45, R36, R12 ;  /* 0x000000242d057223 */ /* 0x000fe2000001000c */
[----:B------:R-:W-:Y:S01]  /*26b0*/  FFMA.FTZ R2, R52, R8, R3 ;  /* 0x0000000834027223 */ /* 0x000fe20000010003 */
[----:B------:R-:W-:-:S02]  /*26c0*/  HADD2.F32 R37, -RZ, R37.H1_H1 ;  /* 0x30000025ff257230 */ /* 0x000fc40000004100 */
[----:B------:R-:W-:Y:S01]  /*26d0*/  FFMA.FTZ R36, R48, R36, R13 ;  /* 0x0000002430247223 */ /* 0x000fe2000001000d */
[-C--:B------:R-:W-:Y:S01]  /*26e0*/  FFMA.FTZ R3, R51, R8.reuse, R10 ;  /* 0x0000000833037223 */ /* 0x080fe2000001000a */
[-C--:B------:R-:W-:Y:S02]  /*26f0*/  FFMA.FTZ R5, R54, R8.reuse, R5 ;  /* 0x0000000836057223 */ /* 0x080fe40000010005 */
[----:B------:R-:W-:Y:S01]  /*2700*/  FFMA.FTZ R36, R53, R8, R36 ;  /* 0x0000000835247223 */ /* 0x000fe20000010024 */
[-C--:B------:R-:W-:Y:S01]  /*2710*/  FFMA.FTZ R8, R57, R37.reuse, R2 ;  /* 0x0000002539087223 */ /* 0x080fe20000010002 */
[-C--:B------:R-:W-:Y:S01]  /*2720*/  FFMA.FTZ R13, R58, R37.reuse, R3 ;  /* 0x000000253a0d7223 */ /* 0x080fe20000010003 */
[----:B------:R-:W-:Y:S01]  /*2730*/  FFMA.FTZ R12, R56, R37, R5 ;  /* 0x00000025380c7223 */ /* 0x000fe20000010005 */
[----:B------:R-:W0:Y:S01]  /*2740*/  LDS.64 R2, [UR5+0x280] ;  /* 0x00028005ff027984 */ /* 0x000e220008000a00 */
[--C-:B-1----:R-:W-:Y:S02]  /*2750*/  HADD2.F32 R5, -RZ, R46.reuse.H0_H0 ;  /* 0x2000002eff057230 */ /* 0x102fe40000004100 */
[----:B------:R-:W-:-:S03]  /*2760*/  HADD2.F32 R46, -RZ, R46.H1_H1 ;  /* 0x3000002eff2e7230 */ /* 0x000fc60000004100 */
[-C--:B------:R-:W-:Y:S01]  /*2770*/  FFMA.FTZ R8, R59, R5.reuse, R8 ;  /* 0x000000053b087223 */ /* 0x080fe20000010008 */
[----:B------:R-:W-:Y:S01]  /*2780*/  FFMA.FTZ R13, R60, R5, R13 ;  /* 0x000000053c0d7223 */ /* 0x000fe2000001000d */
[--C-:B------:R-:W-:Y:S02]  /*2790*/  HADD2.F32 R10, -RZ, R47.reuse.H0_H0 ;  /* 0x2000002fff0a7230 */ /* 0x100fe40000004100 */
[----:B------:R-:W-:Y:S01]  /*27a0*/  FFMA.FTZ R37, R55, R37, R36 ;  /* 0x0000002537257223 */ /* 0x000fe20000010024 */
[-C--:B------:R-:W-:Y:S01]  /*27b0*/  FFMA.FTZ R12, R61, R5.reuse, R12 ;  /* 0x000000053d0c7223 */ /* 0x080fe2000001000c */
[-C--:B------:R-:W-:Y:S01]  /*27c0*/  FFMA.FTZ R8, R63, R46.reuse, R8 ;  /* 0x0000002e3f087223 */ /* 0x080fe20000010008 */
[-C--:B------:R-:W-:Y:S01]  /*27d0*/  FFMA.FTZ R13, R64, R46.reuse, R13 ;  /* 0x0000002e400d7223 */ /* 0x080fe2000001000d */
[----:B------:R-:W-:Y:S02]  /*27e0*/  HADD2.F32 R47, -RZ, R47.H1_H1 ;  /* 0x3000002fff2f7230 */ /* 0x000fe40000004100 */
[----:B------:R-:W-:Y:S01]  /*27f0*/  FFMA.FTZ R37, R62, R5, R37 ;  /* 0x000000053e257223 */ /* 0x000fe20000010025 */
[----:B------:R-:W-:Y:S01]  /*2800*/  FFMA.FTZ R12, R65, R46, R12 ;  /* 0x0000002e410c7223 */ /* 0x000fe2000001000c */
[-C--:B------:R-:W-:Y:S01]  /*2810*/  FFMA.FTZ R8, R73, R10.reuse, R8 ;  /* 0x0000000a49087223 */ /* 0x080fe20000010008 */
[----:B------:R-:W-:Y:S01]  /*2820*/  FFMA.FTZ R13, R72, R10, R13 ;  /* 0x0000000a480d7223 */ /* 0x000fe2000001000d */
[----:B------:R-:W-:Y:S01]  /*2830*/  FFMA.FTZ R46, R66, R46, R37 ;  /* 0x0000002e422e7223 */ /* 0x000fe20000010025 */
[----:B------:R-:W-:Y:S01]  /*2840*/  FFMA.FTZ R35, R69, R10, R12 ;  /* 0x0000000a45237223 */ /* 0x000fe2000001000c */
[-C--:B------:R-:W-:Y:S01]  /*2850*/  FFMA.FTZ R5, R67, R47.reuse, R8 ;  /* 0x0000002f43057223 */ /* 0x080fe20000010008 */
[----:B------:R-:W-:-:S02]  /*2860*/  FFMA.FTZ R8, R68, R47, R13 ;  /* 0x0000002f44087223 */ /* 0x000fc4000001000d */
[----:B------:R-:W1:Y:S01]  /*2870*/  LDS.64 R12, [UR5+0x288] ;  /* 0x00028805ff0c7984 */ /* 0x000e620008000a00 */
[----:B------:R-:W-:Y:S01]  /*2880*/  FFMA.FTZ R37, R71, R10, R46 ;  /* 0x0000000a47257223 */ /* 0x000fe2000001002e */
[----:B------:R-:W-:Y:S01]  /*2890*/  FMUL.FTZ R5, R30, R5 ;  /* 0x000000051e057220 */ /* 0x000fe20000410000 */
[----:B------:R-:W-:Y:S01]  /*28a0*/  FMUL.FTZ R8, R29, R8 ;  /* 0x000000081d087220 */ /* 0x000fe20000410000 */
[-C--:B------:R-:W-:Y:S01]  /*28b0*/  FFMA.FTZ R35, R70, R47.reuse, R35 ;  /* 0x0000002f46237223 */ /* 0x080fe20000010023 */
[----:B------:R-:W-:Y:S02]  /*28c0*/  FFMA.FTZ R10, R74, R47, R37 ;  /* 0x0000002f4a0a7223 */ /* 0x000fe40000010025 */
[----:B------:R-:W-:Y:S01]  /*28d0*/  F2FP.F16.F32.PACK_AB R5, RZ, R5 ;  /* 0x00000005ff05723e */ /* 0x000fe200000000ff */
[----:B------:R-:W-:Y:S01]  /*28e0*/  FMUL.FTZ R35, R28, R35 ;  /* 0x000000231c237220 */ /* 0x000fe20000410000 */
[----:B------:R-:W-:Y:S01]  /*28f0*/  F2FP.F16.F32.PACK_AB R8, RZ, R8 ;  /* 0x00000008ff08723e */ /* 0x000fe200000000ff */
[----:B------:R-:W-:-:S03]  /*2900*/  FMUL.FTZ R10, R27, R10 ;  /* 0x0000000a1b0a7220 */ /* 0x000fc60000410000 */
[----:B------:R-:W-:Y:S02]  /*2910*/  PRMT R5, R5, 0x5410, R8 ;  /* 0x0000541005057816 */ /* 0x000fe40000000008 */
[----:B------:R-:W-:Y:S02]  /*2920*/  F2FP.F16.F32.PACK_AB R35, RZ, R35 ;  /* 0x00000023ff23723e */ /* 0x000fe400000000ff */
[----:B------:R-:W-:Y:S02]  /*2930*/  F2FP.F16.F32.PACK_AB R10, RZ, R10 ;  /* 0x0000000aff0a723e */ /* 0x000fe400000000ff */
[----:B------:R-:W-:Y:S01]  /*2940*/  HFMA2.MMA R36, R5, 1, 1, R0 ;  /* 0x3c003c0005247835 */ /* 0x000fe20000000000 */
[--C-:B0-----:R-:W-:Y:S01]  /*2950*/  HADD2.F32 R0, -RZ, R2.reuse.H0_H0 ;  /* 0x20000002ff007230 */ /* 0x101fe20000004100 */
[----:B------:R-:W-:Y:S01]  /*2960*/  PRMT R35, R35, 0x5410, R10 ;  /* 0x0000541023237816 */ /* 0x000fe2000000000a */
[----:B------:R-:W-:Y:S02]  /*2970*/  HADD2.F32 R2, -RZ, R2.H1_H1 ;  /* 0x30000002ff027230 */ /* 0x000fe40000004100 */
[----:B------:R-:W-:-:S02]  /*2980*/  HADD2.F32 R8, -RZ, R3.H0_H0 ;  /* 0x20000003ff087230 */ /* 0x000fc40000004100 */
[----:B------:R-:W-:Y:S02]  /*2990*/  HADD2 R35, R35, R9 ;  /* 0x0000000923237230 */ /* 0x000fe40000000000 */
[----:B------:R-:W-:Y:S01]  /*29a0*/  HADD2.F32 R5, -RZ, R3.H1_H1 ;  /* 0x30000003ff057230 */ /* 0x000fe20000004100 */
[----:B--2---:R-:W-:Y:S01]  /*29b0*/  LOP3.LUT R9, R17, 0xff, RZ, 0xc0, !PT ;  /* 0x000000ff11097812 */ /* 0x004fe200078ec0ff */
[-C--:B------:R-:W-:Y:S01]  /*29c0*/  FFMA.FTZ R3, R15, R0.reuse, RZ ;  /* 0x000000000f037223 */ /* 0x080fe200000100ff */
[-C--:B------:R-:W-:Y:S01]  /*29d0*/  FFMA.FTZ R10, R24, R0.reuse, RZ ;  /* 0x00000000180a7223 */ /* 0x080fe200000100ff */
[-C--:B------:R-:W-:Y:S01]  /*29e0*/  FFMA.FTZ R14, R25, R0.reuse, RZ ;  /* 0x00000000190e7223 */ /* 0x080fe200000100ff */
[----:B------:R-:W-:Y:S01]  /*29f0*/  FFMA.FTZ R37, R26, R0, RZ ;  /* 0x000000001a257223 */ /* 0x000fe200000100ff */
[----:B------:R-:W-:Y:S01]  /*2a00*/  IADD3 R0, R9, -0x80, RZ ;  /* 0xffffff8009007810 */ /* 0x000fe20007ffe0ff */
        /* <DEDUP_REMOVED lines=13> */
[----:B------:R-:W-:Y:S01]  /*2ae0*/  LOP3.LUT R8, R18, 0xff, RZ, 0xc0, !PT ;  /* 0x000000ff12087812 */ /* 0x000fe200078ec0ff */
[----:B------:R-:W-:Y:S01]  /*2af0*/  HADD2.F32 R12, -RZ, R12.H1_H1 ;  /* 0x3000000cff0c7230 */ /* 0x000fe20000004100 */
[----:B------:R-:W-:-:S02]  /*2b00*/  LOP3.LUT R10, R16, 0xff, RZ, 0xc0, !PT ;  /* 0x000000ff100a7812 */ /* 0x000fc400078ec0ff */
[----:B------:R-:W-:Y:S01]  /*2b10*/  IADD3 R82, R8, -0x80, RZ ;  /* 0xffffff8008527810 */ /* 0x000fe20007ffe0ff */
[-C--:B------:R-:W-:Y:S01]  /*2b20*/  FFMA.FTZ R8, R59, R3.reuse, R2 ;  /* 0x000000033b087223 */ /* 0x080fe20000010002 */
[-C--:B------:R-:W-:Y:S01]  /*2b30*/  FFMA.FTZ R9, R60, R3.reuse, R9 ;  /* 0x000000033c097223 */ /* 0x080fe20000010009 */
[----:B------:R-:W-:Y:S01]  /*2b40*/  IADD3 R47, R10, -0x80, RZ ;  /* 0xffffff800a2f7810 */ /* 0x000fe20007ffe0ff */
[--C-:B------:R-:W-:Y:S02]  /*2b50*/  HADD2.F32 R10, -RZ, R13.reuse.H0_H0 ;  /* 0x2000000dff0a7230 */ /* 0x100fe40000004100 */
[-C--:B------:R-:W-:Y:S01]  /*2b60*/  FFMA.FTZ R8, R63, R12.reuse, R8 ;  /* 0x0000000c3f087223 */ /* 0x080fe20000010008 */
[-C--:B------:R-:W-:Y:S01]  /*2b70*/  FFMA.FTZ R14, R61, R3.reuse, R14 ;  /* 0x000000033d0e7223 */ /* 0x080fe2000001000e */
[----:B------:R-:W-:Y:S01]  /*2b80*/  FFMA.FTZ R9, R64, R12, R9 ;  /* 0x0000000c40097223 */ /* 0x000fe20000010009 */
[----:B------:R-:W-:Y:S01]  /*2b90*/  FFMA.FTZ R5, R62, R3, R5 ;  /* 0x000000033e057223 */ /* 0x000fe20000010005 */
[----:B------:R-:W-:-:S02]  /*2ba0*/  HADD2.F32 R13, -RZ, R13.H1_H1 ;  /* 0x3000000dff0d7230 */ /* 0x000fc40000004100 */
[----:B------:R-:W-:Y:S01]  /*2bb0*/  FFMA.FTZ R8, R73, R10, R8 ;  /* 0x0000000a49087223 */ /* 0x000fe20000010008 */
[----:B------:R-:W-:Y:S01]  /*2bc0*/  FFMA.FTZ R14, R65, R12, R14 ;  /* 0x0000000c410e7223 */ /* 0x000fe2000001000e */
[----:B------:R-:W-:Y:S01]  /*2bd0*/  FFMA.FTZ R9, R72, R10, R9 ;  /* 0x0000000a48097223 */ /* 0x000fe20000010009 */
[----:B------:R-:W-:Y:S01]  /*2be0*/  FFMA.FTZ R12, R66, R12, R5 ;  /* 0x0000000c420c7223 */ /* 0x000fe20000010005 */
[-C--:B------:R-:W-:Y:S01]  /*2bf0*/  FFMA.FTZ R5, R67, R13.reuse, R8 ;  /* 0x0000000d43057223 */ /* 0x080fe20000010008 */
[-C--:B------:R-:W-:Y:S01]  /*2c00*/  FFMA.FTZ R37, R69, R10.reuse, R14 ;  /* 0x0000000a45257223 */ /* 0x080fe2000001000e */
[----:B------:R-:W-:Y:S01]  /*2c10*/  FFMA.FTZ R8, R68, R13, R9 ;  /* 0x0000000d44087223 */ /* 0x000fe20000010009 */
[----:B------:R-:W-:Y:S01]  /*2c20*/  FFMA.FTZ R83, R71, R10, R12 ;  /* 0x0000000a47537223 */ /* 0x000fe2000001000c */
[----:B------:R-:W-:Y:S01]  /*2c30*/  FMUL.FTZ R5, R30, R5 ;  /* 0x000000051e057220 */ /* 0x000fe20000410000 */
[-C--:B------:R-:W-:Y:S01]  /*2c40*/  FFMA.FTZ R37, R70, R13.reuse, R37 ;  /* 0x0000000d46257223 */ /* 0x080fe20000010025 */
[----:B------:R-:W-:Y:S01]  /*2c50*/  FMUL.FTZ R8, R29, R8 ;  /* 0x000000081d087220 */ /* 0x000fe20000410000 */
[----:B------:R-:W-:Y:S01]  /*2c60*/  FFMA.FTZ R10, R74, R13, R83 ;  /* 0x0000000d4a0a7223 */ /* 0x000fe20000010053 */
[----:B------:R-:W0:Y:S01]  /*2c70*/  LDS.64 R2, [UR5+0x300] ;  /* 0x00030005ff027984 */ /* 0x000e220008000a00 */
[----:B------:R-:W-:Y:S01]  /*2c80*/  LOP3.LUT R38, R19, 0xff, RZ, 0xc0, !PT ;  /* 0x000000ff13267812 */ /* 0x000fe200078ec0ff */
[----:B------:R-:W-:Y:S01]  /*2c90*/  FMUL.FTZ R37, R28, R37 ;  /* 0x000000251c257220 */ /* 0x000fe20000410000 */
[----:B------:R-:W-:Y:S01]  /*2ca0*/  FMUL.FTZ R10, R27, R10 ;  /* 0x0000000a1b0a7220 */ /* 0x000fe20000410000 */
[----:B------:R-:W-:-:S02]  /*2cb0*/  F2FP.F16.F32.PACK_AB R5, RZ, R5 ;  /* 0x00000005ff05723e */ /* 0x000fc400000000ff */
[----:B------:R-:W-:Y:S02]  /*2cc0*/  F2FP.F16.F32.PACK_AB R8, RZ, R8 ;  /* 0x00000008ff08723e */ /* 0x000fe400000000ff */
[----:B------:R-:W-:Y:S02]  /*2cd0*/  IADD3 R38, R38, -0x80, RZ ;  /* 0xffffff8026267810 */ /* 0x000fe40007ffe0ff */
[----:B------:R-:W-:Y:S02]  /*2ce0*/  PRMT R12, R5, 0x5410, R8 ;  /* 0x00005410050c7816 */ /* 0x000fe40000000008 */
[----:B------:R-:W-:Y:S02]  /*2cf0*/  F2FP.F16.F32.PACK_AB R37, RZ, R37 ;  /* 0x00000025ff25723e */ /* 0x000fe400000000ff */
[----:B------:R-:W-:Y:S02]  /*2d00*/  F2FP.F16.F32.PACK_AB R10, RZ, R10 ;  /* 0x0000000aff0a723e */ /* 0x000fe400000000ff */
[----:B------:R-:W-:Y:S01]  /*2d10*/  SHF.R.U32.HI R5, RZ, 0x8, R16 ;  /* 0x00000008ff057819 */ /* 0x000fe20000011610 */
[----:B------:R1:W-:Y:S03]  /*2d20*/  I2F.F16 R46, R38 ;  /* 0x00000026002e7306 */ /* 0x0003e60000200c00 */
[----:B------:R-:W-:-:S02]  /*2d30*/  LOP3.LUT R5, R5, 0xff, RZ, 0xc0, !PT ;  /* 0x000000ff05057812 */ /* 0x000fc400078ec0ff */
[----:B-1----:R-:W-:Y:S02]  /*2d40*/  PRMT R38, R37, 0x5410, R10 ;  /* 0x0000541025267816 */ /* 0x002fe4000000000a */
[----:B------:R-:W-:-:S03]  /*2d50*/  IADD3 R83, R5, -0x80, RZ ;  /* 0xffffff8005537810 */ /* 0x000fc60007ffe0ff */
[----:B------:R-:W-:Y:S02]  /*2d60*/  HADD2 R38, R38, R4 ;  /* 0x0000000426267230 */ /* 0x000fe40000000000 */
[----:B------:R-:W1:Y:S01]  /*2d70*/  LDS.64 R4, [UR5+0x308] ;  /* 0x00030805ff047984 */ /* 0x000e620008000a00 */
[----:B------:R-:W-:Y:S01]  /*2d80*/  HFMA2.MMA R37, R12, 1, 1, R11 ;  /* 0x3c003c000c257835 */ /* 0x000fe2000000000b */
[----:B------:R-:W-:Y:S01]  /*2d90*/  SHF.R.U32.HI R10, RZ, 0x8, R17 ;  /* 0x00000008ff0a7819 */ /* 0x000fe20000011611 */
[----:B0-----:R-:W-:-:S03]  /*2da0*/  HADD2.F32 R11, -RZ, R2.H0_H0 ;  /* 0x20000002ff0b7230 */ /* 0x001fc60000004100 */
[----:B------:R-:W-:Y:S01]  /*2db0*/  LOP3.LUT R10, R10, 0xff, RZ, 0xc0, !PT ;  /* 0x000000ff0a0a7812 */ /* 0x000fe200078ec0ff */
[----:B------:R-:W-:Y:S02]  /*2dc0*/  HADD2.F32 R2, -RZ, R2.H1_H1 ;  /* 0x30000002ff027230 */ /* 0x000fe40000004100 */
[-C--:B------:R-:W-:Y:S01]  /*2dd0*/  FFMA.FTZ R15, R15, R11.reuse, RZ ;  /* 0x0000000b0f0f7223 */ /* 0x080fe200000100ff */
[-C--:B------:R-:W-:Y:S01]  /*2de0*/  FFMA.FTZ R14, R24, R11.reuse, RZ ;  /* 0x0000000b180e7223 */ /* 0x080fe200000100ff */
[-C--:B------:R-:W-:Y:S01]  /*2df0*/  FFMA.FTZ R86, R25, R11.reuse, RZ ;  /* 0x0000000b19567223 */ /* 0x080fe200000100ff */
[----:B------:R-:W-:Y:S01]  /*2e00*/  FFMA.FTZ R11, R26, R11, RZ ;  /* 0x0000000b1a0b7223 */ /* 0x000fe200000100ff */
[----:B------:R-:W-:Y:S01]  /*2e10*/  IADD3 R84, R10, -0x80, RZ ;  /* 0xffffff800a547810 */ /* 0x000fe20007ffe0ff */
[--C-:B------:R-:W-:Y:S02]  /*2e20*/  HADD2.F32 R12, -RZ, R3.reuse.H0_H0 ;  /* 0x20000003ff0c7230 */ /* 0x100fe40000004100 */
[-C--:B------:R-:W-:Y:S01]  /*2e30*/  FFMA.FTZ R15, R50, R2.reuse, R15 ;  /* 0x00000002320f7223 */ /* 0x080fe2000001000f */
[----:B------:R-:W-:Y:S01]  /*2e40*/  HADD2.F32 R10, -RZ, R3.H1_H1 ;  /* 0x30000003ff0a7230 */ /* 0x000fe20000004100 */
[----:B------:R-:W-:Y:S01]  /*2e50*/  SHF.R.U32.HI R3, RZ, 0x8, R19 ;  /* 0x00000008ff037819 */ /* 0x000fe20000011613 */
        /* <DEDUP_REMOVED lines=8> */
[----:B------:R-:W-:Y:S01]  /*2ee0*/  SHF.R.U32.HI R13, RZ, 0x8, R18 ;  /* 0x00000008ff0d7819 */ /* 0x000fe20000011612 */
[-C--:B------:R-:W-:Y:S01]  /*2ef0*/  FFMA.FTZ R52, R57, R10.reuse, R52 ;  /* 0x0000000a39347223 */ /* 0x080fe20000010034 */
[----:B------:R-:W-:Y:S01]  /*2f00*/  LEA.HI R78, R16, 0xffffff80, RZ, 0x8 ;  /* 0xffffff80104e7811 */ /* 0x000fe200078f40ff */
[-C--:B------:R-:W-:Y:S01]  /*2f10*/  FFMA.FTZ R51, R58, R10.reuse, R51 ;  /* 0x0000000a3a337223 */ /* 0x080fe20000010033 */
[----:B------:R-:W-:Y:S01]  /*2f20*/  LEA.HI R77, R17, 0xffffff80, RZ, 0x8 ;  /* 0xffffff80114d7811 */ /* 0x000fe200078f40ff */
[-C--:B------:R-:W-:Y:S01]  /*2f30*/  FFMA.FTZ R56, R56, R10.reuse, R45 ;  /* 0x0000000a38387223 */ /* 0x080fe2000001002d */
[----:B------:R-:W-:Y:S01]  /*2f40*/  SHF.R.U32.HI R16, RZ, 0x10, R16 ;  /* 0x00000010ff107819 */ /* 0x000fe20000011610 */
[----:B------:R-:W-:Y:S01]  /*2f50*/  FFMA.FTZ R55, R55, R10, R12 ;  /* 0x0000000a37377223 */ /* 0x000fe2000001000c */
[----:B------:R-:W-:Y:S01]  /*2f60*/  SHF.R.U32.HI R17, RZ, 0x10, R17 ;  /* 0x00000010ff117819 */ /* 0x000fe20000011611 */
[--C-:B-1----:R-:W-:Y:S01]  /*2f70*/  HADD2.F32 R11, -RZ, R4.reuse.H0_H0 ;  /* 0x20000004ff0b7230 */ /* 0x102fe20000004100 */
[----:B------:R-:W-:Y:S01]  /*2f80*/  IADD3 R25, R3, -0x80, RZ ;  /* 0xffffff8003197810 */ /* 0x000fe20007ffe0ff */
[----:B------:R-:W-:Y:S01]  /*2f90*/  HADD2.F32 R4, -RZ, R4.H1_H1 ;  /* 0x30000004ff047230 */ /* 0x000fe20000004100 */
[----:B------:R-:W-:Y:S01]  /*2fa0*/  LOP3.LUT R13, R13, 0xff, RZ, 0xc0, !PT ;  /* 0x000000ff0d0d7812 */ /* 0x000fe200078ec0ff */
[----:B------:R-:W0:Y:S01]  /*2fb0*/  LDS.64 R2, [UR5+0x90] ;  /* 0x00009005ff027984 */ /* 0x000e220008000a00 */
[----:B------:R-:W-:Y:S01]  /*2fc0*/  LOP3.LUT R16, R16, 0xff, RZ, 0xc0, !PT ;  /* 0x000000ff10107812 */ /* 0x000fe200078ec0ff */
[-C--:B------:R-:W-:Y:S01]  /*2fd0*/  FFMA.FTZ R52, R59, R11.reuse, R52 ;  /* 0x0000000b3b347223 */ /* 0x080fe20000010034 */
[----:B------:R-:W-:Y:S01]  /*2fe0*/  LOP3.LUT R17, R17, 0xff, RZ, 0xc0, !PT ;  /* 0x000000ff11117812 */ /* 0x000fe200078ec0ff */
[-C--:B------:R-:W-:Y:S01]  /*2ff0*/  FFMA.FTZ R51, R60, R11.reuse, R51 ;  /* 0x0000000b3c337223 */ /* 0x080fe20000010033 */
[-C--:B------:R-:W-:Y:S01]  /*3000*/  FFMA.FTZ R56, R61, R11.reuse, R56 ;  /* 0x0000000b3d387223 */ /* 0x080fe20000010038 */
[----:B------:R-:W-:Y:S01]  /*3010*/  FFMA.FTZ R55, R62, R11, R55 ;  /* 0x0000000b3e377223 */ /* 0x000fe20000010037 */
[----:B------:R-:W-:Y:S01]  /*3020*/  IADD3 R13, R13, -0x80, RZ ;  /* 0xffffff800d0d7810 */ /* 0x000fe20007ffe0ff */
[----:B------:R-:W-:Y:S01]  /*3030*/  HADD2.F32 R10, -RZ, R5.H0_H0 ;  /* 0x20000005ff0a7230 */ /* 0x000fe20000004100 */
[----:B------:R-:W-:Y:S01]  /*3040*/  IADD3 R16, R16, -0x80, RZ ;  /* 0xffffff8010107810 */ /* 0x000fe20007ffe0ff */
[-C--:B------:R-:W-:Y:S01]  /*3050*/  FFMA.FTZ R52, R63, R4.reuse, R52 ;  /* 0x000000043f347223 */ /* 0x080fe20000010034 */
[----:B------:R-:W-:Y:S01]  /*3060*/  IADD3 R17, R17, -0x80, RZ ;  /* 0xffffff8011117810 */ /* 0x000fe20007ffe0ff */
[-C--:B------:R-:W-:Y:S01]  /*3070*/  FFMA.FTZ R51, R64, R4.reuse, R51 ;  /* 0x0000000440337223 */ /* 0x080fe20000010033 */
[-C--:B------:R-:W-:Y:S01]  /*3080*/  FFMA.FTZ R56, R65, R4.reuse, R56 ;  /* 0x0000000441387223 */ /* 0x080fe20000010038 */
[----:B------:R-:W-:Y:S01]  /*3090*/  FFMA.FTZ R4, R66, R4, R55 ;  /* 0x0000000442047223 */ /* 0x000fe20000010037 */
[----:B------:R1:W-:Y:S01]  /*30a0*/  I2F.F16 R24, R13 ;  /* 0x0000000d00187306 */ /* 0x0003e20000200c00 */
[-C--:B------:R-:W-:Y:S01]  /*30b0*/  FFMA.FTZ R52, R73, R10.reuse, R52 ;  /* 0x0000000a49347223 */ /* 0x080fe20000010034 */
[-C--:B------:R-:W-:Y:S01]  /*30c0*/  FFMA.FTZ R51, R72, R10.reuse, R51 ;  /* 0x0000000a48337223 */ /* 0x080fe20000010033 */
[-C--:B------:R-:W-:Y:S01]  /*30d0*/  FFMA.FTZ R53, R69, R10.reuse, R56 ;  /* 0x0000000a45357223 */ /* 0x080fe20000010038 */
[----:B------:R-:W-:-:S04]  /*30e0*/  FFMA.FTZ R71, R71, R10, R4 ;  /* 0x0000000a47477223 */ /* 0x000fc80000010004 */
[----:B------:R-:W-:Y:S01]  /*30f0*/  I2F.F16 R26, R16 ;  /* 0x00000010001a7306 */ /* 0x000fe20000200c00 */
[----:B-1----:R-:W-:Y:S01]  /*3100*/  HADD2.F32 R13, -RZ, R5.H1_H1 ;  /* 0x30000005ff0d7230 */ /* 0x002fe20000004100 */
[----:B---3--:R-:W-:-:S06]  /*3110*/  LOP3.LUT R5, R20, 0xff, RZ, 0xc0, !PT ;  /* 0x000000ff14057812 */ /* 0x008fcc00078ec0ff */
[----:B------:R1:W-:Y:S01]  /*3120*/  I2F.F16 R48, R17 ;  /* 0x0000001100307306 */ /* 0x0003e20000200c00 */
[----:B------:R-:W-:Y:S01]  /*3130*/  IADD3 R55, R5, -0x80, RZ ;  /* 0xffffff8005377810 */ /* 0x000fe20007ffe0ff */
[-C--:B------:R-:W-:Y:S01]  /*3140*/  FFMA.FTZ R5, R67, R13.reuse, R52 ;  /* 0x0000000d43057223 */ /* 0x080fe20000010034 */
[-C--:B------:R-:W-:Y:S01]  /*3150*/  FFMA.FTZ R72, R68, R13.reuse, R51 ;  /* 0x0000000d44487223 */ /* 0x080fe20000010033 */
[-C--:B------:R-:W-:Y:S01]  /*3160*/  FFMA.FTZ R53, R70, R13.reuse, R53 ;  /* 0x0000000d46357223 */ /* 0x080fe20000010035 */
[----:B------:R-:W-:Y:S01]  /*3170*/  FFMA.FTZ R74, R74, R13, R71 ;  /* 0x0000000d4a4a7223 */ /* 0x000fe20000010047 */
[----:B-1----:R-:W-:-:S05]  /*3180*/  IMAD.WIDE R16, R113, 0x4, R32 ;  /* 0x0000000471107825 */ /* 0x002fca00078e0220 */
[----:B------:R1:W2:Y:S01]  /*3190*/  LDG.E.128.CONSTANT R12, desc[UR8][R16.64] ;  /* 0x00000008100c7981 */ /* 0x0002a2000c1e9d00 */
[----:B------:R-:W-:Y:S02]  /*31a0*/  LEA.HI R79, R18, 0xffffff80, RZ, 0x8 ;  /* 0xffffff80124f7811 */ /* 0x000fe400078f40ff */
[----:B------:R-:W-:Y:S02]  /*31b0*/  SHF.R.U32.HI R18, RZ, 0x10, R18 ;  /* 0x00000010ff127819 */ /* 0x000fe40000011612 */
[----:B------:R-:W-:Y:S02]  /*31c0*/  LOP3.LUT R11, R21, 0xff, RZ, 0xc0, !PT ;  /* 0x000000ff150b7812 */ /* 0x000fe400078ec0ff */
[----:B------:R-:W-:Y:S02]  /*31d0*/  LOP3.LUT R18, R18, 0xff, RZ, 0xc0, !PT ;  /* 0x000000ff12127812 */ /* 0x000fe400078ec0ff */
[----:B------:R-:W-:Y:S02]  /*31e0*/  IADD3 R61, R11, -0x80, RZ ;  /* 0xffffff800b3d7810 */ /* 0x000fe40007ffe0ff */
[----:B------:R-:W-:Y:S01]  /*31f0*/  IADD3 R18, R18, -0x80, RZ ;  /* 0xffffff8012127810 */ /* 0x000fe20007ffe0ff */
[----:B------:R-:W3:Y:S01]  /*3200*/  LDS.64 R10, [UR5+0x98] ;  /* 0x00009805ff0a7984 */ /* 0x000ee20008000a00 */
[----:B------:R-:W-:-:S02]  /*3210*/  LEA.HI R81, R19, 0xffffff80, RZ, 0x8 ;  /* 0xffffff8013517811 */ /* 0x000fc400078f40ff */
[----:B------:R-:W-:Y:S01]  /*3220*/  SHF.R.U32.HI R19, RZ, 0x10, R19 ;  /* 0x00000010ff137819 */ /* 0x000fe20000011613 */
[----:B------:R4:W-:Y:S01]  /*3230*/  I2F.F16 R49, R18 ;  /* 0x0000001200317306 */ /* 0x0009e20000200c00 */
[--C-:B0-----:R-:W-:Y:S01]  /*3240*/  HADD2.F32 R63, -RZ, R3.reuse.H0_H0 ;  /* 0x20000003ff3f7230 */ /* 0x101fe20000004100 */
[----:B------:R-:W-:Y:S01]  /*3250*/  LEA.HI R75, R20, 0xffffff80, RZ, 0x8 ;  /* 0xffffff80144b7811 */ /* 0x000fe200078f40ff */
[--C-:B------:R-:W-:Y:S01]  /*3260*/  HADD2.F32 R57, -RZ, R2.reuse.H0_H0 ;  /* 0x20000002ff397230 */ /* 0x100fe20000004100 */
[----:B------:R-:W-:Y:S01]  /*3270*/  LOP3.LUT R19, R19, 0xff, RZ, 0xc0, !PT ;  /* 0x000000ff13137812 */ /* 0x000fe200078ec0ff */
[----:B------:R-:W-:Y:S01]  /*3280*/  HADD2.F32 R52, -RZ, R2.H1_H1 ;  /* 0x30000002ff347230 */ /* 0x000fe20000004100 */
[----:B------:R-:W-:Y:S02]  /*3290*/  SHF.R.U32.HI R2, RZ, 0x8, R20 ;  /* 0x00000008ff027819 */ /* 0x000fe40000011614 */
[----:B------:R-:W-:Y:S01]  /*32a0*/  I2F.F16 R47, R47 ;  /* 0x0000002f002f7306 */ /* 0x000fe20000200c00 */
[----:B----4-:R-:W-:Y:S01]  /*32b0*/  HADD2.F32 R18, -RZ, R3.H1_H1 ;  /* 0x30000003ff127230 */ /* 0x010fe20000004100 */
[----:B------:R-:W-:-:S02]  /*32c0*/  LOP3.LUT R3, R23, 0xff, RZ, 0xc0, !PT ;  /* 0x000000ff17037812 */ /* 0x000fc400078ec0ff */
[----:B------:R-:W-:-:S04]  /*32d0*/  SHF.R.U32.HI R20, RZ, 0x10, R20 ;  /* 0x00000010ff147819 */ /* 0x000fc80000011614 */
[----:B------:R-:W0:Y:S01]  /*32e0*/  I2F.F16 R0, R0 ;  /* 0x0000000000007306 */ /* 0x000e220000200c00 */
[----:B------:R-:W-:Y:S02]  /*32f0*/  IADD3 R19, R19, -0x80, RZ ;  /* 0xffffff8013137810 */ /* 0x000fe40007ffe0ff */
[----:B------:R-:W-:-:S05]  /*3300*/  IADD3 R59, R3, -0x80, RZ ;  /* 0xffffff80033b7810 */ /* 0x000fca0007ffe0ff */
[----:B------:R-:W-:Y:S01]  /*3310*/  I2F.F16 R82, R82 ;  /* 0x0000005200527306 */ /* 0x000fe20000200c00 */
[----:B------:R-:W-:Y:S02]  /*3320*/  SHF.R.U32.HI R3, RZ, 0x8, R21 ;  /* 0x00000008ff037819 */ /* 0x000fe40000011615 */
[----:B------:R-:W-:-:S05]  /*3330*/  LOP3.LUT R20, R20, 0xff, RZ, 0xc0, !PT ;  /* 0x000000ff14147812 */ /* 0x000fca00078ec0ff */
[----:B------:R-:W4:Y:S01]  /*3340*/  I2F.F16 R83, R83 ;  /* 0x0000005300537306 */ /* 0x000f220000200c00 */
[----:B------:R-:W-:-:S07]  /*3350*/  LOP3.LUT R4, R22, 0xff, RZ, 0xc0, !PT ;  /* 0x000000ff16047812 */ /* 0x000fce00078ec0ff */
[----:B------:R-:W5:Y:S01]  /*3360*/  I2F.F16 R25, R25 ;  /* 0x0000001900197306 */ /* 0x000f620000200c00 */
[----:B------:R-:W-:-:S07]  /*3370*/  SHF.R.U32.HI R51, RZ, 0x8, R22 ;  /* 0x00000008ff337819 */ /* 0x000fce0000011616 */
[----:B------:R-:W1:Y:S01]  /*3380*/  I2F.F16 R84, R84 ;  /* 0x0000005400547306 */ /* 0x000e620000200c00 */
[----:B------:R-:W-:Y:S02]  /*3390*/  IADD3 R20, R20, -0x80, RZ ;  /* 0xffffff8014147810 */ /* 0x000fe40007ffe0ff */
[----:B------:R-:W-:-:S05]  /*33a0*/  IADD3 R4, R4, -0x80, RZ ;  /* 0xffffff8004047810 */ /* 0x000fca0007ffe0ff */
[----:B------:R3:W1:Y:S01]  /*33b0*/  I2F.F16 R50, R19 ;  /* 0x0000001300327306 */ /* 0x0006620000200c00 */
[----:B------:R-:W-:Y:S01]  /*33c0*/  LOP3.LUT R2, R2, 0xff, RZ, 0xc0, !PT ;  /* 0x000000ff02027812 */ /* 0x000fe200078ec0ff */
[----:B0-----:R-:W-:Y:S01]  /*33d0*/  HADD2.F32 R0, -RZ, R0.H0_H0 ;  /* 0x20000000ff007230 */ /* 0x001fe20000004100 */
[----:B------:R-:W-:Y:S02]  /*33e0*/  LOP3.LUT R51, R51, 0xff, RZ, 0xc0, !PT ;  /* 0x000000ff33337812 */ /* 0x000fe400078ec0ff */
[----:B---3--:R-:W-:-:S03]  /*33f0*/  LOP3.LUT R19, R3, 0xff, RZ, 0xc0, !PT ;  /* 0x000000ff03137812 */ /* 0x008fc600078ec0ff */
[----:B------:R-:W0:Y:S01]  /*3400*/  I2F.F16 R78, R78 ;  /* 0x0000004e004e7306 */ /* 0x000e220000200c00 */
[----:B------:R-:W-:Y:S01]  /*3410*/  HADD2.F32 R3, -RZ, R47.H0_H0 ;  /* 0x2000002fff037230 */ /* 0x000fe20000004100 */
[----:B------:R-:W-:Y:S02]  /*3420*/  IADD3 R19, R19, -0x80, RZ ;  /* 0xffffff8013137810 */ /* 0x000fe40007ffe0ff */
[----:B------:R-:W-:-:S04]  /*3430*/  IADD3 R58, R2, -0x80, RZ ;  /* 0xffffff80023a7810 */ /* 0x000fc80007ffe0ff */
[----:B------:R-:W3:Y:S01]  /*3440*/  I2F.F16 R77, R77 ;  /* 0x0000004d004d7306 */ /* 0x000ee20000200c00 */
[----:B------:R-:W-:Y:S02]  /*3450*/  HADD2.F32 R2, -RZ, R46.H0_H0 ;  /* 0x2000002eff027230 */ /* 0x000fe40000004100 */
[----:B----4-:R-:W-:-:S05]  /*3460*/  HADD2.F32 R32, -RZ, R83.H0_H0 ;  /* 0x20000053ff207230 */ /* 0x010fca0000004100 */
[----:B------:R-:W4:Y:S01]  /*3470*/  I2F.F16 R79, R79 ;  /* 0x0000004f004f7306 */ /* 0x000f220000200c00 */
[----:B-----5:R-:W-:Y:S02]  /*3480*/  HADD2.F32 R46, -RZ, R25.H0_H0 ;  /* 0x20000019ff2e7230 */ /* 0x020fe40000004100 */
[----:B------:R-:W-:Y:S01]  /*3490*/  FFMA.FTZ R25, R3, R57, RZ ;  /* 0x0000003903197223 */ /* 0x000fe200000100ff */
[----:B-1----:R-:W-:-:S04]  /*34a0*/  HADD2.F32 R33, -RZ, R84.H0_H0 ;  /* 0x20000054ff217230 */ /* 0x002fc80000004100 */
[----:B------:R-:W1:Y:S01]  /*34b0*/  I2F.F16 R81, R81 ;  /* 0x0000005100517306 */ /* 0x000e620000200c00 */
[----:B------:R-:W-:-:S07]  /*34c0*/  FFMA.FTZ R56, R0, R57, RZ ;  /* 0x0000003900387223 */ /* 0x000fce00000100ff */
[----:B------:R5:W-:Y:S01]  /*34d0*/  I2F.F16 R68, R20 ;  /* 0x0000001400447306 */ /* 0x000be20000200c00 */
[----:B------:R-:W-:-:S07]  /*34e0*/  HADD2.F32 R45, -RZ, R24.H0_H0 ;  /* 0x20000018ff2d7230 */ /* 0x000fce0000004100 */
[----:B------:R0:W-:Y:S01]  /*34f0*/  I2F.F16 R60, R4 ;  /* 0x00000004003c7306 */ /* 0x0001e20000200c00 */
[----:B-----5:R-:W-:-:S04]  /*3500*/  SHF.R.U32.HI R20, RZ, 0x8, R23 ;  /* 0x00000008ff147819 */ /* 0x020fc80000011617 */
[----:B------:R-:W-:-:S03]  /*3510*/  LOP3.LUT R20, R20, 0xff, RZ, 0xc0, !PT ;  /* 0x000000ff14147812 */ /* 0x000fc600078ec0ff */
[----:B------:R5:W-:Y:S01]  /*3520*/  I2F.F16 R54, R19 ;  /* 0x0000001300367306 */ /* 0x000be20000200c00 */
[----:B0-----:R-:W-:Y:S01]  /*3530*/  HADD2.F32 R4, -RZ, R82.H0_H0 ;  /* 0x20000052ff047230 */ /* 0x001fe20000004100 */
[----:B------:R-:W-:Y:S01]  /*3540*/  LEA.HI R76, R21, 0xffffff80, RZ, 0x8 ;  /* 0xffffff80154c7811 */ /* 0x000fe200078f40ff */
[-C--:B------:R-:W-:Y:S01]  /*3550*/  FFMA.FTZ R24, R32, R52.reuse, R25 ;  /* 0x0000003420187223 */ /* 0x080fe20000010019 */
[----:B------:R-:W-:Y:S02]  /*3560*/  HADD2.F32 R48, -RZ, R48.H0_H0 ;  /* 0x20000030ff307230 */ /* 0x000fe40000004100 */
[-C--:B------:R-:W-:Y:S01]  /*3570*/  FFMA.FTZ R62, R4, R57.reuse, RZ ;  /* 0x00000039043e7223 */ /* 0x080fe200000100ff */
[----:B-----5:R-:W-:Y:S01]  /*3580*/  IADD3 R19, R51, -0x80, RZ ;  /* 0xffffff8033137810 */ /* 0x020fe20007ffe0ff */
[----:B------:R-:W0:Y:S01]  /*3590*/  I2F.F16 R61, R61 ;  /* 0x0000003d003d7306 */ /* 0x000e220000200c00 */
[----:B------:R-:W-:Y:S01]  /*35a0*/  FFMA.FTZ R57, R2, R57, RZ ;  /* 0x0000003902397223 */ /* 0x000fe200000100ff */
[----:B------:R-:W-:Y:S01]  /*35b0*/  IADD3 R20, R20, -0x80, RZ ;  /* 0xffffff8014147810 */ /* 0x000fe20007ffe0ff */
[----:B------:R-:W-:Y:S01]  /*35c0*/  FFMA.FTZ R25, R33, R52, R56 ;  /* 0x0000003421197223 */ /* 0x000fe20000010038 */
[----:B------:R-:W-:Y:S01]  /*35d0*/  SHF.R.U32.HI R21, RZ, 0x10, R21 ;  /* 0x00000010ff157819 */ /* 0x000fe20000011615 */
[----:B------:R-:W-:-:S03]  /*35e0*/  HADD2.F32 R47, -RZ, R26.H0_H0 ;  /* 0x2000001aff2f7230 */ /* 0x000fc60000004100 */
[----:B------:R-:W5:Y:S01]  /*35f0*/  I2F.F16 R55, R55 ;  /* 0x0000003700377306 */ /* 0x000f620000200c00 */
[----:B------:R-:W-:Y:S01]  /*3600*/  HADD2.F32 R49, -RZ, R49.H0_H0 ;  /* 0x20000031ff317230 */ /* 0x000fe20000004100 */
[----:B------:R-:W-:Y:S01]  /*3610*/  LEA.HI R8, R23, 0xffffff80, RZ, 0x8 ;  /* 0xffffff8017087811 */ /* 0x000fe200078f40ff */
[----:B------:R-:W-:Y:S02]  /*3620*/  HADD2.F32 R50, -RZ, R50.H0_H0 ;  /* 0x20000032ff327230 */ /* 0x000fe40000004100 */
[-C--:B------:R-:W-:Y:S01]  /*3630*/  FFMA.FTZ R62, R45, R52.reuse, R62 ;  /* 0x000000342d3e7223 */ /* 0x080fe2000001003e */
[----:B------:R-:W-:Y:S02]  /*3640*/  FFMA.FTZ R65, R46, R52, R57 ;  /* 0x000000342e417223 */ /* 0x000fe40000010039 */
[----:B------:R-:W5:Y:S01]  /*3650*/  I2F.F16 R19, R19 ;  /* 0x0000001300137306 */ /* 0x000f620000200c00 */
[----:B------:R-:W-:Y:S01]  /*3660*/  SHF.R.U32.HI R23, RZ, 0x10, R23 ;  /* 0x00000010ff177819 */ /* 0x000fe20000011617 */
[----:B------:R-:W-:Y:S01]  /*3670*/  FFMA.FTZ R57, R48, R63, R25 ;  /* 0x0000003f30397223 */ /* 0x000fe20000010019 */
[----:B------:R-:W-:Y:S01]  /*3680*/  LOP3.LUT R21, R21, 0xff, RZ, 0xc0, !PT ;  /* 0x000000ff15157812 */ /* 0x000fe200078ec0ff */
[----:B------:R-:W-:-:S04]  /*3690*/  HADD2.F32 R51, -RZ, R78.H0_H0 ;  /* 0x2000004eff337230 */ /* 0x000fc80000004100 */
[----:B------:R-:W5:Y:S01]  /*36a0*/  I2F.F16 R59, R59 ;  /* 0x0000003b003b7306 */ /* 0x000f620000200c00 */
[----:B---3--:R-:W-:Y:S01]  /*36b0*/  HADD2.F32 R52, -RZ, R77.H0_H0 ;  /* 0x2000004dff347230 */ /* 0x008fe20000004100 */
[----:B------:R-:W-:Y:S01]  /*36c0*/  LEA.HI R9, R22, 0xffffff80, RZ, 0x8 ;  /* 0xffffff8016097811 */ /* 0x000fe200078f40ff */
[----:B----4-:R-:W-:Y:S02]  /*36d0*/  HADD2.F32 R25, -RZ, R79.H0_H0 ;  /* 0x2000004fff197230 */ /* 0x010fe40000004100 */
[-C--:B------:R-:W-:Y:S01]  /*36e0*/  FFMA.FTZ R24, R47, R63.reuse, R24 ;  /* 0x0000003f2f187223 */ /* 0x080fe20000010018 */
[----:B-1----:R-:W-:Y:S02]  /*36f0*/  HADD2.F32 R26, -RZ, R81.H0_H0 ;  /* 0x20000051ff1a7230 */ /* 0x002fe40000004100 */
[-C--:B------:R-:W-:Y:S01]  /*3700*/  FFMA.FTZ R56, R49, R63.reuse, R62 ;  /* 0x0000003f31387223 */ /* 0x080fe2000001003e */
[----:B------:R-:W-:Y:S01]  /*3710*/  FFMA.FTZ R65, R50, R63, R65 ;  /* 0x0000003f32417223 */ /* 0x000fe20000010041 */
[----:B------:R-:W1:Y:S01]  /*3720*/  I2F.F16 R20, R20 ;  /* 0x0000001400147306 */ /* 0x000e620000200c00 */
[----:B------:R-:W-:-:S02]  /*3730*/  SHF.R.U32.HI R22, RZ, 0x10, R22 ;  /* 0x00000010ff167819 */ /* 0x000fc40000011616 */
[----:B------:R-:W-:Y:S02]  /*3740*/  LOP3.LUT R23, R23, 0xff, RZ, 0xc0, !PT ;  /* 0x000000ff17177812 */ /* 0x000fe400078ec0ff */
[----:B------:R-:W-:Y:S01]  /*3750*/  IADD3 R21, R21, -0x80, RZ ;  /* 0xffffff8015157810 */ /* 0x000fe20007ffe0ff */
[-C--:B------:R-:W-:Y:S01]  /*3760*/  FFMA.FTZ R24, R51, R18.reuse, R24 ;  /* 0x0000001233187223 */ /* 0x080fe20000010018 */
[-C--:B------:R-:W-:Y:S01]  /*3770*/  FFMA.FTZ R62, R52, R18.reuse, R57 ;  /* 0x00000012343e7223 */ /* 0x080fe20000010039 */
[----:B------:R-:W3:Y:S01]  /*3780*/  I2F.F16 R58, R58 ;  /* 0x0000003a003a7306 */ /* 0x000ee20000200c00 */
[-C--:B------:R-:W-:Y:S01]  /*3790*/  FFMA.FTZ R63, R25, R18.reuse, R56 ;  /* 0x00000012193f7223 */ /* 0x080fe20000010038 */
[----:B------:R-:W-:Y:S01]  /*37a0*/  FFMA.FTZ R64, R26, R18, R65 ;  /* 0x000000121a407223 */ /* 0x000fe20000010041 */
[----:B------:R-:W-:Y:S01]  /*37b0*/  LOP3.LUT R22, R22, 0xff, RZ, 0xc0, !PT ;  /* 0x000000ff16167812 */ /* 0x000fe200078ec0ff */
[----:B------:R-:W-:Y:S01]  /*37c0*/  HADD2.F32 R18, -RZ, R10.H0_H0 ;  /* 0x2000000aff127230 */ /* 0x000fe20000004100 */
[----:B------:R-:W-:Y:S01]  /*37d0*/  IADD3 R23, R23, -0x80, RZ ;  /* 0xffffff8017177810 */ /* 0x000fe20007ffe0ff */
[----:B0-----:R-:W-:-:S02]  /*37e0*/  HADD2.F32 R61, -RZ, R61.H0_H0 ;  /* 0x2000003dff3d7230 */ /* 0x001fc40000004100 */
[----:B------:R0:W4:Y:S01]  /*37f0*/  I2F.F16 R67, R21 ;  /* 0x0000001500437306 */ /* 0x0001220000200c00 */
[----:B-----5:R-:W-:Y:S01]  /*3800*/  HADD2.F32 R55, -RZ, R55.H0_H0 ;  /* 0x20000037ff377230 */ /* 0x020fe20000004100 */
[----:B------:R-:W-:Y:S01]  /*3810*/  IADD3 R22, R22, -0x80, RZ ;  /* 0xffffff8016167810 */ /* 0x000fe20007ffe0ff */
[----:B------:R-:W-:Y:S02]  /*3820*/  HADD2.F32 R60, -RZ, R60.H0_H0 ;  /* 0x2000003cff3c7230 */ /* 0x000fe40000004100 */
[----:B------:R-:W-:Y:S02]  /*3830*/  HADD2.F32 R57, -RZ, R19.H0_H0 ;  /* 0x20000013ff397230 */ /* 0x000fe40000004100 */
[----:B------:R-:W-:Y:S01]  /*3840*/  FFMA.FTZ R19, R61, R18, R62 ;  /* 0x000000123d137223 */ /* 0x000fe2000001003e */
[----:B------:R-:W-:Y:S01]  /*3850*/  HADD2.F32 R59, -RZ, R59.H0_H0 ;  /* 0x2000003bff3b7230 */ /* 0x000fe20000004100 */
[----:B------:R-:W5:Y:S01]  /*3860*/  I2F.F16 R76, R76 ;  /* 0x0000004c004c7306 */ /* 0x000f620000200c00 */
[----:B0-----:R-:W-:-:S02]  /*3870*/  HADD2.F32 R21, -RZ, R10.H1_H1 ;  /* 0x3000000aff157230 */ /* 0x001fc40000004100 */
[----:B------:R-:W-:Y:S02]  /*3880*/  HADD2.F32 R54, -RZ, R54.H0_H0 ;  /* 0x20000036ff367230 */ /* 0x000fe40000004100 */
[--C-:B------:R-:W-:Y:S02]  /*3890*/  HADD2.F32 R71, -RZ, R11.reuse.H0_H0 ;  /* 0x2000000bff477230 */ /* 0x100fe40000004100 */
[----:B------:R-:W-:Y:S01]  /*38a0*/  HADD2.F32 R10, -RZ, R11.H1_H1 ;  /* 0x3000000bff0a7230 */ /* 0x000fe20000004100 */
[----:B------:R-:W0:Y:S01]  /*38b0*/  I2F.F16 R23, R23 ;  /* 0x0000001700177306 */ /* 0x000e220000200c00 */
[-C--:B------:R-:W-:Y:S01]  /*38c0*/  FFMA.FTZ R11, R55, R18.reuse, R24 ;  /* 0x00000012370b7223 */ /* 0x080fe20000010018 */
[----:B-1----:R-:W-:Y:S02]  /*38d0*/  HADD2.F32 R56, -RZ, R20.H0_H0 ;  /* 0x20000014ff387230 */ /* 0x002fe40000004100 */
[-C--:B------:R-:W-:Y:S01]  /*38e0*/  FFMA.FTZ R24, R60, R18.reuse, R63 ;  /* 0x000000123c187223 */ /* 0x080fe2000001003f */
[----:B------:R-:W-:Y:S01]  /*38f0*/  FFMA.FTZ R63, R59, R18, R64 ;  /* 0x000000123b3f7223 */ /* 0x000fe20000010040 */
[----:B------:R-:W-:-:S02]  /*3900*/  FFMA.FTZ R20, R54, R21, R19 ;  /* 0x0000001536147223 */ /* 0x000fc40000010013 */
[----:B------:R-:W1:Y:S01]  /*3910*/  LDS.64 R18, [UR5+0x110] ;  /* 0x00011005ff127984 */ /* 0x000e620008000a00 */
[----:B------:R-:W0:Y:S01]  /*3920*/  I2F.F16 R75, R75 ;  /* 0x0000004b004b7306 */ /* 0x000e220000200c00 */
[----:B---3--:R-:W-:-:S07]  /*3930*/  HADD2.F32 R58, -RZ, R58.H0_H0 ;  /* 0x2000003aff3a7230 */ /* 0x008fce0000004100 */
[----:B------:R-:W3:Y:S01]  /*3940*/  I2F.F16 R22, R22 ;  /* 0x0000001600167306 */ /* 0x000ee20000200c00 */
[----:B----4-:R-:W-:Y:S02]  /*3950*/  HADD2.F32 R67, -RZ, R67.H0_H0 ;  /* 0x20000043ff437230 */ /* 0x010fe40000004100 */
[-C--:B------:R-:W-:Y:S01]  /*3960*/  FFMA.FTZ R11, R58, R21.reuse, R11 ;  /* 0x000000153a0b7223 */ /* 0x080fe2000001000b */
[----:B------:R-:W-:Y:S02]  /*3970*/  HADD2.F32 R68, -RZ, R68.H0_H0 ;  /* 0x20000044ff447230 */ /* 0x000fe40000004100 */
[-C--:B------:R-:W-:Y:S01]  /*3980*/  FFMA.FTZ R73, R57, R21.reuse, R24 ;  /* 0x0000001539497223 */ /* 0x080fe20000010018 */
[----:B------:R-:W-:Y:S01]  /*3990*/  FFMA.FTZ R21, R56, R21, R63 ;  /* 0x0000001538157223 */ /* 0x000fe2000001003f */
[----:B------:R-:W4:Y:S01]  /*39a0*/  I2F.F16 R9, R9 ;  /* 0x0000000900097306 */ /* 0x000f220000200c00 */
[----:B-----5:R-:W-:Y:S02]  /*39b0*/  HADD2.F32 R63, -RZ, R76.H0_H0 ;  /* 0x2000004cff3f7230 */ /* 0x020fe40000004100 */
[----:B------:R-:W-:Y:S01]  /*39c0*/  FFMA.FTZ R20, R67, R71, R20 ;  /* 0x0000004743147223 */ /* 0x000fe20000010014 */
[----:B0-----:R-:W-:-:S02]  /*39d0*/  HADD2.F32 R66, -RZ, R23.H0_H0 ;  /* 0x20000017ff427230 */ /* 0x001fc40000004100 */
[----:B------:R-:W-:Y:S01]  /*39e0*/  FMUL.FTZ R5, R30, R5 ;  /* 0x000000051e057220 */ /* 0x000fe20000410000 */
[----:B------:R-:W-:Y:S01]  /*39f0*/  FMUL.FTZ R72, R29, R72 ;  /* 0x000000481d487220 */ /* 0x000fe20000410000 */
[----:B------:R-:W0:Y:S01]  /*3a00*/  I2F.F16 R8, R8 ;  /* 0x0000000800087306 */ /* 0x000e220000200c00 */
[----:B------:R-:W-:Y:S02]  /*3a10*/  HADD2.F32 R62, -RZ, R75.H0_H0 ;  /* 0x2000004bff3e7230 */ /* 0x000fe40000004100 */
[-C--:B------:R-:W-:Y:S01]  /*3a20*/  FFMA.FTZ R11, R68, R71.reuse, R11 ;  /* 0x00000047440b7223 */ /* 0x080fe2000001000b */
[----:B---3--:R-:W-:Y:S02]  /*3a30*/  HADD2.F32 R64, -RZ, R22.H0_H0 ;  /* 0x20000016ff407230 */ /* 0x008fe40000004100 */
[----:B------:R-:W-:Y:S01]  /*3a40*/  FFMA.FTZ R24, R66, R71, R21 ;  /* 0x0000004742187223 */ /* 0x000fe20000010015 */
[-C--:B------:R-:W-:Y:S01]  /*3a50*/  FFMA.FTZ R22, R63, R10.reuse, R20 ;  /* 0x0000000a3f167223 */ /* 0x080fe20000010014 */
[----:B------:R-:W-:Y:S01]  /*3a60*/  F2FP.F16.F32.PACK_AB R5, RZ, R5 ;  /* 0x00000005ff05723e */ /* 0x000fe200000000ff */
[----:B------:R-:W-:Y:S01]  /*3a70*/  FFMA.FTZ R23, R62, R10, R11 ;  /* 0x0000000a3e177223 */ /* 0x000fe2000001000b */
[----:B------:R-:W-:Y:S01]  /*3a80*/  F2FP.F16.F32.PACK_AB R72, RZ, R72 ;  /* 0x00000048ff48723e */ /* 0x000fe200000000ff */
[----:B------:R-:W3:Y:S01]  /*3a90*/  LDS.64 R20, [UR5+0x118] ;  /* 0x00011805ff147984 */ /* 0x000ee20008000a00 */
[----:B------:R-:W-:Y:S01]  /*3aa0*/  FMUL.FTZ R53, R28, R53 ;  /* 0x000000351c357220 */ /* 0x000fe20000410000 */
[----:B------:R-:W-:Y:S01]  /*3ab0*/  FMUL.FTZ R23, R30, R23 ;  /* 0x000000171e177220 */ /* 0x000fe20000410000 */
[----:B------:R-:W-:Y:S01]  /*3ac0*/  PRMT R70, R5, 0x5410, R72 ;  /* 0x0000541005467816 */ /* 0x000fe20000000048 */
[----:B------:R-:W-:Y:S01]  /*3ad0*/  FMUL.FTZ R5, R29, R22 ;  /* 0x000000161d057220 */ /* 0x000fe20000410000 */
[----:B------:R-:W-:Y:S01]  /*3ae0*/  FMUL.FTZ R74, R27, R74 ;  /* 0x0000004a1b4a7220 */ /* 0x000fe20000410000 */
[----:B----4-:R-:W-:-:S02]  /*3af0*/  HADD2.F32 R65, -RZ, R9.H0_H0 ;  /* 0x20000009ff417230 */ /* 0x010fc40000004100 */
[----:B0-----:R-:W-:Y:S02]  /*3b00*/  HADD2.F32 R69, -RZ, R8.H0_H0 ;  /* 0x20000008ff457230 */ /* 0x001fe40000004100 */
[----:B------:R-:W-:Y:S01]  /*3b10*/  FFMA.FTZ R8, R64, R71, R73 ;  /* 0x0000004740087223 */ /* 0x000fe20000010049 */
[----:B------:R-:W-:Y:S02]  /*3b20*/  F2FP.F16.F32.PACK_AB R23, RZ, R23 ;  /* 0x00000017ff17723e */ /* 0x000fe400000000ff */
[----:B------:R-:W-:Y:S01]  /*3b30*/  F2FP.F16.F32.PACK_AB R5, RZ, R5 ;  /* 0x00000005ff05723e */ /* 0x000fe200000000ff */
[-C--:B------:R-:W-:Y:S01]  /*3b40*/  FFMA.FTZ R71, R65, R10.reuse, R8 ;  /* 0x0000000a41477223 */ /* 0x080fe20000010008 */
[----:B------:R-:W-:Y:S01]  /*3b50*/  F2FP.F16.F32.PACK_AB R53, RZ, R53 ;  /* 0x00000035ff35723e */ /* 0x000fe200000000ff */
[----:B------:R-:W-:Y:S01]  /*3b60*/  FFMA.FTZ R24, R69, R10, R24 ;  /* 0x0000000a45187223 */ /* 0x000fe20000010018 */
[----:B------:R-:W-:Y:S01]  /*3b70*/  F2FP.F16.F32.PACK_AB R74, RZ, R74 ;  /* 0x0000004aff4a723e */ /* 0x000fe200000000ff */
[----:B------:R-:W-:Y:S01]  /*3b80*/  HFMA2.MMA R22, R70, 1, 1, R6 ;  /* 0x3c003c0046167835 */ /* 0x000fe20000000006 */
[----:B------:R-:W-:Y:S01]  /*3b90*/  PRMT R6, R23, 0x5410, R5 ;  /* 0x0000541017067816 */ /* 0x000fe20000000005 */
[----:B------:R-:W-:Y:S01]  /*3ba0*/  FMUL.FTZ R71, R28, R71 ;  /* 0x000000471c477220 */ /* 0x000fe20000410000 */
[----:B------:R-:W-:Y:S01]  /*3bb0*/  PRMT R53, R53, 0x5410, R74 ;  /* 0x0000541035357816 */ /* 0x000fe2000000004a */
[----:B------:R-:W-:Y:S01]  /*3bc0*/  FMUL.FTZ R24, R27, R24 ;  /* 0x000000181b187220 */ /* 0x000fe20000410000 */
[----:B------:R-:W-:-:S02]  /*3bd0*/  IMAD.WIDE R16, R113, 0x4, R16 ;  /* 0x0000000471107825 */ /* 0x000fc400078e0210 */
[----:B------:R-:W-:Y:S02]  /*3be0*/  HFMA2.MMA R44, R6, 1, 1, R44 ;  /* 0x3c003c00062c7835 */ /* 0x000fe4000000002c */
[----:B------:R-:W-:Y:S01]  /*3bf0*/  HADD2 R23, R53, R7 ;  /* 0x0000000735177230 */ /* 0x000fe20000000000 */
[----:B------:R-:W-:Y:S01]  /*3c00*/  F2FP.F16.F32.PACK_AB R71, RZ, R71 ;  /* 0x00000047ff47723e */ /* 0x000fe200000000ff */
[----:B------:R-:W0:Y:S01]  /*3c10*/  LDS.64 R6, [UR5+0x190] ;  /* 0x00019005ff067984 */ /* 0x000e220008000a00 */
[----:B------:R-:W-:Y:S01]  /*3c20*/  F2FP.F16.F32.PACK_AB R24, RZ, R24 ;  /* 0x00000018ff18723e */ /* 0x000fe200000000ff */
[--C-:B-1----:R-:W-:Y:S02]  /*3c30*/  HADD2.F32 R5, -RZ, R18.reuse.H0_H0 ;  /* 0x20000012ff057230 */ /* 0x102fe40000004100 */
[----:B------:R-:W4:Y:S01]  /*3c40*/  LDG.E.128.CONSTANT R8, desc[UR8][R16.64] ;  /* 0x0000000810087981 */ /* 0x000f22000c1e9d00 */
[----:B------:R-:W-:Y:S01]  /*3c50*/  PRMT R71, R71, 0x5410, R24 ;  /* 0x0000541047477816 */ /* 0x000fe20000000018 */
[----:B------:R-:W-:-:S02]  /*3c60*/  HADD2.F32 R18, -RZ, R18.H1_H1 ;  /* 0x30000012ff127230 */ /* 0x000fc40000004100 */
[-C--:B------:R-:W-:Y:S01]  /*3c70*/  FFMA.FTZ R72, R0, R5.reuse, RZ ;  /* 0x0000000500487223 */ /* 0x080fe200000100ff */
[--C-:B------:R-:W-:Y:S02]  /*3c80*/  HADD2.F32 R53, -RZ, R19.reuse.H0_H0 ;  /* 0x20000013ff357230 */ /* 0x100fe40000004100 */
[----:B------:R-:W-:Y:S02]  /*3c90*/  HADD2.F32 R70, -RZ, R19.H1_H1 ;  /* 0x30000013ff467230 */ /* 0x000fe40000004100 */
        /* <DEDUP_REMOVED lines=30> */
[----:B------:R-:W-:-:S02]  /*3e80*/  FFMA.FTZ R73, R68, R53, R21 ;  /* 0x0000003544497223 */ /* 0x000fc40000010015 */
[----:B------:R-:W3:Y:S01]  /*3e90*/  LDS.64 R20, [UR5+0x10] ;  /* 0x00001005ff147984 */ /* 0x000ee20008000a00 */
[-C--:B------:R-:W-:Y:S01]  /*3ea0*/  FFMA.FTZ R24, R64, R53.reuse, R71 ;  /* 0x0000003540187223 */ /* 0x080fe20000010047 */
[----:B------:R-:W-:Y:S01]  /*3eb0*/  FFMA.FTZ R74, R66, R53, R5 ;  /* 0x00000035424a7223 */ /* 0x000fe20000010005 */
[--C-:B0-----:R-:W-:Y:S02]  /*3ec0*/  HADD2.F32 R5, -RZ, R6.reuse.H0_H0 ;  /* 0x20000006ff057230 */ /* 0x101fe40000004100 */
[-C--:B------:R-:W-:Y:S01]  /*3ed0*/  FFMA.FTZ R53, R65, R70.reuse, R24 ;  /* 0x0000004641357223 */ /* 0x080fe20000010018 */
[----:B------:R-:W-:Y:S01]  /*3ee0*/  FFMA.FTZ R24, R69, R70, R74 ;  /* 0x0000004645187223 */ /* 0x000fe2000001004a */
        /* <DEDUP_REMOVED lines=8> */
[----:B------:R-:W-:Y:S01]  /*3f70*/  FFMA.FTZ R72, R63, R70, R72 ;  /* 0x000000463f487223 */ /* 0x000fe20000010048 */
[-C--:B------:R-:W-:Y:S01]  /*3f80*/  FFMA.FTZ R70, R32, R6.reuse, R7 ;  /* 0x0000000620467223 */ /* 0x080fe20000010007 */
[-C--:B------:R-:W-:Y:S01]  /*3f90*/  FFMA.FTZ R5, R33, R6.reuse, R76 ;  /* 0x0000000621057223 */ /* 0x080fe2000001004c */
[-C--:B------:R-:W-:Y:S01]  /*3fa0*/  FFMA.FTZ R78, R45, R6.reuse, R78 ;  /* 0x000000062d4e7223 */ /* 0x080fe2000001004e */
[----:B------:R-:W-:Y:S02]  /*3fb0*/  FFMA.FTZ R75, R46, R6, R75 ;  /* 0x000000062e4b7223 */ /* 0x000fe4000001004b */
[----:B------:R-:W0:Y:S01]  /*3fc0*/  LDS.64 R6, [UR5+0x18] ;  /* 0x00001805ff067984 */ /* 0x000e220008000a00 */
        /* <DEDUP_REMOVED lines=30> */
[--C-:B------:R-:W-:Y:S02]  /*41b0*/  HADD2.F32 R75, -RZ, R21.reuse.H0_H0 ;  /* 0x20000015ff4b7230 */ /* 0x100fe40000004100 */
[----:B------:R-:W-:Y:S02]  /*41c0*/  HADD2.F32 R76, -RZ, R21.H1_H1 ;  /* 0x30000015ff4c7230 */ /* 0x000fe40000004100 */
[----:B------:R-:W-:Y:S01]  /*41d0*/  FFMA.FTZ R21, R3, R5, RZ ;  /* 0x0000000503157223 */ /* 0x000fe200000100ff */
[C---:B------:R-:W-:Y:S01]  /*41e0*/  FFMA.FTZ R77, R5.reuse, R0, RZ ;  /* 0x00000000054d7223 */ /* 0x040fe200000100ff */
[C---:B------:R-:W-:Y:S01]  /*41f0*/  FFMA.FTZ R82, R5.reuse, R4, RZ ;  /* 0x0000000405527223 */ /* 0x040fe200000100ff */
[----:B------:R-:W-:Y:S01]  /*4200*/  FFMA.FTZ R5, R5, R2, RZ ;  /* 0x0000000205057223 */ /* 0x000fe200000100ff */
        /* <DEDUP_REMOVED lines=8> */
[----:B0-----:R-:W-:-:S02]  /*4290*/  HADD2.F32 R20, -RZ, R6.H0_H0 ;  /* 0x20000006ff147230 */ /* 0x001fc40000004100 */
[----:B------:R-:W-:Y:S01]  /*42a0*/  FFMA.FTZ R74, R51, R76, R74 ;  /* 0x0000004c334a7223 */ /* 0x000fe2000001004a */
[C---:B------:R-:W-:Y:S01]  /*42b0*/  FFMA.FTZ R75, R76.reuse, R52, R5 ;  /* 0x000000344c4b7223 */ /* 0x040fe20000010005 */
[C---:B------:R-:W-:Y:S01]  /*42c0*/  FFMA.FTZ R77, R76.reuse, R25, R82 ;  /* 0x000000194c4d7223 */ /* 0x040fe20000010052 */
[----:B------:R-:W-:Y:S01]  /*42d0*/  FFMA.FTZ R78, R76, R26, R21 ;  /* 0x0000001a4c4e7223 */ /* 0x000fe20000010015 */
[----:B------:R-:W-:Y:S02]  /*42e0*/  HADD2.F32 R5, -RZ, R6.H1_H1 ;  /* 0x30000006ff057230 */ /* 0x000fe40000004100 */
[--C-:B------:R-:W-:Y:S02]  /*42f0*/  HADD2.F32 R21, -RZ, R7.reuse.H0_H0 ;  /* 0x20000007ff157230 */ /* 0x100fe40000004100 */
[----:B------:R-:W-:Y:S02]  /*4300*/  HADD2.F32 R76, -RZ, R7.H1_H1 ;  /* 0x30000007ff4c7230 */ /* 0x000fe40000004100 */
        /* <DEDUP_REMOVED lines=9> */
[----:B------:R-:W-:Y:S01]  /*43a0*/  FMUL.FTZ R7, R30, R73 ;  /* 0x000000491e077220 */ /* 0x000fe20000410000 */
[----:B------:R-:W-:Y:S01]  /*43b0*/  FMUL.FTZ R20, R29, R72 ;  /* 0x000000481d147220 */ /* 0x000fe20000410000 */
[C---:B------:R-:W-:Y:S01]  /*43c0*/  FFMA.FTZ R72, R21.reuse, R64, R75 ;  /* 0x0000004015487223 */ /* 0x040fe2000001004b */
[----:B------:R-:W-:-:S02]  /*43d0*/  FFMA.FTZ R73, R21, R67, R6 ;  /* 0x0000004315497223 */ /* 0x000fc40000010006 */
[----:B------:R-:W-:Y:S02]  /*43e0*/  F2FP.F16.F32.PACK_AB R75, RZ, R7 ;  /* 0x00000007ff4b723e */ /* 0x000fe400000000ff */
[----:B------:R-:W0:Y:S01]  /*43f0*/  LDS.64 R6, [UR5+0x210] ;  /* 0x00021005ff067984 */ /* 0x000e220008000a00 */
[----:B------:R-:W-:Y:S01]  /*4400*/  FMUL.FTZ R19, R28, R19 ;  /* 0x000000131c137220 */ /* 0x000fe20000410000 */
[----:B------:R-:W-:Y:S01]  /*4410*/  FMUL.FTZ R18, R27, R18 ;  /* 0x000000121b127220 */ /* 0x000fe20000410000 */
[----:B------:R-:W-:Y:S01]  /*4420*/  FFMA.FTZ R74, R21, R66, R77 ;  /* 0x00000042154a7223 */ /* 0x000fe2000001004d */
[----:B------:R-:W-:Y:S01]  /*4430*/  F2FP.F16.F32.PACK_AB R77, RZ, R20 ;  /* 0x00000014ff4d723e */ /* 0x000fe200000000ff */
[C---:B------:R-:W-:Y:S01]  /*4440*/  FFMA.FTZ R20, R76.reuse, R63, R73 ;  /* 0x0000003f4c147223 */ /* 0x040fe20000010049 */
[----:B------:R-:W-:Y:S01]  /*4450*/  FFMA.FTZ R21, R76, R65, R72 ;  /* 0x000000414c157223 */ /* 0x000fe20000010048 */
[----:B------:R-:W-:Y:S02]  /*4460*/  F2FP.F16.F32.PACK_AB R72, RZ, R19 ;  /* 0x00000013ff48723e */ /* 0x000fe400000000ff */
[----:B------:R-:W-:-:S02]  /*4470*/  F2FP.F16.F32.PACK_AB R73, RZ, R18 ;  /* 0x00000012ff49723e */ /* 0x000fc400000000ff */
[----:B------:R-:W1:Y:S01]  /*4480*/  LDS.64 R18, [UR5+0x218] ;  /* 0x00021805ff127984 */ /* 0x000e620008000a00 */
[----:B------:R-:W-:Y:S01]  /*4490*/  FFMA.FTZ R5, R62, R76, R5 ;  /* 0x0000004c3e057223 */ /* 0x000fe20000010005 */
[----:B------:R-:W-:Y:S01]  /*44a0*/  FMUL.FTZ R20, R29, R20 ;  /* 0x000000141d147220 */ /* 0x000fe20000410000 */
[----:B------:R-:W-:Y:S01]  /*44b0*/  FMUL.FTZ R53, R28, R53 ;  /* 0x000000351c357220 */ /* 0x000fe20000410000 */
[----:B------:R-:W-:Y:S01]  /*44c0*/  FMUL.FTZ R24, R27, R24 ;  /* 0x000000181b187220 */ /* 0x000fe20000410000 */
[----:B------:R-:W-:Y:S01]  /*44d0*/  FMUL.FTZ R5, R30, R5 ;  /* 0x000000051e057220 */ /* 0x000fe20000410000 */
[----:B------:R-:W-:Y:S01]  /*44e0*/  FFMA.FTZ R74, R76, R69, R74 ;  /* 0x000000454c4a7223 */ /* 0x000fe2000001004a */
[----:B------:R-:W-:Y:S01]  /*44f0*/  F2FP.F16.F32.PACK_AB R20, RZ, R20 ;  /* 0x00000014ff14723e */ /* 0x000fe200000000ff */
[----:B------:R-:W-:Y:S01]  /*4500*/  FMUL.FTZ R71, R30, R71 ;  /* 0x000000471e477220 */ /* 0x000fe20000410000 */
[----:B------:R-:W-:Y:S01]  /*4510*/  F2FP.F16.F32.PACK_AB R53, RZ, R53 ;  /* 0x00000035ff35723e */ /* 0x000fe200000000ff */
[----:B------:R-:W-:Y:S01]  /*4520*/  FMUL.FTZ R70, R29, R70 ;  /* 0x000000461d467220 */ /* 0x000fe20000410000 */
[----:B------:R-:W-:-:S02]  /*4530*/  F2FP.F16.F32.PACK_AB R5, RZ, R5 ;  /* 0x00000005ff05723e */ /* 0x000fc400000000ff */
[----:B------:R-:W-:Y:S01]  /*4540*/  F2FP.F16.F32.PACK_AB R24, RZ, R24 ;  /* 0x00000018ff18723e */ /* 0x000fe200000000ff */
[----:B------:R-:W-:Y:S01]  /*4550*/  FMUL.FTZ R21, R28, R21 ;  /* 0x000000151c157220 */ /* 0x000fe20000410000 */
[----:B------:R-:W-:Y:S01]  /*4560*/  FMUL.FTZ R74, R27, R74 ;  /* 0x0000004a1b4a7220 */ /* 0x000fe20000410000 */
[----:B------:R-:W-:Y:S02]  /*4570*/  PRMT R5, R5, 0x5410, R20 ;  /* 0x0000541005057816 */ /* 0x000fe40000000014 */
[----:B------:R-:W-:Y:S02]  /*4580*/  PRMT R53, R53, 0x5410, R24 ;  /* 0x0000541035357816 */ /* 0x000fe40000000018 */
[----:B------:R-:W-:Y:S02]  /*4590*/  F2FP.F16.F32.PACK_AB R71, RZ, R71 ;  /* 0x00000047ff47723e */ /* 0x000fe400000000ff */
[----:B------:R-:W-:Y:S01]  /*45a0*/  F2FP.F16.F32.PACK_AB R70, RZ, R70 ;  /* 0x00000046ff46723e */ /* 0x000fe200000000ff */
[----:B------:R-:W-:Y:S01]  /*45b0*/  HADD2 R39, R53, R39 ;  /* 0x0000002735277230 */ /* 0x000fe20000000000 */
[----:B------:R-:W-:Y:S01]  /*45c0*/  F2FP.F16.F32.PACK_AB R21, RZ, R21 ;  /* 0x00000015ff15723e */ /* 0x000fe200000000ff */
[----:B------:R-:W-:Y:S01]  /*45d0*/  HFMA2.MMA R31, R5, 1, 1, R31 ;  /* 0x3c003c00051f7835 */ /* 0x000fe2000000001f */
[----:B------:R-:W-:-:S02]  /*45e0*/  F2FP.F16.F32.PACK_AB R74, RZ, R74 ;  /* 0x0000004aff4a723e */ /* 0x000fc400000000ff */
[----:B------:R-:W-:Y:S01]  /*45f0*/  PRMT R71, R71, 0x5410, R70 ;  /* 0x0000541047477816 */ /* 0x000fe20000000046 */
[--C-:B0-----:R-:W-:Y:S01]  /*4600*/  HADD2.F32 R5, -RZ, R6.reuse.H0_H0 ;  /* 0x20000006ff057230 */ /* 0x101fe20000004100 */
[----:B------:R-:W-:Y:S01]  /*4610*/  PRMT R72, R72, 0x5410, R73 ;  /* 0x0000541048487816 */ /* 0x000fe20000000049 */
[----:B------:R-:W-:Y:S02]  /*4620*/  HADD2.F32 R20, -RZ, R6.H1_H1 ;  /* 0x30000006ff147230 */ /* 0x000fe40000004100 */
[--C-:B------:R-:W-:Y:S02]  /*4630*/  HADD2.F32 R53, -RZ, R7.reuse.H0_H0 ;  /* 0x20000007ff357230 */ /* 0x100fe40000004100 */
[----:B------:R-:W-:Y:S01]  /*4640*/  HADD2.F32 R70, -RZ, R7.H1_H1 ;  /* 0x30000007ff467230 */ /* 0x000fe20000004100 */
[----:B------:R-:W-:Y:S01]  /*4650*/  PRMT R21, R21, 0x5410, R74 ;  /* 0x0000541015157816 */ /* 0x000fe2000000004a */
[----:B------:R-:W0:Y:S01]  /*4660*/  LDS.64 R6, [UR5+0x290] ;  /* 0x00029005ff067984 */ /* 0x000e220008000a00 */
[----:B------:R-:W-:-:S02]  /*4670*/  HADD2 R41, R72, R41 ;  /* 0x0000002948297230 */ /* 0x000fc40000000000 */
[-C--:B------:R-:W-:Y:S01]  /*4680*/  FFMA.FTZ R72, R0, R5.reuse, RZ ;  /* 0x0000000500487223 */ /* 0x080fe200000100ff */
[-C--:B------:R-:W-:Y:S01]  /*4690*/  FFMA.FTZ R74, R4, R5.reuse, RZ ;  /* 0x00000005044a7223 */ /* 0x080fe200000100ff */
[----:B------:R-:W-:Y:S01]  /*46a0*/  HFMA2.MMA R40, R71, 1, 1, R40 ;  /* 0x3c003c0047287835 */ /* 0x000fe20000000028 */
[----:B------:R-:W-:Y:S02]  /*46b0*/  HADD2 R34, R21, R34 ;  /* 0x0000002215227230 */ /* 0x000fe40000000000 */
        /* <DEDUP_REMOVED lines=13> */
[----:B------:R-:W-:Y:S02]  /*4790*/  HADD2.F32 R5, -RZ, R18.H1_H1 ;  /* 0x30000012ff057230 */ /* 0x000fe40000004100 */
[--C-:B------:R-:W-:Y:S02]  /*47a0*/  HADD2.F32 R53, -RZ, R19.reuse.H0_H0 ;  /* 0x20000013ff357230 */ /* 0x100fe40000004100 */
[----:B------:R-:W-:Y:S02]  /*47b0*/  HADD2.F32 R74, -RZ, R19.H1_H1 ;  /* 0x30000013ff4a7230 */ /* 0x000fe40000004100 */
[----:B------:R-:W1:Y:S01]  /*47c0*/  LDS.64 R18, [UR5+0x298] ;  /* 0x00029805ff127984 */ /* 0x000e620008000a00 */
[-C--:B------:R-:W-:Y:S01]  /*47d0*/  FFMA.FTZ R24, R51, R70.reuse, R24 ;  /* 0x0000004633187223 */ /* 0x080fe20000010018 */
[----:B------:R-:W-:Y:S01]  /*47e0*/  FFMA.FTZ R70, R26, R70, R71 ;  /* 0x000000461a467223 */ /* 0x000fe20000010047 */
[-C--:B------:R-:W-:Y:S02]  /*47f0*/  FFMA.FTZ R71, R61, R20.reuse, R72 ;  /* 0x000000143d477223 */ /* 0x080fe40000010048 */
[-C--:B------:R-:W-:Y:S01]  /*4800*/  FFMA.FTZ R21, R55, R20.reuse, R24 ;  /* 0x0000001437157223 */ /* 0x080fe20000010018 */
[-C--:B------:R-:W-:Y:S01]  /*4810*/  FFMA.FTZ R24, R60, R20.reuse, R73 ;  /* 0x000000143c187223 */ /* 0x080fe20000010049 */
[----:B------:R-:W-:Y:S01]  /*4820*/  FFMA.FTZ R73, R59, R20, R70 ;  /* 0x000000143b497223 */ /* 0x000fe20000010046 */
[----:B------:R-:W-:Y:S01]  /*4830*/  PRMT R75, R75, 0x5410, R77 ;  /* 0x000054104b4b7816 */ /* 0x000fe2000000004d */
        /* <DEDUP_REMOVED lines=8> */
[----:B------:R-:W-:Y:S01]  /*48c0*/  HFMA2.MMA R42, R75, 1, 1, R42 ;  /* 0x3c003c004b2a7835 */ /* 0x000fe2000000002a */
[--C-:B0-----:R-:W-:Y:S01]  /*48d0*/  HADD2.F32 R53, -RZ, R6.reuse.H0_H0 ;  /* 0x20000006ff357230 */ /* 0x101fe20000004100 */
[----:B--2---:R-:W-:Y:S01]  /*48e0*/  LEA.HI R75, R12, 0xffffff80, RZ, 0x8 ;  /* 0xffffff800c4b7811 */ /* 0x004fe200078f40ff */
[-C--:B------:R-:W-:Y:S01]  /*48f0*/  FFMA.FTZ R24, R63, R74.reuse, R20 ;  /* 0x0000004a3f187223 */ /* 0x080fe20000010014 */
[-C--:B------:R-:W-:Y:S01]  /*4900*/  FFMA.FTZ R20, R69, R74.reuse, R78 ;  /* 0x0000004a45147223 */ /* 0x080fe2000001004e */
[----:B------:R-:W-:Y:S01]  /*4910*/  HADD2.F32 R6, -RZ, R6.H1_H1 ;  /* 0x30000006ff067230 */ /* 0x000fe20000004100 */
[----:B------:R0:W-:Y:S01]  /*4920*/  I2F.F16 R72, R75 ;  /* 0x0000004b00487306 */ /* 0x0001e20000200c00 */
[----:B------:R-:W-:Y:S01]  /*4930*/  FFMA.FTZ R78, R4, R53, RZ ;  /* 0x00000035044e7223 */ /* 0x000fe200000100ff */
[----:B------:R-:W-:Y:S01]  /*4940*/  FFMA.FTZ R5, R65, R74, R76 ;  /* 0x0000004a41057223 */ /* 0x000fe2000001004c */
[----:B------:R-:W-:-:S02]  /*4950*/  HADD2.F32 R71, -RZ, R7.H0_H0 ;  /* 0x20000007ff477230 */ /* 0x000fc40000004100 */
[-C--:B------:R-:W-:Y:S01]  /*4960*/  FFMA.FTZ R76, R0, R53.reuse, RZ ;  /* 0x00000035004c7223 */ /* 0x080fe200000100ff */
[----:B------:R-:W-:Y:S01]  /*4970*/  FFMA.FTZ R78, R45, R6, R78 ;  /* 0x000000062d4e7223 */ /* 0x000fe2000001004e */
[----:B0-----:R-:W-:Y:S02]  /*4980*/  HADD2.F32 R75, -RZ, R7.H1_H1 ;  /* 0x30000007ff4b7230 */ /* 0x001fe40000004100 */
[-C--:B------:R-:W-:Y:S01]  /*4990*/  FFMA.FTZ R7, R3, R53.reuse, RZ ;  /* 0x0000003503077223 */ /* 0x080fe200000100ff */
[----:B------:R-:W-:Y:S01]  /*49a0*/  FFMA.FTZ R53, R2, R53, RZ ;  /* 0x0000003502357223 */ /* 0x000fe200000100ff */
[----:B------:R-:W-:Y:S02]  /*49b0*/  FFMA.FTZ R21, R62, R74, R21 ;  /* 0x0000004a3e157223 */ /* 0x000fe40000010015 */
        /* <DEDUP_REMOVED lines=12> */
[----:B------:R-:W-:Y:S02]  /*4a80*/  HADD2.F32 R7, -RZ, R18.H1_H1 ;  /* 0x30000012ff077230 */ /* 0x000fe40000004100 */
        /* <DEDUP_REMOVED lines=11> */
[-C--:B------:R-:W-:Y:S01]  /*4b40*/  FFMA.FTZ R78, R67, R53.reuse, R6 ;  /* 0x00000035434e7223 */ /* 0x080fe20000010006 */
[----:B------:R-:W-:-:S02]  /*4b50*/  FFMA.FTZ R82, R64, R53, R75 ;  /* 0x0000003540527223 */ /* 0x000fc4000001004b */
[----:B------:R-:W-:Y:S02]  /*4b60*/  IADD3 R75, R7, -0x80, RZ ;  /* 0xffffff80074b7810 */ /* 0x000fe40007ffe0ff */
[----:B------:R-:W0:Y:S01]  /*4b70*/  LDS.64 R6, [UR5+0x310] ;  /* 0x00031005ff067984 */ /* 0x000e220008000a00 */
[----:B------:R-:W-:Y:S01]  /*4b80*/  FMUL.FTZ R21, R30, R21 ;  /* 0x000000151e157220 */ /* 0x000fe20000410000 */
[----:B------:R-:W-:Y:S01]  /*4b90*/  FMUL.FTZ R24, R29, R24 ;  /* 0x000000181d187220 */ /* 0x000fe20000410000 */
[----:B------:R-:W-:-:S03]  /*4ba0*/  FFMA.FTZ R19, R68, R53, R19 ;  /* 0x0000003544137223 */ /* 0x000fc60000010013 */
[----:B------:R-:W-:Y:S02]  /*4bb0*/  F2FP.F16.F32.PACK_AB R21, RZ, R21 ;  /* 0x00000015ff15723e */ /* 0x000fe400000000ff */
[----:B------:R-:W-:Y:S01]  /*4bc0*/  F2FP.F16.F32.PACK_AB R24, RZ, R24 ;  /* 0x00000018ff18723e */ /* 0x000fe200000000ff */
[-C--:B------:R-:W-:Y:S01]  /*4bd0*/  FFMA.FTZ R19, R62, R18.reuse, R19 ;  /* 0x000000123e137223 */ /* 0x080fe20000010013 */
[----:B------:R-:W-:Y:S02]  /*4be0*/  FFMA.FTZ R78, R63, R18, R78 ;  /* 0x000000123f4e7223 */ /* 0x000fe4000001004e */
[----:B------:R-:W-:Y:S01]  /*4bf0*/  PRMT R21, R21, 0x5410, R24 ;  /* 0x0000541015157816 */ /* 0x000fe20000000018 */
[----:B------:R-:W-:Y:S01]  /*4c00*/  FFMA.FTZ R84, R66, R53, R77 ;  /* 0x0000003542547223 */ /* 0x000fe2000001004d */
[----:B------:R-:W-:Y:S01]  /*4c10*/  LOP3.LUT R53, R14, 0xff, RZ, 0xc0, !PT ;  /* 0x000000ff0e357812 */ /* 0x000fe200078ec0ff */
[----:B------:R-:W-:Y:S01]  /*4c20*/  FMUL.FTZ R19, R30, R19 ;  /* 0x000000131e137220 */ /* 0x000fe20000410000 */
[----:B------:R-:W-:Y:S01]  /*4c30*/  FMUL.FTZ R78, R29, R78 ;  /* 0x0000004e1d4e7220 */ /* 0x000fe20000410000 */
[----:B------:R-:W-:Y:S01]  /*4c40*/  FMUL.FTZ R5, R28, R5 ;  /* 0x000000051c057220 */ /* 0x000fe20000410000 */
[----:B------:R-:W-:Y:S01]  /*4c50*/  FMUL.FTZ R20, R27, R20 ;  /* 0x000000141b147220 */ /* 0x000fe20000410000 */
[----:B------:R-:W-:Y:S01]  /*4c60*/  HFMA2.MMA R36, R21, 1, 1, R36 ;  /* 0x3c003c0015247835 */ /* 0x000fe20000000024 */
[----:B------:R-:W-:Y:S01]  /*4c70*/  SHF.R.U32.HI R21, RZ, 0x8, R12 ;  /* 0x00000008ff157819 */ /* 0x000fe2000001160c */
[-C--:B------:R-:W-:Y:S01]  /*4c80*/  FFMA.FTZ R84, R69, R18.reuse, R84 ;  /* 0x0000001245547223 */ /* 0x080fe20000010054 */
[----:B------:R-:W-:Y:S01]  /*4c90*/  IADD3 R77, R53, -0x80, RZ ;  /* 0xffffff80354d7810 */ /* 0x000fe20007ffe0ff */
[----:B------:R-:W-:Y:S01]  /*4ca0*/  FFMA.FTZ R53, R65, R18, R82 ;  /* 0x0000001241357223 */ /* 0x000fe20000010052 */
[----:B------:R-:W-:-:S02]  /*4cb0*/  F2FP.F16.F32.PACK_AB R19, RZ, R19 ;  /* 0x00000013ff13723e */ /* 0x000fc400000000ff */
[----:B------:R-:W-:Y:S02]  /*4cc0*/  F2FP.F16.F32.PACK_AB R78, RZ, R78 ;  /* 0x0000004eff4e723e */ /* 0x000fe400000000ff */
[----:B------:R-:W-:Y:S02]  /*4cd0*/  F2FP.F16.F32.PACK_AB R18, RZ, R5 ;  /* 0x00000005ff12723e */ /* 0x000fe400000000ff */
[----:B------:R-:W-:Y:S02]  /*4ce0*/  F2FP.F16.F32.PACK_AB R20, RZ, R20 ;  /* 0x00000014ff14723e */ /* 0x000fe400000000ff */
[----:B------:R-:W-:Y:S02]  /*4cf0*/  LOP3.LUT R21, R21, 0xff, RZ, 0xc0, !PT ;  /* 0x000000ff15157812 */ /* 0x000fe400078ec0ff */
[----:B------:R-:W-:Y:S02]  /*4d00*/  PRMT R19, R19, 0x5410, R78 ;  /* 0x0000541013137816 */ /* 0x000fe4000000004e */
[----:B------:R-:W-:-:S02]  /*4d10*/  PRMT R18, R18, 0x5410, R20 ;  /* 0x0000541012127816 */ /* 0x000fc40000000014 */
[----:B------:R-:W-:Y:S01]  /*4d20*/  IADD3 R78, R21, -0x80, RZ ;  /* 0xffffff80154e7810 */ /* 0x000fe20007ffe0ff */
[--C-:B0-----:R-:W-:Y:S02]  /*4d30*/  HADD2.F32 R21, -RZ, R6.reuse.H0_H0 ;  /* 0x20000006ff157230 */ /* 0x101fe40000004100 */
[----:B------:R-:W-:Y:S01]  /*4d40*/  HADD2 R35, R18, R35 ;  /* 0x0000002312237230 */ /* 0x000fe20000000000 */
[----:B------:R-:W-:Y:S01]  /*4d50*/  HFMA2.MMA R37, R19, 1, 1, R37 ;  /* 0x3c003c0013257835 */ /* 0x000fe20000000025 */
[----:B------:R-:W-:Y:S01]  /*4d60*/  HADD2.F32 R6, -RZ, R6.H1_H1 ;  /* 0x30000006ff067230 */ /* 0x000fe20000004100 */
[----:B------:R-:W0:Y:S01]  /*4d70*/  LDS.64 R18, [UR5+0x318] ;  /* 0x00031805ff127984 */ /* 0x000e220008000a00 */
[-C--:B------:R-:W-:Y:S01]  /*4d80*/  FFMA.FTZ R3, R3, R21.reuse, RZ ;  /* 0x0000001503037223 */ /* 0x080fe200000100ff */
[----:B------:R-:W-:Y:S01]  /*4d90*/  FFMA.FTZ R0, R0, R21, RZ ;  /* 0x0000001500007223 */ /* 0x000fe200000100ff */
[--C-:B------:R-:W-:Y:S02]  /*4da0*/  HADD2.F32 R83, -RZ, R7.reuse.H0_H0 ;  /* 0x20000007ff537230 */ /* 0x100fe40000004100 */
[-C--:B------:R-:W-:Y:S01]  /*4db0*/  FFMA.FTZ R32, R32, R6.reuse, R3 ;  /* 0x0000000620207223 */ /* 0x080fe20000010003 */
[----:B------:R-:W-:Y:S01]  /*4dc0*/  FFMA.FTZ R3, R33, R6, R0 ;  /* 0x0000000621037223 */ /* 0x000fe20000010000 */
[----:B------:R-:W-:-:S03]  /*4dd0*/  HADD2.F32 R7, -RZ, R7.H1_H1 ;  /* 0x30000007ff077230 */ /* 0x000fc60000004100 */
[----:B------:R-:W-:Y:S01]  /*4de0*/  FFMA.FTZ R3, R48, R83, R3 ;  /* 0x0000005330037223 */ /* 0x000fe20000010003 */
[----:B------:R-:W-:Y:S01]  /*4df0*/  FMUL.FTZ R53, R28, R53 ;  /* 0x000000351c357220 */ /* 0x000fe20000410000 */
[----:B------:R-:W-:Y:S01]  /*4e00*/  FMUL.FTZ R84, R27, R84 ;  /* 0x000000541b547220 */ /* 0x000fe20000410000 */
[-C--:B------:R-:W-:Y:S01]  /*4e10*/  FFMA.FTZ R4, R4, R21.reuse, RZ ;  /* 0x0000001504047223 */ /* 0x080fe200000100ff */
[----:B------:R-:W-:Y:S01]  /*4e20*/  FFMA.FTZ R21, R2, R21, RZ ;  /* 0x0000001502157223 */ /* 0x000fe200000100ff */
[----:B------:R-:W-:Y:S02]  /*4e30*/  FFMA.FTZ R52, R52, R7, R3 ;  /* 0x0000000734347223 */ /* 0x000fe40000010003 */
[----:B------:R-:W1:Y:S01]  /*4e40*/  LDS.64 R2, [UR5+0xa0] ;  /* 0x0000a005ff027984 */ /* 0x000e620008000a00 */
[----:B------:R-:W-:Y:S02]  /*4e50*/  F2FP.F16.F32.PACK_AB R53, RZ, R53 ;  /* 0x00000035ff35723e */ /* 0x000fe400000000ff */
[----:B------:R-:W-:-:S02]  /*4e60*/  F2FP.F16.F32.PACK_AB R84, RZ, R84 ;  /* 0x00000054ff54723e */ /* 0x000fc400000000ff */
[----:B------:R-:W-:Y:S02]  /*4e70*/  LOP3.LUT R79, R15, 0xff, RZ, 0xc0, !PT ;  /* 0x000000ff0f4f7812 */ /* 0x000fe400078ec0ff */
[----:B------:R-:W-:Y:S02]  /*4e80*/  PRMT R20, R53, 0x5410, R84 ;  /* 0x0000541035147816 */ /* 0x000fe40000000054 */
[----:B------:R-:W-:-:S03]  /*4e90*/  IADD3 R79, R79, -0x80, RZ ;  /* 0xffffff804f4f7810 */ /* 0x000fc60007ffe0ff */
[----:B------:R-:W-:Y:S01]  /*4ea0*/  HADD2 R38, R20, R38 ;  /* 0x0000002614267230 */ /* 0x000fe20000000000 */
[----:B------:R4:W-:Y:S01]  /*4eb0*/  I2F.F16 R74, R79 ;  /* 0x0000004f004a7306 */ /* 0x0009e20000200c00 */
[----:B------:R-:W-:Y:S01]  /*4ec0*/  SHF.R.U32.HI R20, RZ, 0x8, R13 ;  /* 0x00000008ff147819 */ /* 0x000fe2000001160d */
[-C--:B------:R-:W-:Y:S01]  /*4ed0*/  FFMA.FTZ R21, R46, R6.reuse, R21 ;  /* 0x000000062e157223 */ /* 0x080fe20000010015 */
[----:B------:R-:W-:Y:S02]  /*4ee0*/  LEA.HI R81, R15, 0xffffff80, RZ, 0x8 ;  /* 0xffffff800f517811 */ /* 0x000fe400078f40ff */
[----:B------:R-:W-:Y:S02]  /*4ef0*/  LOP3.LUT R20, R20, 0xff, RZ, 0xc0, !PT ;  /* 0x000000ff14147812 */ /* 0x000fe400078ec0ff */
[----:B----4-:R-:W-:Y:S01]  /*4f00*/  LEA.HI R79, R10, 0xffffff80, RZ, 0x8 ;  /* 0xffffff800a4f7811 */ /* 0x010fe200078f40ff */
[----:B------:R-:W-:Y:S01]  /*4f10*/  FFMA.FTZ R4, R45, R6, R4 ;  /* 0x000000062d047223 */ /* 0x000fe20000010004 */
[----:B------:R-:W-:-:S02]  /*4f20*/  LEA.HI R70, R13, 0xffffff80, RZ, 0x8 ;  /* 0xffffff800d467811 */ /* 0x000fc400078f40ff */
[----:B------:R2:W-:Y:S01]  /*4f30*/  I2F.F16 R53, R79 ;  /* 0x0000004f00357306 */ /* 0x0005e20000200c00 */
[----:B------:R-:W-:Y:S01]  /*4f40*/  LOP3.LUT R76, R13, 0xff, RZ, 0xc0, !PT ;  /* 0x000000ff0d4c7812 */ /* 0x000fe200078ec0ff */
[-C--:B------:R-:W-:Y:S01]  /*4f50*/  FFMA.FTZ R32, R47, R83.reuse, R32 ;  /* 0x000000532f207223 */ /* 0x080fe20000010020 */
[----:B------:R-:W-:Y:S01]  /*4f60*/  IADD3 R20, R20, -0x80, RZ ;  /* 0xffffff8014147810 */ /* 0x000fe20007ffe0ff */
[-C--:B------:R-:W-:Y:S01]  /*4f70*/  FFMA.FTZ R21, R50, R83.reuse, R21 ;  /* 0x0000005332157223 */ /* 0x080fe20000010015 */
[----:B------:R-:W-:Y:S02]  /*4f80*/  SHF.R.U32.HI R13, RZ, 0x10, R13 ;  /* 0x00000010ff0d7819 */ /* 0x000fe4000001160d */
[----:B--2---:R-:W-:Y:S01]  /*4f90*/  SHF.R.U32.HI R79, RZ, 0x8, R14 ;  /* 0x00000008ff4f7819 */ /* 0x004fe2000001160e */
[----:B------:R2:W-:Y:S01]  /*4fa0*/  I2F.F16 R71, R81 ;  /* 0x0000005100477306 */ /* 0x0005e20000200c00 */
[----:B------:R-:W-:Y:S01]  /*4fb0*/  FFMA.FTZ R4, R49, R83, R4 ;  /* 0x0000005331047223 */ /* 0x000fe20000010004 */
[----:B0-----:R-:W-:-:S02]  /*4fc0*/  HADD2.F32 R0, -RZ, R18.H0_H0 ;  /* 0x20000012ff007230 */ /* 0x001fc40000004100 */
[-C--:B------:R-:W-:Y:S01]  /*4fd0*/  FFMA.FTZ R32, R51, R7.reuse, R32 ;  /* 0x0000000733207223 */ /* 0x080fe20000010020 */
[----:B------:R-:W-:Y:S01]  /*4fe0*/  LOP3.LUT R13, R13, 0xff, RZ, 0xc0, !PT ;  /* 0x000000ff0d0d7812 */ /* 0x000fe200078ec0ff */
[-C--:B------:R-:W-:Y:S01]  /*4ff0*/  FFMA.FTZ R26, R26, R7.reuse, R21 ;  /* 0x000000071a1a7223 */ /* 0x080fe20000010015 */
[--C-:B------:R-:W-:Y:S02]  /*5000*/  SHF.R.U32.HI R82, RZ, 0x8, R15.reuse ;  /* 0x00000008ff527819 */ /* 0x100fe4000001160f */
[----:B--2---:R-:W-:Y:S02]  /*5010*/  LOP3.LUT R81, R79, 0xff, RZ, 0xc0, !PT ;  /* 0x000000ff4f517812 */ /* 0x004fe400078ec0ff */
[----:B------:R0:W-:Y:S01]  /*5020*/  I2F.F16 R79, R20 ;  /* 0x00000014004f7306 */ /* 0x0001e20000200c00 */
[----:B------:R-:W-:Y:S01]  /*5030*/  SHF.R.U32.HI R12, RZ, 0x10, R12 ;  /* 0x00000010ff0c7819 */ /* 0x000fe2000001160c */
[----:B------:R-:W-:Y:S01]  /*5040*/  FFMA.FTZ R25, R25, R7, R4 ;  /* 0x0000000719197223 */ /* 0x000fe20000010004 */
[----:B------:R-:W-:Y:S01]  /*5050*/  SHF.R.U32.HI R15, RZ, 0x10, R15 ;  /* 0x00000010ff0f7819 */ /* 0x000fe2000001160f */
[----:B------:R-:W-:Y:S01]  /*5060*/  HADD2.F32 R7, -RZ, R18.H1_H1 ;  /* 0x30000012ff077230 */ /* 0x000fe20000004100 */
[----:B------:R-:W-:Y:S01]  /*5070*/  IADD3 R46, R13, -0x80, RZ ;  /* 0xffffff800d2e7810 */ /* 0x000fe20007ffe0ff */
[----:B------:R-:W-:Y:S01]  /*5080*/  FFMA.FTZ R55, R55, R0, R32 ;  /* 0x0000000037377223 */ /* 0x000fe20000010020 */
[----:B0-----:R-:W-:Y:S01]  /*5090*/  IMAD.WIDE R20, R113, 0x4, R16 ;  /* 0x0000000471147825 */ /* 0x001fe200078e0210 */
[----:B------:R-:W-:-:S03]  /*50a0*/  IADD3 R76, R76, -0x80, RZ ;  /* 0xffffff804c4c7810 */ /* 0x000fc60007ffe0ff */
[-C--:B------:R-:W-:Y:S01]  /*50b0*/  FFMA.FTZ R59, R59, R0.reuse, R26 ;  /* 0x000000003b3b7223 */ /* 0x080fe2000001001a */
[----:B------:R-:W-:Y:S01]  /*50c0*/  LEA.HI R73, R14, 0xffffff80, RZ, 0x8 ;  /* 0xffffff800e497811 */ /* 0x000fe200078f40ff */
[--C-:B------:R-:W-:Y:S01]  /*50d0*/  HADD2.F32 R13, -RZ, R19.reuse.H0_H0 ;  /* 0x20000013ff0d7230 */ /* 0x100fe20000004100 */
[----:B------:R-:W-:Y:S01]  /*50e0*/  LOP3.LUT R82, R82, 0xff, RZ, 0xc0, !PT ;  /* 0x000000ff52527812 */ /* 0x000fe200078ec0ff */
[----:B------:R-:W-:Y:S01]  /*50f0*/  HADD2.F32 R4, -RZ, R19.H1_H1 ;  /* 0x30000013ff047230 */ /* 0x000fe20000004100 */
[----:B------:R-:W-:Y:S01]  /*5100*/  LOP3.LUT R12, R12, 0xff, RZ, 0xc0, !PT ;  /* 0x000000ff0c0c7812 */ /* 0x000fe200078ec0ff */
[----:B------:R0:W2:Y:S01]  /*5110*/  LDG.E.128.CONSTANT R16, desc[UR8][R20.64] ;  /* 0x0000000814107981 */ /* 0x0000a2000c1e9d00 */
[----:B------:R-:W-:Y:S01]  /*5120*/  LOP3.LUT R15, R15, 0xff, RZ, 0xc0, !PT ;  /* 0x000000ff0f0f7812 */ /* 0x000fe200078ec0ff */
        /* <DEDUP_REMOVED lines=8> */
[----:B------:R-:W-:Y:S01]  /*51b0*/  I2F.F16 R76, R76 ;  /* 0x0000004c004c7306 */ /* 0x000fe20000200c00 */
[----:B------:R-:W-:Y:S01]  /*51c0*/  IADD3 R33, R82, -0x80, RZ ;  /* 0xffffff8052217810 */ /* 0x000fe20007ffe0ff */
[----:B------:R-:W-:Y:S01]  /*51d0*/  FFMA.FTZ R54, R54, R7, R61 ;  /* 0x0000000736367223 */ /* 0x000fe2000001003d */
[----:B------:R-:W-:-:S02]  /*51e0*/  IADD3 R12, R12, -0x80, RZ ;  /* 0xffffff800c0c7810 */ /* 0x000fc40007ffe0ff */
[----:B------:R-:W-:Y:S01]  /*51f0*/  IADD3 R48, R15, -0x80, RZ ;  /* 0xffffff800f307810 */ /* 0x000fe20007ffe0ff */
[----:B------:R-:W-:Y:S01]  /*5200*/  FFMA.FTZ R15, R57, R7, R60 ;  /* 0x00000007390f7223 */ /* 0x000fe2000001003c */
[----:B------:R-:W-:Y:S01]  /*5210*/  LOP3.LUT R14, R14, 0xff, RZ, 0xc0, !PT ;  /* 0x000000ff0e0e7812 */ /* 0x000fe200078ec0ff */
[----:B------:R-:W-:Y:S01]  /*5220*/  I2F.F16 R75, R75 ;  /* 0x0000004b004b7306 */ /* 0x000fe20000200c00 */
[----:B------:R-:W-:Y:S01]  /*5230*/  IADD3 R56, R6, -0x80, RZ ;  /* 0xffffff8006387810 */ /* 0x000fe20007ffe0ff */
[----:B------:R-:W-:Y:S01]  /*5240*/  FFMA.FTZ R55, R68, R13, R55 ;  /* 0x0000000d44377223 */ /* 0x000fe20000010037 */
[----:B------:R-:W-:Y:S02]  /*5250*/  IADD3 R0, R0, -0x80, RZ ;  /* 0xffffff8000007810 */ /* 0x000fe40007ffe0ff */
[----:B------:R-:W-:-:S03]  /*5260*/  LOP3.LUT R6, R10, 0xff, RZ, 0xc0, !PT ;  /* 0x000000ff0a067812 */ /* 0x000fc600078ec0ff */
[----:B------:R-:W3:Y:S01]  /*5270*/  I2F.F16 R77, R77 ;  /* 0x0000004d004d7306 */ /* 0x000ee20000200c00 */
[----:B------:R-:W-:Y:S01]  /*5280*/  IADD3 R14, R14, -0x80, RZ ;  /* 0xffffff800e0e7810 */ /* 0x000fe20007ffe0ff */
[-C--:B------:R-:W-:Y:S01]  /*5290*/  FFMA.FTZ R64, R64, R13.reuse, R15 ;  /* 0x0000000d40407223 */ /* 0x080fe2000001000f */
[----:B------:R-:W-:Y:S01]  /*52a0*/  FFMA.FTZ R68, R66, R13, R59 ;  /* 0x0000000d42447223 */ /* 0x000fe2000001003b */
[--C-:B-1----:R-:W-:Y:S02]  /*52b0*/  HADD2.F32 R51, -RZ, R2.reuse.H0_H0 ;  /* 0x20000002ff337230 */ /* 0x102fe40000004100 */
[----:B------:R-:W-:Y:S02]  /*52c0*/  HADD2.F32 R52, -RZ, R2.H1_H1 ;  /* 0x30000002ff347230 */ /* 0x000fe40000004100 */
[----:B------:R1:W-:Y:S01]  /*52d0*/  I2F.F16 R45, R12 ;  /* 0x0000000c002d7306 */ /* 0x0003e20000200c00 */
[----:B------:R-:W-:-:S07]  /*52e0*/  LOP3.LUT R2, R11, 0xff, RZ, 0xc0, !PT ;  /* 0x000000ff0b027812 */ /* 0x000fce00078ec0ff */
[----:B------:R-:W4:Y:S01]  /*52f0*/  I2F.F16 R78, R78 ;  /* 0x0000004e004e7306 */ /* 0x000f220000200c00 */
[----:B-1----:R-:W-:Y:S01]  /*5300*/  FFMA.FTZ R12, R67, R13, R54 ;  /* 0x0000000d430c7223 */ /* 0x002fe20000010036 */
[-C--:B------:R-:W-:Y:S01]  /*5310*/  FFMA.FTZ R13, R62, R4.reuse, R55 ;  /* 0x000000043e0d7223 */ /* 0x080fe20000010037 */
[----:B------:R-:W-:Y:S02]  /*5320*/  IADD3 R55, R6, -0x80, RZ ;  /* 0xffffff8006377810 */ /* 0x000fe40007ffe0ff */
[----:B------:R-:W1:Y:S03]  /*5330*/  LDS.64 R6, [UR5+0xa8] ;  /* 0x0000a805ff067984 */ /* 0x000e660008000a00 */
[----:B------:R-:W5:Y:S01]  /*5340*/  I2F.F16 R81, R81 ;  /* 0x0000005100517306 */ /* 0x000f620000200c00 */
[----:B------:R-:W-:Y:S01]  /*5350*/  FFMA.FTZ R12, R63, R4, R12 ;  /* 0x000000043f0c7223 */ /* 0x000fe2000001000c */
[----:B------:R-:W-:Y:S01]  /*5360*/  HADD2.F32 R63, -RZ, R3.H0_H0 ;  /* 0x20000003ff3f7230 */ /* 0x000fe20000004100 */
[----:B------:R-:W-:-:S05]  /*5370*/  IADD3 R54, R2, -0x80, RZ ;  /* 0xffffff8002367810 */ /* 0x000fca0007ffe0ff */
[----:B------:R-:W0:Y:S01]  /*5380*/  I2F.F16 R33, R33 ;  /* 0x0000002100217306 */ /* 0x000e220000200c00 */
[----:B------:R-:W-:-:S07]  /*5390*/  SHF.R.U32.HI R2, RZ, 0x8, R9 ;  /* 0x00000008ff027819 */ /* 0x000fce0000011609 */
[----:B------:R3:W-:Y:S01]  /*53a0*/  I2F.F16 R57, R0 ;  /* 0x0000000000397306 */ /* 0x0007e20000200c00 */
[----:B------:R-:W-:Y:S01]  /*53b0*/  LEA.HI R24, R9, 0xffffff80, RZ, 0x8 ;  /* 0xffffff8009187811 */ /* 0x000fe200078f40ff */
[----:B------:R-:W-:Y:S01]  /*53c0*/  FFMA.FTZ R15, R65, R4, R64 ;  /* 0x00000004410f7223 */ /* 0x000fe20000010040 */
[----:B---3--:R-:W-:-:S05]  /*53d0*/  SHF.R.U32.HI R0, RZ, 0x8, R8 ;  /* 0x00000008ff007819 */ /* 0x008fca0000011608 */
[----:B------:R-:W3:Y:S01]  /*53e0*/  I2F.F16 R46, R46 ;  /* 0x0000002e002e7306 */ /* 0x000ee20000200c00 */
[----:B------:R-:W-:-:S07]  /*53f0*/  LOP3.LUT R0, R0, 0xff, RZ, 0xc0, !PT ;  /* 0x000000ff00007812 */ /* 0x000fce00078ec0ff */
[----:B------:R4:W1:Y:S01]  /*5400*/  I2F.F16 R49, R14 ;  /* 0x0000000e00317306 */ /* 0x0008620000200c00 */
[----:B------:R-:W-:Y:S01]  /*5410*/  IADD3 R65, R0, -0x80, RZ ;  /* 0xffffff8000417810 */ /* 0x000fe20007ffe0ff */
[----:B------:R-:W-:-:S06]  /*5420*/  FFMA.FTZ R68, R69, R4, R68 ;  /* 0x0000000445447223 */ /* 0x000fcc0000010044 */
[----:B------:R-:W1:Y:S01]  /*5430*/  I2F.F16 R48, R48 ;  /* 0x0000003000307306 */ /* 0x000e620000200c00 */
[----:B----4-:R-:W-:Y:S01]  /*5440*/  HADD2.F32 R14, -RZ, R3.H1_H1 ;  /* 0x30000003ff0e7230 */ /* 0x010fe20000004100 */
[----:B------:R-:W-:Y:S01]  /*5450*/  SHF.R.U32.HI R3, RZ, 0x10, R9 ;  /* 0x00000010ff037819 */ /* 0x000fe20000011609 */
[----:B------:R-:W-:Y:S01]  /*5460*/  HADD2.F32 R0, -RZ, R77.H0_H0 ;  /* 0x2000004dff007230 */ /* 0x000fe20000004100 */
[----:B------:R-:W-:Y:S01]  /*5470*/  LOP3.LUT R9, R2, 0xff, RZ, 0xc0, !PT ;  /* 0x000000ff02097812 */ /* 0x000fe200078ec0ff */
[----:B------:R-:W-:Y:S01]  /*5480*/  HADD2.F32 R2, -RZ, R75.H0_H0 ;  /* 0x2000004bff027230 */ /* 0x000fe20000004100 */
[----:B------:R-:W-:Y:S01]  /*5490*/  LOP3.LUT R47, R3, 0xff, RZ, 0xc0, !PT ;  /* 0x000000ff032f7812 */ /* 0x000fe200078ec0ff */
[----:B------:R-:W-:Y:S02]  /*54a0*/  HADD2.F32 R3, -RZ, R76.H0_H0 ;  /* 0x2000004cff037230 */ /* 0x000fe40000004100 */
[----:B------:R-:W-:Y:S01]  /*54b0*/  HADD2.F32 R4, -RZ, R74.H0_H0 ;  /* 0x2000004aff047230 */ /* 0x000fe20000004100 */
[----:B------:R-:W-:Y:S01]  /*54c0*/  LEA.HI R5, R8, 0xffffff80, RZ, 0x8 ;  /* 0xffffff8008057811 */ /* 0x000fe200078f40ff */
[----:B------:R-:W-:Y:S01]  /*54d0*/  HADD2.F32 R32, -RZ, R78.H0_H0 ;  /* 0x2000004eff207230 */ /* 0x000fe20000004100 */
[----:B------:R-:W-:Y:S01]  /*54e0*/  SHF.R.U32.HI R8, RZ, 0x10, R8 ;  /* 0x00000010ff087819 */ /* 0x000fe20000011608 */
[----:B------:R-:W-:Y:S01]  /*54f0*/  HADD2.F32 R26, -RZ, R79.H0_H0 ;  /* 0x2000004fff1a7230 */ /* 0x000fe20000004100 */
[----:B------:R-:W-:Y:S01]  /*5500*/  IADD3 R9, R9, -0x80, RZ ;  /* 0xffffff8009097810 */ /* 0x000fe20007ffe0ff */
[----:B-----5:R-:W-:-:S02]  /*5510*/  HADD2.F32 R25, -RZ, R81.H0_H0 ;  /* 0x20000051ff197230 */ /* 0x020fc40000004100 */
[-C--:B------:R-:W-:Y:S01]  /*5520*/  FFMA.FTZ R59, R2, R51.reuse, RZ ;  /* 0x00000033023b7223 */ /* 0x080fe200000100ff */
[----:B0-----:R-:W-:Y:S02]  /*5530*/  HADD2.F32 R33, -RZ, R33.H0_H0 ;  /* 0x20000021ff217230 */ /* 0x001fe40000004100 */
[-C--:B------:R-:W-:Y:S01]  /*5540*/  FFMA.FTZ R61, R3, R51.reuse, RZ ;  /* 0x00000033033d7223 */ /* 0x080fe200000100ff */
[-C--:B------:R-:W-:Y:S01]  /*5550*/  FFMA.FTZ R62, R0, R51.reuse, RZ ;  /* 0x00000033003e7223 */ /* 0x080fe200000100ff */
[----:B------:R-:W-:Y:S01]  /*5560*/  FFMA.FTZ R74, R4, R51, RZ ;  /* 0x00000033044a7223 */ /* 0x000fe200000100ff */
[----:B------:R-:W-:Y:S01]  /*5570*/  LOP3.LUT R8, R8, 0xff, RZ, 0xc0, !PT ;  /* 0x000000ff08087812 */ /* 0x000fe200078ec0ff */
[----:B------:R-:W-:Y:S01]  /*5580*/  HADD2.F32 R45, -RZ, R45.H0_H0 ;  /* 0x2000002dff2d7230 */ /* 0x000fe20000004100 */
[----:B------:R-:W-:Y:S01]  /*5590*/  SHF.R.U32.HI R50, RZ, 0x8, R10 ;  /* 0x00000008ff327819 */ /* 0x000fe2000001160a */
[----:B---3--:R-:W-:Y:S01]  /*55a0*/  HADD2.F32 R46, -RZ, R46.H0_H0 ;  /* 0x2000002eff2e7230 */ /* 0x008fe20000004100 */
[----:B------:R0:W-:Y:S01]  /*55b0*/  I2F.F16 R64, R9 ;  /* 0x0000000900407306 */ /* 0x0001e20000200c00 */
[----:B-1----:R-:W-:-:S02]  /*55c0*/  HADD2.F32 R49, -RZ, R49.H0_H0 ;  /* 0x20000031ff317230 */ /* 0x002fc40000004100 */
[-C--:B------:R-:W-:Y:S01]  /*55d0*/  FFMA.FTZ R60, R32, R52.reuse, R59 ;  /* 0x00000034203c7223 */ /* 0x080fe2000001003b */
[-C--:B------:R-:W-:Y:S01]  /*55e0*/  FFMA.FTZ R51, R26, R52.reuse, R61 ;  /* 0x000000341a337223 */ /* 0x080fe2000001003d */
[-C--:B------:R-:W-:Y:S01]  /*55f0*/  FFMA.FTZ R66, R25, R52.reuse, R62 ;  /* 0x0000003419427223 */ /* 0x080fe2000001003e */
[----:B------:R-:W-:Y:S02]  /*5600*/  HADD2.F32 R48, -RZ, R48.H0_H0 ;  /* 0x20000030ff307230 */ /* 0x000fe40000004100 */
[----:B------:R-:W-:Y:S01]  /*5610*/  FFMA.FTZ R59, R33, R52, R74 ;  /* 0x00000034213b7223 */ /* 0x000fe2000001004a */
[----:B------:R-:W-:Y:S02]  /*5620*/  IADD3 R8, R8, -0x80, RZ ;  /* 0xffffff8008087810 */ /* 0x000fe40007ffe0ff */
[----:B0-----:R-:W-:Y:S01]  /*5630*/  SHF.R.U32.HI R9, RZ, 0x8, R11 ;  /* 0x00000008ff097819 */ /* 0x001fe2000001160b */
[----:B------:R-:W-:Y:S01]  /*5640*/  I2F.F16 R70, R70 ;  /* 0x0000004600467306 */ /* 0x000fe20000200c00 */
[----:B------:R-:W-:Y:S01]  /*5650*/  LOP3.LUT R50, R50, 0xff, RZ, 0xc0, !PT ;  /* 0x000000ff32327812 */ /* 0x000fe200078ec0ff */
[-C--:B------:R-:W-:Y:S01]  /*5660*/  FFMA.FTZ R60, R45, R63.reuse, R60 ;  /* 0x0000003f2d3c7223 */ /* 0x080fe2000001003c */
[-C--:B------:R-:W-:Y:S01]  /*5670*/  FFMA.FTZ R62, R46, R63.reuse, R51 ;  /* 0x0000003f2e3e7223 */ /* 0x080fe20000010033 */
[-C--:B------:R-:W-:Y:S01]  /*5680*/  FFMA.FTZ R69, R49, R63.reuse, R66 ;  /* 0x0000003f31457223 */ /* 0x080fe20000010042 */
[----:B------:R-:W-:Y:S01]  /*5690*/  FFMA.FTZ R63, R48, R63, R59 ;  /* 0x0000003f303f7223 */ /* 0x000fe2000001003b */
[----:B------:R-:W-:-:S02]  /*56a0*/  LOP3.LUT R9, R9, 0xff, RZ, 0xc0, !PT ;  /* 0x000000ff09097812 */ /* 0x000fc400078ec0ff */
[----:B------:R-:W0:Y:S01]  /*56b0*/  I2F.F16 R73, R73 ;  /* 0x0000004900497306 */ /* 0x000e220000200c00 */
[----:B------:R-:W-:Y:S02]  /*56c0*/  SHF.R.U32.HI R59, RZ, 0x10, R11 ;  /* 0x00000010ff3b7819 */ /* 0x000fe4000001160b */
[----:B------:R-:W-:Y:S02]  /*56d0*/  IADD3 R9, R9, -0x80, RZ ;  /* 0xffffff8009097810 */ /* 0x000fe40007ffe0ff */
[----:B------:R-:W-:-:S03]  /*56e0*/  LOP3.LUT R59, R59, 0xff, RZ, 0xc0, !PT ;  /* 0x000000ff3b3b7812 */ /* 0x000fc600078ec0ff */
[----:B------:R1:W-:Y:S01]  /*56f0*/  I2F.F16 R58, R8 ;  /* 0x00000008003a7306 */ /* 0x0003e20000200c00 */
[----:B------:R-:W-:-:S07]  /*5700*/  IADD3 R47, R47, -0x80, RZ ;  /* 0xffffff802f2f7810 */ /* 0x000fce0007ffe0ff */
[----:B------:R-:W3:Y:S01]  /*5710*/  I2F.F16 R56, R56 ;  /* 0x0000003800387306 */ /* 0x000ee20000200c00 */
[----:B-1----:R-:W-:-:S07]  /*5720*/  IADD3 R8, R50, -0x80, RZ ;  /* 0xffffff8032087810 */ /* 0x002fce0007ffe0ff */
[----:B------:R-:W1:Y:S01]  /*5730*/  I2F.F16 R55, R55 ;  /* 0x0000003700377306 */ /* 0x000e620000200c00 */
[----:B------:R-:W-:-:S07]  /*5740*/  SHF.R.U32.HI R10, RZ, 0x10, R10 ;  /* 0x00000010ff0a7819 */ /* 0x000fce000001160a */
[----:B------:R-:W4:Y:S01]  /*5750*/  I2F.F16 R54, R54 ;  /* 0x0000003600367306 */ /* 0x000f220000200c00 */
[----:B------:R-:W-:Y:S01]  /*5760*/  IADD3 R59, R59, -0x80, RZ ;  /* 0xffffff803b3b7810 */ /* 0x000fe20007ffe0ff */
[----:B------:R-:W-:Y:S01]  /*5770*/  HADD2.F32 R52, -RZ, R71.H0_H0 ;  /* 0x20000047ff347230 */ /* 0x000fe20000004100 */
[----:B------:R-:W-:-:S05]  /*5780*/  LOP3.LUT R10, R10, 0xff, RZ, 0xc0, !PT ;  /* 0x000000ff0a0a7812 */ /* 0x000fca00078ec0ff */
[----:B------:R-:W5:Y:S01]  /*5790*/  I2F.F16 R65, R65 ;  /* 0x0000004100417306 */ /* 0x000f620000200c00 */
[----:B------:R-:W-:Y:S02]  /*57a0*/  HADD2.F32 R51, -RZ, R72.H0_H0 ;  /* 0x20000048ff337230 */ /* 0x000fe40000004100 */
[----:B0-----:R-:W-:-:S05]  /*57b0*/  HADD2.F32 R50, -RZ, R73.H0_H0 ;  /* 0x20000049ff327230 */ /* 0x001fca0000004100 */
[----:B------:R-:W0:Y:S01]  /*57c0*/  I2F.F16 R8, R8 ;  /* 0x0000000800087306 */ /* 0x000e220000200c00 */
[----:B------:R-:W-:-:S07]  /*57d0*/  IADD3 R10, R10, -0x80, RZ ;  /* 0xffffff800a0a7810 */ /* 0x000fce0007ffe0ff */
[----:B------:R-:W0:Y:S01]  /*57e0*/  I2F.F16 R9, R9 ;  /* 0x0000000900097306 */ /* 0x000e220000200c00 */
[----:B------:R-:W-:Y:S01]  /*57f0*/  FFMA.FTZ R71, R52, R14, R63 ;  /* 0x0000000e34477223 */ /* 0x000fe2000001003f */
[----:B------:R-:W-:-:S06]  /*5800*/  HADD2.F32 R63, -RZ, R6.H0_H0 ;  /* 0x20000006ff3f7230 */ /* 0x000fcc0000004100 */
[----:B------:R1:W-:Y:S01]  /*5810*/  I2F.F16 R61, R47 ;  /* 0x0000002f003d7306 */ /* 0x0003e20000200c00 */
[----:B------:R-:W-:Y:S02]  /*5820*/  HADD2.F32 R57, -RZ, R57.H0_H0 ;  /* 0x20000039ff397230 */ /* 0x000fe40000004100 */
[----:B------:R-:W-:Y:S01]  /*5830*/  FFMA.FTZ R60, R51, R14, R60 ;  /* 0x0000000e333c7223 */ /* 0x000fe2000001003c */
[----:B---3--:R-:W-:Y:S02]  /*5840*/  HADD2.F32 R56, -RZ, R56.H0_H0 ;  /* 0x20000038ff387230 */ /* 0x008fe40000004100 */
[----:B-1----:R-:W-:Y:S02]  /*5850*/  HADD2.F32 R47, -RZ, R70.H0_H0 ;  /* 0x20000046ff2f7230 */ /* 0x002fe40000004100 */
[----:B------:R-:W1:Y:S01]  /*5860*/  I2F.F16 R59, R59 ;  /* 0x0000003b003b7306 */ /* 0x000e620000200c00 */
[----:B------:R-:W-:Y:S01]  /*5870*/  HADD2.F32 R55, -RZ, R55.H0_H0 ;  /* 0x20000037ff377230 */ /* 0x000fe20000004100 */
[----:B------:R-:W-:Y:S01]  /*5880*/  LEA.HI R11, R11, 0xffffff80, RZ, 0x8 ;  /* 0xffffff800b0b7811 */ /* 0x000fe200078f40ff */
[----:B----4-:R-:W-:-:S02]  /*5890*/  HADD2.F32 R54, -RZ, R54.H0_H0 ;  /* 0x20000036ff367230 */ /* 0x010fc40000004100 */
[-C--:B------:R-:W-:Y:S01]  /*58a0*/  FFMA.FTZ R67, R47, R14.reuse, R62 ;  /* 0x0000000e2f437223 */ /* 0x080fe2000001003e */
[----:B------:R-:W-:Y:S01]  /*58b0*/  FFMA.FTZ R62, R50, R14, R69 ;  /* 0x0000000e323e7223 */ /* 0x000fe20000010045 */
[-C--:B------:R-:W-:Y:S01]  /*58c0*/  FFMA.FTZ R14, R57, R63.reuse, R60 ;  /* 0x0000003f390e7223 */ /* 0x080fe2000001003c */
[----:B------:R-:W-:Y:S01]  /*58d0*/  HADD2.F32 R6, -RZ, R6.H1_H1 ;  /* 0x30000006ff067230 */ /* 0x000fe20000004100 */
[----:B------:R-:W3:Y:S01]  /*58e0*/  I2F.F16 R10, R10 ;  /* 0x0000000a000a7306 */ /* 0x000ee20000200c00 */
[-C--:B------:R-:W-:Y:S01]  /*58f0*/  FFMA.FTZ R67, R56, R63.reuse, R67 ;  /* 0x0000003f38437223 */ /* 0x080fe20000010043 */
[-C--:B------:R-:W-:Y:S01]  /*5900*/  FFMA.FTZ R70, R55, R63.reuse, R62 ;  /* 0x0000003f37467223 */ /* 0x080fe2000001003e */
[----:B------:R-:W-:Y:S01]  /*5910*/  FFMA.FTZ R71, R54, R63, R71 ;  /* 0x0000003f36477223 */ /* 0x000fe20000010047 */
[----:B-----5:R-:W-:Y:S02]  /*5920*/  HADD2.F32 R65, -RZ, R65.H0_H0 ;  /* 0x20000041ff417230 */ /* 0x020fe40000004100 */
[----:B------:R-:W-:-:S02]  /*5930*/  HADD2.F32 R64, -RZ, R64.H0_H0 ;  /* 0x20000040ff407230 */ /* 0x000fc40000004100 */
[----:B0-----:R-:W-:Y:S01]  /*5940*/  HADD2.F32 R63, -RZ, R8.H0_H0 ;  /* 0x20000008ff3f7230 */ /* 0x001fe20000004100 */
[----:B------:R-:W0:Y:S01]  /*5950*/  I2F.F16 R11, R11 ;  /* 0x0000000b000b7306 */ /* 0x000e220000200c00 */
[----:B------:R-:W-:Y:S02]  /*5960*/  HADD2.F32 R62, -RZ, R9.H0_H0 ;  /* 0x20000009ff3e7230 */ /* 0x000fe40000004100 */
[-C--:B------:R-:W-:Y:S01]  /*5970*/  FFMA.FTZ R8, R64, R6.reuse, R67 ;  /* 0x0000000640087223 */ /* 0x080fe20000010043 */
[--C-:B------:R-:W-:Y:S02]  /*5980*/  HADD2.F32 R66, -RZ, R7.reuse.H0_H0 ;  /* 0x20000007ff427230 */ /* 0x100fe40000004100 */
[-C--:B------:R-:W-:Y:S01]  /*5990*/  FFMA.FTZ R9, R63, R6.reuse, R70 ;  /* 0x000000063f097223 */ /* 0x080fe20000010046 */
[----:B------:R-:W-:Y:S02]  /*59a0*/  HADD2.F32 R69, -RZ, R7.H1_H1 ;  /* 0x30000007ff457230 */ /* 0x000fe40000004100 */
[----:B------:R-:W-:Y:S01]  /*59b0*/  FFMA.FTZ R7, R65, R6, R14 ;  /* 0x0000000641077223 */ /* 0x000fe2000001000e */
[----:B------:R-:W-:Y:S01]  /*59c0*/  HADD2.F32 R58, -RZ, R58.H0_H0 ;  /* 0x2000003aff3a7230 */ /* 0x000fe20000004100 */
[----:B------:R-:W4:Y:S01]  /*59d0*/  I2F.F16 R5, R5 ;  /* 0x0000000500057306 */ /* 0x000f220000200c00 */
[----:B-1----:R-:W-:-:S02]  /*59e0*/  HADD2.F32 R59, -RZ, R59.H0_H0 ;  /* 0x2000003bff3b7230 */ /* 0x002fc40000004100 */
[----:B------:R-:W-:-:S05]  /*59f0*/  FFMA.FTZ R6, R62, R6, R71 ;  /* 0x000000063e067223 */ /* 0x000fca0000010047 */
[----:B------:R-:W1:Y:S01]  /*5a00*/  I2F.F16 R24, R24 ;  /* 0x0000001800187306 */ /* 0x000e620000200c00 */
[-C--:B------:R-:W-:Y:S01]  /*5a10*/  FFMA.FTZ R71, R58, R66.reuse, R7 ;  /* 0x000000423a477223 */ /* 0x080fe20000010007 */
[----:B------:R-:W-:Y:S02]  /*5a20*/  FFMA.FTZ R14, R59, R66, R6 ;  /* 0x000000423b0e7223 */ /* 0x000fe40000010006 */
[----:B------:R-:W5:Y:S01]  /*5a30*/  LDS.64 R6, [UR5+0x120] ;  /* 0x00012005ff067984 */ /* 0x000f620008000a00 */
[----:B------:R-:W-:Y:S02]  /*5a40*/  HADD2.F32 R61, -RZ, R61.H0_H0 ;  /* 0x2000003dff3d7230 */ /* 0x000fe40000004100 */
[----:B---3--:R-:W-:Y:S02]  /*5a50*/  HADD2.F32 R60, -RZ, R10.H0_H0 ;  /* 0x2000000aff3c7230 */ /* 0x008fe40000004100 */
[----:B0-----:R-:W-:Y:S02]  /*5a60*/  HADD2.F32 R67, -RZ, R11.H0_H0 ;  /* 0x2000000bff437230 */ /* 0x001fe40000004100 */
[----:B------:R-:W-:-:S04]  /*5a70*/  IMAD.WIDE R20, R113, 0x4, R20 ;  /* 0x0000000471147825 */ /* 0x000fc800078e0214 */
[-C--:B------:R-:W-:Y:S01]  /*5a80*/  FFMA.FTZ R73, R61, R66.reuse, R8 ;  /* 0x000000423d497223 */ /* 0x080fe20000010008 */
[----:B------:R-:W-:Y:S01]  /*5a90*/  FFMA.FTZ R10, R60, R66, R9 ;  /* 0x000000423c0a7223 */ /* 0x000fe20000010009 */
[----:B------:R-:W-:Y:S01]  /*5aa0*/  FMUL.FTZ R8, R29, R12 ;  /* 0x0000000c1d087220 */ /* 0x000fe20000410000 */
[----:B----4-:R-:W-:Y:S02]  /*5ab0*/  HADD2.F32 R66, -RZ, R5.H0_H0 ;  /* 0x20000005ff427230 */ /* 0x010fe40000004100 */
[----:B------:R-:W-:Y:S01]  /*5ac0*/  FMUL.FTZ R5, R30, R13 ;  /* 0x0000000d1e057220 */ /* 0x000fe20000410000 */
[----:B-1----:R-:W-:Y:S02]  /*5ad0*/  HADD2.F32 R24, -RZ, R24.H0_H0 ;  /* 0x20000018ff187230 */ /* 0x002fe40000004100 */
[----:B------:R-:W-:Y:S01]  /*5ae0*/  FMUL.FTZ R9, R28, R15 ;  /* 0x0000000f1c097220 */ /* 0x000fe20000410000 */
[----:B------:R-:W-:Y:S02]  /*5af0*/  HADD2.F32 R53, -RZ, R53.H0_H0 ;  /* 0x20000035ff357230 */ /* 0x000fe40000004100 */
[----:B------:R-:W-:-:S02]  /*5b00*/  FFMA.FTZ R72, R67, R69, R14 ;  /* 0x0000004543487223 */ /* 0x000fc4000001000e */
[----:B------:R-:W3:Y:S01]  /*5b10*/  LDG.E.128.CONSTANT R12, desc[UR8][R20.64] ;  /* 0x00000008140c7981 */ /* 0x000ee2000c1e9d00 */
[-C--:B------:R-:W-:Y:S01]  /*5b20*/  FFMA.FTZ R70, R24, R69.reuse, R73 ;  /* 0x0000004518467223 */ /* 0x080fe20000010049 */
[----:B------:R-:W-:Y:S01]  /*5b30*/  FFMA.FTZ R73, R53, R69, R10 ;  /* 0x0000004535497223 */ /* 0x000fe2000001000a */
[----:B------:R-:W-:Y:S02]  /*5b40*/  F2FP.F16.F32.PACK_AB R10, RZ, R8 ;  /* 0x00000008ff0a723e */ /* 0x000fe400000000ff */
[----:B------:R-:W-:Y:S02]  /*5b50*/  F2FP.F16.F32.PACK_AB R11, RZ, R9 ;  /* 0x00000009ff0b723e */ /* 0x000fe400000000ff */
[----:B------:R-:W0:Y:S01]  /*5b60*/  LDS.64 R8, [UR5+0x128] ;  /* 0x00012805ff087984 */ /* 0x000e220008000a00 */
[----:B------:R-:W-:Y:S01]  /*5b70*/  FMUL.FTZ R68, R27, R68 ;  /* 0x000000441b447220 */ /* 0x000fe20000410000 */
[----:B------:R-:W-:-:S04]  /*5b80*/  FFMA.FTZ R71, R66, R69, R71 ;  /* 0x0000004542477223 */ /* 0x000fc80000010047 */
[----:B------:R-:W-:Y:S01]  /*5b90*/  F2FP.F16.F32.PACK_AB R68, RZ, R68 ;  /* 0x00000044ff44723e */ /* 0x000fe200000000ff */
[----:B------:R-:W-:Y:S01]  /*5ba0*/  FMUL.FTZ R71, R30, R71 ;  /* 0x000000471e477220 */ /* 0x000fe20000410000 */
[----:B------:R-:W-:Y:S01]  /*5bb0*/  F2FP.F16.F32.PACK_AB R5, RZ, R5 ;  /* 0x00000005ff05723e */ /* 0x000fe200000000ff */
[----:B------:R-:W-:Y:S01]  /*5bc0*/  FMUL.FTZ R70, R29, R70 ;  /* 0x000000461d467220 */ /* 0x000fe20000410000 */
[----:B------:R-:W-:Y:S02]  /*5bd0*/  PRMT R11, R11, 0x5410, R68 ;  /* 0x000054100b0b7816 */ /* 0x000fe40000000044 */
[----:B------:R-:W-:Y:S02]  /*5be0*/  PRMT R5, R5, 0x5410, R10 ;  /* 0x0000541005057816 */ /* 0x000fe4000000000a */
[----:B------:R-:W-:Y:S01]  /*5bf0*/  F2FP.F16.F32.PACK_AB R71, RZ, R71 ;  /* 0x00000047ff47723e */ /* 0x000fe200000000ff */
[----:B------:R-:W-:Y:S01]  /*5c00*/  HADD2 R23, R11, R23 ;  /* 0x000000170b177230 */ /* 0x000fe20000000000 */
[----:B------:R-:W-:Y:S01]  /*5c10*/  F2FP.F16.F32.PACK_AB R70, RZ, R70 ;  /* 0x00000046ff46723e */ /* 0x000fe200000000ff */
[----:B------:R-:W1:Y:S01]  /*5c20*/  LDS.64 R10, [UR5+0x1a0] ;  /* 0x0001a005ff0a7984 */ /* 0x000e620008000a00 */
[----:B------:R-:W-:Y:S01]  /*5c30*/  FMUL.FTZ R73, R28, R73 ;  /* 0x000000491c497220 */ /* 0x000fe20000410000 */
[----:B------:R-:W-:Y:S01]  /*5c40*/  FMUL.FTZ R72, R27, R72 ;  /* 0x000000481b487220 */ /* 0x000fe20000410000 */
[----:B------:R-:W-:Y:S01]  /*5c50*/  PRMT R71, R71, 0x5410, R70 ;  /* 0x0000541047477816 */ /* 0x000fe20000000046 */
[----:B------:R-:W-:Y:S01]  /*5c60*/  HFMA2.MMA R22, R5, 1, 1, R22 ;  /* 0x3c003c0005167835 */ /* 0x000fe20000000016 */
[----:B-----5:R-:W-:Y:S01]  /*5c70*/  HADD2.F32 R5, -RZ, R6.H0_H0 ;  /* 0x20000006ff057230 */ /* 0x020fe20000004100 */
[----:B------:R-:W-:-:S02]  /*5c80*/  F2FP.F16.F32.PACK_AB R73, RZ, R73 ;  /* 0x00000049ff49723e */ /* 0x000fc400000000ff */
[----:B------:R-:W-:Y:S01]  /*5c90*/  F2FP.F16.F32.PACK_AB R72, RZ, R72 ;  /* 0x00000048ff48723e */ /* 0x000fe200000000ff */
[----:B------:R-:W-:Y:S01]  /*5ca0*/  HFMA2.MMA R44, R71, 1, 1, R44 ;  /* 0x3c003c00472c7835 */ /* 0x000fe2000000002c */
[----:B------:R-:W-:Y:S02]  /*5cb0*/  HADD2.F32 R6, -RZ, R6.H1_H1 ;  /* 0x30000006ff067230 */ /* 0x000fe40000004100 */
[-C--:B------:R-:W-:Y:S01]  /*5cc0*/  FFMA.FTZ R71, R3, R5.reuse, RZ ;  /* 0x0000000503477223 */ /* 0x080fe200000100ff */
[--C-:B------:R-:W-:Y:S01]  /*5cd0*/  HADD2.F32 R69, -RZ, R7.reuse.H0_H0 ;  /* 0x20000007ff457230 */ /* 0x100fe20000004100 */
[----:B------:R-:W-:Y:S01]  /*5ce0*/  PRMT R73, R73, 0x5410, R72 ;  /* 0x0000541049497816 */ /* 0x000fe20000000048 */
        /* <DEDUP_REMOVED lines=10> */
[----:B------:R-:W-:Y:S01]  /*5d90*/  HFMA2.MMA R43, R73, 1, 1, R43 ;  /* 0x3c003c00492b7835 */ /* 0x000fe2000000002b */
[-C--:B------:R-:W-:Y:S01]  /*5da0*/  FFMA.FTZ R71, R49, R69.reuse, R74 ;  /* 0x0000004531477223 */ /* 0x080fe2000001004a */
[----:B------:R-:W-:Y:S01]  /*5db0*/  FFMA.FTZ R73, R48, R69, R5 ;  /* 0x0000004530497223 */ /* 0x000fe20000010005 */
[----:B0-----:R-:W-:-:S02]  /*5dc0*/  HADD2.F32 R5, -RZ, R8.H0_H0 ;  /* 0x20000008ff057230 */ /* 0x001fc40000004100 */
[-C--:B------:R-:W-:Y:S01]  /*5dd0*/  FFMA.FTZ R68, R51, R70.reuse, R68 ;  /* 0x0000004633447223 */ /* 0x080fe20000010044 */
[-C--:B------:R-:W-:Y:S01]  /*5de0*/  FFMA.FTZ R69, R47, R70.reuse, R72 ;  /* 0x000000462f457223 */ /* 0x080fe20000010048 */
[-C--:B------:R-:W-:Y:S01]  /*5df0*/  FFMA.FTZ R74, R50, R70.reuse, R71 ;  /* 0x00000046324a7223 */ /* 0x080fe20000010047 */
[----:B------:R-:W0:Y:S01]  /*5e00*/  LDS.64 R6, [UR5+0x1a8] ;  /* 0x0001a805ff067984 */ /* 0x000e220008000a00 */
        /* <DEDUP_REMOVED lines=16> */
[----:B------:R-:W4:Y:S01]  /*5f10*/  LDS.64 R8, [UR5+0x20] ;  /* 0x00002005ff087984 */ /* 0x000f220008000a00 */
[----:B-1----:R-:W-:-:S02]  /*5f20*/  HADD2.F32 R73, -RZ, R10.H0_H0 ;  /* 0x2000000aff497230 */ /* 0x002fc40000004100 */
[-C--:B------:R-:W-:Y:S01]  /*5f30*/  FFMA.FTZ R70, R24, R72.reuse, R69 ;  /* 0x0000004818467223 */ /* 0x080fe20000010045 */
[-C--:B------:R-:W-:Y:S01]  /*5f40*/  FFMA.FTZ R69, R53, R72.reuse, R68 ;  /* 0x0000004835457223 */ /* 0x080fe20000010044 */
[-C--:B------:R-:W-:Y:S01]  /*5f50*/  FFMA.FTZ R68, R67, R72.reuse, R74 ;  /* 0x0000004843447223 */ /* 0x080fe2000001004a */
[----:B------:R-:W-:Y:S02]  /*5f60*/  HADD2.F32 R10, -RZ, R10.H1_H1 ;  /* 0x3000000aff0a7230 */ /* 0x000fe40000004100 */
[--C-:B------:R-:W-:Y:S02]  /*5f70*/  HADD2.F32 R75, -RZ, R11.reuse.H0_H0 ;  /* 0x2000000bff4b7230 */ /* 0x100fe40000004100 */
[----:B------:R-:W-:Y:S02]  /*5f80*/  HADD2.F32 R74, -RZ, R11.H1_H1 ;  /* 0x3000000bff4a7230 */ /* 0x000fe40000004100 */
[-C--:B------:R-:W-:Y:S01]  /*5f90*/  FFMA.FTZ R11, R3, R73.reuse, RZ ;  /* 0x00000049030b7223 */ /* 0x080fe200000100ff */
[----:B------:R-:W-:Y:S01]  /*5fa0*/  FFMA.FTZ R71, R66, R72, R5 ;  /* 0x0000004842477223 */ /* 0x000fe20000010005 */
        /* <DEDUP_REMOVED lines=30> */
[--C-:B----4-:R-:W-:Y:S02]  /*6190*/  HADD2.F32 R5, -RZ, R8.reuse.H0_H0 ;  /* 0x20000008ff057230 */ /* 0x110fe40000004100 */
[-C--:B------:R-:W-:Y:S01]  /*61a0*/  FFMA.FTZ R6, R60, R74.reuse, R77 ;  /* 0x0000004a3c067223 */ /* 0x080fe2000001004d */
[----:B------:R-:W-:Y:S01]  /*61b0*/  FFMA.FTZ R72, R59, R74, R76 ;  /* 0x0000004a3b487223 */ /* 0x000fe2000001004c */
[-C--:B------:R-:W-:Y:S01]  /*61c0*/  FFMA.FTZ R74, R24, R7.reuse, R75 ;  /* 0x00000007184a7223 */ /* 0x080fe2000001004b */
[----:B------:R-:W-:Y:S02]  /*61d0*/  HADD2.F32 R8, -RZ, R8.H1_H1 ;  /* 0x30000008ff087230 */ /* 0x000fe40000004100 */
[-C--:B------:R-:W-:Y:S01]  /*61e0*/  FFMA.FTZ R73, R66, R7.reuse, R73 ;  /* 0x0000000742497223 */ /* 0x080fe20000010049 */
[-C--:B------:R-:W-:Y:S01]  /*61f0*/  FFMA.FTZ R75, R53, R7.reuse, R6 ;  /* 0x00000007354b7223 */ /* 0x080fe20000010006 */
[----:B------:R-:W-:Y:S01]  /*6200*/  FFMA.FTZ R72, R67, R7, R72 ;  /* 0x0000000743487223 */ /* 0x000fe20000010048 */
[C---:B------:R-:W-:Y:S01]  /*6210*/  FFMA.FTZ R79, R5.reuse, R3, RZ ;  /* 0x00000003054f7223 */ /* 0x040fe200000100ff */
[----:B------:R-:W-:Y:S01]  /*6220*/  FFMA.FTZ R7, R2, R5, RZ ;  /* 0x0000000502077223 */ /* 0x000fe200000100ff */
[C---:B------:R-:W-:Y:S01]  /*6230*/  FFMA.FTZ R78, R5.reuse, R0, RZ ;  /* 0x00000000054e7223 */ /* 0x040fe200000100ff */
[----:B------:R-:W-:Y:S01]  /*6240*/  FFMA.FTZ R82, R5, R4, RZ ;  /* 0x0000000405527223 */ /* 0x000fe200000100ff */
[----:B------:R-:W-:-:S02]  /*6250*/  HADD2.F32 R77, -RZ, R9.H0_H0 ;  /* 0x20000009ff4d7230 */ /* 0x000fc40000004100 */
[----:B------:R-:W-:Y:S01]  /*6260*/  FFMA.FTZ R76, R8, R26, R79 ;  /* 0x0000001a084c7223 */ /* 0x000fe2000001004f */
[----:B------:R-:W-:Y:S01]  /*6270*/  FFMA.FTZ R6, R32, R8, R7 ;  /* 0x0000000820067223 */ /* 0x000fe20000010007 */
[C---:B------:R-:W-:Y:S01]  /*6280*/  FFMA.FTZ R78, R8.reuse, R25, R78 ;  /* 0x00000019084e7223 */ /* 0x040fe2000001004e */
[----:B------:R-:W-:Y:S01]  /*6290*/  FFMA.FTZ R5, R8, R33, R82 ;  /* 0x0000002108057223 */ /* 0x000fe20000010052 */
[----:B------:R-:W-:Y:S02]  /*62a0*/  HADD2.F32 R9, -RZ, R9.H1_H1 ;  /* 0x30000009ff097230 */ /* 0x000fe40000004100 */
[----:B------:R-:W-:Y:S01]  /*62b0*/  FFMA.FTZ R76, R77, R46, R76 ;  /* 0x0000002e4d4c7223 */ /* 0x000fe2000001004c */
[----:B------:R-:W-:Y:S01]  /*62c0*/  FFMA.FTZ R6, R45, R77, R6 ;  /* 0x0000004d2d067223 */ /* 0x000fe20000010006 */
[C---:B------:R-:W-:Y:S01]  /*62d0*/  FFMA.FTZ R7, R77.reuse, R49, R78 ;  /* 0x000000314d077223 */ /* 0x040fe2000001004e */
[----:B------:R-:W-:Y:S01]  /*62e0*/  FFMA.FTZ R77, R77, R48, R5 ;  /* 0x000000304d4d7223 */ /* 0x000fe20000010005 */
[----:B-1----:R-:W-:-:S02]  /*62f0*/  HADD2.F32 R5, -RZ, R10.H0_H0 ;  /* 0x2000000aff057230 */ /* 0x002fc40000004100 */
[----:B------:R-:W-:Y:S01]  /*6300*/  FFMA.FTZ R76, R9, R47, R76 ;  /* 0x0000002f094c7223 */ /* 0x000fe2000001004c */
[----:B------:R-:W-:Y:S01]  /*6310*/  FFMA.FTZ R6, R51, R9, R6 ;  /* 0x0000000933067223 */ /* 0x000fe20000010006 */
[C---:B------:R-:W-:Y:S01]  /*6320*/  FFMA.FTZ R78, R9.reuse, R50, R7 ;  /* 0x00000032094e7223 */ /* 0x040fe20000010007 */
[----:B------:R-:W-:Y:S02]  /*6330*/  HADD2.F32 R10, -RZ, R10.H1_H1 ;  /* 0x3000000aff0a7230 */ /* 0x000fe40000004100 */
[----:B------:R-:W-:Y:S01]  /*6340*/  FFMA.FTZ R77, R9, R52, R77 ;  /* 0x00000034094d7223 */ /* 0x000fe2000001004d */
[----:B------:R-:W-:Y:S01]  /*6350*/  FFMA.FTZ R7, R5, R56, R76 ;  /* 0x0000003805077223 */ /* 0x000fe2000001004c */
[--C-:B------:R-:W-:Y:S02]  /*6360*/  HADD2.F32 R8, -RZ, R11.reuse.H0_H0 ;  /* 0x2000000bff087230 */ /* 0x100fe40000004100 */
[----:B------:R-:W-:Y:S01]  /*6370*/  FFMA.FTZ R6, R57, R5, R6 ;  /* 0x0000000539067223 */ /* 0x000fe20000010006 */
[C---:B------:R-:W-:Y:S01]  /*6380*/  FFMA.FTZ R78, R5.reuse, R55, R78 ;  /* 0x00000037054e7223 */ /* 0x040fe2000001004e */
[----:B------:R-:W-:Y:S01]  /*6390*/  FFMA.FTZ R77, R5, R54, R77 ;  /* 0x00000036054d7223 */ /* 0x000fe2000001004d */
[----:B------:R-:W-:Y:S01]  /*63a0*/  FFMA.FTZ R7, R10, R64, R7 ;  /* 0x000000400a077223 */ /* 0x000fe20000010007 */
[----:B------:R-:W-:Y:S01]  /*63b0*/  FFMA.FTZ R5, R65, R10, R6 ;  /* 0x0000000a41057223 */ /* 0x000fe20000010006 */
[----:B------:R-:W-:-:S02]  /*63c0*/  HADD2.F32 R11, -RZ, R11.H1_H1 ;  /* 0x3000000bff0b7230 */ /* 0x000fc40000004100 */
[C---:B------:R-:W-:Y:S01]  /*63d0*/  FFMA.FTZ R9, R10.reuse, R63, R78 ;  /* 0x0000003f0a097223 */ /* 0x040fe2000001004e */
[----:B------:R-:W-:Y:S01]  /*63e0*/  FFMA.FTZ R76, R10, R62, R77 ;  /* 0x0000003e0a4c7223 */ /* 0x000fe2000001004d */
[----:B------:R-:W-:Y:S01]  /*63f0*/  FFMA.FTZ R6, R8, R61, R7 ;  /* 0x0000003d08067223 */ /* 0x000fe20000010007 */
[----:B------:R-:W-:Y:S01]  /*6400*/  FFMA.FTZ R5, R58, R8, R5 ;  /* 0x000000083a057223 */ /* 0x000fe20000010005 */
[C---:B------:R-:W-:Y:S01]  /*6410*/  FFMA.FTZ R10, R8.reuse, R60, R9 ;  /* 0x0000003c080a7223 */ /* 0x040fe20000010009 */
[----:B------:R-:W-:Y:S01]  /*6420*/  FFMA.FTZ R76, R8, R59, R76 ;  /* 0x0000003b084c7223 */ /* 0x000fe2000001004c */
[C---:B------:R-:W-:Y:S02]  /*6430*/  FFMA.FTZ R8, R11.reuse, R24, R6 ;  /* 0x000000180b087223 */ /* 0x040fe40000010006 */
[----:B------:R-:W0:Y:S01]  /*6440*/  LDS.64 R6, [UR5+0x220] ;  /* 0x00022005ff067984 */ /* 0x000e220008000a00 */
[----:B------:R-:W-:Y:S01]  /*6450*/  FFMA.FTZ R9, R11, R53, R10 ;  /* 0x000000350b097223 */ /* 0x000fe2000001000a */
[----:B------:R-:W-:Y:S01]  /*6460*/  FMUL.FTZ R8, R29, R8 ;  /* 0x000000081d087220 */ /* 0x000fe20000410000 */
[----:B------:R-:W-:Y:S01]  /*6470*/  FFMA.FTZ R5, R66, R11, R5 ;  /* 0x0000000b42057223 */ /* 0x000fe20000010005 */
[----:B------:R-:W-:Y:S01]  /*6480*/  FFMA.FTZ R76, R11, R67, R76 ;  /* 0x000000430b4c7223 */ /* 0x000fe2000001004c */
[----:B------:R-:W-:-:S02]  /*6490*/  FMUL.FTZ R11, R28, R9 ;  /* 0x000000091c0b7220 */ /* 0x000fc40000410000 */
[----:B------:R-:W-:Y:S02]  /*64a0*/  F2FP.F16.F32.PACK_AB R10, RZ, R8 ;  /* 0x00000008ff0a723e */ /* 0x000fe400000000ff */
[----:B------:R-:W1:Y:S01]  /*64b0*/  LDS.64 R8, [UR5+0x228] ;  /* 0x00022805ff087984 */ /* 0x000e620008000a00 */
        /* <DEDUP_REMOVED lines=9> */
[----:B------:R-:W-:Y:S01]  /*6550*/  PRMT R5, R5, 0x5410, R10 ;  /* 0x0000541005057816 */ /* 0x000fe2000000000a */
[----:B------:R-:W-:Y:S01]  /*6560*/  FMUL.FTZ R73, R30, R73 ;  /* 0x000000491e497220 */ /* 0x000fe20000410000 */
[----:B------:R-:W-:Y:S01]  /*6570*/  F2FP.F16.F32.PACK_AB R71, RZ, R71 ;  /* 0x00000047ff47723e */ /* 0x000fe200000000ff */
[----:B------:R-:W-:Y:S01]  /*6580*/  FMUL.FTZ R74, R29, R74 ;  /* 0x0000004a1d4a7220 */ /* 0x000fe20000410000 */
[----:B------:R-:W-:Y:S01]  /*6590*/  F2FP.F16.F32.PACK_AB R70, RZ, R70 ;  /* 0x00000046ff46723e */ /* 0x000fe200000000ff */
[----:B------:R-:W-:Y:S01]  /*65a0*/  FMUL.FTZ R75, R28, R75 ;  /* 0x0000004b1c4b7220 */ /* 0x000fe20000410000 */
[----:B------:R-:W-:Y:S01]  /*65b0*/  F2FP.F16.F32.PACK_AB R11, RZ, R11 ;  /* 0x0000000bff0b723e */ /* 0x000fe200000000ff */
[----:B------:R-:W-:Y:S01]  /*65c0*/  FMUL.FTZ R72, R27, R72 ;  /* 0x000000481b487220 */ /* 0x000fe20000410000 */
[----:B------:R-:W-:-:S02]  /*65d0*/  F2FP.F16.F32.PACK_AB R76, RZ, R76 ;  /* 0x0000004cff4c723e */ /* 0x000fc400000000ff */
[----:B------:R-:W-:Y:S01]  /*65e0*/  PRMT R69, R69, 0x5410, R68 ;  /* 0x0000541045457816 */ /* 0x000fe20000000044 */
[----:B------:R-:W-:Y:S01]  /*65f0*/  HFMA2.MMA R31, R5, 1, 1, R31 ;  /* 0x3c003c00051f7835 */ /* 0x000fe2000000001f */
[----:B------:R-:W-:Y:S02]  /*6600*/  PRMT R71, R71, 0x5410, R70 ;  /* 0x0000541047477816 */ /* 0x000fe40000000046 */
[----:B------:R-:W-:Y:S01]  /*6610*/  PRMT R11, R11, 0x5410, R76 ;  /* 0x000054100b0b7816 */ /* 0x000fe2000000004c */
[----:B------:R-:W-:Y:S01]  /*6620*/  HADD2 R39, R69, R39 ;  /* 0x0000002745277230 */ /* 0x000fe20000000000 */
[----:B------:R-:W-:Y:S02]  /*6630*/  F2FP.F16.F32.PACK_AB R73, RZ, R73 ;  /* 0x00000049ff49723e */ /* 0x000fe400000000ff */
[----:B------:R-:W-:Y:S01]  /*6640*/  F2FP.F16.F32.PACK_AB R74, RZ, R74 ;  /* 0x0000004aff4a723e */ /* 0x000fe200000000ff */
[--C-:B0-----:R-:W-:Y:S01]  /*6650*/  HADD2.F32 R5, -RZ, R6.reuse.H0_H0 ;  /* 0x20000006ff057230 */ /* 0x101fe20000004100 */
[----:B------:R-:W-:Y:S01]  /*6660*/  F2FP.F16.F32.PACK_AB R75, RZ, R75 ;  /* 0x0000004bff4b723e */ /* 0x000fe200000000ff */
[----:B------:R-:W-:Y:S01]  /*6670*/  HADD2.F32 R10, -RZ, R6.H1_H1 ;  /* 0x30000006ff0a7230 */ /* 0x000fe20000004100 */
[----:B------:R-:W-:Y:S01]  /*6680*/  F2FP.F16.F32.PACK_AB R72, RZ, R72 ;  /* 0x00000048ff48723e */ /* 0x000fe200000000ff */
[----:B------:R-:W-:-:S02]  /*6690*/  HADD2.F32 R69, -RZ, R7.H0_H0 ;  /* 0x20000007ff457230 */ /* 0x000fc40000004100 */
[----:B------:R-:W-:Y:S02]  /*66a0*/  HADD2.F32 R70, -RZ, R7.H1_H1 ;  /* 0x30000007ff467230 */ /* 0x000fe40000004100 */
[----:B------:R-:W0:Y:S01]  /*66b0*/  LDS.64 R6, [UR5+0x2a0] ;  /* 0x0002a005ff067984 */ /* 0x000e220008000a00 */
[----:B------:R-:W-:Y:S01]  /*66c0*/  HADD2 R34, R11, R34 ;  /* 0x000000220b227230 */ /* 0x000fe20000000000 */
[----:B------:R-:W-:Y:S01]  /*66d0*/  HFMA2.MMA R42, R71, 1, 1, R42 ;  /* 0x3c003c00472a7835 */ /* 0x000fe2000000002a */
[----:B------:R-:W-:Y:S01]  /*66e0*/  PRMT R73, R73, 0x5410, R74 ;  /* 0x0000541049497816 */ /* 0x000fe2000000004a */
[-C--:B------:R-:W-:Y:S01]  /*66f0*/  FFMA.FTZ R11, R2, R5.reuse, RZ ;  /* 0x00000005020b7223 */ /* 0x080fe200000100ff */
[----:B------:R-:W-:Y:S01]  /*6700*/  PRMT R75, R75, 0x5410, R72 ;  /* 0x000054104b4b7816 */ /* 0x000fe20000000048 */
        /* <DEDUP_REMOVED lines=12> */
[-C--:B------:R-:W-:Y:S01]  /*67d0*/  FFMA.FTZ R68, R51, R70.reuse, R68 ;  /* 0x0000004633447223 */ /* 0x080fe20000010044 */
[-C--:B------:R-:W-:Y:S01]  /*67e0*/  FFMA.FTZ R69, R47, R70.reuse, R10 ;  /* 0x000000462f457223 */ /* 0x080fe2000001000a */
        /* <DEDUP_REMOVED lines=19> */
[----:B------:R-:W-:Y:S01]  /*6920*/  FFMA.FTZ R70, R24, R72, R11 ;  /* 0x0000004818467223 */ /* 0x000fe2000001000b */
[----:B------:R-:W-:Y:S01]  /*6930*/  HADD2 R41, R75, R41 ;  /* 0x000000294b297230 */ /* 0x000fe20000000000 */
[----:B--2---:R-:W-:Y:S01]  /*6940*/  LEA.HI R76, R18, 0xffffff80, RZ, 0x8 ;  /* 0xffffff80124c7811 */ /* 0x004fe200078f40ff */
[--C-:B0-----:R-:W-:Y:S01]  /*6950*/  HADD2.F32 R11, -RZ, R6.reuse.H0_H0 ;  /* 0x20000006ff0b7230 */ /* 0x101fe20000004100 */
[----:B------:R-:W-:Y:S01]  /*6960*/  LEA.HI R75, R17, 0xffffff80, RZ, 0x8 ;  /* 0xffffff80114b7811 */ /* 0x000fe200078f40ff */
[----:B------:R-:W-:Y:S01]  /*6970*/  HADD2.F32 R6, -RZ, R6.H1_H1 ;  /* 0x30000006ff067230 */ /* 0x000fe20000004100 */
[----:B------:R0:W-:Y:S01]  /*6980*/  I2F.F16 R5, R76 ;  /* 0x0000004c00057306 */ /* 0x0001e20000200c00 */
[----:B------:R-:W-:-:S02]  /*6990*/  HADD2.F32 R73, -RZ, R7.H0_H0 ;  /* 0x20000007ff497230 */ /* 0x000fc40000004100 */
[-C--:B------:R-:W-:Y:S01]  /*69a0*/  FFMA.FTZ R79, R3, R11.reuse, RZ ;  /* 0x0000000b034f7223 */ /* 0x080fe200000100ff */
[----:B------:R-:W-:Y:S01]  /*69b0*/  FFMA.FTZ R78, R4, R11, RZ ;  /* 0x0000000b044e7223 */ /* 0x000fe200000100ff */
[----:B------:R-:W-:-:S03]  /*69c0*/  FFMA.FTZ R77, R66, R72, R77 ;  /* 0x00000048424d7223 */ /* 0x000fc6000001004d */
[----:B------:R2:W-:Y:S01]  /*69d0*/  I2F.F16 R69, R75 ;  /* 0x0000004b00457306 */ /* 0x0005e20000200c00 */
[-C--:B0-----:R-:W-:Y:S01]  /*69e0*/  FFMA.FTZ R76, R0, R11.reuse, RZ ;  /* 0x0000000b004c7223 */ /* 0x081fe200000100ff */
[----:B------:R-:W-:Y:S01]  /*69f0*/  FFMA.FTZ R71, R53, R72, R68 ;  /* 0x0000004835477223 */ /* 0x000fe20000010044 */
[----:B------:R-:W-:Y:S01]  /*6a00*/  FFMA.FTZ R79, R26, R6, R79 ;  /* 0x000000061a4f7223 */ /* 0x000fe2000001004f */
[----:B------:R-:W-:Y:S01]  /*6a10*/  FFMA.FTZ R72, R67, R72, R74 ;  /* 0x0000004843487223 */ /* 0x000fe2000001004a */
[-C--:B------:R-:W-:Y:S01]  /*6a20*/  FFMA.FTZ R76, R25, R6.reuse, R76 ;  /* 0x00000006194c7223 */ /* 0x080fe2000001004c */
[----:B--2---:R-:W-:Y:S02]  /*6a30*/  HADD2.F32 R75, -RZ, R7.H1_H1 ;  /* 0x30000007ff4b7230 */ /* 0x004fe40000004100 */
[----:B------:R-:W-:Y:S01]  /*6a40*/  FFMA.FTZ R7, R2, R11, RZ ;  /* 0x0000000b02077223 */ /* 0x000fe200000100ff */
[----:B------:R-:W-:-:S03]  /*6a50*/  FFMA.FTZ R11, R33, R6, R78 ;  /* 0x00000006210b7223 */ /* 0x000fc6000001004e */
[----:B------:R-:W-:Y:S01]  /*6a60*/  FFMA.FTZ R74, R32, R6, R7 ;  /* 0x00000006204a7223 */ /* 0x000fe20000010007 */
[-C--:B------:R-:W-:Y:S01]  /*6a70*/  FFMA.FTZ R6, R46, R73.reuse, R79 ;  /* 0x000000492e067223 */ /* 0x080fe2000001004f */
[-C--:B------:R-:W-:Y:S01]  /*6a80*/  FFMA.FTZ R7, R49, R73.reuse, R76 ;  /* 0x0000004931077223 */ /* 0x080fe2000001004c */
[-C--:B------:R-:W-:Y:S01]  /*6a90*/  FFMA.FTZ R79, R48, R73.reuse, R11 ;  /* 0x00000049304f7223 */ /* 0x080fe2000001000b */
[----:B------:R-:W-:Y:S01]  /*6aa0*/  FFMA.FTZ R74, R45, R73, R74 ;  /* 0x000000492d4a7223 */ /* 0x000fe2000001004a */
[-C--:B------:R-:W-:Y:S01]  /*6ab0*/  FFMA.FTZ R11, R47, R75.reuse, R6 ;  /* 0x0000004b2f0b7223 */ /* 0x080fe20000010006 */
[-C--:B------:R-:W-:Y:S01]  /*6ac0*/  FFMA.FTZ R78, R50, R75.reuse, R7 ;  /* 0x0000004b324e7223 */ /* 0x080fe20000010007 */
[----:B------:R-:W-:Y:S01]  /*6ad0*/  LOP3.LUT R81, R17, 0xff, RZ, 0xc0, !PT ;  /* 0x000000ff11517812 */ /* 0x000fe200078ec0ff */
[--C-:B-1----:R-:W-:Y:S01]  /*6ae0*/  HADD2.F32 R7, -RZ, R8.reuse.H0_H0 ;  /* 0x20000008ff077230 */ /* 0x102fe20000004100 */
[----:B------:R-:W-:Y:S01]  /*6af0*/  LOP3.LUT R6, R16, 0xff, RZ, 0xc0, !PT ;  /* 0x000000ff10067812 */ /* 0x000fe200078ec0ff */
[-C--:B------:R-:W-:Y:S01]  /*6b00*/  FFMA.FTZ R74, R51, R75.reuse, R74 ;  /* 0x0000004b334a7223 */ /* 0x080fe2000001004a */
[----:B------:R-:W-:Y:S01]  /*6b10*/  IADD3 R81, R81, -0x80, RZ ;  /* 0xffffff8051517810 */ /* 0x000fe20007ffe0ff */
[----:B------:R-:W-:Y:S01]  /*6b20*/  FFMA.FTZ R79, R52, R75, R79 ;  /* 0x0000004b344f7223 */ /* 0x000fe2000001004f */
[----:B------:R-:W-:Y:S01]  /*6b30*/  LOP3.LUT R76, R19, 0xff, RZ, 0xc0, !PT ;  /* 0x000000ff134c7812 */ /* 0x000fe200078ec0ff */
[----:B------:R-:W-:Y:S01]  /*6b40*/  HADD2.F32 R8, -RZ, R8.H1_H1 ;  /* 0x30000008ff087230 */ /* 0x000fe20000004100 */
[----:B------:R-:W-:Y:S01]  /*6b50*/  IADD3 R82, R6, -0x80, RZ ;  /* 0xffffff8006527810 */ /* 0x000fe20007ffe0ff */
[-C--:B------:R-:W-:Y:S01]  /*6b60*/  FFMA.FTZ R6, R57, R7.reuse, R74 ;  /* 0x0000000739067223 */ /* 0x080fe2000001004a */
[-C--:B------:R-:W-:Y:S01]  /*6b70*/  FFMA.FTZ R11, R56, R7.reuse, R11 ;  /* 0x00000007380b7223 */ /* 0x080fe2000001000b */
[-C--:B------:R-:W-:Y:S01]  /*6b80*/  FFMA.FTZ R78, R55, R7.reuse, R78 ;  /* 0x00000007374e7223 */ /* 0x080fe2000001004e */
[----:B------:R0:W-:Y:S01]  /*6b90*/  I2F.F16 R73, R81 ;  /* 0x0000005100497306 */ /* 0x0001e20000200c00 */
[----:B------:R-:W-:Y:S01]  /*6ba0*/  IADD3 R75, R76, -0x80, RZ ;  /* 0xffffff804c4b7810 */ /* 0x000fe20007ffe0ff */
[----:B------:R-:W-:Y:S01]  /*6bb0*/  FFMA.FTZ R79, R54, R7, R79 ;  /* 0x00000007364f7223 */ /* 0x000fe2000001004f */
[----:B------:R-:W-:-:S02]  /*6bc0*/  HADD2.F32 R76, -RZ, R9.H0_H0 ;  /* 0x20000009ff4c7230 */ /* 0x000fc40000004100 */
[-C--:B------:R-:W-:Y:S01]  /*6bd0*/  FFMA.FTZ R7, R65, R8.reuse, R6 ;  /* 0x0000000841077223 */ /* 0x080fe20000010006 */
[-C--:B------:R-:W-:Y:S01]  /*6be0*/  FFMA.FTZ R6, R64, R8.reuse, R11 ;  /* 0x0000000840067223 */ /* 0x080fe2000001000b */
[-C--:B------:R-:W-:Y:S01]  /*6bf0*/  FFMA.FTZ R11, R63, R8.reuse, R78 ;  /* 0x000000083f0b7223 */ /* 0x080fe2000001004e */
[----:B0-----:R-:W-:Y:S01]  /*6c00*/  LOP3.LUT R81, R18, 0xff, RZ, 0xc0, !PT ;  /* 0x000000ff12517812 */ /* 0x001fe200078ec0ff */
[----:B------:R-:W-:Y:S02]  /*6c10*/  HADD2.F32 R9, -RZ, R9.H1_H1 ;  /* 0x30000009ff097230 */ /* 0x000fe40000004100 */
[----:B------:R-:W-:Y:S01]  /*6c20*/  FFMA.FTZ R8, R62, R8, R79 ;  /* 0x000000083e087223 */ /* 0x000fe2000001004f */
[----:B------:R-:W-:Y:S01]  /*6c30*/  IADD3 R83, R81, -0x80, RZ ;  /* 0xffffff8051537810 */ /* 0x000fe20007ffe0ff */
[-C--:B------:R-:W-:Y:S01]  /*6c40*/  FFMA.FTZ R81, R61, R76.reuse, R6 ;  /* 0x0000004c3d517223 */ /* 0x080fe20000010006 */
[-C--:B------:R-:W-:Y:S01]  /*6c50*/  FFMA.FTZ R7, R58, R76.reuse, R7 ;  /* 0x0000004c3a077223 */ /* 0x080fe20000010007 */
[-C--:B------:R-:W-:Y:S01]  /*6c60*/  FFMA.FTZ R6, R60, R76.reuse, R11 ;  /* 0x0000004c3c067223 */ /* 0x080fe2000001000b */
[----:B------:R-:W-:Y:S01]  /*6c70*/  FFMA.FTZ R8, R59, R76, R8 ;  /* 0x0000004c3b087223 */ /* 0x000fe20000010008 */
[-C--:B------:R-:W-:Y:S01]  /*6c80*/  FFMA.FTZ R76, R24, R9.reuse, R81 ;  /* 0x00000009184c7223 */ /* 0x080fe20000010051 */
[-C--:B------:R-:W-:Y:S01]  /*6c90*/  FFMA.FTZ R79, R66, R9.reuse, R7 ;  /* 0x00000009424f7223 */ /* 0x080fe20000010007 */
[----:B------:R-:W-:-:S02]  /*6ca0*/  FFMA.FTZ R81, R53, R9, R6 ;  /* 0x0000000935517223 */ /* 0x000fc40000010006 */
[----:B------:R-:W0:Y:S01]  /*6cb0*/  LDS.64 R6, [UR5+0x320] ;  /* 0x00032005ff067984 */ /* 0x000e220008000a00 */
        /* <DEDUP_REMOVED lines=9> */
[----:B------:R-:W-:Y:S01]  /*6d50*/  FMUL.FTZ R81, R28, R81 ;  /* 0x000000511c517220 */ /* 0x000fe20000410000 */
[----:B------:R-:W-:Y:S01]  /*6d60*/  FMUL.FTZ R78, R27, R78 ;  /* 0x0000004e1b4e7220 */ /* 0x000fe20000410000 */
[----:B------:R-:W-:-:S02]  /*6d70*/  PRMT R77, R77, 0x5410, R8 ;  /* 0x000054104d4d7816 */ /* 0x000fc40000000008 */
        /* <DEDUP_REMOVED lines=8> */
[----:B------:R-:W-:Y:S01]  /*6e00*/  PRMT R81, R81, 0x5410, R78 ;  /* 0x0000541051517816 */ /* 0x000fe2000000004e */
[----:B------:R-:W-:Y:S01]  /*6e10*/  HADD2 R35, R8, R35 ;  /* 0x0000002308237230 */ /* 0x000fe20000000000 */
[----:B------:R-:W-:Y:S01]  /*6e20*/  SHF.R.U32.HI R8, RZ, 0x8, R17 ;  /* 0x00000008ff087819 */ /* 0x000fe20000011611 */
[----:B------:R3:W-:Y:S01]  /*6e30*/  I2F.F16 R74, R82 ;  /* 0x00000052004a7306 */ /* 0x0007e20000200c00 */
[----:B------:R-:W-:Y:S01]  /*6e40*/  HFMA2.MMA R37, R79, 1, 1, R37 ;  /* 0x3c003c004f257835 */ /* 0x000fe20000000025 */
[----:B------:R-:W-:Y:S01]  /*6e50*/  HADD2 R38, R81, R38 ;  /* 0x0000002651267230 */ /* 0x000fe20000000000 */
[----:B------:R-:W-:Y:S01]  /*6e60*/  SHF.R.U32.HI R81, RZ, 0x8, R19 ;  /* 0x00000008ff517819 */ /* 0x000fe20000011613 */
[--C-:B0-----:R-:W-:Y:S01]  /*6e70*/  HADD2.F32 R79, -RZ, R6.reuse.H0_H0 ;  /* 0x20000006ff4f7230 */ /* 0x101fe20000004100 */
[----:B---3--:R-:W-:Y:S01]  /*6e80*/  LEA.HI R82, R12, 0xffffff80, RZ, 0x8 ;  /* 0xffffff800c527811 */ /* 0x008fe200078f40ff */
[----:B------:R-:W-:Y:S01]  /*6e90*/  HADD2.F32 R6, -RZ, R6.H1_H1 ;  /* 0x30000006ff067230 */ /* 0x000fe20000004100 */
[----:B------:R-:W-:-:S02]  /*6ea0*/  SHF.R.U32.HI R78, RZ, 0x8, R18 ;  /* 0x00000008ff4e7819 */ /* 0x000fc40000011612 */
[----:B------:R-:W-:Y:S01]  /*6eb0*/  SHF.R.U32.HI R71, RZ, 0x8, R16 ;  /* 0x00000008ff477819 */ /* 0x000fe20000011610 */
[----:B------:R0:W-:Y:S01]  /*6ec0*/  I2F.F16 R70, R82 ;  /* 0x0000005200467306 */ /* 0x0001e20000200c00 */
[----:B------:R-:W-:Y:S02]  /*6ed0*/  LOP3.LUT R76, R8, 0xff, RZ, 0xc0, !PT ;  /* 0x000000ff084c7812 */ /* 0x000fe400078ec0ff */
[----:B------:R-:W-:Y:S01]  /*6ee0*/  LOP3.LUT R84, R81, 0xff, RZ, 0xc0, !PT ;  /* 0x000000ff51547812 */ /* 0x000fe200078ec0ff */
[----:B------:R-:W1:Y:S01]  /*6ef0*/  LDS.64 R8, [UR5+0x328] ;  /* 0x00032805ff087984 */ /* 0x000e620008000a00 */
[-C--:B------:R-:W-:Y:S01]  /*6f00*/  FFMA.FTZ R81, R2, R79.reuse, RZ ;  /* 0x0000004f02517223 */ /* 0x080fe200000100ff */
[----:B------:R-:W-:Y:S01]  /*6f10*/  LOP3.LUT R78, R78, 0xff, RZ, 0xc0, !PT ;  /* 0x000000ff4e4e7812 */ /* 0x000fe200078ec0ff */
[----:B------:R-:W-:Y:S01]  /*6f20*/  HFMA2.MMA R36, R77, 1, 1, R36 ;  /* 0x3c003c004d247835 */ /* 0x000fe20000000024 */
[----:B------:R2:W3:Y:S01]  /*6f30*/  I2F.F16 R11, R83 ;  /* 0x00000053000b7306 */ /* 0x0004e20000200c00 */
[----:B0-----:R-:W-:Y:S01]  /*6f40*/  LEA.HI R82, R14, 0xffffff80, RZ, 0x8 ;  /* 0xffffff800e527811 */ /* 0x001fe200078f40ff */
[----:B------:R-:W-:Y:S01]  /*6f50*/  FFMA.FTZ R3, R3, R79, RZ ;  /* 0x0000004f03037223 */ /* 0x000fe200000100ff */
[----:B------:R-:W-:Y:S01]  /*6f60*/  LOP3.LUT R77, R71, 0xff, RZ, 0xc0, !PT ;  /* 0x000000ff474d7812 */ /* 0x000fe200078ec0ff */
[----:B------:R-:W-:Y:S01]  /*6f70*/  FFMA.FTZ R2, R32, R6, R81 ;  /* 0x0000000620027223 */ /* 0x000fe20000010051 */
[----:B--2---:R-:W-:-:S03]  /*6f80*/  HADD2.F32 R83, -RZ, R7.H0_H0 ;  /* 0x20000007ff537230 */ /* 0x004fc60000004100 */
[----:B------:R0:W-:Y:S01]  /*6f90*/  I2F.F16 R71, R82 ;  /* 0x0000005200477306 */ /* 0x0001e20000200c00 */
[----:B------:R-:W-:Y:S02]  /*6fa0*/  HADD2.F32 R7, -RZ, R7.H1_H1 ;  /* 0x30000007ff077230 */ /* 0x000fe40000004100 */
[----:B------:R-:W-:Y:S01]  /*6fb0*/  FFMA.FTZ R4, R4, R79, RZ ;  /* 0x0000004f04047223 */ /* 0x000fe200000100ff */
[----:B------:R-:W-:Y:S01]  /*6fc0*/  FFMA.FTZ R3, R26, R6, R3 ;  /* 0x000000061a037223 */ /* 0x000fe20000010003 */
[----:B------:R-:W-:Y:S01]  /*6fd0*/  FFMA.FTZ R2, R45, R83, R2 ;  /* 0x000000532d027223 */ /* 0x000fe20000010002 */
[----:B0-----:R-:W-:Y:S01]  /*6fe0*/  IADD3 R82, R78, -0x80, RZ ;  /* 0xffffff804e527810 */ /* 0x001fe20007ffe0ff */
[----:B------:R-:W-:Y:S01]  /*6ff0*/  FFMA.FTZ R78, R0, R79, RZ ;  /* 0x0000004f004e7223 */ /* 0x000fe200000100ff */
[----:B------:R-:W-:-:S03]  /*7000*/  FFMA.FTZ R46, R46, R83, R3 ;  /* 0x000000532e2e7223 */ /* 0x000fc60000010003 */
[-C--:B------:R-:W-:Y:S01]  /*7010*/  FFMA.FTZ R78, R25, R6.reuse, R78 ;  /* 0x00000006194e7223 */ /* 0x080fe2000001004e */
[----:B------:R-:W-:Y:S01]  /*7020*/  FFMA.FTZ R25, R33, R6, R4 ;  /* 0x0000000621197223 */ /* 0x000fe20000010004 */
[----:B------:R-:W-:Y:S02]  /*7030*/  FFMA.FTZ R4, R51, R7, R2 ;  /* 0x0000000733047223 */ /* 0x000fe40000010002 */
[----:B------:R-:W0:Y:S01]  /*7040*/  LDS.64 R2, [UR5+0xb0] ;  /* 0x0000b005ff027984 */ /* 0x000e220008000a00 */
[----:B------:R-:W-:Y:S01]  /*7050*/  LEA.HI R10, R16, 0xffffff80, RZ, 0x8 ;  /* 0xffffff80100a7811 */ /* 0x000fe200078f40ff */
[-C--:B------:R-:W-:Y:S01]  /*7060*/  FFMA.FTZ R49, R49, R83.reuse, R78 ;  /* 0x0000005331317223 */ /* 0x080fe2000001004e */
[----:B------:R-:W-:Y:S01]  /*7070*/  FFMA.FTZ R25, R48, R83, R25 ;  /* 0x0000005330197223 */ /* 0x000fe20000010019 */
[----:B------:R-:W-:Y:S01]  /*7080*/  SHF.R.U32.HI R16, RZ, 0x10, R16 ;  /* 0x00000010ff107819 */ /* 0x000fe20000011610 */
[-C--:B------:R-:W-:Y:S01]  /*7090*/  FFMA.FTZ R47, R47, R7.reuse, R46 ;  /* 0x000000072f2f7223 */ /* 0x080fe2000001002e */
[-C--:B------:R-:W-:Y:S01]  /*70a0*/  FFMA.FTZ R50, R50, R7.reuse, R49 ;  /* 0x0000000732327223 */ /* 0x080fe20000010031 */
[----:B------:R-:W-:Y:S01]  /*70b0*/  FFMA.FTZ R25, R52, R7, R25 ;  /* 0x0000000734197223 */ /* 0x000fe20000010019 */
[----:B------:R-:W-:Y:S01]  /*70c0*/  LOP3.LUT R16, R16, 0xff, RZ, 0xc0, !PT ;  /* 0x000000ff10107812 */ /* 0x000fe200078ec0ff */
[----:B-1----:R-:W-:-:S02]  /*70d0*/  HADD2.F32 R7, -RZ, R8.H0_H0 ;  /* 0x20000008ff077230 */ /* 0x002fc40000004100 */
[----:B------:R-:W-:Y:S01]  /*70e0*/  HADD2.F32 R8, -RZ, R8.H1_H1 ;  /* 0x30000008ff087230 */ /* 0x000fe20000004100 */
[----:B------:R-:W-:Y:S02]  /*70f0*/  IADD3 R16, R16, -0x80, RZ ;  /* 0xffffff8010107810 */ /* 0x000fe40007ffe0ff */
[-C--:B------:R-:W-:Y:S01]  /*7100*/  FFMA.FTZ R4, R57, R7.reuse, R4 ;  /* 0x0000000739047223 */ /* 0x080fe20000010004 */
[----:B------:R-:W-:Y:S01]  /*7110*/  SHF.R.U32.HI R18, RZ, 0x10, R18 ;  /* 0x00000010ff127819 */ /* 0x000fe20000011612 */
[----:B------:R1:W-:Y:S01]  /*7120*/  I2F.F16 R33, R16 ;  /* 0x0000001000217306 */ /* 0x0003e20000200c00 */
[----:B------:R-:W-:Y:S01]  /*7130*/  LEA.HI R68, R19, 0xffffff80, RZ, 0x8 ;  /* 0xffffff8013447811 */ /* 0x000fe200078f40ff */
[--C-:B------:R-:W-:Y:S02]  /*7140*/  HADD2.F32 R6, -RZ, R9.reuse.H0_H0 ;  /* 0x20000009ff067230 */ /* 0x100fe40000004100 */
[----:B------:R-:W-:Y:S01]  /*7150*/  FFMA.FTZ R65, R65, R8, R4 ;  /* 0x0000000841417223 */ /* 0x000fe20000010004 */
[----:B------:R-:W-:Y:S01]  /*7160*/  SHF.R.U32.HI R19, RZ, 0x10, R19 ;  /* 0x00000010ff137819 */ /* 0x000fe20000011613 */
[-C--:B------:R-:W-:Y:S01]  /*7170*/  FFMA.FTZ R50, R55, R7.reuse, R50 ;  /* 0x0000000737327223 */ /* 0x080fe20000010032 */
[----:B------:R-:W-:Y:S01]  /*7180*/  LOP3.LUT R4, R13, 0xff, RZ, 0xc0, !PT ;  /* 0x000000ff0d047812 */ /* 0x000fe200078ec0ff */
[----:B------:R-:W-:Y:S01]  /*7190*/  FFMA.FTZ R25, R54, R7, R25 ;  /* 0x0000000736197223 */ /* 0x000fe20000010019 */
[----:B-1----:R-:W-:-:S02]  /*71a0*/  HADD2.F32 R16, -RZ, R9.H1_H1 ;  /* 0x30000009ff107230 */ /* 0x002fc40000004100 */
[----:B------:R-:W-:Y:S01]  /*71b0*/  FFMA.FTZ R9, R56, R7, R47 ;  /* 0x0000000738097223 */ /* 0x000fe2000001002f */
[----:B------:R-:W-:Y:S02]  /*71c0*/  SHF.R.U32.HI R17, RZ, 0x10, R17 ;  /* 0x00000010ff117819 */ /* 0x000fe40000011611 */
[----:B------:R-:W-:Y:S02]  /*71d0*/  LOP3.LUT R18, R18, 0xff, RZ, 0xc0, !PT ;  /* 0x000000ff12127812 */ /* 0x000fe400078ec0ff */
[----:B------:R-:W-:Y:S01]  /*71e0*/  IADD3 R32, R84, -0x80, RZ ;  /* 0xffffff8054207810 */ /* 0x000fe20007ffe0ff */
[----:B------:R-:W1:Y:S01]  /*71f0*/  I2F.F16 R75, R75 ;  /* 0x0000004b004b7306 */ /* 0x000e620000200c00 */
[----:B------:R-:W-:Y:S01]  /*7200*/  LOP3.LUT R19, R19, 0xff, RZ, 0xc0, !PT ;  /* 0x000000ff13137812 */ /* 0x000fe200078ec0ff */
[-C--:B------:R-:W-:Y:S01]  /*7210*/  FFMA.FTZ R64, R64, R8.reuse, R9 ;  /* 0x0000000840407223 */ /* 0x080fe20000010009 */
[-C--:B------:R-:W-:Y:S01]  /*7220*/  FFMA.FTZ R63, R63, R8.reuse, R50 ;  /* 0x000000083f3f7223 */ /* 0x080fe20000010032 */
[----:B------:R-:W-:Y:S01]  /*7230*/  IADD3 R4, R4, -0x80, RZ ;  /* 0xffffff8004047810 */ /* 0x000fe20007ffe0ff */
[----:B------:R-:W-:Y:S01]  /*7240*/  FFMA.FTZ R8, R62, R8, R25 ;  /* 0x000000083e087223 */ /* 0x000fe20000010019 */
[----:B------:R-:W-:Y:S01]  /*7250*/  IADD3 R77, R77, -0x80, RZ ;  /* 0xffffff804d4d7810 */ /* 0x000fe20007ffe0ff */
[--C-:B0-----:R-:W-:Y:S01]  /*7260*/  HADD2.F32 R49, -RZ, R2.reuse.H0_H0 ;  /* 0x20000002ff317230 */ /* 0x101fe20000004100 */
[----:B------:R-:W-:Y:S01]  /*7270*/  IADD3 R76, R76, -0x80, RZ ;  /* 0xffffff804c4c7810 */ /* 0x000fe20007ffe0ff */
[----:B------:R-:W-:Y:S01]  /*7280*/  HADD2.F32 R57, -RZ, R2.H1_H1 ;  /* 0x30000002ff397230 */ /* 0x000fe20000004100 */
[----:B------:R-:W-:-:S02]  /*7290*/  LOP3.LUT R17, R17, 0xff, RZ, 0xc0, !PT ;  /* 0x000000ff11117812 */ /* 0x000fc400078ec0ff */
[----:B------:R-:W-:Y:S02]  /*72a0*/  IADD3 R18, R18, -0x80, RZ ;  /* 0xffffff8012127810 */ /* 0x000fe40007ffe0ff */
[----:B------:R-:W-:Y:S01]  /*72b0*/  LOP3.LUT R2, R15, 0xff, RZ, 0xc0, !PT ;  /* 0x000000ff0f027812 */ /* 0x000fe200078ec0ff */
[----:B------:R-:W0:Y:S01]  /*72c0*/  I2F.F16 R0, R82 ;  /* 0x0000005200007306 */ /* 0x000e220000200c00 */
[----:B------:R-:W-:Y:S01]  /*72d0*/  IADD3 R19, R19, -0x80, RZ ;  /* 0xffffff8013137810 */ /* 0x000fe20007ffe0ff */
[-C--:B------:R-:W-:Y:S01]  /*72e0*/  FFMA.FTZ R9, R58, R6.reuse, R65 ;  /* 0x000000063a097223 */ /* 0x080fe20000010041 */
[-C--:B------:R-:W-:Y:S01]  /*72f0*/  FFMA.FTZ R61, R61, R6.reuse, R64 ;  /* 0x000000063d3d7223 */ /* 0x080fe20000010040 */
[-C--:B------:R-:W-:Y:S01]  /*7300*/  FFMA.FTZ R60, R60, R6.reuse, R63 ;  /* 0x000000063c3c7223 */ /* 0x080fe2000001003f */
[----:B------:R-:W-:Y:S01]  /*7310*/  LOP3.LUT R7, R14, 0xff, RZ, 0xc0, !PT ;  /* 0x000000ff0e077812 */ /* 0x000fe200078ec0ff */
[----:B------:R-:W-:Y:S01]  /*7320*/  FFMA.FTZ R6, R59, R6, R8 ;  /* 0x000000063b067223 */ /* 0x000fe20000010008 */
[----:B------:R-:W-:Y:S01]  /*7330*/  IADD3 R17, R17, -0x80, RZ ;  /* 0xffffff8011117810 */ /* 0x000fe20007ffe0ff */
[----:B------:R-:W2:Y:S01]  /*7340*/  I2F.F16 R32, R32 ;  /* 0x0000002000207306 */ /* 0x000ea20000200c00 */
[----:B------:R-:W-:Y:S01]  /*7350*/  HADD2.F32 R58, -RZ, R3.H0_H0 ;  /* 0x20000003ff3a7230 */ /* 0x000fe20000004100 */
[----:B------:R-:W-:Y:S01]  /*7360*/  IADD3 R54, R2, -0x80, RZ ;  /* 0xffffff8002367810 */ /* 0x000fe20007ffe0ff */
[-C--:B------:R-:W-:Y:S01]  /*7370*/  FFMA.FTZ R9, R66, R16.reuse, R9 ;  /* 0x0000001042097223 */ /* 0x080fe20000010009 */
[----:B------:R-:W-:-:S04]  /*7380*/  FFMA.FTZ R8, R24, R16, R61 ;  /* 0x0000001018087223 */ /* 0x000fc8000001003d */
[----:B------:R4:W-:Y:S01]  /*7390*/  I2F.F16 R51, R4 ;  /* 0x0000000400337306 */ /* 0x0009e20000200c00 */
[-C--:B------:R-:W-:Y:S01]  /*73a0*/  FFMA.FTZ R53, R53, R16.reuse, R60 ;  /* 0x0000001035357223 */ /* 0x080fe2000001003c */
[----:B------:R-:W-:Y:S01]  /*73b0*/  IADD3 R52, R7, -0x80, RZ ;  /* 0xffffff8007347810 */ /* 0x000fe20007ffe0ff */
[----:B------:R-:W-:Y:S01]  /*73c0*/  FFMA.FTZ R16, R67, R16, R6 ;  /* 0x0000001043107223 */ /* 0x000fe20000010006 */
[----:B------:R-:W-:-:S04]  /*73d0*/  SHF.R.U32.HI R7, RZ, 0x10, R13 ;  /* 0x00000010ff077819 */ /* 0x000fc8000001160d */
[----:B------:R5:W-:Y:S01]  /*73e0*/  I2F.F16 R46, R18 ;  /* 0x00000012002e7306 */ /* 0x000be20000200c00 */
[----:B----4-:R-:W-:Y:S02]  /*73f0*/  SHF.R.U32.HI R4, RZ, 0x8, R12 ;  /* 0x00000008ff047819 */ /* 0x010fe4000001160c */
[----:B------:R-:W-:Y:S02]  /*7400*/  SHF.R.U32.HI R6, RZ, 0x8, R13 ;  /* 0x00000008ff067819 */ /* 0x000fe4000001160d */
[----:B------:R-:W-:-:S03]  /*7410*/  LOP3.LUT R4, R4, 0xff, RZ, 0xc0, !PT ;  /* 0x000000ff04047812 */ /* 0x000fc600078ec0ff */
[----:B------:R-:W4:Y:S01]  /*7420*/  I2F.F16 R77, R77 ;  /* 0x0000004d004d7306 */ /* 0x000f220000200c00 */
[----:B-----5:R-:W-:Y:S02]  /*7430*/  HADD2.F32 R18, -RZ, R3.H1_H1 ;  /* 0x30000003ff127230 */ /* 0x020fe40000004100 */
[----:B------:R-:W5:Y:S05]  /*7440*/  LDS.64 R2, [UR5+0xb8] ;  /* 0x0000b805ff027984 */ /* 0x000f6a0008000a00 */
[----:B------:R-:W4:Y:S01]  /*7450*/  I2F.F16 R76, R76 ;  /* 0x0000004c004c7306 */ /* 0x000f220000200c00 */
[----:B------:R-:W-:Y:S01]  /*7460*/  LEA.HI R72, R13, 0xffffff80, RZ, 0x8 ;  /* 0xffffff800d487811 */ /* 0x000fe200078f40ff */
[----:B---3--:R-:W-:Y:S01]  /*7470*/  HADD2.F32 R11, -RZ, R11.H0_H0 ;  /* 0x2000000bff0b7230 */ /* 0x008fe20000004100 */
[----:B------:R-:W-:-:S05]  /*7480*/  IADD3 R55, R4, -0x80, RZ ;  /* 0xffffff8004377810 */ /* 0x000fca0007ffe0ff */
[----:B------:R3:W4:Y:S01]  /*7490*/  I2F.F16 R47, R19 ;  /* 0x00000013002f7306 */ /* 0x0007220000200c00 */
[----:B------:R-:W-:Y:S01]  /*74a0*/  LOP3.LUT R13, R6, 0xff, RZ, 0xc0, !PT ;  /* 0x000000ff060d7812 */ /* 0x000fe200078ec0ff */
[----:B------:R-:W-:-:S06]  /*74b0*/  HADD2.F32 R4, -RZ, R73.H0_H0 ;  /* 0x20000049ff047230 */ /* 0x000fcc0000004100 */
[----:B------:R0:W5:Y:S01]  /*74c0*/  I2F.F16 R45, R17 ;  /* 0x00000011002d7306 */ /* 0x0001620000200c00 */
[----:B---3--:R-:W-:Y:S01]  /*74d0*/  LOP3.LUT R19, R7, 0xff, RZ, 0xc0, !PT ;  /* 0x000000ff07137812 */ /* 0x008fe200078ec0ff */
[----:B------:R-:W-:Y:S02]  /*74e0*/  HADD2.F32 R7, -RZ, R74.H0_H0 ;  /* 0x2000004aff077230 */ /* 0x000fe40000004100 */
[----:B-1----:R-:W-:Y:S01]  /*74f0*/  HADD2.F32 R6, -RZ, R75.H0_H0 ;  /* 0x2000004bff067230 */ /* 0x002fe20000004100 */
[----:B0-----:R-:W-:Y:S02]  /*7500*/  LOP3.LUT R17, R12, 0xff, RZ, 0xc0, !PT ;  /* 0x000000ff0c117812 */ /* 0x001fe400078ec0ff */
[----:B------:R-:W-:Y:S01]  /*7510*/  SHF.R.U32.HI R12, RZ, 0x10, R12 ;  /* 0x00000010ff0c7819 */ /* 0x000fe2000001160c */
[----:B------:R-:W-:-:S03]  /*7520*/  HADD2.F32 R26, -RZ, R0.H0_H0 ;  /* 0x20000000ff1a7230 */ /* 0x000fc60000004100 */
[----:B------:R-:W-:Y:S01]  /*7530*/  LOP3.LUT R12, R12, 0xff, RZ, 0xc0, !PT ;  /* 0x000000ff0c0c7812 */ /* 0x000fe200078ec0ff */
[----:B--2---:R-:W-:Y:S02]  /*7540*/  HADD2.F32 R32, -RZ, R32.H0_H0 ;  /* 0x20000020ff207230 */ /* 0x004fe40000004100 */
[-C--:B------:R-:W-:Y:S01]  /*7550*/  FFMA.FTZ R61, R7, R49.reuse, RZ ;  /* 0x00000031073d7223 */ /* 0x080fe200000100ff */
[-C--:B------:R-:W-:Y:S01]  /*7560*/  FFMA.FTZ R0, R4, R49.reuse, RZ ;  /* 0x0000003104007223 */ /* 0x080fe200000100ff */
[----:B------:R-:W-:Y:S01]  /*7570*/  IADD3 R12, R12, -0x80, RZ ;  /* 0xffffff800c0c7810 */ /* 0x000fe20007ffe0ff */
[-C--:B------:R-:W-:Y:S01]  /*7580*/  FFMA.FTZ R63, R11, R49.reuse, RZ ;  /* 0x000000310b3f7223 */ /* 0x080fe200000100ff */
[----:B------:R-:W-:Y:S01]  /*7590*/  FFMA.FTZ R49, R6, R49, RZ ;  /* 0x0000003106317223 */ /* 0x000fe200000100ff */
[----:B----4-:R-:W-:Y:S01]  /*75a0*/  HADD2.F32 R24, -RZ, R77.H0_H0 ;  /* 0x2000004dff187230 */ /* 0x010fe20000004100 */
[----:B------:R0:W-:Y:S01]  /*75b0*/  I2F.F16 R59, R12 ;  /* 0x0000000c003b7306 */ /* 0x0001e20000200c00 */
[----:B------:R-:W-:-:S02]  /*75c0*/  HADD2.F32 R25, -RZ, R76.H0_H0 ;  /* 0x2000004cff197230 */ /* 0x000fc40000004100 */
[----:B------:R-:W-:Y:S01]  /*75d0*/  HADD2.F32 R47, -RZ, R47.H0_H0 ;  /* 0x2000002fff2f7230 */ /* 0x000fe20000004100 */
[----:B------:R-:W-:Y:S01]  /*75e0*/  IADD3 R17, R17, -0x80, RZ ;  /* 0xffffff8011117810 */ /* 0x000fe20007ffe0ff */
[-C--:B------:R-:W-:Y:S01]  /*75f0*/  FFMA.FTZ R50, R24, R57.reuse, R61 ;  /* 0x0000003918327223 */ /* 0x080fe2000001003d */
[-C--:B------:R-:W-:Y:S01]  /*7600*/  FFMA.FTZ R60, R25, R57.reuse, R0 ;  /* 0x00000039193c7223 */ /* 0x080fe20000010000 */
[-C--:B0-----:R-:W-:Y:S01]  /*7610*/  FFMA.FTZ R12, R32, R57.reuse, R49 ;  /* 0x00000039200c7223 */ /* 0x081fe20000010031 */
[----:B------:R-:W0:Y:S01]  /*7620*/  I2F.F16 R68, R68 ;  /* 0x0000004400447306 */ /* 0x000e220000200c00 */
[----:B------:R-:W-:Y:S02]  /*7630*/  FFMA.FTZ R63, R26, R57, R63 ;  /* 0x000000391a3f7223 */ /* 0x000fe4000001003f */
[----:B------:R-:W-:Y:S01]  /*7640*/  FFMA.FTZ R57, R47, R58, R12 ;  /* 0x0000003a2f397223 */ /* 0x000fe2000001000c */
[----:B------:R-:W-:-:S04]  /*7650*/  SHF.R.U32.HI R12, RZ, 0x8, R15 ;  /* 0x00000008ff0c7819 */ /* 0x000fc8000001160f */
[----:B------:R-:W1:Y:S01]  /*7660*/  I2F.F16 R10, R10 ;  /* 0x0000000a000a7306 */ /* 0x000e620000200c00 */
[----:B------:R-:W-:Y:S02]  /*7670*/  LOP3.LUT R12, R12, 0xff, RZ, 0xc0, !PT ;  /* 0x000000ff0c0c7812 */ /* 0x000fe400078ec0ff */
[----:B------:R-:W-:Y:S02]  /*7680*/  SHF.R.U32.HI R48, RZ, 0x8, R14 ;  /* 0x00000008ff307819 */ /* 0x000fe4000001160e */
[----:B------:R-:W-:-:S03]  /*7690*/  IADD3 R13, R13, -0x80, RZ ;  /* 0xffffff800d0d7810 */ /* 0x000fc60007ffe0ff */
[----:B------:R-:W2:Y:S01]  /*76a0*/  I2F.F16 R17, R17 ;  /* 0x0000001100117306 */ /* 0x000ea20000200c00 */
[----:B------:R-:W-:Y:S01]  /*76b0*/  HADD2.F32 R33, -RZ, R33.H0_H0 ;  /* 0x20000021ff217230 */ /* 0x000fe20000004100 */
[----:B------:R-:W-:Y:S01]  /*76c0*/  IADD3 R12, R12, -0x80, RZ ;  /* 0xffffff800c0c7810 */ /* 0x000fe20007ffe0ff */
[----:B------:R-:W-:Y:S01]  /*76d0*/  HADD2.F32 R46, -RZ, R46.H0_H0 ;  /* 0x2000002eff2e7230 */ /* 0x000fe20000004100 */
[----:B------:R-:W-:Y:S01]  /*76e0*/  LOP3.LUT R48, R48, 0xff, RZ, 0xc0, !PT ;  /* 0x000000ff30307812 */ /* 0x000fe200078ec0ff */
[----:B-----5:R-:W-:-:S03]  /*76f0*/  HADD2.F32 R45, -RZ, R45.H0_H0 ;  /* 0x2000002dff2d7230 */ /* 0x020fc60000004100 */
[----:B------:R3:W4:Y:S01]  /*7700*/  I2F.F16 R56, R13 ;  /* 0x0000000d00387306 */ /* 0x0007220000200c00 */
[----:B------:R-:W-:Y:S01]  /*7710*/  HADD2.F32 R49, -RZ, R5.H0_H0 ;  /* 0x20000005ff317230 */ /* 0x000fe20000004100 */
[----:B------:R-:W-:Y:S01]  /*7720*/  SHF.R.U32.HI R14, RZ, 0x10, R14 ;  /* 0x00000010ff0e7819 */ /* 0x000fe2000001160e */
[----:B0-----:R-:W-:Y:S01]  /*7730*/  HADD2.F32 R68, -RZ, R68.H0_H0 ;  /* 0x20000044ff447230 */ /* 0x001fe20000004100 */
[----:B------:R-:W-:Y:S01]  /*7740*/  IADD3 R0, R48, -0x80, RZ ;  /* 0xffffff8030007810 */ /* 0x000fe20007ffe0ff */
[----:B-1----:R-:W-:Y:S01]  /*7750*/  HADD2.F32 R48, -RZ, R10.H0_H0 ;  /* 0x2000000aff307230 */ /* 0x002fe20000004100 */
[----:B------:R-:W-:Y:S01]  /*7760*/  SHF.R.U32.HI R5, RZ, 0x10, R15 ;  /* 0x00000010ff057819 */ /* 0x000fe2000001160f */
[-C--:B---3--:R-:W-:Y:S01]  /*7770*/  FFMA.FTZ R13, R33, R58.reuse, R50 ;  /* 0x0000003a210d7223 */ /* 0x088fe20000010032 */
[----:B------:R-:W-:Y:S01]  /*7780*/  FFMA.FTZ R50, R46, R58, R63 ;  /* 0x0000003a2e327223 */ /* 0x000fe2000001003f */
[----:B------:R-:W0:Y:S01]  /*7790*/  I2F.F16 R12, R12 ;  /* 0x0000000c000c7306 */ /* 0x000e220000200c00 */
[----:B------:R-:W-:-:S02]  /*77a0*/  HADD2.F32 R69, -RZ, R69.H0_H0 ;  /* 0x20000045ff457230 */ /* 0x000fc40000004100 */
[----:B------:R-:W-:Y:S01]  /*77b0*/  FFMA.FTZ R60, R45, R58, R60 ;  /* 0x0000003a2d3c7223 */ /* 0x000fe2000001003c */
[----:B------:R-:W-:Y:S01]  /*77c0*/  LOP3.LUT R14, R14, 0xff, RZ, 0xc0, !PT ;  /* 0x000000ff0e0e7812 */ /* 0x000fe200078ec0ff */
[-C--:B------:R-:W-:Y:S01]  /*77d0*/  FFMA.FTZ R61, R49, R18.reuse, R50 ;  /* 0x00000012313d7223 */ /* 0x080fe20000010032 */
[-C--:B------:R-:W-:Y:S01]  /*77e0*/  FFMA.FTZ R65, R68, R18.reuse, R57 ;  /* 0x0000001244417223 */ /* 0x080fe20000010039 */
[----:B------:R-:W-:Y:S01]  /*77f0*/  LOP3.LUT R5, R5, 0xff, RZ, 0xc0, !PT ;  /* 0x000000ff05057812 */ /* 0x000fe200078ec0ff */
[----:B------:R-:W-:Y:S01]  /*7800*/  HADD2.F32 R57, -RZ, R2.H0_H0 ;  /* 0x20000002ff397230 */ /* 0x000fe20000004100 */
[----:B------:R-:W1:Y:S01]  /*7810*/  I2F.F16 R52, R52 ;  /* 0x0000003400347306 */ /* 0x000e620000200c00 */
[----:B--2---:R-:W-:Y:S02]  /*7820*/  HADD2.F32 R50, -RZ, R17.H0_H0 ;  /* 0x20000011ff327230 */ /* 0x004fe40000004100 */
[----:B------:R-:W-:Y:S01]  /*7830*/  FFMA.FTZ R13, R48, R18, R13 ;  /* 0x00000012300d7223 */ /* 0x000fe2000001000d */
[----:B------:R-:W-:-:S02]  /*7840*/  HADD2.F32 R51, -RZ, R51.H0_H0 ;  /* 0x20000033ff337230 */ /* 0x000fc40000004100 */
[----:B------:R-:W-:Y:S02]  /*7850*/  FFMA.FTZ R60, R69, R18, R60 ;  /* 0x00000012453c7223 */ /* 0x000fe4000001003c */
[----:B------:R-:W2:Y:S01]  /*7860*/  I2F.F16 R54, R54 ;  /* 0x0000003600367306 */ /* 0x000ea20000200c00 */
[----:B------:R-:W-:Y:S02]  /*7870*/  IADD3 R19, R19, -0x80, RZ ;  /* 0xffffff8013137810 */ /* 0x000fe40007ffe0ff */
[----:B------:R-:W-:Y:S02]  /*7880*/  IADD3 R14, R14, -0x80, RZ ;  /* 0xffffff800e0e7810 */ /* 0x000fe40007ffe0ff */
[----:B------:R-:W-:Y:S01]  /*7890*/  IADD3 R5, R5, -0x80, RZ ;  /* 0xffffff8005057810 */ /* 0x000fe20007ffe0ff */
[-C--:B------:R-:W-:Y:S01]  /*78a0*/  FFMA.FTZ R10, R50, R57.reuse, R13 ;  /* 0x00000039320a7223 */ /* 0x080fe2000001000d */
[----:B------:R-:W-:Y:S01]  /*78b0*/  HADD2.F32 R2, -RZ, R2.H1_H1 ;  /* 0x30000002ff027230 */ /* 0x000fe20000004100 */
[----:B------:R-:W3:Y:S01]  /*78c0*/  I2F.F16 R55, R55 ;  /* 0x0000003700377306 */ /* 0x000ee20000200c00 */
[----:B------:R-:W-:Y:S01]  /*78d0*/  FFMA.FTZ R13, R51, R57, R60 ;  /* 0x00000039330d7223 */ /* 0x000fe2000001003c */
[----:B----4-:R-:W-:Y:S01]  /*78e0*/  HADD2.F32 R56, -RZ, R56.H0_H0 ;  /* 0x20000038ff387230 */ /* 0x010fe20000004100 */
[----:B------:R-:W-:-:S05]  /*78f0*/  LEA.HI R15, R15, 0xffffff80, RZ, 0x8 ;  /* 0xffffff800f0f7811 */ /* 0x000fca00078f40ff */
[----:B------:R-:W4:Y:S01]  /*7900*/  I2F.F16 R0, R0 ;  /* 0x0000000000007306 */ /* 0x000f220000200c00 */
[----:B0-----:R-:W-:Y:S02]  /*7910*/  HADD2.F32 R58, -RZ, R12.H0_H0 ;  /* 0x2000000cff3a7230 */ /* 0x001fe40000004100 */
[----:B------:R-:W-:Y:S02]  /*7920*/  FFMA.FTZ R17, R56, R2, R13 ;  /* 0x0000000238117223 */ /* 0x000fe4000001000d */
[----:B------:R-:W0:Y:S03]  /*7930*/  LDS.64 R12, [UR5+0x130] ;  /* 0x00013005ff0c7984 */ /* 0x000e260008000a00 */
[----:B------:R-:W5:Y:S01]  /*7940*/  I2F.F16 R19, R19 ;  /* 0x0000001300137306 */ /* 0x000f620000200c00 */
[----:B-1----:R-:W-:Y:S02]  /*7950*/  HADD2.F32 R52, -RZ, R52.H0_H0 ;  /* 0x20000034ff347230 */ /* 0x002fe40000004100 */
[----:B--2---:R-:W-:-:S05]  /*7960*/  HADD2.F32 R54, -RZ, R54.H0_H0 ;  /* 0x20000036ff367230 */ /* 0x004fca0000004100 */
[----:B------:R-:W1:Y:S08]  /*7970*/  I2F.F16 R14, R14 ;  /* 0x0000000e000e7306 */ /* 0x000e700000200c00 */
[----:B------:R-:W2:Y:S01]  /*7980*/  I2F.F16 R5, R5 ;  /* 0x0000000500057306 */ /* 0x000ea20000200c00 */
[-C--:B------:R-:W-:Y:S01]  /*7990*/  FFMA.FTZ R18, R52, R57.reuse, R61 ;  /* 0x0000003934127223 */ /* 0x080fe2000001003d */
[----:B------:R-:W-:-:S06]  /*79a0*/  FFMA.FTZ R65, R54, R57, R65 ;  /* 0x0000003936417223 */ /* 0x000fcc0000010041 */
[----:B------:R-:W0:Y:S01]  /*79b0*/  I2F.F16 R72, R72 ;  /* 0x0000004800487306 */ /* 0x000e220000200c00 */
[----:B---3--:R-:W-:Y:S02]  /*79c0*/  HADD2.F32 R55, -RZ, R55.H0_H0 ;  /* 0x20000037ff377230 */ /* 0x008fe40000004100 */
[----:B----4-:R-:W-:-:S05]  /*79d0*/  HADD2.F32 R57, -RZ, R0.H0_H0 ;  /* 0x20000000ff397230 */ /* 0x010fca0000004100 */
[----:B------:R-:W3:Y:S01]  /*79e0*/  I2F.F16 R15, R15 ;  /* 0x0000000f000f7306 */ /* 0x000ee20000200c00 */
[----:B------:R-:W-:Y:S02]  /*79f0*/  HADD2.F32 R63, -RZ, R3.H0_H0 ;  /* 0x20000003ff3f7230 */ /* 0x000fe40000004100 */
[-C--:B------:R-:W-:Y:S01]  /*7a00*/  FFMA.FTZ R10, R55, R2.reuse, R10 ;  /* 0x00000002370a7223 */ /* 0x080fe2000001000a */
[----:B------:R-:W-:Y:S02]  /*7a10*/  HADD2.F32 R59, -RZ, R59.H0_H0 ;  /* 0x2000003bff3b7230 */ /* 0x000fe40000004100 */
[-C--:B------:R-:W-:Y:S01]  /*7a20*/  FFMA.FTZ R18, R57, R2.reuse, R18 ;  /* 0x0000000239127223 */ /* 0x080fe20000010012 */
[----:B-----5:R-:W-:Y:S02]  /*7a30*/  HADD2.F32 R60, -RZ, R19.H0_H0 ;  /* 0x20000013ff3c7230 */ /* 0x020fe40000004100 */
[----:B------:R-:W-:Y:S01]  /*7a40*/  FFMA.FTZ R65, R58, R2, R65 ;  /* 0x000000023a417223 */ /* 0x000fe20000010041 */
[----:B-1----:R-:W-:-:S02]  /*7a50*/  HADD2.F32 R61, -RZ, R14.H0_H0 ;  /* 0x2000000eff3d7230 */ /* 0x002fc40000004100 */
[----:B--2---:R-:W-:Y:S02]  /*7a60*/  HADD2.F32 R62, -RZ, R5.H0_H0 ;  /* 0x20000005ff3e7230 */ /* 0x004fe40000004100 */
[-C--:B------:R-:W-:Y:S01]  /*7a70*/  FFMA.FTZ R5, R59, R63.reuse, R10 ;  /* 0x0000003f3b057223 */ /* 0x080fe2000001000a */
[----:B------:R-:W-:Y:S02]  /*7a80*/  HADD2.F32 R3, -RZ, R3.H1_H1 ;  /* 0x30000003ff037230 */ /* 0x000fe40000004100 */
[-C--:B------:R-:W-:Y:S01]  /*7a90*/  FFMA.FTZ R17, R60, R63.reuse, R17 ;  /* 0x0000003f3c117223 */ /* 0x080fe20000010011 */
[----:B0-----:R-:W-:Y:S02]  /*7aa0*/  HADD2.F32 R72, -RZ, R72.H0_H0 ;  /* 0x20000048ff487230 */ /* 0x001fe40000004100 */
[-C--:B------:R-:W-:Y:S01]  /*7ab0*/  FFMA.FTZ R18, R61, R63.reuse, R18 ;  /* 0x0000003f3d127223 */ /* 0x080fe20000010012 */
[----:B------:R-:W-:Y:S01]  /*7ac0*/  FFMA.FTZ R0, R62, R63, R65 ;  /* 0x0000003f3e007223 */ /* 0x000fe20000010041 */
[----:B------:R-:W-:-:S02]  /*7ad0*/  HADD2.F32 R70, -RZ, R70.H0_H0 ;  /* 0x20000046ff467230 */ /* 0x000fc40000004100 */
[----:B------:R-:W-:Y:S02]  /*7ae0*/  HADD2.F32 R71, -RZ, R71.H0_H0 ;  /* 0x20000047ff477230 */ /* 0x000fe40000004100 */
[----:B---3--:R-:W-:Y:S02]  /*7af0*/  HADD2.F32 R63, -RZ, R15.H0_H0 ;  /* 0x2000000fff3f7230 */ /* 0x008fe40000004100 */
[-C--:B------:R-:W-:Y:S01]  /*7b00*/  FFMA.FTZ R2, R72, R3.reuse, R17 ;  /* 0x0000000348027223 */ /* 0x080fe20000010011 */
[----:B------:R-:W0:Y:S01]  /*7b10*/  LDS.64 R14, [UR5+0x138] ;  /* 0x00013805ff0e7984 */ /* 0x000e220008000a00 */
[-C--:B------:R-:W-:Y:S01]  /*7b20*/  FFMA.FTZ R5, R70, R3.reuse, R5 ;  /* 0x0000000346057223 */ /* 0x080fe20000010005 */
[-C--:B------:R-:W-:Y:S01]  /*7b30*/  FFMA.FTZ R17, R71, R3.reuse, R18 ;  /* 0x0000000347117223 */ /* 0x080fe20000010012 */
[----:B------:R-:W-:Y:S01]  /*7b40*/  FFMA.FTZ R10, R63, R3, R0 ;  /* 0x000000033f0a7223 */ /* 0x000fe20000010000 */
        /* <DEDUP_REMOVED lines=20> */
[----:B------:R-:W1:Y:S01]  /*7c90*/  LDS.64 R16, [UR5+0x1b0] ;  /* 0x0001b005ff107984 */ /* 0x000e620008000a00 */
[----:B------:R-:W-:-:S02]  /*7ca0*/  HADD2 R64, R0, R23 ;  /* 0x0000001700407230 */ /* 0x000fc40000000000 */
[--C-:B------:R-:W-:Y:S01]  /*7cb0*/  HADD2.F32 R0, -RZ, R12.reuse.H0_H0 ;  /* 0x2000000cff007230 */ /* 0x100fe20000004100 */
[----:B------:R-:W-:Y:S01]  /*7cc0*/  HFMA2.MMA R8, R5, 1, 1, R44 ;  /* 0x3c003c0005087835 */ /* 0x000fe2000000002c */
[----:B------:R-:W-:Y:S01]  /*7cd0*/  HADD2.F32 R3, -RZ, R12.H1_H1 ;  /* 0x3000000cff037230 */ /* 0x000fe20000004100 */
        /* <DEDUP_REMOVED lines=13> */
[----:B------:R-:W-:-:S02]  /*7db0*/  FFMA.FTZ R18, R46, R10, R13 ;  /* 0x0000000a2e127223 */ /* 0x000fc4000001000d */
[----:B------:R-:W2:Y:S01]  /*7dc0*/  LDS.64 R12, [UR5+0x1b8] ;  /* 0x0001b805ff0c7984 */ /* 0x000ea20008000a00 */
[----:B------:R-:W-:Y:S01]  /*7dd0*/  FFMA.FTZ R23, R47, R10, R22 ;  /* 0x0000000a2f177223 */ /* 0x000fe20000010016 */
[--C-:B0-----:R-:W-:Y:S02]  /*7de0*/  HADD2.F32 R5, -RZ, R14.reuse.H0_H0 ;  /* 0x2000000eff057230 */ /* 0x101fe40000004100 */
        /* <DEDUP_REMOVED lines=32> */
[----:B------:R-:W-:-:S02]  /*7ff0*/  FFMA.FTZ R19, R26, R15, R19 ;  /* 0x0000000f1a137223 */ /* 0x000fc40000010013 */
[-C--:B------:R-:W-:Y:S01]  /*8000*/  FFMA.FTZ R44, R32, R15.reuse, R9 ;  /* 0x0000000f202c7223 */ /* 0x080fe20000010009 */
[-C--:B------:R-:W-:Y:S01]  /*8010*/  FFMA.FTZ R9, R33, R16.reuse, R10 ;  /* 0x0000001021097223 */ /* 0x080fe2000001000a */
[----:B------:R-:W-:Y:S01]  /*8020*/  FFMA.FTZ R22, R25, R15, R22 ;  /* 0x0000000f19167223 */ /* 0x000fe20000010016 */
[-C--:B------:R-:W-:Y:S01]  /*8030*/  FFMA.FTZ R10, R46, R16.reuse, R19 ;  /* 0x000000102e0a7223 */ /* 0x080fe20000010013 */
[-C--:B------:R-:W-:Y:S01]  /*8040*/  FFMA.FTZ R19, R47, R16.reuse, R44 ;  /* 0x000000102f137223 */ /* 0x080fe2000001002c */
[----:B--2---:R-:W-:Y:S02]  /*8050*/  HADD2.F32 R15, -RZ, R12.H0_H0 ;  /* 0x2000000cff0f7230 */ /* 0x004fe40000004100 */
[----:B------:R-:W-:Y:S01]  /*8060*/  FFMA.FTZ R22, R45, R16, R22 ;  /* 0x000000102d167223 */ /* 0x000fe20000010016 */
[-C--:B------:R-:W-:Y:S01]  /*8070*/  FFMA.FTZ R17, R49, R18.reuse, R10 ;  /* 0x0000001231117223 */ /* 0x080fe2000001000a */
        /* <DEDUP_REMOVED lines=19> */
[-C--:B------:R-:W-:Y:S01]  /*81b0*/  FFMA.FTZ R23, R71, R13.reuse, R18 ;  /* 0x0000000d47177223 */ /* 0x080fe20000010012 */
[-C--:B------:R-:W-:Y:S01]  /*81c0*/  FFMA.FTZ R12, R72, R13.reuse, R15 ;  /* 0x0000000d480c7223 */ /* 0x080fe2000001000f */
[----:B------:R-:W-:Y:S01]  /*81d0*/  FFMA.FTZ R18, R63, R13, R10 ;  /* 0x0000000d3f127223 */ /* 0x000fe2000001000a */
[----:B------:R-:W-:Y:S01]  /*81e0*/  FMUL.FTZ R10, R27, R14 ;  /* 0x0000000e1b0a7220 */ /* 0x000fe20000410000 */
[----:B------:R-:W-:Y:S01]  /*81f0*/  FMUL.FTZ R3, R30, R3 ;  /* 0x000000031e037220 */ /* 0x000fe20000410000 */
[----:B------:R-:W-:Y:S01]  /*8200*/  FMUL.FTZ R0, R29, R0 ;  /* 0x000000001d007220 */ /* 0x000fe20000410000 */
[----:B------:R-:W1:Y:S01]  /*8210*/  LDS.64 R14, [UR5+0x38] ;  /* 0x00003805ff0e7984 */ /* 0x000e620008000a00 */
[----:B------:R-:W-:Y:S01]  /*8220*/  FFMA.FTZ R19, R70, R13, R9 ;  /* 0x0000000d46137223 */ /* 0x000fe20000010009 */
        /* <DEDUP_REMOVED lines=13> */
[----:B------:R-:W-:Y:S01]  /*8300*/  F2FP.F16.F32.PACK_AB R23, RZ, R23 ;  /* 0x00000017ff17723e */ /* 0x000fe200000000ff */
[----:B------:R-:W-:Y:S01]  /*8310*/  HFMA2.MMA R5, R3, 1, 1, R42 ;  /* 0x3c003c0003057835 */ /* 0x000fe2000000002a */
[----:B------:R-:W-:Y:S01]  /*8320*/  PRMT R9, R9, 0x5410, R10 ;  /* 0x0000541009097816 */ /* 0x000fe2000000000a */
[----:B0-----:R-:W-:Y:S01]  /*8330*/  HADD2.F32 R0, -RZ, R16.H0_H0 ;  /* 0x20000010ff007230 */ /* 0x001fe20000004100 */
[----:B------:R-:W-:-:S02]  /*8340*/  PRMT R3, R19, 0x5410, R12 ;  /* 0x0000541013037816 */ /* 0x000fc4000000000c */
[----:B------:R-:W-:Y:S02]  /*8350*/  PRMT R23, R23, 0x5410, R18 ;  /* 0x0000541017177816 */ /* 0x000fe40000000012 */
[----:B------:R-:W0:Y:S01]  /*8360*/  LDS.64 R18, [UR5+0x230] ;  /* 0x00023005ff127984 */ /* 0x000e220008000a00 */
[----:B------:R-:W-:Y:S02]  /*8370*/  HADD2 R10, R9, R39 ;  /* 0x00000027090a7230 */ /* 0x000fe40000000000 */
[----:B------:R-:W-:Y:S01]  /*8380*/  HADD2.F32 R9, -RZ, R16.H1_H1 ;  /* 0x30000010ff097230 */ /* 0x000fe20000004100 */
[----:B------:R-:W-:Y:S01]  /*8390*/  HFMA2.MMA R3, R3, 1, 1, R40 ;  /* 0x3c003c0003037835 */ /* 0x000fe20000000028 */
[--C-:B------:R-:W-:Y:S02]  /*83a0*/  HADD2.F32 R16, -RZ, R17.reuse.H0_H0 ;  /* 0x20000011ff107230 */ /* 0x100fe40000004100 */
[----:B------:R-:W-:Y:S01]  /*83b0*/  FFMA.FTZ R13, R7, R0, RZ ;  /* 0x00000000070d7223 */ /* 0x000fe200000100ff */
[----:B------:R-:W-:Y:S01]  /*83c0*/  HADD2.F32 R22, -RZ, R17.H1_H1 ;  /* 0x30000011ff167230 */ /* 0x000fe20000004100 */
[----:B------:R-:W-:Y:S01]  /*83d0*/  HFMA2.MMA R12, R23, 1, 1, R41 ;  /* 0x3c003c00170c7835 */ /* 0x000fe20000000029 */
        /* <DEDUP_REMOVED lines=10> */
[----:B------:R-:W-:-:S02]  /*8480*/  FFMA.FTZ R41, R16, R47, R40 ;  /* 0x0000002f10297223 */ /* 0x000fc40000010028 */
[----:B------:R-:W2:Y:S01]  /*8490*/  LDS.64 R16, [UR5+0x238] ;  /* 0x00023805ff107984 */ /* 0x000ea20008000a00 */
[--C-:B-1----:R-:W-:Y:S02]  /*84a0*/  HADD2.F32 R13, -RZ, R14.reuse.H0_H0 ;  /* 0x2000000eff0d7230 */ /* 0x102fe40000004100 */
[----:B------:R-:W-:Y:S01]  /*84b0*/  FFMA.FTZ R9, R48, R22, R9 ;  /* 0x0000001630097223 */ /* 0x000fe20000010009 */
[C---:B------:R-:W-:Y:S01]  /*84c0*/  FFMA.FTZ R40, R22.reuse, R69, R23 ;  /* 0x0000004516287223 */ /* 0x040fe20000010017 */
[C---:B------:R-:W-:Y:S01]  /*84d0*/  FFMA.FTZ R39, R22.reuse, R49, R0 ;  /* 0x0000003116277223 */ /* 0x040fe20000010000 */
[----:B------:R-:W-:Y:S01]  /*84e0*/  FFMA.FTZ R41, R22, R68, R41 ;  /* 0x0000004416297223 */ /* 0x000fe20000010029 */
[----:B------:R-:W-:Y:S02]  /*84f0*/  HADD2.F32 R14, -RZ, R14.H1_H1 ;  /* 0x3000000eff0e7230 */ /* 0x000fe40000004100 */
[----:B------:R-:W-:Y:S01]  /*8500*/  FFMA.FTZ R0, R50, R13, R9 ;  /* 0x0000000d32007223 */ /* 0x000fe20000010009 */
[C---:B------:R-:W-:Y:S01]  /*8510*/  FFMA.FTZ R9, R13.reuse, R51, R40 ;  /* 0x000000330d097223 */ /* 0x040fe20000010028 */
[C---:B------:R-:W-:Y:S01]  /*8520*/  FFMA.FTZ R40, R13.reuse, R52, R39 ;  /* 0x000000340d287223 */ /* 0x040fe20000010027 */
[----:B------:R-:W-:Y:S01]  /*8530*/  FFMA.FTZ R41, R13, R54, R41 ;  /* 0x000000360d297223 */ /* 0x000fe20000010029 */
[----:B------:R-:W-:-:S02]  /*8540*/  HADD2.F32 R23, -RZ, R15.H0_H0 ;  /* 0x2000000fff177230 */ /* 0x000fc40000004100 */
        /* <DEDUP_REMOVED lines=41> */
[----:B------:R-:W-:Y:S01]  /*87e0*/  FMUL.FTZ R9, R30, R9 ;  /* 0x000000091e097220 */ /* 0x000fe20000410000 */
[-C--:B------:R-:W-:Y:S01]  /*87f0*/  FFMA.FTZ R14, R55, R16.reuse, R14 ;  /* 0x00000010370e7223 */ /* 0x080fe2000001000e */
[-C--:B------:R-:W-:Y:S01]  /*8800*/  FFMA.FTZ R39, R56, R16.reuse, R15 ;  /* 0x0000001038277223 */ /* 0x080fe2000001000f */
[-C--:B------:R-:W-:Y:S01]  /*8810*/  FFMA.FTZ R40, R57, R16.reuse, R40 ;  /* 0x0000001039287223 */ /* 0x080fe20000010028 */
[----:B------:R-:W-:Y:S01]  /*8820*/  FFMA.FTZ R41, R58, R16, R41 ;  /* 0x000000103a297223 */ /* 0x000fe20000010029 */
[----:B------:R-:W-:Y:S01]  /*8830*/  FMUL.FTZ R22, R29, R22 ;  /* 0x000000161d167220 */ /* 0x000fe20000410000 */
[----:B------:R-:W-:Y:S02]  /*8840*/  HADD2.F32 R17, -RZ, R17.H1_H1 ;  /* 0x30000011ff117230 */ /* 0x000fe40000004100 */
[-C--:B------:R-:W-:Y:S01]  /*8850*/  FFMA.FTZ R15, R59, R23.reuse, R14 ;  /* 0x000000173b0f7223 */ /* 0x080fe2000001000e */
[-C--:B------:R-:W-:Y:S01]  /*8860*/  FFMA.FTZ R39, R60, R23.reuse, R39 ;  /* 0x000000173c277223 */ /* 0x080fe20000010027 */
[-C--:B------:R-:W-:Y:S01]  /*8870*/  FFMA.FTZ R40, R61, R23.reuse, R40 ;  /* 0x000000173d287223 */ /* 0x080fe20000010028 */
[----:B------:R-:W-:Y:S01]  /*8880*/  FFMA.FTZ R16, R62, R23, R41 ;  /* 0x000000173e107223 */ /* 0x000fe20000010029 */
[----:B------:R-:W-:Y:S01]  /*8890*/  F2FP.F16.F32.PACK_AB R9, RZ, R9 ;  /* 0x00000009ff09723e */ /* 0x000fe200000000ff */
[-C--:B------:R-:W-:Y:S01]  /*88a0*/  FFMA.FTZ R15, R70, R17.reuse, R15 ;  /* 0x00000011460f7223 */ /* 0x080fe2000001000f */
[----:B------:R-:W-:Y:S01]  /*88b0*/  F2FP.F16.F32.PACK_AB R22, RZ, R22 ;  /* 0x00000016ff16723e */ /* 0x000fe200000000ff */
[-C--:B------:R-:W-:Y:S01]  /*88c0*/  FFMA.FTZ R14, R72, R17.reuse, R39 ;  /* 0x00000011480e7223 */ /* 0x080fe20000010027 */
[-C--:B------:R-:W-:Y:S01]  /*88d0*/  FFMA.FTZ R23, R71, R17.reuse, R40 ;  /* 0x0000001147177223 */ /* 0x080fe20000010028 */
[----:B------:R-:W-:Y:S01]  /*88e0*/  FFMA.FTZ R40, R63, R17, R16 ;  /* 0x000000113f287223 */ /* 0x000fe20000010010 */
[----:B------:R-:W-:Y:S01]  /*88f0*/  PRMT R39, R9, 0x5410, R22 ;  /* 0x0000541009277816 */ /* 0x000fe20000000016 */
[----:B------:R-:W1:Y:S01]  /*8900*/  LDS.64 R16, [UR5+0x2b8] ;  /* 0x0002b805ff107984 */ /* 0x000e620008000a00 */
[----:B------:R-:W-:Y:S01]  /*8910*/  FMUL.FTZ R15, R30, R15 ;  /* 0x0000000f1e0f7220 */ /* 0x000fe20000410000 */
[----:B------:R-:W-:Y:S01]  /*8920*/  FMUL.FTZ R9, R29, R14 ;  /* 0x0000000e1d097220 */ /* 0x000fe20000410000 */
[C---:B------:R-:W-:Y:S01]  /*8930*/  FMUL.FTZ R23, R28.reuse, R23 ;  /* 0x000000171c177220 */ /* 0x040fe20000410000 */
[C---:B------:R-:W-:Y:S01]  /*8940*/  FMUL.FTZ R40, R27.reuse, R40 ;  /* 0x000000281b287220 */ /* 0x040fe20000410000 */
[----:B------:R-:W-:Y:S01]  /*8950*/  FMUL.FTZ R13, R28, R13 ;  /* 0x0000000d1c0d7220 */ /* 0x000fe20000410000 */
[----:B------:R-:W-:Y:S01]  /*8960*/  FMUL.FTZ R0, R27, R0 ;  /* 0x000000001b007220 */ /* 0x000fe20000410000 */
[----:B------:R-:W-:-:S02]  /*8970*/  F2FP.F16.F32.PACK_AB R15, RZ, R15 ;  /* 0x0000000fff0f723e */ /* 0x000fc400000000ff */
[----:B------:R-:W-:Y:S02]  /*8980*/  F2FP.F16.F32.PACK_AB R9, RZ, R9 ;  /* 0x00000009ff09723e */ /* 0x000fe400000000ff */
[----:B------:R-:W-:Y:S02]  /*8990*/  F2FP.F16.F32.PACK_AB R23, RZ, R23 ;  /* 0x00000017ff17723e */ /* 0x000fe400000000ff */
[----:B------:R-:W-:Y:S02]  /*89a0*/  F2FP.F16.F32.PACK_AB R40, RZ, R40 ;  /* 0x00000028ff28723e */ /* 0x000fe400000000ff */
[----:B------:R-:W-:Y:S02]  /*89b0*/  PRMT R15, R15, 0x5410, R9 ;  /* 0x000054100f0f7816 */ /* 0x000fe40000000009 */
[----:B------:R-:W-:Y:S02]  /*89c0*/  F2FP.F16.F32.PACK_AB R13, RZ, R13 ;  /* 0x0000000dff0d723e */ /* 0x000fe400000000ff */
[----:B------:R-:W-:-:S02]  /*89d0*/  F2FP.F16.F32.PACK_AB R0, RZ, R0 ;  /* 0x00000000ff00723e */ /* 0x000fc400000000ff */
[----:B------:R-:W-:Y:S02]  /*89e0*/  PRMT R9, R23, 0x5410, R40 ;  /* 0x0000541017097816 */ /* 0x000fe40000000028 */
[----:B------:R-:W-:Y:S01]  /*89f0*/  PRMT R13, R13, 0x5410, R0 ;  /* 0x000054100d0d7816 */ /* 0x000fe20000000000 */
[----:B------:R-:W2:Y:S01]  /*8a00*/  LDS.64 R22, [UR5+0x330] ;  /* 0x00033005ff167984 */ /* 0x000ea20008000a00 */
[----:B------:R-:W-:Y:S01]  /*8a10*/  HFMA2.MMA R0, R15, 1, 1, R36 ;  /* 0x3c003c000f007835 */ /* 0x000fe20000000024 */
[----:B0-----:R-:W-:Y:S01]  /*8a20*/  HADD2.F32 R15, -RZ, R18.H0_H0 ;  /* 0x20000012ff0f7230 */ /* 0x001fe20000004100 */
[----:B------:R-:W-:Y:S01]  /*8a30*/  HFMA2.MMA R14, R39, 1, 1, R31 ;  /* 0x3c003c00270e7835 */ /* 0x000fe2000000001f */
[----:B------:R-:W-:Y:S01]  /*8a40*/  HADD2 R13, R13, R34 ;  /* 0x000000220d0d7230 */ /* 0x000fe20000000000 */
[----:B------:R-:W-:Y:S01]  /*8a50*/  HFMA2.MMA R9, R9, 1, 1, R35 ;  /* 0x3c003c0009097835 */ /* 0x000fe20000000023 */
[----:B------:R-:W-:Y:S02]  /*8a60*/  HADD2.F32 R31, -RZ, R18.H1_H1 ;  /* 0x30000012ff1f7230 */ /* 0x000fe40000004100 */
[----:B------:R-:W-:-:S02]  /*8a70*/  HADD2.F32 R34, -RZ, R19.H0_H0 ;  /* 0x20000013ff227230 */ /* 0x000fc40000004100 */
[----:B------:R-:W-:Y:S02]  /*8a80*/  HADD2.F32 R35, -RZ, R19.H1_H1 ;  /* 0x30000013ff237230 */ /* 0x000fe40000004100 */
[-C--:B------:R-:W-:Y:S01]  /*8a90*/  FFMA.FTZ R19, R7, R15.reuse, RZ ;  /* 0x0000000f07137223 */ /* 0x080fe200000100ff */
[-C--:B------:R-:W-:Y:S01]  /*8aa0*/  FFMA.FTZ R36, R4, R15.reuse, RZ ;  /* 0x0000000f04247223 */ /* 0x080fe200000100ff */
[-C--:B------:R-:W-:Y:S01]  /*8ab0*/  FFMA.FTZ R39, R11, R15.reuse, RZ ;  /* 0x0000000f0b277223 */ /* 0x080fe200000100ff */
[----:B------:R-:W-:Y:S01]  /*8ac0*/  FFMA.FTZ R15, R6, R15, RZ ;  /* 0x0000000f060f7223 */ /* 0x000fe200000100ff */
[----:B------:R-:W-:-:S03]  /*8ad0*/  FFMA.FTZ R18, R24, R31, R19 ;  /* 0x0000001f18127223 */ /* 0x000fc60000010013 */
[-C--:B------:R-:W-:Y:S01]  /*8ae0*/  FFMA.FTZ R42, R32, R31.reuse, R15 ;  /* 0x0000001f202a7223 */ /* 0x080fe2000001000f */
[-C--:B------:R-:W-:Y:S02]  /*8af0*/  FFMA.FTZ R15, R33, R34.reuse, R18 ;  /* 0x00000022210f7223 */ /* 0x080fe40000010012 */
[----:B------:R-:W0:Y:S01]  /*8b00*/  LDS.64 R18, [UR5+0x338] ;  /* 0x00033805ff127984 */ /* 0x000e220008000a00 */
[-C--:B------:R-:W-:Y:S01]  /*8b10*/  FFMA.FTZ R36, R25, R31.reuse, R36 ;  /* 0x0000001f19247223 */ /* 0x080fe20000010024 */
[----:B------:R-:W-:Y:S01]  /*8b20*/  FFMA.FTZ R39, R26, R31, R39 ;  /* 0x0000001f1a277223 */ /* 0x000fe20000010027 */
[-C--:B------:R-:W-:Y:S02]  /*8b30*/  FFMA.FTZ R41, R47, R34.reuse, R42 ;  /* 0x000000222f297223 */ /* 0x080fe4000001002a */
        /* <DEDUP_REMOVED lines=64> */
[----:B------:R-:W-:Y:S01]  /*8f40*/  IADD3 R121, R121, 0x20, RZ ;  /* 0x0000002079797810 */ /* 0x000fe20007ffe0ff */
[-C--:B------:R-:W-:Y:S01]  /*8f50*/  FFMA.FTZ R71, R71, R19.reuse, R52 ;  /* 0x0000001347477223 */ /* 0x080fe20000010034 */
[----:B------:R-:W-:Y:S01]  /*8f60*/  FFMA.FTZ R62, R63, R19, R62 ;  /* 0x000000133f3e7223 */ /* 0x000fe2000001003e */
[C---:B------:R-:W-:Y:S01]  /*8f70*/  FMUL.FTZ R15, R30.reuse, R15 ;  /* 0x0000000f1e0f7220 */ /* 0x040fe20000410000 */
[C---:B------:R-:W-:Y:S01]  /*8f80*/  FMUL.FTZ R16, R29.reuse, R16 ;  /* 0x000000101d107220 */ /* 0x040fe20000410000 */
[----:B------:R-:W-:Y:S01]  /*8f90*/  FMUL.FTZ R59, R30, R59 ;  /* 0x0000003b1e3b7220 */ /* 0x000fe20000410000 */
[----:B------:R-:W-:Y:S01]  /*8fa0*/  FMUL.FTZ R72, R29, R72 ;  /* 0x000000481d487220 */ /* 0x000fe20000410000 */
[C---:B------:R-:W-:Y:S01]  /*8fb0*/  FMUL.FTZ R31, R28.reuse, R31 ;  /* 0x0000001f1c1f7220 */ /* 0x040fe20000410000 */
[----:B------:R-:W-:Y:S01]  /*8fc0*/  FMUL.FTZ R34, R27, R34 ;  /* 0x000000221b227220 */ /* 0x000fe20000410000 */
[C---:B------:R-:W-:Y:S01]  /*8fd0*/  ISETP.GE.AND P0, PT, R121.reuse, UR7, PT ;  /* 0x0000000779007c0c */ /* 0x040fe2000bf06270 */
[----:B------:R-:W-:Y:S01]  /*8fe0*/  FMUL.FTZ R71, R28, R71 ;  /* 0x000000471c477220 */ /* 0x000fe20000410000 */
[----:B------:R-:W-:Y:S01]  /*8ff0*/  ISETP.LT.AND P1, PT, R121, R122, PT ;  /* 0x0000007a7900720c */ /* 0x000fe20003f21270 */
        /* <DEDUP_REMOVED lines=14> */
[----:B------:R-:W-:Y:S01]  /*90e0*/  HFMA2.MMA R2, R2, 1, 1, R43 ;  /* 0x3c003c0002027835 */ /* 0x000fe2000000002b */
[----:B------:R-:W-:Y:S01]  /*90f0*/  HADD2 R4, R31, R38 ;  /* 0x000000261f047230 */ /* 0x000fe20000000000 */
[----:B------:R-:W-:-:S02]  /*9100*/  HFMA2.MMA R11, R15, 1, 1, R37 ;  /* 0x3c003c000f0b7835 */ /* 0x000fc40000000025 */
[----:B------:R-:W-:Y:S01]  /*9110*/  HFMA2.MMA R6, R59, 1, 1, R53 ;  /* 0x3c003c003b067835 */ /* 0x000fe20000000035 */
[----:B------:R-:W-:Y:S02]  /*9120*/  HADD2 R7, R71, R64 ;  /* 0x0000004047077230 */ /* 0x000fe40000000000 */
[----:B------:R-:W-:Y:S01]  /*9130*/  IMAD.WIDE R38, R113, 0x4, R20 ;  /* 0x0000000471267825 */ /* 0x000fe200078e0214 */
[----:B------:R-:W-:Y:S07]  /*9140*/  @!P0 BRA P1, `(.L_x_3200) ;  /* 0xffffff7c00408947 */ /* 0x000fee000083ffff */
.L_x_3199:
[----:B------:R-:W-:-:S04]  /*9150*/  ISETP.GE.AND P0, PT, R121, R122, PT ;  /* 0x0000007a7900720c */ /* 0x000fc80003f06270 */
[----:B------:R-:W-:-:S13]  /*9160*/  ISETP.GE.OR P0, PT, R121, R80, P0 ;  /* 0x000000507900720c */ /* 0x000fda0000706670 */
[----:B------:R-:W-:Y:S05]  /*9170*/  @P0 BRA `(.L_x_3201) ;  /* 0x0000004800480947 */ /* 0x000fea0003800000 */
.L_x_3202:
        /* <DEDUP_REMOVED lines=8> */
[----:B-1----:R-:W-:-:S06]  /*9200*/  @!P0 IMAD.WIDE R30, R15, 0x2, R30 ;  /* 0x000000020f1e8825 */ /* 0x002fcc00078e021e */
[----:B------:R1:W5:Y:S01]  /*9210*/  @!P0 LDG.E.U16.CONSTANT R30, desc[UR8][R30.64] ;  /* 0x000000081e1e8981 */ /* 0x000362000c1e9500 */
[----:B------:R-:W-:-:S04]  /*9220*/  @!P0 IADD3 R115, R115, 0x1, RZ ;  /* 0x0000000173738810 */ /* 0x000fc80007ffe0ff */
[----:B------:R-:W-:-:S06]  /*9230*/  @!P0 LEA R36, R115, R124, 0x3 ;  /* 0x0000007c73248211 */ /* 0x000fcc00078e18ff */
[----:B------:R-:W4:Y:S01]  /*9240*/  @!P0 LDL.64 R36, [R36] ;  /* 0x0000000024248983 */ /* 0x000f220000100a00 */
[----:B0-----:R-:W-:Y:S01]  /*9250*/  IMAD.WIDE R132, R113, 0x4, R132 ;  /* 0x0000000471847825 */ /* 0x001fe200078e0284 */
[----:B--2---:R-:W-:-:S04]  /*9260*/  LOP3.LUT R32, R26, 0x3f, RZ, 0xc0, !PT ;  /* 0x0000003f1a207812 */ /* 0x004fc800078ec0ff */
[----:B------:R-:W-:-:S04]  /*9270*/  IADD3 R32, R32, -0x20, RZ ;  /* 0xffffffe020207810 */ /* 0x000fc80007ffe0ff */
[----:B------:R0:W-:Y:S01]  /*9280*/  I2F.F16 R51, R32 ;  /* 0x0000002000337306 */ /* 0x0001e20000200c00 */
[----:B------:R-:W-:Y:S02]  /*9290*/  LOP3.LUT R29, R27, 0x3f, RZ, 0xc0, !PT ;  /* 0x0000003f1b1d7812 */ /* 0x000fe400078ec0ff */
[----:B------:R-:W-:Y:S02]  /*92a0*/  LOP3.LUT R28, R25, 0x3f, RZ, 0xc0, !PT ;  /* 0x0000003f191c7812 */ /* 0x000fe400078ec0ff */
[----:B0-----:R-:W-:Y:S02]  /*92b0*/  SHF.R.U32.HI R32, RZ, 0x18, R24 ;  /* 0x00000018ff207819 */ /* 0x001fe40000011618 */
[----:B------:R-:W-:Y:S02]  /*92c0*/  IADD3 R49, R29, -0x20, RZ ;  /* 0xffffffe01d317810 */ /* 0x000fe40007ffe0ff */
[----:B------:R-:W-:Y:S02]  /*92d0*/  LOP3.LUT R32, R32, 0x3f, RZ, 0xc0, !PT ;  /* 0x0000003f20207812 */ /* 0x000fe400078ec0ff */
[----:B------:R-:W-:-:S02]  /*92e0*/  IADD3 R28, R28, -0x20, RZ ;  /* 0xffffffe01c1c7810 */ /* 0x000fc40007ffe0ff */
[----:B------:R-:W-:Y:S02]  /*92f0*/  SHF.R.U32.HI R29, RZ, 0x6, R25 ;  /* 0x00000006ff1d7819 */ /* 0x000fe40000011619 */
[----:B------:R-:W-:Y:S01]  /*9300*/  IADD3 R32, R32, -0x20, RZ ;  /* 0xffffffe020207810 */ /* 0x000fe20007ffe0ff */
[----:B------:R0:W-:Y:S01]  /*9310*/  I2F.F16 R53, R28 ;  /* 0x0000001c00357306 */ /* 0x0001e20000200c00 */
[----:B------:R-:W-:Y:S02]  /*9320*/  LOP3.LUT R29, R29, 0x3f, RZ, 0xc0, !PT ;  /* 0x0000003f1d1d7812 */ /* 0x000fe400078ec0ff */
[----:B------:R-:W-:Y:S02]  /*9330*/  LOP3.LUT R15, R24, 0x3f, RZ, 0xc0, !PT ;  /* 0x0000003f180f7812 */ /* 0x000fe400078ec0ff */
[----:B------:R-:W-:-:S03]  /*9340*/  IADD3 R38, R29, -0x20, RZ ;  /* 0xffffffe01d267810 */ /* 0x000fc60007ffe0ff */
[----:B------:R2:W-:Y:S01]  /*9350*/  I2F.F16 R47, R32 ;  /* 0x00000020002f7306 */ /* 0x0005e20000200c00 */
[----:B0-----:R-:W-:Y:S02]  /*9360*/  SHF.R.U32.HI R28, RZ, 0x6, R27 ;  /* 0x00000006ff1c7819 */ /* 0x001fe4000001161b */
[----:B------:R-:W-:Y:S02]  /*9370*/  IADD3 R15, R15, -0x20, RZ ;  /* 0xffffffe00f0f7810 */ /* 0x000fe40007ffe0ff */
[----:B------:R-:W-:Y:S02]  /*9380*/  LOP3.LUT R29, R28, 0x3f, RZ, 0xc0, !PT ;  /* 0x0000003f1c1d7812 */ /* 0x000fe400078ec0ff */
[----:B--2---:R-:W-:Y:S02]  /*9390*/  SHF.R.U32.HI R32, RZ, 0xc, R26 ;  /* 0x0000000cff207819 */ /* 0x004fe4000001161a */
[----:B------:R-:W-:Y:S02]  /*93a0*/  SHF.R.U32.HI R28, RZ, 0x6, R24 ;  /* 0x00000006ff1c7819 */ /* 0x000fe40000011618 */
[----:B------:R-:W-:Y:S01]  /*93b0*/  LOP3.LUT R32, R32, 0x3f, RZ, 0xc0, !PT ;  /* 0x0000003f20207812 */ /* 0x000fe200078ec0ff */
[----:B------:R0:W-:Y:S03]  /*93c0*/  I2F.F16 R55, R15 ;  /* 0x0000000f00377306 */ /* 0x0001e60000200c00 */
[----:B------:R-:W-:-:S02]  /*93d0*/  IADD3 R32, R32, -0x20, RZ ;  /* 0xffffffe020207810 */ /* 0x000fc40007ffe0ff */
[----:B0-----:R-:W-:-:S03]  /*93e0*/  LOP3.LUT R15, R28, 0x3f, RZ, 0xc0, !PT ;  /* 0x0000003f1c0f7812 */ /* 0x001fc600078ec0ff */
[----:B------:R0:W-:Y:S01]  /*93f0*/  I2F.F16 R46, R32 ;  /* 0x00000020002e7306 */ /* 0x0001e20000200c00 */
[----:B------:R-:W-:Y:S02]  /*9400*/  IADD3 R33, R29, -0x20, RZ ;  /* 0xffffffe01d217810 */ /* 0x000fe40007ffe0ff */
[----:B------:R-:W-:Y:S02]  /*9410*/  IADD3 R15, R15, -0x20, RZ ;  /* 0xffffffe00f0f7810 */ /* 0x000fe40007ffe0ff */
[----:B0-----:R-:W-:-:S03]  /*9420*/  SHF.R.U32.HI R32, RZ, 0x18, R27 ;  /* 0x00000018ff207819 */ /* 0x001fc6000001161b */
[----:B------:R0:W-:Y:S01]  /*9430*/  I2F.F16 R40, R15 ;  /* 0x0000000f00287306 */ /* 0x0001e20000200c00 */
[----:B------:R-:W-:-:S07]  /*9440*/  LOP3.LUT R32, R32, 0x3f, RZ, 0xc0, !PT ;  /* 0x0000003f20207812 */ /* 0x000fce00078ec0ff */
[----:B------:R2:W-:Y:S01]  /*9450*/  I2F.F16 R28, R33 ;  /* 0x00000021001c7306 */ /* 0x0005e20000200c00 */
[--C-:B0-----:R-:W-:Y:S02]  /*9460*/  SHF.R.U32.HI R15, RZ, 0x12, R25.reuse ;  /* 0x00000012ff0f7819 */ /* 0x101fe40000011619 */
[----:B------:R-:W-:Y:S02]  /*9470*/  IADD3 R32, R32, -0x20, RZ ;  /* 0xffffffe020207810 */ /* 0x000fe40007ffe0ff */
[----:B------:R-:W-:Y:S02]  /*9480*/  LOP3.LUT R15, R15, 0x3f, RZ, 0xc0, !PT ;  /* 0x0000003f0f0f7812 */ /* 0x000fe400078ec0ff */
[----:B--2---:R-:W-:Y:S01]  /*9490*/  SHF.R.U32.HI R33, RZ, 0x18, R25 ;  /* 0x00000018ff217819 */ /* 0x004fe20000011619 */
[----:B------:R3:W-:Y:S03]  /*94a0*/  I2F.F16 R41, R32 ;  /* 0x0000002000297306 */ /* 0x0007e60000200c00 */
[----:B------:R-:W-:-:S02]  /*94b0*/  LOP3.LUT R33, R33, 0x3f, RZ, 0xc0, !PT ;  /* 0x0000003f21217812 */ /* 0x000fc400078ec0ff */
[----:B------:R-:W-:Y:S02]  /*94c0*/  IADD3 R15, R15, -0x20, RZ ;  /* 0xffffffe00f0f7810 */ /* 0x000fe40007ffe0ff */
[----:B------:R-:W-:Y:S02]  /*94d0*/  IADD3 R33, R33, -0x20, RZ ;  /* 0xffffffe021217810 */ /* 0x000fe40007ffe0ff */
[----:B---3--:R-:W-:Y:S01]  /*94e0*/  SHF.R.U32 R32, R26, 0x1e, R18 ;  /* 0x0000001e1a207819 */ /* 0x008fe20000001612 */
[----:B------:R0:W-:Y:S03]  /*94f0*/  I2F.F16 R48, R15 ;  /* 0x0000000f00307306 */ /* 0x0001e60000200c00 */
[----:B------:R-:W-:-:S05]  /*9500*/  LOP3.LUT R32, R32, 0x3f, RZ, 0xc0, !PT ;  /* 0x0000003f20207812 */ /* 0x000fca00078ec0ff */
[----:B------:R2:W-:Y:S01]  /*9510*/  I2F.F16 R45, R33 ;  /* 0x00000021002d7306 */ /* 0x0005e20000200c00 */
[--C-:B0-----:R-:W-:Y:S02]  /*9520*/  SHF.R.U32.HI R15, RZ, 0x18, R26.reuse ;  /* 0x00000018ff0f7819 */ /* 0x101fe4000001161a */
[----:B------:R-:W-:Y:S02]  /*9530*/  IADD3 R52, R32, -0x20, RZ ;  /* 0xffffffe020347810 */ /* 0x000fe40007ffe0ff */
[----:B------:R-:W-:Y:S02]  /*9540*/  LOP3.LUT R15, R15, 0x3f, RZ, 0xc0, !PT ;  /* 0x0000003f0f0f7812 */ /* 0x000fe400078ec0ff */
[----:B--2---:R-:W-:Y:S02]  /*9550*/  SHF.R.U32.HI R33, RZ, 0xc, R27 ;  /* 0x0000000cff217819 */ /* 0x004fe4000001161b */
[----:B------:R-:W-:Y:S02]  /*9560*/  SHF.R.U32.HI R34, RZ, 0x6, R26 ;  /* 0x00000006ff227819 */ /* 0x000fe4000001161a */
[----:B------:R-:W-:-:S02]  /*9570*/  LOP3.LUT R33, R33, 0x3f, RZ, 0xc0, !PT ;  /* 0x0000003f21217812 */ /* 0x000fc400078ec0ff */
[----:B------:R-:W-:Y:S02]  /*9580*/  SHF.R.U32.HI R32, RZ, 0x4, R17 ;  /* 0x00000004ff207819 */ /* 0x000fe40000011611 */
[--C-:B------:R-:W-:Y:S02]  /*9590*/  SHF.R.U32.HI R29, RZ, 0xc, R24.reuse ;  /* 0x0000000cff1d7819 */ /* 0x100fe40000011618 */
[----:B-1----:R-:W-:Y:S02]  /*95a0*/  SHF.R.U32.HI R31, RZ, 0x12, R24 ;  /* 0x00000012ff1f7819 */ /* 0x002fe40000011618 */
[----:B------:R-:W-:Y:S02]  /*95b0*/  IADD3 R43, R15, -0x20, RZ ;  /* 0xffffffe00f2b7810 */ /* 0x000fe40007ffe0ff */
[----:B------:R-:W-:Y:S02]  /*95c0*/  LOP3.LUT R34, R34, 0x3f, RZ, 0xc0, !PT ;  /* 0x0000003f22227812 */ /* 0x000fe400078ec0ff */
[----:B------:R-:W-:-:S02]  /*95d0*/  SHF.R.U32.HI R15, RZ, 0x12, R27 ;  /* 0x00000012ff0f7819 */ /* 0x000fc4000001161b */
[----:B------:R-:W-:Y:S02]  /*95e0*/  IADD3 R33, R33, -0x20, RZ ;  /* 0xffffffe021217810 */ /* 0x000fe40007ffe0ff */
[----:B------:R-:W-:Y:S02]  /*95f0*/  SHF.R.U32 R24, R24, 0x1e, R16 ;  /* 0x0000001e18187819 */ /* 0x000fe40000001610 */
[----:B------:R-:W-:Y:S02]  /*9600*/  LOP3.LUT R32, R32, 0x3f, RZ, 0xc0, !PT ;  /* 0x0000003f20207812 */ /* 0x000fe400078ec0ff */
[----:B------:R-:W-:Y:S02]  /*9610*/  SHF.R.U32.HI R35, RZ, 0x12, R26 ;  /* 0x00000012ff237819 */ /* 0x000fe4000001161a */
[----:B------:R-:W-:Y:S01]  /*9620*/  SHF.R.U32 R27, R27, 0x1e, R19 ;  /* 0x0000001e1b1b7819 */ /* 0x000fe20000001613 */
[----:B------:R0:W-:Y:S01]  /*9630*/  I2F.F16 R44, R33 ;  /* 0x00000021002c7306 */ /* 0x0001e20000200c00 */
[----:B------:R-:W-:-:S02]  /*9640*/  IADD3 R34, R34, -0x20, RZ ;  /* 0xffffffe022227810 */ /* 0x000fc40007ffe0ff */
[----:B------:R-:W-:Y:S02]  /*9650*/  LOP3.LUT R24, R24, 0x3f, RZ, 0xc0, !PT ;  /* 0x0000003f18187812 */ /* 0x000fe400078ec0ff */
[----:B------:R-:W-:Y:S02]  /*9660*/  IADD3 R82, R32, -0x20, RZ ;  /* 0xffffffe020527810 */ /* 0x000fe40007ffe0ff */
[----:B------:R-:W-:Y:S02]  /*9670*/  LOP3.LUT R35, R35, 0x3f, RZ, 0xc0, !PT ;  /* 0x0000003f23237812 */ /* 0x000fe400078ec0ff */
[----:B------:R-:W-:Y:S02]  /*9680*/  LOP3.LUT R27, R27, 0x3f, RZ, 0xc0, !PT ;  /* 0x0000003f1b1b7812 */ /* 0x000fe400078ec0ff */
[----:B0-----:R-:W-:Y:S02]  /*9690*/  SHF.R.U32.HI R33, RZ, 0xa, R17 ;  /* 0x0000000aff217819 */ /* 0x001fe40000011611 */
[----:B------:R-:W-:Y:S01]  /*96a0*/  SHF.R.U32.HI R32, RZ, 0x4, R18 ;  /* 0x00000004ff207819 */ /* 0x000fe20000011612 */
[----:B------:R0:W-:Y:S01]  /*96b0*/  I2F.F16 R58, R34 ;  /* 0x00000022003a7306 */ /* 0x0001e20000200c00 */
[----:B------:R-:W-:-:S02]  /*96c0*/  IADD3 R24, R24, -0x20, RZ ;  /* 0xffffffe018187810 */ /* 0x000fc40007ffe0ff */
[----:B------:R-:W-:Y:S02]  /*96d0*/  IADD3 R35, R35, -0x20, RZ ;  /* 0xffffffe023237810 */ /* 0x000fe40007ffe0ff */
[----:B------:R-:W-:Y:S02]  /*96e0*/  LOP3.LUT R33, R33, 0x3f, RZ, 0xc0, !PT ;  /* 0x0000003f21217812 */ /* 0x000fe400078ec0ff */
[----:B------:R-:W-:Y:S02]  /*96f0*/  LOP3.LUT R32, R32, 0x3f, RZ, 0xc0, !PT ;  /* 0x0000003f20207812 */ /* 0x000fe400078ec0ff */
[----:B0-----:R-:W-:Y:S01]  /*9700*/  IADD3 R34, R27, -0x20, RZ ;  /* 0xffffffe01b227810 */ /* 0x001fe20007ffe0ff */
[----:B------:R-:W-:Y:S01]  /*9710*/  I2F.F16 R42, R24 ;  /* 0x00000018002a7306 */ /* 0x000fe20000200c00 */
[----:B------:R-:W-:Y:S02]  /*9720*/  IADD3 R67, R33, -0x20, RZ ;  /* 0xffffffe021437810 */ /* 0x000fe40007ffe0ff */
[----:B------:R-:W-:-:S05]  /*9730*/  IADD3 R65, R32, -0x20, RZ ;  /* 0xffffffe020417810 */ /* 0x000fca0007ffe0ff */
[----:B------:R-:W-:Y:S08]  /*9740*/  I2F.F16 R61, R35 ;  /* 0x00000023003d7306 */ /* 0x000ff00000200c00 */
[----:B------:R0:W-:Y:S02]  /*9750*/  I2F.F16 R24, R34 ;  /* 0x0000002200187306 */ /* 0x0001e40000200c00 */
[----:B0-----:R0:W2:Y:S01]  /*9760*/  LDG.E.128.CONSTANT R32, desc[UR8][R132.64] ;  /* 0x0000000884207981 */ /* 0x0010a2000c1e9d00 */
[----:B------:R-:W-:-:S02]  /*9770*/  SHF.R.U32.HI R27, RZ, 0xa, R16 ;  /* 0x0000000aff1b7819 */ /* 0x000fc40000011610 */
[----:B------:R-:W-:Y:S02]  /*9780*/  LOP3.LUT R29, R29, 0x3f, RZ, 0xc0, !PT ;  /* 0x0000003f1d1d7812 */ /* 0x000fe400078ec0ff */
[----:B------:R-:W-:Y:S02]  /*9790*/  LOP3.LUT R31, R31, 0x3f, RZ, 0xc0, !PT ;  /* 0x0000003f1f1f7812 */ /* 0x000fe400078ec0ff */
[----:B------:R-:W-:Y:S02]  /*97a0*/  LOP3.LUT R27, R27, 0x3f, RZ, 0xc0, !PT ;  /* 0x0000003f1b1b7812 */ /* 0x000fe400078ec0ff */
[----:B------:R-:W-:Y:S02]  /*97b0*/  SHF.R.U32.HI R39, RZ, 0xa, R18 ;  /* 0x0000000aff277819 */ /* 0x000fe40000011612 */
[----:B------:R-:W-:Y:S02]  /*97c0*/  IADD3 R50, R29, -0x20, RZ ;  /* 0xffffffe01d327810 */ /* 0x000fe40007ffe0ff */
[----:B------:R-:W-:-:S02]  /*97d0*/  IADD3 R29, R31, -0x20, RZ ;  /* 0xffffffe01f1d7810 */ /* 0x000fc40007ffe0ff */
[----:B------:R-:W-:Y:S02]  /*97e0*/  IADD3 R27, R27, -0x20, RZ ;  /* 0xffffffe01b1b7810 */ /* 0x000fe40007ffe0ff */
[----:B------:R-:W-:Y:S02]  /*97f0*/  SHF.R.U32.HI R31, RZ, 0xc, R25 ;  /* 0x0000000cff1f7819 */ /* 0x000fe40000011619 */
[----:B------:R-:W-:Y:S01]  /*9800*/  LOP3.LUT R39, R39, 0x3f, RZ, 0xc0, !PT ;  /* 0x0000003f27277812 */ /* 0x000fe200078ec0ff */
[----:B------:R1:W-:Y:S01]  /*9810*/  I2F.F16 R60, R27 ;  /* 0x0000001b003c7306 */ /* 0x0003e20000200c00 */
[----:B------:R-:W-:Y:S02]  /*9820*/  LOP3.LUT R31, R31, 0x3f, RZ, 0xc0, !PT ;  /* 0x0000003f1f1f7812 */ /* 0x000fe400078ec0ff */
[----:B------:R-:W-:Y:S02]  /*9830*/  IADD3 R84, R39, -0x20, RZ ;  /* 0xffffffe027547810 */ /* 0x000fe40007ffe0ff */
[----:B------:R-:W-:-:S02]  /*9840*/  SHF.R.U32.HI R39, RZ, 0xa, R19 ;  /* 0x0000000aff277819 */ /* 0x000fc40000011613 */
[----:B-1----:R-:W-:Y:S02]  /*9850*/  SHF.R.U32.HI R27, RZ, 0x4, R19 ;  /* 0x00000004ff1b7819 */ /* 0x002fe40000011613 */
[----:B------:R-:W-:Y:S02]  /*9860*/  IADD3 R31, R31, -0x20, RZ ;  /* 0xffffffe01f1f7810 */ /* 0x000fe40007ffe0ff */
[----:B------:R-:W-:Y:S02]  /*9870*/  LOP3.LUT R27, R27, 0x3f, RZ, 0xc0, !PT ;  /* 0x0000003f1b1b7812 */ /* 0x000fe400078ec0ff */
[----:B------:R-:W-:Y:S02]  /*9880*/  LOP3.LUT R39, R39, 0x3f, RZ, 0xc0, !PT ;  /* 0x0000003f27277812 */ /* 0x000fe400078ec0ff */
[----:B------:R-:W-:Y:S02]  /*9890*/  SHF.R.U32.HI R56, RZ, 0x10, R16 ;  /* 0x00000010ff387819 */ /* 0x000fe40000011610 */
[----:B------:R-:W-:Y:S01]  /*98a0*/  IADD3 R54, R27, -0x20, RZ ;  /* 0xffffffe01b367810 */ /* 0x000fe20007ffe0ff */
[----:B------:R-:W1:Y:S01]  /*98b0*/  I2F.F16 R49, R49 ;  /* 0x0000003100317306 */ /* 0x000e620000200c00 */
[----:B------:R-:W-:-:S02]  /*98c0*/  IADD3 R27, R39, -0x20, RZ ;  /* 0xffffffe0271b7810 */ /* 0x000fc40007ffe0ff */
[----:B------:R-:W-:-:S05]  /*98d0*/  LOP3.LUT R39, R56, 0x3f, RZ, 0xc0, !PT ;  /* 0x0000003f38277812 */ /* 0x000fca00078ec0ff */
[----:B------:R-:W-:Y:S01]  /*98e0*/  I2F.F16 R50, R50 ;  /* 0x0000003200327306 */ /* 0x000fe20000200c00 */
[----:B------:R-:W-:Y:S02]  /*98f0*/  SHF.R.U32 R25, R25, 0x1e, R17 ;  /* 0x0000001e19197819 */ /* 0x000fe40000001611 */
[----:B------:R-:W-:-:S05]  /*9900*/  IADD3 R39, R39, -0x20, RZ ;  /* 0xffffffe027277810 */ /* 0x000fca0007ffe0ff */
[----:B------:R-:W3:Y:S01]  /*9910*/  I2F.F16 R29, R29 ;  /* 0x0000001d001d7306 */ /* 0x000ee20000200c00 */
[----:B------:R-:W-:Y:S02]  /*9920*/  SHF.R.U32.HI R56, RZ, 0x16, R16 ;  /* 0x00000016ff387819 */ /* 0x000fe40000011610 */
[----:B------:R-:W-:-:S05]  /*9930*/  SHF.R.U32.HI R63, RZ, 0x10, R18 ;  /* 0x00000010ff3f7819 */ /* 0x000fca0000011612 */
[----:B------:R-:W4:Y:S01]  /*9940*/  I2F.F16 R31, R31 ;  /* 0x0000001f001f7306 */ /* 0x000f220000200c00 */
[----:B------:R-:W-:Y:S02]  /*9950*/  LOP3.LUT R25, R25, 0x3f, RZ, 0xc0, !PT ;  /* 0x0000003f19197812 */ /* 0x000fe400078ec0ff */
[----:B------:R-:W-:Y:S02]  /*9960*/  SHF.R.U32.HI R57, RZ, 0x10, R17 ;  /* 0x00000010ff397819 */ /* 0x000fe40000011611 */
[----:B------:R-:W-:-:S03]  /*9970*/  LOP3.LUT R56, R56, 0x3f, RZ, 0xc0, !PT ;  /* 0x0000003f38387812 */ /* 0x000fc600078ec0ff */
[----:B------:R5:W-:Y:S01]  /*9980*/  I2F.F16 R105, R39 ;  /* 0x0000002700697306 */ /* 0x000be20000200c00 */
[----:B------:R-:W-:Y:S02]  /*9990*/  IADD3 R26, R25, -0x20, RZ ;  /* 0xffffffe0191a7810 */ /* 0x000fe40007ffe0ff */
[----:B------:R-:W-:Y:S02]  /*99a0*/  LOP3.LUT R57, R57, 0x3f, RZ, 0xc0, !PT ;  /* 0x0000003f39397812 */ /* 0x000fe400078ec0ff */
[----:B------:R-:W-:Y:S02]  /*99b0*/  SHF.R.U32.HI R25, RZ, 0x4, R16 ;  /* 0x00000004ff197819 */ /* 0x000fe40000011610 */
[----:B-----5:R-:W-:Y:S02]  /*99c0*/  LOP3.LUT R39, R63, 0x3f, RZ, 0xc0, !PT ;  /* 0x0000003f3f277812 */ /* 0x020fe400078ec0ff */
[----:B------:R-:W-:Y:S02]  /*99d0*/  SHF.R.U32.HI R63, RZ, 0x16, R18 ;  /* 0x00000016ff3f7819 */ /* 0x000fe40000011612 */
[----:B------:R-:W-:-:S02]  /*99e0*/  IADD3 R56, R56, -0x20, RZ ;  /* 0xffffffe038387810 */ /* 0x000fc40007ffe0ff */
[----:B------:R-:W-:Y:S02]  /*99f0*/  LOP3.LUT R15, R15, 0x3f, RZ, 0xc0, !PT ;  /* 0x0000003f0f0f7812 */ /* 0x000fe400078ec0ff */
[----:B------:R-:W-:Y:S02]  /*9a00*/  LOP3.LUT R63, R63, 0x3f, RZ, 0xc0, !PT ;  /* 0x0000003f3f3f7812 */ /* 0x000fe400078ec0ff */
[----:B------:R-:W-:Y:S02]  /*9a10*/  @!P0 IADD3 R114, R30, R121, RZ ;  /* 0x000000791e728210 */ /* 0x000fe40007ffe0ff */
[----:B-1----:R-:W-:Y:S02]  /*9a20*/  PRMT R49, R49, 0x5410, R28 ;  /* 0x0000541031317816 */ /* 0x002fe4000000001c */
[----:B---3--:R-:W-:Y:S02]  /*9a30*/  PRMT R50, R50, 0x5410, R29 ;  /* 0x0000541032327816 */ /* 0x008fe4000000001d */
[----:B----4-:R-:W-:Y:S01]  /*9a40*/  PRMT R48, R31, 0x5410, R48 ;  /* 0x000054101f307816 */ /* 0x010fe20000000030 */
[----:B------:R1:W-:Y:S01]  /*9a50*/  I2F.F16 R64, R56 ;  /* 0x0000003800407306 */ /* 0x0003e20000200c00 */
[----:B------:R-:W-:Y:S01]  /*9a60*/  IADD3 R57, R57, -0x20, RZ ;  /* 0xffffffe039397810 */ /* 0x000fe20007ffe0ff */
[----:B------:R-:W3:Y:S01]  /*9a70*/  LDS.128 R28, [UR5+0x80] ;  /* 0x00008005ff1c7984 */ /* 0x000ee20008000c00 */
[----:B------:R-:W-:-:S02]  /*9a80*/  LOP3.LUT R25, R25, 0x3f, RZ, 0xc0, !PT ;  /* 0x0000003f19197812 */ /* 0x000fc400078ec0ff */
[----:B------:R-:W-:Y:S02]  /*9a90*/  SHF.R.U32.HI R66, RZ, 0x10, R19 ;  /* 0x00000010ff427819 */ /* 0x000fe40000011613 */
[----:B------:R-:W-:Y:S02]  /*9aa0*/  IADD3 R15, R15, -0x20, RZ ;  /* 0xffffffe00f0f7810 */ /* 0x000fe40007ffe0ff */
[----:B------:R-:W-:Y:S02]  /*9ab0*/  SHF.R.U32.HI R59, RZ, 0x16, R17 ;  /* 0x00000016ff3b7819 */ /* 0x000fe40000011611 */
[----:B-1----:R-:W-:Y:S01]  /*9ac0*/  IADD3 R56, R63, -0x20, RZ ;  /* 0xffffffe03f387810 */ /* 0x002fe20007ffe0ff */
[----:B------:R1:W-:Y:S01]  /*9ad0*/  I2F.F16 R62, R57 ;  /* 0x00000039003e7306 */ /* 0x0003e20000200c00 */
[----:B------:R-:W-:Y:S02]  /*9ae0*/  SHF.R.U32.HI R63, RZ, 0x16, R19 ;  /* 0x00000016ff3f7819 */ /* 0x000fe40000011613 */
[----:B------:R-:W-:-:S02]  /*9af0*/  SHF.R.U32 R17, R17, 0x1c, R21 ;  /* 0x0000001c11117819 */ /* 0x000fc40000001615 */
[----:B------:R-:W-:Y:S02]  /*9b00*/  IADD3 R25, R25, -0x20, RZ ;  /* 0xffffffe019197810 */ /* 0x000fe40007ffe0ff */
[----:B------:R-:W-:Y:S02]  /*9b10*/  LOP3.LUT R63, R63, 0x3f, RZ, 0xc0, !PT ;  /* 0x0000003f3f3f7812 */ /* 0x000fe400078ec0ff */
[----:B-1----:R-:W-:Y:S01]  /*9b20*/  LOP3.LUT R57, R66, 0x3f, RZ, 0xc0, !PT ;  /* 0x0000003f42397812 */ /* 0x002fe200078ec0ff */
[----:B------:R-:W1:Y:S01]  /*9b30*/  I2F.F16 R15, R15 ;  /* 0x0000000f000f7306 */ /* 0x000e620000200c00 */
[----:B------:R-:W-:Y:S02]  /*9b40*/  LOP3.LUT R17, R17, 0x3f, RZ, 0xc0, !PT ;  /* 0x0000003f11117812 */ /* 0x000fe400078ec0ff */
[----:B------:R-:W-:Y:S02]  /*9b50*/  SHF.R.U32 R18, R18, 0x1c, R22 ;  /* 0x0000001c12127819 */ /* 0x000fe40000001616 */
[----:B------:R-:W-:-:S02]  /*9b60*/  IADD3 R39, R39, -0x20, RZ ;  /* 0xffffffe027277810 */ /* 0x000fc40007ffe0ff */
[----:B------:R-:W-:Y:S02]  /*9b70*/  IADD3 R79, R57, -0x20, RZ ;  /* 0xffffffe0394f7810 */ /* 0x000fe40007ffe0ff */
[----:B------:R-:W-:Y:S01]  /*9b80*/  SHF.R.U32 R16, R16, 0x1c, R20 ;  /* 0x0000001c10107819 */ /* 0x000fe20000001614 */
[----:B------:R-:W4:Y:S01]  /*9b90*/  I2F.F16 R26, R26 ;  /* 0x0000001a001a7306 */ /* 0x000f220000200c00 */
[----:B------:R-:W-:Y:S02]  /*9ba0*/  IADD3 R63, R63, -0x20, RZ ;  /* 0xffffffe03f3f7810 */ /* 0x000fe40007ffe0ff */
[----:B------:R-:W-:Y:S02]  /*9bb0*/  IADD3 R17, R17, -0x20, RZ ;  /* 0xffffffe011117810 */ /* 0x000fe40007ffe0ff */
[----:B------:R-:W-:-:S03]  /*9bc0*/  LOP3.LUT R18, R18, 0x3f, RZ, 0xc0, !PT ;  /* 0x0000003f12127812 */ /* 0x000fc600078ec0ff */
[----:B------:R-:W5:Y:S01]  /*9bd0*/  I2F.F16 R25, R25 ;  /* 0x0000001900197306 */ /* 0x000f620000200c00 */
[----:B------:R-:W-:-:S07]  /*9be0*/  IADD3 R18, R18, -0x20, RZ ;  /* 0xffffffe012127810 */ /* 0x000fce0007ffe0ff */
[----:B------:R-:W-:Y:S08]  /*9bf0*/  I2F.F16 R54, R54 ;  /* 0x0000003600367306 */ /* 0x000ff00000200c00 */
[----:B------:R-:W0:Y:S08]  /*9c00*/  I2F.F16 R27, R27 ;  /* 0x0000001b001b7306 */ /* 0x000e300000200c00 */
[----:B------:R1:W-:Y:S08]  /*9c10*/  I2F.F16 R81, R39 ;  /* 0x0000002700517306 */ /* 0x0003f00000200c00 */
[----:B------:R-:W-:Y:S01]  /*9c20*/  I2F.F16 R79, R79 ;  /* 0x0000004f004f7306 */ /* 0x000fe20000200c00 */
[----:B-1----:R-:W-:-:S07]  /*9c30*/  LOP3.LUT R39, R16, 0x3f, RZ, 0xc0, !PT ;  /* 0x0000003f10277812 */ /* 0x002fce00078ec0ff */
[----:B------:R-:W1:Y:S08]  /*9c40*/  I2F.F16 R16, R63 ;  /* 0x0000003f00107306 */ /* 0x000e700000200c00 */
[----:B------:R3:W-:Y:S01]  /*9c50*/  I2F.F16 R128, R17 ;  /* 0x0000001100807306 */ /* 0x0007e20000200c00 */
[----:B------:R-:W-:Y:S02]  /*9c60*/  PRMT R44, R44, 0x5410, R15 ;  /* 0x000054102c2c7816 */ /* 0x000fe4000000000f */
[----:B---3--:R-:W-:-:S05]  /*9c70*/  SHF.R.U32.HI R17, RZ, 0x2, R23 ;  /* 0x00000002ff117819 */ /* 0x008fca0000011617 */
[----:B------:R3:W-:Y:S01]  /*9c80*/  I2F.F16 R126, R18 ;  /* 0x00000012007e7306 */ /* 0x0007e20000200c00 */
[----:B------:R-:W-:Y:S02]  /*9c90*/  LOP3.LUT R17, R17, 0x3f, RZ, 0xc0, !PT ;  /* 0x0000003f11117812 */ /* 0x000fe400078ec0ff */
[----:B------:R-:W-:-:S05]  /*9ca0*/  SHF.R.U32.HI R57, RZ, 0x2, R20 ;  /* 0x00000002ff397819 */ /* 0x000fca0000011614 */
[----:B------:R-:W1:Y:S01]  /*9cb0*/  I2F.F16 R38, R38 ;  /* 0x0000002600267306 */ /* 0x000e620000200c00 */
[----:B---3--:R-:W-:Y:S02]  /*9cc0*/  SHF.R.U32.HI R18, RZ, 0x8, R20 ;  /* 0x00000008ff127819 */ /* 0x008fe40000011614 */
[----:B------:R-:W-:Y:S02]  /*9cd0*/  IADD3 R63, R17, -0x20, RZ ;  /* 0xffffffe0113f7810 */ /* 0x000fe40007ffe0ff */
[----:B------:R-:W-:Y:S02]  /*9ce0*/  LOP3.LUT R15, R18, 0x3f, RZ, 0xc0, !PT ;  /* 0x0000003f120f7812 */ /* 0x000fe400078ec0ff */
[----:B------:R-:W-:Y:S02]  /*9cf0*/  PRMT R55, R55, 0x5410, R40 ;  /* 0x0000541037377816 */ /* 0x000fe40000000028 */
[----:B------:R-:W-:Y:S02]  /*9d00*/  PRMT R47, R47, 0x5410, R42 ;  /* 0x000054102f2f7816 */ /* 0x000fe4000000002a */
[----:B------:R-:W-:-:S02]  /*9d10*/  SHF.R.U32.HI R17, RZ, 0xe, R20 ;  /* 0x0000000eff117819 */ /* 0x000fc40000011614 */
[----:B----4-:R-:W-:Y:S02]  /*9d20*/  PRMT R45, R45, 0x5410, R26 ;  /* 0x000054102d2d7816 */ /* 0x010fe4000000001a */
[----:B------:R-:W-:Y:S02]  /*9d30*/  PRMT R41, R41, 0x5410, R24 ;  /* 0x0000541029297816 */ /* 0x000fe40000000018 */
[----:B-----5:R-:W-:Y:S02]  /*9d40*/  PRMT R42, R25, 0x5410, R60 ;  /* 0x00005410192a7816 */ /* 0x020fe4000000003c */
[----:B0-----:R-:W-:Y:S02]  /*9d50*/  PRMT R40, R54, 0x5410, R27 ;  /* 0x0000541036287816 */ /* 0x001fe4000000001b */
[----:B------:R-:W0:Y:S01]  /*9d60*/  LDS.128 R24, [UR5] ;  /* 0x00000005ff187984 */ /* 0x000e220008000c00 */
[----:B------:R-:W-:Y:S02]  /*9d70*/  LOP3.LUT R57, R57, 0x3f, RZ, 0xc0, !PT ;  /* 0x0000003f39397812 */ /* 0x000fe400078ec0ff */
[----:B------:R-:W-:Y:S01]  /*9d80*/  IADD3 R15, R15, -0x20, RZ ;  /* 0xffffffe00f0f7810 */ /* 0x000fe20007ffe0ff */
[----:B------:R-:W-:Y:S01]  /*9d90*/  I2F.F16 R82, R82 ;  /* 0x0000005200527306 */ /* 0x000fe20000200c00 */
[----:B------:R-:W-:-:S02]  /*9da0*/  LOP3.LUT R17, R17, 0x3f, RZ, 0xc0, !PT ;  /* 0x0000003f11117812 */ /* 0x000fc400078ec0ff */
[----:B------:R-:W-:Y:S02]  /*9db0*/  SHF.R.U32 R19, R19, 0x1c, R23 ;  /* 0x0000001c13137819 */ /* 0x000fe40000001617 */
[----:B-1----:R-:W-:Y:S02]  /*9dc0*/  PRMT R79, R79, 0x5410, R16 ;  /* 0x000054104f4f7816 */ /* 0x002fe40000000010 */
[----:B------:R-:W-:Y:S01]  /*9dd0*/  IADD3 R130, R39, -0x20, RZ ;  /* 0xffffffe027827810 */ /* 0x000fe20007ffe0ff */
[----:B------:R-:W1:Y:S01]  /*9de0*/  I2F.F16 R67, R67 ;  /* 0x0000004300437306 */ /* 0x000e620000200c00 */
[----:B------:R-:W-:Y:S02]  /*9df0*/  SHF.R.U32.HI R16, RZ, 0xe, R21 ;  /* 0x0000000eff107819 */ /* 0x000fe40000011615 */
[----:B------:R-:W-:Y:S02]  /*9e00*/  IADD3 R39, R57, -0x20, RZ ;  /* 0xffffffe039277810 */ /* 0x000fe40007ffe0ff */
[----:B------:R-:W-:-:S02]  /*9e10*/  LEA.HI R116, R20, 0xffffffe0, RZ, 0x6 ;  /* 0xffffffe014747811 */ /* 0x000fc400078f30ff */
[----:B------:R-:W-:Y:S01]  /*9e20*/  LEA.HI R110, R21, 0xffffffe0, RZ, 0x6 ;  /* 0xffffffe0156e7811 */ /* 0x000fe200078f30ff */
[----:B------:R-:W-:Y:S01]  /*9e30*/  I2F.F16 R43, R43 ;  /* 0x0000002b002b7306 */ /* 0x000fe20000200c00 */
[----:B------:R-:W-:Y:S02]  /*9e40*/  SHF.R.U32.HI R57, RZ, 0x2, R21 ;  /* 0x00000002ff397819 */ /* 0x000fe40000011615 */
[----:B------:R-:W-:Y:S02]  /*9e50*/  IADD3 R17, R17, -0x20, RZ ;  /* 0xffffffe011117810 */ /* 0x000fe40007ffe0ff */
[----:B------:R-:W-:-:S03]  /*9e60*/  LOP3.LUT R19, R19, 0x3f, RZ, 0xc0, !PT ;  /* 0x0000003f13137812 */ /* 0x000fc600078ec0ff */
[----:B------:R-:W3:Y:S01]  /*9e70*/  I2F.F16 R52, R52 ;  /* 0x0000003400347306 */ /* 0x000ee20000200c00 */
[----:B------:R-:W-:Y:S02]  /*9e80*/  SHF.R.U32.HI R20, RZ, 0x14, R20 ;  /* 0x00000014ff147819 */ /* 0x000fe40000011614 */
[----:B------:R-:W-:-:S05]  /*9e90*/  LOP3.LUT R16, R16, 0x3f, RZ, 0xc0, !PT ;  /* 0x0000003f10107812 */ /* 0x000fca00078ec0ff */
[----:B------:R4:W-:Y:S01]  /*9ea0*/  I2F.F16 R119, R15 ;  /* 0x0000000f00777306 */ /* 0x0009e20000200c00 */
[----:B------:R-:W-:Y:S02]  /*9eb0*/  PRMT R53, R53, 0x5410, R38 ;  /* 0x0000541035357816 */ /* 0x000fe40000000026 */
[----:B------:R-:W-:Y:S02]  /*9ec0*/  PRMT R51, R51, 0x5410, R58 ;  /* 0x0000541033337816 */ /* 0x000fe4000000003a */
[----:B----4-:R-:W-:-:S03]  /*9ed0*/  SHF.R.U32.HI R15, RZ, 0x8, R21 ;  /* 0x00000008ff0f7819 */ /* 0x010fc60000011615 */
[----:B------:R-:W4:Y:S01]  /*9ee0*/  I2F.F16 R56, R56 ;  /* 0x0000003800387306 */ /* 0x000f220000200c00 */
[----:B------:R-:W-:Y:S02]  /*9ef0*/  SHF.R.U32.HI R21, RZ, 0x14, R21 ;  /* 0x00000014ff157819 */ /* 0x000fe40000011615 */
[----:B------:R-:W-:Y:S02]  /*9f00*/  IADD3 R19, R19, -0x20, RZ ;  /* 0xffffffe013137810 */ /* 0x000fe40007ffe0ff */
[----:B------:R-:W-:-:S03]  /*9f10*/  LOP3.LUT R20, R20, 0x3f, RZ, 0xc0, !PT ;  /* 0x0000003f14147812 */ /* 0x000fc600078ec0ff */
[----:B------:R5:W-:Y:S01]  /*9f20*/  I2F.F16 R38, R17 ;  /* 0x0000001100267306 */ /* 0x000be20000200c00 */
[----:B------:R-:W-:Y:S02]  /*9f30*/  IADD3 R20, R20, -0x20, RZ ;  /* 0xffffffe014147810 */ /* 0x000fe40007ffe0ff */
[----:B------:R-:W-:Y:S02]  /*9f40*/  LOP3.LUT R59, R59, 0x3f, RZ, 0xc0, !PT ;  /* 0x0000003f3b3b7812 */ /* 0x000fe400078ec0ff */
[----:B-----5:R-:W-:Y:S02]  /*9f50*/  LOP3.LUT R17, R21, 0x3f, RZ, 0xc0, !PT ;  /* 0x0000003f15117812 */ /* 0x020fe400078ec0ff */
[----:B------:R-:W-:Y:S01]  /*9f60*/  IADD3 R21, R16, -0x20, RZ ;  /* 0xffffffe010157810 */ /* 0x000fe20007ffe0ff */
[----:B------:R-:W-:Y:S01]  /*9f70*/  HFMA2.MMA R16, R55, R28, RZ ;  /* 0x0000001c37107235 */ /* 0x000fe200000000ff */
[----:B------:R5:W-:Y:S01]  /*9f80*/  I2F.F16 R118, R19 ;  /* 0x0000001300767306 */ /* 0x000be20000200c00 */
[----:B------:R-:W-:-:S02]  /*9f90*/  PRMT R46, R46, 0x5410, R61 ;  /* 0x000054102e2e7816 */ /* 0x000fc4000000003d */
[----:B-1----:R-:W-:Y:S02]  /*9fa0*/  PRMT R82, R82, 0x5410, R67 ;  /* 0x0000541052527816 */ /* 0x002fe40000000043 */
[----:B------:R-:W-:Y:S01]  /*9fb0*/  LOP3.LUT R15, R15, 0x3f, RZ, 0xc0, !PT ;  /* 0x0000003f0f0f7812 */ /* 0x000fe200078ec0ff */
[----:B-----5:R-:W-:Y:S02]  /*9fc0*/  HFMA2.MMA R19, R51, R28, RZ ;  /* 0x0000001c33137235 */ /* 0x020fe400000000ff */
[----:B------:R1:W-:Y:S01]  /*9fd0*/  I2F.F16 R67, R20 ;  /* 0x0000001400437306 */ /* 0x0003e20000200c00 */
[----:B---3--:R-:W-:Y:S01]  /*9fe0*/  PRMT R43, R43, 0x5410, R52 ;  /* 0x000054102b2b7816 */ /* 0x008fe20000000034 */
[----:B------:R-:W-:Y:S01]  /*9ff0*/  HFMA2.MMA R52, R50, R29, R16 ;  /* 0x0000001d32347235 */ /* 0x000fe20000000010 */
[----:B------:R-:W-:Y:S02]  /*a000*/  IADD3 R59, R59, -0x20, RZ ;  /* 0xffffffe03b3b7810 */ /* 0x000fe40007ffe0ff */
[----:B------:R-:W-:Y:S01]  /*a010*/  IADD3 R15, R15, -0x20, RZ ;  /* 0xffffffe00f0f7810 */ /* 0x000fe20007ffe0ff */
[----:B-1----:R-:W-:-:S02]  /*a020*/  HFMA2 R20, R49, R28, RZ.H0_H0 ;  /* 0x0000001c31147231 */ /* 0x002fc400000400ff */
[----:B------:R-:W-:Y:S01]  /*a030*/  I2F.F16 R65, R65 ;  /* 0x0000004100417306 */ /* 0x000fe20000200c00 */
[----:B----4-:R-:W-:Y:S01]  /*a040*/  PRMT R81, R81, 0x5410, R56 ;  /* 0x0000541051517816 */ /* 0x010fe20000000038 */
[----:B------:R-:W-:Y:S01]  /*a050*/  HFMA2 R18, R53, R28, RZ.H0_H0 ;  /* 0x0000001c35127231 */ /* 0x000fe200000400ff */
[----:B------:R-:W-:Y:S01]  /*a060*/  SHF.R.U32.HI R60, RZ, 0x8, R23 ;  /* 0x00000008ff3c7819 */ /* 0x000fe20000011617 */
[----:B------:R-:W-:Y:S01]  /*a070*/  HFMA2.MMA R56, R46, R29, R19 ;  /* 0x0000001d2e387235 */ /* 0x000fe20000000013 */
[----:B------:R-:W-:-:S03]  /*a080*/  HFMA2 R58, R44, R29, R20 ;  /* 0x0000001d2c3a7231 */ /* 0x000fc60000000014 */
[----:B------:R-:W1:Y:S01]  /*a090*/  I2F.F16 R84, R84 ;  /* 0x0000005400547306 */ /* 0x000e620000200c00 */
[----:B------:R-:W-:Y:S01]  /*a0a0*/  SHF.R.U32.HI R20, RZ, 0xe, R23 ;  /* 0x0000000eff147819 */ /* 0x000fe20000011617 */
[----:B------:R-:W-:-:S06]  /*a0b0*/  HFMA2 R54, R48, R29, R18 ;  /* 0x0000001d30367231 */ /* 0x000fcc0000000012 */
[----:B------:R-:W3:Y:S01]  /*a0c0*/  I2F.F16 R83, R59 ;  /* 0x0000003b00537306 */ /* 0x000ee20000200c00 */
[----:B------:R-:W-:Y:S01]  /*a0d0*/  LOP3.LUT R20, R20, 0x3f, RZ, 0xc0, !PT ;  /* 0x0000003f14147812 */ /* 0x000fe200078ec0ff */
[----:B------:R-:W-:-:S06]  /*a0e0*/  HFMA2 R54, R45, R30, R54 ;  /* 0x0000001e2d367231 */ /* 0x000fcc0000000036 */
[----:B------:R4:W-:Y:S01]  /*a0f0*/  I2F.F16 R117, R15 ;  /* 0x0000000f00757306 */ /* 0x0009e20000200c00 */
[----:B------:R-:W-:-:S07]  /*a100*/  HFMA2 R58, R41, R30, R58 ;  /* 0x0000001e293a7231 */ /* 0x000fce000000003a */
[----:B------:R5:W-:Y:S01]  /*a110*/  I2F.F16 R28, R21 ;  /* 0x00000015001c7306 */ /* 0x000be20000200c00 */
[----:B----4-:R-:W-:-:S04]  /*a120*/  LOP3.LUT R15, R60, 0x3f, RZ, 0xc0, !PT ;  /* 0x0000003f3c0f7812 */ /* 0x010fc800078ec0ff */
[----:B------:R-:W-:Y:S01]  /*a130*/  IADD3 R107, R15, -0x20, RZ ;  /* 0xffffffe00f6b7810 */ /* 0x000fe20007ffe0ff */
[-C--:B------:R-:W-:Y:S02]  /*a140*/  HFMA2.MMA R15, R43, R30.reuse, R56 ;  /* 0x0000001e2b0f7235 */ /* 0x080fe40000000038 */
[----:B-----5:R-:W-:Y:S01]  /*a150*/  HFMA2.MMA R21, R47, R30, R52 ;  /* 0x0000001e2f157235 */ /* 0x020fe20000000034 */
[--C-:B------:R-:W-:Y:S02]  /*a160*/  SHF.R.U32.HI R52, RZ, 0x8, R22.reuse ;  /* 0x00000008ff347819 */ /* 0x100fe40000011616 */
[----:B------:R-:W-:Y:S02]  /*a170*/  IADD3 R30, R20, -0x20, RZ ;  /* 0xffffffe0141e7810 */ /* 0x000fe40007ffe0ff */
[----:B------:R-:W-:Y:S02]  /*a180*/  LOP3.LUT R20, R52, 0x3f, RZ, 0xc0, !PT ;  /* 0x0000003f34147812 */ /* 0x000fe400078ec0ff */
[----:B------:R-:W-:Y:S01]  /*a190*/  SHF.R.U32.HI R52, RZ, 0x14, R22 ;  /* 0x00000014ff347819 */ /* 0x000fe20000011616 */
[----:B------:R-:W-:Y:S01]  /*a1a0*/  HFMA2 R60, R82, R31, R54 ;  /* 0x0000001f523c7231 */ /* 0x000fe20000000036 */
[----:B-1----:R-:W-:Y:S01]  /*a1b0*/  PRMT R84, R65, 0x5410, R84 ;  /* 0x0000541041547816 */ /* 0x002fe20000000054 */
[----:B------:R-:W-:Y:S01]  /*a1c0*/  HFMA2.MMA R65, R42, R31, R21 ;  /* 0x0000001f2a417235 */ /* 0x000fe20000000015 */
[----:B------:R-:W-:-:S02]  /*a1d0*/  SHF.R.U32.HI R21, RZ, 0xe, R22 ;  /* 0x0000000eff157819 */ /* 0x000fc40000011616 */
[----:B------:R-:W-:Y:S01]  /*a1e0*/  LOP3.LUT R54, R52, 0x3f, RZ, 0xc0, !PT ;  /* 0x0000003f34367812 */ /* 0x000fe200078ec0ff */
[-C--:B0-----:R-:W-:Y:S01]  /*a1f0*/  HFMA2.MMA R52, R55, R24.reuse, RZ ;  /* 0x0000001837347235 */ /* 0x081fe200000000ff */
[----:B---3--:R-:W-:Y:S01]  /*a200*/  PRMT R83, R62, 0x5410, R83 ;  /* 0x000054103e537816 */ /* 0x008fe20000000053 */
[----:B------:R-:W-:Y:S01]  /*a210*/  HFMA2.MMA R62, R51, R24, RZ ;  /* 0x00000018333e7235 */ /* 0x000fe200000000ff */
[----:B------:R-:W-:Y:S01]  /*a220*/  HFMA2 R61, R40, R31, R58 ;  /* 0x0000001f283d7231 */ /* 0x000fe2000000003a */
[----:B------:R-:W-:Y:S01]  /*a230*/  HFMA2.MMA R15, R84, R31, R15 ;  /* 0x0000001f540f7235 */ /* 0x000fe2000000000f */
[----:B------:R-:W-:Y:S02]  /*a240*/  LEA.HI R108, R22, 0xffffffe0, RZ, 0x6 ;  /* 0xffffffe0166c7811 */ /* 0x000fe400078f30ff */
[----:B------:R-:W-:Y:S02]  /*a250*/  LEA.HI R106, R23, 0xffffffe0, RZ, 0x6 ;  /* 0xffffffe0176a7811 */ /* 0x000fe400078f30ff */
[----:B------:R-:W-:-:S02]  /*a260*/  SHF.R.U32.HI R59, RZ, 0x2, R22 ;  /* 0x00000002ff3b7819 */ /* 0x000fc40000011616 */
[----:B------:R-:W-:Y:S02]  /*a270*/  SHF.R.U32.HI R56, RZ, 0x14, R23 ;  /* 0x00000014ff387819 */ /* 0x000fe40000011617 */
[----:B------:R-:W-:Y:S02]  /*a280*/  LOP3.LUT R31, R21, 0x3f, RZ, 0xc0, !PT ;  /* 0x0000003f151f7812 */ /* 0x000fe400078ec0ff */
[----:B------:R-:W-:Y:S02]  /*a290*/  IADD3 R109, R20, -0x20, RZ ;  /* 0xffffffe0146d7810 */ /* 0x000fe40007ffe0ff */
[----:B------:R-:W0:Y:S01]  /*a2a0*/  LDS.128 R20, [UR5+0x10] ;  /* 0x00001005ff147984 */ /* 0x000e220008000c00 */
[----:B------:R-:W-:Y:S01]  /*a2b0*/  PRMT R105, R105, 0x5410, R64 ;  /* 0x0000541069697816 */ /* 0x000fe20000000040 */
[-C--:B------:R-:W-:Y:S02]  /*a2c0*/  HFMA2 R58, R53, R24.reuse, RZ.H0_H0 ;  /* 0x00000018353a7231 */ /* 0x080fe400000400ff */
[----:B------:R-:W-:Y:S01]  /*a2d0*/  HFMA2 R64, R49, R24, RZ.H0_H0 ;  /* 0x0000001831407231 */ /* 0x000fe200000400ff */
[-C--:B------:R-:W-:Y:S01]  /*a2e0*/  HFMA2.MMA R24, R50, R25.reuse, R52 ;  /* 0x0000001932187235 */ /* 0x080fe20000000034 */
[----:B------:R-:W-:Y:S01]  /*a2f0*/  IMAD.WIDE R132, R113, 0x4, R132 ;  /* 0x0000000471847825 */ /* 0x000fe200078e0284 */
[----:B------:R-:W-:Y:S01]  /*a300*/  HFMA2.MMA R62, R46, R25, R62 ;  /* 0x000000192e3e7235 */ /* 0x000fe2000000003e */
[----:B------:R-:W-:-:S02]  /*a310*/  IADD3 R29, R17, -0x20, RZ ;  /* 0xffffffe0111d7810 */ /* 0x000fc40007ffe0ff */
[-C--:B------:R-:W-:Y:S01]  /*a320*/  HFMA2 R58, R48, R25.reuse, R58 ;  /* 0x00000019303a7231 */ /* 0x080fe2000000003a */
[----:B------:R1:W3:Y:S01]  /*a330*/  LDG.E.128.CONSTANT R16, desc[UR8][R132.64] ;  /* 0x0000000884107981 */ /* 0x0002e2000c1e9d00 */
[----:B------:R-:W-:Y:S01]  /*a340*/  HFMA2 R66, R44, R25, R64 ;  /* 0x000000192c427231 */ /* 0x000fe20000000040 */
[-C--:B------:R-:W-:Y:S02]  /*a350*/  HFMA2.MMA R24, R47, R26.reuse, R24 ;  /* 0x0000001a2f187235 */ /* 0x080fe40000000018 */
[----:B------:R-:W-:Y:S01]  /*a360*/  HFMA2.MMA R64, R43, R26, R62 ;  /* 0x0000001a2b407235 */ /* 0x000fe2000000003e */
[-C--:B------:R-:W-:Y:S02]  /*a370*/  HFMA2 R25, R45, R26.reuse, R58 ;  /* 0x0000001a2d197231 */ /* 0x080fe4000000003a */
[----:B------:R-:W-:Y:S01]  /*a380*/  HFMA2 R26, R41, R26, R66 ;  /* 0x0000001a291a7231 */ /* 0x000fe20000000042 */
[----:B------:R-:W-:Y:S01]  /*a390*/  LOP3.LUT R59, R59, 0x3f, RZ, 0xc0, !PT ;  /* 0x0000003f3b3b7812 */ /* 0x000fe200078ec0ff */
[-C--:B------:R-:W-:Y:S01]  /*a3a0*/  HFMA2 R62, R82, R27.reuse, R25 ;  /* 0x0000001b523e7231 */ /* 0x080fe20000000019 */
[-C--:B------:R-:W-:Y:S01]  /*a3b0*/  HFMA2.MMA R58, R42, R27.reuse, R24 ;  /* 0x0000001b2a3a7235 */ /* 0x080fe20000000018 */
[----:B------:R-:W-:Y:S01]  /*a3c0*/  HFMA2 R68, R40, R27, R26 ;  /* 0x0000001b28447231 */ /* 0x000fe2000000001a */
[----:B------:R-:W-:Y:S01]  /*a3d0*/  HFMA2.MMA R66, R84, R27, R64 ;  /* 0x0000001b54427235 */ /* 0x000fe20000000040 */
[----:B------:R-:W-:Y:S01]  /*a3e0*/  IADD3 R59, R59, -0x20, RZ ;  /* 0xffffffe03b3b7810 */ /* 0x000fe20007ffe0ff */
[----:B------:R-:W4:Y:S01]  /*a3f0*/  LDS.128 R24, [UR5+0x100] ;  /* 0x00010005ff187984 */ /* 0x000f220008000c00 */
[----:B------:R-:W5:Y:S01]  /*a400*/  I2F.F16 R63, R63 ;  /* 0x0000003f003f7306 */ /* 0x000f620000200c00 */
[----:B------:R-:W-:-:S02]  /*a410*/  LOP3.LUT R57, R57, 0x3f, RZ, 0xc0, !PT ;  /* 0x0000003f39397812 */ /* 0x000fc400078ec0ff */
[----:B------:R-:W-:Y:S02]  /*a420*/  IADD3 R31, R31, -0x20, RZ ;  /* 0xffffffe01f1f7810 */ /* 0x000fe40007ffe0ff */
[----:B------:R-:W-:-:S03]  /*a430*/  IADD3 R57, R57, -0x20, RZ ;  /* 0xffffffe039397810 */ /* 0x000fc60007ffe0ff */
[----:B------:R-:W-:Y:S08]  /*a440*/  I2F.F16 R130, R130 ;  /* 0x0000008200827306 */ /* 0x000ff00000200c00 */
[----:B------:R-:W2:Y:S08]  /*a450*/  I2F.F16 R39, R39 ;  /* 0x0000002700277306 */ /* 0x000eb00000200c00 */
[----:B------:R-:W1:Y:S01]  /*a460*/  I2F.F16 R59, R59 ;  /* 0x0000003b003b7306 */ /* 0x000e620000200c00 */
[----:B------:R-:W-:Y:S01]  /*a470*/  LOP3.LUT R56, R56, 0x3f, RZ, 0xc0, !PT ;  /* 0x0000003f38387812 */ /* 0x000fe200078ec0ff */
[----:B0-----:R-:W-:Y:S01]  /*a480*/  HFMA2.MMA R58, R105, R20, R58 ;  /* 0x00000014693a7235 */ /* 0x001fe2000000003a */
[----:B------:R-:W-:-:S05]  /*a490*/  IADD3 R54, R54, -0x20, RZ ;  /* 0xffffffe036367810 */ /* 0x000fca0007ffe0ff */
[----:B------:R-:W-:Y:S01]  /*a4a0*/  I2F.F16 R109, R109 ;  /* 0x0000006d006d7306 */ /* 0x000fe20000200c00 */
[----:B-----5:R-:W-:Y:S01]  /*a4b0*/  PRMT R118, R118, 0x5410, R63 ;  /* 0x0000541076767816 */ /* 0x020fe2000000003f */
[----:B------:R-:W-:Y:S01]  /*a4c0*/  HFMA2.MMA R63, R81, R20, R66 ;  /* 0x00000014513f7235 */ /* 0x000fe20000000042 */
[----:B------:R-:W-:-:S05]  /*a4d0*/  IADD3 R56, R56, -0x20, RZ ;  /* 0xffffffe038387810 */ /* 0x000fca0007ffe0ff */
[----:B------:R-:W0:Y:S01]  /*a4e0*/  I2F.F16 R52, R31 ;  /* 0x0000001f00347306 */ /* 0x000e220000200c00 */
[----:B--2---:R-:W-:-:S07]  /*a4f0*/  PRMT R130, R130, 0x5410, R39 ;  /* 0x0000541082827816 */ /* 0x004fce0000000027 */
[----:B------:R-:W2:Y:S01]  /*a500*/  I2F.F16 R57, R57 ;  /* 0x0000003900397306 */ /* 0x000ea20000200c00 */
[----:B-1----:R-:W-:-:S07]  /*a510*/  PRMT R126, R126, 0x5410, R59 ;  /* 0x000054107e7e7816 */ /* 0x002fce000000003b */
[----:B------:R-:W-:Y:S08]  /*a520*/  I2F.F16 R110, R110 ;  /* 0x0000006e006e7306 */ /* 0x000ff00000200c00 */
[----:B------:R-:W1:Y:S08]  /*a530*/  I2F.F16 R29, R29 ;  /* 0x0000001d001d7306 */ /* 0x000e700000200c00 */
[----:B------:R-:W-:Y:S08]  /*a540*/  I2F.F16 R107, R107 ;  /* 0x0000006b006b7306 */ /* 0x000ff00000200c00 */
[----:B------:R-:W5:Y:S01]  /*a550*/  I2F.F16 R30, R30 ;  /* 0x0000001e001e7306 */ /* 0x000f620000200c00 */
[----:B------:R-:W-:-:S02]  /*a560*/  HFMA2.MMA R58, R130, R21, R58 ;  /* 0x00000015823a7235 */ /* 0x000fc4000000003a */
[----:B------:R-:W-:-:S05]  /*a570*/  HFMA2.MMA R63, R126, R21, R63 ;  /* 0x000000157e3f7235 */ /* 0x000fca000000003f */
[----:B------:R-:W4:Y:S01]  /*a580*/  I2F.F16 R116, R116 ;  /* 0x0000007400747306 */ /* 0x000f220000200c00 */
[----:B------:R-:W-:-:S07]  /*a590*/  PRMT R119, R119, 0x5410, R38 ;  /* 0x0000541077777816 */ /* 0x000fce0000000026 */
[----:B------:R-:W-:Y:S01]  /*a5a0*/  I2F.F16 R108, R108 ;  /* 0x0000006c006c7306 */ /* 0x000fe20000200c00 */
[----:B0-----:R-:W-:-:S07]  /*a5b0*/  PRMT R109, R109, 0x5410, R52 ;  /* 0x000054106d6d7816 */ /* 0x001fce0000000034 */
[----:B------:R0:W4:Y:S01]  /*a5c0*/  I2F.F16 R69, R54 ;  /* 0x0000003600457306 */ /* 0x0001220000200c00 */
[----:B--2---:R-:W-:-:S07]  /*a5d0*/  PRMT R128, R128, 0x5410, R57 ;  /* 0x0000541080807816 */ /* 0x004fce0000000039 */
[----:B------:R-:W-:Y:S08]  /*a5e0*/  I2F.F16 R106, R106 ;  /* 0x0000006a006a7306 */ /* 0x000ff00000200c00 */
[----:B------:R-:W2:Y:S01]  /*a5f0*/  I2F.F16 R71, R56 ;  /* 0x0000003800477306 */ /* 0x000ea20000200c00 */
[----:B-1----:R-:W-:Y:S01]  /*a600*/  PRMT R110, R29, 0x5410, R110 ;  /* 0x000054101d6e7816 */ /* 0x002fe2000000006e */
[-C--:B------:R-:W-:Y:S01]  /*a610*/  HFMA2 R64, R83, R20.reuse, R62 ;  /* 0x0000001453407231 */ /* 0x080fe2000000003e */
[----:B------:R-:W-:Y:S01]  /*a620*/  PRMT R117, R117, 0x5410, R28 ;  /* 0x0000541075757816 */ /* 0x000fe2000000001c */
[----:B------:R-:W-:Y:S01]  /*a630*/  HFMA2 R59, R79, R20, R68 ;  /* 0x000000144f3b7231 */ /* 0x000fe20000000044 */
[----:B-----5:R-:W-:-:S02]  /*a640*/  PRMT R107, R107, 0x5410, R30 ;  /* 0x000054106b6b7816 */ /* 0x020fc4000000001e */
[----:B------:R-:W1:Y:S01]  /*a650*/  LDS.128 R28, [UR5+0x110] ;  /* 0x00011005ff1c7984 */ /* 0x000e620008000c00 */
[----:B------:R-:W-:Y:S01]  /*a660*/  @!P0 PRMT R112, R36, 0x7610, R112 ;  /* 0x0000761024708816 */ /* 0x000fe20000000070 */
[-C--:B------:R-:W-:Y:S01]  /*a670*/  HFMA2 R64, R128, R21.reuse, R64 ;  /* 0x0000001580407231 */ /* 0x080fe20000000040 */
[-C--:B------:R-:W-:Y:S01]  /*a680*/  HFMA2.MMA R58, R119, R22.reuse, R58 ;  /* 0x00000016773a7235 */ /* 0x080fe2000000003a */
[----:B------:R-:W-:Y:S01]  /*a690*/  HFMA2 R59, R118, R21, R59 ;  /* 0x00000015763b7231 */ /* 0x000fe2000000003b */
[----:B0-----:R-:W-:Y:S01]  /*a6a0*/  HFMA2.MMA R54, R109, R22, R63 ;  /* 0x000000166d367235 */ /* 0x001fe2000000003f */
[----:B----4-:R-:W-:Y:S02]  /*a6b0*/  PRMT R116, R67, 0x5410, R116 ;  /* 0x0000541043747816 */ /* 0x010fe40000000074 */
[----:B------:R-:W-:Y:S01]  /*a6c0*/  PRMT R108, R69, 0x5410, R108 ;  /* 0x00005410456c7816 */ /* 0x000fe2000000006c */
[-C--:B------:R-:W-:Y:S01]  /*a6d0*/  HFMA2 R64, R117, R22.reuse, R64 ;  /* 0x0000001675407231 */ /* 0x080fe20000000040 */
[----:B--2---:R-:W-:Y:S01]  /*a6e0*/  PRMT R106, R71, 0x5410, R106 ;  /* 0x00005410476a7816 */ /* 0x004fe2000000006a */
[----:B------:R-:W-:Y:S01]  /*a6f0*/  HFMA2 R59, R107, R22, R59 ;  /* 0x000000166b3b7231 */ /* 0x000fe2000000003b */
[----:B------:R-:W-:Y:S01]  /*a700*/  @!P0 PRMT R112, R112, 0x7610, R36 ;  /* 0x0000761070708816 */ /* 0x000fe20000000024 */
[----:B------:R-:W-:-:S02]  /*a710*/  HFMA2.MMA R36, R55, R24, RZ ;  /* 0x0000001837247235 */ /* 0x000fc400000000ff */
[----:B------:R-:W-:Y:S01]  /*a720*/  HFMA2.MMA R38, R51, R24, RZ ;  /* 0x0000001833267235 */ /* 0x000fe200000000ff */
[-C--:B------:R-:W-:Y:S01]  /*a730*/  HFMA2 R62, R110, R23.reuse, R64 ;  /* 0x000000176e3e7231 */ /* 0x080fe20000000040 */
[-C--:B------:R-:W-:Y:S01]  /*a740*/  HFMA2.MMA R58, R116, R23.reuse, R58 ;  /* 0x00000017743a7235 */ /* 0x080fe2000000003a */
[----:B------:R-:W-:Y:S01]  /*a750*/  HFMA2 R59, R106, R23, R59 ;  /* 0x000000176a3b7231 */ /* 0x000fe2000000003b */
[----:B------:R-:W-:Y:S02]  /*a760*/  HFMA2.MMA R54, R108, R23, R54 ;  /* 0x000000176c367235 */ /* 0x000fe40000000036 */
[----:B------:R-:W0:Y:S01]  /*a770*/  LDS.128 R20, [UR5+0x180] ;  /* 0x00018005ff147984 */ /* 0x000e220008000c00 */
[-C--:B------:R-:W-:Y:S02]  /*a780*/  HFMA2.MMA R36, R50, R25.reuse, R36 ;  /* 0x0000001932247235 */ /* 0x080fe40000000024 */
[----:B------:R-:W-:Y:S01]  /*a790*/  HFMA2.MMA R38, R46, R25, R38 ;  /* 0x000000192e267235 */ /* 0x000fe20000000026 */
[----:B------:R-:W-:-:S05]  /*a7a0*/  @!P0 PRMT R111, R37, 0x7610, R111 ;  /* 0x00007610256f8816 */ /* 0x000fca000000006f */
[-C--:B------:R-:W-:Y:S02]  /*a7b0*/  HFMA2.MMA R36, R47, R26.reuse, R36 ;  /* 0x0000001a2f247235 */ /* 0x080fe40000000024 */
[----:B------:R-:W-:Y:S01]  /*a7c0*/  HFMA2.MMA R38, R43, R26, R38 ;  /* 0x0000001a2b267235 */ /* 0x000fe20000000026 */
[----:B------:R-:W-:Y:S01]  /*a7d0*/  @!P0 PRMT R111, R111, 0x7610, R37 ;  /* 0x000076106f6f8816 */ /* 0x000fe20000000025 */
[-C--:B------:R-:W-:Y:S02]  /*a7e0*/  HFMA2 R37, R53, R24.reuse, RZ.H0_H0 ;  /* 0x0000001835257231 */ /* 0x080fe400000400ff */
[----:B------:R-:W-:Y:S02]  /*a7f0*/  HFMA2 R24, R49, R24, RZ.H0_H0 ;  /* 0x0000001831187231 */ /* 0x000fe400000400ff */
[-C--:B------:R-:W-:Y:S02]  /*a800*/  HFMA2.MMA R36, R42, R27.reuse, R36 ;  /* 0x0000001b2a247235 */ /* 0x080fe40000000024 */
[----:B------:R-:W-:Y:S01]  /*a810*/  HFMA2.MMA R38, R84, R27, R38 ;  /* 0x0000001b54267235 */ /* 0x000fe20000000026 */
[----:B------:R-:W-:-:S02]  /*a820*/  HFMA2 R24, R44, R25, R24 ;  /* 0x000000192c187231 */ /* 0x000fc40000000018 */
[----:B------:R-:W-:Y:S02]  /*a830*/  HFMA2 R37, R48, R25, R37 ;  /* 0x0000001930257231 */ /* 0x000fe40000000025 */
[-C--:B------:R-:W-:Y:S01]  /*a840*/  HFMA2 R24, R41, R26.reuse, R24 ;  /* 0x0000001a29187231 */ /* 0x080fe20000000018 */
[-C--:B-1----:R-:W-:Y:S01]  /*a850*/  HFMA2.MMA R36, R105, R28.reuse, R36 ;  /* 0x0000001c69247235 */ /* 0x082fe20000000024 */
[----:B------:R-:W-:Y:S01]  /*a860*/  HFMA2 R37, R45, R26, R37 ;  /* 0x0000001a2d257231 */ /* 0x000fe20000000025 */
[----:B------:R-:W-:Y:S01]  /*a870*/  HFMA2.MMA R38, R81, R28, R38 ;  /* 0x0000001c51267235 */ /* 0x000fe20000000026 */
[-C--:B------:R-:W-:Y:S02]  /*a880*/  HFMA2 R39, R40, R27.reuse, R24 ;  /* 0x0000001b28277231 */ /* 0x080fe40000000018 */
[----:B------:R-:W-:Y:S02]  /*a890*/  HFMA2 R37, R82, R27, R37 ;  /* 0x0000001b52257231 */ /* 0x000fe40000000025 */
[----:B------:R-:W1:Y:S01]  /*a8a0*/  LDS.128 R24, [UR5+0x190] ;  /* 0x00019005ff187984 */ /* 0x000e620008000c00 */
[----:B------:R-:W-:Y:S01]  /*a8b0*/  HADD2 R66, R59.H0_H0, R59.H1_H1 ;  /* 0x3000003b3b427230 */ /* 0x000fe20000000800 */
[-C--:B------:R-:W-:Y:S01]  /*a8c0*/  HFMA2.MMA R36, R130, R29.reuse, R36 ;  /* 0x0000001d82247235 */ /* 0x080fe20000000024 */
[-C--:B------:R-:W-:Y:S01]  /*a8d0*/  HFMA2 R37, R83, R28.reuse, R37 ;  /* 0x0000001c53257231 */ /* 0x080fe20000000025 */
[----:B------:R-:W-:Y:S01]  /*a8e0*/  HFMA2.MMA R38, R126, R29, R38 ;  /* 0x0000001d7e267235 */ /* 0x000fe20000000026 */
[----:B------:R-:W-:-:S02]  /*a8f0*/  HFMA2 R59, R79, R28, R39 ;  /* 0x0000001c4f3b7231 */ /* 0x000fc40000000027 */
[-C--:B------:R-:W-:Y:S01]  /*a900*/  HFMA2 R37, R128, R29.reuse, R37 ;  /* 0x0000001d80257231 */ /* 0x080fe20000000025 */
[----:B0-----:R-:W-:Y:S01]  /*a910*/  HFMA2.MMA R28, R55, R20, RZ ;  /* 0x00000014371c7235 */ /* 0x001fe200000000ff */
[----:B------:R-:W-:Y:S02]  /*a920*/  HFMA2 R59, R118, R29, R59 ;  /* 0x0000001d763b7231 */ /* 0x000fe4000000003b */
[----:B------:R-:W-:Y:S01]  /*a930*/  HADD2 R64, R58.H0_H0, R58.H1_H1 ;  /* 0x3000003a3a407230 */ /* 0x000fe20000000800 */
[-C--:B------:R-:W-:Y:S01]  /*a940*/  HFMA2.MMA R58, R119, R30.reuse, R36 ;  /* 0x0000001e773a7235 */ /* 0x080fe20000000024 */
[----:B------:R-:W-:Y:S01]  /*a950*/  HADD2 R63, R54.H0_H0, R54.H1_H1 ;  /* 0x30000036363f7230 */ /* 0x000fe20000000800 */
[----:B------:R-:W-:Y:S01]  /*a960*/  HFMA2.MMA R54, R109, R30, R38 ;  /* 0x0000001e6d367235 */ /* 0x000fe20000000026 */
[-C--:B------:R-:W-:Y:S02]  /*a970*/  HFMA2 R37, R117, R30.reuse, R37 ;  /* 0x0000001e75257231 */ /* 0x080fe40000000025 */
[----:B------:R-:W-:Y:S01]  /*a980*/  HFMA2 R59, R107, R30, R59 ;  /* 0x0000001e6b3b7231 */ /* 0x000fe2000000003b */
[----:B------:R-:W-:-:S02]  /*a990*/  HFMA2.MMA R30, R51, R20, RZ ;  /* 0x00000014331e7235 */ /* 0x000fc400000000ff */
[----:B------:R-:W-:Y:S01]  /*a9a0*/  HFMA2.MMA R28, R50, R21, R28 ;  /* 0x00000015321c7235 */ /* 0x000fe2000000001c */
[-C--:B------:R-:W-:Y:S02]  /*a9b0*/  HFMA2 R29, R53, R20.reuse, RZ.H0_H0 ;  /* 0x00000014351d7231 */ /* 0x080fe400000400ff */
[----:B------:R-:W-:Y:S01]  /*a9c0*/  HFMA2 R20, R49, R20, RZ.H0_H0 ;  /* 0x0000001431147231 */ /* 0x000fe200000400ff */
[----:B------:R-:W-:Y:S01]  /*a9d0*/  HFMA2.MMA R58, R116, R31, R58 ;  /* 0x0000001f743a7235 */ /* 0x000fe2000000003a */
[-C--:B------:R-:W-:Y:S01]  /*a9e0*/  HFMA2 R37, R110, R31.reuse, R37 ;  /* 0x0000001f6e257231 */ /* 0x080fe20000000025 */
[----:B------:R-:W-:Y:S01]  /*a9f0*/  HFMA2.MMA R30, R46, R21, R30 ;  /* 0x000000152e1e7235 */ /* 0x000fe2000000001e */
[----:B------:R-:W-:Y:S01]  /*aa00*/  HFMA2 R59, R106, R31, R59 ;  /* 0x0000001f6a3b7231 */ /* 0x000fe2000000003b */
[----:B------:R-:W-:Y:S01]  /*aa10*/  HFMA2.MMA R54, R108, R31, R54 ;  /* 0x0000001f6c367235 */ /* 0x000fe20000000036 */
[-C--:B------:R-:W-:Y:S01]  /*aa20*/  HFMA2 R29, R48, R21.reuse, R29 ;  /* 0x00000015301d7231 */ /* 0x080fe2000000001d */
[----:B------:R-:W-:Y:S01]  /*aa30*/  LOP3.LUT R36, R33, 0x3f, RZ, 0xc0, !PT ;  /* 0x0000003f21247812 */ /* 0x000fe200078ec0ff */
[----:B------:R-:W-:Y:S01]  /*aa40*/  HFMA2 R31, R44, R21, R20 ;  /* 0x000000152c1f7231 */ /* 0x000fe20000000014 */
[-C--:B------:R-:W-:Y:S01]  /*aa50*/  HFMA2.MMA R21, R47, R22.reuse, R28 ;  /* 0x000000162f157235 */ /* 0x080fe2000000001c */
[-C--:B------:R-:W-:Y:S01]  /*aa60*/  HFMA2 R20, R45, R22.reuse, R29 ;  /* 0x000000162d147231 */ /* 0x080fe2000000001d */
[----:B------:R-:W-:Y:S01]  /*aa70*/  IADD3 R135, R36, -0x20, RZ ;  /* 0xffffffe024877810 */ /* 0x000fe20007ffe0ff */
[----:B------:R-:W-:Y:S01]  /*aa80*/  HFMA2.MMA R36, R43, R22, R30 ;  /* 0x000000162b247235 */ /* 0x000fe2000000001e */
[----:B------:R-:W-:-:S02]  /*aa90*/  HFMA2 R22, R41, R22, R31 ;  /* 0x0000001629167231 */ /* 0x000fc4000000001f */
[----:B------:R-:W0:Y:S02]  /*aaa0*/  LDS.128 R28, [UR5+0x200] ;  /* 0x00020005ff1c7984 */ /* 0x000e240008000c00 */
[-C--:B------:R-:W-:Y:S01]  /*aab0*/  HFMA2.MMA R21, R42, R23.reuse, R21 ;  /* 0x000000172a157235 */ /* 0x080fe20000000015 */
[----:B------:R-:W-:Y:S02]  /*aac0*/  HFMA2 R20, R82, R23, R20 ;  /* 0x0000001752147231 */ /* 0x000fe40000000014 */
[----:B------:R-:W-:-:S05]  /*aad0*/  HFMA2.MMA R36, R84, R23, R36 ;  /* 0x0000001754247235 */ /* 0x000fca0000000024 */
[-C--:B-1----:R-:W-:Y:S01]  /*aae0*/  HFMA2.MMA R21, R105, R24.reuse, R21 ;  /* 0x0000001869157235 */ /* 0x082fe20000000015 */
[----:B------:R-:W-:Y:S02]  /*aaf0*/  HFMA2 R20, R83, R24, R20 ;  /* 0x0000001853147231 */ /* 0x000fe40000000014 */
[----:B------:R-:W-:Y:S01]  /*ab00*/  HFMA2 R22, R40, R23, R22 ;  /* 0x0000001728167231 */ /* 0x000fe20000000016 */
[----:B------:R-:W-:Y:S01]  /*ab10*/  HFMA2.MMA R36, R81, R24, R36 ;  /* 0x0000001851247235 */ /* 0x000fe20000000024 */
[----:B------:R-:W-:-:S03]  /*ab20*/  HFMA2 R20, R128, R25, R20 ;  /* 0x0000001980147231 */ /* 0x000fc60000000014 */
[-C--:B------:R-:W-:Y:S01]  /*ab30*/  HFMA2.MMA R21, R130, R25.reuse, R21 ;  /* 0x0000001982157235 */ /* 0x080fe20000000015 */
[----:B------:R-:W-:Y:S02]  /*ab40*/  HADD2 R69, R59.H0_H0, R59.H1_H1 ;  /* 0x3000003b3b457230 */ /* 0x000fe40000000800 */
[----:B------:R-:W-:Y:S01]  /*ab50*/  HFMA2 R59, R79, R24, R22 ;  /* 0x000000184f3b7231 */ /* 0x000fe20000000016 */
[----:B------:R-:W-:Y:S01]  /*ab60*/  LOP3.LUT R22, R32, 0x3f, RZ, 0xc0, !PT ;  /* 0x0000003f20167812 */ /* 0x000fe200078ec0ff */
[----:B------:R-:W-:Y:S01]  /*ab70*/  HFMA2 R20, R117, R26, R20 ;  /* 0x0000001a75147231 */ /* 0x000fe20000000014 */
[----:B------:R-:W-:Y:S01]  /*ab80*/  HFMA2.MMA R36, R126, R25, R36 ;  /* 0x000000197e247235 */ /* 0x000fe20000000024 */
[----:B------:R-:W-:Y:S01]  /*ab90*/  HADD2 R67, R58.H0_H0, R58.H1_H1 ;  /* 0x3000003a3a437230 */ /* 0x000fe20000000800 */
[----:B------:R-:W-:Y:S01]  /*aba0*/  HFMA2.MMA R58, R119, R26, R21 ;  /* 0x0000001a773a7235 */ /* 0x000fe20000000015 */
[----:B------:R-:W-:Y:S01]  /*abb0*/  IADD3 R22, R22, -0x20, RZ ;  /* 0xffffffe016167810 */ /* 0x000fe20007ffe0ff */
[----:B------:R-:W-:Y:S01]  /*abc0*/  HFMA2 R20, R110, R27, R20 ;  /* 0x0000001b6e147231 */ /* 0x000fe20000000014 */
[----:B------:R-:W-:-:S02]  /*abd0*/  LOP3.LUT R23, R34, 0x3f, RZ, 0xc0, !PT ;  /* 0x0000003f22177812 */ /* 0x000fc400078ec0ff */
[----:B------:R-:W-:Y:S01]  /*abe0*/  SHF.R.U32.HI R21, RZ, 0x6, R33 ;  /* 0x00000006ff157819 */ /* 0x000fe20000011621 */
[----:B------:R-:W-:Y:S01]  /*abf0*/  HFMA2 R59, R118, R25, R59 ;  /* 0x00000019763b7231 */ /* 0x000fe2000000003b */
[----:B------:R1:W-:Y:S01]  /*ac00*/  I2F.F16 R103, R22 ;  /* 0x0000001600677306 */ /* 0x0003e20000200c00 */
[----:B------:R-:W-:Y:S01]  /*ac10*/  IADD3 R131, R23, -0x20, RZ ;  /* 0xffffffe017837810 */ /* 0x000fe20007ffe0ff */
[----:B------:R-:W-:Y:S01]  /*ac20*/  HADD2 R72, R20.H0_H0, R20.H1_H1 ;  /* 0x3000001414487230 */ /* 0x000fe20000000800 */
[----:B------:R-:W-:Y:S01]  /*ac30*/  LOP3.LUT R24, R21, 0x3f, RZ, 0xc0, !PT ;  /* 0x0000003f15187812 */ /* 0x000fe200078ec0ff */
[----:B------:R-:W-:Y:S01]  /*ac40*/  HADD2 R70, R54.H0_H0, R54.H1_H1 ;  /* 0x3000003636467230 */ /* 0x000fe20000000800 */
[----:B------:R-:W-:Y:S01]  /*ac50*/  SHF.R.U32.HI R25, RZ, 0x6, R35 ;  /* 0x00000006ff197819 */ /* 0x000fe20000011623 */
[----:B------:R-:W-:Y:S01]  /*ac60*/  HFMA2.MMA R54, R109, R26, R36 ;  /* 0x0000001a6d367235 */ /* 0x000fe20000000024 */
[----:B-1----:R-:W1:Y:S01]  /*ac70*/  LDS.128 R20, [UR5+0x210] ;  /* 0x00021005ff147984 */ /* 0x002e620008000c00 */
[----:B------:R-:W-:Y:S01]  /*ac80*/  HFMA2 R59, R107, R26, R59 ;  /* 0x0000001a6b3b7231 */ /* 0x000fe2000000003b */
[----:B------:R-:W-:Y:S01]  /*ac90*/  LOP3.LUT R26, R25, 0x3f, RZ, 0xc0, !PT ;  /* 0x0000003f191a7812 */ /* 0x000fe200078ec0ff */
[----:B0-----:R-:W-:-:S04]  /*aca0*/  HFMA2.MMA R25, R55, R28, RZ ;  /* 0x0000001c37197235 */ /* 0x001fc800000000ff */
[----:B------:R-:W-:Y:S01]  /*acb0*/  HFMA2.MMA R54, R108, R27, R54 ;  /* 0x0000001b6c367235 */ /* 0x000fe20000000036 */
[----:B------:R-:W-:Y:S01]  /*acc0*/  IADD3 R52, R26, -0x20, RZ ;  /* 0xffffffe01a347810 */ /* 0x000fe20007ffe0ff */
[----:B------:R-:W-:Y:S02]  /*acd0*/  HFMA2.MMA R26, R51, R28, RZ ;  /* 0x0000001c331a7235 */ /* 0x000fe400000000ff */
[----:B------:R-:W-:-:S06]  /*ace0*/  HFMA2.MMA R25, R50, R29, R25 ;  /* 0x0000001d32197235 */ /* 0x000fcc0000000019 */
[----:B------:R-:W-:Y:S01]  /*acf0*/  HFMA2.MMA R26, R46, R29, R26 ;  /* 0x0000001d2e1a7235 */ /* 0x000fe2000000001a */
[----:B------:R-:W-:Y:S01]  /*ad00*/  HADD2 R74, R54.H0_H0, R54.H1_H1 ;  /* 0x30000036364a7230 */ /* 0x000fe20000000800 */
[----:B------:R-:W-:Y:S02]  /*ad10*/  IADD3 R54, R24, -0x20, RZ ;  /* 0xffffffe018367810 */ /* 0x000fe40007ffe0ff */
[----:B------:R-:W-:Y:S01]  /*ad20*/  SHF.R.U32.HI R24, RZ, 0x6, R32 ;  /* 0x00000006ff187819 */ /* 0x000fe20000011620 */
[----:B------:R-:W-:Y:S01]  /*ad30*/  HFMA2.MMA R58, R116, R27, R58 ;  /* 0x0000001b743a7235 */ /* 0x000fe2000000003a */
[----:B------:R-:W-:Y:S01]  /*ad40*/  HFMA2 R59, R106, R27, R59 ;  /* 0x0000001b6a3b7231 */ /* 0x000fe2000000003b */
[-C--:B------:R-:W-:Y:S01]  /*ad50*/  HFMA2.MMA R25, R47, R30.reuse, R25 ;  /* 0x0000001e2f197235 */ /* 0x080fe20000000019 */
[----:B------:R-:W-:Y:S01]  /*ad60*/  LOP3.LUT R27, R24, 0x3f, RZ, 0xc0, !PT ;  /* 0x0000003f181b7812 */ /* 0x000fe200078ec0ff */
[----:B------:R-:W-:Y:S01]  /*ad70*/  HFMA2.MMA R26, R43, R30, R26 ;  /* 0x0000001e2b1a7235 */ /* 0x000fe2000000001a */
[----:B------:R-:W-:-:S02]  /*ad80*/  HFMA2 R24, R53, R28, RZ.H0_H0 ;  /* 0x0000001c35187231 */ /* 0x000fc400000400ff */
[----:B------:R-:W-:Y:S02]  /*ad90*/  HFMA2 R28, R49, R28, RZ.H0_H0 ;  /* 0x0000001c311c7231 */ /* 0x000fe400000400ff */
[-C--:B------:R-:W-:Y:S01]  /*ada0*/  HFMA2 R24, R48, R29.reuse, R24 ;  /* 0x0000001d30187231 */ /* 0x080fe20000000018 */
[-C--:B------:R-:W-:Y:S01]  /*adb0*/  HFMA2.MMA R25, R42, R31.reuse, R25 ;  /* 0x0000001f2a197235 */ /* 0x080fe20000000019 */
[----:B------:R-:W-:Y:S01]  /*adc0*/  HFMA2 R28, R44, R29, R28 ;  /* 0x0000001d2c1c7231 */ /* 0x000fe2000000001c */
[----:B------:R-:W-:Y:S01]  /*add0*/  HFMA2.MMA R26, R84, R31, R26 ;  /* 0x0000001f541a7235 */ /* 0x000fe2000000001a */
[-C--:B------:R-:W-:Y:S01]  /*ade0*/  HFMA2 R24, R45, R30.reuse, R24 ;  /* 0x0000001e2d187231 */ /* 0x080fe20000000018 */
[----:B------:R-:W-:Y:S01]  /*adf0*/  SHF.R.U32.HI R29, RZ, 0x12, R32 ;  /* 0x00000012ff1d7819 */ /* 0x000fe20000011620 */
[----:B------:R-:W-:Y:S02]  /*ae00*/  HFMA2 R28, R41, R30, R28 ;  /* 0x0000001e291c7231 */ /* 0x000fe4000000001c */
[-C--:B------:R-:W-:Y:S01]  /*ae10*/  HFMA2 R24, R82, R31.reuse, R24 ;  /* 0x0000001f52187231 */ /* 0x080fe20000000018 */
[----:B------:R-:W-:Y:S01]  /*ae20*/  LOP3.LUT R29, R29, 0x3f, RZ, 0xc0, !PT ;  /* 0x0000003f1d1d7812 */ /* 0x000fe200078ec0ff */
[----:B------:R-:W-:Y:S01]  /*ae30*/  HFMA2 R31, R40, R31, R28 ;  /* 0x0000001f281f7231 */ /* 0x000fe2000000001c */
[----:B-1----:R-:W-:-:S02]  /*ae40*/  HFMA2.MMA R28, R105, R20, R25 ;  /* 0x00000014691c7235 */ /* 0x002fc40000000019 */
[----:B------:R-:W-:Y:S01]  /*ae50*/  HFMA2.MMA R30, R81, R20, R26 ;  /* 0x00000014511e7235 */ /* 0x000fe2000000001a */
[----:B------:R-:W-:Y:S02]  /*ae60*/  IADD3 R27, R27, -0x20, RZ ;  /* 0xffffffe01b1b7810 */ /* 0x000fe40007ffe0ff */
[----:B------:R-:W-:Y:S01]  /*ae70*/  IADD3 R57, R29, -0x20, RZ ;  /* 0xffffffe01d397810 */ /* 0x000fe20007ffe0ff */
[-C--:B------:R-:W-:Y:S01]  /*ae80*/  HFMA2 R29, R83, R20.reuse, R24 ;  /* 0x00000014531d7231 */ /* 0x080fe20000000018 */
[----:B------:R0:W1:Y:S01]  /*ae90*/  I2F.F16 R56, R27 ;  /* 0x0000001b00387306 */ /* 0x0000620000200c00 */
[-C--:B------:R-:W-:Y:S02]  /*aea0*/  HFMA2.MMA R28, R130, R21.reuse, R28 ;  /* 0x00000015821c7235 */ /* 0x080fe4000000001c */
[----:B------:R-:W-:Y:S01]  /*aeb0*/  HFMA2 R29, R128, R21, R29 ;  /* 0x00000015801d7231 */ /* 0x000fe2000000001d */
[----:B------:R-:W-:Y:S01]  /*aec0*/  HFMA2.MMA R30, R126, R21, R30 ;  /* 0x000000157e1e7235 */ /* 0x000fe2000000001e */
[----:B------:R-:W-:Y:S01]  /*aed0*/  HADD2 R73, R59.H0_H0, R59.H1_H1 ;  /* 0x3000003b3b497230 */ /* 0x000fe20000000800 */
[----:B0-----:R-:W-:Y:S01]  /*aee0*/  SHF.R.U32.HI R27, RZ, 0xc, R33 ;  /* 0x0000000cff1b7819 */ /* 0x001fe20000011621 */
[----:B------:R-:W-:-:S02]  /*aef0*/  HFMA2 R59, R79, R20, R31 ;  /* 0x000000144f3b7231 */ /* 0x000fc4000000001f */
[----:B------:R-:W-:Y:S01]  /*af00*/  HFMA2 R29, R117, R22, R29 ;  /* 0x00000016751d7231 */ /* 0x000fe2000000001d */
[----:B------:R-:W-:Y:S01]  /*af10*/  LOP3.LUT R20, R27, 0x3f, RZ, 0xc0, !PT ;  /* 0x0000003f1b147812 */ /* 0x000fe200078ec0ff */
[----:B------:R-:W-:Y:S01]  /*af20*/  HADD2 R71, R58.H0_H0, R58.H1_H1 ;  /* 0x3000003a3a477230 */ /* 0x000fe20000000800 */
[-C--:B------:R-:W-:Y:S01]  /*af30*/  HFMA2.MMA R58, R119, R22.reuse, R28 ;  /* 0x00000016773a7235 */ /* 0x080fe2000000001c */
[----:B------:R-:W-:Y:S01]  /*af40*/  HFMA2 R29, R110, R23, R29 ;  /* 0x000000176e1d7231 */ /* 0x000fe2000000001d */
[----:B------:R-:W-:Y:S01]  /*af50*/  IADD3 R20, R20, -0x20, RZ ;  /* 0xffffffe014147810 */ /* 0x000fe20007ffe0ff */
[----:B------:R-:W-:Y:S01]  /*af60*/  HFMA2.MMA R30, R109, R22, R30 ;  /* 0x000000166d1e7235 */ /* 0x000fe2000000001e */
[----:B------:R-:W-:Y:S01]  /*af70*/  SHF.R.U32.HI R31, RZ, 0x12, R33 ;  /* 0x00000012ff1f7819 */ /* 0x000fe20000011621 */
[----:B------:R-:W-:Y:S01]  /*af80*/  HADD2 R76, R29.H0_H0, R29.H1_H1 ;  /* 0x3000001d1d4c7230 */ /* 0x000fe20000000800 */
[----:B------:R0:W-:Y:S01]  /*af90*/  I2F.F16 R136, R20 ;  /* 0x0000001400887306 */ /* 0x0001e20000200c00 */
[--C-:B------:R-:W-:Y:S01]  /*afa0*/  SHF.R.U32.HI R29, RZ, 0xc, R34.reuse ;  /* 0x0000000cff1d7819 */ /* 0x100fe20000011622 */
[----:B------:R-:W2:Y:S01]  /*afb0*/  LDS.128 R24, [UR5+0x280] ;  /* 0x00028005ff187984 */ /* 0x000ea20008000c00 */
[-C--:B------:R-:W-:Y:S01]  /*afc0*/  HFMA2.MMA R58, R116, R23.reuse, R58 ;  /* 0x00000017743a7235 */ /* 0x080fe2000000003a */
[----:B------:R-:W-:Y:S01]  /*afd0*/  HADD2 R68, R37.H0_H0, R37.H1_H1 ;  /* 0x3000002525447230 */ /* 0x000fe20000000800 */
[----:B------:R-:W-:Y:S01]  /*afe0*/  HFMA2.MMA R30, R108, R23, R30 ;  /* 0x000000176c1e7235 */ /* 0x000fe2000000001e */
[----:B0-----:R-:W-:-:S02]  /*aff0*/  SHF.R.U32.HI R20, RZ, 0x6, R34 ;  /* 0x00000006ff147819 */ /* 0x001fc40000011622 */
[----:B------:R-:W-:Y:S02]  /*b000*/  LOP3.LUT R31, R31, 0x3f, RZ, 0xc0, !PT ;  /* 0x0000003f1f1f7812 */ /* 0x000fe400078ec0ff */
[----:B------:R-:W-:Y:S02]  /*b010*/  LOP3.LUT R28, R20, 0x3f, RZ, 0xc0, !PT ;  /* 0x0000003f141c7812 */ /* 0x000fe400078ec0ff */
[----:B------:R-:W-:Y:S02]  /*b020*/  LOP3.LUT R29, R29, 0x3f, RZ, 0xc0, !PT ;  /* 0x0000003f1d1d7812 */ /* 0x000fe400078ec0ff */
[----:B------:R-:W-:Y:S01]  /*b030*/  LOP3.LUT R37, R35, 0x3f, RZ, 0xc0, !PT ;  /* 0x0000003f23257812 */ /* 0x000fe200078ec0ff */
[----:B------:R-:W-:Y:S01]  /*b040*/  IMAD.WIDE R132, R113, 0x4, R132 ;  /* 0x0000000471847825 */ /* 0x000fe200078e0284 */
[----:B------:R-:W-:Y:S02]  /*b050*/  IADD3 R31, R31, -0x20, RZ ;  /* 0xffffffe01f1f7810 */ /* 0x000fe40007ffe0ff */
[----:B------:R-:W-:-:S02]  /*b060*/  IADD3 R28, R28, -0x20, RZ ;  /* 0xffffffe01c1c7810 */ /* 0x000fc40007ffe0ff */
[----:B------:R-:W-:Y:S02]  /*b070*/  IADD3 R29, R29, -0x20, RZ ;  /* 0xffffffe01d1d7810 */ /* 0x000fe40007ffe0ff */
[----:B------:R-:W-:Y:S01]  /*b080*/  IADD3 R37, R37, -0x20, RZ ;  /* 0xffffffe025257810 */ /* 0x000fe20007ffe0ff */
[----:B------:R-:W-:Y:S01]  /*b090*/  HADD2 R75, R58.H0_H0, R58.H1_H1 ;  /* 0x3000003a3a4b7230 */ /* 0x000fe20000000800 */
[----:B------:R-:W-:Y:S01]  /*b0a0*/  I2F.F16 R93, R31 ;  /* 0x0000001f005d7306 */ /* 0x000fe20000200c00 */
[----:B------:R-:W-:Y:S01]  /*b0b0*/  HADD2 R77, R30.H0_H0, R30.H1_H1 ;  /* 0x3000001e1e4d7230 */ /* 0x000fe20000000800 */
[----:B------:R-:W-:-:S06]  /*b0c0*/  SHF.R.U32.HI R36, RZ, 0xc, R32 ;  /* 0x0000000cff247819 */ /* 0x000fcc0000011620 */
[----:B------:R0:W-:Y:S01]  /*b0d0*/  I2F.F16 R129, R37 ;  /* 0x0000002500817306 */ /* 0x0001e20000200c00 */
[----:B------:R-:W-:-:S07]  /*b0e0*/  LOP3.LUT R36, R36, 0x3f, RZ, 0xc0, !PT ;  /* 0x0000003f24247812 */ /* 0x000fce00078ec0ff */
[----:B------:R-:W-:Y:S01]  /*b0f0*/  I2F.F16 R58, R28 ;  /* 0x0000001c003a7306 */ /* 0x000fe20000200c00 */
[----:B0-----:R-:W-:-:S07]  /*b100*/  SHF.R.U32.HI R37, RZ, 0x18, R32 ;  /* 0x00000018ff257819 */ /* 0x001fce0000011620 */
[----:B------:R0:W-:Y:S01]  /*b110*/  I2F.F16 R134, R29 ;  /* 0x0000001d00867306 */ /* 0x0001e20000200c00 */
[----:B------:R-:W-:Y:S01]  /*b120*/  LOP3.LUT R37, R37, 0x3f, RZ, 0xc0, !PT ;  /* 0x0000003f25257812 */ /* 0x000fe200078ec0ff */
[----:B0-----:R-:W4:Y:S01]  /*b130*/  LDG.E.128.CONSTANT R28, desc[UR8][R132.64] ;  /* 0x00000008841c7981 */ /* 0x001f22000c1e9d00 */
[----:B------:R-:W-:Y:S01]  /*b140*/  IADD3 R36, R36, -0x20, RZ ;  /* 0xffffffe024247810 */ /* 0x000fe20007ffe0ff */
[----:B------:R-:W-:Y:S01]  /*b150*/  HFMA2 R59, R118, R21, R59 ;  /* 0x00000015763b7231 */ /* 0x000fe2000000003b */
[----:B------:R-:W-:Y:S02]  /*b160*/  IADD3 R37, R37, -0x20, RZ ;  /* 0xffffffe025257810 */ /* 0x000fe40007ffe0ff */
[----:B------:R-:W-:Y:S01]  /*b170*/  SHF.R.U32.HI R21, RZ, 0x18, R33 ;  /* 0x00000018ff157819 */ /* 0x000fe20000011621 */
[----:B------:R-:W-:Y:S01]  /*b180*/  I2F.F16 R102, R36 ;  /* 0x0000002400667306 */ /* 0x000fe20000200c00 */
[----:B------:R-:W-:Y:S02]  /*b190*/  HFMA2 R59, R107, R22, R59 ;  /* 0x000000166b3b7231 */ /* 0x000fe4000000003b */
[----:B------:R-:W-:-:S05]  /*b1a0*/  LOP3.LUT R21, R21, 0x3f, RZ, 0xc0, !PT ;  /* 0x0000003f15157812 */ /* 0x000fca00078ec0ff */
[----:B------:R0:W-:Y:S01]  /*b1b0*/  I2F.F16 R127, R37 ;  /* 0x00000025007f7306 */ /* 0x0001e20000200c00 */
[----:B------:R-:W-:Y:S01]  /*b1c0*/  HFMA2 R59, R106, R23, R59 ;  /* 0x000000176a3b7231 */ /* 0x000fe2000000003b */
[----:B------:R-:W-:Y:S02]  /*b1d0*/  IADD3 R125, R21, -0x20, RZ ;  /* 0xffffffe0157d7810 */ /* 0x000fe40007ffe0ff */
[----:B------:R-:W-:Y:S04]  /*b1e0*/  LDS.128 R20, [UR5+0x290] ;  /* 0x00029005ff147984 */ /* 0x000fe80008000c00 */
[----:B0-----:R-:W0:Y:S01]  /*b1f0*/  LDS.128 R36, [UR5+0x300] ;  /* 0x00030005ff247984 */ /* 0x001e220008000c00 */
[-C--:B--2---:R-:W-:Y:S02]  /*b200*/  HFMA2.MMA R88, R55, R24.reuse, RZ ;  /* 0x0000001837587235 */ /* 0x084fe400000000ff */
[----:B------:R-:W-:Y:S01]  /*b210*/  HFMA2.MMA R86, R51, R24, RZ ;  /* 0x0000001833567235 */ /* 0x000fe200000000ff */
[----:B------:R-:W-:-:S05]  /*b220*/  HFMA2 R87, R53, R24, RZ.H0_H0 ;  /* 0x0000001835577231 */ /* 0x000fca00000400ff */
[-C--:B------:R-:W-:Y:S02]  /*b230*/  HFMA2.MMA R88, R50, R25.reuse, R88 ;  /* 0x0000001932587235 */ /* 0x080fe40000000058 */
[----:B------:R-:W-:Y:S01]  /*b240*/  HFMA2.MMA R86, R46, R25, R86 ;  /* 0x000000192e567235 */ /* 0x000fe20000000056 */
[----:B------:R-:W-:Y:S02]  /*b250*/  HFMA2 R91, R49, R24, RZ.H0_H0 ;  /* 0x00000018315b7231 */ /* 0x000fe400000400ff */
[-C--:B------:R-:W-:Y:S02]  /*b260*/  HFMA2 R87, R48, R25.reuse, R87 ;  /* 0x0000001930577231 */ /* 0x080fe40000000057 */
[----:B------:R-:W-:Y:S01]  /*b270*/  HFMA2 R91, R44, R25, R91 ;  /* 0x000000192c5b7231 */ /* 0x000fe2000000005b */
[-C--:B------:R-:W-:Y:S01]  /*b280*/  HFMA2.MMA R88, R47, R26.reuse, R88 ;  /* 0x0000001a2f587235 */ /* 0x080fe20000000058 */
[----:B------:R-:W-:Y:S01]  /*b290*/  SHF.R.U32.HI R25, RZ, 0x12, R35 ;  /* 0x00000012ff197819 */ /* 0x000fe20000011623 */
[----:B------:R-:W-:-:S03]  /*b2a0*/  HFMA2.MMA R86, R43, R26, R86 ;  /* 0x0000001a2b567235 */ /* 0x000fc60000000056 */
[----:B------:R-:W-:Y:S01]  /*b2b0*/  LOP3.LUT R25, R25, 0x3f, RZ, 0xc0, !PT ;  /* 0x0000003f19197812 */ /* 0x000fe200078ec0ff */
[-C--:B------:R-:W-:Y:S02]  /*b2c0*/  HFMA2 R87, R45, R26.reuse, R87 ;  /* 0x0000001a2d577231 */ /* 0x080fe40000000057 */
[----:B------:R-:W-:Y:S01]  /*b2d0*/  HFMA2 R91, R41, R26, R91 ;  /* 0x0000001a295b7231 */ /* 0x000fe2000000005b */
[-C--:B------:R-:W-:Y:S01]  /*b2e0*/  HFMA2.MMA R88, R42, R27.reuse, R88 ;  /* 0x0000001b2a587235 */ /* 0x080fe20000000058 */
[----:B------:R-:W-:Y:S01]  /*b2f0*/  IADD3 R26, R25, -0x20, RZ ;  /* 0xffffffe0191a7810 */ /* 0x000fe20007ffe0ff */
[----:B------:R-:W-:Y:S01]  /*b300*/  HFMA2.MMA R86, R84, R27, R86 ;  /* 0x0000001b54567235 */ /* 0x000fe20000000056 */
[----:B------:R-:W-:Y:S01]  /*b310*/  SHF.R.U32.HI R24, RZ, 0x18, R35 ;  /* 0x00000018ff187819 */ /* 0x000fe20000011623 */
[-C--:B------:R-:W-:Y:S02]  /*b320*/  HFMA2 R87, R82, R27.reuse, R87 ;  /* 0x0000001b52577231 */ /* 0x080fe40000000057 */
[----:B------:R-:W-:Y:S01]  /*b330*/  HFMA2 R91, R40, R27, R91 ;  /* 0x0000001b285b7231 */ /* 0x000fe2000000005b */
[----:B------:R-:W-:Y:S01]  /*b340*/  LOP3.LUT R24, R24, 0x3f, RZ, 0xc0, !PT ;  /* 0x0000003f18187812 */ /* 0x000fe200078ec0ff */
[----:B0-----:R-:W-:Y:S01]  /*b350*/  HFMA2.MMA R25, R55, R36, RZ ;  /* 0x0000002437197235 */ /* 0x001fe200000000ff */
[-C--:B------:R-:W-:Y:S01]  /*b360*/  HFMA2 R87, R83, R20.reuse, R87 ;  /* 0x0000001453577231 */ /* 0x080fe20000000057 */
[-C--:B------:R-:W-:Y:S01]  /*b370*/  HFMA2.MMA R88, R105, R20.reuse, R88 ;  /* 0x0000001469587235 */ /* 0x080fe20000000058 */
[----:B------:R-:W-:Y:S01]  /*b380*/  HFMA2 R91, R79, R20, R91 ;  /* 0x000000144f5b7231 */ /* 0x000fe2000000005b */
[----:B------:R-:W-:Y:S01]  /*b390*/  HFMA2.MMA R86, R81, R20, R86 ;  /* 0x0000001451567235 */ /* 0x000fe20000000056 */
[-C--:B------:R-:W-:Y:S01]  /*b3a0*/  HFMA2 R53, R53, R36.reuse, RZ.H0_H0 ;  /* 0x0000002435357231 */ /* 0x080fe200000400ff */
[----:B------:R-:W-:Y:S01]  /*b3b0*/  HFMA2.MMA R20, R51, R36, RZ ;  /* 0x0000002433147235 */ /* 0x000fe200000000ff */
[----:B------:R-:W-:Y:S01]  /*b3c0*/  HFMA2 R36, R49, R36, RZ.H0_H0 ;  /* 0x0000002431247231 */ /* 0x000fe200000400ff */
[----:B------:R0:W-:Y:S01]  /*b3d0*/  I2F.F16 R51, R26 ;  /* 0x0000001a00337306 */ /* 0x0001e20000200c00 */
[----:B------:R-:W-:Y:S01]  /*b3e0*/  HFMA2.MMA R50, R50, R37, R25 ;  /* 0x0000002532327235 */ /* 0x000fe20000000019 */
[----:B------:R-:W-:-:S02]  /*b3f0*/  IADD3 R49, R24, -0x20, RZ ;  /* 0xffffffe018317810 */ /* 0x000fc40007ffe0ff */
[----:B0-----:R-:W0:Y:S01]  /*b400*/  LDS.128 R24, [UR5+0xa0] ;  /* 0x0000a005ff187984 */ /* 0x001e220008000c00 */
[----:B------:R-:W-:Y:S01]  /*b410*/  HADD2 R78, R59.H0_H0, R59.H1_H1 ;  /* 0x3000003b3b4e7230 */ /* 0x000fe20000000800 */
[--C-:B------:R-:W-:Y:S02]  /*b420*/  SHF.R.U32.HI R95, RZ, 0x12, R34.reuse ;  /* 0x00000012ff5f7819 */ /* 0x100fe40000011622 */
[----:B------:R-:W-:Y:S02]  /*b430*/  SHF.R.U32.HI R59, RZ, 0x18, R34 ;  /* 0x00000018ff3b7819 */ /* 0x000fe40000011622 */
[----:B------:R-:W-:Y:S02]  /*b440*/  SHF.R.U32.HI R90, RZ, 0xc, R35 ;  /* 0x0000000cff5a7819 */ /* 0x000fe40000011623 */
[----:B---3--:R-:W-:Y:S01]  /*b450*/  SHF.R.U32 R34, R34, 0x1e, R18 ;  /* 0x0000001e22227819 */ /* 0x008fe20000001612 */
[----:B------:R-:W-:Y:S01]  /*b460*/  HFMA2 R48, R48, R37, R53 ;  /* 0x0000002530307231 */ /* 0x000fe20000000035 */
[----:B------:R-:W-:-:S02]  /*b470*/  LOP3.LUT R59, R59, 0x3f, RZ, 0xc0, !PT ;  /* 0x0000003f3b3b7812 */ /* 0x000fc400078ec0ff */
[----:B------:R-:W-:Y:S02]  /*b480*/  LOP3.LUT R90, R90, 0x3f, RZ, 0xc0, !PT ;  /* 0x0000003f5a5a7812 */ /* 0x000fe400078ec0ff */
[----:B------:R-:W-:Y:S01]  /*b490*/  LOP3.LUT R34, R34, 0x3f, RZ, 0xc0, !PT ;  /* 0x0000003f22227812 */ /* 0x000fe200078ec0ff */
[----:B------:R-:W-:Y:S01]  /*b4a0*/  HFMA2.MMA R46, R46, R37, R20 ;  /* 0x000000252e2e7235 */ /* 0x000fe20000000014 */
[----:B------:R-:W-:Y:S01]  /*b4b0*/  LOP3.LUT R95, R95, 0x3f, RZ, 0xc0, !PT ;  /* 0x0000003f5f5f7812 */ /* 0x000fe200078ec0ff */
[----:B------:R-:W-:Y:S01]  /*b4c0*/  HFMA2 R45, R45, R38, R48 ;  /* 0x000000262d2d7231 */ /* 0x000fe20000000030 */
[----:B------:R-:W-:Y:S01]  /*b4d0*/  IADD3 R59, R59, -0x20, RZ ;  /* 0xffffffe03b3b7810 */ /* 0x000fe20007ffe0ff */
[----:B------:R-:W-:Y:S01]  /*b4e0*/  HFMA2 R37, R44, R37, R36 ;  /* 0x000000252c257231 */ /* 0x000fe20000000024 */
[----:B------:R-:W-:Y:S01]  /*b4f0*/  IADD3 R90, R90, -0x20, RZ ;  /* 0xffffffe05a5a7810 */ /* 0x000fe20007ffe0ff */
[----:B------:R-:W2:Y:S01]  /*b500*/  I2F.F16 R131, R131 ;  /* 0x0000008300837306 */ /* 0x000ea20000200c00 */
[----:B------:R-:W-:Y:S01]  /*b510*/  IADD3 R48, R34, -0x20, RZ ;  /* 0xffffffe022307810 */ /* 0x000fe20007ffe0ff */
[-C--:B------:R-:W-:Y:S01]  /*b520*/  HFMA2.MMA R88, R130, R21.reuse, R88 ;  /* 0x0000001582587235 */ /* 0x080fe20000000058 */
[----:B------:R-:W-:Y:S01]  /*b530*/  SHF.R.U32 R36, R35, 0x1e, R19 ;  /* 0x0000001e23247819 */ /* 0x000fe20000001613 */
[-C--:B------:R-:W-:Y:S01]  /*b540*/  HFMA2 R87, R128, R21.reuse, R87 ;  /* 0x0000001580577231 */ /* 0x080fe20000000057 */
[----:B------:R-:W-:Y:S01]  /*b550*/  HFMA2.MMA R86, R126, R21, R86 ;  /* 0x000000157e567235 */ /* 0x000fe20000000056 */
[----:B------:R-:W-:Y:S01]  /*b560*/  HFMA2 R91, R118, R21, R91 ;  /* 0x00000015765b7231 */ /* 0x000fe2000000005b */
[----:B------:R-:W-:Y:S01]  /*b570*/  IADD3 R95, R95, -0x20, RZ ;  /* 0xffffffe05f5f7810 */ /* 0x000fe20007ffe0ff */
[----:B------:R-:W-:Y:S01]  /*b580*/  HFMA2.MMA R21, R47, R38, R50 ;  /* 0x000000262f157235 */ /* 0x000fe20000000032 */
[----:B------:R-:W-:Y:S01]  /*b590*/  SHF.R.U32 R33, R33, 0x1e, R17 ;  /* 0x0000001e21217819 */ /* 0x000fe20000001611 */
[----:B------:R-:W-:Y:S01]  /*b5a0*/  I2F.F16 R59, R59 ;  /* 0x0000003b003b7306 */ /* 0x000fe20000200c00 */
[----:B------:R-:W-:-:S02]  /*b5b0*/  SHF.R.U32 R32, R32, 0x1e, R16 ;  /* 0x0000001e20207819 */ /* 0x000fc40000001610 */
[----:B------:R-:W-:Y:S01]  /*b5c0*/  LOP3.LUT R36, R36, 0x3f, RZ, 0xc0, !PT ;  /* 0x0000003f24247812 */ /* 0x000fe200078ec0ff */
[----:B------:R-:W-:Y:S01]  /*b5d0*/  HFMA2.MMA R46, R43, R38, R46 ;  /* 0x000000262b2e7235 */ /* 0x000fe2000000002e */
[----:B------:R-:W-:-:S03]  /*b5e0*/  LOP3.LUT R33, R33, 0x3f, RZ, 0xc0, !PT ;  /* 0x0000003f21217812 */ /* 0x000fc600078ec0ff */
[----:B------:R-:W3:Y:S01]  /*b5f0*/  I2F.F16 R90, R90 ;  /* 0x0000005a005a7306 */ /* 0x000ee20000200c00 */
[----:B------:R-:W-:Y:S02]  /*b600*/  LOP3.LUT R32, R32, 0x3f, RZ, 0xc0, !PT ;  /* 0x0000003f20207812 */ /* 0x000fe400078ec0ff */
[----:B------:R-:W-:-:S05]  /*b610*/  IADD3 R43, R36, -0x20, RZ ;  /* 0xffffffe0242b7810 */ /* 0x000fca0007ffe0ff */
[----:B------:R-:W5:Y:S01]  /*b620*/  I2F.F16 R48, R48 ;  /* 0x0000003000307306 */ /* 0x000f620000200c00 */
[----:B------:R-:W-:Y:S01]  /*b630*/  IADD3 R92, R33, -0x20, RZ ;  /* 0xffffffe0215c7810 */ /* 0x000fe20007ffe0ff */
[----:B------:R-:W-:Y:S01]  /*b640*/  HFMA2.MMA R85, R42, R39, R21 ;  /* 0x000000272a557235 */ /* 0x000fe20000000015 */
[----:B------:R-:W-:-:S05]  /*b650*/  IADD3 R32, R32, -0x20, RZ ;  /* 0xffffffe020207810 */ /* 0x000fca0007ffe0ff */
[----:B------:R-:W-:Y:S01]  /*b660*/  I2F.F16 R135, R135 ;  /* 0x0000008700877306 */ /* 0x000fe20000200c00 */
[----:B-1----:R-:W-:-:S07]  /*b670*/  PRMT R103, R103, 0x5410, R56 ;  /* 0x0000541067677816 */ /* 0x002fce0000000038 */
[----:B------:R-:W1:Y:S01]  /*b680*/  I2F.F16 R54, R54 ;  /* 0x0000003600367306 */ /* 0x000e620000200c00 */
[----:B--2---:R-:W-:-:S07]  /*b690*/  PRMT R131, R131, 0x5410, R58 ;  /* 0x0000541083837816 */ /* 0x004fce000000003a */
[----:B------:R-:W2:Y:S08]  /*b6a0*/  I2F.F16 R52, R52 ;  /* 0x0000003400347306 */ /* 0x000eb00000200c00 */
[----:B------:R-:W2:Y:S08]  /*b6b0*/  I2F.F16 R57, R57 ;  /* 0x0000003900397306 */ /* 0x000eb00000200c00 */
[----:B------:R-:W2:Y:S01]  /*b6c0*/  I2F.F16 R95, R95 ;  /* 0x0000005f005f7306 */ /* 0x000ea20000200c00 */
[----:B------:R-:W-:-:S07]  /*b6d0*/  HFMA2 R37, R41, R38, R37 ;  /* 0x0000002629257231 */ /* 0x000fce0000000025 */
[----:B------:R-:W-:Y:S08]  /*b6e0*/  I2F.F16 R20, R49 ;  /* 0x0000003100147306 */ /* 0x000ff00000200c00 */
[----:B------:R-:W2:Y:S01]  /*b6f0*/  I2F.F16 R21, R43 ;  /* 0x0000002b00157306 */ /* 0x000ea20000200c00 */
[----:B---3--:R-:W-:Y:S01]  /*b700*/  PRMT R58, R90, 0x5410, R51 ;  /* 0x000054105a3a7816 */ /* 0x008fe20000000033 */
[----:B------:R-:W-:Y:S01]  /*b710*/  HFMA2 R82, R82, R39, R45 ;  /* 0x0000002752527231 */ /* 0x000fe2000000002d */
[----:B-----5:R-:W-:-:S05]  /*b720*/  PRMT R59, R59, 0x5410, R48 ;  /* 0x000054103b3b7816 */ /* 0x020fca0000000030 */
[----:B------:R3:W5:Y:S01]  /*b730*/  I2F.F16 R44, R32 ;  /* 0x00000020002c7306 */ /* 0x0007620000200c00 */
[----:B------:R-:W-:Y:S01]  /*b740*/  HFMA2.MMA R84, R84, R39, R46 ;  /* 0x0000002754547235 */ /* 0x000fe2000000002e */
[----:B------:R-:W-:Y:S01]  /*b750*/  HFMA2 R89, R40, R39, R37 ;  /* 0x0000002728597231 */ /* 0x000fe20000000025 */
[-C--:B0-----:R-:W-:Y:S01]  /*b760*/  HFMA2.MMA R51, R103, R24.reuse, RZ ;  /* 0x0000001867337235 */ /* 0x081fe200000000ff */
[----:B------:R-:W0:Y:S04]  /*b770*/  LDS.128 R36, [UR5+0x1a0] ;  /* 0x0001a005ff247984 */ /* 0x000e280008000c00 */
[----:B------:R-:W-:Y:S01]  /*b780*/  I2F.F16 R125, R125 ;  /* 0x0000007d007d7306 */ /* 0x000fe20000200c00 */
[----:B------:R-:W-:Y:S01]  /*b790*/  HFMA2.MMA R48, R131, R24, RZ ;  /* 0x0000001883307235 */ /* 0x000fe200000000ff */
[----:B-1----:R-:W-:Y:S01]  /*b7a0*/  PRMT R135, R135, 0x5410, R54 ;  /* 0x0000541087877816 */ /* 0x002fe20000000036 */
[----:B---3--:R-:W1:Y:S05]  /*b7b0*/  LDS.128 R32, [UR5+0x120] ;  /* 0x00012005ff207984 */ /* 0x008e6a0008000c00 */
[----:B------:R-:W3:Y:S01]  /*b7c0*/  I2F.F16 R92, R92 ;  /* 0x0000005c005c7306 */ /* 0x000ee20000200c00 */
[----:B--2---:R-:W-:Y:S01]  /*b7d0*/  PRMT R129, R129, 0x5410, R52 ;  /* 0x0000541081817816 */ /* 0x004fe20000000034 */
[----:B------:R-:W2:Y:S01]  /*b7e0*/  LDS.128 R40, [UR5+0x220] ;  /* 0x00022005ff287984 */ /* 0x000ea20008000c00 */
[----:B------:R-:W-:-:S02]  /*b7f0*/  PRMT R102, R102, 0x5410, R57 ;  /* 0x0000541066667816 */ /* 0x000fc40000000039 */
[----:B------:R-:W-:Y:S01]  /*b800*/  PRMT R134, R134, 0x5410, R95 ;  /* 0x0000541086867816 */ /* 0x000fe2000000005f */
[-C--:B------:R-:W-:Y:S01]  /*b810*/  HFMA2 R49, R129, R24.reuse, RZ.H0_H0 ;  /* 0x0000001881317231 */ /* 0x080fe200000400ff */
[----:B------:R-:W-:Y:S01]  /*b820*/  PRMT R57, R20, 0x5410, R21 ;  /* 0x0000541014397816 */ /* 0x000fe20000000015 */
[----:B------:R-:W-:Y:S01]  /*b830*/  HFMA2 R20, R135, R24, RZ.H0_H0 ;  /* 0x0000001887147231 */ /* 0x000fe200000400ff */
[----:B------:R-:W-:Y:S01]  /*b840*/  PRMT R136, R136, 0x5410, R93 ;  /* 0x0000541088887816 */ /* 0x000fe2000000005d */
[-C--:B------:R-:W-:Y:S01]  /*b850*/  HFMA2.MMA R21, R102, R25.reuse, R51 ;  /* 0x0000001966157235 */ /* 0x080fe20000000033 */
[----:B-----5:R-:W-:Y:S01]  /*b860*/  PRMT R127, R127, 0x5410, R44 ;  /* 0x000054107f7f7816 */ /* 0x020fe2000000002c */
[----:B------:R-:W-:Y:S01]  /*b870*/  HFMA2.MMA R24, R134, R25, R48 ;  /* 0x0000001986187235 */ /* 0x000fe20000000030 */
[-C--:B------:R-:W-:Y:S01]  /*b880*/  HFMA2 R49, R58, R25.reuse, R49 ;  /* 0x000000193a317231 */ /* 0x080fe20000000031 */
[----:B------:R-:W5:Y:S01]  /*b890*/  LDS.128 R44, [UR5+0x20] ;  /* 0x00002005ff2c7984 */ /* 0x000f620008000c00 */
[----:B---3--:R-:W-:Y:S01]  /*b8a0*/  PRMT R125, R125, 0x5410, R92 ;  /* 0x000054107d7d7816 */ /* 0x008fe2000000005c */
[----:B------:R-:W-:-:S02]  /*b8b0*/  HFMA2 R20, R136, R25, R20 ;  /* 0x0000001988147231 */ /* 0x000fc40000000014 */
[-C--:B------:R-:W-:Y:S01]  /*b8c0*/  HFMA2.MMA R21, R127, R26.reuse, R21 ;  /* 0x0000001a7f157235 */ /* 0x080fe20000000015 */
[----:B------:R-:W-:Y:S01]  /*b8d0*/  LDS.128 R52, [UR5+0x320] ;  /* 0x00032005ff347984 */ /* 0x000fe20008000c00 */
[-C--:B------:R-:W-:Y:S01]  /*b8e0*/  HFMA2 R20, R125, R26.reuse, R20 ;  /* 0x0000001a7d147231 */ /* 0x080fe20000000014 */
[----:B------:R-:W-:Y:S01]  /*b8f0*/  HFMA2.MMA R24, R59, R26, R24 ;  /* 0x0000001a3b187235 */ /* 0x000fe20000000018 */
[----:B------:R-:W-:Y:S02]  /*b900*/  HFMA2 R26, R57, R26, R49 ;  /* 0x0000001a391a7231 */ /* 0x000fe40000000031 */
[----:B------:R-:W3:Y:S01]  /*b910*/  LDS.128 R48, [UR5+0x2a0] ;  /* 0x0002a005ff307984 */ /* 0x000ee20008000c00 */
[-C--:B0-----:R-:W-:Y:S02]  /*b920*/  HFMA2.MMA R94, R103, R36.reuse, RZ ;  /* 0x00000024675e7235 */ /* 0x081fe400000000ff */
[----:B------:R-:W-:Y:S01]  /*b930*/  HFMA2.MMA R96, R131, R36, RZ ;  /* 0x0000002483607235 */ /* 0x000fe200000000ff */
[----:B------:R-:W-:-:S02]  /*b940*/  HFMA2 R95, R135, R36, RZ.H0_H0 ;  /* 0x00000024875f7231 */ /* 0x000fc400000400ff */
[----:B------:R-:W-:-:S03]  /*b950*/  HFMA2 R97, R129, R36, RZ.H0_H0 ;  /* 0x0000002481617231 */ /* 0x000fc600000400ff */
[-C--:B------:R-:W-:Y:S02]  /*b960*/  HFMA2.MMA R94, R102, R37.reuse, R94 ;  /* 0x00000025665e7235 */ /* 0x080fe4000000005e */
[----:B------:R-:W-:Y:S01]  /*b970*/  HFMA2.MMA R96, R134, R37, R96 ;  /* 0x0000002586607235 */ /* 0x000fe20000000060 */
[-C--:B------:R-:W-:Y:S01]  /*b980*/  HFMA2 R95, R136, R37.reuse, R95 ;  /* 0x00000025885f7231 */ /* 0x080fe2000000005f */
[-C--:B-1----:R-:W-:Y:S01]  /*b990*/  HFMA2.MMA R90, R103, R32.reuse, RZ ;  /* 0x00000020675a7235 */ /* 0x082fe200000000ff */
[----:B------:R-:W-:Y:S01]  /*b9a0*/  HFMA2 R97, R58, R37, R97 ;  /* 0x000000253a617231 */ /* 0x000fe20000000061 */
[----:B------:R-:W-:Y:S01]  /*b9b0*/  HFMA2.MMA R92, R131, R32, RZ ;  /* 0x00000020835c7235 */ /* 0x000fe200000000ff */
[-C--:B------:R-:W-:Y:S01]  /*b9c0*/  HFMA2 R25, R135, R32.reuse, RZ.H0_H0 ;  /* 0x0000002087197231 */ /* 0x080fe200000400ff */
[-C--:B------:R-:W-:Y:S01]  /*b9d0*/  HFMA2.MMA R94, R127, R38.reuse, R94 ;  /* 0x000000267f5e7235 */ /* 0x080fe2000000005e */
[----:B------:R-:W-:Y:S01]  /*b9e0*/  HFMA2 R93, R129, R32, RZ.H0_H0 ;  /* 0x00000020815d7231 */ /* 0x000fe200000400ff */
[----:B------:R-:W-:Y:S01]  /*b9f0*/  HFMA2.MMA R96, R59, R38, R96 ;  /* 0x000000263b607235 */ /* 0x000fe20000000060 */
[-C--:B------:R-:W-:Y:S01]  /*ba00*/  HFMA2 R95, R125, R38.reuse, R95 ;  /* 0x000000267d5f7231 */ /* 0x080fe2000000005f */
[-C--:B--2---:R-:W-:Y:S01]  /*ba10*/  HFMA2.MMA R56, R103, R40.reuse, RZ ;  /* 0x0000002867387235 */ /* 0x084fe200000000ff */
[----:B------:R-:W-:Y:S01]  /*ba20*/  HFMA2 R97, R57, R38, R97 ;  /* 0x0000002639617231 */ /* 0x000fe20000000061 */
[----:B------:R-:W-:Y:S01]  /*ba30*/  HFMA2.MMA R37, R131, R40, RZ ;  /* 0x0000002883257235 */ /* 0x000fe200000000ff */
[-C--:B------:R-:W-:Y:S01]  /*ba40*/  HFMA2 R25, R136, R33.reuse, R25 ;  /* 0x0000002188197231 */ /* 0x080fe20000000019 */
[----:B-----5:R-:W-:Y:S01]  /*ba50*/  HFMA2.MMA R38, R103, R44, RZ ;  /* 0x0000002c67267235 */ /* 0x020fe200000000ff */
[----:B------:R-:W-:Y:S01]  /*ba60*/  HFMA2 R93, R58, R33, R93 ;  /* 0x000000213a5d7231 */ /* 0x000fe2000000005d */
[----:B------:R-:W-:-:S02]  /*ba70*/  HFMA2.MMA R90, R102, R33, R90 ;  /* 0x00000021665a7235 */ /* 0x000fc4000000005a */
[----:B------:R-:W-:Y:S01]  /*ba80*/  HFMA2.MMA R92, R134, R33, R92 ;  /* 0x00000021865c7235 */ /* 0x000fe2000000005c */
[-C--:B------:R-:W-:Y:S01]  /*ba90*/  HFMA2 R33, R135, R40.reuse, RZ.H0_H0 ;  /* 0x0000002887217231 */ /* 0x080fe200000400ff */
[C---:B---3--:R-:W-:Y:S02]  /*baa0*/  HFMA2.MMA R101, R103.reuse, R48, RZ ;  /* 0x0000003067657235 */ /* 0x048fe400000000ff */
[----:B------:R-:W-:Y:S01]  /*bab0*/  HFMA2.MMA R103, R103, R52, RZ ;  /* 0x0000003467677235 */ /* 0x000fe200000000ff */
[----:B------:R-:W-:Y:S01]  /*bac0*/  HFMA2 R32, R129, R40, RZ.H0_H0 ;  /* 0x0000002881207231 */ /* 0x000fe200000400ff */
[-C--:B------:R-:W-:Y:S01]  /*bad0*/  HFMA2.MMA R56, R102, R41.reuse, R56 ;  /* 0x0000002966387235 */ /* 0x080fe20000000038 */
[-C--:B------:R-:W-:Y:S01]  /*bae0*/  HFMA2 R40, R136, R41.reuse, R33 ;  /* 0x0000002988287231 */ /* 0x080fe20000000021 */
[----:B------:R-:W-:Y:S01]  /*baf0*/  HFMA2.MMA R37, R134, R41, R37 ;  /* 0x0000002986257235 */ /* 0x000fe20000000025 */
[----:B------:R-:W-:Y:S01]  /*bb00*/  HFMA2 R41, R58, R41, R32 ;  /* 0x000000293a297231 */ /* 0x000fe20000000020 */
[----:B------:R-:W-:-:S02]  /*bb10*/  HFMA2.MMA R32, R131, R52, RZ ;  /* 0x0000003483207235 */ /* 0x000fc400000000ff */
[----:B------:R-:W-:Y:S02]  /*bb20*/  HFMA2.MMA R98, R131, R44, RZ ;  /* 0x0000002c83627235 */ /* 0x000fe400000000ff */
[----:B------:R-:W-:Y:S01]  /*bb30*/  HFMA2.MMA R38, R102, R45, R38 ;  /* 0x0000002d66267235 */ /* 0x000fe20000000026 */
[-C--:B------:R-:W-:Y:S01]  /*bb40*/  HFMA2 R103, R102, R53.reuse, R103 ;  /* 0x0000003566677231 */ /* 0x080fe20000000067 */
[----:B------:R-:W-:Y:S02]  /*bb50*/  HFMA2.MMA R99, R131, R48, RZ ;  /* 0x0000003083637235 */ /* 0x000fe400000000ff */
[----:B------:R-:W-:Y:S02]  /*bb60*/  HFMA2.MMA R101, R102, R49, R101 ;  /* 0x0000003166657235 */ /* 0x000fe40000000065 */
[----:B------:R-:W-:Y:S01]  /*bb70*/  HFMA2.MMA R102, R135, R52, RZ ;  /* 0x0000003487667235 */ /* 0x000fe200000000ff */
[C---:B------:R-:W-:Y:S01]  /*bb80*/  HFMA2 R100, R129.reuse, R44, RZ.H0_H0 ;  /* 0x0000002c81647231 */ /* 0x040fe200000400ff */
[C---:B------:R-:W-:Y:S01]  /*bb90*/  HFMA2.MMA R32, R134.reuse, R53, R32 ;  /* 0x0000003586207235 */ /* 0x040fe20000000020 */
[C---:B------:R-:W-:Y:S01]  /*bba0*/  HFMA2 R104, R129.reuse, R48, RZ.H0_H0 ;  /* 0x0000003081687231 */ /* 0x040fe200000400ff */
[C---:B------:R-:W-:Y:S01]  /*bbb0*/  HFMA2.MMA R98, R134.reuse, R45, R98 ;  /* 0x0000002d86627235 */ /* 0x040fe20000000062 */
[----:B------:R-:W-:Y:S01]  /*bbc0*/  HFMA2 R33, R129, R52, RZ.H0_H0 ;  /* 0x0000003481217231 */ /* 0x000fe200000400ff */
[----:B------:R-:W-:Y:S01]  /*bbd0*/  HFMA2.MMA R99, R134, R49, R99 ;  /* 0x0000003186637235 */ /* 0x000fe20000000063 */
[----:B------:R-:W-:Y:S01]  /*bbe0*/  HFMA2 R36, R135, R44, RZ.H0_H0 ;  /* 0x0000002c87247231 */ /* 0x000fe200000400ff */
[-C--:B------:R-:W-:Y:S01]  /*bbf0*/  HFMA2.MMA R90, R127, R34.reuse, R90 ;  /* 0x000000227f5a7235 */ /* 0x080fe2000000005a */
[----:B------:R-:W-:Y:S01]  /*bc00*/  HFMA2 R25, R125, R34, R25 ;  /* 0x000000227d197231 */ /* 0x000fe20000000019 */
[----:B------:R-:W-:Y:S01]  /*bc10*/  HFMA2.MMA R92, R59, R34, R92 ;  /* 0x000000223b5c7235 */ /* 0x000fe2000000005c */
[----:B------:R-:W-:-:S02]  /*bc20*/  HFMA2 R102, R136, R53, R102 ;  /* 0x0000003588667231 */ /* 0x000fc40000000066 */
[----:B------:R-:W-:Y:S02]  /*bc30*/  HFMA2 R93, R57, R34, R93 ;  /* 0x00000022395d7231 */ /* 0x000fe4000000005d */
[C---:B------:R-:W-:Y:S02]  /*bc40*/  HFMA2 R100, R58.reuse, R45, R100 ;  /* 0x0000002d3a647231 */ /* 0x040fe40000000064 */
[C---:B------:R-:W-:Y:S02]  /*bc50*/  HFMA2 R104, R58.reuse, R49, R104 ;  /* 0x000000313a687231 */ /* 0x040fe40000000068 */
[----:B------:R-:W-:Y:S02]  /*bc60*/  HFMA2 R33, R58, R53, R33 ;  /* 0x000000353a217231 */ /* 0x000fe40000000021 */
[----:B------:R-:W-:Y:S01]  /*bc70*/  HFMA2 R36, R136, R45, R36 ;  /* 0x0000002d88247231 */ /* 0x000fe20000000024 */
[-C--:B------:R-:W-:Y:S01]  /*bc80*/  HFMA2.MMA R45, R127, R42.reuse, R56 ;  /* 0x0000002a7f2d7235 */ /* 0x080fe20000000038 */
[----:B------:R-:W-:Y:S01]  /*bc90*/  HFMA2 R34, R135, R48, RZ.H0_H0 ;  /* 0x0000003087227231 */ /* 0x000fe200000400ff */
[----:B------:R-:W-:Y:S01]  /*bca0*/  HFMA2.MMA R48, R59, R42, R37 ;  /* 0x0000002a3b307235 */ /* 0x000fe20000000025 */
[-C--:B------:R-:W-:Y:S01]  /*bcb0*/  HFMA2 R44, R125, R42.reuse, R40 ;  /* 0x0000002a7d2c7231 */ /* 0x080fe20000000028 */
[-C--:B------:R-:W-:Y:S01]  /*bcc0*/  HFMA2.MMA R103, R127, R54.reuse, R103 ;  /* 0x000000367f677235 */ /* 0x080fe20000000067 */
[----:B------:R-:W-:Y:S01]  /*bcd0*/  HFMA2 R52, R57, R42, R41 ;  /* 0x0000002a39347231 */ /* 0x000fe20000000029 */
[C---:B------:R-:W-:Y:S01]  /*bce0*/  HFMA2.MMA R42, R59.reuse, R54, R32 ;  /* 0x000000363b2a7235 */ /* 0x040fe20000000020 */
[----:B------:R-:W-:Y:S01]  /*bcf0*/  HFMA2 R102, R125, R54, R102 ;  /* 0x000000367d667231 */ /* 0x000fe20000000066 */
[C---:B------:R-:W-:Y:S01]  /*bd00*/  HFMA2.MMA R98, R59.reuse, R46, R98 ;  /* 0x0000002e3b627235 */ /* 0x040fe20000000062 */
[C---:B------:R-:W-:Y:S01]  /*bd10*/  HFMA2 R100, R57.reuse, R46, R100 ;  /* 0x0000002e39647231 */ /* 0x040fe20000000064 */
[----:B------:R-:W-:Y:S01]  /*bd20*/  HFMA2.MMA R99, R59, R50, R99 ;  /* 0x000000323b637235 */ /* 0x000fe20000000063 */
[----:B------:R-:W-:-:S02]  /*bd30*/  HFMA2 R104, R57, R50, R104 ;  /* 0x0000003239687231 */ /* 0x000fc40000000068 */
[----:B------:R-:W-:Y:S02]  /*bd40*/  HFMA2 R54, R57, R54, R33 ;  /* 0x0000003639367231 */ /* 0x000fe40000000021 */
[----:B------:R-:W0:Y:S01]  /*bd50*/  LDS.128 R56, [UR5+0x310] ;  /* 0x00031005ff387984 */ /* 0x000e220008000c00 */
[--C-:B------:R-:W-:Y:S01]  /*bd60*/  SHF.R.U32.HI R32, RZ, 0x4, R16.reuse ;  /* 0x00000004ff207819 */ /* 0x100fe20000011610 */
[-C--:B------:R-:W-:Y:S01]  /*bd70*/  HFMA2.MMA R88, R119, R22.reuse, R88 ;  /* 0x0000001677587235 */ /* 0x080fe20000000058 */
[----:B------:R-:W-:Y:S01]  /*bd80*/  SHF.R.U32.HI R37, RZ, 0xa, R16 ;  /* 0x0000000aff257819 */ /* 0x000fe20000011610 */
[----:B------:R-:W-:Y:S01]  /*bd90*/  HFMA2.MMA R86, R109, R22, R86 ;  /* 0x000000166d567235 */ /* 0x000fe20000000056 */
[----:B------:R-:W-:Y:S01]  /*bda0*/  HFMA2 R34, R136, R49, R34 ;  /* 0x0000003188227231 */ /* 0x000fe20000000022 */
[----:B------:R-:W-:Y:S01]  /*bdb0*/  LOP3.LUT R32, R32, 0x3f, RZ, 0xc0, !PT ;  /* 0x0000003f20207812 */ /* 0x000fe200078ec0ff */
[-C--:B------:R-:W-:Y:S01]  /*bdc0*/  HFMA2 R87, R117, R22.reuse, R87 ;  /* 0x0000001675577231 */ /* 0x080fe20000000057 */
[----:B------:R-:W-:Y:S01]  /*bdd0*/  HFMA2.MMA R53, R127, R46, R38 ;  /* 0x0000002e7f357235 */ /* 0x000fe20000000026 */
[----:B------:R-:W-:Y:S01]  /*bde0*/  HFMA2 R91, R107, R22, R91 ;  /* 0x000000166b5b7231 */ /* 0x000fe2000000005b */
[----:B------:R-:W-:Y:S01]  /*bdf0*/  LOP3.LUT R37, R37, 0x3f, RZ, 0xc0, !PT ;  /* 0x0000003f25257812 */ /* 0x000fe200078ec0ff */
[C---:B------:R-:W-:Y:S01]  /*be00*/  HFMA2 R49, R125.reuse, R46, R36 ;  /* 0x0000002e7d317231 */ /* 0x040fe20000000024 */
[----:B------:R-:W-:Y:S01]  /*be10*/  SHF.R.U32.HI R38, RZ, 0x4, R17 ;  /* 0x00000004ff267819 */ /* 0x000fe20000011611 */
[----:B------:R-:W-:Y:S01]  /*be20*/  HFMA2 R46, R125, R50, R34 ;  /* 0x000000327d2e7231 */ /* 0x000fe20000000022 */
[----:B------:R-:W-:Y:S01]  /*be30*/  IADD3 R22, R32, -0x20, RZ ;  /* 0xffffffe020167810 */ /* 0x000fe20007ffe0ff */
[-C--:B------:R-:W-:Y:S01]  /*be40*/  HFMA2.MMA R32, R116, R23.reuse, R88 ;  /* 0x0000001774207235 */ /* 0x080fe20000000058 */
[-C--:B------:R-:W-:Y:S01]  /*be50*/  HFMA2 R33, R110, R23.reuse, R87 ;  /* 0x000000176e217231 */ /* 0x080fe20000000057 */
[----:B------:R-:W-:Y:S01]  /*be60*/  HFMA2.MMA R34, R108, R23, R86 ;  /* 0x000000176c227235 */ /* 0x000fe20000000056 */
[----:B------:R-:W-:Y:S01]  /*be70*/  HFMA2 R36, R106, R23, R91 ;  /* 0x000000176a247231 */ /* 0x000fe2000000005b */
[----:B------:R-:W-:-:S02]  /*be80*/  IADD3 R23, R37, -0x20, RZ ;  /* 0xffffffe025177810 */ /* 0x000fc40007ffe0ff */
[----:B------:R-:W-:Y:S02]  /*be90*/  LOP3.LUT R37, R38, 0x3f, RZ, 0xc0, !PT ;  /* 0x0000003f26257812 */ /* 0x000fe400078ec0ff */
[----:B------:R-:W-:Y:S01]  /*bea0*/  SHF.R.U32.HI R38, RZ, 0xa, R17 ;  /* 0x0000000aff267819 */ /* 0x000fe20000011611 */
[----:B------:R-:W-:Y:S01]  /*beb0*/  HFMA2.MMA R101, R127, R50, R101 ;  /* 0x000000327f657235 */ /* 0x000fe20000000065 */
[----:B------:R-:W-:Y:S02]  /*bec0*/  IADD3 R50, R37, -0x20, RZ ;  /* 0xffffffe025327810 */ /* 0x000fe40007ffe0ff */
[----:B------:R-:W-:Y:S02]  /*bed0*/  LOP3.LUT R37, R38, 0x3f, RZ, 0xc0, !PT ;  /* 0x0000003f26257812 */ /* 0x000fe400078ec0ff */
[----:B------:R-:W-:Y:S02]  /*bee0*/  SHF.R.U32.HI R38, RZ, 0x4, R18 ;  /* 0x00000004ff267819 */ /* 0x000fe40000011612 */
[----:B------:R-:W-:Y:S01]  /*bef0*/  IADD3 R87, R37, -0x20, RZ ;  /* 0xffffffe025577810 */ /* 0x000fe20007ffe0ff */
[----:B0-----:R-:W-:-:S02]  /*bf00*/  HFMA2.MMA R85, R105, R56, R85 ;  /* 0x0000003869557235 */ /* 0x001fc40000000055 */
[----:B------:R-:W-:Y:S01]  /*bf10*/  HFMA2.MMA R84, R81, R56, R84 ;  /* 0x0000003851547235 */ /* 0x000fe20000000054 */
[----:B------:R-:W-:Y:S01]  /*bf20*/  LOP3.LUT R37, R38, 0x3f, RZ, 0xc0, !PT ;  /* 0x0000003f26257812 */ /* 0x000fe200078ec0ff */
[----:B------:R-:W-:Y:S01]  /*bf30*/  HFMA2 R82, R83, R56, R82 ;  /* 0x0000003853527231 */ /* 0x000fe20000000052 */
[----:B------:R-:W-:-:S03]  /*bf40*/  SHF.R.U32.HI R38, RZ, 0xa, R18 ;  /* 0x0000000aff267819 */ /* 0x000fc60000011612 */
[-C--:B------:R-:W-:Y:S02]  /*bf50*/  HFMA2.MMA R85, R130, R57.reuse, R85 ;  /* 0x0000003982557235 */ /* 0x080fe40000000055 */
[----:B------:R-:W-:Y:S01]  /*bf60*/  HFMA2.MMA R84, R126, R57, R84 ;  /* 0x000000397e547235 */ /* 0x000fe20000000054 */
[----:B------:R-:W-:Y:S01]  /*bf70*/  HFMA2 R89, R79, R56, R89 ;  /* 0x000000384f597231 */ /* 0x000fe20000000059 */
[----:B------:R-:W-:Y:S01]  /*bf80*/  IADD3 R91, R37, -0x20, RZ ;  /* 0xffffffe0255b7810 */ /* 0x000fe20007ffe0ff */
[-C--:B------:R-:W-:Y:S01]  /*bf90*/  HFMA2 R82, R128, R57.reuse, R82 ;  /* 0x0000003980527231 */ /* 0x080fe20000000052 */
[----:B------:R-:W-:Y:S01]  /*bfa0*/  LOP3.LUT R37, R38, 0x3f, RZ, 0xc0, !PT ;  /* 0x0000003f26257812 */ /* 0x000fe200078ec0ff */
[----:B------:R-:W-:Y:S01]  /*bfb0*/  HFMA2 R89, R118, R57, R89 ;  /* 0x0000003976597231 */ /* 0x000fe20000000059 */
[--C-:B------:R-:W-:Y:S01]  /*bfc0*/  SHF.R.U32.HI R38, RZ, 0x4, R19.reuse ;  /* 0x00000004ff267819 */ /* 0x100fe20000011613 */
[-C--:B------:R-:W-:Y:S02]  /*bfd0*/  HFMA2.MMA R85, R119, R58.reuse, R85 ;  /* 0x0000003a77557235 */ /* 0x080fe40000000055 */
[----:B------:R-:W-:Y:S01]  /*bfe0*/  HFMA2.MMA R84, R109, R58, R84 ;  /* 0x0000003a6d547235 */ /* 0x000fe20000000054 */
[----:B------:R-:W-:Y:S01]  /*bff0*/  IADD3 R56, R37, -0x20, RZ ;  /* 0xffffffe025387810 */ /* 0x000fe20007ffe0ff */
[-C--:B------:R-:W-:Y:S01]  /*c000*/  HFMA2 R82, R117, R58.reuse, R82 ;  /* 0x0000003a75527231 */ /* 0x080fe20000000052 */
[----:B------:R-:W-:Y:S01]  /*c010*/  LOP3.LUT R37, R38, 0x3f, RZ, 0xc0, !PT ;  /* 0x0000003f26257812 */ /* 0x000fe200078ec0ff */
[----:B------:R-:W-:Y:S01]  /*c020*/  HFMA2 R89, R107, R58, R89 ;  /* 0x0000003a6b597231 */ /* 0x000fe20000000059 */
[----:B------:R-:W-:Y:S01]  /*c030*/  SHF.R.U32.HI R58, RZ, 0xa, R19 ;  /* 0x0000000aff3a7819 */ /* 0x000fe20000011613 */
[----:B------:R-:W-:Y:S01]  /*c040*/  I2F.F16 R22, R22 ;  /* 0x0000001600167306 */ /* 0x000fe20000200c00 */
[----:B------:R-:W-:Y:S01]  /*c050*/  IADD3 R57, R37, -0x20, RZ ;  /* 0xffffffe025397810 */ /* 0x000fe20007ffe0ff */
[-C--:B------:R-:W-:Y:S01]  /*c060*/  HFMA2.MMA R37, R116, R59.reuse, R85 ;  /* 0x0000003b74257235 */ /* 0x080fe20000000055 */
[----:B------:R-:W-:Y:S01]  /*c070*/  LOP3.LUT R58, R58, 0x3f, RZ, 0xc0, !PT ;  /* 0x0000003f3a3a7812 */ /* 0x000fe200078ec0ff */
[-C--:B------:R-:W-:Y:S01]  /*c080*/  HFMA2 R38, R110, R59.reuse, R82 ;  /* 0x0000003b6e267231 */ /* 0x080fe20000000052 */
[----:B------:R-:W-:Y:S01]  /*c090*/  HFMA2.MMA R40, R108, R59, R84 ;  /* 0x0000003b6c287235 */ /* 0x000fe20000000054 */
[----:B------:R-:W-:Y:S01]  /*c0a0*/  HFMA2 R41, R106, R59, R89 ;  /* 0x0000003b6a297231 */ /* 0x000fe20000000059 */
[----:B------:R-:W-:Y:S01]  /*c0b0*/  SHF.R.U32.HI R59, RZ, 0x10, R16 ;  /* 0x00000010ff3b7819 */ /* 0x000fe20000011610 */
[----:B------:R-:W0:Y:S01]  /*c0c0*/  I2F.F16 R23, R23 ;  /* 0x0000001700177306 */ /* 0x000e220000200c00 */
[----:B------:R-:W-:-:S02]  /*c0d0*/  IADD3 R82, R58, -0x20, RZ ;  /* 0xffffffe03a527810 */ /* 0x000fc40007ffe0ff */
[----:B------:R-:W-:Y:S02]  /*c0e0*/  LOP3.LUT R58, R59, 0x3f, RZ, 0xc0, !PT ;  /* 0x0000003f3b3a7812 */ /* 0x000fe400078ec0ff */
[----:B------:R-:W-:Y:S02]  /*c0f0*/  SHF.R.U32.HI R59, RZ, 0x16, R16 ;  /* 0x00000016ff3b7819 */ /* 0x000fe40000011610 */
[----:B------:R-:W-:Y:S02]  /*c100*/  IADD3 R89, R58, -0x20, RZ ;  /* 0xffffffe03a597810 */ /* 0x000fe40007ffe0ff */
[----:B------:R-:W-:Y:S01]  /*c110*/  LOP3.LUT R58, R59, 0x3f, RZ, 0xc0, !PT ;  /* 0x0000003f3b3a7812 */ /* 0x000fe200078ec0ff */
[----:B------:R-:W-:Y:S01]  /*c120*/  I2F.F16 R91, R91 ;  /* 0x0000005b005b7306 */ /* 0x000fe20000200c00 */
[----:B------:R-:W-:-:S04]  /*c130*/  SHF.R.U32.HI R59, RZ, 0x10, R17 ;  /* 0x00000010ff3b7819 */ /* 0x000fc80000011611 */
[----:B------:R-:W-:-:S03]  /*c140*/  LOP3.LUT R59, R59, 0x3f, RZ, 0xc0, !PT ;  /* 0x0000003f3b3b7812 */ /* 0x000fc600078ec0ff */
[----:B------:R-:W1:Y:S01]  /*c150*/  I2F.F16 R56, R56 ;  /* 0x0000003800387306 */ /* 0x000e620000200c00 */
[----:B0-----:R-:W-:Y:S02]  /*c160*/  PRMT R84, R22, 0x5410, R23 ;  /* 0x0000541016547816 */ /* 0x001fe40000000017 */
[----:B------:R-:W-:Y:S02]  /*c170*/  SHF.R.U32.HI R22, RZ, 0x16, R17 ;  /* 0x00000016ff167819 */ /* 0x000fe40000011611 */
[----:B------:R-:W-:Y:S02]  /*c180*/  IADD3 R23, R59, -0x20, RZ ;  /* 0xffffffe03b177810 */ /* 0x000fe40007ffe0ff */
[----:B------:R-:W-:Y:S01]  /*c190*/  LOP3.LUT R59, R22, 0x3f, RZ, 0xc0, !PT ;  /* 0x0000003f163b7812 */ /* 0x000fe200078ec0ff */
[----:B------:R-:W-:Y:S03]  /*c1a0*/  I2F.F16 R57, R57 ;  /* 0x0000003900397306 */ /* 0x000fe60000200c00 */
[----:B------:R-:W-:-:S05]  /*c1b0*/  IADD3 R59, R59, -0x20, RZ ;  /* 0xffffffe03b3b7810 */ /* 0x000fca0007ffe0ff */
[----:B------:R-:W0:Y:S01]  /*c1c0*/  I2F.F16 R82, R82 ;  /* 0x0000005200527306 */ /* 0x000e220000200c00 */
[----:B-1----:R-:W-:-:S07]  /*c1d0*/  PRMT R91, R91, 0x5410, R56 ;  /* 0x000054105b5b7816 */ /* 0x002fce0000000038 */
[----:B------:R-:W-:Y:S08]  /*c1e0*/  I2F.F16 R50, R50 ;  /* 0x0000003200327306 */ /* 0x000ff00000200c00 */
[----:B------:R-:W1:Y:S08]  /*c1f0*/  I2F.F16 R87, R87 ;  /* 0x0000005700577306 */ /* 0x000e700000200c00 */
[----:B------:R-:W-:Y:S08]  /*c200*/  I2F.F16 R23, R23 ;  /* 0x0000001700177306 */ /* 0x000ff00000200c00 */
[----:B------:R-:W2:Y:S01]  /*c210*/  I2F.F16 R56, R59 ;  /* 0x0000003b00387306 */ /* 0x000ea20000200c00 */
[----:B0-----:R-:W-:-:S02]  /*c220*/  PRMT R82, R57, 0x5410, R82 ;  /* 0x0000541039527816 */ /* 0x001fc40000000052 */
[----:B-1----:R-:W-:Y:S02]  /*c230*/  PRMT R22, R50, 0x5410, R87 ;  /* 0x0000541032167816 */ /* 0x002fe40000000057 */
[----:B------:R-:W-:Y:S02]  /*c240*/  SHF.R.U32.HI R57, RZ, 0x10, R19 ;  /* 0x00000010ff397819 */ /* 0x000fe40000011613 */
[--C-:B------:R-:W-:Y:S02]  /*c250*/  SHF.R.U32.HI R50, RZ, 0x10, R18.reuse ;  /* 0x00000010ff327819 */ /* 0x100fe40000011612 */
[----:B------:R-:W-:Y:S02]  /*c260*/  SHF.R.U32.HI R85, RZ, 0x16, R18 ;  /* 0x00000016ff557819 */ /* 0x000fe40000011612 */
[----:B------:R-:W-:Y:S02]  /*c270*/  IADD3 R58, R58, -0x20, RZ ;  /* 0xffffffe03a3a7810 */ /* 0x000fe40007ffe0ff */
[----:B------:R-:W-:-:S02]  /*c280*/  LOP3.LUT R50, R50, 0x3f, RZ, 0xc0, !PT ;  /* 0x0000003f32327812 */ /* 0x000fc400078ec0ff */
[----:B--2---:R-:W-:Y:S02]  /*c290*/  PRMT R87, R23, 0x5410, R56 ;  /* 0x0000541017577816 */ /* 0x004fe40000000038 */
[----:B------:R-:W-:Y:S02]  /*c2a0*/  LOP3.LUT R23, R57, 0x3f, RZ, 0xc0, !PT ;  /* 0x0000003f39177812 */ /* 0x000fe400078ec0ff */
[----:B------:R-:W-:Y:S02]  /*c2b0*/  LOP3.LUT R85, R85, 0x3f, RZ, 0xc0, !PT ;  /* 0x0000003f55557812 */ /* 0x000fe400078ec0ff */
[--C-:B----4-:R-:W-:Y:S02]  /*c2c0*/  SHF.R.U32 R136, R16, 0x1c, R28.reuse ;  /* 0x0000001c10887819 */ /* 0x110fe4000000161c */
[----:B------:R-:W-:Y:S02]  /*c2d0*/  SHF.R.U32.HI R16, RZ, 0x2, R28 ;  /* 0x00000002ff107819 */ /* 0x000fe4000001161c */
[----:B------:R-:W-:-:S02]  /*c2e0*/  IADD3 R23, R23, -0x20, RZ ;  /* 0xffffffe017177810 */ /* 0x000fc40007ffe0ff */
[----:B------:R-:W-:Y:S02]  /*c2f0*/  IADD3 R50, R50, -0x20, RZ ;  /* 0xffffffe032327810 */ /* 0x000fe40007ffe0ff */
[----:B------:R-:W-:Y:S01]  /*c300*/  IADD3 R85, R85, -0x20, RZ ;  /* 0xffffffe055557810 */ /* 0x000fe20007ffe0ff */
[----:B------:R-:W-:Y:S01]  /*c310*/  I2F.F16 R89, R89 ;  /* 0x0000005900597306 */ /* 0x000fe20000200c00 */
[----:B------:R-:W-:Y:S01]  /*c320*/  HFMA2 R56, R22, R27, R20 ;  /* 0x0000001b16387231 */ /* 0x000fe20000000014 */
[----:B------:R-:W-:-:S06]  /*c330*/  LOP3.LUT R16, R16, 0x3f, RZ, 0xc0, !PT ;  /* 0x0000003f10107812 */ /* 0x000fcc00078ec0ff */
[----:B------:R-:W0:Y:S01]  /*c340*/  I2F.F16 R58, R58 ;  /* 0x0000003a003a7306 */ /* 0x000e220000200c00 */
[----:B------:R-:W-:-:S07]  /*c350*/  IADD3 R16, R16, -0x20, RZ ;  /* 0xffffffe010107810 */ /* 0x000fce0007ffe0ff */
[----:B------:R1:W-:Y:S01]  /*c360*/  I2F.F16 R20, R23 ;  /* 0x0000001700147306 */ /* 0x0003e20000200c00 */
[----:B------:R-:W-:Y:S01]  /*c370*/  HFMA2.MMA R57, R91, R27, R24 ;  /* 0x0000001b5b397235 */ /* 0x000fe20000000018 */
[----:B-1----:R-:W-:-:S06]  /*c380*/  SHF.R.U32.HI R23, RZ, 0x8, R28 ;  /* 0x00000008ff177819 */ /* 0x002fcc000001161c */
[----:B------:R-:W-:Y:S01]  /*c390*/  I2F.F16 R50, R50 ;  /* 0x0000003200327306 */ /* 0x000fe20000200c00 */
[----:B------:R-:W-:-:S07]  /*c3a0*/  LOP3.LUT R125, R23, 0x3f, RZ, 0xc0, !PT ;  /* 0x0000003f177d7812 */ /* 0x000fce00078ec0ff */
[----:B------:R-:W1:Y:S01]  /*c3b0*/  I2F.F16 R85, R85 ;  /* 0x0000005500557306 */ /* 0x000e620000200c00 */
[----:B------:R-:W-:Y:S02]  /*c3c0*/  LEA.HI R134, R28, 0xffffffe0, RZ, 0x6 ;  /* 0xffffffe01c867811 */ /* 0x000fe400078f30ff */
[--C-:B------:R-:W-:Y:S02]  /*c3d0*/  SHF.R.U32.HI R24, RZ, 0xe, R28.reuse ;  /* 0x0000000eff187819 */ /* 0x100fe4000001161c */
[----:B------:R-:W-:-:S03]  /*c3e0*/  SHF.R.U32.HI R28, RZ, 0x14, R28 ;  /* 0x00000014ff1c7819 */ /* 0x000fc6000001161c */
[----:B------:R2:W-:Y:S01]  /*c3f0*/  I2F.F16 R23, R16 ;  /* 0x0000001000177306 */ /* 0x0005e20000200c00 */
[----:B0-----:R-:W-:Y:S01]  /*c400*/  PRMT R89, R89, 0x5410, R58 ;  /* 0x0000541059597816 */ /* 0x001fe2000000003a */
[----:B------:R-:W-:Y:S01]  /*c410*/  HFMA2 R58, R22, R35, R25 ;  /* 0x00000023163a7231 */ /* 0x000fe20000000019 */
[----:B------:R-:W-:Y:S02]  /*c420*/  LOP3.LUT R28, R28, 0x3f, RZ, 0xc0, !PT ;  /* 0x0000003f1c1c7812 */ /* 0x000fe400078ec0ff */
[----:B--2---:R-:W-:-:S04]  /*c430*/  SHF.R.U32.HI R16, RZ, 0x2, R29 ;  /* 0x00000002ff107819 */ /* 0x004fc8000001161d */
[----:B------:R-:W-:Y:S02]  /*c440*/  LOP3.LUT R16, R16, 0x3f, RZ, 0xc0, !PT ;  /* 0x0000003f10107812 */ /* 0x000fe400078ec0ff */
[--C-:B------:R-:W-:Y:S02]  /*c450*/  SHF.R.U32.HI R25, RZ, 0x8, R29.reuse ;  /* 0x00000008ff197819 */ /* 0x100fe4000001161d */
[----:B------:R-:W-:Y:S02]  /*c460*/  IADD3 R16, R16, -0x20, RZ ;  /* 0xffffffe010107810 */ /* 0x000fe40007ffe0ff */
[----:B------:R-:W-:Y:S01]  /*c470*/  SHF.R.U32 R88, R17, 0x1c, R29 ;  /* 0x0000001c11587819 */ /* 0x000fe2000000161d */
[----:B------:R-:W-:Y:S01]  /*c480*/  HFMA2 R59, R82, R27, R26 ;  /* 0x0000001b523b7231 */ /* 0x000fe2000000001a */
[----:B-1----:R-:W-:Y:S01]  /*c490*/  PRMT R85, R50, 0x5410, R85 ;  /* 0x0000541032557816 */ /* 0x002fe20000000055 */
[C---:B------:R-:W-:Y:S01]  /*c4a0*/  HFMA2.MMA R50, R84.reuse, R27, R21 ;  /* 0x0000001b54327235 */ /* 0x040fe20000000015 */
[----:B------:R-:W-:Y:S01]  /*c4b0*/  IADD3 R17, R28, -0x20, RZ ;  /* 0xffffffe01c117810 */ /* 0x000fe20007ffe0ff */
[----:B------:R0:W-:Y:S01]  /*c4c0*/  I2F.F16 R27, R16 ;  /* 0x00000010001b7306 */ /* 0x0001e20000200c00 */
[----:B------:R-:W-:Y:S01]  /*c4d0*/  LOP3.LUT R25, R25, 0x3f, RZ, 0xc0, !PT ;  /* 0x0000003f19197812 */ /* 0x000fe200078ec0ff */
[-C--:B------:R-:W-:Y:S01]  /*c4e0*/  HFMA2.MMA R101, R84, R51.reuse, R101 ;  /* 0x0000003354657235 */ /* 0x080fe20000000065 */
[-C--:B------:R-:W-:Y:S01]  /*c4f0*/  HFMA2 R46, R22, R51.reuse, R46 ;  /* 0x00000033162e7231 */ /* 0x080fe2000000002e */
[----:B------:R-:W-:Y:S01]  /*c500*/  HFMA2.MMA R99, R91, R51, R99 ;  /* 0x000000335b637235 */ /* 0x000fe20000000063 */
[----:B------:R-:W-:Y:S01]  /*c510*/  HFMA2 R104, R82, R51, R104 ;  /* 0x0000003352687231 */ /* 0x000fe20000000068 */
[----:B------:R-:W-:-:S02]  /*c520*/  IADD3 R51, R25, -0x20, RZ ;  /* 0xffffffe019337810 */ /* 0x000fc40007ffe0ff */
[----:B0-----:R-:W-:Y:S01]  /*c530*/  SHF.R.U32 R16, R19, 0x1c, R31 ;  /* 0x0000001c13107819 */ /* 0x001fe2000000161f */
[----:B------:R-:W-:Y:S01]  /*c540*/  I2F.F16 R134, R134 ;  /* 0x0000008600867306 */ /* 0x000fe20000200c00 */
[--C-:B------:R-:W-:Y:S02]  /*c550*/  SHF.R.U32 R25, R18, 0x1c, R30.reuse ;  /* 0x0000001c12197819 */ /* 0x100fe4000000161e */
[----:B------:R-:W-:Y:S02]  /*c560*/  LOP3.LUT R16, R16, 0x3f, RZ, 0xc0, !PT ;  /* 0x0000003f10107812 */ /* 0x000fe400078ec0ff */
[----:B------:R-:W-:-:S03]  /*c570*/  SHF.R.U32.HI R18, RZ, 0x2, R30 ;  /* 0x00000002ff127819 */ /* 0x000fc6000001161e */
[----:B------:R-:W0:Y:S01]  /*c580*/  I2F.F16 R17, R17 ;  /* 0x0000001100117306 */ /* 0x000e220000200c00 */
[----:B------:R-:W-:Y:S02]  /*c590*/  IADD3 R28, R16, -0x20, RZ ;  /* 0xffffffe0101c7810 */ /* 0x000fe40007ffe0ff */
[----:B------:R-:W-:Y:S02]  /*c5a0*/  LOP3.LUT R16, R18, 0x3f, RZ, 0xc0, !PT ;  /* 0x0000003f12107812 */ /* 0x000fe400078ec0ff */
[----:B------:R-:W-:Y:S01]  /*c5b0*/  SHF.R.U32.HI R18, RZ, 0x2, R31 ;  /* 0x00000002ff127819 */ /* 0x000fe2000001161f */
[----:B------:R-:W-:-:S03]  /*c5c0*/  HFMA2.MMA R94, R84, R39, R94 ;  /* 0x00000027545e7235 */ /* 0x000fc6000000005e */
[----:B------:R-:W-:Y:S01]  /*c5d0*/  LOP3.LUT R18, R18, 0x3f, RZ, 0xc0, !PT ;  /* 0x0000003f12127812 */ /* 0x000fe200078ec0ff */
[-C--:B------:R-:W-:Y:S01]  /*c5e0*/  HFMA2 R95, R22, R39.reuse, R95 ;  /* 0x00000027165f7231 */ /* 0x080fe2000000005f */
[----:B------:R-:W-:Y:S01]  /*c5f0*/  HFMA2.MMA R96, R91, R39, R96 ;  /* 0x000000275b607235 */ /* 0x000fe20000000060 */
[----:B------:R-:W-:Y:S01]  /*c600*/  HFMA2 R97, R82, R39, R97 ;  /* 0x0000002752617231 */ /* 0x000fe20000000061 */
[----:B------:R-:W-:Y:S02]  /*c610*/  IADD3 R39, R18, -0x20, RZ ;  /* 0xffffffe012277810 */ /* 0x000fe40007ffe0ff */
[----:B0-----:R-:W-:Y:S02]  /*c620*/  PRMT R134, R17, 0x5410, R134 ;  /* 0x0000541011867816 */ /* 0x001fe40000000086 */
[--C-:B------:R-:W-:Y:S02]  /*c630*/  SHF.R.U32.HI R17, RZ, 0x8, R30.reuse ;  /* 0x00000008ff117819 */ /* 0x100fe4000001161e */
[----:B------:R-:W-:-:S02]  /*c640*/  SHF.R.U32.HI R18, RZ, 0xe, R30 ;  /* 0x0000000eff127819 */ /* 0x000fc4000001161e */
[----:B------:R-:W-:Y:S02]  /*c650*/  IADD3 R16, R16, -0x20, RZ ;  /* 0xffffffe010107810 */ /* 0x000fe40007ffe0ff */
[----:B------:R-:W-:Y:S02]  /*c660*/  LOP3.LUT R17, R17, 0x3f, RZ, 0xc0, !PT ;  /* 0x0000003f11117812 */ /* 0x000fe400078ec0ff */
[----:B------:R-:W-:Y:S01]  /*c670*/  LOP3.LUT R18, R18, 0x3f, RZ, 0xc0, !PT ;  /* 0x0000003f12127812 */ /* 0x000fe200078ec0ff */
[C---:B------:R-:W-:Y:S01]  /*c680*/  HFMA2.MMA R90, R84.reuse, R35, R90 ;  /* 0x00000023545a7235 */ /* 0x040fe2000000005a */
[-C--:B------:R-:W-:Y:S01]  /*c690*/  HFMA2 R49, R22, R47.reuse, R49 ;  /* 0x0000002f16317231 */ /* 0x080fe20000000031 */
[C---:B------:R-:W-:Y:S01]  /*c6a0*/  HFMA2.MMA R45, R84.reuse, R43, R45 ;  /* 0x0000002b542d7235 */ /* 0x040fe2000000002d */
[----:B------:R-:W-:Y:S01]  /*c6b0*/  HFMA2 R100, R82, R47, R100 ;  /* 0x0000002f52647231 */ /* 0x000fe20000000064 */
[-C--:B------:R-:W-:Y:S01]  /*c6c0*/  HFMA2.MMA R53, R84, R47.reuse, R53 ;  /* 0x0000002f54357235 */ /* 0x080fe20000000035 */
[----:B------:R-:W-:Y:S01]  /*c6d0*/  SHF.R.U32.HI R21, RZ, 0x16, R19 ;  /* 0x00000016ff157819 */ /* 0x000fe20000011613 */
[----:B------:R-:W-:Y:S01]  /*c6e0*/  HFMA2.MMA R98, R91, R47, R98 ;  /* 0x0000002f5b627235 */ /* 0x000fe20000000062 */
[----:B------:R-:W-:Y:S01]  /*c6f0*/  IADD3 R138, R17, -0x20, RZ ;  /* 0xffffffe0118a7810 */ /* 0x000fe20007ffe0ff */
[----:B------:R-:W-:Y:S01]  /*c700*/  HFMA2.MMA R103, R84, R55, R103 ;  /* 0x0000003754677235 */ /* 0x000fe20000000067 */
[----:B------:R-:W-:Y:S01]  /*c710*/  IADD3 R47, R18, -0x20, RZ ;  /* 0xffffffe0122f7810 */ /* 0x000fe20007ffe0ff */
[----:B------:R0:W-:Y:S02]  /*c720*/  I2F.F16 R84, R16 ;  /* 0x0000001000547306 */ /* 0x0001e40000200c00 */
[----:B0-----:R-:W0:Y:S01]  /*c730*/  LDS.128 R16, [UR5+0x30] ;  /* 0x00003005ff107984 */ /* 0x001e220008000c00 */
[----:B------:R-:W-:-:S02]  /*c740*/  LOP3.LUT R21, R21, 0x3f, RZ, 0xc0, !PT ;  /* 0x0000003f15157812 */ /* 0x000fc400078ec0ff */
[----:B------:R-:W-:Y:S02]  /*c750*/  LOP3.LUT R136, R136, 0x3f, RZ, 0xc0, !PT ;  /* 0x0000003f88887812 */ /* 0x000fe400078ec0ff */
[----:B------:R-:W-:Y:S02]  /*c760*/  IADD3 R21, R21, -0x20, RZ ;  /* 0xffffffe015157810 */ /* 0x000fe40007ffe0ff */
[----:B------:R-:W-:Y:S02]  /*c770*/  IADD3 R136, R136, -0x20, RZ ;  /* 0xffffffe088887810 */ /* 0x000fe40007ffe0ff */
[----:B------:R-:W-:Y:S02]  /*c780*/  LOP3.LUT R24, R24, 0x3f, RZ, 0xc0, !PT ;  /* 0x0000003f18187812 */ /* 0x000fe400078ec0ff */
[----:B------:R-:W-:Y:S01]  /*c790*/  I2F.F16 R21, R21 ;  /* 0x0000001500157306 */ /* 0x000fe20000200c00 */
[----:B------:R-:W-:Y:S02]  /*c7a0*/  IADD3 R125, R125, -0x20, RZ ;  /* 0xffffffe07d7d7810 */ /* 0x000fe40007ffe0ff */
[----:B------:R-:W-:-:S05]  /*c7b0*/  IADD3 R24, R24, -0x20, RZ ;  /* 0xffffffe018187810 */ /* 0x000fca0007ffe0ff */
[----:B------:R-:W1:Y:S01]  /*c7c0*/  I2F.F16 R136, R136 ;  /* 0x0000008800887306 */ /* 0x000e620000200c00 */
[----:B------:R-:W-:Y:S02]  /*c7d0*/  LOP3.LUT R88, R88, 0x3f, RZ, 0xc0, !PT ;  /* 0x0000003f58587812 */ /* 0x000fe400078ec0ff */
[----:B------:R-:W-:-:S05]  /*c7e0*/  SHF.R.U32.HI R26, RZ, 0xe, R29 ;  /* 0x0000000eff1a7819 */ /* 0x000fca000001161d */
[----:B------:R-:W-:Y:S01]  /*c7f0*/  I2F.F16 R28, R28 ;  /* 0x0000001c001c7306 */ /* 0x000fe20000200c00 */
[----:B------:R-:W-:-:S07]  /*c800*/  LEA.HI R86, R29, 0xffffffe0, RZ, 0x6 ;  /* 0xffffffe01d567811 */ /* 0x000fce00078f30ff */
[----:B------:R-:W2:Y:S01]  /*c810*/  I2F.F16 R39, R39 ;  /* 0x0000002700277306 */ /* 0x000ea20000200c00 */
[----:B------:R-:W-:Y:S02]  /*c820*/  IADD3 R88, R88, -0x20, RZ ;  /* 0xffffffe058587810 */ /* 0x000fe40007ffe0ff */
[----:B------:R-:W-:Y:S02]  /*c830*/  LOP3.LUT R26, R26, 0x3f, RZ, 0xc0, !PT ;  /* 0x0000003f1a1a7812 */ /* 0x000fe400078ec0ff */
[----:B------:R-:W-:-:S03]  /*c840*/  SHF.R.U32.HI R29, RZ, 0x14, R29 ;  /* 0x00000014ff1d7819 */ /* 0x000fc6000001161d */
[----:B------:R-:W-:Y:S01]  /*c850*/  I2F.F16 R125, R125 ;  /* 0x0000007d007d7306 */ /* 0x000fe20000200c00 */
[----:B0-----:R-:W-:Y:S01]  /*c860*/  HFMA2.MMA R53, R89, R16, R53 ;  /* 0x0000001059357235 */ /* 0x001fe20000000035 */
[----:B------:R-:W-:-:S06]  /*c870*/  HFMA2 R93, R82, R35, R93 ;  /* 0x00000023525d7231 */ /* 0x000fcc000000005d */
[----:B------:R-:W0:Y:S01]  /*c880*/  I2F.F16 R24, R24 ;  /* 0x0000001800187306 */ /* 0x000e220000200c00 */
[C---:B------:R-:W-:Y:S01]  /*c890*/  HFMA2.MMA R92, R91.reuse, R35, R92 ;  /* 0x000000235b5c7235 */ /* 0x040fe2000000005c */
[----:B------:R-:W-:Y:S02]  /*c8a0*/  IADD3 R26, R26, -0x20, RZ ;  /* 0xffffffe01a1a7810 */ /* 0x000fe40007ffe0ff */
[----:B------:R-:W-:Y:S02]  /*c8b0*/  LOP3.LUT R29, R29, 0x3f, RZ, 0xc0, !PT ;  /* 0x0000003f1d1d7812 */ /* 0x000fe400078ec0ff */
[----:B------:R-:W-:Y:S02]  /*c8c0*/  LOP3.LUT R25, R25, 0x3f, RZ, 0xc0, !PT ;  /* 0x0000003f19197812 */ /* 0x000fe400078ec0ff */
[----:B-1----:R-:W-:Y:S01]  /*c8d0*/  PRMT R136, R136, 0x5410, R23 ;  /* 0x0000541088887816 */ /* 0x002fe20000000017 */
[----:B------:R-:W1:Y:S01]  /*c8e0*/  I2F.F16 R88, R88 ;  /* 0x0000005800587306 */ /* 0x000e620000200c00 */
[----:B------:R-:W-:Y:S01]  /*c8f0*/  PRMT R35, R20, 0x5410, R21 ;  /* 0x0000541014237816 */ /* 0x000fe20000000015 */
[-C--:B------:R-:W-:Y:S01]  /*c900*/  HFMA2 R44, R22, R43.reuse, R44 ;  /* 0x0000002b162c7231 */ /* 0x080fe2000000002c */
[----:B------:R-:W-:Y:S01]  /*c910*/  IADD3 R29, R29, -0x20, RZ ;  /* 0xffffffe01d1d7810 */ /* 0x000fe20007ffe0ff */
[----:B------:R-:W-:Y:S01]  /*c920*/  HFMA2.MMA R48, R91, R43, R48 ;  /* 0x0000002b5b307235 */ /* 0x000fe20000000030 */
[----:B------:R-:W-:Y:S01]  /*c930*/  HFMA2 R52, R82, R43, R52 ;  /* 0x0000002b52347231 */ /* 0x000fe20000000034 */
[----:B------:R-:W-:Y:S01]  /*c940*/  IADD3 R25, R25, -0x20, RZ ;  /* 0xffffffe019197810 */ /* 0x000fe20007ffe0ff */
[-C--:B------:R-:W-:Y:S01]  /*c950*/  HFMA2 R49, R87, R16.reuse, R49 ;  /* 0x0000001057317231 */ /* 0x080fe20000000031 */
[----:B--2---:R-:W-:Y:S01]  /*c960*/  PRMT R28, R28, 0x5410, R39 ;  /* 0x000054101c1c7816 */ /* 0x004fe20000000027 */
[----:B------:R-:W-:Y:S01]  /*c970*/  I2F.F16 R51, R51 ;  /* 0x0000003300337306 */ /* 0x000fe20000200c00 */
[----:B------:R-:W-:Y:S01]  /*c980*/  HFMA2.MMA R39, R85, R16, R98 ;  /* 0x0000001055277235 */ /* 0x000fe20000000062 */
[----:B------:R-:W-:Y:S01]  /*c990*/  HFMA2 R43, R35, R16, R100 ;  /* 0x00000010232b7231 */ /* 0x000fe20000000064 */
[----:B------:R-:W-:Y:S01]  /*c9a0*/  HFMA2.MMA R16, R136, R17, R53 ;  /* 0x0000001188107235 */ /* 0x000fe20000000035 */
[----:B0-----:R-:W-:-:S04]  /*c9b0*/  PRMT R125, R125, 0x5410, R24 ;  /* 0x000054107d7d7816 */ /* 0x001fc80000000018 */
[----:B------:R-:W0:Y:S01]  /*c9c0*/  I2F.F16 R26, R26 ;  /* 0x0000001a001a7306 */ /* 0x000e220000200c00 */
[----:B------:R-:W-:Y:S01]  /*c9d0*/  HFMA2 R102, R22, R55, R102 ;  /* 0x0000003716667231 */ /* 0x000fe20000000066 */
[--C-:B------:R-:W-:Y:S02]  /*c9e0*/  SHF.R.U32.HI R23, RZ, 0x8, R31.reuse ;  /* 0x00000008ff177819 */ /* 0x100fe4000001161f */
[----:B------:R-:W-:-:S04]  /*c9f0*/  SHF.R.U32.HI R22, RZ, 0xe, R31 ;  /* 0x0000000eff167819 */ /* 0x000fc8000001161f */
[----:B------:R-:W-:Y:S01]  /*ca00*/  I2F.F16 R86, R86 ;  /* 0x0000005600567306 */ /* 0x000fe20000200c00 */
[----:B------:R-:W-:Y:S01]  /*ca10*/  LOP3.LUT R23, R23, 0x3f, RZ, 0xc0, !PT ;  /* 0x0000003f17177812 */ /* 0x000fe200078ec0ff */
[----:B------:R-:W-:Y:S01]  /*ca20*/  HFMA2.MMA R16, R125, R18, R16 ;  /* 0x000000127d107235 */ /* 0x000fe20000000010 */
[----:B------:R-:W-:-:S05]  /*ca30*/  LOP3.LUT R22, R22, 0x3f, RZ, 0xc0, !PT ;  /* 0x0000003f16167812 */ /* 0x000fca00078ec0ff */
[----:B------:R-:W2:Y:S01]  /*ca40*/  I2F.F16 R29, R29 ;  /* 0x0000001d001d7306 */ /* 0x000ea20000200c00 */
[----:B-1----:R-:W-:-:S07]  /*ca50*/  PRMT R88, R88, 0x5410, R27 ;  /* 0x0000541058587816 */ /* 0x002fce000000001b */
[----:B------:R-:W1:Y:S01]  /*ca60*/  I2F.F16 R25, R25 ;  /* 0x0000001900197306 */ /* 0x000e620000200c00 */
[----:B------:R-:W-:Y:S02]  /*ca70*/  IADD3 R23, R23, -0x20, RZ ;  /* 0xffffffe017177810 */ /* 0x000fe40007ffe0ff */
[----:B------:R-:W-:Y:S01]  /*ca80*/  IADD3 R22, R22, -0x20, RZ ;  /* 0xffffffe016167810 */ /* 0x000fe20007ffe0ff */
[----:B------:R-:W-:Y:S01]  /*ca90*/  HFMA2 R24, R88, R17, R49 ;  /* 0x0000001158187231 */ /* 0x000fe20000000031 */
[----:B0-----:R-:W-:Y:S01]  /*caa0*/  PRMT R51, R51, 0x5410, R26 ;  /* 0x0000541033337816 */ /* 0x001fe2000000001a */
[----:B------:R-:W-:Y:S01]  /*cab0*/  HFMA2.MMA R16, R134, R19, R16 ;  /* 0x0000001386107235 */ /* 0x000fe20000000010 */
[----:B--2---:R-:W-:Y:S01]  /*cac0*/  PRMT R86, R29, 0x5410, R86 ;  /* 0x000054101d567816 */ /* 0x004fe20000000056 */
[----:B------:R-:W-:Y:S02]  /*cad0*/  I2F.F16 R23, R23 ;  /* 0x0000001700177306 */ /* 0x000fe40000200c00 */
[----:B------:R-:W-:Y:S01]  /*cae0*/  HFMA2 R24, R51, R18, R24 ;  /* 0x0000001233187231 */ /* 0x000fe20000000018 */
[----:B-1----:R-:W-:-:S05]  /*caf0*/  PRMT R84, R25, 0x5410, R84 ;  /* 0x0000541019547816 */ /* 0x002fca0000000054 */
[----:B------:R-:W0:Y:S01]  /*cb00*/  I2F.F16 R22, R22 ;  /* 0x0000001600167306 */ /* 0x000e220000200c00 */
[----:B------:R-:W-:Y:S02]  /*cb10*/  HFMA2 R24, R86, R19, R24 ;  /* 0x0000001356187231 */ /* 0x000fe40000000018 */
[----:B------:R-:W-:Y:S01]  /*cb20*/  HFMA2 R43, R28, R17, R43 ;  /* 0x000000111c2b7231 */ /* 0x000fe2000000002b */
[----:B------:R-:W-:Y:S01]  /*cb30*/  HFMA2.MMA R39, R84, R17, R39 ;  /* 0x0000001154277235 */ /* 0x000fe20000000027 */
[----:B------:R-:W-:Y:S02]  /*cb40*/  HADD2 R17, R16.H0_H0, R16.H1_H1 ;  /* 0x3000001010117230 */ /* 0x000fe40000000800 */
[----:B------:R-:W-:Y:S01]  /*cb50*/  HADD2 R16, R24.H0_H0, R24.H1_H1 ;  /* 0x3000001818107230 */ /* 0x000fe20000000800 */
[----:B------:R-:W-:Y:S01]  /*cb60*/  SHF.R.U32.HI R24, RZ, 0x14, R31 ;  /* 0x00000014ff187819 */ /* 0x000fe2000001161f */
[----:B------:R-:W-:Y:S01]  /*cb70*/  HADD2 R62, R62.H0_H0, R62.H1_H1 ;  /* 0x3000003e3e3e7230 */ /* 0x000fe20000000800 */
[----:B------:R-:W-:-:S02]  /*cb80*/  SHF.R.U32.HI R98, RZ, 0x14, R30 ;  /* 0x00000014ff627819 */ /* 0x000fc4000001161e */
[----:B------:R-:W-:Y:S02]  /*cb90*/  LOP3.LUT R24, R24, 0x3f, RZ, 0xc0, !PT ;  /* 0x0000003f18187812 */ /* 0x000fe400078ec0ff */
[----:B0-----:R-:W-:Y:S02]  /*cba0*/  PRMT R29, R23, 0x5410, R22 ;  /* 0x00005410171d7816 */ /* 0x001fe40000000016 */
[----:B------:R-:W-:Y:S01]  /*cbb0*/  LOP3.LUT R98, R98, 0x3f, RZ, 0xc0, !PT ;  /* 0x0000003f62627812 */ /* 0x000fe200078ec0ff */
[----:B------:R-:W0:Y:S01]  /*cbc0*/  LDS.128 R20, [UR5+0x90] ;  /* 0x00009005ff147984 */ /* 0x000e220008000c00 */
[----:B------:R-:W-:Y:S02]  /*cbd0*/  PRMT R64, R64, 0x5410, R62 ;  /* 0x0000541040407816 */ /* 0x000fe4000000003e */
[----:B------:R-:W-:Y:S02]  /*cbe0*/  LEA.HI R49, R31, 0xffffffe0, RZ, 0x6 ;  /* 0xffffffe01f317811 */ /* 0x000fe400078f30ff */
[----:B------:R-:W-:-:S02]  /*cbf0*/  IADD3 R62, R24, -0x20, RZ ;  /* 0xffffffe0183e7810 */ /* 0x000fc40007ffe0ff */
[----:B------:R-:W-:Y:S02]  /*cc00*/  LEA.HI R53, R30, 0xffffffe0, RZ, 0x6 ;  /* 0xffffffe01e357811 */ /* 0x000fe400078f30ff */
[----:B------:R-:W-:Y:S01]  /*cc10*/  IADD3 R98, R98, -0x20, RZ ;  /* 0xffffffe062627810 */ /* 0x000fe20007ffe0ff */
[----:B------:R-:W-:Y:S08]  /*cc20*/  I2F.F16 R138, R138 ;  /* 0x0000008a008a7306 */ /* 0x000ff00000200c00 */
[----:B------:R-:W1:Y:S01]  /*cc30*/  I2F.F16 R47, R47 ;  /* 0x0000002f002f7306 */ /* 0x000e620000200c00 */
[----:B------:R-:W-:Y:S01]  /*cc40*/  HFMA2.MMA R31, R29, R18, R43 ;  /* 0x000000121d1f7235 */ /* 0x000fe2000000002b */
[----:B------:R-:W-:Y:S01]  /*cc50*/  PRMT R63, R63, 0x5410, R66 ;  /* 0x000054103f3f7816 */ /* 0x000fe20000000042 */
[----:B------:R-:W-:Y:S01]  /*cc60*/  HFMA2.MMA R14, R64, R112, R14 ;  /* 0x00000070400e7235 */ /* 0x000fe2000000000e */
[----:B------:R-:W2:Y:S04]  /*cc70*/  LDS.128 R24, [UR5+0xb0] ;  /* 0x0000b005ff187984 */ /* 0x000ea80008000c00 */
[----:B------:R-:W-:Y:S08]  /*cc80*/  I2F.F16 R49, R49 ;  /* 0x0000003100317306 */ /* 0x000ff00000200c00 */
[----:B------:R-:W3:Y:S08]  /*cc90*/  I2F.F16 R62, R62 ;  /* 0x0000003e003e7306 */ /* 0x000ef00000200c00 */
[----:B------:R-:W-:Y:S08]  /*cca0*/  I2F.F16 R53, R53 ;  /* 0x0000003500357306 */ /* 0x000ff00000200c00 */
[----:B------:R-:W4:Y:S01]  /*ccb0*/  I2F.F16 R98, R98 ;  /* 0x0000006200627306 */ /* 0x000f220000200c00 */
[----:B-1----:R-:W-:-:S02]  /*ccc0*/  PRMT R47, R138, 0x5410, R47 ;  /* 0x000054108a2f7816 */ /* 0x002fc4000000002f */
[----:B---3--:R-:W-:-:S03]  /*ccd0*/  PRMT R62, R62, 0x5410, R49 ;  /* 0x000054103e3e7816 */ /* 0x008fc60000000031 */
[----:B------:R-:W-:Y:S01]  /*cce0*/  HFMA2 R30, R47, R18, R39 ;  /* 0x000000122f1e7231 */ /* 0x000fe20000000027 */
[----:B------:R-:W-:Y:S02]  /*ccf0*/  PRMT R39, R17, 0x5410, R16 ;  /* 0x0000541011277816 */ /* 0x000fe40000000010 */
[----:B------:R-:W-:Y:S01]  /*cd00*/  HFMA2.MMA R31, R62, R19, R31 ;  /* 0x000000133e1f7235 */ /* 0x000fe2000000001f */
[----:B----4-:R-:W-:-:S05]  /*cd10*/  PRMT R64, R98, 0x5410, R53 ;  /* 0x0000541062407816 */ /* 0x010fca0000000035 */
[----:B------:R-:W-:Y:S02]  /*cd20*/  HFMA2 R30, R64, R19, R30 ;  /* 0x00000013401e7231 */ /* 0x000fe4000000001e */
[----:B------:R-:W1:Y:S01]  /*cd30*/  LDS.128 R16, [UR5+0x130] ;  /* 0x00013005ff107984 */ /* 0x000e620008000c00 */
[----:B------:R-:W-:Y:S01]  /*cd40*/  HFMA2 R13, R63, R111, R13 ;  /* 0x0000006f3f0d7231 */ /* 0x000fe2000000000d */
        /* <DEDUP_REMOVED lines=11> */
[----:B------:R-:W-:Y:S01]  /*ce00*/  HFMA2.MMA R54, R82, R55, R54 ;  /* 0x0000003752367235 */ /* 0x000fe20000000036 */
[----:B------:R-:W-:-:S02]  /*ce10*/  HFMA2 R55, R117, R22, R60 ;  /* 0x0000001675377231 */ /* 0x000fc4000000003c */
[----:B------:R-:W-:Y:S01]  /*ce20*/  HFMA2 R61, R107, R22, R61 ;  /* 0x000000166b3d7231 */ /* 0x000fe2000000003d */
[-C--:B------:R-:W-:Y:S01]  /*ce30*/  HFMA2.MMA R49, R116, R23.reuse, R65 ;  /* 0x0000001774317235 */ /* 0x080fe20000000041 */
[-C--:B------:R-:W-:Y:S01]  /*ce40*/  HFMA2 R53, R110, R23.reuse, R55 ;  /* 0x000000176e357231 */ /* 0x080fe20000000037 */
[----:B------:R-:W-:Y:S01]  /*ce50*/  HFMA2.MMA R15, R108, R23, R63 ;  /* 0x000000176c0f7235 */ /* 0x000fe2000000003f */
[----:B------:R-:W-:Y:S02]  /*ce60*/  HFMA2 R43, R106, R23, R61 ;  /* 0x000000176a2b7231 */ /* 0x000fe4000000003d */
[----:B------:R-:W0:Y:S01]  /*ce70*/  LDS.128 R20, [UR5+0x1b0] ;  /* 0x0001b005ff147984 */ /* 0x000e220008000c00 */
[----:B--2---:R-:W-:Y:S02]  /*ce80*/  HFMA2.MMA R56, R87, R24, R56 ;  /* 0x0000001857387235 */ /* 0x004fe40000000038 */
[-C--:B-1----:R-:W-:Y:S02]  /*ce90*/  HFMA2.MMA R90, R89, R16.reuse, R90 ;  /* 0x00000010595a7235 */ /* 0x082fe4000000005a */
[----:B------:R-:W-:Y:S01]  /*cea0*/  HFMA2.MMA R92, R85, R16, R92 ;  /* 0x00000010555c7235 */ /* 0x000fe2000000005c */
[----:B------:R-:W-:-:S05]  /*ceb0*/  HFMA2 R58, R87, R16, R58 ;  /* 0x00000010573a7231 */ /* 0x000fca000000003a */
[-C--:B------:R-:W-:Y:S02]  /*cec0*/  HFMA2.MMA R90, R136, R17.reuse, R90 ;  /* 0x00000011885a7235 */ /* 0x080fe4000000005a */
[----:B------:R-:W-:Y:S01]  /*ced0*/  HFMA2.MMA R92, R84, R17, R92 ;  /* 0x00000011545c7235 */ /* 0x000fe2000000005c */
[----:B------:R-:W-:Y:S01]  /*cee0*/  HFMA2 R93, R35, R16, R93 ;  /* 0x00000010235d7231 */ /* 0x000fe2000000005d */
[----:B------:R-:W-:Y:S01]  /*cef0*/  HFMA2.MMA R56, R88, R25, R56 ;  /* 0x0000001958387235 */ /* 0x000fe20000000038 */
[----:B------:R-:W-:Y:S02]  /*cf00*/  HADD2 R30, R30.H0_H0, R30.H1_H1 ;  /* 0x3000001e1e1e7230 */ /* 0x000fe40000000800 */
[----:B------:R-:W-:Y:S01]  /*cf10*/  HADD2 R31, R31.H0_H0, R31.H1_H1 ;  /* 0x3000001f1f1f7230 */ /* 0x000fe20000000800 */
[-C--:B------:R-:W-:Y:S01]  /*cf20*/  HFMA2.MMA R90, R125, R18.reuse, R90 ;  /* 0x000000127d5a7235 */ /* 0x080fe2000000005a */
[-C--:B------:R-:W-:Y:S01]  /*cf30*/  HFMA2 R58, R88, R17.reuse, R58 ;  /* 0x00000011583a7231 */ /* 0x080fe2000000003a */
[----:B------:R-:W-:Y:S01]  /*cf40*/  HFMA2.MMA R92, R47, R18, R92 ;  /* 0x000000122f5c7235 */ /* 0x000fe2000000005c */
[----:B------:R-:W-:Y:S01]  /*cf50*/  HFMA2 R93, R28, R17, R93 ;  /* 0x000000111c5d7231 */ /* 0x000fe2000000005d */
[----:B------:R-:W-:Y:S01]  /*cf60*/  PRMT R30, R30, 0x5410, R31 ;  /* 0x000054101e1e7816 */ /* 0x000fe2000000001f */
[-C--:B------:R-:W-:Y:S01]  /*cf70*/  HFMA2 R58, R51, R18.reuse, R58 ;  /* 0x00000012333a7231 */ /* 0x080fe2000000003a */
[----:B------:R-:W-:Y:S01]  /*cf80*/  HFMA2.MMA R56, R51, R26, R56 ;  /* 0x0000001a33387235 */ /* 0x000fe20000000038 */
[----:B------:R-:W-:Y:S01]  /*cf90*/  HFMA2 R31, R29, R18, R93 ;  /* 0x000000121d1f7231 */ /* 0x000fe2000000005d */
[----:B------:R-:W-:Y:S01]  /*cfa0*/  HFMA2.MMA R59, R35, R24, R59 ;  /* 0x00000018233b7235 */ /* 0x000fe2000000003b */
[----:B------:R-:W-:Y:S01]  /*cfb0*/  HFMA2 R50, R89, R24, R50 ;  /* 0x0000001859327231 */ /* 0x000fe20000000032 */
[-C--:B------:R-:W-:Y:S01]  /*cfc0*/  HFMA2.MMA R90, R134, R19.reuse, R90 ;  /* 0x00000013865a7235 */ /* 0x080fe2000000005a */
[-C--:B------:R-:W-:Y:S01]  /*cfd0*/  HFMA2 R58, R86, R19.reuse, R58 ;  /* 0x00000013563a7231 */ /* 0x080fe2000000003a */
[----:B------:R-:W-:Y:S01]  /*cfe0*/  HFMA2.MMA R92, R64, R19, R92 ;  /* 0x00000013405c7235 */ /* 0x000fe2000000005c */
[----:B------:R-:W-:-:S02]  /*cff0*/  HFMA2 R31, R62, R19, R31 ;  /* 0x000000133e1f7231 */ /* 0x000fc4000000001f */
[----:B------:R-:W1:Y:S01]  /*d000*/  LDS.128 R16, [UR5+0x230] ;  /* 0x00023005ff107984 */ /* 0x000e620008000c00 */
[-C--:B------:R-:W-:Y:S01]  /*d010*/  HFMA2 R50, R136, R25.reuse, R50 ;  /* 0x0000001988327231 */ /* 0x080fe20000000032 */
[----:B------:R-:W-:Y:S01]  /*d020*/  HFMA2.MMA R56, R86, R27, R56 ;  /* 0x0000001b56387235 */ /* 0x000fe20000000038 */
[----:B------:R-:W-:Y:S01]  /*d030*/  HFMA2 R57, R85, R24, R57 ;  /* 0x0000001855397231 */ /* 0x000fe20000000039 */
[----:B------:R-:W-:Y:S01]  /*d040*/  HFMA2.MMA R59, R28, R25, R59 ;  /* 0x000000191c3b7235 */ /* 0x000fe2000000003b */
[----:B------:R-:W-:Y:S01]  /*d050*/  HFMA2 R50, R125, R26, R50 ;  /* 0x0000001a7d327231 */ /* 0x000fe20000000032 */
[----:B------:R-:W-:Y:S01]  /*d060*/  PRMT R67, R67, 0x5410, R68 ;  /* 0x0000541043437816 */ /* 0x000fe20000000044 */
[----:B------:R-:W-:Y:S01]  /*d070*/  HFMA2 R57, R84, R25, R57 ;  /* 0x0000001954397231 */ /* 0x000fe20000000039 */
[-C--:B0-----:R-:W-:Y:S01]  /*d080*/  HFMA2.MMA R68, R89, R20.reuse, R94 ;  /* 0x0000001459447235 */ /* 0x081fe2000000005e */
[----:B------:R-:W-:Y:S01]  /*d090*/  HADD2 R49, R49.H0_H0, R49.H1_H1 ;  /* 0x3000003131317230 */ /* 0x000fe20000000800 */
[----:B------:R-:W-:Y:S01]  /*d0a0*/  HFMA2.MMA R96, R85, R20, R96 ;  /* 0x0000001455607235 */ /* 0x000fe20000000060 */
[----:B------:R-:W-:-:S02]  /*d0b0*/  HADD2 R53, R53.H0_H0, R53.H1_H1 ;  /* 0x3000003535357230 */ /* 0x000fc40000000800 */
[----:B------:R-:W-:Y:S01]  /*d0c0*/  HFMA2 R50, R134, R27, R50 ;  /* 0x0000001b86327231 */ /* 0x000fe20000000032 */
[----:B------:R-:W-:Y:S01]  /*d0d0*/  HFMA2.MMA R59, R29, R26, R59 ;  /* 0x0000001a1d3b7235 */ /* 0x000fe2000000003b */
[----:B------:R-:W-:Y:S01]  /*d0e0*/  HFMA2 R57, R47, R26, R57 ;  /* 0x0000001a2f397231 */ /* 0x000fe20000000039 */
[----:B------:R-:W-:Y:S01]  /*d0f0*/  PRMT R49, R49, 0x5410, R53 ;  /* 0x0000541031317816 */ /* 0x000fe20000000035 */
[----:B------:R-:W-:Y:S02]  /*d100*/  HADD2 R50, R50.H0_H0, R50.H1_H1 ;  /* 0x3000003232327230 */ /* 0x000fe40000000800 */
[----:B------:R-:W-:Y:S01]  /*d110*/  HADD2 R26, R56.H0_H0, R56.H1_H1 ;  /* 0x30000038381a7230 */ /* 0x000fe20000000800 */
[-C--:B------:R-:W-:Y:S02]  /*d120*/  HFMA2.MMA R68, R136, R21.reuse, R68 ;  /* 0x0000001588447235 */ /* 0x080fe40000000044 */
[----:B------:R-:W-:Y:S01]  /*d130*/  HFMA2.MMA R96, R84, R21, R96 ;  /* 0x0000001554607235 */ /* 0x000fe20000000060 */
[----:B------:R-:W-:Y:S01]  /*d140*/  HFMA2 R56, R49, R112, R8 ;  /* 0x0000007031387231 */ /* 0x000fe20000000008 */
[----:B------:R-:W-:Y:S01]  /*d150*/  PRMT R50, R50, 0x5410, R26 ;  /* 0x0000541032327816 */ /* 0x000fe2000000001a */
[----:B------:R-:W-:-:S02]  /*d160*/  HFMA2 R95, R87, R20, R95 ;  /* 0x00000014575f7231 */ /* 0x000fc4000000005f */
[----:B------:R-:W-:Y:S02]  /*d170*/  HFMA2 R97, R35, R20, R97 ;  /* 0x0000001423617231 */ /* 0x000fe40000000061 */
[----:B------:R-:W-:Y:S02]  /*d180*/  HADD2 R15, R15.H0_H0, R15.H1_H1 ;  /* 0x3000000f0f0f7230 */ /* 0x000fe40000000800 */
[----:B------:R-:W-:Y:S02]  /*d190*/  HADD2 R43, R43.H0_H0, R43.H1_H1 ;  /* 0x3000002b2b2b7230 */ /* 0x000fe40000000800 */
[-C--:B------:R-:W-:Y:S01]  /*d1a0*/  HFMA2 R8, R50, R112.reuse, R56 ;  /* 0x0000007032087231 */ /* 0x080fe20000000038 */
[-C--:B------:R-:W-:Y:S01]  /*d1b0*/  HFMA2.MMA R96, R47, R22.reuse, R96 ;  /* 0x000000162f607235 */ /* 0x080fe20000000060 */
[----:B------:R-:W-:Y:S01]  /*d1c0*/  HFMA2 R56, R67, R112, R5 ;  /* 0x0000007043387231 */ /* 0x000fe20000000005 */
[----:B------:R-:W-:Y:S01]  /*d1d0*/  HFMA2.MMA R67, R125, R22, R68 ;  /* 0x000000167d437235 */ /* 0x000fe20000000044 */
[----:B------:R-:W-:-:S02]  /*d1e0*/  HFMA2 R95, R88, R21, R95 ;  /* 0x00000015585f7231 */ /* 0x000fc4000000005f */
[----:B------:R-:W-:Y:S01]  /*d1f0*/  HFMA2 R97, R28, R21, R97 ;  /* 0x000000151c617231 */ /* 0x000fe20000000061 */
[----:B------:R-:W-:Y:S01]  /*d200*/  PRMT R15, R15, 0x5410, R43 ;  /* 0x000054100f0f7816 */ /* 0x000fe2000000002b */
[-C--:B------:R-:W-:Y:S02]  /*d210*/  HFMA2 R43, R51, R22.reuse, R95 ;  /* 0x00000016332b7231 */ /* 0x080fe4000000005f */
[----:B------:R-:W-:Y:S01]  /*d220*/  HFMA2 R97, R29, R22, R97 ;  /* 0x000000161d617231 */ /* 0x000fe20000000061 */
[-C--:B------:R-:W-:Y:S01]  /*d230*/  HFMA2.MMA R67, R134, R23.reuse, R67 ;  /* 0x0000001786437235 */ /* 0x080fe20000000043 */
[-C--:B------:R-:W-:Y:S01]  /*d240*/  HFMA2 R43, R86, R23.reuse, R43 ;  /* 0x00000017562b7231 */ /* 0x080fe2000000002b */
[----:B------:R-:W-:Y:S01]  /*d250*/  HFMA2.MMA R96, R64, R23, R96 ;  /* 0x0000001740607235 */ /* 0x000fe20000000060 */
[----:B------:R-:W-:Y:S02]  /*d260*/  HFMA2 R97, R62, R23, R97 ;  /* 0x000000173e617231 */ /* 0x000fe40000000061 */
[----:B------:R-:W0:Y:S01]  /*d270*/  LDS.128 R20, [UR5+0x2b0] ;  /* 0x0002b005ff147984 */ /* 0x000e220008000c00 */
[----:B------:R-:W-:Y:S01]  /*d280*/  HADD2 R90, R90.H0_H0, R90.H1_H1 ;  /* 0x3000005a5a5a7230 */ /* 0x000fe20000000800 */
[-C--:B-1----:R-:W-:Y:S01]  /*d290*/  HFMA2.MMA R68, R89, R16.reuse, R45 ;  /* 0x0000001059447235 */ /* 0x082fe2000000002d */
[----:B------:R-:W-:Y:S01]  /*d2a0*/  HADD2 R58, R58.H0_H0, R58.H1_H1 ;  /* 0x3000003a3a3a7230 */ /* 0x000fe20000000800 */
[----:B------:R-:W-:Y:S01]  /*d2b0*/  HFMA2.MMA R48, R85, R16, R48 ;  /* 0x0000001055307235 */ /* 0x000fe20000000030 */
[----:B------:R-:W-:Y:S01]  /*d2c0*/  HADD2 R67, R67.H0_H0, R67.H1_H1 ;  /* 0x3000004343437230 */ /* 0x000fe20000000800 */
[----:B------:R-:W-:Y:S01]  /*d2d0*/  PRMT R71, R71, 0x5410, R72 ;  /* 0x0000541047477816 */ /* 0x000fe20000000048 */
[----:B------:R-:W-:Y:S01]  /*d2e0*/  HADD2 R43, R43.H0_H0, R43.H1_H1 ;  /* 0x3000002b2b2b7230 */ /* 0x000fe20000000800 */
[----:B------:R-:W-:-:S02]  /*d2f0*/  PRMT R90, R90, 0x5410, R58 ;  /* 0x000054105a5a7816 */ /* 0x000fc4000000003a */
[-C--:B------:R-:W-:Y:S02]  /*d300*/  HFMA2.MMA R68, R136, R17.reuse, R68 ;  /* 0x0000001188447235 */ /* 0x080fe40000000044 */
[----:B------:R-:W-:Y:S01]  /*d310*/  HFMA2.MMA R48, R84, R17, R48 ;  /* 0x0000001154307235 */ /* 0x000fe20000000030 */
[-C--:B------:R-:W-:Y:S01]  /*d320*/  HFMA2 R5, R90, R112.reuse, R56 ;  /* 0x000000705a057231 */ /* 0x080fe20000000038 */
[----:B------:R-:W-:Y:S01]  /*d330*/  PRMT R67, R67, 0x5410, R43 ;  /* 0x0000541043437816 */ /* 0x000fe2000000002b */
[----:B------:R-:W-:Y:S02]  /*d340*/  HFMA2 R56, R71, R112, R3 ;  /* 0x0000007047387231 */ /* 0x000fe40000000003 */
[-C--:B------:R-:W-:Y:S02]  /*d350*/  HFMA2 R44, R87, R16.reuse, R44 ;  /* 0x00000010572c7231 */ /* 0x080fe4000000002c */
[----:B------:R-:W-:Y:S02]  /*d360*/  HFMA2 R52, R35, R16, R52 ;  /* 0x0000001023347231 */ /* 0x000fe40000000034 */
[----:B------:R-:W-:-:S02]  /*d370*/  HADD2 R92, R92.H0_H0, R92.H1_H1 ;  /* 0x3000005c5c5c7230 */ /* 0x000fc40000000800 */
[----:B------:R-:W-:Y:S01]  /*d380*/  HADD2 R31, R31.H0_H0, R31.H1_H1 ;  /* 0x3000001f1f1f7230 */ /* 0x000fe20000000800 */
[-C--:B------:R-:W-:Y:S01]  /*d390*/  HFMA2.MMA R48, R47, R18.reuse, R48 ;  /* 0x000000122f307235 */ /* 0x080fe20000000030 */
[----:B------:R-:W-:Y:S01]  /*d3a0*/  HFMA2 R3, R67, R112, R56 ;  /* 0x0000007043037231 */ /* 0x000fe20000000038 */
[----:B------:R-:W-:Y:S01]  /*d3b0*/  HFMA2.MMA R67, R125, R18, R68 ;  /* 0x000000127d437235 */ /* 0x000fe20000000044 */
[-C--:B------:R-:W-:Y:S02]  /*d3c0*/  HFMA2 R44, R88, R17.reuse, R44 ;  /* 0x00000011582c7231 */ /* 0x080fe4000000002c */
[----:B------:R-:W-:Y:S01]  /*d3d0*/  HFMA2 R52, R28, R17, R52 ;  /* 0x000000111c347231 */ /* 0x000fe20000000034 */
[----:B------:R-:W-:Y:S01]  /*d3e0*/  PRMT R92, R92, 0x5410, R31 ;  /* 0x000054105c5c7816 */ /* 0x000fe2000000001f */
[-C--:B------:R-:W-:Y:S02]  /*d3f0*/  HFMA2 R43, R51, R18.reuse, R44 ;  /* 0x00000012332b7231 */ /* 0x080fe4000000002c */
[----:B------:R-:W-:Y:S01]  /*d400*/  HFMA2 R31, R29, R18, R52 ;  /* 0x000000121d1f7231 */ /* 0x000fe20000000034 */
[-C--:B------:R-:W-:Y:S01]  /*d410*/  HFMA2.MMA R67, R134, R19.reuse, R67 ;  /* 0x0000001386437235 */ /* 0x080fe20000000043 */
[-C--:B------:R-:W-:Y:S01]  /*d420*/  HFMA2 R43, R86, R19.reuse, R43 ;  /* 0x00000013562b7231 */ /* 0x080fe2000000002b */
[----:B------:R-:W-:Y:S01]  /*d430*/  HFMA2.MMA R48, R64, R19, R48 ;  /* 0x0000001340307235 */ /* 0x000fe20000000030 */
[----:B------:R-:W-:-:S02]  /*d440*/  HFMA2 R31, R62, R19, R31 ;  /* 0x000000133e1f7231 */ /* 0x000fc4000000001f */
[----:B------:R-:W1:Y:S01]  /*d450*/  LDS.128 R16, [UR5+0x330] ;  /* 0x00033005ff107984 */ /* 0x000e620008000c00 */
[----:B0-----:R-:W-:Y:S01]  /*d460*/  HFMA2.MMA R68, R89, R20, R101 ;  /* 0x0000001459447235 */ /* 0x001fe20000000065 */
[----:B------:R-:W-:Y:S01]  /*d470*/  HADD2 R43, R43.H0_H0, R43.H1_H1 ;  /* 0x3000002b2b2b7230 */ /* 0x000fe20000000800 */
[----:B------:R-:W-:Y:S02]  /*d480*/  PRMT R75, R75, 0x5410, R76 ;  /* 0x000054104b4b7816 */ /* 0x000fe4000000004c */
[----:B------:R-:W-:-:S04]  /*d490*/  HADD2 R67, R67.H0_H0, R67.H1_H1 ;  /* 0x3000004343437230 */ /* 0x000fc80000000800 */
[----:B------:R-:W-:Y:S01]  /*d4a0*/  HFMA2.MMA R68, R136, R21, R68 ;  /* 0x0000001588447235 */ /* 0x000fe20000000044 */
[----:B------:R-:W-:Y:S01]  /*d4b0*/  PRMT R67, R67, 0x5410, R43 ;  /* 0x0000541043437816 */ /* 0x000fe2000000002b */
[----:B------:R-:W-:-:S04]  /*d4c0*/  HFMA2 R56, R75, R112, R0 ;  /* 0x000000704b387231 */ /* 0x000fc80000000000 */
[----:B------:R-:W-:Y:S02]  /*d4d0*/  HFMA2 R0, R67, R112, R56 ;  /* 0x0000007043007231 */ /* 0x000fe40000000038 */
[----:B------:R-:W-:Y:S01]  /*d4e0*/  HFMA2.MMA R67, R125, R22, R68 ;  /* 0x000000167d437235 */ /* 0x000fe20000000044 */
[----:B------:R-:W-:Y:S01]  /*d4f0*/  HFMA2 R44, R87, R20, R46 ;  /* 0x00000014572c7231 */ /* 0x000fe2000000002e */
[----:B------:R-:W-:Y:S02]  /*d500*/  HFMA2.MMA R99, R85, R20, R99 ;  /* 0x0000001455637235 */ /* 0x000fe40000000063 */
[----:B------:R-:W-:Y:S01]  /*d510*/  HFMA2.MMA R25, R62, R27, R59 ;  /* 0x0000001b3e197235 */ /* 0x000fe2000000003b */
[----:B------:R-:W-:-:S03]  /*d520*/  HFMA2 R44, R88, R21, R44 ;  /* 0x00000015582c7231 */ /* 0x000fc6000000002c */
[----:B------:R-:W-:Y:S01]  /*d530*/  HFMA2.MMA R67, R134, R23, R67 ;  /* 0x0000001786437235 */ /* 0x000fe20000000043 */
[----:B------:R-:W-:Y:S01]  /*d540*/  HFMA2 R43, R51, R22, R44 ;  /* 0x00000016332b7231 */ /* 0x000fe2000000002c */
[----:B------:R-:W-:Y:S01]  /*d550*/  HFMA2.MMA R99, R84, R21, R99 ;  /* 0x0000001554637235 */ /* 0x000fe20000000063 */
[----:B------:R-:W-:Y:S02]  /*d560*/  HFMA2 R24, R64, R27, R57 ;  /* 0x0000001b40187231 */ /* 0x000fe40000000039 */
[----:B------:R-:W-:Y:S02]  /*d570*/  HADD2 R32, R32.H0_H0, R32.H1_H1 ;  /* 0x3000002020207230 */ /* 0x000fe40000000800 */
[----:B------:R-:W-:Y:S02]  /*d580*/  HADD2 R33, R33.H0_H0, R33.H1_H1 ;  /* 0x3000002121217230 */ /* 0x000fe40000000800 */
[----:B------:R-:W-:Y:S02]  /*d590*/  HFMA2 R43, R86, R23, R43 ;  /* 0x00000017562b7231 */ /* 0x000fe4000000002b */
[----:B------:R-:W-:-:S02]  /*d5a0*/  HADD2 R24, R24.H0_H0, R24.H1_H1 ;  /* 0x3000001818187230 */ /* 0x000fc40000000800 */
[----:B------:R-:W-:Y:S01]  /*d5b0*/  HADD2 R25, R25.H0_H0, R25.H1_H1 ;  /* 0x3000001919197230 */ /* 0x000fe20000000800 */
[-C--:B-1----:R-:W-:Y:S01]  /*d5c0*/  HFMA2.MMA R68, R89, R16.reuse, R103 ;  /* 0x0000001059447235 */ /* 0x082fe20000000067 */
[----:B------:R-:W-:Y:S01]  /*d5d0*/  HADD2 R67, R67.H0_H0, R67.H1_H1 ;  /* 0x3000004343437230 */ /* 0x000fe20000000800 */
[----:B------:R-:W-:Y:S01]  /*d5e0*/  HFMA2.MMA R42, R85, R16, R42 ;  /* 0x00000010552a7235 */ /* 0x000fe2000000002a */
[----:B------:R-:W-:Y:S01]  /*d5f0*/  HADD2 R43, R43.H0_H0, R43.H1_H1 ;  /* 0x3000002b2b2b7230 */ /* 0x000fe20000000800 */
[----:B------:R-:W-:Y:S01]  /*d600*/  PRMT R32, R32, 0x5410, R33 ;  /* 0x0000541020207816 */ /* 0x000fe20000000021 */
[----:B------:R-:W-:Y:S02]  /*d610*/  HFMA2.MMA R2, R15, R111, R2 ;  /* 0x0000006f0f027235 */ /* 0x000fe40000000002 */
[----:B------:R-:W-:Y:S01]  /*d620*/  HFMA2.MMA R99, R47, R22, R99 ;  /* 0x000000162f637235 */ /* 0x000fe20000000063 */
[----:B------:R-:W-:Y:S01]  /*d630*/  PRMT R24, R24, 0x5410, R25 ;  /* 0x0000541018187816 */ /* 0x000fe20000000019 */
[----:B------:R-:W-:Y:S01]  /*d640*/  HFMA2 R104, R35, R20, R104 ;  /* 0x0000001423687231 */ /* 0x000fe20000000068 */
[-C--:B------:R-:W-:Y:S01]  /*d650*/  HFMA2.MMA R68, R136, R17.reuse, R68 ;  /* 0x0000001188447235 */ /* 0x080fe20000000044 */
[----:B------:R-:W-:Y:S01]  /*d660*/  HFMA2 R56, R32, R112, R11 ;  /* 0x0000007020387231 */ /* 0x000fe2000000000b */
[----:B------:R-:W-:Y:S01]  /*d670*/  PRMT R67, R67, 0x5410, R43 ;  /* 0x0000541043437816 */ /* 0x000fe2000000002b */
[----:B------:R-:W-:Y:S01]  /*d680*/  HFMA2 R104, R28, R21, R104 ;  /* 0x000000151c687231 */ /* 0x000fe20000000068 */
[----:B------:R-:W-:-:S02]  /*d690*/  HFMA2.MMA R42, R84, R17, R42 ;  /* 0x00000011542a7235 */ /* 0x000fc4000000002a */
[----:B------:R-:W-:Y:S01]  /*d6a0*/  HFMA2.MMA R2, R24, R111, R2 ;  /* 0x0000006f18027235 */ /* 0x000fe20000000002 */
[----:B------:R-:W-:Y:S01]  /*d6b0*/  HADD2 R24, R31.H0_H0, R31.H1_H1 ;  /* 0x3000001f1f187230 */ /* 0x000fe20000000800 */
[----:B------:R-:W-:Y:S01]  /*d6c0*/  HFMA2.MMA R99, R64, R23, R99 ;  /* 0x0000001740637235 */ /* 0x000fe20000000063 */
[----:B------:R-:W-:Y:S01]  /*d6d0*/  HFMA2 R31, R29, R22, R104 ;  /* 0x000000161d1f7231 */ /* 0x000fe20000000068 */
[----:B------:R-:W-:Y:S02]  /*d6e0*/  HFMA2.MMA R11, R67, R112, R56 ;  /* 0x00000070430b7235 */ /* 0x000fe40000000038 */
[-C--:B------:R-:W-:Y:S01]  /*d6f0*/  HFMA2.MMA R67, R125, R18.reuse, R68 ;  /* 0x000000127d437235 */ /* 0x080fe20000000044 */
[-C--:B------:R-:W-:Y:S01]  /*d700*/  HFMA2 R44, R87, R16.reuse, R102 ;  /* 0x00000010572c7231 */ /* 0x080fe20000000066 */
[----:B------:R-:W-:Y:S01]  /*d710*/  HFMA2.MMA R32, R47, R18, R42 ;  /* 0x000000122f207235 */ /* 0x000fe2000000002a */
[----:B------:R-:W-:Y:S02]  /*d720*/  HFMA2 R31, R62, R23, R31 ;  /* 0x000000173e1f7231 */ /* 0x000fe4000000001f */
[----:B------:R-:W-:-:S02]  /*d730*/  HFMA2 R54, R35, R16, R54 ;  /* 0x0000001023367231 */ /* 0x000fc40000000036 */
[-C--:B------:R-:W-:Y:S01]  /*d740*/  HFMA2 R44, R88, R17.reuse, R44 ;  /* 0x00000011582c7231 */ /* 0x080fe2000000002c */
[-C--:B------:R-:W-:Y:S01]  /*d750*/  HFMA2.MMA R67, R134, R19.reuse, R67 ;  /* 0x0000001386437235 */ /* 0x080fe20000000043 */
[----:B------:R-:W-:Y:S02]  /*d760*/  HADD2 R99, R99.H0_H0, R99.H1_H1 ;  /* 0x3000006363637230 */ /* 0x000fe40000000800 */
[----:B------:R-:W-:Y:S02]  /*d770*/  HADD2 R31, R31.H0_H0, R31.H1_H1 ;  /* 0x3000001f1f1f7230 */ /* 0x000fe40000000800 */
[----:B------:R-:W-:Y:S01]  /*d780*/  HFMA2 R54, R28, R17, R54 ;  /* 0x000000111c367231 */ /* 0x000fe20000000036 */
[----:B------:R-:W-:Y:S01]  /*d790*/  HFMA2.MMA R32, R64, R19, R32 ;  /* 0x0000001340207235 */ /* 0x000fe20000000020 */
[----:B------:R-:W-:Y:S02]  /*d7a0*/  HADD2 R34, R34.H0_H0, R34.H1_H1 ;  /* 0x3000002222227230 */ /* 0x000fe40000000800 */
[----:B------:R-:W-:-:S02]  /*d7b0*/  HADD2 R36, R36.H0_H0, R36.H1_H1 ;  /* 0x3000002424247230 */ /* 0x000fc40000000800 */
[----:B------:R-:W-:Y:S02]  /*d7c0*/  HADD2 R37, R37.H0_H0, R37.H1_H1 ;  /* 0x3000002525257230 */ /* 0x000fe40000000800 */
[----:B------:R-:W-:Y:S02]  /*d7d0*/  HADD2 R38, R38.H0_H0, R38.H1_H1 ;  /* 0x3000002626267230 */ /* 0x000fe40000000800 */
[-C--:B------:R-:W-:Y:S01]  /*d7e0*/  HFMA2 R43, R51, R18.reuse, R44 ;  /* 0x00000012332b7231 */ /* 0x080fe2000000002c */
[----:B------:R-:W-:Y:S01]  /*d7f0*/  PRMT R99, R99, 0x5410, R31 ;  /* 0x0000541063637816 */ /* 0x000fe2000000001f */
[----:B------:R-:W-:Y:S01]  /*d800*/  HFMA2 R31, R29, R18, R54 ;  /* 0x000000121d1f7231 */ /* 0x000fe20000000036 */
[----:B------:R-:W-:Y:S01]  /*d810*/  IADD3 R121, R121, 0x20, RZ ;  /* 0x0000002079797810 */ /* 0x000fe20007ffe0ff */
[----:B------:R-:W-:Y:S01]  /*d820*/  HFMA2 R43, R86, R19, R43 ;  /* 0x00000013562b7231 */ /* 0x000fe2000000002b */
[----:B------:R-:W-:Y:S02]  /*d830*/  PRMT R70, R70, 0x5410, R69 ;  /* 0x0000541046467816 */ /* 0x000fe40000000045 */
[----:B------:R-:W-:-:S02]  /*d840*/  PRMT R74, R74, 0x5410, R73 ;  /* 0x000054104a4a7816 */ /* 0x000fc40000000049 */
[----:B------:R-:W-:Y:S02]  /*d850*/  PRMT R77, R77, 0x5410, R78 ;  /* 0x000054104d4d7816 */ /* 0x000fe4000000004e */
[----:B------:R-:W-:Y:S02]  /*d860*/  PRMT R34, R34, 0x5410, R36 ;  /* 0x0000541022227816 */ /* 0x000fe40000000024 */
[----:B------:R-:W-:Y:S01]  /*d870*/  PRMT R37, R37, 0x5410, R38 ;  /* 0x0000541025257816 */ /* 0x000fe20000000026 */
[----:B------:R-:W-:Y:S01]  /*d880*/  HADD2 R40, R40.H0_H0, R40.H1_H1 ;  /* 0x3000002828287230 */ /* 0x000fe20000000800 */
[C---:B------:R-:W-:Y:S01]  /*d890*/  ISETP.GE.AND P0, PT, R121.reuse, R80, PT ;  /* 0x000000507900720c */ /* 0x040fe20003f06270 */
[----:B------:R-:W-:Y:S01]  /*d8a0*/  HADD2 R41, R41.H0_H0, R41.H1_H1 ;  /* 0x3000002929297230 */ /* 0x000fe20000000800 */
[----:B------:R-:W-:Y:S01]  /*d8b0*/  ISETP.LT.AND P1, PT, R121, R122, PT ;  /* 0x0000007a7900720c */ /* 0x000fe20003f21270 */
[----:B------:R-:W-:Y:S02]  /*d8c0*/  HFMA2 R31, R62, R19, R31 ;  /* 0x000000133e1f7231 */ /* 0x000fe4000000001f */
[----:B------:R-:W-:-:S02]  /*d8d0*/  HADD2 R96, R96.H0_H0, R96.H1_H1 ;  /* 0x3000006060607230 */ /* 0x000fc40000000800 */
[----:B------:R-:W-:Y:S02]  /*d8e0*/  HADD2 R97, R97.H0_H0, R97.H1_H1 ;  /* 0x3000006161617230 */ /* 0x000fe40000000800 */
[----:B------:R-:W-:Y:S02]  /*d8f0*/  HADD2 R67, R67.H0_H0, R67.H1_H1 ;  /* 0x3000004343437230 */ /* 0x000fe40000000800 */
[----:B------:R-:W-:Y:S01]  /*d900*/  HADD2 R43, R43.H0_H0, R43.H1_H1 ;  /* 0x3000002b2b2b7230 */ /* 0x000fe20000000800 */
[-C--:B------:R-:W-:Y:S01]  /*d910*/  HFMA2.MMA R10, R70, R111.reuse, R10 ;  /* 0x0000006f460a7235 */ /* 0x080fe2000000000a */
[----:B------:R-:W-:Y:S01]  /*d920*/  HADD2 R48, R48.H0_H0, R48.H1_H1 ;  /* 0x3000003030307230 */ /* 0x000fe20000000800 */
[-C--:B------:R-:W-:Y:S01]  /*d930*/  HFMA2.MMA R12, R74, R111.reuse, R12 ;  /* 0x0000006f4a0c7235 */ /* 0x080fe2000000000c */
[----:B------:R-:W-:Y:S01]  /*d940*/  HADD2 R32, R32.H0_H0, R32.H1_H1 ;  /* 0x3000002020207230 */ /* 0x000fe20000000800 */
[-C--:B------:R-:W-:Y:S01]  /*d950*/  HFMA2.MMA R9, R77, R111.reuse, R9 ;  /* 0x0000006f4d097235 */ /* 0x080fe20000000009 */
[----:B------:R-:W-:Y:S01]  /*d960*/  HADD2 R16, R31.H0_H0, R31.H1_H1 ;  /* 0x3000001f1f107230 */ /* 0x000fe20000000800 */
[----:B------:R-:W-:Y:S01]  /*d970*/  HFMA2.MMA R4, R34, R111, R4 ;  /* 0x0000006f22047235 */ /* 0x000fe20000000004 */
[----:B------:R-:W-:Y:S01]  /*d980*/  PRMT R40, R40, 0x5410, R41 ;  /* 0x0000541028287816 */ /* 0x000fe20000000029 */
[----:B------:R-:W-:Y:S01]  /*d990*/  HFMA2.MMA R56, R37, R112, R6 ;  /* 0x0000007025387235 */ /* 0x000fe20000000006 */
[----:B------:R-:W-:-:S02]  /*d9a0*/  PRMT R96, R96, 0x5410, R97 ;  /* 0x0000541060607816 */ /* 0x000fc40000000061 */
[----:B------:R-:W-:Y:S01]  /*d9b0*/  PRMT R67, R67, 0x5410, R43 ;  /* 0x0000541043437816 */ /* 0x000fe2000000002b */
[----:B------:R-:W-:Y:S01]  /*d9c0*/  HFMA2 R7, R40, R111, R7 ;  /* 0x0000006f28077231 */ /* 0x000fe20000000007 */
[----:B------:R-:W-:Y:S02]  /*d9d0*/  PRMT R48, R48, 0x5410, R24 ;  /* 0x0000541030307816 */ /* 0x000fe40000000018 */
[----:B------:R-:W-:Y:S01]  /*d9e0*/  PRMT R32, R32, 0x5410, R16 ;  /* 0x0000541020207816 */ /* 0x000fe20000000010 */
[----:B------:R-:W-:Y:S01]  /*d9f0*/  UIADD3 UR5, UR5, 0x40, URZ ;  /* 0x0000004005057890 */ /* 0x000fe2000fffe03f */
[-C--:B------:R-:W-:Y:S02]  /*da00*/  HFMA2.MMA R13, R30, R111.reuse, R13 ;  /* 0x0000006f1e0d7235 */ /* 0x080fe4000000000d */
[-C--:B------:R-:W-:Y:S02]  /*da10*/  HFMA2.MMA R10, R92, R111.reuse, R10 ;  /* 0x0000006f5c0a7235 */ /* 0x080fe4000000000a */
[----:B------:R-:W-:-:S02]  /*da20*/  HFMA2.MMA R12, R96, R111, R12 ;  /* 0x0000006f600c7235 */ /* 0x000fc4000000000c */
[-C--:B------:R-:W-:Y:S01]  /*da30*/  HFMA2.MMA R6, R67, R112.reuse, R56 ;  /* 0x0000007043067235 */ /* 0x080fe20000000038 */
[-C--:B------:R-:W-:Y:S01]  /*da40*/  HFMA2 R9, R48, R111.reuse, R9 ;  /* 0x0000006f30097231 */ /* 0x080fe20000000009 */
[----:B------:R-:W-:Y:S01]  /*da50*/  HFMA2.MMA R14, R39, R112, R14 ;  /* 0x00000070270e7235 */ /* 0x000fe2000000000e */
[----:B------:R-:W-:Y:S02]  /*da60*/  HFMA2 R4, R99, R111, R4 ;  /* 0x0000006f63047231 */ /* 0x000fe40000000004 */
[----:B------:R-:W-:-:S04]  /*da70*/  IMAD.WIDE R38, R113, 0x4, R132 ;  /* 0x0000000471267825 */ /* 0x000fc800078e0284 */
[----:B------:R-:W-:Y:S01]  /*da80*/  HFMA2 R7, R32, R111, R7 ;  /* 0x0000006f20077231 */ /* 0x000fe20000000007 */
[----:B------:R-:W-:Y:S06]  /*da90*/  @!P0 BRA P1, `(.L_x_3202) ;  /* 0xffffffb400b88947 */ /* 0x000fec000083ffff */
.L_x_3201:
[----:B------:R-:W-:-:S04]  /*daa0*/  ISETP.GE.AND P0, PT, R121, R122, PT ;  /* 0x0000007a7900720c */ /* 0x000fc80003f06270 */
[----:B------:R-:W-:-:S13]  /*dab0*/  ISETP.GE.OR P0, PT, R121, UR12, P0 ;  /* 0x0000000c79007c0c */ /* 0x000fda0008706670 */
[----:B------:R-:W-:Y:S05]  /*dac0*/  @P0 BRA `(.L_x_3203) ;  /* 0x0000003000a40947 */ /* 0x000fea0003800000 */
.L_x_3204:
[----:B------:R-:W-:Y:S01]  /*dad0*/  ISETP.NE.AND P0, PT, R121, R114, PT ;  /* 0x000000727900720c */ /* 0x000fe20003f05270 */
[----:B------:R-:W2:-:S12]  /*dae0*/  LDG.E.128.CONSTANT R20, desc[UR8][R38.64] ;  /* 0x0000000826147981 */ /* 0x000e98000c1e9d00 */
[----:B------:R-:W0:Y:S01]  /*daf0*/  @!P0 LDC.64 R16, c[0x0][0x248] ;  /* 0x00009200ff108b82 */ /* 0x000e220000000a00 */
[----:B------:R-:W-:-:S05]  /*db00*/  @!P0 LEA R25, R121, 0x1, 0x1 ;  /* 0x0000000179198811 */ /* 0x000fca00078e08ff */
[----:B0-----:R-:W-:-:S06]  /*db10*/  @!P0 IMAD.WIDE R24, R25, 0x2, R16 ;  /* 0x0000000219188825 */ /* 0x001fcc00078e0210 */
[----:B------:R-:W3:Y:S01]  /*db20*/  @!P0 LDG.E.U16.CONSTANT R24, desc[UR8][R24.64] ;  /* 0x0000000818188981 */ /* 0x000ee2000c1e9500 */
[----:B------:R-:W-:-:S05]  /*db30*/  IMAD.WIDE R26, R113, 0x4, R38 ;  /* 0x00000004711a7825 */ /* 0x000fca00078e0226 */
[----:B------:R-:W4:Y:S01]  /*db40*/  LDG.E.128.CONSTANT R16, desc[UR8][R26.64] ;  /* 0x000000081a107981 */ /* 0x000f22000c1e9d00 */
[----:B------:R-:W-:-:S05]  /*db50*/  IMAD.WIDE R28, R113, 0x4, R26 ;  /* 0x00000004711c7825 */ /* 0x000fca00078e021a */
[----:B------:R-:W5:Y:S01]  /*db60*/  LDG.E.128.CONSTANT R40, desc[UR8][R28.64] ;  /* 0x000000081c287981 */ /* 0x000f62000c1e9d00 */
[----:B------:R-:W-:-:S05]  /*db70*/  IMAD.WIDE R30, R113, 0x4, R28 ;  /* 0x00000004711e7825 */ /* 0x000fca00078e021c */
[----:B------:R0:W5:Y:S01]  /*db80*/  LDG.E.128.CONSTANT R36, desc[UR8][R30.64] ;  /* 0x000000081e247981 */ /* 0x000162000c1e9d00 */
[----:B------:R-:W-:-:S05]  /*db90*/  IMAD.WIDE R126, R113, 0x4, R30 ;  /* 0x00000004717e7825 */ /* 0x000fca00078e021e */
[----:B------:R-:W5:Y:S01]  /*dba0*/  LDG.E.128.CONSTANT R32, desc[UR8][R126.64] ;  /* 0x000000087e207981 */ /* 0x000f62000c1e9d00 */
[----:B------:R-:W-:-:S03]  /*dbb0*/  @!P0 IADD3 R115, R115, 0x1, RZ ;  /* 0x0000000173738810 */ /* 0x000fc60007ffe0ff */
[----:B0-----:R-:W-:Y:S01]  /*dbc0*/  LDS.128 R28, [UR5+0x10] ;  /* 0x00001005ff1c7984 */ /* 0x001fe20008000c00 */
[----:B------:R-:W-:-:S06]  /*dbd0*/  @!P0 LEA R100, R115, R124, 0x3 ;  /* 0x0000007c73648211 */ /* 0x000fcc00078e18ff */
[----:B------:R-:W5:Y:S01]  /*dbe0*/  @!P0 LDL.64 R100, [R100] ;  /* 0x0000000064648983 */ /* 0x000f620000100a00 */
[----:B------:R-:W-:Y:S02]  /*dbf0*/  MOV R80, 0x2800 ;  /* 0x0000280000507802 */ /* 0x000fe40000000f00 */
[C---:B--2---:R-:W-:Y:S02]  /*dc00*/  LOP3.LUT R62, R21.reuse, 0x1f001f, RZ, 0xc0, !PT ;  /* 0x001f001f153e7812 */ /* 0x044fe400078ec0ff */
[--C-:B------:R-:W-:Y:S02]  /*dc10*/  SHF.R.U32.HI R64, RZ, 0xa, R21.reuse ;  /* 0x0000000aff407819 */ /* 0x100fe40000011615 */
[----:B------:R-:W-:Y:S02]  /*dc20*/  LOP3.LUT R63, R21, 0x3e003e0, RZ, 0xc0, !PT ;  /* 0x03e003e0153f7812 */ /* 0x000fe400078ec0ff */
[----:B------:R-:W-:Y:S02]  /*dc30*/  SHF.R.U32.HI R21, RZ, 0xf, R21 ;  /* 0x0000000fff157819 */ /* 0x000fe40000011615 */
[----:B------:R-:W-:-:S02]  /*dc40*/  LOP3.LUT R15, R20, 0x1f001f, RZ, 0xc0, !PT ;  /* 0x001f001f140f7812 */ /* 0x000fc400078ec0ff */
[----:B------:R-:W-:Y:S02]  /*dc50*/  LOP3.LUT R21, R21, 0x10001, RZ, 0xc0, !PT ;  /* 0x0001000115157812 */ /* 0x000fe400078ec0ff */
[----:B------:R-:W-:Y:S02]  /*dc60*/  LOP3.LUT R65, R22, 0x1f001f, RZ, 0xc0, !PT ;  /* 0x001f001f16417812 */ /* 0x000fe400078ec0ff */
[----:B---3--:R-:W-:Y:S02]  /*dc70*/  @!P0 IADD3 R114, R24, R121, RZ ;  /* 0x0000007918728210 */ /* 0x008fe40007ffe0ff */
[----:B------:R-:W0:Y:S01]  /*dc80*/  LDS.128 R24, [UR5] ;  /* 0x00000005ff187984 */ /* 0x000e220008000c00 */
[C---:B----4-:R-:W-:Y:S02]  /*dc90*/  LOP3.LUT R59, R16.reuse, 0x1f001f, RZ, 0xc0, !PT ;  /* 0x001f001f103b7812 */ /* 0x050fe400078ec0ff */
[----:B------:R-:W-:Y:S02]  /*dca0*/  SHF.R.U32.HI R54, RZ, 0xa, R16 ;  /* 0x0000000aff367819 */ /* 0x000fe40000011610 */
[----:B------:R-:W-:-:S02]  /*dcb0*/  LOP3.LUT R58, R16, 0x3e003e0, RZ, 0xc0, !PT ;  /* 0x03e003e0103a7812 */ /* 0x000fc400078ec0ff */
[----:B------:R-:W-:Y:S02]  /*dcc0*/  SHF.R.U32.HI R45, RZ, 0xe, R16 ;  /* 0x0000000eff2d7819 */ /* 0x000fe40000011610 */
[----:B------:R-:W-:Y:S02]  /*dcd0*/  SHF.R.U32.HI R16, RZ, 0xe, R17 ;  /* 0x0000000eff107819 */ /* 0x000fe40000011611 */
[----:B------:R-:W-:Y:S02]  /*dce0*/  SHF.R.U32.HI R67, RZ, 0xa, R22 ;  /* 0x0000000aff437819 */ /* 0x000fe40000011616 */
[----:B------:R-:W-:Y:S02]  /*dcf0*/  LOP3.LUT R66, R22, 0x3e003e0, RZ, 0xc0, !PT ;  /* 0x03e003e016427812 */ /* 0x000fe400078ec0ff */
[----:B------:R-:W-:Y:S02]  /*dd00*/  LOP3.LUT R47, R21, 0x20002, R16, 0xf8, !PT ;  /* 0x00020002152f7812 */ /* 0x000fe400078ef810 */
[----:B------:R-:W-:-:S02]  /*dd10*/  SHF.R.U32.HI R22, RZ, 0xf, R22 ;  /* 0x0000000fff167819 */ /* 0x000fc40000011616 */
[----:B------:R-:W-:Y:S02]  /*dd20*/  LOP3.LUT R15, R15, 0x64006400, RZ, 0xfc, !PT ;  /* 0x640064000f0f7812 */ /* 0x000fe400078efcff */
[----:B------:R-:W-:Y:S02]  /*dd30*/  LOP3.LUT R16, R65, 0x64006400, RZ, 0xfc, !PT ;  /* 0x6400640041107812 */ /* 0x000fe400078efcff */
[C---:B------:R-:W-:Y:S02]  /*dd40*/  LOP3.LUT R53, R17.reuse, 0x1f001f, RZ, 0xc0, !PT ;  /* 0x001f001f11357812 */ /* 0x040fe400078ec0ff */
[----:B------:R-:W-:Y:S02]  /*dd50*/  SHF.R.U32.HI R55, RZ, 0xa, R17 ;  /* 0x0000000aff377819 */ /* 0x000fe40000011611 */
[----:B------:R-:W-:Y:S01]  /*dd60*/  LOP3.LUT R51, R17, 0x3e003e0, RZ, 0xc0, !PT ;  /* 0x03e003e011337812 */ /* 0x000fe200078ec0ff */
[----:B------:R-:W-:Y:S01]  /*dd70*/  HADD2 R16, R16, -1040, -1040 ;  /* 0xe410e41010107430 */ /* 0x000fe20000000000 */
[----:B------:R-:W-:-:S02]  /*dd80*/  LOP3.LUT R60, R20, 0x3e003e0, RZ, 0xc0, !PT ;  /* 0x03e003e0143c7812 */ /* 0x000fc400078ec0ff */
[C---:B------:R-:W-:Y:S02]  /*dd90*/  LOP3.LUT R52, R18.reuse, 0x1f001f, RZ, 0xc0, !PT ;  /* 0x001f001f12347812 */ /* 0x040fe400078ec0ff */
[--C-:B------:R-:W-:Y:S02]  /*dda0*/  SHF.R.U32.HI R56, RZ, 0xa, R18.reuse ;  /* 0x0000000aff387819 */ /* 0x100fe40000011612 */
[----:B------:R-:W-:Y:S02]  /*ddb0*/  LOP3.LUT R49, R18, 0x3e003e0, RZ, 0xc0, !PT ;  /* 0x03e003e012317812 */ /* 0x000fe400078ec0ff */
[----:B------:R-:W-:Y:S01]  /*ddc0*/  SHF.R.U32.HI R17, RZ, 0xe, R18 ;  /* 0x0000000eff117819 */ /* 0x000fe20000011612 */
[----:B------:R-:W-:Y:S01]  /*ddd0*/  HADD2 R18, R15, -1040, -1040 ;  /* 0xe410e4100f127430 */ /* 0x000fe20000000000 */
[----:B------:R-:W-:Y:S02]  /*dde0*/  LOP3.LUT R22, R22, 0x10001, RZ, 0xc0, !PT ;  /* 0x0001000116167812 */ /* 0x000fe400078ec0ff */
[----:B------:R-:W-:-:S02]  /*ddf0*/  LOP3.LUT R68, R23, 0x1f001f, RZ, 0xc0, !PT ;  /* 0x001f001f17447812 */ /* 0x000fc400078ec0ff */
[--C-:B------:R-:W-:Y:S02]  /*de00*/  SHF.R.U32.HI R61, RZ, 0xa, R20.reuse ;  /* 0x0000000aff3d7819 */ /* 0x100fe40000011614 */
[----:B------:R-:W-:Y:S02]  /*de10*/  LOP3.LUT R69, R23, 0x3e003e0, RZ, 0xc0, !PT ;  /* 0x03e003e017457812 */ /* 0x000fe400078ec0ff */
[--C-:B------:R-:W-:Y:S02]  /*de20*/  SHF.R.U32.HI R70, RZ, 0xa, R23.reuse ;  /* 0x0000000aff467819 */ /* 0x100fe40000011617 */
[----:B------:R-:W-:Y:S02]  /*de30*/  SHF.R.U32.HI R20, RZ, 0xf, R20 ;  /* 0x0000000fff147819 */ /* 0x000fe40000011614 */
[----:B------:R-:W-:Y:S02]  /*de40*/  SHF.R.U32.HI R23, RZ, 0xf, R23 ;  /* 0x0000000fff177819 */ /* 0x000fe40000011617 */
[----:B------:R-:W-:-:S02]  /*de50*/  LOP3.LUT R50, R19, 0x1f001f, RZ, 0xc0, !PT ;  /* 0x001f001f13327812 */ /* 0x000fc400078ec0ff */
[----:B------:R-:W-:Y:S02]  /*de60*/  LOP3.LUT R48, R19, 0x3e003e0, RZ, 0xc0, !PT ;  /* 0x03e003e013307812 */ /* 0x000fe400078ec0ff */
[--C-:B------:R-:W-:Y:S02]  /*de70*/  SHF.R.U32.HI R57, RZ, 0xa, R19.reuse ;  /* 0x0000000aff397819 */ /* 0x100fe40000011613 */
[----:B------:R-:W-:Y:S02]  /*de80*/  SHF.R.U32.HI R44, RZ, 0xe, R19 ;  /* 0x0000000eff2c7819 */ /* 0x000fe40000011613 */
[----:B------:R-:W-:Y:S02]  /*de90*/  LOP3.LUT R62, R62, 0x64006400, RZ, 0xfc, !PT ;  /* 0x640064003e3e7812 */ /* 0x000fe400078efcff */
[----:B------:R-:W-:Y:S02]  /*dea0*/  LOP3.LUT R46, R22, 0x20002, R17, 0xf8, !PT ;  /* 0x00020002162e7812 */ /* 0x000fe400078ef811 */
[----:B------:R-:W-:-:S02]  /*deb0*/  LOP3.LUT R21, R60, 0x64006400, RZ, 0xfc, !PT ;  /* 0x640064003c157812 */ /* 0x000fc400078efcff */
[----:B------:R-:W-:Y:S02]  /*dec0*/  LOP3.LUT R19, R66, 0x64006400, RZ, 0xfc, !PT ;  /* 0x6400640042137812 */ /* 0x000fe400078efcff */
[----:B------:R-:W-:Y:S01]  /*ded0*/  LOP3.LUT R17, R68, 0x64006400, RZ, 0xfc, !PT ;  /* 0x6400640044117812 */ /* 0x000fe200078efcff */
[-C--:B0-----:R-:W-:Y:S01]  /*dee0*/  HFMA2.MMA R60, R18, R24.reuse, RZ ;  /* 0x00000018123c7235 */ /* 0x081fe200000000ff */
[----:B------:R-:W-:Y:S01]  /*def0*/  LOP3.LUT R20, R20, 0x10001, RZ, 0xc0, !PT ;  /* 0x0001000114147812 */ /* 0x000fe200078ec0ff */
[----:B------:R-:W-:Y:S01]  /*df00*/  HFMA2.MMA R65, R16, R24, RZ ;  /* 0x0000001810417235 */ /* 0x000fe200000000ff */
[----:B------:R-:W-:Y:S01]  /*df10*/  LOP3.LUT R23, R23, 0x10001, RZ, 0xc0, !PT ;  /* 0x0001000117177812 */ /* 0x000fe200078ec0ff */
[----:B------:R-:W-:Y:S01]  /*df20*/  HADD2 R15, R62, -1040, -1040 ;  /* 0xe410e4103e0f7430 */ /* 0x000fe20000000000 */
        /* <DEDUP_REMOVED lines=9> */
[----:B------:R-:W-:Y:S01]  /*dfc0*/  HFMA2 R62, R15, R24, RZ.H0_H0 ;  /* 0x000000180f3e7231 */ /* 0x000fe200000400ff */
[----:B------:R-:W-:Y:S01]  /*dfd0*/  LOP3.LUT R45, R20, 0x20002, R45, 0xf8, !PT ;  /* 0x00020002142d7812 */ /* 0x000fe200078ef82d */
[-C--:B------:R-:W-:Y:S01]  /*dfe0*/  HFMA2 R20, R63, R80.reuse.H0_H0, -48, -48 ;  /* 0xd200d2003f147431 */ /* 0x080fe20000040050 */
[----:B------:R-:W-:Y:S02]  /*dff0*/  LOP3.LUT R44, R23, 0x20002, R44, 0xf8, !PT ;  /* 0x00020002172c7812 */ /* 0x000fe400078ef82c */
[----:B------:R-:W-:Y:S02]  /*e000*/  LOP3.LUT R61, R61, 0x64006400, RZ, 0xfc, !PT ;  /* 0x640064003d3d7812 */ /* 0x000fe400078efcff */
[----:B------:R-:W-:Y:S01]  /*e010*/  LOP3.LUT R23, R67, 0x64006400, RZ, 0xfc, !PT ;  /* 0x6400640043177812 */ /* 0x000fe200078efcff */
[----:B------:R-:W-:Y:S01]  /*e020*/  HFMA2 R22, R69, R80.H0_H0, -48, -48 ;  /* 0xd200d20045167431 */ /* 0x000fe20000040050 */
[----:B------:R-:W-:Y:S01]  /*e030*/  LOP3.LUT R64, R64, 0x64006400, RZ, 0xfc, !PT ;  /* 0x6400640040407812 */ /* 0x000fe200078efcff */
[----:B------:R-:W-:Y:S01]  /*e040*/  HFMA2 R24, R17, R24, RZ.H0_H0 ;  /* 0x0000001811187231 */ /* 0x000fe200000400ff */
[----:B------:R-:W-:Y:S01]  /*e050*/  LOP3.LUT R70, R70, 0x64006400, RZ, 0xfc, !PT ;  /* 0x6400640046467812 */ /* 0x000fe200078efcff */
[-C--:B------:R-:W-:Y:S01]  /*e060*/  HFMA2.MMA R60, R21, R25.reuse, R60 ;  /* 0x00000019153c7235 */ /* 0x080fe2000000003c */
[----:B------:R-:W-:Y:S01]  /*e070*/  HFMA2 R63, R20, R25, R62 ;  /* 0x00000019143f7231 */ /* 0x000fe2000000003e */
[----:B------:R-:W-:Y:S01]  /*e080*/  HFMA2.MMA R65, R19, R25, R65 ;  /* 0x0000001913417235 */ /* 0x000fe20000000041 */
[----:B------:R-:W-:-:S02]  /*e090*/  HADD2 R62, R61, -1040, -1040 ;  /* 0xe410e4103d3e7430 */ /* 0x000fc40000000000 */
[----:B------:R-:W-:Y:S02]  /*e0a0*/  HADD2 R23, R23, -1040, -1040 ;  /* 0xe410e41017177430 */ /* 0x000fe40000000000 */
[----:B------:R-:W-:Y:S01]  /*e0b0*/  HFMA2 R67, R22, R25, R24 ;  /* 0x0000001916437231 */ /* 0x000fe20000000018 */
[----:B------:R-:W-:Y:S01]  /*e0c0*/  LOP3.LUT R59, R59, 0x64006400, RZ, 0xfc, !PT ;  /* 0x640064003b3b7812 */ /* 0x000fe200078efcff */
[----:B------:R-:W-:Y:S01]  /*e0d0*/  HADD2 R24, R64, -1040, -1040 ;  /* 0xe410e41040187430 */ /* 0x000fe20000000000 */
[----:B------:R-:W-:Y:S01]  /*e0e0*/  LOP3.LUT R52, R52, 0x64006400, RZ, 0xfc, !PT ;  /* 0x6400640034347812 */ /* 0x000fe200078efcff */
[----:B------:R-:W-:Y:S01]  /*e0f0*/  HADD2 R25, R70, -1040, -1040 ;  /* 0xe410e41046197430 */ /* 0x000fe20000000000 */
[-C--:B------:R-:W-:Y:S01]  /*e100*/  HFMA2.MMA R60, R62, R26.reuse, R60 ;  /* 0x0000001a3e3c7235 */ /* 0x080fe2000000003c */
[-C--:B------:R-:W-:Y:S01]  /*e110*/  HFMA2 R64, R24, R26.reuse, R63 ;  /* 0x0000001a18407231 */ /* 0x080fe2000000003f */
[----:B------:R-:W-:Y:S01]  /*e120*/  HFMA2.MMA R66, R23, R26, R65 ;  /* 0x0000001a17427235 */ /* 0x000fe20000000041 */
[----:B------:R-:W-:Y:S01]  /*e130*/  HFMA2 R67, R25, R26, R67 ;  /* 0x0000001a19437231 */ /* 0x000fe20000000043 */
[----:B------:R-:W-:Y:S01]  /*e140*/  LOP3.LUT R26, R50, 0x64006400, RZ, 0xfc, !PT ;  /* 0x64006400321a7812 */ /* 0x000fe200078efcff */
[----:B------:R-:W-:Y:S01]  /*e150*/  HADD2 R50, R59, -1040, -1040 ;  /* 0xe410e4103b327430 */ /* 0x000fe20000000000 */
[----:B------:R-:W-:Y:S01]  /*e160*/  LOP3.LUT R65, R48, 0x64006400, RZ, 0xfc, !PT ;  /* 0x6400640030417812 */ /* 0x000fe200078efcff */
[----:B------:R-:W-:Y:S01]  /*e170*/  HADD2 R48, R52, -1040, -1040 ;  /* 0xe410e41034307430 */ /* 0x000fe20000000000 */
[----:B------:R-:W-:-:S02]  /*e180*/  LOP3.LUT R53, R53, 0x64006400, RZ, 0xfc, !PT ;  /* 0x6400640035357812 */ /* 0x000fc400078efcff */
[----:B------:R-:W-:Y:S02]  /*e190*/  LOP3.LUT R51, R51, 0x64006400, RZ, 0xfc, !PT ;  /* 0x6400640033337812 */ /* 0x000fe400078efcff */
[----:B------:R-:W-:Y:S02]  /*e1a0*/  LOP3.LUT R61, R58, 0x64006400, RZ, 0xfc, !PT ;  /* 0x640064003a3d7812 */ /* 0x000fe400078efcff */
[----:B------:R-:W-:Y:S01]  /*e1b0*/  LOP3.LUT R63, R49, 0x64006400, RZ, 0xfc, !PT ;  /* 0x64006400313f7812 */ /* 0x000fe200078efcff */
[----:B------:R-:W-:Y:S01]  /*e1c0*/  HADD2 R49, R53, -1040, -1040 ;  /* 0xe410e41035317430 */ /* 0x000fe20000000000 */
[-C--:B------:R-:W-:Y:S01]  /*e1d0*/  HFMA2.MMA R60, R50, R27.reuse, R60 ;  /* 0x0000001b323c7235 */ /* 0x080fe2000000003c */
[----:B------:R-:W-:Y:S01]  /*e1e0*/  HADD2 R26, R26, -1040, -1040 ;  /* 0xe410e4101a1a7430 */ /* 0x000fe20000000000 */
[----:B------:R-:W-:Y:S01]  /*e1f0*/  HFMA2.MMA R66, R48, R27, R66 ;  /* 0x0000001b30427235 */ /* 0x000fe20000000042 */
[-C--:B------:R-:W-:Y:S02]  /*e200*/  HFMA2 R52, R51, R80.reuse.H0_H0, -48, -48 ;  /* 0xd200d20033347431 */ /* 0x080fe40000040050 */
[----:B------:R-:W-:-:S02]  /*e210*/  HFMA2 R53, R61, R80.H0_H0, -48, -48 ;  /* 0xd200d2003d357431 */ /* 0x000fc40000040050 */
[-C--:B------:R-:W-:Y:S02]  /*e220*/  HFMA2 R51, R63, R80.reuse.H0_H0, -48, -48 ;  /* 0xd200d2003f337431 */ /* 0x080fe40000040050 */
[-C--:B------:R-:W-:Y:S02]  /*e230*/  HFMA2 R64, R49, R27.reuse, R64 ;  /* 0x0000001b31407231 */ /* 0x080fe40000000040 */
[----:B------:R-:W-:Y:S01]  /*e240*/  HFMA2 R67, R26, R27, R67 ;  /* 0x0000001b1a437231 */ /* 0x000fe20000000043 */
[----:B------:R-:W-:Y:S01]  /*e250*/  LOP3.LUT R54, R54, 0x1f001f, RZ, 0xc0, !PT ;  /* 0x001f001f36367812 */ /* 0x000fe200078ec0ff */
[----:B------:R-:W-:Y:S01]  /*e260*/  HFMA2 R27, R65, R80.H0_H0, -48, -48 ;  /* 0xd200d200411b7431 */ /* 0x000fe20000040050 */
[----:B------:R-:W-:Y:S01]  /*e270*/  LOP3.LUT R57, R57, 0x1f001f, RZ, 0xc0, !PT ;  /* 0x001f001f39397812 */ /* 0x000fe200078ec0ff */
[-C--:B------:R-:W-:Y:S01]  /*e280*/  HFMA2.MMA R61, R53, R28.reuse, R60 ;  /* 0x0000001c353d7235 */ /* 0x080fe2000000003c */
[-C--:B------:R-:W-:Y:S01]  /*e290*/  HFMA2 R64, R52, R28.reuse, R64 ;  /* 0x0000001c34407231 */ /* 0x080fe20000000040 */
[----:B------:R-:W-:Y:S01]  /*e2a0*/  HFMA2.MMA R66, R51, R28, R66 ;  /* 0x0000001c33427235 */ /* 0x000fe20000000042 */
[----:B------:R-:W-:Y:S01]  /*e2b0*/  HFMA2 R67, R27, R28, R67 ;  /* 0x0000001c1b437231 */ /* 0x000fe20000000043 */
[----:B-----5:R-:W-:-:S02]  /*e2c0*/  SHF.R.U32.HI R28, RZ, 0xd, R41 ;  /* 0x0000000dff1c7819 */ /* 0x020fc40000011629 */
[----:B------:R-:W-:Y:S02]  /*e2d0*/  LOP3.LUT R54, R54, 0x64006400, RZ, 0xfc, !PT ;  /* 0x6400640036367812 */ /* 0x000fe400078efcff */
[----:B------:R-:W-:Y:S02]  /*e2e0*/  SHF.R.U32.HI R68, RZ, 0xd, R40 ;  /* 0x0000000dff447819 */ /* 0x000fe40000011628 */
[----:B------:R-:W-:Y:S01]  /*e2f0*/  LOP3.LUT R60, R57, 0x64006400, RZ, 0xfc, !PT ;  /* 0x64006400393c7812 */ /* 0x000fe200078efcff */
[----:B------:R-:W-:Y:S01]  /*e300*/  HADD2 R57, R54, -1040, -1040 ;  /* 0xe410e41036397430 */ /* 0x000fe20000000000 */
[----:B------:R-:W-:Y:S02]  /*e310*/  LOP3.LUT R69, R47, 0x40004, R28, 0xf8, !PT ;  /* 0x000400042f457812 */ /* 0x000fe400078ef81c */
[----:B------:R-:W-:Y:S01]  /*e320*/  LOP3.LUT R68, R45, 0x40004, R68, 0xf8, !PT ;  /* 0x000400042d447812 */ /* 0x000fe200078ef844 */
[----:B------:R-:W-:Y:S01]  /*e330*/  HADD2 R54, R60, -1040, -1040 ;  /* 0xe410e4103c367430 */ /* 0x000fe20000000000 */
[----:B------:R-:W-:-:S02]  /*e340*/  LOP3.LUT R28, R40, 0x1f001f, RZ, 0xc0, !PT ;  /* 0x001f001f281c7812 */ /* 0x000fc400078ec0ff */
[----:B------:R-:W-:Y:S02]  /*e350*/  LOP3.LUT R45, R42, 0x1f001f, RZ, 0xc0, !PT ;  /* 0x001f001f2a2d7812 */ /* 0x000fe400078ec0ff */
[----:B------:R-:W-:Y:S01]  /*e360*/  SHF.R.U32.HI R59, RZ, 0xd, R42 ;  /* 0x0000000dff3b7819 */ /* 0x000fe2000001162a */
[----:B------:R-:W-:Y:S01]  /*e370*/  HFMA2 R65, R54, R29, R67 ;  /* 0x0000001d36417231 */ /* 0x000fe20000000043 */
[----:B------:R-:W-:Y:S02]  /*e380*/  LOP3.LUT R28, R28, 0x64006400, RZ, 0xfc, !PT ;  /* 0x640064001c1c7812 */ /* 0x000fe400078efcff */
[----:B------:R-:W-:Y:S02]  /*e390*/  LOP3.LUT R55, R55, 0x1f001f, RZ, 0xc0, !PT ;  /* 0x001f001f37377812 */ /* 0x000fe400078ec0ff */
[----:B------:R-:W-:Y:S01]  /*e3a0*/  LOP3.LUT R45, R45, 0x64006400, RZ, 0xfc, !PT ;  /* 0x640064002d2d7812 */ /* 0x000fe200078efcff */
[----:B------:R-:W-:Y:S01]  /*e3b0*/  HFMA2.MMA R63, R57, R29, R61 ;  /* 0x0000001d393f7235 */ /* 0x000fe2000000003d */
[----:B------:R-:W-:-:S02]  /*e3c0*/  LOP3.LUT R56, R56, 0x1f001f, RZ, 0xc0, !PT ;  /* 0x001f001f38387812 */ /* 0x000fc400078ec0ff */
[----:B------:R-:W-:Y:S02]  /*e3d0*/  LOP3.LUT R70, R46, 0x40004, R59, 0xf8, !PT ;  /* 0x000400042e467812 */ /* 0x000fe400078ef83b */
[----:B------:R-:W-:Y:S02]  /*e3e0*/  SHF.R.U32.HI R67, RZ, 0xd, R43 ;  /* 0x0000000dff437819 */ /* 0x000fe4000001162b */
[----:B------:R-:W-:Y:S01]  /*e3f0*/  LOP3.LUT R46, R43, 0x1f001f, RZ, 0xc0, !PT ;  /* 0x001f001f2b2e7812 */ /* 0x000fe200078ec0ff */
[----:B------:R-:W-:Y:S01]  /*e400*/  HADD2 R61, R28, -1040, -1040 ;  /* 0xe410e4101c3d7430 */ /* 0x000fe20000000000 */
[----:B------:R-:W-:Y:S01]  /*e410*/  LOP3.LUT R55, R55, 0x64006400, RZ, 0xfc, !PT ;  /* 0x6400640037377812 */ /* 0x000fe200078efcff */
[----:B------:R-:W-:Y:S01]  /*e420*/  HADD2 R59, R45, -1040, -1040 ;  /* 0xe410e4102d3b7430 */ /* 0x000fe20000000000 */
[----:B------:R-:W-:Y:S02]  /*e430*/  LOP3.LUT R58, R56, 0x64006400, RZ, 0xfc, !PT ;  /* 0x64006400383a7812 */ /* 0x000fe400078efcff */
[----:B------:R-:W-:-:S02]  /*e440*/  LOP3.LUT R67, R44, 0x40004, R67, 0xf8, !PT ;  /* 0x000400042c437812 */ /* 0x000fc400078ef843 */
[----:B------:R-:W-:Y:S02]  /*e450*/  LOP3.LUT R46, R46, 0x64006400, RZ, 0xfc, !PT ;  /* 0x640064002e2e7812 */ /* 0x000fe400078efcff */
[----:B------:R-:W-:Y:S02]  /*e460*/  LOP3.LUT R44, R42, 0x3e003e0, RZ, 0xc0, !PT ;  /* 0x03e003e02a2c7812 */ /* 0x000fe400078ec0ff */
[----:B------:R-:W-:Y:S01]  /*e470*/  LOP3.LUT R45, R43, 0x3e003e0, RZ, 0xc0, !PT ;  /* 0x03e003e02b2d7812 */ /* 0x000fe200078ec0ff */
[----:B------:R-:W-:Y:S01]  /*e480*/  HADD2 R56, R55, -1040, -1040 ;  /* 0xe410e41037387430 */ /* 0x000fe20000000000 */
[----:B------:R-:W-:Y:S01]  /*e490*/  HFMA2.MMA R73, R61, R30, R63 ;  /* 0x0000001e3d497235 */ /* 0x000fe2000000003f */
[----:B------:R-:W-:Y:S01]  /*e4a0*/  HADD2 R55, R58, -1040, -1040 ;  /* 0xe410e4103a377430 */ /* 0x000fe20000000000 */
[----:B------:R-:W-:Y:S01]  /*e4b0*/  LOP3.LUT R63, R44, 0x64006400, RZ, 0xfc, !PT ;  /* 0x640064002c3f7812 */ /* 0x000fe200078efcff */
[----:B------:R-:W-:Y:S01]  /*e4c0*/  HADD2 R58, R46, -1040, -1040 ;  /* 0xe410e4102e3a7430 */ /* 0x000fe20000000000 */
[----:B------:R-:W-:-:S02]  /*e4d0*/  LOP3.LUT R71, R45, 0x64006400, RZ, 0xfc, !PT ;  /* 0x640064002d477812 */ /* 0x000fc400078efcff */
[----:B------:R-:W0:Y:S01]  /*e4e0*/  LDS.128 R44, [UR5+0x20] ;  /* 0x00002005ff2c7984 */ /* 0x000e220008000c00 */
[----:B------:R-:W-:Y:S01]  /*e4f0*/  HFMA2 R64, R56, R29, R64 ;  /* 0x0000001d38407231 */ /* 0x000fe20000000040 */
[----:B------:R-:W-:Y:S01]  /*e500*/  HFMA2.MMA R66, R55, R29, R66 ;  /* 0x0000001d37427235 */ /* 0x000fe20000000042 */
[----:B------:R-:W-:Y:S02]  /*e510*/  LOP3.LUT R29, R41, 0x1f001f, RZ, 0xc0, !PT ;  /* 0x001f001f291d7812 */ /* 0x000fe400078ec0ff */
[----:B------:R-:W-:Y:S02]  /*e520*/  LOP3.LUT R28, R40, 0x3e003e0, RZ, 0xc0, !PT ;  /* 0x03e003e0281c7812 */ /* 0x000fe400078ec0ff */
[----:B------:R-:W-:Y:S02]  /*e530*/  LOP3.LUT R29, R29, 0x64006400, RZ, 0xfc, !PT ;  /* 0x640064001d1d7812 */ /* 0x000fe400078efcff */
[----:B------:R-:W-:-:S03]  /*e540*/  SHF.R.U32.HI R76, RZ, 0xa, R40 ;  /* 0x0000000aff4c7819 */ /* 0x000fc60000011628 */
[----:B------:R-:W-:Y:S01]  /*e550*/  HADD2 R60, R29, -1040, -1040 ;  /* 0xe410e4101d3c7430 */ /* 0x000fe20000000000 */
[----:B------:R-:W-:Y:S01]  /*e560*/  LOP3.LUT R29, R28, 0x64006400, RZ, 0xfc, !PT ;  /* 0x640064001c1d7812 */ /* 0x000fe200078efcff */
[----:B------:R-:W-:Y:S01]  /*e570*/  HFMA2.MMA R74, R59, R30, R66 ;  /* 0x0000001e3b4a7235 */ /* 0x000fe20000000042 */
[----:B------:R-:W-:Y:S01]  /*e580*/  SHF.R.U32.HI R87, RZ, 0xc, R38 ;  /* 0x0000000cff577819 */ /* 0x000fe20000011626 */
[-C--:B------:R-:W-:Y:S01]  /*e590*/  HFMA2 R72, R60, R30.reuse, R64 ;  /* 0x0000001e3c487231 */ /* 0x080fe20000000040 */
[----:B------:R-:W-:Y:S01]  /*e5a0*/  SHF.R.U32.HI R82, RZ, 0xa, R42 ;  /* 0x0000000aff527819 */ /* 0x000fe2000001162a */
[----:B------:R-:W-:Y:S01]  /*e5b0*/  HFMA2 R75, R58, R30, R65 ;  /* 0x0000001e3a4b7231 */ /* 0x000fe20000000041 */
[----:B------:R-:W-:Y:S01]  /*e5c0*/  LOP3.LUT R76, R76, 0x1f001f, RZ, 0xc0, !PT ;  /* 0x001f001f4c4c7812 */ /* 0x000fe200078ec0ff */
[-C--:B------:R-:W-:Y:S01]  /*e5d0*/  HFMA2 R66, R29, R80.reuse.H0_H0, -48, -48 ;  /* 0xd200d2001d427431 */ /* 0x080fe20000040050 */
[----:B------:R-:W-:Y:S01]  /*e5e0*/  LOP3.LUT R30, R41, 0x3e003e0, RZ, 0xc0, !PT ;  /* 0x03e003e0291e7812 */ /* 0x000fe200078ec0ff */
[----:B------:R-:W-:Y:S01]  /*e5f0*/  HFMA2 R64, R63, R80.H0_H0, -48, -48 ;  /* 0xd200d2003f407431 */ /* 0x000fe20000040050 */
[----:B------:R-:W-:-:S02]  /*e600*/  SHF.R.U32.HI R79, RZ, 0xa, R41 ;  /* 0x0000000aff4f7819 */ /* 0x000fc40000011629 */
[----:B------:R-:W-:Y:S02]  /*e610*/  SHF.R.U32.HI R83, RZ, 0xa, R43 ;  /* 0x0000000aff537819 */ /* 0x000fe4000001162b */
[C---:B------:R-:W-:Y:S02]  /*e620*/  LOP3.LUT R43, R38.reuse, 0x1f001f, RZ, 0xc0, !PT ;  /* 0x001f001f262b7812 */ /* 0x040fe400078ec0ff */
[----:B------:R-:W-:Y:S02]  /*e630*/  LOP3.LUT R41, R38, 0x3e003e0, RZ, 0xc0, !PT ;  /* 0x03e003e026297812 */ /* 0x000fe400078ec0ff */
[----:B------:R-:W-:Y:S01]  /*e640*/  SHF.R.U32.HI R29, RZ, 0xa, R38 ;  /* 0x0000000aff1d7819 */ /* 0x000fe20000011626 */
[----:B------:R-:W-:Y:S01]  /*e650*/  HFMA2 R63, R71, R80.H0_H0, -48, -48 ;  /* 0xd200d200473f7431 */ /* 0x000fe20000040050 */
[----:B------:R-:W-:Y:S02]  /*e660*/  SHF.R.U32.HI R85, RZ, 0xc, R36 ;  /* 0x0000000cff557819 */ /* 0x000fe40000011624 */
[----:B------:R-:W-:-:S02]  /*e670*/  LOP3.LUT R38, R70, 0x80008, R87, 0xf8, !PT ;  /* 0x0008000846267812 */ /* 0x000fc400078ef857 */
[----:B------:R-:W-:Y:S02]  /*e680*/  LOP3.LUT R82, R82, 0x1f001f, RZ, 0xc0, !PT ;  /* 0x001f001f52527812 */ /* 0x000fe400078ec0ff */
[----:B------:R-:W-:Y:S01]  /*e690*/  LOP3.LUT R70, R76, 0x64006400, RZ, 0xfc, !PT ;  /* 0x640064004c467812 */ /* 0x000fe200078efcff */
[-C--:B------:R-:W-:Y:S01]  /*e6a0*/  HFMA2.MMA R73, R66, R31.reuse, R73 ;  /* 0x0000001f42497235 */ /* 0x080fe20000000049 */
[----:B------:R-:W-:Y:S01]  /*e6b0*/  LOP3.LUT R65, R30, 0x64006400, RZ, 0xfc, !PT ;  /* 0x640064001e417812 */ /* 0x000fe200078efcff */
[----:B------:R-:W-:Y:S01]  /*e6c0*/  HFMA2.MMA R71, R64, R31, R74 ;  /* 0x0000001f40477235 */ /* 0x000fe2000000004a */
[C---:B------:R-:W-:Y:S02]  /*e6d0*/  LOP3.LUT R77, R36.reuse, 0x1f001f, RZ, 0xc0, !PT ;  /* 0x001f001f244d7812 */ /* 0x040fe400078ec0ff */
[----:B------:R-:W-:Y:S02]  /*e6e0*/  LOP3.LUT R78, R36, 0x3e003e0, RZ, 0xc0, !PT ;  /* 0x03e003e0244e7812 */ /* 0x000fe400078ec0ff */
[----:B------:R-:W-:-:S02]  /*e6f0*/  SHF.R.U32.HI R28, RZ, 0xa, R36 ;  /* 0x0000000aff1c7819 */ /* 0x000fc40000011624 */
[----:B------:R-:W-:Y:S01]  /*e700*/  SHF.R.U32.HI R84, RZ, 0xc, R37 ;  /* 0x0000000cff547819 */ /* 0x000fe20000011625 */
[----:B------:R-:W-:Y:S01]  /*e710*/  HFMA2 R74, R63, R31, R75 ;  /* 0x0000001f3f4a7231 */ /* 0x000fe2000000004b */
[----:B------:R-:W-:Y:S02]  /*e720*/  LOP3.LUT R36, R68, 0x80008, R85, 0xf8, !PT ;  /* 0x0008000844247812 */ /* 0x000fe400078ef855 */
[----:B------:R-:W-:Y:S01]  /*e730*/  LOP3.LUT R79, R79, 0x1f001f, RZ, 0xc0, !PT ;  /* 0x001f001f4f4f7812 */ /* 0x000fe200078ec0ff */
[----:B------:R-:W-:Y:S01]  /*e740*/  HADD2 R70, R70, -1040, -1040 ;  /* 0xe410e41046467430 */ /* 0x000fe20000000000 */
[----:B------:R-:W-:Y:S02]  /*e750*/  LOP3.LUT R68, R82, 0x64006400, RZ, 0xfc, !PT ;  /* 0x6400640052447812 */ /* 0x000fe400078efcff */
[C---:B------:R-:W-:Y:S02]  /*e760*/  LOP3.LUT R81, R37.reuse, 0x1f001f, RZ, 0xc0, !PT ;  /* 0x001f001f25517812 */ /* 0x040fe400078ec0ff */
[----:B------:R-:W-:-:S02]  /*e770*/  LOP3.LUT R75, R37, 0x3e003e0, RZ, 0xc0, !PT ;  /* 0x03e003e0254b7812 */ /* 0x000fc400078ec0ff */
[----:B------:R-:W-:Y:S02]  /*e780*/  SHF.R.U32.HI R30, RZ, 0xa, R37 ;  /* 0x0000000aff1e7819 */ /* 0x000fe40000011625 */
[----:B------:R-:W-:Y:S01]  /*e790*/  LOP3.LUT R83, R83, 0x1f001f, RZ, 0xc0, !PT ;  /* 0x001f001f53537812 */ /* 0x000fe200078ec0ff */
[----:B------:R-:W-:Y:S01]  /*e7a0*/  HFMA2 R65, R65, R80.H0_H0, -48, -48 ;  /* 0xd200d20041417431 */ /* 0x000fe20000040050 */
[----:B------:R-:W-:Y:S02]  /*e7b0*/  LOP3.LUT R37, R69, 0x80008, R84, 0xf8, !PT ;  /* 0x0008000845257812 */ /* 0x000fe400078ef854 */
[----:B------:R-:W-:Y:S01]  /*e7c0*/  LOP3.LUT R69, R79, 0x64006400, RZ, 0xfc, !PT ;  /* 0x640064004f457812 */ /* 0x000fe200078efcff */
[----:B------:R-:W-:Y:S01]  /*e7d0*/  HADD2 R68, R68, -1040, -1040 ;  /* 0xe410e41044447430 */ /* 0x000fe20000000000 */
[--C-:B------:R-:W-:Y:S02]  /*e7e0*/  SHF.R.U32.HI R86, RZ, 0xc, R39.reuse ;  /* 0x0000000cff567819 */ /* 0x100fe40000011627 */
[----:B------:R-:W-:Y:S01]  /*e7f0*/  LOP3.LUT R83, R83, 0x64006400, RZ, 0xfc, !PT ;  /* 0x6400640053537812 */ /* 0x000fe200078efcff */
[----:B------:R-:W-:Y:S01]  /*e800*/  HFMA2 R72, R65, R31, R72 ;  /* 0x0000001f41487231 */ /* 0x000fe20000000048 */
[C---:B------:R-:W-:Y:S01]  /*e810*/  LOP3.LUT R42, R39.reuse, 0x1f001f, RZ, 0xc0, !PT ;  /* 0x001f001f272a7812 */ /* 0x040fe200078ec0ff */
[----:B0-----:R-:W-:Y:S01]  /*e820*/  HFMA2.MMA R76, R70, R44, R73 ;  /* 0x0000002c464c7235 */ /* 0x001fe20000000049 */
[----:B------:R-:W-:Y:S01]  /*e830*/  LOP3.LUT R40, R39, 0x3e003e0, RZ, 0xc0, !PT ;  /* 0x03e003e027287812 */ /* 0x000fe200078ec0ff */
[----:B------:R-:W-:Y:S01]  /*e840*/  HADD2 R69, R69, -1040, -1040 ;  /* 0xe410e41045457430 */ /* 0x000fe20000000000 */
[----:B------:R-:W-:-:S02]  /*e850*/  SHF.R.U32.HI R31, RZ, 0xa, R39 ;  /* 0x0000000aff1f7819 */ /* 0x000fc40000011627 */
[----:B------:R-:W-:Y:S02]  /*e860*/  LOP3.LUT R73, R77, 0x64006400, RZ, 0xfc, !PT ;  /* 0x640064004d497812 */ /* 0x000fe400078efcff */
[----:B------:R-:W-:Y:S02]  /*e870*/  LOP3.LUT R43, R43, 0x64006400, RZ, 0xfc, !PT ;  /* 0x640064002b2b7812 */ /* 0x000fe400078efcff */
[----:B------:R-:W-:Y:S01]  /*e880*/  LOP3.LUT R39, R67, 0x80008, R86, 0xf8, !PT ;  /* 0x0008000843277812 */ /* 0x000fe200078ef856 */
[----:B------:R-:W-:Y:S01]  /*e890*/  HADD2 R67, R83, -1040, -1040 ;  /* 0xe410e41053437430 */ /* 0x000fe20000000000 */
[----:B------:R-:W-:Y:S01]  /*e8a0*/  HFMA2.MMA R83, R68, R44, R71 ;  /* 0x0000002c44537235 */ /* 0x000fe20000000047 */
[----:B------:R-:W-:Y:S01]  /*e8b0*/  LOP3.LUT R42, R42, 0x64006400, RZ, 0xfc, !PT ;  /* 0x640064002a2a7812 */ /* 0x000fe200078efcff */
[----:B------:R-:W-:Y:S01]  /*e8c0*/  HFMA2 R82, R69, R44, R72 ;  /* 0x0000002c45527231 */ /* 0x000fe20000000048 */
[----:B------:R-:W-:Y:S01]  /*e8d0*/  LOP3.LUT R72, R81, 0x64006400, RZ, 0xfc, !PT ;  /* 0x6400640051487812 */ /* 0x000fe200078efcff */
[----:B------:R-:W-:-:S02]  /*e8e0*/  HADD2 R73, R73, -1040, -1040 ;  /* 0xe410e41049497430 */ /* 0x000fc40000000000 */
[----:B------:R-:W-:Y:S01]  /*e8f0*/  HADD2 R71, R43, -1040, -1040 ;  /* 0xe410e4102b477430 */ /* 0x000fe20000000000 */
[----:B------:R-:W-:Y:S01]  /*e900*/  LOP3.LUT R77, R78, 0x64006400, RZ, 0xfc, !PT ;  /* 0x640064004e4d7812 */ /* 0x000fe200078efcff */
[----:B------:R-:W-:Y:S01]  /*e910*/  HFMA2 R74, R67, R44, R74 ;  /* 0x0000002c434a7231 */ /* 0x000fe2000000004a */
[----:B------:R-:W-:Y:S01]  /*e920*/  LOP3.LUT R41, R41, 0x64006400, RZ, 0xfc, !PT ;  /* 0x6400640029297812 */ /* 0x000fe200078efcff */
[----:B------:R-:W-:Y:S01]  /*e930*/  HADD2 R44, R42, -1040, -1040 ;  /* 0xe410e4102a2c7430 */ /* 0x000fe20000000000 */
[----:B------:R-:W-:Y:S01]  /*e940*/  LOP3.LUT R75, R75, 0x64006400, RZ, 0xfc, !PT ;  /* 0x640064004b4b7812 */ /* 0x000fe200078efcff */
[----:B------:R-:W-:Y:S01]  /*e950*/  HADD2 R72, R72, -1040, -1040 ;  /* 0xe410e41048487430 */ /* 0x000fe20000000000 */
[----:B------:R-:W-:Y:S01]  /*e960*/  LOP3.LUT R79, R40, 0x64006400, RZ, 0xfc, !PT ;  /* 0x64006400284f7812 */ /* 0x000fe200078efcff */
[-C--:B------:R-:W-:Y:S01]  /*e970*/  HFMA2.MMA R40, R73, R45.reuse, R76 ;  /* 0x0000002d49287235 */ /* 0x080fe2000000004c */
[----:B------:R-:W-:Y:S01]  /*e980*/  HFMA2 R42, R44, R45, R74 ;  /* 0x0000002d2c2a7231 */ /* 0x000fe2000000004a */
[----:B------:R-:W-:Y:S01]  /*e990*/  HFMA2.MMA R83, R71, R45, R83 ;  /* 0x0000002d47537235 */ /* 0x000fe20000000053 */
[----:B------:R-:W-:-:S02]  /*e9a0*/  HFMA2 R76, R77, R80.H0_H0, -48, -48 ;  /* 0xd200d2004d4c7431 */ /* 0x000fc40000040050 */
[-C--:B------:R-:W-:Y:S01]  /*e9b0*/  HFMA2 R74, R41, R80.reuse.H0_H0, -48, -48 ;  /* 0xd200d200294a7431 */ /* 0x080fe20000040050 */
[----:B------:R-:W-:Y:S01]  /*e9c0*/  LOP3.LUT R28, R28, 0x1f001f, RZ, 0xc0, !PT ;  /* 0x001f001f1c1c7812 */ /* 0x000fe200078ec0ff */
[----:B------:R-:W-:Y:S01]  /*e9d0*/  HFMA2 R82, R72, R45, R82 ;  /* 0x0000002d48527231 */ /* 0x000fe20000000052 */
[----:B------:R-:W-:Y:S01]  /*e9e0*/  LOP3.LUT R30, R30, 0x1f001f, RZ, 0xc0, !PT ;  /* 0x001f001f1e1e7812 */ /* 0x000fe200078ec0ff */
[-C--:B------:R-:W-:Y:S01]  /*e9f0*/  HFMA2 R75, R75, R80.reuse.H0_H0, -48, -48 ;  /* 0xd200d2004b4b7431 */ /* 0x080fe20000040050 */
[----:B------:R-:W-:Y:S01]  /*ea00*/  LOP3.LUT R29, R29, 0x1f001f, RZ, 0xc0, !PT ;  /* 0x001f001f1d1d7812 */ /* 0x000fe200078ec0ff */
[----:B------:R-:W-:Y:S01]  /*ea10*/  HFMA2 R45, R79, R80.H0_H0, -48, -48 ;  /* 0xd200d2004f2d7431 */ /* 0x000fe20000040050 */
[----:B------:R-:W-:Y:S01]  /*ea20*/  LOP3.LUT R31, R31, 0x1f001f, RZ, 0xc0, !PT ;  /* 0x001f001f1f1f7812 */ /* 0x000fe200078ec0ff */
        /* <DEDUP_REMOVED lines=19> */
[----:B------:R-:W-:Y:S02]  /*eb60*/  SHF.R.U32.HI R88, RZ, 0xb, R33 ;  /* 0x0000000bff587819 */ /* 0x000fe40000011621 */
[----:B------:R-:W-:-:S02]  /*eb70*/  LOP3.LUT R82, R32, 0x1f001f, RZ, 0xc0, !PT ;  /* 0x001f001f20527812 */ /* 0x000fc400078ec0ff */
[--C-:B------:R-:W-:Y:S02]  /*eb80*/  SHF.R.U32.HI R40, RZ, 0xa, R32.reuse ;  /* 0x0000000aff287819 */ /* 0x100fe40000011620 */
[----:B------:R-:W-:Y:S02]  /*eb90*/  SHF.R.U32.HI R87, RZ, 0xb, R32 ;  /* 0x0000000bff577819 */ /* 0x000fe40000011620 */
[----:B------:R-:W-:Y:S02]  /*eba0*/  LOP3.LUT R83, R34, 0x3e003e0, RZ, 0xc0, !PT ;  /* 0x03e003e022537812 */ /* 0x000fe400078ec0ff */
[----:B------:R-:W-:Y:S02]  /*ebb0*/  LOP3.LUT R84, R35, 0x3e003e0, RZ, 0xc0, !PT ;  /* 0x03e003e023547812 */ /* 0x000fe400078ec0ff */
[----:B------:R-:W-:Y:S02]  /*ebc0*/  LOP3.LUT R32, R33, 0x1f001f, RZ, 0xc0, !PT ;  /* 0x001f001f21207812 */ /* 0x000fe400078ec0ff */
[----:B------:R-:W-:-:S02]  /*ebd0*/  SHF.R.U32.HI R41, RZ, 0xa, R33 ;  /* 0x0000000aff297819 */ /* 0x000fc40000011621 */
[----:B------:R-:W-:Y:S02]  /*ebe0*/  LOP3.LUT R33, R34, 0x1f001f, RZ, 0xc0, !PT ;  /* 0x001f001f22217812 */ /* 0x000fe400078ec0ff */
[--C-:B------:R-:W-:Y:S02]  /*ebf0*/  SHF.R.U32.HI R42, RZ, 0xa, R34.reuse ;  /* 0x0000000aff2a7819 */ /* 0x100fe40000011622 */
[----:B------:R-:W-:Y:S02]  /*ec00*/  SHF.R.U32.HI R89, RZ, 0xb, R34 ;  /* 0x0000000bff597819 */ /* 0x000fe40000011622 */
[----:B------:R-:W-:Y:S02]  /*ec10*/  LOP3.LUT R34, R35, 0x1f001f, RZ, 0xc0, !PT ;  /* 0x001f001f23227812 */ /* 0x000fe400078ec0ff */
[--C-:B------:R-:W-:Y:S02]  /*ec20*/  SHF.R.U32.HI R43, RZ, 0xa, R35.reuse ;  /* 0x0000000aff2b7819 */ /* 0x100fe40000011623 */
[----:B------:R-:W-:-:S02]  /*ec30*/  SHF.R.U32.HI R86, RZ, 0xb, R35 ;  /* 0x0000000bff567819 */ /* 0x000fc40000011623 */
        /* <DEDUP_REMOVED lines=13> */
[----:B------:R-:W1:Y:S01]  /*ed10*/  LDS.128 R32, [UR5+0x80] ;  /* 0x00008005ff207984 */ /* 0x000e620008000c00 */
[----:B------:R-:W-:Y:S02]  /*ed20*/  LOP3.LUT R82, R82, 0x64006400, RZ, 0xfc, !PT ;  /* 0x6400640052527812 */ /* 0x000fe400078efcff */
[----:B------:R-:W-:-:S03]  /*ed30*/  LOP3.LUT R93, R39, 0x100010, R86, 0xf8, !PT ;  /* 0x00100010275d7812 */ /* 0x000fc600078ef856 */
[----:B------:R-:W-:Y:S02]  /*ed40*/  HADD2 R86, R82, -1040, -1040 ;  /* 0xe410e41052567430 */ /* 0x000fe40000000000 */
[----:B------:R-:W-:Y:S02]  /*ed50*/  HADD2 R82, R36, -1040, -1040 ;  /* 0xe410e41024527430 */ /* 0x000fe40000000000 */
[----:B------:R-:W-:Y:S01]  /*ed60*/  HADD2 R84, R84, -1040, -1040 ;  /* 0xe410e41054547430 */ /* 0x000fe20000000000 */
[----:B------:R-:W-:Y:S01]  /*ed70*/  LOP3.LUT R41, R41, 0x1f001f, RZ, 0xc0, !PT ;  /* 0x001f001f29297812 */ /* 0x000fe200078ec0ff */
[----:B------:R-:W-:Y:S02]  /*ed80*/  HADD2 R80, R80, -1040, -1040 ;  /* 0xe410e41050507430 */ /* 0x000fe40000000000 */
[-C--:B0-----:R-:W-:Y:S01]  /*ed90*/  HFMA2.MMA R90, R82, R28.reuse, R90 ;  /* 0x0000001c525a7235 */ /* 0x081fe2000000005a */
[-C--:B------:R-:W-:Y:S01]  /*eda0*/  HFMA2 R92, R84, R28.reuse, R92 ;  /* 0x0000001c545c7231 */ /* 0x080fe2000000005c */
[----:B------:R-:W-:Y:S01]  /*edb0*/  HFMA2.MMA R91, R86, R28, R91 ;  /* 0x0000001c565b7235 */ /* 0x000fe2000000005b */
[----:B------:R-:W-:Y:S01]  /*edc0*/  HFMA2 R94, R80, R28, R94 ;  /* 0x0000001c505e7231 */ /* 0x000fe2000000005e */
[----:B------:R-:W-:Y:S01]  /*edd0*/  LOP3.LUT R89, R38, 0x100010, R89, 0xf8, !PT ;  /* 0x0010001026597812 */ /* 0x000fe200078ef859 */
[----:B------:R-:W-:Y:S01]  /*ede0*/  HFMA2 R28, R83, R29, R92 ;  /* 0x0000001d531c7231 */ /* 0x000fe2000000005c */
[----:B------:R-:W-:Y:S01]  /*edf0*/  LOP3.LUT R41, R41, 0x64006400, RZ, 0xfc, !PT ;  /* 0x6400640029297812 */ /* 0x000fe200078efcff */
[----:B------:R-:W0:Y:S01]  /*ee00*/  LDS.128 R36, [UR5+0x90] ;  /* 0x00009005ff247984 */ /* 0x000e220008000c00 */
[----:B------:R-:W-:Y:S01]  /*ee10*/  HFMA2.MMA R92, R81, R29, R90 ;  /* 0x0000001d515c7235 */ /* 0x000fe2000000005a */
[----:B------:R-:W-:-:S02]  /*ee20*/  LOP3.LUT R40, R40, 0x1f001f, RZ, 0xc0, !PT ;  /* 0x001f001f28287812 */ /* 0x000fc400078ec0ff */
[----:B------:R-:W-:Y:S01]  /*ee30*/  LOP3.LUT R90, R42, 0x1f001f, RZ, 0xc0, !PT ;  /* 0x001f001f2a5a7812 */ /* 0x000fe200078ec0ff */
[----:B------:R-:W-:Y:S01]  /*ee40*/  HFMA2.MMA R91, R85, R29, R91 ;  /* 0x0000001d555b7235 */ /* 0x000fe2000000005b */
[----:B------:R-:W-:Y:S01]  /*ee50*/  LOP3.LUT R95, R43, 0x1f001f, RZ, 0xc0, !PT ;  /* 0x001f001f2b5f7812 */ /* 0x000fe200078ec0ff */
[----:B------:R-:W-:Y:S01]  /*ee60*/  HFMA2 R29, R47, R29, R94 ;  /* 0x0000001d2f1d7231 */ /* 0x000fe2000000005e */
[----:B------:R-:W-:Y:S02]  /*ee70*/  LOP3.LUT R42, R88, 0x64006400, RZ, 0xfc, !PT ;  /* 0x64006400582a7812 */ /* 0x000fe400078efcff */
[----:B------:R-:W-:Y:S01]  /*ee80*/  LOP3.LUT R43, R89, 0x64006400, RZ, 0xfc, !PT ;  /* 0x64006400592b7812 */ /* 0x000fe200078efcff */
[----:B------:R-:W-:Y:S01]  /*ee90*/  HADD2 R89, R41, -1040, -1040 ;  /* 0xe410e41029597430 */ /* 0x000fe20000000000 */
[----:B------:R-:W-:Y:S02]  /*eea0*/  LOP3.LUT R40, R40, 0x64006400, RZ, 0xfc, !PT ;  /* 0x6400640028287812 */ /* 0x000fe400078efcff */
[----:B------:R-:W-:-:S02]  /*eeb0*/  LOP3.LUT R94, R87, 0x64006400, RZ, 0xfc, !PT ;  /* 0x64006400575e7812 */ /* 0x000fc400078efcff */
[----:B------:R-:W-:Y:S02]  /*eec0*/  LOP3.LUT R88, R90, 0x64006400, RZ, 0xfc, !PT ;  /* 0x640064005a587812 */ /* 0x000fe400078efcff */
[----:B------:R-:W-:Y:S01]  /*eed0*/  LOP3.LUT R87, R95, 0x64006400, RZ, 0xfc, !PT ;  /* 0x640064005f577812 */ /* 0x000fe200078efcff */
[----:B------:R-:W-:Y:S01]  /*eee0*/  HFMA2 R28, R89, R30, R28 ;  /* 0x0000001e591c7231 */ /* 0x000fe2000000001c */
[----:B------:R-:W-:Y:S01]  /*eef0*/  LOP3.LUT R95, R93, 0x64006400, RZ, 0xfc, !PT ;  /* 0x640064005d5f7812 */ /* 0x000fe200078efcff */
[----:B------:R-:W-:Y:S02]  /*ef00*/  HADD2 R93, R42, -1040, -1040 ;  /* 0xe410e4102a5d7430 */ /* 0x000fe40000000000 */
[----:B------:R-:W-:Y:S02]  /*ef10*/  HADD2 R90, R40, -1040, -1040 ;  /* 0xe410e410285a7430 */ /* 0x000fe40000000000 */
[----:B------:R-:W-:Y:S02]  /*ef20*/  HADD2 R88, R88, -1040, -1040 ;  /* 0xe410e41058587430 */ /* 0x000fe40000000000 */
[----:B------:R-:W-:-:S02]  /*ef30*/  HFMA2 R28, R93, R31, R28 ;  /* 0x0000001f5d1c7231 */ /* 0x000fc4000000001c */
[----:B------:R-:W-:Y:S01]  /*ef40*/  HADD2 R87, R87, -1040, -1040 ;  /* 0xe410e41057577430 */ /* 0x000fe20000000000 */
[-C--:B------:R-:W-:Y:S01]  /*ef50*/  HFMA2.MMA R40, R90, R30.reuse, R91 ;  /* 0x0000001e5a287235 */ /* 0x080fe2000000005b */
[----:B------:R-:W-:Y:S01]  /*ef60*/  HADD2 R97, R28.H0_H0, R28.H1_H1 ;  /* 0x3000001c1c617230 */ /* 0x000fe20000000800 */
[----:B------:R-:W-:Y:S01]  /*ef70*/  HFMA2.MMA R41, R88, R30, R92 ;  /* 0x0000001e58297235 */ /* 0x000fe2000000005c */
[----:B------:R-:W-:Y:S01]  /*ef80*/  HFMA2 R29, R87, R30, R29 ;  /* 0x0000001e571d7231 */ /* 0x000fe2000000001d */
[-C--:B-1----:R-:W-:Y:S01]  /*ef90*/  HFMA2.MMA R28, R18, R32.reuse, RZ ;  /* 0x00000020121c7235 */ /* 0x082fe200000000ff */
[----:B------:R-:W-:Y:S02]  /*efa0*/  HADD2 R94, R94, -1040, -1040 ;  /* 0xe410e4105e5e7430 */ /* 0x000fe40000000000 */
[----:B------:R-:W-:Y:S02]  /*efb0*/  HADD2 R92, R43, -1040, -1040 ;  /* 0xe410e4102b5c7430 */ /* 0x000fe40000000000 */
[----:B------:R-:W-:Y:S01]  /*efc0*/  HADD2 R91, R95, -1040, -1040 ;  /* 0xe410e4105f5b7430 */ /* 0x000fe20000000000 */
[----:B------:R-:W-:-:S03]  /*efd0*/  HFMA2.MMA R30, R16, R32, RZ ;  /* 0x00000020101e7235 */ /* 0x000fc600000000ff */
[----:B------:R-:W-:Y:S01]  /*efe0*/  HFMA2 R29, R91, R31, R29 ;  /* 0x0000001f5b1d7231 */ /* 0x000fe2000000001d */
[-C--:B------:R-:W-:Y:S02]  /*eff0*/  HFMA2.MMA R40, R94, R31.reuse, R40 ;  /* 0x0000001f5e287235 */ /* 0x080fe40000000028 */
[----:B------:R-:W-:Y:S01]  /*f000*/  HFMA2.MMA R41, R92, R31, R41 ;  /* 0x0000001f5c297235 */ /* 0x000fe20000000029 */
[----:B------:R-:W-:Y:S01]  /*f010*/  HADD2 R95, R29.H0_H0, R29.H1_H1 ;  /* 0x3000001d1d5f7230 */ /* 0x000fe20000000800 */
[-C--:B------:R-:W-:Y:S01]  /*f020*/  HFMA2.MMA R31, R21, R33.reuse, R28 ;  /* 0x00000021151f7235 */ /* 0x080fe2000000001c */
[-C--:B------:R-:W-:Y:S02]  /*f030*/  HFMA2 R29, R15, R32.reuse, RZ.H0_H0 ;  /* 0x000000200f1d7231 */ /* 0x080fe400000400ff */
[----:B------:R-:W-:Y:S01]  /*f040*/  HFMA2 R32, R17, R32, RZ.H0_H0 ;  /* 0x0000002011207231 */ /* 0x000fe200000400ff */
[----:B------:R-:W-:-:S03]  /*f050*/  HFMA2.MMA R30, R19, R33, R30 ;  /* 0x00000021131e7235 */ /* 0x000fc6000000001e */
[-C--:B------:R-:W-:Y:S01]  /*f060*/  HFMA2 R28, R22, R33.reuse, R32 ;  /* 0x00000021161c7231 */ /* 0x080fe20000000020 */
[-C--:B------:R-:W-:Y:S01]  /*f070*/  HFMA2.MMA R32, R62, R34.reuse, R31 ;  /* 0x000000223e207235 */ /* 0x080fe2000000001f */
[----:B------:R-:W-:Y:S02]  /*f080*/  HADD2 R98, R40.H0_H0, R40.H1_H1 ;  /* 0x3000002828627230 */ /* 0x000fe40000000800 */
[----:B------:R-:W-:Y:S01]  /*f090*/  HADD2 R96, R41.H0_H0, R41.H1_H1 ;  /* 0x3000002929607230 */ /* 0x000fe20000000800 */
[----:B------:R-:W-:Y:S01]  /*f0a0*/  HFMA2.MMA R99, R23, R34, R30 ;  /* 0x0000002217637235 */ /* 0x000fe2000000001e */
[----:B------:R-:W1:Y:S03]  /*f0b0*/  LDS.128 R40, [UR5+0xa0] ;  /* 0x0000a005ff287984 */ /* 0x000e660008000c00 */
[----:B------:R-:W-:Y:S01]  /*f0c0*/  HFMA2.MMA R32, R50, R35, R32 ;  /* 0x0000002332207235 */ /* 0x000fe20000000020 */
[----:B------:R-:W-:-:S03]  /*f0d0*/  HFMA2 R29, R20, R33, R29 ;  /* 0x00000021141d7231 */ /* 0x000fc6000000001d */
[----:B------:R-:W-:Y:S01]  /*f0e0*/  HFMA2.MMA R99, R48, R35, R99 ;  /* 0x0000002330637235 */ /* 0x000fe20000000063 */
[----:B------:R-:W-:-:S03]  /*f0f0*/  HFMA2 R33, R24, R34, R29 ;  /* 0x0000002218217231 */ /* 0x000fc6000000001d */
[-C--:B0-----:R-:W-:Y:S01]  /*f100*/  HFMA2.MMA R32, R53, R36.reuse, R32 ;  /* 0x0000002435207235 */ /* 0x081fe20000000020 */
[----:B------:R-:W-:Y:S02]  /*f110*/  HFMA2 R34, R25, R34, R28 ;  /* 0x0000002219227231 */ /* 0x000fe4000000001c */
[-C--:B------:R-:W-:Y:S01]  /*f120*/  HFMA2 R33, R49, R35.reuse, R33 ;  /* 0x0000002331217231 */ /* 0x080fe20000000021 */
[----:B------:R-:W-:Y:S01]  /*f130*/  HFMA2.MMA R99, R51, R36, R99 ;  /* 0x0000002433637235 */ /* 0x000fe20000000063 */
[----:B------:R-:W-:Y:S01]  /*f140*/  HFMA2 R34, R26, R35, R34 ;  /* 0x000000231a227231 */ /* 0x000fe20000000022 */
[----:B------:R-:W0:Y:S02]  /*f150*/  LDS.128 R28, [UR5+0xb0] ;  /* 0x0000b005ff1c7984 */ /* 0x000e240008000c00 */
[-C--:B------:R-:W-:Y:S01]  /*f160*/  HFMA2.MMA R32, R57, R37.reuse, R32 ;  /* 0x0000002539207235 */ /* 0x080fe20000000020 */
[-C--:B------:R-:W-:Y:S02]  /*f170*/  HFMA2 R33, R52, R36.reuse, R33 ;  /* 0x0000002434217231 */ /* 0x080fe40000000021 */
[----:B------:R-:W-:Y:S01]  /*f180*/  HFMA2 R36, R27, R36, R34 ;  /* 0x000000241b247231 */ /* 0x000fe20000000022 */
[----:B------:R-:W-:Y:S01]  /*f190*/  HFMA2.MMA R99, R55, R37, R99 ;  /* 0x0000002537637235 */ /* 0x000fe20000000063 */
[----:B------:R-:W-:-:S03]  /*f1a0*/  HFMA2 R34, R56, R37, R33 ;  /* 0x0000002538227231 */ /* 0x000fc60000000021 */
[----:B------:R-:W-:Y:S01]  /*f1b0*/  HFMA2.MMA R33, R61, R38, R32 ;  /* 0x000000263d217235 */ /* 0x000fe20000000020 */
[----:B------:R-:W-:-:S03]  /*f1c0*/  HFMA2 R36, R54, R37, R36 ;  /* 0x0000002536247231 */ /* 0x000fc60000000024 */
[----:B------:R-:W-:Y:S01]  /*f1d0*/  HFMA2.MMA R32, R59, R38, R99 ;  /* 0x000000263b207235 */ /* 0x000fe20000000063 */
[----:B------:R-:W-:-:S03]  /*f1e0*/  HFMA2 R35, R58, R38, R36 ;  /* 0x000000263a237231 */ /* 0x000fc60000000024 */
[----:B------:R-:W-:Y:S01]  /*f1f0*/  HFMA2.MMA R36, R66, R39, R33 ;  /* 0x0000002742247235 */ /* 0x000fe20000000021 */
[----:B------:R-:W-:-:S03]  /*f200*/  HFMA2 R34, R60, R38, R34 ;  /* 0x000000263c227231 */ /* 0x000fc60000000022 */
[----:B------:R-:W-:-:S04]  /*f210*/  HFMA2.MMA R38, R64, R39, R32 ;  /* 0x0000002740267235 */ /* 0x000fc80000000020 */
[-C--:B-1----:R-:W-:Y:S01]  /*f220*/  HFMA2.MMA R36, R70, R40.reuse, R36 ;  /* 0x0000002846247235 */ /* 0x082fe20000000024 */
[-C--:B------:R-:W-:Y:S02]  /*f230*/  HFMA2 R37, R65, R39.reuse, R34 ;  /* 0x0000002741257231 */ /* 0x080fe40000000022 */
[----:B------:R-:W-:Y:S01]  /*f240*/  HFMA2 R99, R63, R39, R35 ;  /* 0x000000273f637231 */ /* 0x000fe20000000023 */
[----:B------:R-:W-:Y:S01]  /*f250*/  HFMA2.MMA R39, R68, R40, R38 ;  /* 0x0000002844277235 */ /* 0x000fe20000000026 */
[-C--:B------:R-:W-:Y:S01]  /*f260*/  HFMA2 R37, R69, R40.reuse, R37 ;  /* 0x0000002845257231 */ /* 0x080fe20000000025 */
[----:B------:R-:W-:Y:S01]  /*f270*/  @!P0 PRMT R112, R100, 0x7610, R112 ;  /* 0x0000761064708816 */ /* 0x000fe20000000070 */
[----:B------:R-:W1:Y:S01]  /*f280*/  LDS.128 R32, [UR5+0x100] ;  /* 0x00010005ff207984 */ /* 0x000e620008000c00 */
[----:B------:R-:W-:Y:S01]  /*f290*/  HFMA2.MMA R38, R73, R41, R36 ;  /* 0x0000002949267235 */ /* 0x000fe20000000024 */
[----:B------:R-:W-:-:S03]  /*f2a0*/  HFMA2 R99, R67, R40, R99 ;  /* 0x0000002843637231 */ /* 0x000fc60000000063 */
[----:B------:R-:W-:-:S04]  /*f2b0*/  HFMA2.MMA R39, R71, R41, R39 ;  /* 0x0000002947277235 */ /* 0x000fc80000000027 */
[-C--:B------:R-:W-:Y:S01]  /*f2c0*/  HFMA2.MMA R40, R76, R42.reuse, R38 ;  /* 0x0000002a4c287235 */ /* 0x080fe20000000026 */
[-C--:B------:R-:W-:Y:S02]  /*f2d0*/  HFMA2 R37, R72, R41.reuse, R37 ;  /* 0x0000002948257231 */ /* 0x080fe40000000025 */
[----:B------:R-:W-:Y:S01]  /*f2e0*/  HFMA2 R36, R44, R41, R99 ;  /* 0x000000292c247231 */ /* 0x000fe20000000063 */
[----:B------:R-:W-:Y:S01]  /*f2f0*/  HFMA2.MMA R99, R74, R42, R39 ;  /* 0x0000002a4a637235 */ /* 0x000fe20000000027 */
[----:B------:R-:W-:-:S03]  /*f300*/  HFMA2 R41, R75, R42, R37 ;  /* 0x0000002a4b297231 */ /* 0x000fc60000000025 */
[-C--:B------:R-:W-:Y:S01]  /*f310*/  HFMA2.MMA R40, R79, R43.reuse, R40 ;  /* 0x0000002b4f287235 */ /* 0x080fe20000000028 */
[----:B------:R-:W-:Y:S01]  /*f320*/  @!P0 PRMT R112, R112, 0x7610, R100 ;  /* 0x0000761070708816 */ /* 0x000fe20000000064 */
[----:B------:R-:W-:Y:S02]  /*f330*/  HFMA2 R100, R45, R42, R36 ;  /* 0x0000002a2d647231 */ /* 0x000fe40000000024 */
[----:B------:R-:W-:Y:S01]  /*f340*/  HFMA2 R42, R78, R43, R41 ;  /* 0x0000002b4e2a7231 */ /* 0x000fe20000000029 */
[----:B------:R-:W-:-:S03]  /*f350*/  HFMA2.MMA R41, R77, R43, R99 ;  /* 0x0000002b4d297235 */ /* 0x000fc60000000063 */
[-C--:B0-----:R-:W-:Y:S01]  /*f360*/  HFMA2.MMA R40, R86, R28.reuse, R40 ;  /* 0x0000001c56287235 */ /* 0x081fe20000000028 */
[----:B------:R-:W0:Y:S04]  /*f370*/  LDS.128 R36, [UR5+0x110] ;  /* 0x00011005ff247984 */ /* 0x000e280008000c00 */
[----:B------:R-:W-:-:S03]  /*f380*/  HFMA2.MMA R41, R82, R28, R41 ;  /* 0x0000001c52297235 */ /* 0x000fc60000000029 */
[-C--:B------:R-:W-:Y:S01]  /*f390*/  HFMA2.MMA R40, R85, R29.reuse, R40 ;  /* 0x0000001d55287235 */ /* 0x080fe20000000028 */
[----:B------:R-:W-:Y:S02]  /*f3a0*/  HFMA2 R100, R46, R43, R100 ;  /* 0x0000002b2e647231 */ /* 0x000fe40000000064 */
[-C--:B------:R-:W-:Y:S02]  /*f3b0*/  HFMA2 R42, R84, R28.reuse, R42 ;  /* 0x0000001c542a7231 */ /* 0x080fe4000000002a */
[----:B------:R-:W-:Y:S01]  /*f3c0*/  HFMA2.MMA R41, R81, R29, R41 ;  /* 0x0000001d51297235 */ /* 0x000fe20000000029 */
[----:B------:R-:W-:Y:S02]  /*f3d0*/  HFMA2 R100, R80, R28, R100 ;  /* 0x0000001c50647231 */ /* 0x000fe40000000064 */
[----:B------:R-:W-:-:S05]  /*f3e0*/  HFMA2.MMA R28, R90, R30, R40 ;  /* 0x0000001e5a1c7235 */ /* 0x000fca0000000028 */
[----:B------:R-:W-:-:S03]  /*f3f0*/  HFMA2.MMA R99, R88, R30, R41 ;  /* 0x0000001e58637235 */ /* 0x000fc60000000029 */
[-C--:B------:R-:W-:Y:S01]  /*f400*/  HFMA2.MMA R28, R94, R31.reuse, R28 ;  /* 0x0000001f5e1c7235 */ /* 0x080fe2000000001c */
[-C--:B------:R-:W-:Y:S02]  /*f410*/  HFMA2 R42, R83, R29.reuse, R42 ;  /* 0x0000001d532a7231 */ /* 0x080fe4000000002a */
[----:B------:R-:W-:Y:S02]  /*f420*/  HFMA2 R100, R47, R29, R100 ;  /* 0x0000001d2f647231 */ /* 0x000fe40000000064 */
[----:B------:R-:W-:Y:S01]  /*f430*/  HFMA2.MMA R99, R92, R31, R99 ;  /* 0x0000001f5c637235 */ /* 0x000fe20000000063 */
[-C--:B------:R-:W-:Y:S02]  /*f440*/  HFMA2 R29, R89, R30.reuse, R42 ;  /* 0x0000001e591d7231 */ /* 0x080fe4000000002a */
[----:B------:R-:W-:Y:S01]  /*f450*/  HFMA2 R100, R87, R30, R100 ;  /* 0x0000001e57647231 */ /* 0x000fe20000000064 */
[----:B------:R-:W-:Y:S01]  /*f460*/  @!P0 PRMT R111, R101, 0x7610, R111 ;  /* 0x00007610656f8816 */ /* 0x000fe2000000006f */
[----:B------:R-:W-:Y:S01]  /*f470*/  HADD2 R102, R28.H0_H0, R28.H1_H1 ;  /* 0x3000001c1c667230 */ /* 0x000fe20000000800 */
[-C--:B-1----:R-:W-:Y:S01]  /*f480*/  HFMA2.MMA R28, R18, R32.reuse, RZ ;  /* 0x00000020121c7235 */ /* 0x082fe200000000ff */
[-C--:B------:R-:W-:Y:S01]  /*f490*/  HFMA2 R29, R93, R31.reuse, R29 ;  /* 0x0000001f5d1d7231 */ /* 0x080fe2000000001d */
[----:B------:R-:W1:Y:S01]  /*f4a0*/  LDS.128 R40, [UR5+0x120] ;  /* 0x00012005ff287984 */ /* 0x000e620008000c00 */
[----:B------:R-:W-:Y:S01]  /*f4b0*/  HFMA2 R31, R91, R31, R100 ;  /* 0x0000001f5b1f7231 */ /* 0x000fe20000000064 */
[----:B------:R-:W-:Y:S01]  /*f4c0*/  @!P0 PRMT R111, R111, 0x7610, R101 ;  /* 0x000076106f6f8816 */ /* 0x000fe20000000065 */
[----:B------:R-:W-:Y:S01]  /*f4d0*/  HADD2 R100, R99.H0_H0, R99.H1_H1 ;  /* 0x3000006363647230 */ /* 0x000fe20000000800 */
[----:B------:R-:W-:Y:S01]  /*f4e0*/  HFMA2.MMA R30, R16, R32, RZ ;  /* 0x00000020101e7235 */ /* 0x000fe200000000ff */
[----:B------:R-:W-:-:S02]  /*f4f0*/  HADD2 R101, R29.H0_H0, R29.H1_H1 ;  /* 0x3000001d1d657230 */ /* 0x000fc40000000800 */
[----:B------:R-:W-:Y:S02]  /*f500*/  HADD2 R99, R31.H0_H0, R31.H1_H1 ;  /* 0x3000001f1f637230 */ /* 0x000fe40000000800 */
[-C--:B------:R-:W-:Y:S02]  /*f510*/  HFMA2 R29, R15, R32.reuse, RZ.H0_H0 ;  /* 0x000000200f1d7231 */ /* 0x080fe400000400ff */
[----:B------:R-:W-:Y:S01]  /*f520*/  HFMA2 R31, R17, R32, RZ.H0_H0 ;  /* 0x00000020111f7231 */ /* 0x000fe200000400ff */
[-C--:B------:R-:W-:Y:S02]  /*f530*/  HFMA2.MMA R32, R21, R33.reuse, R28 ;  /* 0x0000002115207235 */ /* 0x080fe4000000001c */
[----:B------:R-:W-:-:S06]  /*f540*/  HFMA2.MMA R104, R19, R33, R30 ;  /* 0x0000002113687235 */ /* 0x000fcc000000001e */
[-C--:B------:R-:W-:Y:S02]  /*f550*/  HFMA2.MMA R32, R62, R34.reuse, R32 ;  /* 0x000000223e207235 */ /* 0x080fe40000000020 */
[----:B------:R-:W-:-:S06]  /*f560*/  HFMA2.MMA R104, R23, R34, R104 ;  /* 0x0000002217687235 */ /* 0x000fcc0000000068 */
[-C--:B------:R-:W-:Y:S02]  /*f570*/  HFMA2.MMA R32, R50, R35.reuse, R32 ;  /* 0x0000002332207235 */ /* 0x080fe40000000020 */
[----:B------:R-:W-:Y:S01]  /*f580*/  HFMA2.MMA R104, R48, R35, R104 ;  /* 0x0000002330687235 */ /* 0x000fe20000000068 */
[-C--:B------:R-:W-:Y:S02]  /*f590*/  HFMA2 R103, R20, R33.reuse, R29 ;  /* 0x0000002114677231 */ /* 0x080fe4000000001d */
[----:B------:R-:W-:-:S03]  /*f5a0*/  HFMA2 R33, R22, R33, R31 ;  /* 0x0000002116217231 */ /* 0x000fc6000000001f */
[-C--:B0-----:R-:W-:Y:S01]  /*f5b0*/  HFMA2.MMA R32, R53, R36.reuse, R32 ;  /* 0x0000002435207235 */ /* 0x081fe20000000020 */
[-C--:B------:R-:W-:Y:S01]  /*f5c0*/  HFMA2 R103, R24, R34.reuse, R103 ;  /* 0x0000002218677231 */ /* 0x080fe20000000067 */
[----:B------:R-:W-:Y:S01]  /*f5d0*/  HFMA2.MMA R104, R51, R36, R104 ;  /* 0x0000002433687235 */ /* 0x000fe20000000068 */
[----:B------:R-:W-:Y:S01]  /*f5e0*/  HFMA2 R33, R25, R34, R33 ;  /* 0x0000002219217231 */ /* 0x000fe20000000021 */
[----:B------:R-:W0:Y:S01]  /*f5f0*/  LDS.128 R28, [UR5+0x130] ;  /* 0x00013005ff1c7984 */ /* 0x000e220008000c00 */
[----:B------:R-:W-:-:S03]  /*f600*/  HFMA2 R103, R49, R35, R103 ;  /* 0x0000002331677231 */ /* 0x000fc60000000067 */
[-C--:B------:R-:W-:Y:S01]  /*f610*/  HFMA2.MMA R32, R57, R37.reuse, R32 ;  /* 0x0000002539207235 */ /* 0x080fe20000000020 */
[----:B------:R-:W-:Y:S01]  /*f620*/  HFMA2 R33, R26, R35, R33 ;  /* 0x000000231a217231 */ /* 0x000fe20000000021 */
[----:B------:R-:W-:Y:S01]  /*f630*/  HFMA2.MMA R104, R55, R37, R104 ;  /* 0x0000002537687235 */ /* 0x000fe20000000068 */
[-C--:B------:R-:W-:Y:S02]  /*f640*/  HFMA2 R103, R52, R36.reuse, R103 ;  /* 0x0000002434677231 */ /* 0x080fe40000000067 */
[----:B------:R-:W-:-:S03]  /*f650*/  HFMA2 R33, R27, R36, R33 ;  /* 0x000000241b217231 */ /* 0x000fc60000000021 */
[-C--:B------:R-:W-:Y:S02]  /*f660*/  HFMA2.MMA R36, R61, R38.reuse, R32 ;  /* 0x000000263d247235 */ /* 0x080fe40000000020 */
[----:B------:R-:W-:Y:S01]  /*f670*/  HFMA2.MMA R104, R59, R38, R104 ;  /* 0x000000263b687235 */ /* 0x000fe20000000068 */
[-C--:B------:R-:W-:Y:S02]  /*f680*/  HFMA2 R103, R56, R37.reuse, R103 ;  /* 0x0000002538677231 */ /* 0x080fe40000000067 */
[----:B------:R-:W-:-:S03]  /*f690*/  HFMA2 R33, R54, R37, R33 ;  /* 0x0000002536217231 */ /* 0x000fc60000000021 */
[-C--:B------:R-:W-:Y:S01]  /*f6a0*/  HFMA2.MMA R36, R66, R39.reuse, R36 ;  /* 0x0000002742247235 */ /* 0x080fe20000000024 */
[-C--:B------:R-:W-:Y:S01]  /*f6b0*/  HFMA2 R103, R60, R38.reuse, R103 ;  /* 0x000000263c677231 */ /* 0x080fe20000000067 */
[----:B------:R-:W-:Y:S01]  /*f6c0*/  HFMA2.MMA R104, R64, R39, R104 ;  /* 0x0000002740687235 */ /* 0x000fe20000000068 */
[----:B------:R-:W-:Y:S02]  /*f6d0*/  HFMA2 R38, R58, R38, R33 ;  /* 0x000000263a267231 */ /* 0x000fe40000000021 */
[-C--:B------:R-:W-:Y:S01]  /*f6e0*/  HFMA2 R103, R65, R39.reuse, R103 ;  /* 0x0000002741677231 */ /* 0x080fe20000000067 */
[----:B------:R-:W2:Y:S02]  /*f6f0*/  LDS.128 R32, [UR5+0x180] ;  /* 0x00018005ff207984 */ /* 0x000ea40008000c00 */
[-C--:B-1----:R-:W-:Y:S01]  /*f700*/  HFMA2.MMA R36, R70, R40.reuse, R36 ;  /* 0x0000002846247235 */ /* 0x082fe20000000024 */
[----:B------:R-:W-:Y:S01]  /*f710*/  HFMA2 R38, R63, R39, R38 ;  /* 0x000000273f267231 */ /* 0x000fe20000000026 */
[----:B------:R-:W-:Y:S01]  /*f720*/  HFMA2.MMA R104, R68, R40, R104 ;  /* 0x0000002844687235 */ /* 0x000fe20000000068 */
[----:B------:R-:W-:-:S02]  /*f730*/  HFMA2 R103, R69, R40, R103 ;  /* 0x0000002845677231 */ /* 0x000fc40000000067 */
[----:B------:R-:W-:-:S03]  /*f740*/  HFMA2 R40, R67, R40, R38 ;  /* 0x0000002843287231 */ /* 0x000fc60000000026 */
[-C--:B------:R-:W-:Y:S01]  /*f750*/  HFMA2.MMA R38, R73, R41.reuse, R36 ;  /* 0x0000002949267235 */ /* 0x080fe20000000024 */
[----:B------:R-:W-:Y:S01]  /*f760*/  HFMA2 R36, R44, R41, R40 ;  /* 0x000000292c247231 */ /* 0x000fe20000000028 */
[----:B------:R-:W-:-:S06]  /*f770*/  HFMA2.MMA R37, R71, R41, R104 ;  /* 0x0000002947257235 */ /* 0x000fcc0000000068 */
[-C--:B------:R-:W-:Y:S01]  /*f780*/  HFMA2.MMA R40, R76, R42.reuse, R38 ;  /* 0x0000002a4c287235 */ /* 0x080fe20000000026 */
[----:B------:R-:W-:Y:S01]  /*f790*/  HFMA2 R103, R72, R41, R103 ;  /* 0x0000002948677231 */ /* 0x000fe20000000067 */
[----:B------:R-:W-:-:S06]  /*f7a0*/  HFMA2.MMA R41, R74, R42, R37 ;  /* 0x0000002a4a297235 */ /* 0x000fcc0000000025 */
[-C--:B------:R-:W-:Y:S02]  /*f7b0*/  HFMA2.MMA R40, R79, R43.reuse, R40 ;  /* 0x0000002b4f287235 */ /* 0x080fe40000000028 */
[----:B------:R-:W-:-:S06]  /*f7c0*/  HFMA2.MMA R41, R77, R43, R41 ;  /* 0x0000002b4d297235 */ /* 0x000fcc0000000029 */
[-C--:B0-----:R-:W-:Y:S02]  /*f7d0*/  HFMA2.MMA R40, R86, R28.reuse, R40 ;  /* 0x0000001c56287235 */ /* 0x081fe40000000028 */
[----:B------:R-:W-:-:S06]  /*f7e0*/  HFMA2.MMA R41, R82, R28, R41 ;  /* 0x0000001c52297235 */ /* 0x000fcc0000000029 */
[----:B------:R-:W-:Y:S01]  /*f7f0*/  HFMA2.MMA R40, R85, R29, R40 ;  /* 0x0000001d55287235 */ /* 0x000fe20000000028 */
[-C--:B------:R-:W-:Y:S02]  /*f800*/  HFMA2 R103, R75, R42.reuse, R103 ;  /* 0x0000002a4b677231 */ /* 0x080fe40000000067 */
[----:B------:R-:W-:-:S05]  /*f810*/  HFMA2 R104, R45, R42, R36 ;  /* 0x0000002a2d687231 */ /* 0x000fca0000000024 */
[----:B------:R-:W-:Y:S01]  /*f820*/  HFMA2.MMA R40, R90, R30, R40 ;  /* 0x0000001e5a287235 */ /* 0x000fe20000000028 */
[----:B------:R-:W-:Y:S01]  /*f830*/  HFMA2 R42, R78, R43, R103 ;  /* 0x0000002b4e2a7231 */ /* 0x000fe20000000067 */
[----:B------:R-:W-:Y:S01]  /*f840*/  HFMA2.MMA R41, R81, R29, R41 ;  /* 0x0000001d51297235 */ /* 0x000fe20000000029 */
[----:B------:R-:W0:Y:S02]  /*f850*/  LDS.128 R36, [UR5+0x190] ;  /* 0x00019005ff247984 */ /* 0x000e240008000c00 */
[----:B------:R-:W-:-:S03]  /*f860*/  HFMA2 R42, R84, R28, R42 ;  /* 0x0000001c542a7231 */ /* 0x000fc6000000002a */
[----:B------:R-:W-:Y:S01]  /*f870*/  HFMA2.MMA R40, R94, R31, R40 ;  /* 0x0000001f5e287235 */ /* 0x000fe20000000028 */
[----:B------:R-:W-:Y:S01]  /*f880*/  HFMA2 R42, R83, R29, R42 ;  /* 0x0000001d532a7231 */ /* 0x000fe2000000002a */
[----:B------:R-:W-:Y:S01]  /*f890*/  HFMA2.MMA R41, R88, R30, R41 ;  /* 0x0000001e58297235 */ /* 0x000fe20000000029 */
[----:B------:R-:W-:Y:S02]  /*f8a0*/  HFMA2 R104, R46, R43, R104 ;  /* 0x0000002b2e687231 */ /* 0x000fe40000000068 */
[----:B------:R-:W-:Y:S02]  /*f8b0*/  HFMA2 R42, R89, R30, R42 ;  /* 0x0000001e592a7231 */ /* 0x000fe4000000002a */
[----:B------:R-:W-:-:S03]  /*f8c0*/  HFMA2 R104, R80, R28, R104 ;  /* 0x0000001c50687231 */ /* 0x000fc60000000068 */
[----:B------:R-:W-:Y:S01]  /*f8d0*/  HADD2 R106, R40.H0_H0, R40.H1_H1 ;  /* 0x30000028286a7230 */ /* 0x000fe20000000800 */
[----:B--2---:R-:W-:Y:S01]  /*f8e0*/  HFMA2.MMA R40, R18, R32, RZ ;  /* 0x0000002012287235 */ /* 0x004fe200000000ff */
[----:B------:R-:W-:Y:S01]  /*f8f0*/  HFMA2 R42, R93, R31, R42 ;  /* 0x0000001f5d2a7231 */ /* 0x000fe2000000002a */
[----:B------:R-:W-:Y:S01]  /*f900*/  HFMA2.MMA R41, R92, R31, R41 ;  /* 0x0000001f5c297235 */ /* 0x000fe20000000029 */
[----:B------:R-:W-:Y:S02]  /*f910*/  HFMA2 R104, R47, R29, R104 ;  /* 0x0000001d2f687231 */ /* 0x000fe40000000068 */
[----:B------:R-:W-:Y:S01]  /*f920*/  HADD2 R105, R42.H0_H0, R42.H1_H1 ;  /* 0x3000002a2a697230 */ /* 0x000fe20000000800 */
[----:B------:R-:W-:Y:S01]  /*f930*/  HFMA2.MMA R42, R16, R32, RZ ;  /* 0x00000020102a7235 */ /* 0x000fe200000000ff */
[----:B------:R-:W-:Y:S01]  /*f940*/  HFMA2 R104, R87, R30, R104 ;  /* 0x0000001e57687231 */ /* 0x000fe20000000068 */
[----:B------:R-:W-:Y:S01]  /*f950*/  HFMA2.MMA R40, R21, R33, R40 ;  /* 0x0000002115287235 */ /* 0x000fe20000000028 */
[----:B------:R-:W-:-:S02]  /*f960*/  HFMA2 R43, R17, R32, RZ.H0_H0 ;  /* 0x00000020112b7231 */ /* 0x000fc400000400ff */
[----:B------:R-:W-:Y:S02]  /*f970*/  HFMA2 R103, R91, R31, R104 ;  /* 0x0000001f5b677231 */ /* 0x000fe40000000068 */
[----:B------:R-:W-:Y:S01]  /*f980*/  HADD2 R104, R41.H0_H0, R41.H1_H1 ;  /* 0x3000002929687230 */ /* 0x000fe20000000800 */
[----:B------:R-:W1:Y:S01]  /*f990*/  LDS.128 R28, [UR5+0x1a0] ;  /* 0x0001a005ff1c7984 */ /* 0x000e620008000c00 */
[----:B------:R-:W-:Y:S01]  /*f9a0*/  HFMA2 R41, R15, R32, RZ.H0_H0 ;  /* 0x000000200f297231 */ /* 0x000fe200000400ff */
[----:B------:R-:W-:Y:S02]  /*f9b0*/  HFMA2.MMA R32, R19, R33, R42 ;  /* 0x0000002113207235 */ /* 0x000fe4000000002a */
[----:B------:R-:W-:-:S06]  /*f9c0*/  HFMA2.MMA R107, R62, R34, R40 ;  /* 0x000000223e6b7235 */ /* 0x000fcc0000000028 */
[----:B------:R-:W-:Y:S02]  /*f9d0*/  HFMA2.MMA R32, R23, R34, R32 ;  /* 0x0000002217207235 */ /* 0x000fe40000000020 */
[----:B------:R-:W-:Y:S01]  /*f9e0*/  HFMA2.MMA R107, R50, R35, R107 ;  /* 0x00000023326b7235 */ /* 0x000fe2000000006b */
[-C--:B------:R-:W-:Y:S02]  /*f9f0*/  HFMA2 R41, R20, R33.reuse, R41 ;  /* 0x0000002114297231 */ /* 0x080fe40000000029 */
[----:B------:R-:W-:-:S03]  /*fa00*/  HFMA2 R43, R22, R33, R43 ;  /* 0x00000021162b7231 */ /* 0x000fc6000000002b */
[----:B------:R-:W-:Y:S01]  /*fa10*/  HFMA2.MMA R32, R48, R35, R32 ;  /* 0x0000002330207235 */ /* 0x000fe20000000020 */
[-C--:B------:R-:W-:Y:S01]  /*fa20*/  HFMA2 R33, R24, R34.reuse, R41 ;  /* 0x0000002218217231 */ /* 0x080fe20000000029 */
[-C--:B0-----:R-:W-:Y:S01]  /*fa30*/  HFMA2.MMA R107, R53, R36.reuse, R107 ;  /* 0x00000024356b7235 */ /* 0x081fe2000000006b */
[----:B------:R-:W-:Y:S02]  /*fa40*/  HFMA2 R34, R25, R34, R43 ;  /* 0x0000002219227231 */ /* 0x000fe4000000002b */
[-C--:B------:R-:W-:Y:S01]  /*fa50*/  HFMA2 R33, R49, R35.reuse, R33 ;  /* 0x0000002331217231 */ /* 0x080fe20000000021 */
[----:B------:R-:W0:Y:S01]  /*fa60*/  LDS.128 R40, [UR5+0x1b0] ;  /* 0x0001b005ff287984 */ /* 0x000e220008000c00 */
[----:B------:R-:W-:Y:S01]  /*fa70*/  HFMA2 R35, R26, R35, R34 ;  /* 0x000000231a237231 */ /* 0x000fe20000000022 */
[----:B------:R-:W-:Y:S02]  /*fa80*/  HFMA2.MMA R34, R51, R36, R32 ;  /* 0x0000002433227235 */ /* 0x000fe40000000020 */
[----:B------:R-:W-:Y:S01]  /*fa90*/  HFMA2.MMA R107, R57, R37, R107 ;  /* 0x00000025396b7235 */ /* 0x000fe2000000006b */
[----:B------:R-:W-:-:S04]  /*faa0*/  HFMA2 R33, R52, R36, R33 ;  /* 0x0000002434217231 */ /* 0x000fc80000000021 */
[----:B------:R-:W-:Y:S01]  /*fab0*/  HFMA2 R32, R56, R37, R33 ;  /* 0x0000002538207231 */ /* 0x000fe20000000021 */
[----:B------:R-:W-:Y:S02]  /*fac0*/  HFMA2.MMA R34, R55, R37, R34 ;  /* 0x0000002537227235 */ /* 0x000fe40000000022 */
[----:B------:R-:W-:Y:S01]  /*fad0*/  HFMA2.MMA R33, R61, R38, R107 ;  /* 0x000000263d217235 */ /* 0x000fe2000000006b */
[----:B------:R-:W-:-:S04]  /*fae0*/  HFMA2 R35, R27, R36, R35 ;  /* 0x000000241b237231 */ /* 0x000fc80000000023 */
[----:B------:R-:W-:Y:S01]  /*faf0*/  HFMA2 R35, R54, R37, R35 ;  /* 0x0000002536237231 */ /* 0x000fe20000000023 */
[----:B------:R-:W-:Y:S02]  /*fb00*/  HFMA2.MMA R34, R59, R38, R34 ;  /* 0x000000263b227235 */ /* 0x000fe40000000022 */
[-C--:B------:R-:W-:Y:S01]  /*fb10*/  HFMA2.MMA R36, R66, R39.reuse, R33 ;  /* 0x0000002742247235 */ /* 0x080fe20000000021 */
[-C--:B------:R-:W-:Y:S02]  /*fb20*/  HFMA2 R32, R60, R38.reuse, R32 ;  /* 0x000000263c207231 */ /* 0x080fe40000000020 */
[----:B------:R-:W-:Y:S02]  /*fb30*/  HFMA2 R35, R58, R38, R35 ;  /* 0x000000263a237231 */ /* 0x000fe40000000023 */
[-C--:B------:R-:W-:Y:S01]  /*fb40*/  HFMA2 R37, R65, R39.reuse, R32 ;  /* 0x0000002741257231 */ /* 0x080fe20000000020 */
[----:B------:R-:W-:Y:S01]  /*fb50*/  HFMA2.MMA R38, R64, R39, R34 ;  /* 0x0000002740267235 */ /* 0x000fe20000000022 */
[----:B------:R-:W-:Y:S01]  /*fb60*/  HFMA2 R107, R63, R39, R35 ;  /* 0x000000273f6b7231 */ /* 0x000fe20000000023 */
[-C--:B-1----:R-:W-:Y:S01]  /*fb70*/  HFMA2.MMA R36, R70, R28.reuse, R36 ;  /* 0x0000001c46247235 */ /* 0x082fe20000000024 */
[----:B------:R-:W1:Y:S05]  /*fb80*/  LDS.128 R32, [UR5+0x200] ;  /* 0x00020005ff207984 */ /* 0x000e6a0008000c00 */
[----:B------:R-:W-:-:S02]  /*fb90*/  HFMA2.MMA R39, R68, R28, R38 ;  /* 0x0000001c44277235 */ /* 0x000fc40000000026 */
[-C--:B------:R-:W-:Y:S01]  /*fba0*/  HFMA2.MMA R38, R73, R29.reuse, R36 ;  /* 0x0000001d49267235 */ /* 0x080fe20000000024 */
[-C--:B------:R-:W-:Y:S02]  /*fbb0*/  HFMA2 R107, R67, R28.reuse, R107 ;  /* 0x0000001c436b7231 */ /* 0x080fe4000000006b */
[----:B------:R-:W-:Y:S02]  /*fbc0*/  HFMA2 R37, R69, R28, R37 ;  /* 0x0000001c45257231 */ /* 0x000fe40000000025 */
[-C--:B------:R-:W-:Y:S01]  /*fbd0*/  HFMA2 R107, R44, R29.reuse, R107 ;  /* 0x0000001d2c6b7231 */ /* 0x080fe2000000006b */
[----:B------:R-:W-:Y:S02]  /*fbe0*/  HFMA2.MMA R28, R71, R29, R39 ;  /* 0x0000001d471c7235 */ /* 0x000fe40000000027 */
[----:B------:R-:W-:Y:S01]  /*fbf0*/  HFMA2.MMA R38, R76, R30, R38 ;  /* 0x0000001e4c267235 */ /* 0x000fe20000000026 */
[----:B------:R-:W-:Y:S02]  /*fc00*/  HFMA2 R107, R45, R30, R107 ;  /* 0x0000001e2d6b7231 */ /* 0x000fe4000000006b */
[----:B------:R-:W-:-:S02]  /*fc10*/  HFMA2 R37, R72, R29, R37 ;  /* 0x0000001d48257231 */ /* 0x000fc40000000025 */
[----:B------:R-:W-:Y:S01]  /*fc20*/  HFMA2 R107, R46, R31, R107 ;  /* 0x0000001f2e6b7231 */ /* 0x000fe2000000006b */
[----:B------:R-:W-:Y:S02]  /*fc30*/  HFMA2.MMA R28, R74, R30, R28 ;  /* 0x0000001e4a1c7235 */ /* 0x000fe4000000001c */
[-C--:B------:R-:W-:Y:S01]  /*fc40*/  HFMA2.MMA R38, R79, R31.reuse, R38 ;  /* 0x0000001f4f267235 */ /* 0x080fe20000000026 */
[----:B0-----:R-:W-:Y:S02]  /*fc50*/  HFMA2 R107, R80, R40, R107 ;  /* 0x00000028506b7231 */ /* 0x001fe4000000006b */
[----:B------:R-:W-:Y:S02]  /*fc60*/  HFMA2 R39, R75, R30, R37 ;  /* 0x0000001e4b277231 */ /* 0x000fe40000000025 */
[----:B------:R-:W-:Y:S01]  /*fc70*/  HFMA2 R107, R47, R41, R107 ;  /* 0x000000292f6b7231 */ /* 0x000fe2000000006b */
[----:B------:R-:W-:Y:S02]  /*fc80*/  HFMA2.MMA R36, R77, R31, R28 ;  /* 0x0000001f4d247235 */ /* 0x000fe4000000001c */
[----:B------:R-:W-:Y:S01]  /*fc90*/  HFMA2.MMA R38, R86, R40, R38 ;  /* 0x0000002856267235 */ /* 0x000fe20000000026 */
[----:B------:R-:W-:-:S02]  /*fca0*/  HFMA2 R39, R78, R31, R39 ;  /* 0x0000001f4e277231 */ /* 0x000fc40000000027 */
[----:B------:R-:W0:Y:S01]  /*fcb0*/  LDS.128 R28, [UR5+0x210] ;  /* 0x00021005ff1c7984 */ /* 0x000e220008000c00 */
[----:B------:R-:W-:Y:S02]  /*fcc0*/  HFMA2 R107, R87, R42, R107 ;  /* 0x0000002a576b7231 */ /* 0x000fe4000000006b */
[----:B------:R-:W-:Y:S01]  /*fcd0*/  HFMA2 R39, R84, R40, R39 ;  /* 0x0000002854277231 */ /* 0x000fe20000000027 */
[----:B------:R-:W-:Y:S01]  /*fce0*/  HFMA2.MMA R36, R82, R40, R36 ;  /* 0x0000002852247235 */ /* 0x000fe20000000024 */
[----:B------:R-:W-:Y:S01]  /*fcf0*/  HFMA2 R40, R91, R43, R107 ;  /* 0x0000002b5b287231 */ /* 0x000fe2000000006b */
[----:B------:R-:W-:Y:S02]  /*fd00*/  HFMA2.MMA R38, R85, R41, R38 ;  /* 0x0000002955267235 */ /* 0x000fe40000000026 */
[-C--:B-1----:R-:W-:Y:S02]  /*fd10*/  HFMA2.MMA R107, R18, R32.reuse, RZ ;  /* 0x00000020126b7235 */ /* 0x082fe400000000ff */
[----:B------:R-:W-:Y:S01]  /*fd20*/  HFMA2.MMA R108, R16, R32, RZ ;  /* 0x00000020106c7235 */ /* 0x000fe200000000ff */
[----:B------:R-:W-:Y:S01]  /*fd30*/  HFMA2 R110, R15, R32, RZ.H0_H0 ;  /* 0x000000200f6e7231 */ /* 0x000fe200000400ff */
[----:B------:R-:W-:-:S02]  /*fd40*/  HFMA2.MMA R36, R81, R41, R36 ;  /* 0x0000002951247235 */ /* 0x000fc40000000024 */
[----:B------:R-:W-:Y:S02]  /*fd50*/  HFMA2.MMA R38, R90, R42, R38 ;  /* 0x0000002a5a267235 */ /* 0x000fe40000000026 */
[-C--:B------:R-:W-:Y:S01]  /*fd60*/  HFMA2.MMA R107, R21, R33.reuse, R107 ;  /* 0x00000021156b7235 */ /* 0x080fe2000000006b */
[----:B------:R-:W-:Y:S01]  /*fd70*/  HFMA2 R109, R17, R32, RZ.H0_H0 ;  /* 0x00000020116d7231 */ /* 0x000fe200000400ff */
[----:B------:R-:W-:Y:S01]  /*fd80*/  HFMA2.MMA R108, R19, R33, R108 ;  /* 0x00000021136c7235 */ /* 0x000fe2000000006c */
[----:B------:R-:W-:Y:S02]  /*fd90*/  HFMA2 R39, R83, R41, R39 ;  /* 0x0000002953277231 */ /* 0x000fe40000000027 */
[-C--:B------:R-:W-:Y:S01]  /*fda0*/  HFMA2 R32, R20, R33.reuse, R110 ;  /* 0x0000002114207231 */ /* 0x080fe2000000006e */
[----:B------:R-:W-:Y:S01]  /*fdb0*/  HFMA2.MMA R38, R94, R43, R38 ;  /* 0x0000002b5e267235 */ /* 0x000fe20000000026 */
[----:B------:R-:W-:Y:S01]  /*fdc0*/  HFMA2 R109, R22, R33, R109 ;  /* 0x00000021166d7231 */ /* 0x000fe2000000006d */
[----:B------:R-:W-:Y:S01]  /*fdd0*/  HFMA2.MMA R36, R88, R42, R36 ;  /* 0x0000002a58247235 */ /* 0x000fe20000000024 */
[----:B------:R-:W-:Y:S01]  /*fde0*/  HFMA2 R39, R89, R42, R39 ;  /* 0x0000002a59277231 */ /* 0x000fe20000000027 */
[-C--:B------:R-:W-:Y:S01]  /*fdf0*/  HFMA2.MMA R33, R62, R34.reuse, R107 ;  /* 0x000000223e217235 */ /* 0x080fe2000000006b */
[----:B------:R-:W-:Y:S01]  /*fe00*/  HFMA2 R107, R24, R34, R32 ;  /* 0x00000022186b7231 */ /* 0x000fe20000000020 */
[----:B------:R-:W-:Y:S01]  /*fe10*/  HFMA2.MMA R32, R23, R34, R108 ;  /* 0x0000002217207235 */ /* 0x000fe2000000006c */
[----:B------:R-:W-:-:S02]  /*fe20*/  HFMA2 R39, R93, R43, R39 ;  /* 0x0000002b5d277231 */ /* 0x000fc40000000027 */
[----:B------:R-:W-:Y:S01]  /*fe30*/  HFMA2 R110, R25, R34, R109 ;  /* 0x00000022196e7231 */ /* 0x000fe2000000006d */
[----:B------:R-:W-:Y:S01]  /*fe40*/  HFMA2.MMA R41, R92, R43, R36 ;  /* 0x0000002b5c297235 */ /* 0x000fe20000000024 */
[----:B------:R-:W-:Y:S02]  /*fe50*/  HADD2 R43, R38.H0_H0, R38.H1_H1 ;  /* 0x30000026262b7230 */ /* 0x000fe40000000800 */
[----:B------:R-:W-:Y:S01]  /*fe60*/  HADD2 R42, R39.H0_H0, R39.H1_H1 ;  /* 0x30000027272a7230 */ /* 0x000fe20000000800 */
[-C--:B------:R-:W-:Y:S01]  /*fe70*/  HFMA2.MMA R109, R48, R35.reuse, R32 ;  /* 0x00000023306d7235 */ /* 0x080fe20000000020 */
[----:B------:R-:W1:Y:S01]  /*fe80*/  LDS.128 R36, [UR5+0x220] ;  /* 0x00022005ff247984 */ /* 0x000e620008000c00 */
[----:B------:R-:W-:-:S06]  /*fe90*/  HFMA2.MMA R108, R50, R35, R33 ;  /* 0x00000023326c7235 */ /* 0x000fcc0000000021 */
[-C--:B0-----:R-:W-:Y:S02]  /*fea0*/  HFMA2.MMA R109, R51, R28.reuse, R109 ;  /* 0x0000001c336d7235 */ /* 0x081fe4000000006d */
[----:B------:R-:W-:Y:S01]  /*feb0*/  HFMA2.MMA R108, R53, R28, R108 ;  /* 0x0000001c356c7235 */ /* 0x000fe2000000006c */
[----:B------:R-:W-:-:S05]  /*fec0*/  HFMA2 R107, R49, R35, R107 ;  /* 0x00000023316b7231 */ /* 0x000fca000000006b */
[-C--:B------:R-:W-:Y:S02]  /*fed0*/  HFMA2.MMA R109, R55, R29.reuse, R109 ;  /* 0x0000001d376d7235 */ /* 0x080fe4000000006d */
[----:B------:R-:W-:Y:S01]  /*fee0*/  HFMA2.MMA R108, R57, R29, R108 ;  /* 0x0000001d396c7235 */ /* 0x000fe2000000006c */
[----:B------:R-:W-:-:S04]  /*fef0*/  HFMA2 R107, R52, R28, R107 ;  /* 0x0000001c346b7231 */ /* 0x000fc8000000006b */
[----:B------:R-:W-:Y:S01]  /*ff00*/  HFMA2 R107, R56, R29, R107 ;  /* 0x0000001d386b7231 */ /* 0x000fe2000000006b */
[-C--:B------:R-:W-:Y:S01]  /*ff10*/  HFMA2.MMA R109, R59, R30.reuse, R109 ;  /* 0x0000001e3b6d7235 */ /* 0x080fe2000000006d */
[----:B------:R-:W-:Y:S01]  /*ff20*/  HFMA2 R110, R26, R35, R110 ;  /* 0x000000231a6e7231 */ /* 0x000fe2000000006e */
[----:B------:R-:W-:Y:S01]  /*ff30*/  HFMA2.MMA R108, R61, R30, R108 ;  /* 0x0000001e3d6c7235 */ /* 0x000fe2000000006c */
[----:B------:R-:W-:Y:S01]  /*ff40*/  HFMA2 R107, R60, R30, R107 ;  /* 0x0000001e3c6b7231 */ /* 0x000fe2000000006b */
[----:B------:R-:W0:Y:S01]  /*ff50*/  LDS.128 R32, [UR5+0x230] ;  /* 0x00023005ff207984 */ /* 0x000e220008000c00 */
[----:B------:R-:W-:Y:S02]  /*ff60*/  HFMA2 R110, R27, R28, R110 ;  /* 0x0000001c1b6e7231 */ /* 0x000fe4000000006e */
[----:B------:R-:W-:Y:S01]  /*ff70*/  HFMA2 R28, R65, R31, R107 ;  /* 0x0000001f411c7231 */ /* 0x000fe2000000006b */
[-C--:B------:R-:W-:Y:S01]  /*ff80*/  HFMA2.MMA R107, R64, R31.reuse, R109 ;  /* 0x0000001f406b7235 */ /* 0x080fe2000000006d */
[----:B------:R-:W-:Y:S01]  /*ff90*/  HFMA2 R29, R54, R29, R110 ;  /* 0x0000001d361d7231 */ /* 0x000fe2000000006e */
[----:B------:R-:W-:-:S03]  /*ffa0*/  HFMA2.MMA R108, R66, R31, R108 ;  /* 0x0000001f426c7235 */ /* 0x000fc6000000006c */
[----:B------:R-:W-:-:S03]  /*ffb0*/  HFMA2 R29, R58, R30, R29 ;  /* 0x0000001e3a1d7231 */ /* 0x000fc6000000001d */
[-C--:B-1----:R-:W-:Y:S02]  /*ffc0*/  HFMA2.MMA R107, R68, R36.reuse, R107 ;  /* 0x00000024446b7235 */ /* 0x082fe4000000006b */
[----:B------:R-:W-:Y:S01]  /*ffd0*/  HFMA2.MMA R109, R70, R36, R108 ;  /* 0x00000024466d7235 */ /* 0x000fe2000000006c */
[----:B------:R-:W-:Y:S02]  /*ffe0*/  HFMA2 R110, R63, R31, R29 ;  /* 0x0000001f3f6e7231 */ /* 0x000fe4000000001d */
[-C--:B------:R-:W-:Y:S02]  /*fff0*/  HFMA2 R108, R69, R36.reuse, R28 ;  /* 0x00000024456c7231 */ /* 0x080fe4000000001c */
[----:B------:R-:W1:Y:S01]  /*10000*/  LDS.128 R28, [UR5+0x280] ;  /* 0x00028005ff1c7984 */ /* 0x000e620008000c00 */
        /* <DEDUP_REMOVED lines=12> */
[----:B------:R-:W-:-:S03]  /*100d0*/  HFMA2 R39, R46, R39, R110 ;  /* 0x000000272e277231 */ /* 0x000fc6000000006e */
[-C--:B0-----:R-:W-:Y:S02]  /*100e0*/  HFMA2.MMA R107, R82, R32.reuse, R107 ;  /* 0x00000020526b7235 */ /* 0x081fe4000000006b */
[----:B------:R-:W-:Y:S01]  /*100f0*/  HFMA2.MMA R110, R86, R32, R109 ;  /* 0x00000020566e7235 */ /* 0x000fe2000000006d */
[-C--:B------:R-:W-:Y:S02]  /*10100*/  HFMA2 R109, R84, R32.reuse, R108 ;  /* 0x00000020546d7231 */ /* 0x080fe4000000006c */
[----:B------:R-:W-:Y:S02]  /*10110*/  HFMA2 R108, R80, R32, R39 ;  /* 0x00000020506c7231 */ /* 0x000fe40000000027 */
[----:B------:R-:W0:Y:S01]  /*10120*/  LDS.128 R36, [UR5+0x290] ;  /* 0x00029005ff247984 */ /* 0x000e220008000c00 */
[-C--:B------:R-:W-:Y:S02]  /*10130*/  HFMA2.MMA R107, R81, R33.reuse, R107 ;  /* 0x00000021516b7235 */ /* 0x080fe4000000006b */
[----:B------:R-:W-:-:S02]  /*10140*/  HFMA2.MMA R32, R85, R33, R110 ;  /* 0x0000002155207235 */ /* 0x000fc4000000006e */
[----:B-1----:R-:W-:-:S04]  /*10150*/  HFMA2.MMA R118, R18, R28, RZ ;  /* 0x0000001c12767235 */ /* 0x002fc800000000ff */
[-C--:B------:R-:W-:Y:S02]  /*10160*/  HFMA2.MMA R107, R88, R34.reuse, R107 ;  /* 0x00000022586b7235 */ /* 0x080fe4000000006b */
[----:B------:R-:W-:Y:S01]  /*10170*/  HFMA2.MMA R32, R90, R34, R32 ;  /* 0x000000225a207235 */ /* 0x000fe20000000020 */
[-C--:B------:R-:W-:Y:S01]  /*10180*/  HFMA2 R109, R83, R33.reuse, R109 ;  /* 0x00000021536d7231 */ /* 0x080fe2000000006d */
[----:B------:R-:W-:Y:S02]  /*10190*/  HFMA2.MMA R116, R16, R28, RZ ;  /* 0x0000001c10747235 */ /* 0x000fe400000000ff */
        /* <DEDUP_REMOVED lines=8> */
[----:B------:R-:W-:Y:S01]  /*10220*/  HFMA2.MMA R118, R62, R30, R118 ;  /* 0x0000001e3e767235 */ /* 0x000fe20000000076 */
[----:B------:R-:W-:-:S03]  /*10230*/  HFMA2 R35, R91, R35, R108 ;  /* 0x000000235b237231 */ /* 0x000fc6000000006c */
[----:B------:R-:W-:Y:S02]  /*10240*/  HADD2 R108, R107.H0_H0, R107.H1_H1 ;  /* 0x3000006b6b6c7230 */ /* 0x000fe40000000800 */
[----:B------:R-:W-:Y:S01]  /*10250*/  HADD2 R110, R32.H0_H0, R32.H1_H1 ;  /* 0x30000020206e7230 */ /* 0x000fe20000000800 */
[----:B------:R-:W-:Y:S01]  /*10260*/  HFMA2.MMA R116, R23, R30, R116 ;  /* 0x0000001e17747235 */ /* 0x000fe20000000074 */
[----:B------:R-:W-:Y:S01]  /*10270*/  HADD2 R107, R35.H0_H0, R35.H1_H1 ;  /* 0x30000023236b7230 */ /* 0x000fe20000000800 */
[-C--:B------:R-:W-:Y:S01]  /*10280*/  HFMA2.MMA R118, R50, R31.reuse, R118 ;  /* 0x0000001f32767235 */ /* 0x080fe20000000076 */
[----:B------:R-:W1:Y:S05]  /*10290*/  LDS.128 R32, [UR5+0x2a0] ;  /* 0x0002a005ff207984 */ /* 0x000e6a0008000c00 */
[----:B------:R-:W-:-:S02]  /*102a0*/  HFMA2.MMA R116, R48, R31, R116 ;  /* 0x0000001f30747235 */ /* 0x000fc40000000074 */
[----:B0-----:R-:W-:Y:S01]  /*102b0*/  HFMA2.MMA R118, R53, R36, R118 ;  /* 0x0000002435767235 */ /* 0x001fe20000000076 */
[----:B------:R-:W-:-:S05]  /*102c0*/  HFMA2 R117, R15, R28, RZ.H0_H0 ;  /* 0x0000001c0f757231 */ /* 0x000fca00000400ff */
[----:B------:R-:W-:Y:S02]  /*102d0*/  HFMA2.MMA R116, R51, R36, R116 ;  /* 0x0000002433747235 */ /* 0x000fe40000000074 */
[-C--:B------:R-:W-:Y:S01]  /*102e0*/  HFMA2.MMA R118, R57, R37.reuse, R118 ;  /* 0x0000002539767235 */ /* 0x080fe20000000076 */
[----:B------:R-:W-:Y:S02]  /*102f0*/  HFMA2 R28, R17, R28, RZ.H0_H0 ;  /* 0x0000001c111c7231 */ /* 0x000fe400000400ff */
[-C--:B------:R-:W-:Y:S02]  /*10300*/  HFMA2 R117, R20, R29.reuse, R117 ;  /* 0x0000001d14757231 */ /* 0x080fe40000000075 */
[----:B------:R-:W-:Y:S01]  /*10310*/  HFMA2 R28, R22, R29, R28 ;  /* 0x0000001d161c7231 */ /* 0x000fe2000000001c */
[----:B------:R-:W-:Y:S01]  /*10320*/  HFMA2.MMA R116, R55, R37, R116 ;  /* 0x0000002537747235 */ /* 0x000fe20000000074 */
[-C--:B------:R-:W-:Y:S01]  /*10330*/  HFMA2 R117, R24, R30.reuse, R117 ;  /* 0x0000001e18757231 */ /* 0x080fe20000000075 */
[----:B------:R-:W-:Y:S01]  /*10340*/  HFMA2.MMA R118, R61, R38, R118 ;  /* 0x000000263d767235 */ /* 0x000fe20000000076 */
[----:B------:R-:W-:-:S02]  /*10350*/  HFMA2 R28, R25, R30, R28 ;  /* 0x0000001e191c7231 */ /* 0x000fc4000000001c */
[-C--:B------:R-:W-:Y:S02]  /*10360*/  HFMA2 R119, R49, R31.reuse, R117 ;  /* 0x0000001f31777231 */ /* 0x080fe40000000075 */
[----:B------:R-:W-:Y:S01]  /*10370*/  HFMA2 R117, R26, R31, R28 ;  /* 0x0000001f1a757231 */ /* 0x000fe2000000001c */
[----:B------:R-:W-:Y:S01]  /*10380*/  HFMA2.MMA R116, R59, R38, R116 ;  /* 0x000000263b747235 */ /* 0x000fe20000000074 */
[-C--:B------:R-:W-:Y:S01]  /*10390*/  HFMA2 R119, R52, R36.reuse, R119 ;  /* 0x0000002434777231 */ /* 0x080fe20000000077 */
[-C--:B------:R-:W-:Y:S01]  /*103a0*/  HFMA2.MMA R118, R66, R39.reuse, R118 ;  /* 0x0000002742767235 */ /* 0x080fe20000000076 */
[----:B------:R-:W-:Y:S01]  /*103b0*/  HFMA2 R117, R27, R36, R117 ;  /* 0x000000241b757231 */ /* 0x000fe20000000075 */
[----:B------:R-:W0:Y:S01]  /*103c0*/  LDS.128 R28, [UR5+0x2b0] ;  /* 0x0002b005ff1c7984 */ /* 0x000e220008000c00 */
[-C--:B------:R-:W-:Y:S02]  /*103d0*/  HFMA2 R119, R56, R37.reuse, R119 ;  /* 0x0000002538777231 */ /* 0x080fe40000000077 */
[----:B------:R-:W-:Y:S01]  /*103e0*/  HFMA2 R117, R54, R37, R117 ;  /* 0x0000002536757231 */ /* 0x000fe20000000075 */
[----:B------:R-:W-:Y:S01]  /*103f0*/  HFMA2.MMA R116, R64, R39, R116 ;  /* 0x0000002740747235 */ /* 0x000fe20000000074 */
[-C--:B------:R-:W-:Y:S01]  /*10400*/  HFMA2 R119, R60, R38.reuse, R119 ;  /* 0x000000263c777231 */ /* 0x080fe20000000077 */
[----:B-1----:R-:W-:Y:S01]  /*10410*/  HFMA2.MMA R118, R70, R32, R118 ;  /* 0x0000002046767235 */ /* 0x002fe20000000076 */
[----:B------:R-:W-:-:S02]  /*10420*/  HFMA2 R117, R58, R38, R117 ;  /* 0x000000263a757231 */ /* 0x000fc40000000075 */
[-C--:B------:R-:W-:Y:S02]  /*10430*/  HFMA2 R119, R65, R39.reuse, R119 ;  /* 0x0000002741777231 */ /* 0x080fe40000000077 */
[----:B------:R-:W-:Y:S01]  /*10440*/  HFMA2 R117, R63, R39, R117 ;  /* 0x000000273f757231 */ /* 0x000fe20000000075 */
[----:B------:R-:W-:Y:S01]  /*10450*/  HFMA2.MMA R116, R68, R32, R116 ;  /* 0x0000002044747235 */ /* 0x000fe20000000074 */
[-C--:B------:R-:W-:Y:S01]  /*10460*/  HFMA2 R36, R69, R32.reuse, R119 ;  /* 0x0000002045247231 */ /* 0x080fe20000000077 */
[-C--:B------:R-:W-:Y:S01]  /*10470*/  HFMA2.MMA R38, R73, R33.reuse, R118 ;  /* 0x0000002149267235 */ /* 0x080fe20000000076 */
[----:B------:R-:W-:Y:S02]  /*10480*/  HFMA2 R117, R67, R32, R117 ;  /* 0x0000002043757231 */ /* 0x000fe40000000075 */
[-C--:B------:R-:W-:Y:S02]  /*10490*/  HFMA2 R36, R72, R33.reuse, R36 ;  /* 0x0000002148247231 */ /* 0x080fe40000000024 */
[----:B------:R-:W-:Y:S01]  /*104a0*/  HFMA2 R117, R44, R33, R117 ;  /* 0x000000212c757231 */ /* 0x000fe20000000075 */
[----:B------:R-:W-:Y:S01]  /*104b0*/  HFMA2.MMA R32, R71, R33, R116 ;  /* 0x0000002147207235 */ /* 0x000fe20000000074 */
[----:B------:R-:W-:Y:S01]  /*104c0*/  HFMA2 R33, R75, R34, R36 ;  /* 0x000000224b217231 */ /* 0x000fe20000000024 */
[----:B------:R-:W-:-:S02]  /*104d0*/  HFMA2.MMA R116, R76, R34, R38 ;  /* 0x000000224c747235 */ /* 0x000fc40000000026 */
[----:B------:R-:W1:Y:S04]  /*104e0*/  LDS.128 R36, [UR5+0x300] ;  /* 0x00030005ff247984 */ /* 0x000e680008000c00 */
[----:B------:R-:W-:-:S08]  /*104f0*/  HFMA2.MMA R32, R74, R34, R32 ;  /* 0x000000224a207235 */ /* 0x000fd00000000020 */
[----:B------:R-:W-:Y:S01]  /*10500*/  HFMA2.MMA R32, R77, R35, R32 ;  /* 0x000000234d207235 */ /* 0x000fe20000000020 */
[----:B------:R-:W-:Y:S02]  /*10510*/  HFMA2 R117, R45, R34, R117 ;  /* 0x000000222d757231 */ /* 0x000fe40000000075 */
[----:B------:R-:W-:-:S05]  /*10520*/  HFMA2 R33, R78, R35, R33 ;  /* 0x000000234e217231 */ /* 0x000fca0000000021 */
[----:B0-----:R-:W-:Y:S01]  /*10530*/  HFMA2.MMA R32, R82, R28, R32 ;  /* 0x0000001c52207235 */ /* 0x001fe20000000020 */
[----:B------:R-:W-:Y:S02]  /*10540*/  HFMA2 R117, R46, R35, R117 ;  /* 0x000000232e757231 */ /* 0x000fe40000000075 */
[-C--:B------:R-:W-:Y:S01]  /*10550*/  HFMA2 R33, R84, R28.reuse, R33 ;  /* 0x0000001c54217231 */ /* 0x080fe20000000021 */
[----:B------:R-:W-:Y:S01]  /*10560*/  HFMA2.MMA R116, R79, R35, R116 ;  /* 0x000000234f747235 */ /* 0x000fe20000000074 */
[----:B------:R-:W-:Y:S02]  /*10570*/  HFMA2 R119, R80, R28, R117 ;  /* 0x0000001c50777231 */ /* 0x000fe40000000075 */
[----:B------:R-:W-:Y:S01]  /*10580*/  HFMA2 R117, R83, R29, R33 ;  /* 0x0000001d53757231 */ /* 0x000fe20000000021 */
[----:B------:R-:W-:Y:S02]  /*10590*/  HFMA2.MMA R118, R81, R29, R32 ;  /* 0x0000001d51767235 */ /* 0x000fe40000000020 */
[----:B------:R-:W0:Y:S02]  /*105a0*/  LDS.128 R32, [UR5+0x310] ;  /* 0x00031005ff207984 */ /* 0x000e240008000c00 */
[----:B------:R-:W-:-:S02]  /*105b0*/  HFMA2.MMA R116, R86, R28, R116 ;  /* 0x0000001c56747235 */ /* 0x000fc40000000074 */
[-C--:B-1----:R-:W-:Y:S02]  /*105c0*/  HFMA2.MMA R18, R18, R36.reuse, RZ ;  /* 0x0000002412127235 */ /* 0x082fe400000000ff */
[----:B------:R-:W-:Y:S01]  /*105d0*/  HFMA2.MMA R16, R16, R36, RZ ;  /* 0x0000002410107235 */ /* 0x000fe200000000ff */
[----:B------:R-:W-:-:S03]  /*105e0*/  HFMA2 R15, R15, R36, RZ.H0_H0 ;  /* 0x000000240f0f7231 */ /* 0x000fc600000400ff */
[----:B------:R-:W-:Y:S02]  /*105f0*/  HFMA2.MMA R116, R85, R29, R116 ;  /* 0x0000001d55747235 */ /* 0x000fe40000000074 */
[-C--:B------:R-:W-:Y:S01]  /*10600*/  HFMA2.MMA R18, R21, R37.reuse, R18 ;  /* 0x0000002515127235 */ /* 0x080fe20000000012 */
[----:B------:R-:W-:Y:S01]  /*10610*/  HFMA2 R15, R20, R37, R15 ;  /* 0x00000025140f7231 */ /* 0x000fe2000000000f */
[----:B------:R-:W-:Y:S01]  /*10620*/  HFMA2.MMA R20, R19, R37, R16 ;  /* 0x0000002513147235 */ /* 0x000fe20000000010 */
[----:B------:R-:W-:-:S03]  /*10630*/  HFMA2 R119, R47, R29, R119 ;  /* 0x0000001d2f777231 */ /* 0x000fc60000000077 */
[-C--:B------:R-:W-:Y:S02]  /*10640*/  HFMA2.MMA R116, R90, R30.reuse, R116 ;  /* 0x0000001e5a747235 */ /* 0x080fe40000000074 */
[----:B------:R-:W-:Y:S02]  /*10650*/  HFMA2.MMA R118, R88, R30, R118 ;  /* 0x0000001e58767235 */ /* 0x000fe40000000076 */
[-C--:B------:R-:W-:Y:S01]  /*10660*/  HFMA2.MMA R62, R62, R38.reuse, R18 ;  /* 0x000000263e3e7235 */ /* 0x080fe20000000012 */
[----:B------:R-:W-:Y:S01]  /*10670*/  HFMA2 R15, R24, R38, R15 ;  /* 0x00000026180f7231 */ /* 0x000fe2000000000f */
[----:B------:R-:W-:Y:S01]  /*10680*/  HFMA2.MMA R24, R23, R38, R20 ;  /* 0x0000002617187235 */ /* 0x000fe20000000014 */
[-C--:B------:R-:W-:Y:S02]  /*10690*/  HFMA2 R117, R89, R30.reuse, R117 ;  /* 0x0000001e59757231 */ /* 0x080fe40000000075 */
[----:B------:R-:W-:Y:S01]  /*106a0*/  HFMA2 R119, R87, R30, R119 ;  /* 0x0000001e57777231 */ /* 0x000fe20000000077 */
[-C--:B------:R-:W-:Y:S01]  /*106b0*/  HFMA2.MMA R116, R94, R31.reuse, R116 ;  /* 0x0000001f5e747235 */ /* 0x080fe20000000074 */
[-C--:B------:R-:W-:Y:S01]  /*106c0*/  HFMA2 R117, R93, R31.reuse, R117 ;  /* 0x0000001f5d757231 */ /* 0x080fe20000000075 */
[----:B------:R-:W-:Y:S01]  /*106d0*/  HFMA2.MMA R118, R92, R31, R118 ;  /* 0x0000001f5c767235 */ /* 0x000fe20000000076 */
[----:B------:R-:W-:Y:S01]  /*106e0*/  HFMA2 R119, R91, R31, R119 ;  /* 0x0000001f5b777231 */ /* 0x000fe20000000077 */
[-C--:B------:R-:W-:Y:S01]  /*106f0*/  HFMA2.MMA R62, R50, R39.reuse, R62 ;  /* 0x00000027323e7235 */ /* 0x080fe2000000003e */
[----:B------:R-:W1:Y:S01]  /*10700*/  LDS.128 R28, [UR5+0x320] ;  /* 0x00032005ff1c7984 */ /* 0x000e620008000c00 */
[----:B------:R-:W-:Y:S01]  /*10710*/  HFMA2 R17, R17, R36, RZ.H0_H0 ;  /* 0x0000002411117231 */ /* 0x000fe200000400ff */
[----:B------:R-:W-:-:S03]  /*10720*/  HFMA2.MMA R24, R48, R39, R24 ;  /* 0x0000002730187235 */ /* 0x000fc60000000018 */
[----:B------:R-:W-:Y:S02]  /*10730*/  HFMA2 R22, R22, R37, R17 ;  /* 0x0000002516167231 */ /* 0x000fe40000000011 */
[-C--:B0-----:R-:W-:Y:S01]  /*10740*/  HFMA2.MMA R62, R53, R32.reuse, R62 ;  /* 0x00000020353e7235 */ /* 0x081fe2000000003e */
[----:B------:R-:W-:Y:S01]  /*10750*/  HFMA2 R15, R49, R39, R15 ;  /* 0x00000027310f7231 */ /* 0x000fe2000000000f */
[----:B------:R-:W0:Y:S01]  /*10760*/  LDS.128 R16, [UR5+0x330] ;  /* 0x00033005ff107984 */ /* 0x000e220008000c00 */
[----:B------:R-:W-:Y:S01]  /*10770*/  HFMA2 R22, R25, R38, R22 ;  /* 0x0000002619167231 */ /* 0x000fe20000000016 */
[----:B------:R-:W-:-:S03]  /*10780*/  HFMA2.MMA R24, R51, R32, R24 ;  /* 0x0000002033187235 */ /* 0x000fc60000000018 */
[----:B------:R-:W-:Y:S01]  /*10790*/  HFMA2 R22, R26, R39, R22 ;  /* 0x000000271a167231 */ /* 0x000fe20000000016 */
[-C--:B------:R-:W-:Y:S01]  /*107a0*/  HFMA2.MMA R62, R57, R33.reuse, R62 ;  /* 0x00000021393e7235 */ /* 0x080fe2000000003e */
[-C--:B------:R-:W-:Y:S02]  /*107b0*/  HFMA2 R15, R52, R32.reuse, R15 ;  /* 0x00000020340f7231 */ /* 0x080fe4000000000f */
[----:B------:R-:W-:Y:S01]  /*107c0*/  HFMA2 R27, R27, R32, R22 ;  /* 0x000000201b1b7231 */ /* 0x000fe20000000016 */
[----:B------:R-:W-:Y:S01]  /*107d0*/  HFMA2.MMA R24, R55, R33, R24 ;  /* 0x0000002137187235 */ /* 0x000fe20000000018 */
[-C--:B------:R-:W-:Y:S02]  /*107e0*/  HFMA2 R15, R56, R33.reuse, R15 ;  /* 0x00000021380f7231 */ /* 0x080fe4000000000f */
[----:B------:R-:W-:Y:S01]  /*107f0*/  HFMA2 R27, R54, R33, R27 ;  /* 0x00000021361b7231 */ /* 0x000fe2000000001b */
[----:B------:R-:W-:-:S04]  /*10800*/  HFMA2.MMA R33, R61, R34, R62 ;  /* 0x000000223d217235 */ /* 0x000fc8000000003e */
[----:B------:R-:W-:Y:S01]  /*10810*/  HFMA2.MMA R32, R59, R34, R24 ;  /* 0x000000223b207235 */ /* 0x000fe20000000018 */
[----:B------:R-:W-:-:S03]  /*10820*/  HFMA2 R15, R60, R34, R15 ;  /* 0x000000223c0f7231 */ /* 0x000fc6000000000f */
[----:B------:R-:W-:Y:S01]  /*10830*/  HFMA2.MMA R33, R66, R35, R33 ;  /* 0x0000002342217235 */ /* 0x000fe20000000021 */
[----:B------:R-:W-:-:S03]  /*10840*/  HFMA2 R27, R58, R34, R27 ;  /* 0x000000223a1b7231 */ /* 0x000fc6000000001b */
[----:B------:R-:W-:-:S04]  /*10850*/  HFMA2.MMA R34, R64, R35, R32 ;  /* 0x0000002340227235 */ /* 0x000fc80000000020 */
[----:B-1----:R-:W-:-:S04]  /*10860*/  HFMA2.MMA R33, R70, R28, R33 ;  /* 0x0000001c46217235 */ /* 0x002fc80000000021 */
[----:B------:R-:W-:-:S04]  /*10870*/  HFMA2.MMA R34, R68, R28, R34 ;  /* 0x0000001c44227235 */ /* 0x000fc80000000022 */
[----:B------:R-:W-:-:S04]  /*10880*/  HFMA2.MMA R38, R73, R29, R33 ;  /* 0x0000001d49267235 */ /* 0x000fc80000000021 */
[----:B------:R-:W-:-:S04]  /*10890*/  HFMA2.MMA R37, R71, R29, R34 ;  /* 0x0000001d47257235 */ /* 0x000fc80000000022 */
[----:B------:R-:W-:-:S04]  /*108a0*/  HFMA2.MMA R38, R76, R30, R38 ;  /* 0x0000001e4c267235 */ /* 0x000fc80000000026 */
[----:B------:R-:W-:Y:S01]  /*108b0*/  HFMA2.MMA R37, R74, R30, R37 ;  /* 0x0000001e4a257235 */ /* 0x000fe20000000025 */
[----:B------:R-:W-:-:S03]  /*108c0*/  HFMA2 R27, R63, R35, R27 ;  /* 0x000000233f1b7231 */ /* 0x000fc6000000001b */
[----:B------:R-:W-:Y:S01]  /*108d0*/  HFMA2.MMA R38, R79, R31, R38 ;  /* 0x0000001f4f267235 */ /* 0x000fe20000000026 */
[----:B------:R-:W-:-:S03]  /*108e0*/  HFMA2 R22, R67, R28, R27 ;  /* 0x0000001c43167231 */ /* 0x000fc6000000001b */
[----:B------:R-:W-:Y:S01]  /*108f0*/  HFMA2.MMA R37, R77, R31, R37 ;  /* 0x0000001f4d257235 */ /* 0x000fe20000000025 */
[----:B------:R-:W-:Y:S02]  /*10900*/  HFMA2 R15, R65, R35, R15 ;  /* 0x00000023410f7231 */ /* 0x000fe4000000000f */
[-C--:B------:R-:W-:Y:S01]  /*10910*/  HFMA2 R22, R44, R29.reuse, R22 ;  /* 0x0000001d2c167231 */ /* 0x080fe20000000016 */
[-C--:B0-----:R-:W-:Y:S01]  /*10920*/  HFMA2.MMA R38, R86, R16.reuse, R38 ;  /* 0x0000001056267235 */ /* 0x081fe20000000026 */
[----:B------:R-:W-:Y:S02]  /*10930*/  HFMA2 R36, R69, R28, R15 ;  /* 0x0000001c45247231 */ /* 0x000fe4000000000f */
[-C--:B------:R-:W-:Y:S01]  /*10940*/  HFMA2 R23, R45, R30.reuse, R22 ;  /* 0x0000001e2d177231 */ /* 0x080fe20000000016 */
[----:B------:R-:W-:Y:S01]  /*10950*/  HFMA2.MMA R37, R82, R16, R37 ;  /* 0x0000001052257235 */ /* 0x000fe20000000025 */
[----:B------:R-:W-:Y:S02]  /*10960*/  HFMA2 R15, R72, R29, R36 ;  /* 0x0000001d480f7231 */ /* 0x000fe40000000024 */
[----:B------:R-:W-:Y:S01]  /*10970*/  HFMA2 R23, R46, R31, R23 ;  /* 0x0000001f2e177231 */ /* 0x000fe20000000017 */
[----:B------:R-:W-:Y:S01]  /*10980*/  HFMA2.MMA R45, R85, R17, R38 ;  /* 0x00000011552d7235 */ /* 0x000fe20000000026 */
[----:B------:R-:W-:-:S02]  /*10990*/  HFMA2 R39, R75, R30, R15 ;  /* 0x0000001e4b277231 */ /* 0x000fc4000000000f */
[-C--:B------:R-:W-:Y:S01]  /*109a0*/  HFMA2 R23, R80, R16.reuse, R23 ;  /* 0x0000001050177231 */ /* 0x080fe20000000017 */
[----:B------:R-:W-:Y:S01]  /*109b0*/  HFMA2.MMA R44, R81, R17, R37 ;  /* 0x00000011512c7235 */ /* 0x000fe20000000025 */
[----:B------:R-:W-:Y:S02]  /*109c0*/  HFMA2 R39, R78, R31, R39 ;  /* 0x0000001f4e277231 */ /* 0x000fe40000000027 */
[----:B------:R-:W-:Y:S01]  /*109d0*/  HFMA2 R23, R47, R17, R23 ;  /* 0x000000112f177231 */ /* 0x000fe20000000017 */
[----:B------:R-:W-:Y:S01]  /*109e0*/  HFMA2.MMA R47, R90, R18, R45 ;  /* 0x000000125a2f7235 */ /* 0x000fe2000000002d */
[----:B------:R-:W-:-:S03]  /*109f0*/  HFMA2 R39, R84, R16, R39 ;  /* 0x0000001054277231 */ /* 0x000fc60000000027 */
        /* <DEDUP_REMOVED lines=22> */
[----:B------:R-:W-:Y:S01]  /*10b60*/  HADD2 R23, R23.H0_H0, R23.H1_H1 ;  /* 0x3000001717177230 */ /* 0x000fe20000000800 */
        /* <DEDUP_REMOVED lines=29> */
[----:B------:R-:W-:Y:S01]  /*10d40*/  HFMA2 R7, R46, R111, R7 ;  /* 0x0000006f2e077231 */ /* 0x000fe20000000007 */
[----:B------:R-:W-:Y:S06]  /*10d50*/  @!P0 BRA P1, `(.L_x_3204) ;  /* 0xffffffcc005c8947 */ /* 0x000fec000083ffff */
.L_x_3203:
[----:B------:R-:W-:-:S04]  /*10d60*/  ISETP.GE.AND P0, PT, R121, R122, PT ;  /* 0x0000007a7900720c */ /* 0x000fc80003f06270 */
[----:B------:R-:W-:-:S13]  /*10d70*/  ISETP.GE.OR P0, PT, R121, R123, P0 ;  /* 0x0000007b7900720c */ /* 0x000fda0000706670 */
[----:B------:R-:W-:Y:S05]  /*10d80*/  @P0 BRA `(.L_x_3205) ;  /* 0x0000007400680947 */ /* 0x000fea0003800000 */
.L_x_3206:
        /* <DEDUP_REMOVED lines=10> */
[--C-:B0-----:R-:W-:Y:S02]  /*10e30*/  HADD2.F32 R53, -RZ, R37.reuse.H0_H0 ;  /* 0x20000025ff357230 */ /* 0x101fe40000004100 */
[----:B------:R-:W-:Y:S01]  /*10e40*/  HADD2.F32 R40, -RZ, R37.H1_H1 ;  /* 0x30000025ff287230 */ /* 0x000fe20000004100 */
[----:B------:R-:W-:Y:S02]  /*10e50*/  MOV R24, 0x2c00 ;  /* 0x00002c0000187802 */ /* 0x000fe40000000f00 */
[C---:B--2---:R-:W-:Y:S02]  /*10e60*/  LOP3.LUT R15, R16.reuse, 0xf000f, RZ, 0xc0, !PT ;  /* 0x000f000f100f7812 */ /* 0x044fe400078ec0ff */
[----:B------:R-:W-:Y:S02]  /*10e70*/  LOP3.LUT R26, R16, 0xf000f0, RZ, 0xc0, !PT ;  /* 0x00f000f0101a7812 */ /* 0x000fe400078ec0ff */
[----:B------:R-:W-:-:S02]  /*10e80*/  SHF.R.U32.HI R30, RZ, 0x8, R16 ;  /* 0x00000008ff1e7819 */ /* 0x000fc40000011610 */
[----:B---3--:R-:W-:Y:S02]  /*10e90*/  @!P0 IADD3 R114, R22, R121, RZ ;  /* 0x0000007916728210 */ /* 0x008fe40007ffe0ff */
[----:B------:R-:W-:Y:S02]  /*10ea0*/  LOP3.LUT R16, R17, 0xf000f, RZ, 0xc0, !PT ;  /* 0x000f000f11107812 */ /* 0x000fe400078ec0ff */
[C---:B------:R-:W-:Y:S02]  /*10eb0*/  LOP3.LUT R22, R18.reuse, 0xf000f, RZ, 0xc0, !PT ;  /* 0x000f000f12167812 */ /* 0x040fe400078ec0ff */
        /* <DEDUP_REMOVED lines=9> */
[----:B------:R-:W-:-:S02]  /*10f50*/  HADD2 R16, R15, -1032, -1032 ;  /* 0xe408e4080f107430 */ /* 0x000fc40000000000 */
[----:B------:R-:W-:Y:S02]  /*10f60*/  HADD2 R17, R17, -1032, -1032 ;  /* 0xe408e40811117430 */ /* 0x000fe40000000000 */
[----:B------:R-:W-:Y:S02]  /*10f70*/  HADD2 R18, R22, -1032, -1032 ;  /* 0xe408e40816127430 */ /* 0x000fe40000000000 */
[----:B------:R-:W-:Y:S01]  /*10f80*/  HADD2 R33, R27, -1032, -1032 ;  /* 0xe408e4081b217430 */ /* 0x000fe20000000000 */
[----:B------:R-:W-:Y:S01]  /*10f90*/  LOP3.LUT R34, R19, 0xf000f0, RZ, 0xc0, !PT ;  /* 0x00f000f013227812 */ /* 0x000fe200078ec0ff */
[--C-:B------:R-:W-:Y:S01]  /*10fa0*/  HADD2.F32 R15, -RZ, R16.reuse.H0_H0 ;  /* 0x20000010ff0f7230 */ /* 0x100fe20000004100 */
[----:B------:R-:W-:Y:S01]  /*10fb0*/  SHF.R.U32.HI R25, RZ, 0x8, R19 ;  /* 0x00000008ff197819 */ /* 0x000fe20000011613 */
[----:B------:R-:W-:Y:S01]  /*10fc0*/  HADD2.F32 R41, -RZ, R16.H1_H1 ;  /* 0x30000010ff297230 */ /* 0x000fe20000004100 */
[----:B------:R-:W0:Y:S01]  /*10fd0*/  LDS.64 R22, [UR5+0x8] ;  /* 0x00000805ff167984 */ /* 0x000e220008000a00 */
[----:B------:R-:W-:-:S02]  /*10fe0*/  HADD2.F32 R19, -RZ, R36.H0_H0 ;  /* 0x20000024ff137230 */ /* 0x000fc40000004100 */
[--C-:B------:R-:W-:Y:S02]  /*10ff0*/  HADD2.F32 R16, -RZ, R17.reuse.H0_H0 ;  /* 0x20000011ff107230 */ /* 0x100fe40000004100 */
[----:B------:R-:W-:Y:S02]  /*11000*/  HADD2.F32 R42, -RZ, R17.H1_H1 ;  /* 0x30000011ff2a7230 */ /* 0x000fe40000004100 */
[--C-:B------:R-:W-:Y:S02]  /*11010*/  HADD2.F32 R17, -RZ, R18.reuse.H0_H0 ;  /* 0x20000012ff117230 */ /* 0x100fe40000004100 */
[----:B------:R-:W-:Y:S02]  /*11020*/  HADD2.F32 R43, -RZ, R18.H1_H1 ;  /* 0x30000012ff2b7230 */ /* 0x000fe40000004100 */
[----:B------:R-:W-:Y:S01]  /*11030*/  HADD2.F32 R18, -RZ, R33.H0_H0 ;  /* 0x20000021ff127230 */ /* 0x000fe20000004100 */
[----:B------:R-:W-:Y:S01]  /*11040*/  LOP3.LUT R27, R26, 0x64006400, RZ, 0xfc, !PT ;  /* 0x640064001a1b7812 */ /* 0x000fe200078efcff */
[----:B------:R-:W-:-:S02]  /*11050*/  HADD2.F32 R36, -RZ, R36.H1_H1 ;  /* 0x30000024ff247230 */ /* 0x000fc40000004100 */
[----:B------:R-:W-:Y:S01]  /*11060*/  FFMA.FTZ R26, R15, R19, RZ ;  /* 0x000000130f1a7223 */ /* 0x000fe200000100ff */
[----:B------:R-:W-:Y:S01]  /*11070*/  HADD2.F32 R44, -RZ, R33.H1_H1 ;  /* 0x30000021ff2c7230 */ /* 0x000fe20000004100 */
[----:B------:R-:W-:Y:S01]  /*11080*/  LOP3.LUT R33, R32, 0x64006400, RZ, 0xfc, !PT ;  /* 0x6400640020217812 */ /* 0x000fe200078efcff */
[C---:B------:R-:W-:Y:S01]  /*11090*/  FFMA.FTZ R37, R19.reuse, R16, RZ ;  /* 0x0000001013257223 */ /* 0x040fe200000100ff */
[C---:B------:R-:W-:Y:S01]  /*110a0*/  FFMA.FTZ R32, R19.reuse, R17, RZ ;  /* 0x0000001113207223 */ /* 0x040fe200000100ff */
[----:B------:R-:W-:Y:S01]  /*110b0*/  FFMA.FTZ R19, R19, R18, RZ ;  /* 0x0000001213137223 */ /* 0x000fe200000100ff */
[----:B------:R-:W-:Y:S01]  /*110c0*/  FFMA.FTZ R35, R41, R36, R26 ;  /* 0x0000002429237223 */ /* 0x000fe2000001001a */
[C---:B------:R-:W-:Y:S01]  /*110d0*/  FFMA.FTZ R26, R36.reuse, R42, R37 ;  /* 0x0000002a241a7223 */ /* 0x040fe20000010025 */
[----:B------:R-:W-:Y:S01]  /*110e0*/  LOP3.LUT R31, R31, 0x64006400, RZ, 0xfc, !PT ;  /* 0x640064001f1f7812 */ /* 0x000fe200078efcff */
[----:B------:R-:W-:Y:S01]  /*110f0*/  FFMA.FTZ R37, R36, R44, R19 ;  /* 0x0000002c24257223 */ /* 0x000fe20000010013 */
[----:B------:R-:W-:-:S03]  /*11100*/  LOP3.LUT R19, R34, 0x64006400, RZ, 0xfc, !PT ;  /* 0x6400640022137812 */ /* 0x000fc600078efcff */
[-C--:B------:R-:W-:Y:S02]  /*11110*/  HFMA2 R31, R31, R24.reuse.H0_H0, -72, -72 ;  /* 0xd480d4801f1f7431 */ /* 0x080fe40000040018 */
[----:B------:R-:W-:-:S03]  /*11120*/  HFMA2 R19, R19, R24.H0_H0, -72, -72 ;  /* 0xd480d48013137431 */ /* 0x000fc60000040018 */
[----:B------:R-:W-:Y:S02]  /*11130*/  HADD2.F32 R50, -RZ, R31.H0_H0 ;  /* 0x2000001fff327230 */ /* 0x000fe40000004100 */
[--C-:B------:R-:W-:Y:S02]  /*11140*/  HADD2.F32 R46, -RZ, R19.reuse.H0_H0 ;  /* 0x20000013ff2e7230 */ /* 0x100fe40000004100 */
[-C--:B------:R-:W-:Y:S02]  /*11150*/  HFMA2 R27, R27, R24.reuse.H0_H0, -72, -72 ;  /* 0xd480d4801b1b7431 */ /* 0x080fe40000040018 */
[----:B------:R-:W-:Y:S02]  /*11160*/  HADD2.F32 R49, -RZ, R19.H1_H1 ;  /* 0x30000013ff317230 */ /* 0x000fe40000004100 */
[----:B------:R-:W-:Y:S02]  /*11170*/  HFMA2 R33, R33, R24.H0_H0, -72, -72 ;  /* 0xd480d48021217431 */ /* 0x000fe40000040018 */
[C---:B------:R-:W-:Y:S01]  /*11180*/  FFMA.FTZ R19, R53.reuse, R50, R26 ;  /* 0x0000003235137223 */ /* 0x040fe2000001001a */
[----:B------:R-:W-:Y:S01]  /*11190*/  FFMA.FTZ R26, R53, R46, R37 ;  /* 0x0000002e351a7223 */ /* 0x000fe20000010025 */
[----:B------:R-:W-:-:S02]  /*111a0*/  HADD2.F32 R52, -RZ, R27.H0_H0 ;  /* 0x2000001bff347230 */ /* 0x000fc40000004100 */
[----:B------:R-:W-:Y:S01]  /*111b0*/  FFMA.FTZ R32, R36, R43, R32 ;  /* 0x0000002b24207223 */ /* 0x000fe20000010020 */
[----:B------:R-:W-:Y:S02]  /*111c0*/  HADD2.F32 R48, -RZ, R27.H1_H1 ;  /* 0x3000001bff307230 */ /* 0x000fe40000004100 */
[----:B------:R-:W-:Y:S01]  /*111d0*/  FFMA.FTZ R58, R40, R49, R26 ;  /* 0x00000031283a7223 */ /* 0x000fe2000001001a */
[--C-:B------:R-:W-:Y:S01]  /*111e0*/  HADD2.F32 R45, -RZ, R33.reuse.H0_H0 ;  /* 0x20000021ff2d7230 */ /* 0x100fe20000004100 */
[----:B------:R-:W-:Y:S02]  /*111f0*/  LOP3.LUT R26, R28, 0xf000f, RZ, 0xc0, !PT ;  /* 0x000f000f1c1a7812 */ /* 0x000fe400078ec0ff */
[----:B------:R-:W-:Y:S01]  /*11200*/  LOP3.LUT R27, R25, 0xf000f, RZ, 0xc0, !PT ;  /* 0x000f000f191b7812 */ /* 0x000fe200078ec0ff */
[----:B------:R-:W-:Y:S02]  /*11210*/  HADD2.F32 R47, -RZ, R33.H1_H1 ;  /* 0x30000021ff2f7230 */ /* 0x000fe40000004100 */
[----:B------:R-:W-:Y:S01]  /*11220*/  FFMA.FTZ R32, R53, R45, R32 ;  /* 0x0000002d35207223 */ /* 0x000fe20000010020 */
[----:B------:R-:W-:Y:S01]  /*11230*/  HADD2.F32 R51, -RZ, R31.H1_H1 ;  /* 0x3000001fff337230 */ /* 0x000fe20000004100 */
[----:B------:R-:W-:-:S02]  /*11240*/  LOP3.LUT R26, R26, 0x64006400, RZ, 0xfc, !PT ;  /* 0x640064001a1a7812 */ /* 0x000fc400078efcff */
[----:B------:R-:W-:Y:S01]  /*11250*/  LOP3.LUT R27, R27, 0x64006400, RZ, 0xfc, !PT ;  /* 0x640064001b1b7812 */ /* 0x000fe200078efcff */
[C---:B------:R-:W-:Y:S01]  /*11260*/  FFMA.FTZ R59, R40.reuse, R47, R32 ;  /* 0x0000002f283b7223 */ /* 0x040fe20000010020 */
[--C-:B0-----:R-:W-:Y:S02]  /*11270*/  HADD2.F32 R34, -RZ, R22.reuse.H0_H0 ;  /* 0x20000016ff227230 */ /* 0x101fe40000004100 */
[----:B------:R-:W-:Y:S01]  /*11280*/  FFMA.FTZ R57, R40, R51, R19 ;  /* 0x0000003328397223 */ /* 0x000fe20000010013 */
[----:B------:R-:W-:Y:S01]  /*11290*/  HADD2.F32 R33, -RZ, R22.H1_H1 ;  /* 0x30000016ff217230 */ /* 0x000fe20000004100 */
[----:B------:R-:W-:Y:S01]  /*112a0*/  LOP3.LUT R22, R29, 0xf000f, RZ, 0xc0, !PT ;  /* 0x000f000f1d167812 */ /* 0x000fe200078ec0ff */
[----:B------:R-:W-:Y:S01]  /*112b0*/  HADD2 R31, R26, -1032, -1032 ;  /* 0xe408e4081a1f7430 */ /* 0x000fe20000000000 */
[----:B------:R-:W-:Y:S01]  /*112c0*/  LOP3.LUT R19, R30, 0xf000f, RZ, 0xc0, !PT ;  /* 0x000f000f1e137812 */ /* 0x000fe200078ec0ff */
[----:B------:R-:W-:Y:S02]  /*112d0*/  HADD2 R32, R27, -1032, -1032 ;  /* 0xe408e4081b207430 */ /* 0x000fe40000000000 */
[----:B------:R-:W0:Y:S01]  /*112e0*/  LDS.64 R26, [UR5+0x80] ;  /* 0x00008005ff1a7984 */ /* 0x000e220008000a00 */
[----:B------:R-:W-:-:S02]  /*112f0*/  LOP3.LUT R22, R22, 0x64006400, RZ, 0xfc, !PT ;  /* 0x6400640016167812 */ /* 0x000fc400078efcff */
[----:B------:R-:W-:Y:S01]  /*11300*/  LOP3.LUT R19, R19, 0x64006400, RZ, 0xfc, !PT ;  /* 0x6400640013137812 */ /* 0x000fe200078efcff */
[----:B------:R-:W-:Y:S02]  /*11310*/  HADD2.F32 R54, -RZ, R31.H0_H0 ;  /* 0x2000001fff367230 */ /* 0x000fe40000004100 */
[----:B------:R-:W-:Y:S02]  /*11320*/  HADD2 R22, R22, -1032, -1032 ;  /* 0xe408e40816167430 */ /* 0x000fe40000000000 */
[----:B------:R-:W-:Y:S01]  /*11330*/  FFMA.FTZ R35, R52, R53, R35 ;  /* 0x0000003534237223 */ /* 0x000fe20000010023 */
[----:B------:R-:W-:Y:S02]  /*11340*/  HADD2 R19, R19, -1032, -1032 ;  /* 0xe408e40813137430 */ /* 0x000fe40000000000 */
[----:B------:R-:W-:Y:S01]  /*11350*/  HADD2.F32 R53, -RZ, R32.H0_H0 ;  /* 0x20000020ff357230 */ /* 0x000fe20000004100 */
[----:B------:R-:W-:Y:S01]  /*11360*/  LOP3.LUT R30, R30, 0xf000f0, RZ, 0xc0, !PT ;  /* 0x00f000f01e1e7812 */ /* 0x000fe200078ec0ff */
[----:B------:R-:W-:-:S02]  /*11370*/  HADD2.F32 R55, -RZ, R22.H0_H0 ;  /* 0x20000016ff377230 */ /* 0x000fc40000004100 */
[----:B------:R-:W-:Y:S01]  /*11380*/  FFMA.FTZ R64, R34, R54, R59 ;  /* 0x0000003622407223 */ /* 0x000fe2000001003b */
[----:B------:R-:W-:Y:S01]  /*11390*/  FFMA.FTZ R35, R48, R40, R35 ;  /* 0x0000002830237223 */ /* 0x000fe20000010023 */
[--C-:B------:R-:W-:Y:S02]  /*113a0*/  HADD2.F32 R56, -RZ, R19.reuse.H0_H0 ;  /* 0x20000013ff387230 */ /* 0x100fe40000004100 */
[----:B------:R-:W-:Y:S01]  /*113b0*/  HADD2.F32 R59, -RZ, R19.H1_H1 ;  /* 0x30000013ff3b7230 */ /* 0x000fe20000004100 */
[----:B------:R-:W-:Y:S01]  /*113c0*/  LOP3.LUT R19, R30, 0x64006400, RZ, 0xfc, !PT ;  /* 0x640064001e137812 */ /* 0x000fe200078efcff */
[--C-:B------:R-:W-:Y:S01]  /*113d0*/  HADD2.F32 R40, -RZ, R23.reuse.H0_H0 ;  /* 0x20000017ff287230 */ /* 0x100fe20000004100 */
[----:B------:R-:W-:Y:S01]  /*113e0*/  LOP3.LUT R30, R25, 0xf000f0, RZ, 0xc0, !PT ;  /* 0x00f000f0191e7812 */ /* 0x000fe200078ec0ff */
[----:B------:R-:W-:Y:S02]  /*113f0*/  HADD2.F32 R37, -RZ, R23.H1_H1 ;  /* 0x30000017ff257230 */ /* 0x000fe40000004100 */
[----:B------:R-:W-:Y:S01]  /*11400*/  FFMA.FTZ R23, R34, R53, R58 ;  /* 0x0000003522177223 */ /* 0x000fe2000001003a */
[----:B------:R-:W-:-:S02]  /*11410*/  HADD2.F32 R60, -RZ, R32.H1_H1 ;  /* 0x30000020ff3c7230 */ /* 0x000fc40000004100 */
[----:B------:R-:W-:Y:S01]  /*11420*/  FFMA.FTZ R62, R34, R55, R57 ;  /* 0x00000037223e7223 */ /* 0x000fe20000010039 */
[----:B------:R-:W-:Y:S01]  /*11430*/  HADD2.F32 R57, -RZ, R31.H1_H1 ;  /* 0x3000001fff397230 */ /* 0x000fe20000004100 */
[----:B------:R-:W-:Y:S01]  /*11440*/  LOP3.LUT R28, R28, 0xf000f0, RZ, 0xc0, !PT ;  /* 0x00f000f01c1c7812 */ /* 0x000fe200078ec0ff */
[----:B------:R-:W-:Y:S01]  /*11450*/  FFMA.FTZ R36, R56, R34, R35 ;  /* 0x0000002238247223 */ /* 0x000fe20000010023 */
[----:B------:R-:W-:Y:S01]  /*11460*/  LOP3.LUT R29, R29, 0xf000f0, RZ, 0xc0, !PT ;  /* 0x00f000f01d1d7812 */ /* 0x000fe200078ec0ff */
[----:B------:R-:W-:Y:S01]  /*11470*/  HADD2.F32 R58, -RZ, R22.H1_H1 ;  /* 0x30000016ff3a7230 */ /* 0x000fe20000004100 */
[----:B------:R-:W-:Y:S01]  /*11480*/  LOP3.LUT R31, R30, 0x64006400, RZ, 0xfc, !PT ;  /* 0x640064001e1f7812 */ /* 0x000fe200078efcff */
[----:B------:R-:W-:Y:S01]  /*11490*/  FFMA.FTZ R34, R33, R60, R23 ;  /* 0x0000003c21227223 */ /* 0x000fe20000010017 */
[----:B------:R-:W-:Y:S01]  /*114a0*/  LOP3.LUT R25, R28, 0x64006400, RZ, 0xfc, !PT ;  /* 0x640064001c197812 */ /* 0x000fe200078efcff */
[----:B------:R-:W1:Y:S01]  /*114b0*/  LDS.64 R22, [UR5+0x88] ;  /* 0x00008805ff167984 */ /* 0x000e620008000a00 */
[----:B------:R-:W-:Y:S01]  /*114c0*/  LOP3.LUT R29, R29, 0x64006400, RZ, 0xfc, !PT ;  /* 0x640064001d1d7812 */ /* 0x000fe200078efcff */
[----:B------:R-:W-:-:S02]  /*114d0*/  HFMA2 R19, R19, R24.H0_H0, -72, -72 ;  /* 0xd480d48013137431 */ /* 0x000fc40000040018 */
[-C--:B------:R-:W-:Y:S02]  /*114e0*/  HFMA2 R31, R31, R24.reuse.H0_H0, -72, -72 ;  /* 0xd480d4801f1f7431 */ /* 0x080fe40000040018 */
[-C--:B------:R-:W-:Y:S02]  /*114f0*/  HFMA2 R25, R25, R24.reuse.H0_H0, -72, -72 ;  /* 0xd480d48019197431 */ /* 0x080fe40000040018 */
[----:B------:R-:W-:Y:S02]  /*11500*/  HADD2.F32 R61, -RZ, R19.H0_H0 ;  /* 0x20000013ff3d7230 */ /* 0x000fe40000004100 */
[----:B------:R-:W-:Y:S02]  /*11510*/  HFMA2 R29, R29, R24.H0_H0, -72, -72 ;  /* 0xd480d4801d1d7431 */ /* 0x000fe40000040018 */
[----:B------:R-:W-:Y:S02]  /*11520*/  HADD2.F32 R67, -RZ, R31.H0_H0 ;  /* 0x2000001fff437230 */ /* 0x000fe40000004100 */
[----:B------:R-:W-:Y:S01]  /*11530*/  FFMA.FTZ R36, R59, R33, R36 ;  /* 0x000000213b247223 */ /* 0x000fe20000010024 */
[C---:B------:R-:W-:Y:S01]  /*11540*/  FFMA.FTZ R35, R33.reuse, R58, R62 ;  /* 0x0000003a21237223 */ /* 0x040fe2000001003e */
[----:B------:R-:W-:Y:S01]  /*11550*/  FFMA.FTZ R32, R33, R57, R64 ;  /* 0x0000003921207223 */ /* 0x000fe20000010040 */
[----:B------:R-:W-:-:S02]  /*11560*/  HADD2.F32 R65, -RZ, R25.H0_H0 ;  /* 0x20000019ff417230 */ /* 0x000fc40000004100 */
[----:B------:R-:W-:Y:S02]  /*11570*/  HADD2.F32 R62, -RZ, R19.H1_H1 ;  /* 0x30000013ff3e7230 */ /* 0x000fe40000004100 */
[----:B------:R-:W-:Y:S01]  /*11580*/  FFMA.FTZ R19, R61, R40, R36 ;  /* 0x000000283d137223 */ /* 0x000fe20000010024 */
[--C-:B------:R-:W-:Y:S02]  /*11590*/  HADD2.F32 R63, -RZ, R29.reuse.H0_H0 ;  /* 0x2000001dff3f7230 */ /* 0x100fe40000004100 */
[----:B------:R-:W-:Y:S02]  /*115a0*/  HADD2.F32 R64, -RZ, R29.H1_H1 ;  /* 0x3000001dff407230 */ /* 0x000fe40000004100 */
[----:B------:R-:W-:Y:S01]  /*115b0*/  FFMA.FTZ R29, R40, R67, R34 ;  /* 0x00000043281d7223 */ /* 0x000fe20000010022 */
[----:B------:R-:W-:Y:S02]  /*115c0*/  HADD2.F32 R68, -RZ, R31.H1_H1 ;  /* 0x3000001fff447230 */ /* 0x000fe40000004100 */
[----:B------:R-:W-:-:S02]  /*115d0*/  HADD2.F32 R66, -RZ, R25.H1_H1 ;  /* 0x30000019ff427230 */ /* 0x000fc40000004100 */
[----:B------:R-:W-:Y:S01]  /*115e0*/  FFMA.FTZ R25, R40, R65, R32 ;  /* 0x0000004128197223 */ /* 0x000fe20000010020 */
[----:B------:R-:W-:Y:S01]  /*115f0*/  FFMA.FTZ R30, R62, R37, R19 ;  /* 0x000000253e1e7223 */ /* 0x000fe20000010013 */
[----:B------:R-:W-:Y:S01]  /*11600*/  FFMA.FTZ R32, R37, R68, R29 ;  /* 0x0000004425207223 */ /* 0x000fe2000001001d */
[--C-:B0-----:R-:W-:Y:S02]  /*11610*/  HADD2.F32 R19, -RZ, R26.reuse.H0_H0 ;  /* 0x2000001aff137230 */ /* 0x101fe40000004100 */
[----:B------:R-:W-:Y:S02]  /*11620*/  HADD2.F32 R29, -RZ, R26.H1_H1 ;  /* 0x3000001aff1d7230 */ /* 0x000fe40000004100 */
[--C-:B------:R-:W-:Y:S02]  /*11630*/  HADD2.F32 R31, -RZ, R27.reuse.H0_H0 ;  /* 0x2000001bff1f7230 */ /* 0x100fe40000004100 */
[----:B------:R-:W-:Y:S02]  /*11640*/  HADD2.F32 R36, -RZ, R27.H1_H1 ;  /* 0x3000001bff247230 */ /* 0x000fe40000004100 */
[----:B------:R-:W0:Y:S01]  /*11650*/  LDS.64 R26, [UR5+0x100] ;  /* 0x00010005ff1a7984 */ /* 0x000e220008000a00 */
[----:B------:R-:W-:Y:S01]  /*11660*/  FFMA.FTZ R28, R40, R63, R35 ;  /* 0x0000003f281c7223 */ /* 0x000fe20000010023 */
        /* <DEDUP_REMOVED lines=18> */
[-C--:B------:R-:W-:Y:S01]  /*11790*/  FFMA.FTZ R19, R48, R36.reuse, R19 ;  /* 0x0000002430137223 */ /* 0x080fe20000010013 */
[----:B------:R-:W1:Y:S01]  /*117a0*/  LDS.64 R22, [UR5+0x108] ;  /* 0x00010805ff167984 */ /* 0x000e620008000a00 */
        /* <DEDUP_REMOVED lines=14> */
[--C-:B0-----:R-:W-:Y:S01]  /*11890*/  HADD2.F32 R19, -RZ, R26.reuse.H0_H0 ;  /* 0x2000001aff137230 */ /* 0x101fe20000004100 */
[----:B----4-:R-:W-:Y:S01]  /*118a0*/  @!P0 PRMT R111, R21, 0x7610, R111 ;  /* 0x00007610156f8816 */ /* 0x010fe2000000006f */
[----:B------:R-:W-:Y:S01]  /*118b0*/  FFMA.FTZ R36, R64, R31, R29 ;  /* 0x0000001f40247223 */ /* 0x000fe2000001001d */
[----:B------:R-:W-:Y:S01]  /*118c0*/  @!P0 PRMT R112, R20, 0x7610, R112 ;  /* 0x0000761014708816 */ /* 0x000fe20000000070 */
[----:B------:R-:W-:-:S02]  /*118d0*/  HADD2.F32 R26, -RZ, R26.H1_H1 ;  /* 0x3000001aff1a7230 */ /* 0x000fc40000004100 */
[-C--:B------:R-:W-:Y:S01]  /*118e0*/  FFMA.FTZ R29, R18, R19.reuse, RZ ;  /* 0x00000013121d7223 */ /* 0x080fe200000100ff */
[----:B------:R-:W-:Y:S01]  /*118f0*/  @!P0 PRMT R111, R111, 0x7610, R21 ;  /* 0x000076106f6f8816 */ /* 0x000fe20000000015 */
[--C-:B------:R-:W-:Y:S01]  /*11900*/  HADD2.F32 R21, -RZ, R27.reuse.H0_H0 ;  /* 0x2000001bff157230 */ /* 0x100fe20000004100 */
[----:B------:R-:W-:Y:S01]  /*11910*/  @!P0 PRMT R112, R112, 0x7610, R20 ;  /* 0x0000761070708816 */ /* 0x000fe20000000014 */
        /* <DEDUP_REMOVED lines=9> */
[-C--:B------:R-:W-:Y:S01]  /*119b0*/  FFMA.FTZ R20, R50, R21.reuse, R27 ;  /* 0x0000001532147223 */ /* 0x080fe2000001001b */
[----:B------:R-:W-:Y:S01]  /*119c0*/  FFMA.FTZ R72, R45, R21, R72 ;  /* 0x000000152d487223 */ /* 0x000fe20000010048 */
[----:B------:R-:W-:Y:S01]  /*119d0*/  FFMA.FTZ R76, R49, R70, R26 ;  /* 0x00000046314c7223 */ /* 0x000fe2000001001a */
[----:B------:R-:W-:-:S04]  /*119e0*/  IMAD.WIDE R26, R113, 0x4, R38 ;  /* 0x00000004711a7825 */ /* 0x000fc800078e0226 */
[-C--:B------:R-:W-:Y:S01]  /*119f0*/  FFMA.FTZ R34, R68, R31.reuse, R35 ;  /* 0x0000001f44227223 */ /* 0x080fe20000010023 */
[----:B------:R-:W-:Y:S01]  /*11a00*/  FFMA.FTZ R33, R66, R31, R33 ;  /* 0x0000001f42217223 */ /* 0x000fe20000010021 */
[-C--:B------:R-:W-:Y:S01]  /*11a10*/  FFMA.FTZ R35, R47, R70.reuse, R72 ;  /* 0x000000462f237223 */ /* 0x080fe20000010048 */
[----:B------:R-:W-:Y:S01]  /*11a20*/  FFMA.FTZ R19, R52, R21, R19 ;  /* 0x0000001534137223 */ /* 0x000fe20000010013 */
[----:B------:R-:W-:Y:S01]  /*11a30*/  FFMA.FTZ R74, R51, R70, R20 ;  /* 0x00000046334a7223 */ /* 0x000fe20000010014 */
[--C-:B-1----:R-:W-:Y:S02]  /*11a40*/  HADD2.F32 R38, -RZ, R22.reuse.H0_H0 ;  /* 0x20000016ff267230 */ /* 0x102fe40000004100 */
[----:B------:R-:W-:Y:S02]  /*11a50*/  HADD2.F32 R29, -RZ, R22.H1_H1 ;  /* 0x30000016ff1d7230 */ /* 0x000fe40000004100 */
[--C-:B------:R-:W-:Y:S02]  /*11a60*/  HADD2.F32 R72, -RZ, R23.reuse.H0_H0 ;  /* 0x20000017ff487230 */ /* 0x100fe40000004100 */
[----:B------:R-:W-:-:S02]  /*11a70*/  HADD2.F32 R31, -RZ, R23.H1_H1 ;  /* 0x30000017ff1f7230 */ /* 0x000fc40000004100 */
[----:B------:R-:W2:Y:S01]  /*11a80*/  LDG.E.128.CONSTANT R20, desc[UR8][R26.64] ;  /* 0x000000081a147981 */ /* 0x000ea2000c1e9d00 */
[----:B------:R-:W-:-:S04]  /*11a90*/  FFMA.FTZ R19, R48, R70, R19 ;  /* 0x0000004630137223 */ /* 0x000fc80000010013 */
        /* <DEDUP_REMOVED lines=8> */
[C---:B------:R-:W-:Y:S01]  /*11b20*/  FFMA.FTZ R28, R37.reuse, R64, R28 ;  /* 0x00000040251c7223 */ /* 0x040fe2000001001c */
[----:B------:R-:W-:Y:S01]  /*11b30*/  FFMA.FTZ R25, R37, R66, R25 ;  /* 0x0000004225197223 */ /* 0x000fe20000010019 */
[-C--:B------:R-:W-:Y:S01]  /*11b40*/  FFMA.FTZ R35, R61, R72.reuse, R70 ;  /* 0x000000483d237223 */ /* 0x080fe20000010046 */
[-C--:B------:R-:W-:Y:S01]  /*11b50*/  FFMA.FTZ R37, R63, R72.reuse, R38 ;  /* 0x000000483f257223 */ /* 0x080fe20000010026 */
[-C--:B------:R-:W-:Y:S01]  /*11b60*/  FFMA.FTZ R39, R65, R72.reuse, R74 ;  /* 0x0000004841277223 */ /* 0x080fe2000001004a */
[----:B------:R-:W-:Y:S01]  /*11b70*/  FFMA.FTZ R71, R67, R72, R76 ;  /* 0x0000004843477223 */ /* 0x000fe2000001004c */
[----:B------:R-:W-:-:S02]  /*11b80*/  HADD2.F32 R29, -RZ, R112.H0_H0 ;  /* 0x20000070ff1d7230 */ /* 0x000fc40000004100 */
[----:B------:R-:W-:Y:S02]  /*11b90*/  HADD2.F32 R19, -RZ, R112.H1_H1 ;  /* 0x30000070ff137230 */ /* 0x000fe40000004100 */
[-C--:B------:R-:W-:Y:S01]  /*11ba0*/  FFMA.FTZ R70, R62, R31.reuse, R35 ;  /* 0x0000001f3e467223 */ /* 0x080fe20000010023 */
[-C--:B------:R-:W-:Y:S01]  /*11bb0*/  FFMA.FTZ R72, R64, R31.reuse, R37 ;  /* 0x0000001f40487223 */ /* 0x080fe20000010025 */
[-C--:B------:R-:W-:Y:S01]  /*11bc0*/  FFMA.FTZ R69, R66, R31.reuse, R39 ;  /* 0x0000001f42457223 */ /* 0x080fe20000010027 */
[----:B------:R-:W-:Y:S01]  /*11bd0*/  FFMA.FTZ R74, R68, R31, R71 ;  /* 0x0000001f444a7223 */ /* 0x000fe20000010047 */
[----:B------:R-:W-:Y:S01]  /*11be0*/  FMUL.FTZ R30, R30, R29 ;  /* 0x0000001d1e1e7220 */ /* 0x000fe20000410000 */
[----:B------:R-:W-:Y:S01]  /*11bf0*/  FMUL.FTZ R31, R28, R19 ;  /* 0x000000131c1f7220 */ /* 0x000fe20000410000 */
[----:B------:R-:W-:Y:S01]  /*11c00*/  MOV R39, R14 ;  /* 0x0000000e00277202 */ /* 0x000fe20000000f00 */
[----:B------:R-:W-:Y:S02]  /*11c10*/  HADD2.F32 R28, -RZ, R111.H0_H0 ;  /* 0x2000006fff1c7230 */ /* 0x000fe40000004100 */
[----:B------:R-:W-:-:S02]  /*11c20*/  F2FP.F16.F32.PACK_AB R14, RZ, R30 ;  /* 0x0000001eff0e723e */ /* 0x000fc400000000ff */
[----:B------:R-:W-:Y:S02]  /*11c30*/  F2FP.F16.F32.PACK_AB R35, RZ, R31 ;  /* 0x0000001fff23723e */ /* 0x000fe400000000ff */
[----:B------:R-:W0:Y:S01]  /*11c40*/  LDS.64 R30, [UR5+0x180] ;  /* 0x00018005ff1e7984 */ /* 0x000e220008000a00 */
[----:B------:R-:W-:Y:S01]  /*11c50*/  FMUL.FTZ R37, R36, R19 ;  /* 0x0000001324257220 */ /* 0x000fe20000410000 */
[----:B------:R-:W-:Y:S01]  /*11c60*/  FMUL.FTZ R36, R25, R28 ;  /* 0x0000001c19247220 */ /* 0x000fe20000410000 */
[----:B------:R-:W-:-:S05]  /*11c70*/  HADD2.F32 R25, -RZ, R111.H1_H1 ;  /* 0x3000006fff197230 */ /* 0x000fca0000004100 */
[----:B------:R-:W-:Y:S01]  /*11c80*/  FMUL.FTZ R32, R32, R25 ;  /* 0x0000001920207220 */ /* 0x000fe20000410000 */
[----:B------:R-:W-:Y:S01]  /*11c90*/  FMUL.FTZ R33, R33, R28 ;  /* 0x0000001c21217220 */ /* 0x000fe20000410000 */
[----:B------:R-:W-:-:S03]  /*11ca0*/  F2FP.F16.F32.PACK_AB R36, RZ, R36 ;  /* 0x00000024ff24723e */ /* 0x000fc600000000ff */
[----:B------:R-:W-:Y:S01]  /*11cb0*/  F2FP.F16.F32.PACK_AB R32, RZ, R32 ;  /* 0x00000020ff20723e */ /* 0x000fe200000000ff */
[----:B------:R-:W-:Y:S01]  /*11cc0*/  FMUL.FTZ R38, R34, R25 ;  /* 0x0000001922267220 */ /* 0x000fe20000410000 */
[----:B------:R-:W-:Y:S02]  /*11cd0*/  F2FP.F16.F32.PACK_AB R34, RZ, R33 ;  /* 0x00000021ff22723e */ /* 0x000fe400000000ff */
[----:B------:R-:W-:Y:S02]  /*11ce0*/  PRMT R36, R36, 0x5410, R32 ;  /* 0x0000541024247816 */ /* 0x000fe40000000020 */
[----:B------:R-:W1:Y:S01]  /*11cf0*/  LDS.64 R32, [UR5+0x188] ;  /* 0x00018805ff207984 */ /* 0x000e620008000a00 */
[----:B------:R-:W-:Y:S01]  /*11d00*/  FMUL.FTZ R40, R40, R29 ;  /* 0x0000001d28287220 */ /* 0x000fe20000410000 */
[----:B------:R-:W-:Y:S01]  /*11d10*/  FMUL.FTZ R69, R69, R28 ;  /* 0x0000001c45457220 */ /* 0x000fe20000410000 */
[----:B------:R-:W-:Y:S01]  /*11d20*/  FMUL.FTZ R74, R74, R25 ;  /* 0x000000194a4a7220 */ /* 0x000fe20000410000 */
[----:B------:R-:W-:-:S02]  /*11d30*/  F2FP.F16.F32.PACK_AB R38, RZ, R38 ;  /* 0x00000026ff26723e */ /* 0x000fc400000000ff */
[----:B------:R-:W-:Y:S02]  /*11d40*/  F2FP.F16.F32.PACK_AB R40, RZ, R40 ;  /* 0x00000028ff28723e */ /* 0x000fe400000000ff */
[----:B------:R-:W-:Y:S01]  /*11d50*/  F2FP.F16.F32.PACK_AB R37, RZ, R37 ;  /* 0x00000025ff25723e */ /* 0x000fe200000000ff */
[----:B------:R-:W-:Y:S01]  /*11d60*/  FMUL.FTZ R70, R70, R29 ;  /* 0x0000001d46467220 */ /* 0x000fe20000410000 */
[----:B------:R-:W-:Y:S01]  /*11d70*/  PRMT R34, R34, 0x5410, R38 ;  /* 0x0000541022227816 */ /* 0x000fe20000000026 */
[----:B------:R-:W-:Y:S01]  /*11d80*/  FMUL.FTZ R72, R72, R19 ;  /* 0x0000001348487220 */ /* 0x000fe20000410000 */
[----:B------:R-:W-:Y:S02]  /*11d90*/  F2FP.F16.F32.PACK_AB R69, RZ, R69 ;  /* 0x00000045ff45723e */ /* 0x000fe400000000ff */
[----:B------:R-:W-:Y:S02]  /*11da0*/  F2FP.F16.F32.PACK_AB R74, RZ, R74 ;  /* 0x0000004aff4a723e */ /* 0x000fe400000000ff */
[----:B------:R-:W-:Y:S01]  /*11db0*/  PRMT R40, R40, 0x5410, R37 ;  /* 0x0000541028287816 */ /* 0x000fe20000000025 */
[----:B------:R-:W-:Y:S01]  /*11dc0*/  HADD2 R38, R34, R2 ;  /* 0x0000000222267230 */ /* 0x000fe20000000000 */
[----:B------:R-:W-:-:S02]  /*11dd0*/  PRMT R69, R69, 0x5410, R74 ;  /* 0x0000541045457816 */ /* 0x000fc4000000004a */
[----:B------:R-:W-:Y:S01]  /*11de0*/  PRMT R14, R14, 0x5410, R35 ;  /* 0x000054100e0e7816 */ /* 0x000fe20000000023 */
[----:B0-----:R-:W-:Y:S01]  /*11df0*/  HADD2.F32 R2, -RZ, R30.H0_H0 ;  /* 0x2000001eff027230 */ /* 0x001fe20000004100 */
[----:B------:R-:W-:Y:S01]  /*11e00*/  F2FP.F16.F32.PACK_AB R70, RZ, R70 ;  /* 0x00000046ff46723e */ /* 0x000fe200000000ff */
[----:B------:R-:W0:Y:S01]  /*11e10*/  LDS.64 R34, [UR5+0x200] ;  /* 0x00020005ff227984 */ /* 0x000e220008000a00 */
[----:B------:R-:W-:Y:S01]  /*11e20*/  F2FP.F16.F32.PACK_AB R72, RZ, R72 ;  /* 0x00000048ff48723e */ /* 0x000fe200000000ff */
[----:B------:R-:W-:Y:S01]  /*11e30*/  HADD2 R37, R40, R8 ;  /* 0x0000000828257230 */ /* 0x000fe20000000000 */
[----:B------:R-:W-:Y:S01]  /*11e40*/  HFMA2.MMA R40, R36, 1, 1, R13 ;  /* 0x3c003c0024287835 */ /* 0x000fe2000000000d */
[----:B------:R-:W-:Y:S01]  /*11e50*/  HADD2.F32 R30, -RZ, R30.H1_H1 ;  /* 0x3000001eff1e7230 */ /* 0x000fe20000004100 */
[----:B------:R-:W-:Y:S01]  /*11e60*/  PRMT R70, R70, 0x5410, R72 ;  /* 0x0000541046467816 */ /* 0x000fe20000000048 */
[----:B------:R-:W-:Y:S01]  /*11e70*/  HFMA2.MMA R36, R69, 1, 1, R10 ;  /* 0x3c003c0045247835 */ /* 0x000fe2000000000a */
[----:B------:R-:W-:-:S02]  /*11e80*/  HADD2.F32 R13, -RZ, R31.H0_H0 ;  /* 0x2000001fff0d7230 */ /* 0x000fc40000004100 */
[----:B------:R-:W-:Y:S02]  /*11e90*/  HADD2.F32 R10, -RZ, R31.H1_H1 ;  /* 0x3000001fff0a7230 */ /* 0x000fe40000004100 */
[-C--:B------:R-:W-:Y:S01]  /*11ea0*/  FFMA.FTZ R31, R16, R2.reuse, RZ ;  /* 0x00000002101f7223 */ /* 0x080fe200000100ff */
[----:B------:R-:W-:Y:S01]  /*11eb0*/  HFMA2.MMA R39, R14, 1, 1, R39 ;  /* 0x3c003c000e277835 */ /* 0x000fe20000000027 */
[----:B------:R-:W-:Y:S01]  /*11ec0*/  FFMA.FTZ R8, R15, R2, RZ ;  /* 0x000000020f087223 */ /* 0x000fe200000100ff */
[----:B------:R-:W-:Y:S01]  /*11ed0*/  HFMA2.MMA R14, R70, 1, 1, R5 ;  /* 0x3c003c00460e7835 */ /* 0x000fe20000000005 */
[----:B------:R-:W-:Y:S01]  /*11ee0*/  FFMA.FTZ R31, R42, R30, R31 ;  /* 0x0000001e2a1f7223 */ /* 0x000fe2000001001f */
[-C--:B------:R-:W-:Y:S01]  /*11ef0*/  FFMA.FTZ R70, R17, R2.reuse, RZ ;  /* 0x0000000211467223 */ /* 0x080fe200000100ff */
[----:B------:R-:W-:Y:S01]  /*11f00*/  FFMA.FTZ R69, R18, R2, RZ ;  /* 0x0000000212457223 */ /* 0x000fe200000100ff */
[-C--:B------:R-:W-:Y:S01]  /*11f10*/  FFMA.FTZ R5, R41, R30.reuse, R8 ;  /* 0x0000001e29057223 */ /* 0x080fe20000010008 */
[----:B------:R-:W-:Y:S01]  /*11f20*/  FFMA.FTZ R8, R50, R13, R31 ;  /* 0x0000000d32087223 */ /* 0x000fe2000001001f */
[-C--:B------:R-:W-:Y:S01]  /*11f30*/  FFMA.FTZ R70, R43, R30.reuse, R70 ;  /* 0x0000001e2b467223 */ /* 0x080fe20000010046 */
[----:B------:R-:W-:-:S02]  /*11f40*/  FFMA.FTZ R69, R44, R30, R69 ;  /* 0x0000001e2c457223 */ /* 0x000fc40000010045 */
[----:B------:R-:W3:Y:S01]  /*11f50*/  LDS.64 R30, [UR5+0x208] ;  /* 0x00020805ff1e7984 */ /* 0x000ee20008000a00 */
        /* <DEDUP_REMOVED lines=60> */
[-C--:B------:R-:W-:Y:S01]  /*12320*/  FFMA.FTZ R13, R61, R70.reuse, R34 ;  /* 0x000000463d0d7223 */ /* 0x080fe20000010022 */
[-C--:B------:R-:W-:Y:S01]  /*12330*/  FFMA.FTZ R35, R63, R70.reuse, R32 ;  /* 0x000000463f237223 */ /* 0x080fe20000010020 */
[----:B------:R-:W-:-:S02]  /*12340*/  FFMA.FTZ R69, R65, R70, R72 ;  /* 0x0000004641457223 */ /* 0x000fc40000010048 */
[-C--:B------:R-:W-:Y:S01]  /*12350*/  FFMA.FTZ R32, R62, R33.reuse, R13 ;  /* 0x000000213e207223 */ /* 0x080fe2000001000d */
[----:B------:R-:W-:Y:S01]  /*12360*/  FFMA.FTZ R34, R64, R33, R35 ;  /* 0x0000002140227223 */ /* 0x000fe20000010023 */
[----:B------:R-:W-:Y:S01]  /*12370*/  MOV R35, R3 ;  /* 0x0000000300237202 */ /* 0x000fe20000000f00 */
[----:B------:R-:W-:Y:S01]  /*12380*/  FMUL.FTZ R13, R2, R25 ;  /* 0x00000019020d7220 */ /* 0x000fe20000410000 */
[----:B------:R-:W-:Y:S01]  /*12390*/  FFMA.FTZ R71, R67, R70, R74 ;  /* 0x0000004643477223 */ /* 0x000fe2000001004a */
[----:B------:R-:W1:Y:S01]  /*123a0*/  LDS.64 R2, [UR5+0x288] ;  /* 0x00028805ff027984 */ /* 0x000e620008000a00 */
[-C--:B------:R-:W-:Y:S01]  /*123b0*/  FMUL.FTZ R5, R5, R28.reuse ;  /* 0x0000001c05057220 */ /* 0x080fe20000410000 */
[-C--:B------:R-:W-:Y:S01]  /*123c0*/  FFMA.FTZ R69, R66, R33.reuse, R69 ;  /* 0x0000002142457223 */ /* 0x080fe20000010045 */
        /* <DEDUP_REMOVED lines=9> */
[----:B------:R-:W-:-:S02]  /*12460*/  F2FP.F16.F32.PACK_AB R32, RZ, R32 ;  /* 0x00000020ff20723e */ /* 0x000fc400000000ff */
[----:B------:R-:W-:Y:S02]  /*12470*/  F2FP.F16.F32.PACK_AB R34, RZ, R34 ;  /* 0x00000022ff22723e */ /* 0x000fe400000000ff */
[----:B------:R-:W-:Y:S02]  /*12480*/  PRMT R5, R5, 0x5410, R13 ;  /* 0x0000541005057816 */ /* 0x000fe4000000000d */
[----:B------:R-:W-:Y:S02]  /*12490*/  F2FP.F16.F32.PACK_AB R69, RZ, R69 ;  /* 0x00000045ff45723e */ /* 0x000fe400000000ff */
[----:B------:R-:W-:Y:S02]  /*124a0*/  F2FP.F16.F32.PACK_AB R70, RZ, R70 ;  /* 0x00000046ff46723e */ /* 0x000fe400000000ff */
[----:B------:R-:W-:Y:S02]  /*124b0*/  PRMT R32, R32, 0x5410, R34 ;  /* 0x0000541020207816 */ /* 0x000fe40000000022 */
[----:B------:R-:W-:-:S02]  /*124c0*/  F2FP.F16.F32.PACK_AB R8, RZ, R8 ;  /* 0x00000008ff08723e */ /* 0x000fc400000000ff */
[----:B------:R-:W-:Y:S01]  /*124d0*/  F2FP.F16.F32.PACK_AB R10, RZ, R10 ;  /* 0x0000000aff0a723e */ /* 0x000fe200000000ff */
[----:B------:R-:W-:Y:S01]  /*124e0*/  HADD2 R34, R5, R12 ;  /* 0x0000000c05227230 */ /* 0x000fe20000000000 */
[----:B------:R-:W-:Y:S01]  /*124f0*/  PRMT R69, R69, 0x5410, R70 ;  /* 0x0000541045457816 */ /* 0x000fe20000000046 */
[----:B------:R-:W3:Y:S01]  /*12500*/  LDS.64 R12, [UR5+0x300] ;  /* 0x00030005ff0c7984 */ /* 0x000ee20008000a00 */
[----:B------:R-:W-:Y:S01]  /*12510*/  PRMT R8, R8, 0x5410, R10 ;  /* 0x0000541008087816 */ /* 0x000fe2000000000a */
[----:B------:R-:W-:Y:S01]  /*12520*/  HFMA2.MMA R32, R32, 1, 1, R0 ;  /* 0x3c003c0020207835 */ /* 0x000fe20000000000 */
        /* <DEDUP_REMOVED lines=59> */
[--C-:B0-----:R-:W-:Y:S01]  /*128e0*/  HADD2.F32 R12, -RZ, R8.reuse.H0_H0 ;  /* 0x20000008ff0c7230 */ /* 0x101fe20000004100 */
[----:B------:R-:W-:Y:S01]  /*128f0*/  MOV R18, R4 ;  /* 0x0000000400127202 */ /* 0x000fe20000000f00 */
[-C--:B------:R-:W-:Y:S01]  /*12900*/  FFMA.FTZ R41, R48, R72.reuse, R41 ;  /* 0x0000004830297223 */ /* 0x080fe20000010029 */
[-C--:B------:R-:W-:Y:S01]  /*12910*/  FFMA.FTZ R50, R51, R72.reuse, R50 ;  /* 0x0000004833327223 */ /* 0x080fe20000010032 */
[-C--:B------:R-:W-:Y:S01]  /*12920*/  FFMA.FTZ R47, R47, R72.reuse, R16 ;  /* 0x000000482f2f7223 */ /* 0x080fe20000010010 */
[----:B------:R-:W-:Y:S01]  /*12930*/  FMUL.FTZ R4, R2, R19 ;  /* 0x0000001302047220 */ /* 0x000fe20000410000 */
[----:B------:R-:W-:Y:S01]  /*12940*/  FFMA.FTZ R46, R49, R72, R46 ;  /* 0x00000048312e7223 */ /* 0x000fe2000001002e */
[----:B------:R-:W0:Y:S01]  /*12950*/  LDS.64 R2, [UR5+0x10] ;  /* 0x00001005ff027984 */ /* 0x000e220008000a00 */
        /* <DEDUP_REMOVED lines=33> */
[----:B------:R-:W-:Y:S01]  /*12b70*/  HFMA2.MMA R30, R0, 1, 1, R11 ;  /* 0x3c003c00001e7835 */ /* 0x000fe2000000000b */
[----:B------:R-:W-:Y:S01]  /*12b80*/  HADD2 R31, R65, R7 ;  /* 0x00000007411f7230 */ /* 0x000fe20000000000 */
[----:B--2---:R-:W-:Y:S02]  /*12b90*/  LOP3.LUT R0, R20, 0xf000f, RZ, 0xc0, !PT ;  /* 0x000f000f14007812 */ /* 0x004fe400078ec0ff */
[----:B------:R-:W-:Y:S01]  /*12ba0*/  LOP3.LUT R7, R22, 0xf000f, RZ, 0xc0, !PT ;  /* 0x000f000f16077812 */ /* 0x000fe200078ec0ff */
[----:B------:R-:W-:Y:S01]  /*12bb0*/  HFMA2.MMA R41, R62, 1, 1, R6 ;  /* 0x3c003c003e297835 */ /* 0x000fe20000000006 */
[----:B------:R-:W-:-:S02]  /*12bc0*/  LOP3.LUT R6, R21, 0xf000f, RZ, 0xc0, !PT ;  /* 0x000f000f15067812 */ /* 0x000fc400078ec0ff */
[----:B------:R-:W-:Y:S02]  /*12bd0*/  LOP3.LUT R8, R23, 0xf000f, RZ, 0xc0, !PT ;  /* 0x000f000f17087812 */ /* 0x000fe400078ec0ff */
[----:B------:R-:W-:Y:S01]  /*12be0*/  LOP3.LUT R0, R0, 0x64006400, RZ, 0xfc, !PT ;  /* 0x6400640000007812 */ /* 0x000fe200078efcff */
[--C-:B0-----:R-:W-:Y:S01]  /*12bf0*/  HADD2.F32 R5, -RZ, R2.reuse.H0_H0 ;  /* 0x20000002ff057230 */ /* 0x101fe20000004100 */
[----:B------:R-:W-:Y:S01]  /*12c00*/  LOP3.LUT R7, R7, 0x64006400, RZ, 0xfc, !PT ;  /* 0x6400640007077812 */ /* 0x000fe200078efcff */
[----:B------:R-:W-:Y:S01]  /*12c10*/  HADD2.F32 R43, -RZ, R2.H1_H1 ;  /* 0x30000002ff2b7230 */ /* 0x000fe20000004100 */
[----:B------:R-:W-:Y:S02]  /*12c20*/  LOP3.LUT R6, R6, 0x64006400, RZ, 0xfc, !PT ;  /* 0x6400640006067812 */ /* 0x000fe400078efcff */
[----:B------:R-:W-:Y:S01]  /*12c30*/  LOP3.LUT R2, R8, 0x64006400, RZ, 0xfc, !PT ;  /* 0x6400640008027812 */ /* 0x000fe200078efcff */
[----:B------:R-:W-:Y:S02]  /*12c40*/  HADD2 R0, R0, -1032, -1032 ;  /* 0xe408e40800007430 */ /* 0x000fe40000000000 */
[----:B------:R-:W-:Y:S01]  /*12c50*/  FMUL.FTZ R69, R69, R28 ;  /* 0x0000001c45457220 */ /* 0x000fe20000410000 */
[----:B------:R-:W-:Y:S01]  /*12c60*/  FMUL.FTZ R10, R10, R25 ;  /* 0x000000190a0a7220 */ /* 0x000fe20000410000 */
[----:B------:R-:W-:Y:S01]  /*12c70*/  HADD2 R7, R7, -1032, -1032 ;  /* 0xe408e40807077430 */ /* 0x000fe20000000000 */
[----:B------:R-:W-:Y:S01]  /*12c80*/  LOP3.LUT R4, R20, 0xf000f0, RZ, 0xc0, !PT ;  /* 0x00f000f014047812 */ /* 0x000fe200078ec0ff */
[----:B------:R-:W-:Y:S01]  /*12c90*/  HADD2 R6, R6, -1032, -1032 ;  /* 0xe408e40806067430 */ /* 0x000fe20000000000 */
[----:B------:R-:W-:Y:S01]  /*12ca0*/  LOP3.LUT R15, R21, 0xf000f0, RZ, 0xc0, !PT ;  /* 0x00f000f0150f7812 */ /* 0x000fe200078ec0ff */
[----:B------:R-:W-:Y:S01]  /*12cb0*/  HADD2 R17, R2, -1032, -1032 ;  /* 0xe408e40802117430 */ /* 0x000fe20000000000 */
[----:B------:R-:W-:Y:S01]  /*12cc0*/  SHF.R.U32.HI R12, RZ, 0x8, R21 ;  /* 0x00000008ff0c7819 */ /* 0x000fe20000011615 */
[--C-:B------:R-:W-:Y:S01]  /*12cd0*/  HADD2.F32 R50, -RZ, R3.reuse.H0_H0 ;  /* 0x20000003ff327230 */ /* 0x100fe20000004100 */
[----:B------:R-:W-:Y:S01]  /*12ce0*/  LOP3.LUT R16, R22, 0xf000f0, RZ, 0xc0, !PT ;  /* 0x00f000f016107812 */ /* 0x000fe200078ec0ff */
[----:B------:R-:W-:Y:S01]  /*12cf0*/  HADD2.F32 R49, -RZ, R3.H1_H1 ;  /* 0x30000003ff317230 */ /* 0x000fe20000004100 */
[----:B------:R-:W-:Y:S01]  /*12d00*/  SHF.R.U32.HI R11, RZ, 0x8, R22 ;  /* 0x00000008ff0b7819 */ /* 0x000fe20000011616 */
[--C-:B------:R-:W-:Y:S01]  /*12d10*/  HADD2.F32 R3, -RZ, R0.reuse.H0_H0 ;  /* 0x20000000ff037230 */ /* 0x100fe20000004100 */
[----:B------:R-:W-:Y:S01]  /*12d20*/  F2FP.F16.F32.PACK_AB R69, RZ, R69 ;  /* 0x00000045ff45723e */ /* 0x000fe200000000ff */
[----:B------:R-:W-:Y:S01]  /*12d30*/  HADD2.F32 R21, -RZ, R0.H1_H1 ;  /* 0x30000000ff157230 */ /* 0x000fe20000004100 */
[----:B------:R-:W-:Y:S01]  /*12d40*/  F2FP.F16.F32.PACK_AB R10, RZ, R10 ;  /* 0x0000000aff0a723e */ /* 0x000fe200000000ff */
[----:B------:R-:W0:Y:S01]  /*12d50*/  LDS.64 R8, [UR5+0x18] ;  /* 0x00001805ff087984 */ /* 0x000e220008000a00 */
[----:B------:R-:W-:-:S02]  /*12d60*/  HADD2.F32 R0, -RZ, R7.H0_H0 ;  /* 0x20000007ff007230 */ /* 0x000fc40000004100 */
[----:B------:R-:W-:Y:S01]  /*12d70*/  HADD2.F32 R22, -RZ, R7.H1_H1 ;  /* 0x30000007ff167230 */ /* 0x000fe20000004100 */
[----:B------:R-:W-:Y:S01]  /*12d80*/  LOP3.LUT R7, R4, 0x64006400, RZ, 0xfc, !PT ;  /* 0x6400640004077812 */ /* 0x000fe200078efcff */
[--C-:B------:R-:W-:Y:S02]  /*12d90*/  HADD2.F32 R2, -RZ, R6.reuse.H0_H0 ;  /* 0x20000006ff027230 */ /* 0x100fe40000004100 */
[--C-:B------:R-:W-:Y:S01]  /*12da0*/  HADD2.F32 R4, -RZ, R17.reuse.H0_H0 ;  /* 0x20000011ff047230 */ /* 0x100fe20000004100 */
[----:B------:R-:W-:Y:S02]  /*12db0*/  PRMT R69, R69, 0x5410, R10 ;  /* 0x0000541045457816 */ /* 0x000fe4000000000a */
[----:B------:R-:W-:Y:S02]  /*12dc0*/  LOP3.LUT R42, R23, 0xf000f0, RZ, 0xc0, !PT ;  /* 0x00f000f0172a7812 */ /* 0x000fe400078ec0ff */
[----:B------:R-:W-:Y:S01]  /*12dd0*/  SHF.R.U32.HI R13, RZ, 0x8, R23 ;  /* 0x00000008ff0d7819 */ /* 0x000fe20000011617 */
[----:B------:R-:W-:Y:S01]  /*12de0*/  HADD2.F32 R23, -RZ, R17.H1_H1 ;  /* 0x30000011ff177230 */ /* 0x000fe20000004100 */
[----:B------:R-:W-:Y:S01]  /*12df0*/  SHF.R.U32.HI R10, RZ, 0x8, R20 ;  /* 0x00000008ff0a7819 */ /* 0x000fe20000011614 */
[----:B------:R-:W-:Y:S01]  /*12e00*/  HADD2.F32 R20, -RZ, R6.H1_H1 ;  /* 0x30000006ff147230 */ /* 0x000fe20000004100 */
[----:B------:R-:W-:Y:S01]  /*12e10*/  LOP3.LUT R17, R16, 0x64006400, RZ, 0xfc, !PT ;  /* 0x6400640010117812 */ /* 0x000fe200078efcff */
        /* <DEDUP_REMOVED lines=9> */
[-C--:B------:R-:W-:Y:S01]  /*12eb0*/  HFMA2 R17, R17, R24.reuse.H0_H0, -72, -72 ;  /* 0xd480d48011117431 */ /* 0x080fe20000040018 */
[----:B------:R-:W-:Y:S01]  /*12ec0*/  LOP3.LUT R43, R42, 0x64006400, RZ, 0xfc, !PT ;  /* 0x640064002a2b7812 */ /* 0x000fe200078efcff */
[----:B------:R-:W-:-:S02]  /*12ed0*/  HFMA2 R7, R7, R24.H0_H0, -72, -72 ;  /* 0xd480d48007077431 */ /* 0x000fc40000040018 */
[-C--:B------:R-:W-:Y:S02]  /*12ee0*/  HFMA2 R15, R15, R24.reuse.H0_H0, -72, -72 ;  /* 0xd480d4800f0f7431 */ /* 0x080fe40000040018 */
[----:B------:R-:W-:Y:S02]  /*12ef0*/  HADD2.F32 R45, -RZ, R17.H0_H0 ;  /* 0x20000011ff2d7230 */ /* 0x000fe40000004100 */
[----:B------:R-:W-:Y:S02]  /*12f00*/  HFMA2 R6, R43, R24.H0_H0, -72, -72 ;  /* 0xd480d4802b067431 */ /* 0x000fe40000040018 */
[----:B------:R-:W-:Y:S02]  /*12f10*/  HADD2.F32 R5, -RZ, R7.H0_H0 ;  /* 0x20000007ff057230 */ /* 0x000fe40000004100 */
[--C-:B------:R-:W-:Y:S02]  /*12f20*/  HADD2.F32 R43, -RZ, R15.reuse.H0_H0 ;  /* 0x2000000fff2b7230 */ /* 0x100fe40000004100 */
[----:B------:R-:W-:-:S02]  /*12f30*/  HADD2.F32 R47, -RZ, R15.H1_H1 ;  /* 0x3000000fff2f7230 */ /* 0x000fc40000004100 */
[C---:B------:R-:W-:Y:S01]  /*12f40*/  FFMA.FTZ R15, R50.reuse, R45, R52 ;  /* 0x0000002d320f7223 */ /* 0x040fe20000010034 */
[----:B------:R-:W-:Y:S02]  /*12f50*/  HADD2.F32 R48, -RZ, R17.H1_H1 ;  /* 0x30000011ff307230 */ /* 0x000fe40000004100 */
[--C-:B------:R-:W-:Y:S02]  /*12f60*/  HADD2.F32 R42, -RZ, R6.reuse.H0_H0 ;  /* 0x20000006ff2a7230 */ /* 0x100fe40000004100 */
[----:B------:R-:W-:Y:S02]  /*12f70*/  HADD2.F32 R44, -RZ, R7.H1_H1 ;  /* 0x30000007ff2c7230 */ /* 0x000fe40000004100 */
[----:B------:R-:W-:Y:S01]  /*12f80*/  FFMA.FTZ R7, R5, R50, R16 ;  /* 0x0000003205077223 */ /* 0x000fe20000010010 */
[----:B------:R-:W-:Y:S02]  /*12f90*/  HADD2.F32 R46, -RZ, R6.H1_H1 ;  /* 0x30000006ff2e7230 */ /* 0x000fe40000004100 */
[----:B------:R-:W-:Y:S01]  /*12fa0*/  FFMA.FTZ R57, R49, R48, R15 ;  /* 0x0000003031397223 */ /* 0x000fe2000001000f */
[----:B------:R-:W-:Y:S01]  /*12fb0*/  FFMA.FTZ R6, R50, R43, R51 ;  /* 0x0000002b32067223 */ /* 0x000fe20000010033 */
[----:B------:R-:W-:Y:S01]  /*12fc0*/  LOP3.LUT R15, R10, 0xf000f, RZ, 0xc0, !PT ;  /* 0x000f000f0a0f7812 */ /* 0x000fe200078ec0ff */
[----:B------:R-:W-:Y:S01]  /*12fd0*/  FFMA.FTZ R17, R50, R42, R53 ;  /* 0x0000002a32117223 */ /* 0x000fe20000010035 */
[----:B------:R-:W-:Y:S01]  /*12fe0*/  LOP3.LUT R16, R12, 0xf000f, RZ, 0xc0, !PT ;  /* 0x000f000f0c107812 */ /* 0x000fe200078ec0ff */
[----:B------:R-:W-:Y:S01]  /*12ff0*/  FFMA.FTZ R53, R44, R49, R7 ;  /* 0x000000312c357223 */ /* 0x000fe20000010007 */
[----:B------:R-:W-:Y:S01]  /*13000*/  LOP3.LUT R15, R15, 0x64006400, RZ, 0xfc, !PT ;  /* 0x640064000f0f7812 */ /* 0x000fe200078efcff */
[C---:B------:R-:W-:Y:S01]  /*13010*/  FFMA.FTZ R55, R49.reuse, R47, R6 ;  /* 0x0000002f31377223 */ /* 0x040fe20000010006 */
[----:B------:R-:W-:Y:S01]  /*13020*/  LOP3.LUT R16, R16, 0x64006400, RZ, 0xfc, !PT ;  /* 0x6400640010107812 */ /* 0x000fe200078efcff */
[----:B------:R-:W-:Y:S01]  /*13030*/  FFMA.FTZ R58, R49, R46, R17 ;  /* 0x0000002e313a7223 */ /* 0x000fe20000010011 */
[----:B------:R-:W1:Y:S01]  /*13040*/  LDS.64 R6, [UR5+0x90] ;  /* 0x00009005ff067984 */ /* 0x000e620008000a00 */
[----:B------:R-:W-:Y:S01]  /*13050*/  LOP3.LUT R17, R11, 0xf000f, RZ, 0xc0, !PT ;  /* 0x000f000f0b117812 */ /* 0x000fe200078ec0ff */
[----:B------:R-:W-:-:S02]  /*13060*/  HADD2 R15, R15, -1032, -1032 ;  /* 0xe408e4080f0f7430 */ /* 0x000fc40000000000 */
[----:B------:R-:W-:Y:S01]  /*13070*/  HADD2 R16, R16, -1032, -1032 ;  /* 0xe408e40810107430 */ /* 0x000fe20000000000 */
[----:B------:R-:W-:Y:S01]  /*13080*/  LOP3.LUT R17, R17, 0x64006400, RZ, 0xfc, !PT ;  /* 0x6400640011117812 */ /* 0x000fe200078efcff */
[----:B0-----:R-:W-:Y:S02]  /*13090*/  HADD2.F32 R54, -RZ, R8.H0_H0 ;  /* 0x20000008ff367230 */ /* 0x001fe40000004100 */
[----:B------:R-:W-:Y:S02]  /*130a0*/  HADD2.F32 R52, -RZ, R15.H0_H0 ;  /* 0x2000000fff347230 */ /* 0x000fe40000004100 */
[----:B------:R-:W-:Y:S02]  /*130b0*/  HADD2.F32 R51, -RZ, R16.H0_H0 ;  /* 0x20000010ff337230 */ /* 0x000fe40000004100 */
[----:B------:R-:W-:Y:S02]  /*130c0*/  HADD2 R17, R17, -1032, -1032 ;  /* 0xe408e40811117430 */ /* 0x000fe40000000000 */
[----:B------:R-:W-:Y:S01]  /*130d0*/  HADD2.F32 R61, -RZ, R8.H1_H1 ;  /* 0x30000008ff3d7230 */ /* 0x000fe20000004100 */
[----:B------:R-:W-:Y:S01]  /*130e0*/  LOP3.LUT R8, R11, 0xf000f0, RZ, 0xc0, !PT ;  /* 0x00f000f00b087812 */ /* 0x000fe200078ec0ff */
[----:B------:R-:W-:-:S02]  /*130f0*/  HADD2.F32 R63, -RZ, R9.H0_H0 ;  /* 0x20000009ff3f7230 */ /* 0x000fc40000004100 */
[----:B------:R-:W-:Y:S01]  /*13100*/  HADD2.F32 R65, -RZ, R9.H1_H1 ;  /* 0x30000009ff417230 */ /* 0x000fe20000004100 */
[C---:B------:R-:W-:Y:S01]  /*13110*/  LOP3.LUT R9, R13.reuse, 0xf000f0, RZ, 0xc0, !PT ;  /* 0x00f000f00d097812 */ /* 0x040fe200078ec0ff */
[----:B------:R-:W-:Y:S01]  /*13120*/  FFMA.FTZ R62, R52, R54, R53 ;  /* 0x00000036343e7223 */ /* 0x000fe20000010035 */
[----:B------:R-:W-:Y:S01]  /*13130*/  LOP3.LUT R49, R13, 0xf000f, RZ, 0xc0, !PT ;  /* 0x000f000f0d317812 */ /* 0x000fe200078ec0ff */
[----:B------:R-:W-:Y:S01]  /*13140*/  FFMA.FTZ R64, R54, R51, R55 ;  /* 0x0000003336407223 */ /* 0x000fe20000010037 */
[----:B------:R-:W-:Y:S02]  /*13150*/  HADD2.F32 R50, -RZ, R17.H0_H0 ;  /* 0x20000011ff327230 */ /* 0x000fe40000004100 */
[----:B------:R-:W-:Y:S01]  /*13160*/  HADD2.F32 R53, -RZ, R15.H1_H1 ;  /* 0x3000000fff357230 */ /* 0x000fe20000004100 */
[----:B------:R-:W-:Y:S01]  /*13170*/  LOP3.LUT R15, R8, 0x64006400, RZ, 0xfc, !PT ;  /* 0x64006400080f7812 */ /* 0x000fe200078efcff */
[----:B------:R-:W-:Y:S01]  /*13180*/  HADD2.F32 R55, -RZ, R17.H1_H1 ;  /* 0x30000011ff377230 */ /* 0x000fe20000004100 */
[----:B------:R-:W-:-:S02]  /*13190*/  LOP3.LUT R17, R9, 0x64006400, RZ, 0xfc, !PT ;  /* 0x6400640009117812 */ /* 0x000fc400078efcff */
[----:B------:R-:W-:Y:S01]  /*131a0*/  LOP3.LUT R49, R49, 0x64006400, RZ, 0xfc, !PT ;  /* 0x6400640031317812 */ /* 0x000fe200078efcff */
[----:B------:R-:W0:Y:S01]  /*131b0*/  LDS.64 R8, [UR5+0x98] ;  /* 0x00009805ff087984 */ /* 0x000e220008000a00 */
[----:B------:R-:W-:Y:S02]  /*131c0*/  LOP3.LUT R10, R10, 0xf000f0, RZ, 0xc0, !PT ;  /* 0x00f000f00a0a7812 */ /* 0x000fe400078ec0ff */
[----:B------:R-:W-:Y:S01]  /*131d0*/  LOP3.LUT R12, R12, 0xf000f0, RZ, 0xc0, !PT ;  /* 0x00f000f00c0c7812 */ /* 0x000fe200078ec0ff */
[----:B------:R-:W-:Y:S01]  /*131e0*/  HADD2 R56, R49, -1032, -1032 ;  /* 0xe408e40831387430 */ /* 0x000fe20000000000 */
[----:B------:R-:W-:Y:S02]  /*131f0*/  LOP3.LUT R11, R10, 0x64006400, RZ, 0xfc, !PT ;  /* 0x640064000a0b7812 */ /* 0x000fe400078efcff */
[----:B------:R-:W-:Y:S02]  /*13200*/  LOP3.LUT R13, R12, 0x64006400, RZ, 0xfc, !PT ;  /* 0x640064000c0d7812 */ /* 0x000fe400078efcff */
[----:B------:R-:W-:-:S02]  /*13210*/  HADD2.F32 R49, -RZ, R56.H0_H0 ;  /* 0x20000038ff317230 */ /* 0x000fc40000004100 */
[-C--:B------:R-:W-:Y:S02]  /*13220*/  HFMA2 R11, R11, R24.reuse.H0_H0, -72, -72 ;  /* 0xd480d4800b0b7431 */ /* 0x080fe40000040018 */
[C---:B------:R-:W-:Y:S01]  /*13230*/  FFMA.FTZ R66, R54.reuse, R50, R57 ;  /* 0x0000003236427223 */ /* 0x040fe20000010039 */
[-C--:B------:R-:W-:Y:S02]  /*13240*/  HFMA2 R13, R13, R24.reuse.H0_H0, -72, -72 ;  /* 0xd480d4800d0d7431 */ /* 0x080fe40000040018 */
[----:B------:R-:W-:Y:S02]  /*13250*/  HADD2.F32 R60, -RZ, R56.H1_H1 ;  /* 0x30000038ff3c7230 */ /* 0x000fe40000004100 */
[----:B------:R-:W-:Y:S01]  /*13260*/  FFMA.FTZ R67, R54, R49, R58 ;  /* 0x0000003136437223 */ /* 0x000fe2000001003a */
[----:B------:R-:W-:Y:S02]  /*13270*/  HFMA2 R15, R15, R24.H0_H0, -72, -72 ;  /* 0xd480d4800f0f7431 */ /* 0x000fe40000040018 */
[----:B------:R-:W-:-:S02]  /*13280*/  HADD2.F32 R54, -RZ, R16.H1_H1 ;  /* 0x30000010ff367230 */ /* 0x000fc40000004100 */
[----:B------:R-:W-:Y:S02]  /*13290*/  HFMA2 R17, R17, R24.H0_H0, -72, -72 ;  /* 0xd480d48011117431 */ /* 0x000fe40000040018 */
        /* <DEDUP_REMOVED lines=8> */
[----:B------:R-:W-:Y:S01]  /*13320*/  FFMA.FTZ R10, R59, R63, R62 ;  /* 0x0000003f3b0a7223 */ /* 0x000fe2000001003e */
[----:B------:R-:W-:Y:S02]  /*13330*/  HADD2.F32 R62, -RZ, R13.H1_H1 ;  /* 0x3000000dff3e7230 */ /* 0x000fe40000004100 */
[C---:B------:R-:W-:Y:S01]  /*13340*/  FFMA.FTZ R12, R63.reuse, R58, R64 ;  /* 0x0000003a3f0c7223 */ /* 0x040fe20000010040 */
[----:B-1----:R-:W-:Y:S02]  /*13350*/  HADD2.F32 R13, -RZ, R6.H0_H0 ;  /* 0x20000006ff0d7230 */ /* 0x002fe40000004100 */
[C---:B------:R-:W-:Y:S01]  /*13360*/  FFMA.FTZ R66, R63.reuse, R57, R66 ;  /* 0x000000393f427223 */ /* 0x040fe20000010042 */
[----:B------:R-:W-:Y:S01]  /*13370*/  FFMA.FTZ R67, R63, R56, R67 ;  /* 0x000000383f437223 */ /* 0x000fe20000010043 */
[----:B------:R-:W-:Y:S02]  /*13380*/  HADD2.F32 R63, -RZ, R15.H1_H1 ;  /* 0x3000000fff3f7230 */ /* 0x000fe40000004100 */
[----:B------:R-:W-:-:S02]  /*13390*/  HADD2.F32 R64, -RZ, R17.H1_H1 ;  /* 0x30000011ff407230 */ /* 0x000fc40000004100 */
[----:B------:R-:W-:Y:S01]  /*133a0*/  FFMA.FTZ R17, R0, R13, RZ ;  /* 0x0000000d00117223 */ /* 0x000fe200000100ff */
[----:B------:R-:W-:Y:S02]  /*133b0*/  HADD2.F32 R6, -RZ, R6.H1_H1 ;  /* 0x30000006ff067230 */ /* 0x000fe40000004100 */
[----:B------:R-:W-:Y:S02]  /*133c0*/  HADD2.F32 R61, -RZ, R11.H1_H1 ;  /* 0x3000000bff3d7230 */ /* 0x000fe40000004100 */
        /* <DEDUP_REMOVED lines=10> */
[----:B------:R-:W-:Y:S01]  /*13470*/  FFMA.FTZ R15, R45, R68, R72 ;  /* 0x000000442d0f7223 */ /* 0x000fe20000010048 */
[----:B------:R-:W-:Y:S01]  /*13480*/  FFMA.FTZ R10, R61, R65, R10 ;  /* 0x000000413d0a7223 */ /* 0x000fe2000001000a */
[C---:B------:R-:W-:Y:S01]  /*13490*/  FFMA.FTZ R12, R65.reuse, R62, R12 ;  /* 0x0000003e410c7223 */ /* 0x040fe2000001000c */
[----:B------:R-:W-:Y:S01]  /*134a0*/  FFMA.FTZ R16, R65, R64, R67 ;  /* 0x0000004041107223 */ /* 0x000fe20000010043 */
        /* <DEDUP_REMOVED lines=19> */
[----:B------:R-:W-:Y:S01]  /*135e0*/  FFMA.FTZ R8, R57, R15, R68 ;  /* 0x0000000f39087223 */ /* 0x000fe20000010044 */
[----:B------:R-:W-:Y:S01]  /*135f0*/  FMUL.FTZ R10, R10, R29 ;  /* 0x0000001d0a0a7220 */ /* 0x000fe20000410000 */
[----:B------:R-:W-:Y:S01]  /*13600*/  FMUL.FTZ R11, R11, R28 ;  /* 0x0000001c0b0b7220 */ /* 0x000fe20000410000 */
[----:B------:R-:W-:Y:S01]  /*13610*/  FFMA.FTZ R17, R56, R15, R17 ;  /* 0x0000000f38117223 */ /* 0x000fe20000010011 */
[----:B------:R-:W-:Y:S01]  /*13620*/  FFMA.FTZ R67, R63, R9, R8 ;  /* 0x000000093f437223 */ /* 0x000fe20000010008 */
[----:B------:R-:W-:Y:S01]  /*13630*/  FMUL.FTZ R8, R16, R25 ;  /* 0x0000001910087220 */ /* 0x000fe20000410000 */
[-C--:B------:R-:W-:Y:S01]  /*13640*/  FFMA.FTZ R66, R59, R15.reuse, R66 ;  /* 0x0000000f3b427223 */ /* 0x080fe20000010042 */
[----:B------:R-:W-:Y:S01]  /*13650*/  FFMA.FTZ R13, R58, R15, R13 ;  /* 0x0000000f3a0d7223 */ /* 0x000fe2000001000d */
[----:B------:R-:W-:-:S04]  /*13660*/  IMAD.WIDE R26, R113, 0x4, R26 ;  /* 0x00000004711a7825 */ /* 0x000fc800078e021a */
[-C--:B------:R-:W-:Y:S01]  /*13670*/  FFMA.FTZ R70, R64, R9.reuse, R17 ;  /* 0x0000000940467223 */ /* 0x080fe20000010011 */
[-C--:B------:R-:W-:Y:S01]  /*13680*/  FFMA.FTZ R66, R61, R9.reuse, R66 ;  /* 0x000000093d427223 */ /* 0x080fe20000010042 */
[----:B------:R-:W-:Y:S01]  /*13690*/  FFMA.FTZ R68, R62, R9, R13 ;  /* 0x000000093e447223 */ /* 0x000fe2000001000d */
[----:B------:R-:W-:Y:S01]  /*136a0*/  F2FP.F16.F32.PACK_AB R15, RZ, R10 ;  /* 0x0000000aff0f723e */ /* 0x000fe200000000ff */
[----:B------:R-:W0:Y:S01]  /*136b0*/  LDS.64 R6, [UR5+0x110] ;  /* 0x00011005ff067984 */ /* 0x000e220008000a00 */
[----:B------:R-:W-:Y:S02]  /*136c0*/  F2FP.F16.F32.PACK_AB R17, RZ, R11 ;  /* 0x0000000bff11723e */ /* 0x000fe400000000ff */
[----:B------:R-:W-:Y:S02]  /*136d0*/  F2FP.F16.F32.PACK_AB R65, RZ, R8 ;  /* 0x00000008ff41723e */ /* 0x000fe400000000ff */
[----:B------:R-:W2:Y:S01]  /*136e0*/  LDG.E.128.CONSTANT R8, desc[UR8][R26.64] ;  /* 0x000000081a087981 */ /* 0x000ea2000c1e9d00 */
[----:B------:R-:W-:-:S05]  /*136f0*/  FMUL.FTZ R12, R12, R19 ;  /* 0x000000130c0c7220 */ /* 0x000fca0000410000 */
[----:B------:R-:W-:Y:S02]  /*13700*/  F2FP.F16.F32.PACK_AB R16, RZ, R12 ;  /* 0x0000000cff10723e */ /* 0x000fe400000000ff */
[----:B------:R-:W1:Y:S01]  /*13710*/  LDS.64 R12, [UR5+0x118] ;  /* 0x00011805ff0c7984 */ /* 0x000e620008000a00 */
[----:B------:R-:W-:Y:S01]  /*13720*/  FMUL.FTZ R66, R66, R29 ;  /* 0x0000001d42427220 */ /* 0x000fe20000410000 */
[----:B------:R-:W-:Y:S01]  /*13730*/  PRMT R15, R15, 0x5410, R16 ;  /* 0x000054100f0f7816 */ /* 0x000fe20000000010 */
[----:B------:R-:W-:Y:S01]  /*13740*/  FMUL.FTZ R68, R68, R19 ;  /* 0x0000001344447220 */ /* 0x000fe20000410000 */
[----:B------:R-:W-:Y:S01]  /*13750*/  PRMT R17, R17, 0x5410, R65 ;  /* 0x0000541011117816 */ /* 0x000fe20000000041 */
[----:B------:R-:W-:Y:S01]  /*13760*/  FMUL.FTZ R67, R67, R28 ;  /* 0x0000001c43437220 */ /* 0x000fe20000410000 */
[----:B------:R-:W-:Y:S01]  /*13770*/  FMUL.FTZ R70, R70, R25 ;  /* 0x0000001946467220 */ /* 0x000fe20000410000 */
[----:B------:R-:W-:Y:S01]  /*13780*/  F2FP.F16.F32.PACK_AB R66, RZ, R66 ;  /* 0x00000042ff42723e */ /* 0x000fe200000000ff */
[----:B------:R-:W-:Y:S01]  /*13790*/  HFMA2.MMA R39, R15, 1, 1, R39 ;  /* 0x3c003c000f277835 */ /* 0x000fe20000000027 */
[----:B------:R-:W-:Y:S01]  /*137a0*/  F2FP.F16.F32.PACK_AB R68, RZ, R68 ;  /* 0x00000044ff44723e */ /* 0x000fe200000000ff */
[----:B------:R-:W-:Y:S01]  /*137b0*/  HADD2 R40, R17, R40 ;  /* 0x0000002811287230 */ /* 0x000fe20000000000 */
[----:B------:R-:W-:Y:S01]  /*137c0*/  F2FP.F16.F32.PACK_AB R67, RZ, R67 ;  /* 0x00000043ff43723e */ /* 0x000fe200000000ff */
[----:B------:R-:W3:Y:S01]  /*137d0*/  LDS.64 R16, [UR5+0x190] ;  /* 0x00019005ff107984 */ /* 0x000ee20008000a00 */
[----:B------:R-:W-:-:S02]  /*137e0*/  F2FP.F16.F32.PACK_AB R70, RZ, R70 ;  /* 0x00000046ff46723e */ /* 0x000fc400000000ff */
[----:B------:R-:W-:Y:S02]  /*137f0*/  PRMT R66, R66, 0x5410, R68 ;  /* 0x0000541042427816 */ /* 0x000fe40000000044 */
[----:B------:R-:W-:Y:S01]  /*13800*/  PRMT R67, R67, 0x5410, R70 ;  /* 0x0000541043437816 */ /* 0x000fe20000000046 */
[--C-:B0-----:R-:W-:Y:S02]  /*13810*/  HADD2.F32 R15, -RZ, R6.reuse.H0_H0 ;  /* 0x20000006ff0f7230 */ /* 0x101fe40000004100 */
[----:B------:R-:W-:Y:S02]  /*13820*/  HADD2.F32 R6, -RZ, R6.H1_H1 ;  /* 0x30000006ff067230 */ /* 0x000fe40000004100 */
[--C-:B------:R-:W-:Y:S02]  /*13830*/  HADD2.F32 R68, -RZ, R7.reuse.H0_H0 ;  /* 0x20000007ff447230 */ /* 0x100fe40000004100 */
[----:B------:R-:W-:Y:S02]  /*13840*/  HADD2.F32 R65, -RZ, R7.H1_H1 ;  /* 0x30000007ff417230 */ /* 0x000fe40000004100 */
[-C--:B------:R-:W-:Y:S01]  /*13850*/  FFMA.FTZ R7, R2, R15.reuse, RZ ;  /* 0x0000000f02077223 */ /* 0x080fe200000100ff */
[----:B------:R-:W-:Y:S01]  /*13860*/  FFMA.FTZ R74, R4, R15, RZ ;  /* 0x0000000f044a7223 */ /* 0x000fe200000100ff */
[----:B------:R-:W-:-:S02]  /*13870*/  HFMA2.MMA R37, R66, 1, 1, R37 ;  /* 0x3c003c0042257835 */ /* 0x000fc40000000025 */
[-C--:B------:R-:W-:Y:S01]  /*13880*/  FFMA.FTZ R70, R20, R6.reuse, R7 ;  /* 0x0000000614467223 */ /* 0x080fe20000010007 */
[----:B------:R-:W-:Y:S01]  /*13890*/  HFMA2.MMA R38, R67, 1, 1, R38 ;  /* 0x3c003c0043267835 */ /* 0x000fe20000000026 */
[----:B------:R-:W-:Y:S01]  /*138a0*/  FFMA.FTZ R7, R23, R6, R74 ;  /* 0x0000000617077223 */ /* 0x000fe2000001004a */
[-C--:B------:R-:W-:Y:S01]  /*138b0*/  FFMA.FTZ R66, R3, R15.reuse, RZ ;  /* 0x0000000f03427223 */ /* 0x080fe200000100ff */
[----:B------:R-:W-:Y:S01]  /*138c0*/  FFMA.FTZ R67, R0, R15, RZ ;  /* 0x0000000f00437223 */ /* 0x000fe200000100ff */
[----:B------:R-:W-:Y:S02]  /*138d0*/  HADD2 R18, R69, R18 ;  /* 0x0000001245127230 */ /* 0x000fe40000000000 */
[----:B------:R-:W-:Y:S01]  /*138e0*/  FFMA.FTZ R69, R42, R68, R7 ;  /* 0x000000442a457223 */ /* 0x000fe20000010007 */
[-C--:B------:R-:W-:Y:S01]  /*138f0*/  FFMA.FTZ R66, R21, R6.reuse, R66 ;  /* 0x0000000615427223 */ /* 0x080fe20000010042 */
[----:B------:R-:W-:Y:S02]  /*13900*/  FFMA.FTZ R72, R22, R6, R67 ;  /* 0x0000000616487223 */ /* 0x000fe40000010043 */
[----:B------:R-:W0:Y:S01]  /*13910*/  LDS.64 R6, [UR5+0x198] ;  /* 0x00019805ff067984 */ /* 0x000e220008000a00 */
        /* <DEDUP_REMOVED lines=9> */
[-C--:B------:R-:W-:Y:S01]  /*139b0*/  FFMA.FTZ R15, R51, R66.reuse, R70 ;  /* 0x00000042330f7223 */ /* 0x080fe20000010046 */
[----:B------:R-:W-:Y:S02]  /*139c0*/  HADD2.F32 R12, -RZ, R12.H1_H1 ;  /* 0x3000000cff0c7230 */ /* 0x000fe40000004100 */
        /* <DEDUP_REMOVED lines=16> */
[----:B------:R-:W-:Y:S02]  /*13ad0*/  HADD2.F32 R16, -RZ, R16.H1_H1 ;  /* 0x30000010ff107230 */ /* 0x000fe40000004100 */
[----:B------:R-:W-:Y:S01]  /*13ae0*/  FFMA.FTZ R68, R61, R13, R68 ;  /* 0x0000000d3d447223 */ /* 0x000fe20000010044 */
        /* <DEDUP_REMOVED lines=25> */
[----:B------:R-:W-:-:S03]  /*13c80*/  HADD2.F32 R17, -RZ, R7.H0_H0 ;  /* 0x20000007ff117230 */ /* 0x000fc60000004100 */
        /* <DEDUP_REMOVED lines=24> */
[----:B------:R-:W-:Y:S02]  /*13e10*/  PRMT R68, R68, 0x5410, R70 ;  /* 0x0000541044447816 */ /* 0x000fe40000000046 */
[----:B------:R-:W-:Y:S02]  /*13e20*/  F2FP.F16.F32.PACK_AB R16, RZ, R16 ;  /* 0x00000010ff10723e */ /* 0x000fe400000000ff */
[----:B------:R-:W-:Y:S02]  /*13e30*/  F2FP.F16.F32.PACK_AB R72, RZ, R72 ;  /* 0x00000048ff48723e */ /* 0x000fe400000000ff */
[----:B------:R-:W-:Y:S01]  /*13e40*/  PRMT R15, R15, 0x5410, R66 ;  /* 0x000054100f0f7816 */ /* 0x000fe20000000042 */
[----:B------:R-:W-:Y:S01]  /*13e50*/  FMUL.FTZ R17, R17, R28 ;  /* 0x0000001c11117220 */ /* 0x000fe20000410000 */
[----:B------:R-:W-:Y:S01]  /*13e60*/  FMUL.FTZ R74, R74, R25 ;  /* 0x000000194a4a7220 */ /* 0x000fe20000410000 */
[----:B------:R-:W-:Y:S01]  /*13e70*/  PRMT R65, R16, 0x5410, R72 ;  /* 0x0000541010417816 */ /* 0x000fe20000000048 */
[----:B------:R-:W-:Y:S01]  /*13e80*/  HFMA2.MMA R16, R68, 1, 1, R14 ;  /* 0x3c003c0044107835 */ /* 0x000fe2000000000e */
[----:B------:R-:W-:Y:S01]  /*13e90*/  HADD2 R36, R15, R36 ;  /* 0x000000240f247230 */ /* 0x000fe20000000000 */
[----:B------:R-:W-:Y:S01]  /*13ea0*/  F2FP.F16.F32.PACK_AB R17, RZ, R17 ;  /* 0x00000011ff11723e */ /* 0x000fe200000000ff */
[----:B------:R-:W3:Y:S01]  /*13eb0*/  LDS.64 R14, [UR5+0x290] ;  /* 0x00029005ff0e7984 */ /* 0x000ee20008000a00 */
[----:B------:R-:W-:-:S04]  /*13ec0*/  F2FP.F16.F32.PACK_AB R74, RZ, R74 ;  /* 0x0000004aff4a723e */ /* 0x000fc800000000ff */
[----:B------:R-:W-:Y:S01]  /*13ed0*/  PRMT R66, R17, 0x5410, R74 ;  /* 0x0000541011427816 */ /* 0x000fe2000000004a */
[--C-:B0-----:R-:W-:Y:S01]  /*13ee0*/  HADD2.F32 R17, -RZ, R12.reuse.H0_H0 ;  /* 0x2000000cff117230 */ /* 0x101fe20000004100 */
[----:B------:R-:W-:Y:S01]  /*13ef0*/  HFMA2.MMA R35, R65, 1, 1, R35 ;  /* 0x3c003c0041237835 */ /* 0x000fe20000000023 */
[----:B------:R-:W-:Y:S02]  /*13f00*/  HADD2.F32 R12, -RZ, R12.H1_H1 ;  /* 0x3000000cff0c7230 */ /* 0x000fe40000004100 */
        /* <DEDUP_REMOVED lines=47> */
[----:B------:R-:W-:-:S02]  /*14200*/  FFMA.FTZ R72, R3, R65, RZ ;  /* 0x0000004103487223 */ /* 0x000fc400000100ff */
[-C--:B------:R-:W-:Y:S01]  /*14210*/  FFMA.FTZ R76, R20, R14.reuse, R15 ;  /* 0x0000000e144c7223 */ /* 0x080fe2000001000f */
[-C--:B------:R-:W-:Y:S01]  /*14220*/  FFMA.FTZ R15, R23, R14.reuse, R80 ;  /* 0x0000000e170f7223 */ /* 0x080fe20000010050 */
[----:B------:R-:W-:Y:S01]  /*14230*/  FFMA.FTZ R69, R0, R65, RZ ;  /* 0x0000004100457223 */ /* 0x000fe200000100ff */
[----:B------:R-:W-:Y:S02]  /*14240*/  FFMA.FTZ R72, R21, R14, R72 ;  /* 0x0000000e15487223 */ /* 0x000fe40000010048 */
[----:B------:R-:W-:Y:S01]  /*14250*/  FFMA.FTZ R73, R42, R74, R15 ;  /* 0x0000004a2a497223 */ /* 0x000fe2000001000f */
[----:B------:R-:W-:Y:S02]  /*14260*/  FFMA.FTZ R78, R22, R14, R69 ;  /* 0x0000000e164e7223 */ /* 0x000fe40000010045 */
[----:B------:R-:W3:Y:S01]  /*14270*/  LDS.64 R14, [UR5+0x318] ;  /* 0x00031805ff0e7984 */ /* 0x000ee20008000a00 */
        /* <DEDUP_REMOVED lines=62> */
[----:B------:R-:W-:Y:S02]  /*14660*/  HADD2.F32 R15, -RZ, R15.H1_H1 ;  /* 0x3000000fff0f7230 */ /* 0x000fe40000004100 */
[-C--:B------:R-:W-:Y:S01]  /*14670*/  FMUL.FTZ R17, R17, R28.reuse ;  /* 0x0000001c11117220 */ /* 0x080fe20000410000 */
[-C--:B------:R-:W-:Y:S01]  /*14680*/  FMUL.FTZ R66, R66, R25.reuse ;  /* 0x0000001942427220 */ /* 0x080fe20000410000 */
[----:B------:R-:W-:Y:S01]  /*14690*/  FMUL.FTZ R13, R13, R28 ;  /* 0x0000001c0d0d7220 */ /* 0x000fe20000410000 */
[----:B------:R-:W-:Y:S01]  /*146a0*/  FMUL.FTZ R12, R12, R25 ;  /* 0x000000190c0c7220 */ /* 0x000fe20000410000 */
[-C--:B------:R-:W-:Y:S01]  /*146b0*/  FFMA.FTZ R52, R61, R15.reuse, R52 ;  /* 0x0000000f3d347223 */ /* 0x080fe20000010034 */
[----:B------:R-:W-:Y:S01]  /*146c0*/  FFMA.FTZ R62, R62, R15, R51 ;  /* 0x0000000f3e3e7223 */ /* 0x000fe20000010033 */
[----:B------:R-:W-:Y:S02]  /*146d0*/  F2FP.F16.F32.PACK_AB R0, RZ, R17 ;  /* 0x00000011ff00723e */ /* 0x000fe400000000ff */
[----:B------:R-:W-:Y:S01]  /*146e0*/  FMUL.FTZ R52, R52, R29 ;  /* 0x0000001d34347220 */ /* 0x000fe20000410000 */
        /* <DEDUP_REMOVED lines=8> */
[----:B------:R-:W-:Y:S01]  /*14770*/  PRMT R52, R52, 0x5410, R62 ;  /* 0x0000541034347816 */ /* 0x000fe2000000003e */
[----:B------:R-:W-:Y:S01]  /*14780*/  HADD2 R33, R0, R33 ;  /* 0x0000002100217230 */ /* 0x000fe20000000000 */
[----:B--2---:R-:W-:Y:S01]  /*14790*/  LOP3.LUT R0, R8, 0xf000f, RZ, 0xc0, !PT ;  /* 0x000f000f08007812 */ /* 0x004fe200078ec0ff */
[----:B------:R-:W-:Y:S01]  /*147a0*/  HADD2 R20, R13, R18 ;  /* 0x000000120d147230 */ /* 0x000fe20000000000 */
[----:B------:R-:W-:Y:S01]  /*147b0*/  LOP3.LUT R7, R10, 0xf000f, RZ, 0xc0, !PT ;  /* 0x000f000f0a077812 */ /* 0x000fe200078ec0ff */
[----:B------:R-:W-:Y:S01]  /*147c0*/  FMUL.FTZ R70, R70, R29 ;  /* 0x0000001d46467220 */ /* 0x000fe20000410000 */
[----:B------:R-:W-:Y:S01]  /*147d0*/  LOP3.LUT R4, R8, 0xf000f0, RZ, 0xc0, !PT ;  /* 0x00f000f008047812 */ /* 0x000fe200078ec0ff */
[----:B------:R-:W-:Y:S01]  /*147e0*/  FMUL.FTZ R68, R68, R19 ;  /* 0x0000001344447220 */ /* 0x000fe20000410000 */
[----:B------:R-:W-:Y:S02]  /*147f0*/  SHF.R.U32.HI R13, RZ, 0x8, R8 ;  /* 0x00000008ff0d7819 */ /* 0x000fe40000011608 */
[----:B------:R-:W-:-:S02]  /*14800*/  LOP3.LUT R6, R9, 0xf000f, RZ, 0xc0, !PT ;  /* 0x000f000f09067812 */ /* 0x000fc400078ec0ff */
[----:B------:R-:W-:Y:S01]  /*14810*/  LOP3.LUT R8, R11, 0xf000f, RZ, 0xc0, !PT ;  /* 0x000f000f0b087812 */ /* 0x000fe200078ec0ff */
[----:B------:R-:W-:Y:S01]  /*14820*/  FFMA.FTZ R63, R63, R15, R50 ;  /* 0x0000000f3f3f7223 */ /* 0x000fe20000010032 */
[----:B------:R-:W-:Y:S01]  /*14830*/  HFMA2.MMA R41, R52, 1, 1, R41 ;  /* 0x3c003c0034297835 */ /* 0x000fe20000000029 */
[----:B------:R-:W-:Y:S01]  /*14840*/  LOP3.LUT R0, R0, 0x64006400, RZ, 0xfc, !PT ;  /* 0x6400640000007812 */ /* 0x000fe200078efcff */
[--C-:B0-----:R-:W-:Y:S01]  /*14850*/  HADD2.F32 R50, -RZ, R3.reuse.H0_H0 ;  /* 0x20000003ff327230 */ /* 0x101fe20000004100 */
[----:B------:R-:W-:Y:S01]  /*14860*/  LOP3.LUT R7, R7, 0x64006400, RZ, 0xfc, !PT ;  /* 0x6400640007077812 */ /* 0x000fe200078efcff */
[----:B------:R-:W-:Y:S01]  /*14870*/  HADD2.F32 R52, -RZ, R3.H1_H1 ;  /* 0x30000003ff347230 */ /* 0x000fe20000004100 */
[----:B------:R-:W-:Y:S02]  /*14880*/  LOP3.LUT R6, R6, 0x64006400, RZ, 0xfc, !PT ;  /* 0x6400640006067812 */ /* 0x000fe400078efcff */
[----:B------:R-:W-:Y:S01]  /*14890*/  LOP3.LUT R3, R8, 0x64006400, RZ, 0xfc, !PT ;  /* 0x6400640008037812 */ /* 0x000fe200078efcff */
[--C-:B------:R-:W-:Y:S01]  /*148a0*/  HADD2.F32 R5, -RZ, R2.reuse.H0_H0 ;  /* 0x20000002ff057230 */ /* 0x100fe20000004100 */
[----:B------:R-:W-:Y:S01]  /*148b0*/  F2FP.F16.F32.PACK_AB R70, RZ, R70 ;  /* 0x00000046ff46723e */ /* 0x000fe200000000ff */
[----:B------:R-:W-:Y:S01]  /*148c0*/  HADD2.F32 R44, -RZ, R2.H1_H1 ;  /* 0x30000002ff2c7230 */ /* 0x000fe20000004100 */
[----:B------:R-:W-:Y:S01]  /*148d0*/  F2FP.F16.F32.PACK_AB R68, RZ, R68 ;  /* 0x00000044ff44723e */ /* 0x000fe200000000ff */
[----:B------:R-:W-:-:S02]  /*148e0*/  HADD2 R2, R0, -1032, -1032 ;  /* 0xe408e40800027430 */ /* 0x000fc40000000000 */
[----:B------:R-:W-:Y:S01]  /*148f0*/  FFMA.FTZ R64, R64, R15, R49 ;  /* 0x0000000f40407223 */ /* 0x000fe20000010031 */
[----:B------:R-:W-:Y:S01]  /*14900*/  HADD2 R7, R7, -1032, -1032 ;  /* 0xe408e40807077430 */ /* 0x000fe20000000000 */
[----:B------:R-:W-:Y:S01]  /*14910*/  PRMT R70, R70, 0x5410, R68 ;  /* 0x0000541046467816 */ /* 0x000fe20000000044 */
[----:B------:R-:W-:Y:S02]  /*14920*/  HADD2 R6, R6, -1032, -1032 ;  /* 0xe408e40806067430 */ /* 0x000fe40000000000 */
[----:B------:R-:W-:Y:S02]  /*14930*/  HADD2 R15, R3, -1032, -1032 ;  /* 0xe408e408030f7430 */ /* 0x000fe40000000000 */
[--C-:B------:R-:W-:Y:S01]  /*14940*/  HADD2.F32 R0, -RZ, R2.reuse.H0_H0 ;  /* 0x20000002ff007230 */ /* 0x100fe20000004100 */
[----:B------:R-:W-:Y:S01]  /*14950*/  LOP3.LUT R14, R9, 0xf000f0, RZ, 0xc0, !PT ;  /* 0x00f000f0090e7812 */ /* 0x000fe200078ec0ff */
[----:B------:R-:W-:Y:S01]  /*14960*/  HADD2.F32 R21, -RZ, R2.H1_H1 ;  /* 0x30000002ff157230 */ /* 0x000fe20000004100 */
[----:B------:R-:W-:Y:S01]  /*14970*/  SHF.R.U32.HI R12, RZ, 0x8, R9 ;  /* 0x00000008ff0c7819 */ /* 0x000fe20000011609 */
[--C-:B------:R-:W-:Y:S01]  /*14980*/  HADD2.F32 R3, -RZ, R7.reuse.H0_H0 ;  /* 0x20000007ff037230 */ /* 0x100fe20000004100 */
[----:B------:R-:W0:Y:S01]  /*14990*/  LDS.64 R8, [UR5+0x28] ;  /* 0x00002805ff087984 */ /* 0x000e220008000a00 */
[----:B------:R-:W-:Y:S01]  /*149a0*/  HADD2.F32 R23, -RZ, R7.H1_H1 ;  /* 0x30000007ff177230 */ /* 0x000fe20000004100 */
[----:B------:R-:W-:Y:S01]  /*149b0*/  LOP3.LUT R7, R4, 0x64006400, RZ, 0xfc, !PT ;  /* 0x6400640004077812 */ /* 0x000fe200078efcff */
[----:B------:R-:W-:Y:S01]  /*149c0*/  HADD2.F32 R2, -RZ, R6.H0_H0 ;  /* 0x20000006ff027230 */ /* 0x000fe20000004100 */
[----:B------:R-:W-:Y:S01]  /*149d0*/  HFMA2.MMA R17, R70, 1, 1, R32 ;  /* 0x3c003c0046117835 */ /* 0x000fe20000000020 */
[----:B------:R-:W-:-:S02]  /*149e0*/  HADD2.F32 R4, -RZ, R15.H0_H0 ;  /* 0x2000000fff047230 */ /* 0x000fc40000004100 */
[----:B------:R-:W-:Y:S01]  /*149f0*/  HADD2.F32 R32, -RZ, R15.H1_H1 ;  /* 0x3000000fff207230 */ /* 0x000fe20000004100 */
[----:B------:R-:W-:Y:S01]  /*14a00*/  LOP3.LUT R15, R14, 0x64006400, RZ, 0xfc, !PT ;  /* 0x640064000e0f7812 */ /* 0x000fe200078efcff */
[----:B------:R-:W-:Y:S02]  /*14a10*/  HADD2.F32 R22, -RZ, R6.H1_H1 ;  /* 0x30000006ff167230 */ /* 0x000fe40000004100 */
[----:B------:R-:W-:Y:S01]  /*14a20*/  FFMA.FTZ R6, R0, R5, RZ ;  /* 0x0000000500067223 */ /* 0x000fe200000100ff */
[C---:B------:R-:W-:Y:S01]  /*14a30*/  FFMA.FTZ R45, R5.reuse, R2, RZ ;  /* 0x00000002052d7223 */ /* 0x040fe200000100ff */
[C---:B------:R-:W-:Y:S01]  /*14a40*/  FFMA.FTZ R14, R5.reuse, R3, RZ ;  /* 0x00000003050e7223 */ /* 0x040fe200000100ff */
[----:B------:R-:W-:Y:S01]  /*14a50*/  LOP3.LUT R18, R10, 0xf000f0, RZ, 0xc0, !PT ;  /* 0x00f000f00a127812 */ /* 0x000fe200078ec0ff */
[----:B------:R-:W-:Y:S01]  /*14a60*/  FFMA.FTZ R5, R5, R4, RZ ;  /* 0x0000000405057223 */ /* 0x000fe200000100ff */
[----:B------:R-:W-:Y:S01]  /*14a70*/  LOP3.LUT R42, R11, 0xf000f0, RZ, 0xc0, !PT ;  /* 0x00f000f00b2a7812 */ /* 0x000fe200078ec0ff */
[----:B------:R-:W-:Y:S01]  /*14a80*/  FFMA.FTZ R51, R21, R44, R6 ;  /* 0x0000002c15337223 */ /* 0x000fe20000010006 */
[----:B------:R-:W-:Y:S01]  /*14a90*/  LOP3.LUT R43, R18, 0x64006400, RZ, 0xfc, !PT ;  /* 0x64006400122b7812 */ /* 0x000fe200078efcff */
[----:B------:R-:W-:Y:S01]  /*14aa0*/  FFMA.FTZ R6, R44, R32, R5 ;  /* 0x000000202c067223 */ /* 0x000fe20000010005 */
[----:B------:R-:W-:-:S03]  /*14ab0*/  LOP3.LUT R5, R42, 0x64006400, RZ, 0xfc, !PT ;  /* 0x640064002a057812 */ /* 0x000fc600078efcff */
[-C--:B------:R-:W-:Y:S02]  /*14ac0*/  HFMA2 R43, R43, R24.reuse.H0_H0, -72, -72 ;  /* 0xd480d4802b2b7431 */ /* 0x080fe40000040018 */
[----:B------:R-:W-:-:S03]  /*14ad0*/  HFMA2 R5, R5, R24.H0_H0, -72, -72 ;  /* 0xd480d48005057431 */ /* 0x000fc60000040018 */
[--C-:B------:R-:W-:Y:S02]  /*14ae0*/  HADD2.F32 R42, -RZ, R43.reuse.H0_H0 ;  /* 0x2000002bff2a7230 */ /* 0x100fe40000004100 */
[----:B------:R-:W-:Y:S02]  /*14af0*/  HADD2.F32 R46, -RZ, R43.H1_H1 ;  /* 0x3000002bff2e7230 */ /* 0x000fe40000004100 */
[----:B------:R-:W-:Y:S02]  /*14b00*/  HADD2.F32 R43, -RZ, R5.H0_H0 ;  /* 0x20000005ff2b7230 */ /* 0x000fe40000004100 */
[C---:B------:R-:W-:Y:S01]  /*14b10*/  FFMA.FTZ R53, R44.reuse, R22, R45 ;  /* 0x000000162c357223 */ /* 0x040fe2000001002d */
[-C--:B------:R-:W-:Y:S02]  /*14b20*/  HFMA2 R7, R7, R24.reuse.H0_H0, -72, -72 ;  /* 0xd480d48007077431 */ /* 0x080fe40000040018 */
[----:B------:R-:W-:Y:S01]  /*14b30*/  FFMA.FTZ R55, R44, R23, R14 ;  /* 0x000000172c377223 */ /* 0x000fe2000001000e */
[----:B------:R-:W-:-:S02]  /*14b40*/  HFMA2 R15, R15, R24.H0_H0, -72, -72 ;  /* 0xd480d4800f0f7431 */ /* 0x000fc40000040018 */
[----:B------:R-:W-:Y:S02]  /*14b50*/  HADD2.F32 R45, -RZ, R5.H1_H1 ;  /* 0x30000005ff2d7230 */ /* 0x000fe40000004100 */
[----:B------:R-:W-:Y:S01]  /*14b60*/  FFMA.FTZ R6, R50, R43, R6 ;  /* 0x0000002b32067223 */ /* 0x000fe20000010006 */
[----:B------:R-:W-:Y:S02]  /*14b70*/  LOP3.LUT R14, R12, 0xf000f, RZ, 0xc0, !PT ;  /* 0x000f000f0c0e7812 */ /* 0x000fe400078ec0ff */
[----:B------:R-:W-:Y:S01]  /*14b80*/  SHF.R.U32.HI R10, RZ, 0x8, R10 ;  /* 0x00000008ff0a7819 */ /* 0x000fe2000001160a */
[--C-:B------:R-:W-:Y:S02]  /*14b90*/  HADD2.F32 R48, -RZ, R7.reuse.H0_H0 ;  /* 0x20000007ff307230 */ /* 0x100fe40000004100 */
[----:B------:R-:W-:Y:S01]  /*14ba0*/  FFMA.FTZ R57, R52, R45, R6 ;  /* 0x0000002d34397223 */ /* 0x000fe20000010006 */
[----:B------:R-:W-:Y:S01]  /*14bb0*/  HADD2.F32 R44, -RZ, R7.H1_H1 ;  /* 0x30000007ff2c7230 */ /* 0x000fe20000004100 */
[----:B------:R-:W-:Y:S01]  /*14bc0*/  LOP3.LUT R14, R14, 0x64006400, RZ, 0xfc, !PT ;  /* 0x640064000e0e7812 */ /* 0x000fe200078efcff */
[--C-:B------:R-:W-:Y:S01]  /*14bd0*/  HADD2.F32 R49, -RZ, R15.reuse.H0_H0 ;  /* 0x2000000fff317230 */ /* 0x100fe20000004100 */
[----:B------:R-:W1:Y:S01]  /*14be0*/  LDS.64 R6, [UR5+0xa0] ;  /* 0x0000a005ff067984 */ /* 0x000e620008000a00 */
[----:B------:R-:W-:Y:S01]  /*14bf0*/  HADD2.F32 R47, -RZ, R15.H1_H1 ;  /* 0x3000000fff2f7230 */ /* 0x000fe20000004100 */
[----:B------:R-:W-:-:S02]  /*14c00*/  LOP3.LUT R15, R10, 0xf000f, RZ, 0xc0, !PT ;  /* 0x000f000f0a0f7812 */ /* 0x000fc400078ec0ff */
[----:B------:R-:W-:Y:S01]  /*14c10*/  LOP3.LUT R5, R13, 0xf000f, RZ, 0xc0, !PT ;  /* 0x000f000f0d057812 */ /* 0x000fe200078ec0ff */
[----:B------:R-:W-:Y:S01]  /*14c20*/  FFMA.FTZ R51, R48, R50, R51 ;  /* 0x0000003230337223 */ /* 0x000fe20000010033 */
[C---:B------:R-:W-:Y:S01]  /*14c30*/  FFMA.FTZ R53, R50.reuse, R49, R53 ;  /* 0x0000003132357223 */ /* 0x040fe20000010035 */
[----:B------:R-:W-:Y:S01]  /*14c40*/  FFMA.FTZ R55, R50, R42, R55 ;  /* 0x0000002a32377223 */ /* 0x000fe20000010037 */
[----:B------:R-:W-:Y:S01]  /*14c50*/  HADD2 R14, R14, -1032, -1032 ;  /* 0xe408e4080e0e7430 */ /* 0x000fe20000000000 */
[----:B------:R-:W-:Y:S01]  /*14c60*/  SHF.R.U32.HI R11, RZ, 0x8, R11 ;  /* 0x00000008ff0b7819 */ /* 0x000fe2000001160b */
[----:B------:R-:W-:Y:S01]  /*14c70*/  FMUL.FTZ R63, R63, R28 ;  /* 0x0000001c3f3f7220 */ /* 0x000fe20000410000 */
[----:B------:R-:W-:Y:S01]  /*14c80*/  LOP3.LUT R15, R15, 0x64006400, RZ, 0xfc, !PT ;  /* 0x640064000f0f7812 */ /* 0x000fe200078efcff */
[----:B------:R-:W-:Y:S01]  /*14c90*/  FMUL.FTZ R64, R64, R25 ;  /* 0x0000001940407220 */ /* 0x000fe20000410000 */
[----:B------:R-:W-:Y:S01]  /*14ca0*/  LOP3.LUT R5, R5, 0x64006400, RZ, 0xfc, !PT ;  /* 0x6400640005057812 */ /* 0x000fe200078efcff */
[----:B------:R-:W-:Y:S01]  /*14cb0*/  FFMA.FTZ R54, R44, R52, R51 ;  /* 0x000000342c367223 */ /* 0x000fe20000010033 */
[C---:B------:R-:W-:Y:S01]  /*14cc0*/  FFMA.FTZ R56, R52.reuse, R47, R53 ;  /* 0x0000002f34387223 */ /* 0x040fe20000010035 */
[----:B------:R-:W-:Y:S01]  /*14cd0*/  FFMA.FTZ R58, R52, R46, R55 ;  /* 0x0000002e343a7223 */ /* 0x000fe20000010037 */
[----:B0-----:R-:W-:Y:S01]  /*14ce0*/  HADD2.F32 R55, -RZ, R8.H0_H0 ;  /* 0x20000008ff377230 */ /* 0x001fe20000004100 */
[----:B------:R-:W-:Y:S01]  /*14cf0*/  LOP3.LUT R18, R11, 0xf000f, RZ, 0xc0, !PT ;  /* 0x000f000f0b127812 */ /* 0x000fe200078ec0ff */
[----:B------:R-:W-:-:S02]  /*14d00*/  HADD2.F32 R52, -RZ, R14.H0_H0 ;  /* 0x2000000eff347230 */ /* 0x000fc40000004100 */
[----:B------:R-:W-:Y:S02]  /*14d10*/  HADD2 R15, R15, -1032, -1032 ;  /* 0xe408e4080f0f7430 */ /* 0x000fe40000000000 */
[----:B------:R-:W-:Y:S01]  /*14d20*/  HADD2.F32 R62, -RZ, R8.H1_H1 ;  /* 0x30000008ff3e7230 */ /* 0x000fe20000004100 */
[----:B------:R-:W-:Y:S01]  /*14d30*/  F2FP.F16.F32.PACK_AB R63, RZ, R63 ;  /* 0x0000003fff3f723e */ /* 0x000fe200000000ff */
[----:B------:R-:W-:Y:S01]  /*14d40*/  HADD2 R5, R5, -1032, -1032 ;  /* 0xe408e40805057430 */ /* 0x000fe20000000000 */
[----:B------:R-:W-:Y:S02]  /*14d50*/  F2FP.F16.F32.PACK_AB R64, RZ, R64 ;  /* 0x00000040ff40723e */ /* 0x000fe400000000ff */
[----:B------:R-:W-:Y:S01]  /*14d60*/  LOP3.LUT R8, R11, 0xf000f0, RZ, 0xc0, !PT ;  /* 0x00f000f00b087812 */ /* 0x000fe200078ec0ff */
[----:B------:R-:W-:Y:S01]  /*14d70*/  FFMA.FTZ R65, R55, R52, R56 ;  /* 0x0000003437417223 */ /* 0x000fe20000010038 */
[----:B------:R-:W-:Y:S01]  /*14d80*/  LOP3.LUT R18, R18, 0x64006400, RZ, 0xfc, !PT ;  /* 0x6400640012127812 */ /* 0x000fe200078efcff */
[--C-:B------:R-:W-:Y:S01]  /*14d90*/  HADD2.F32 R51, -RZ, R15.reuse.H0_H0 ;  /* 0x2000000fff337230 */ /* 0x100fe20000004100 */
[----:B------:R-:W-:Y:S01]  /*14da0*/  PRMT R63, R63, 0x5410, R64 ;  /* 0x000054103f3f7816 */ /* 0x000fe20000000040 */
[----:B------:R-:W-:Y:S01]  /*14db0*/  HADD2.F32 R56, -RZ, R15.H1_H1 ;  /* 0x3000000fff387230 */ /* 0x000fe20000004100 */
[----:B------:R-:W-:Y:S01]  /*14dc0*/  LOP3.LUT R15, R8, 0x64006400, RZ, 0xfc, !PT ;  /* 0x64006400080f7812 */ /* 0x000fe200078efcff */
[----:B------:R-:W-:-:S02]  /*14dd0*/  HADD2.F32 R64, -RZ, R9.H0_H0 ;  /* 0x20000009ff407230 */ /* 0x000fc40000004100 */
[----:B------:R-:W-:Y:S02]  /*14de0*/  HADD2.F32 R53, -RZ, R5.H0_H0 ;  /* 0x20000005ff357230 */ /* 0x000fe40000004100 */
[----:B------:R-:W-:Y:S02]  /*14df0*/  HADD2.F32 R66, -RZ, R9.H1_H1 ;  /* 0x30000009ff427230 */ /* 0x000fe40000004100 */
[----:B------:R-:W-:Y:S01]  /*14e00*/  HADD2 R18, R18, -1032, -1032 ;  /* 0xe408e40812127430 */ /* 0x000fe20000000000 */
[----:B------:R-:W0:Y:S01]  /*14e10*/  LDS.64 R8, [UR5+0xa8] ;  /* 0x0000a805ff087984 */ /* 0x000e220008000a00 */
[----:B------:R-:W-:Y:S01]  /*14e20*/  LOP3.LUT R13, R13, 0xf000f0, RZ, 0xc0, !PT ;  /* 0x00f000f00d0d7812 */ /* 0x000fe200078ec0ff */
[----:B------:R-:W-:Y:S01]  /*14e30*/  HADD2 R31, R63, R31 ;  /* 0x0000001f3f1f7230 */ /* 0x000fe20000000000 */
[----:B------:R-:W-:Y:S01]  /*14e40*/  LOP3.LUT R12, R12, 0xf000f0, RZ, 0xc0, !PT ;  /* 0x00f000f00c0c7812 */ /* 0x000fe200078ec0ff */
[----:B------:R-:W-:Y:S01]  /*14e50*/  FFMA.FTZ R63, R53, R55, R54 ;  /* 0x00000037353f7223 */ /* 0x000fe20000010036 */
[----:B------:R-:W-:Y:S01]  /*14e60*/  LOP3.LUT R10, R10, 0xf000f0, RZ, 0xc0, !PT ;  /* 0x00f000f00a0a7812 */ /* 0x000fe200078ec0ff */
[----:B------:R-:W-:Y:S01]  /*14e70*/  HADD2.F32 R54, -RZ, R5.H1_H1 ;  /* 0x30000005ff367230 */ /* 0x000fe20000004100 */
[----:B------:R-:W-:Y:S01]  /*14e80*/  LOP3.LUT R13, R13, 0x64006400, RZ, 0xfc, !PT ;  /* 0x640064000d0d7812 */ /* 0x000fe200078efcff */
[----:B------:R-:W-:Y:S01]  /*14e90*/  HADD2.F32 R50, -RZ, R18.H0_H0 ;  /* 0x20000012ff327230 */ /* 0x000fe20000004100 */
[----:B------:R-:W-:-:S02]  /*14ea0*/  LOP3.LUT R5, R12, 0x64006400, RZ, 0xfc, !PT ;  /* 0x640064000c057812 */ /* 0x000fc400078efcff */
[----:B------:R-:W-:Y:S01]  /*14eb0*/  LOP3.LUT R11, R10, 0x64006400, RZ, 0xfc, !PT ;  /* 0x640064000a0b7812 */ /* 0x000fe200078efcff */
[C---:B------:R-:W-:Y:S01]  /*14ec0*/  FFMA.FTZ R67, R55.reuse, R51, R58 ;  /* 0x0000003337437223 */ /* 0x040fe2000001003a */
[----:B------:R-:W-:Y:S01]  /*14ed0*/  FFMA.FTZ R68, R55, R50, R57 ;  /* 0x0000003237447223 */ /* 0x000fe20000010039 */
[-C--:B------:R-:W-:Y:S02]  /*14ee0*/  HFMA2 R13, R13, R24.reuse.H0_H0, -72, -72 ;  /* 0xd480d4800d0d7431 */ /* 0x080fe40000040018 */
[----:B------:R-:W-:Y:S02]  /*14ef0*/  HADD2.F32 R55, -RZ, R14.H1_H1 ;  /* 0x3000000eff377230 */ /* 0x000fe40000004100 */
[-C--:B------:R-:W-:Y:S02]  /*14f00*/  HFMA2 R5, R5, R24.reuse.H0_H0, -72, -72 ;  /* 0xd480d48005057431 */ /* 0x080fe40000040018 */
[----:B------:R-:W-:Y:S01]  /*14f10*/  FFMA.FTZ R74, R61, R69, R74 ;  /* 0x000000453d4a7223 */ /* 0x000fe2000001004a */
[----:B------:R-:W-:-:S02]  /*14f20*/  HFMA2 R11, R11, R24.H0_H0, -72, -72 ;  /* 0xd480d4800b0b7431 */ /* 0x000fc40000040018 */
[----:B------:R-:W-:Y:S02]  /*14f30*/  HADD2.F32 R61, -RZ, R18.H1_H1 ;  /* 0x30000012ff3d7230 */ /* 0x000fe40000004100 */
[----:B------:R-:W-:Y:S02]  /*14f40*/  HFMA2 R15, R15, R24.H0_H0, -72, -72 ;  /* 0xd480d4800f0f7431 */ /* 0x000fe40000040018 */
        /* <DEDUP_REMOVED lines=8> */
[----:B------:R-:W-:Y:S01]  /*14fd0*/  FFMA.FTZ R10, R60, R64, R63 ;  /* 0x000000403c0a7223 */ /* 0x000fe2000001003f */
[C---:B------:R-:W-:Y:S01]  /*14fe0*/  FFMA.FTZ R67, R64.reuse, R59, R65 ;  /* 0x0000003b40437223 */ /* 0x040fe20000010041 */
[C---:B------:R-:W-:Y:S01]  /*14ff0*/  FFMA.FTZ R18, R64.reuse, R58, R69 ;  /* 0x0000003a40127223 */ /* 0x040fe20000010045 */
[----:B------:R-:W-:Y:S02]  /*15000*/  HADD2.F32 R65, -RZ, R13.H1_H1 ;  /* 0x3000000dff417230 */ /* 0x000fe40000004100 */
[----:B------:R-:W-:Y:S01]  /*15010*/  FFMA.FTZ R69, R64, R57, R68 ;  /* 0x0000003940457223 */ /* 0x000fe20000010044 */
[----:B------:R-:W-:-:S02]  /*15020*/  HADD2.F32 R63, -RZ, R11.H1_H1 ;  /* 0x3000000bff3f7230 */ /* 0x000fc40000004100 */
[--C-:B-1----:R-:W-:Y:S02]  /*15030*/  HADD2.F32 R11, -RZ, R6.reuse.H0_H0 ;  /* 0x20000006ff0b7230 */ /* 0x102fe40000004100 */
[----:B------:R-:W-:Y:S02]  /*15040*/  HADD2.F32 R64, -RZ, R5.H1_H1 ;  /* 0x30000005ff407230 */ /* 0x000fe40000004100 */
[----:B------:R-:W-:Y:S01]  /*15050*/  FFMA.FTZ R12, R65, R66, R10 ;  /* 0x00000042410c7223 */ /* 0x000fe2000001000a */
[----:B------:R-:W-:Y:S02]  /*15060*/  HADD2.F32 R6, -RZ, R6.H1_H1 ;  /* 0x30000006ff067230 */ /* 0x000fe40000004100 */
[-C--:B------:R-:W-:Y:S01]  /*15070*/  FFMA.FTZ R10, R0, R11.reuse, RZ ;  /* 0x0000000b000a7223 */ /* 0x080fe200000100ff */
[----:B------:R-:W-:Y:S02]  /*15080*/  HADD2.F32 R62, -RZ, R15.H1_H1 ;  /* 0x3000000fff3e7230 */ /* 0x000fe40000004100 */
[----:B------:R-:W-:Y:S01]  /*15090*/  FFMA.FTZ R14, R66, R64, R67 ;  /* 0x00000040420e7223 */ /* 0x000fe20000010043 */
[-C--:B------:R-:W-:Y:S01]  /*150a0*/  FFMA.FTZ R15, R2, R11.reuse, RZ ;  /* 0x0000000b020f7223 */ /* 0x080fe200000100ff */
[----:B------:R-:W-:Y:S01]  /*150b0*/  FFMA.FTZ R68, R3, R11, RZ ;  /* 0x0000000b03447223 */ /* 0x000fe200000100ff */
[----:B------:R-:W-:Y:S01]  /*150c0*/  FFMA.FTZ R5, R66, R63, R18 ;  /* 0x0000003f42057223 */ /* 0x000fe20000010012 */
        /* <DEDUP_REMOVED lines=13> */
[----:B0-----:R-:W-:-:S02]  /*151a0*/  HADD2.F32 R11, -RZ, R8.H0_H0 ;  /* 0x20000008ff0b7230 */ /* 0x001fc40000004100 */
[-C--:B------:R-:W-:Y:S01]  /*151b0*/  FFMA.FTZ R6, R44, R13.reuse, R7 ;  /* 0x0000000d2c067223 */ /* 0x080fe20000010007 */
[-C--:B------:R-:W-:Y:S01]  /*151c0*/  FFMA.FTZ R7, R47, R13.reuse, R10 ;  /* 0x0000000d2f077223 */ /* 0x080fe2000001000a */
[-C--:B------:R-:W-:Y:S01]  /*151d0*/  FFMA.FTZ R68, R46, R13.reuse, R15 ;  /* 0x0000000d2e447223 */ /* 0x080fe2000001000f */
[----:B------:R-:W-:Y:S01]  /*151e0*/  FFMA.FTZ R13, R45, R13, R18 ;  /* 0x0000000d2d0d7223 */ /* 0x000fe20000010012 */
[--C-:B------:R-:W-:Y:S01]  /*151f0*/  HADD2.F32 R18, -RZ, R9.reuse.H0_H0 ;  /* 0x20000009ff127230 */ /* 0x100fe20000004100 */
[----:B------:R-:W-:Y:S01]  /*15200*/  F2FP.F16.F32.PACK_AB R74, RZ, R74 ;  /* 0x0000004aff4a723e */ /* 0x000fe200000000ff */
[----:B------:R-:W-:Y:S01]  /*15210*/  HADD2.F32 R15, -RZ, R9.H1_H1 ;  /* 0x30000009ff0f7230 */ /* 0x000fe20000004100 */
[----:B------:R-:W-:Y:S01]  /*15220*/  F2FP.F16.F32.PACK_AB R72, RZ, R72 ;  /* 0x00000048ff48723e */ /* 0x000fe200000000ff */
[----:B------:R-:W-:Y:S02]  /*15230*/  HADD2.F32 R8, -RZ, R8.H1_H1 ;  /* 0x30000008ff087230 */ /* 0x000fe40000004100 */
[-C--:B------:R-:W-:Y:S01]  /*15240*/  FFMA.FTZ R9, R53, R11.reuse, R6 ;  /* 0x0000000b35097223 */ /* 0x080fe20000010006 */
[-C--:B------:R-:W-:Y:S01]  /*15250*/  FFMA.FTZ R10, R52, R11.reuse, R7 ;  /* 0x0000000b340a7223 */ /* 0x080fe20000010007 */
[-C--:B------:R-:W-:Y:S01]  /*15260*/  FFMA.FTZ R67, R51, R11.reuse, R68 ;  /* 0x0000000b33437223 */ /* 0x080fe20000010044 */
[----:B------:R-:W-:Y:S01]  /*15270*/  FFMA.FTZ R68, R50, R11, R13 ;  /* 0x0000000b32447223 */ /* 0x000fe2000001000d */
[----:B------:R-:W-:Y:S01]  /*15280*/  IMAD.WIDE R26, R113, 0x4, R26 ;  /* 0x00000004711a7825 */ /* 0x000fe200078e021a */
[----:B------:R-:W-:-:S03]  /*15290*/  PRMT R74, R74, 0x5410, R72 ;  /* 0x000054104a4a7816 */ /* 0x000fc60000000048 */
[-C--:B------:R-:W-:Y:S01]  /*152a0*/  FFMA.FTZ R13, R54, R8.reuse, R9 ;  /* 0x00000008360d7223 */ /* 0x080fe20000010009 */
[-C--:B------:R-:W-:Y:S01]  /*152b0*/  FFMA.FTZ R70, R55, R8.reuse, R10 ;  /* 0x0000000837467223 */ /* 0x080fe2000001000a */
[-C--:B------:R-:W-:Y:S01]  /*152c0*/  FFMA.FTZ R67, R56, R8.reuse, R67 ;  /* 0x0000000838437223 */ /* 0x080fe20000010043 */
[----:B------:R-:W-:Y:S01]  /*152d0*/  FFMA.FTZ R72, R61, R8, R68 ;  /* 0x000000083d487223 */ /* 0x000fe20000010044 */
[----:B------:R-:W0:Y:S04]  /*152e0*/  LDS.64 R6, [UR5+0x120] ;  /* 0x00012005ff067984 */ /* 0x000e280008000a00 */
[----:B------:R-:W2:Y:S01]  /*152f0*/  LDG.E.128.CONSTANT R8, desc[UR8][R26.64] ;  /* 0x000000081a087981 */ /* 0x000ea2000c1e9d00 */
[-C--:B------:R-:W-:Y:S01]  /*15300*/  FFMA.FTZ R68, R60, R18.reuse, R13 ;  /* 0x000000123c447223 */ /* 0x080fe2000001000d */
[----:B------:R-:W-:Y:S01]  /*15310*/  FFMA.FTZ R13, R59, R18, R70 ;  /* 0x000000123b0d7223 */ /* 0x000fe20000010046 */
[----:B------:R-:W-:Y:S01]  /*15320*/  FFMA.FTZ R66, R66, R62, R69 ;  /* 0x0000003e42427223 */ /* 0x000fe20000010045 */
[-C--:B------:R-:W-:Y:S01]  /*15330*/  FFMA.FTZ R70, R58, R18.reuse, R67 ;  /* 0x000000123a467223 */ /* 0x080fe20000010043 */
[----:B------:R-:W-:Y:S01]  /*15340*/  FFMA.FTZ R69, R57, R18, R72 ;  /* 0x0000001239457223 */ /* 0x000fe20000010048 */
[----:B------:R-:W-:Y:S01]  /*15350*/  FFMA.FTZ R18, R64, R15, R13 ;  /* 0x0000000f40127223 */ /* 0x000fe2000001000d */
[----:B------:R-:W-:Y:S01]  /*15360*/  FMUL.FTZ R12, R12, R29 ;  /* 0x0000001d0c0c7220 */ /* 0x000fe20000410000 */
[----:B------:R-:W-:Y:S01]  /*15370*/  FMUL.FTZ R13, R5, R28 ;  /* 0x0000001c050d7220 */ /* 0x000fe20000410000 */
[-C--:B------:R-:W-:Y:S01]  /*15380*/  FFMA.FTZ R67, R63, R15.reuse, R70 ;  /* 0x0000000f3f437223 */ /* 0x080fe20000010046 */
[-C--:B------:R-:W-:Y:S01]  /*15390*/  FFMA.FTZ R68, R65, R15.reuse, R68 ;  /* 0x0000000f41447223 */ /* 0x080fe20000010044 */
[----:B------:R-:W-:Y:S01]  /*153a0*/  FFMA.FTZ R70, R62, R15, R69 ;  /* 0x0000000f3e467223 */ /* 0x000fe20000010045 */
[----:B------:R-:W-:Y:S01]  /*153b0*/  FMUL.FTZ R14, R14, R19 ;  /* 0x000000130e0e7220 */ /* 0x000fe20000410000 */
[----:B------:R-:W-:Y:S01]  /*153c0*/  F2FP.F16.F32.PACK_AB R5, RZ, R12 ;  /* 0x0000000cff05723e */ /* 0x000fe200000000ff */
[----:B------:R-:W-:Y:S01]  /*153d0*/  FMUL.FTZ R66, R66, R25 ;  /* 0x0000001942427220 */ /* 0x000fe20000410000 */
[----:B------:R-:W-:-:S02]  /*153e0*/  F2FP.F16.F32.PACK_AB R15, RZ, R13 ;  /* 0x0000000dff0f723e */ /* 0x000fc400000000ff */
[----:B------:R-:W1:Y:S01]  /*153f0*/  LDS.64 R12, [UR5+0x128] ;  /* 0x00012805ff0c7984 */ /* 0x000e620008000a00 */
[----:B------:R-:W-:Y:S01]  /*15400*/  F2FP.F16.F32.PACK_AB R14, RZ, R14 ;  /* 0x0000000eff0e723e */ /* 0x000fe200000000ff */
[----:B------:R-:W-:Y:S01]  /*15410*/  FMUL.FTZ R67, R67, R28 ;  /* 0x0000001c43437220 */ /* 0x000fe20000410000 */
[----:B------:R-:W-:Y:S01]  /*15420*/  FMUL.FTZ R70, R70, R25 ;  /* 0x0000001946467220 */ /* 0x000fe20000410000 */
[----:B------:R-:W-:Y:S01]  /*15430*/  F2FP.F16.F32.PACK_AB R66, RZ, R66 ;  /* 0x00000042ff42723e */ /* 0x000fe200000000ff */
[----:B------:R-:W-:Y:S01]  /*15440*/  FMUL.FTZ R68, R68, R29 ;  /* 0x0000001d44447220 */ /* 0x000fe20000410000 */
[----:B------:R-:W-:Y:S01]  /*15450*/  FMUL.FTZ R18, R18, R19 ;  /* 0x0000001312127220 */ /* 0x000fe20000410000 */
[----:B------:R-:W-:Y:S02]  /*15460*/  PRMT R5, R5, 0x5410, R14 ;  /* 0x0000541005057816 */ /* 0x000fe4000000000e */
[----:B------:R-:W-:Y:S02]  /*15470*/  F2FP.F16.F32.PACK_AB R67, RZ, R67 ;  /* 0x00000043ff43723e */ /* 0x000fe400000000ff */
[----:B------:R-:W-:-:S02]  /*15480*/  F2FP.F16.F32.PACK_AB R70, RZ, R70 ;  /* 0x00000046ff46723e */ /* 0x000fc400000000ff */
[----:B------:R-:W-:Y:S02]  /*15490*/  PRMT R15, R15, 0x5410, R66 ;  /* 0x000054100f0f7816 */ /* 0x000fe40000000042 */
[----:B------:R-:W-:Y:S02]  /*154a0*/  F2FP.F16.F32.PACK_AB R68, RZ, R68 ;  /* 0x00000044ff44723e */ /* 0x000fe400000000ff */
[----:B------:R-:W-:Y:S01]  /*154b0*/  F2FP.F16.F32.PACK_AB R18, RZ, R18 ;  /* 0x00000012ff12723e */ /* 0x000fe200000000ff */
[----:B------:R-:W-:Y:S01]  /*154c0*/  HFMA2.MMA R39, R5, 1, 1, R39 ;  /* 0x3c003c0005277835 */ /* 0x000fe20000000027 */
[----:B------:R-:W-:Y:S01]  /*154d0*/  PRMT R67, R67, 0x5410, R70 ;  /* 0x0000541043437816 */ /* 0x000fe20000000046 */
[----:B------:R-:W-:Y:S01]  /*154e0*/  HADD2 R40, R15, R40 ;  /* 0x000000280f287230 */ /* 0x000fe20000000000 */
[----:B------:R-:W-:Y:S01]  /*154f0*/  PRMT R68, R68, 0x5410, R18 ;  /* 0x0000541044447816 */ /* 0x000fe20000000012 */
[----:B------:R-:W3:Y:S01]  /*15500*/  LDS.64 R14, [UR5+0x1a0] ;  /* 0x0001a005ff0e7984 */ /* 0x000ee20008000a00 */
[----:B0-----:R-:W-:-:S02]  /*15510*/  HADD2.F32 R5, -RZ, R6.H0_H0 ;  /* 0x20000006ff057230 */ /* 0x001fc40000004100 */
        /* <DEDUP_REMOVED lines=37> */
[----:B---3--:R-:W-:-:S02]  /*15770*/  HADD2.F32 R69, -RZ, R14.H0_H0 ;  /* 0x2000000eff457230 */ /* 0x008fc40000004100 */
[----:B------:R-:W-:Y:S01]  /*15780*/  FFMA.FTZ R67, R57, R66, R70 ;  /* 0x0000004239437223 */ /* 0x000fe20000010046 */
[-C--:B------:R-:W-:Y:S01]  /*15790*/  FFMA.FTZ R66, R64, R13.reuse, R5 ;  /* 0x0000000d40427223 */ /* 0x080fe20000010005 */
[-C--:B------:R-:W-:Y:S01]  /*157a0*/  FFMA.FTZ R18, R65, R13.reuse, R12 ;  /* 0x0000000d41127223 */ /* 0x080fe2000001000c */
[-C--:B------:R-:W-:Y:S01]  /*157b0*/  FFMA.FTZ R5, R63, R13.reuse, R68 ;  /* 0x0000000d3f057223 */ /* 0x080fe20000010044 */
[----:B------:R-:W-:Y:S02]  /*157c0*/  HADD2.F32 R14, -RZ, R14.H1_H1 ;  /* 0x3000000eff0e7230 */ /* 0x000fe40000004100 */
[----:B------:R-:W-:Y:S01]  /*157d0*/  FFMA.FTZ R68, R62, R13, R67 ;  /* 0x0000000d3e447223 */ /* 0x000fe20000010043 */
[-C--:B------:R-:W-:Y:S01]  /*157e0*/  FFMA.FTZ R12, R0, R69.reuse, RZ ;  /* 0x00000045000c7223 */ /* 0x080fe200000100ff */
[-C--:B------:R-:W-:Y:S01]  /*157f0*/  FFMA.FTZ R67, R2, R69.reuse, RZ ;  /* 0x0000004502437223 */ /* 0x080fe200000100ff */
[--C-:B------:R-:W-:Y:S02]  /*15800*/  HADD2.F32 R70, -RZ, R15.reuse.H0_H0 ;  /* 0x2000000fff467230 */ /* 0x100fe40000004100 */
[-C--:B------:R-:W-:Y:S01]  /*15810*/  FFMA.FTZ R72, R3, R69.reuse, RZ ;  /* 0x0000004503487223 */ /* 0x080fe200000100ff */
        /* <DEDUP_REMOVED lines=11> */
[----:B0-----:R-:W-:Y:S02]  /*158d0*/  HADD2.F32 R67, -RZ, R6.H0_H0 ;  /* 0x20000006ff437230 */ /* 0x001fe40000004100 */
[-C--:B------:R-:W-:Y:S01]  /*158e0*/  FFMA.FTZ R13, R47, R15.reuse, R14 ;  /* 0x0000000f2f0d7223 */ /* 0x080fe2000001000e */
[-C--:B------:R-:W-:Y:S01]  /*158f0*/  FFMA.FTZ R72, R46, R15.reuse, R69 ;  /* 0x0000000f2e487223 */ /* 0x080fe20000010045 */
[----:B------:R-:W-:Y:S01]  /*15900*/  FFMA.FTZ R71, R45, R15, R70 ;  /* 0x0000000f2d477223 */ /* 0x000fe20000010046 */
[----:B------:R-:W-:-:S02]  /*15910*/  HADD2.F32 R14, -RZ, R7.H0_H0 ;  /* 0x20000007ff0e7230 */ /* 0x000fc40000004100 */
[-C--:B------:R-:W-:Y:S01]  /*15920*/  FFMA.FTZ R70, R52, R67.reuse, R13 ;  /* 0x0000004334467223 */ /* 0x080fe2000001000d */
[----:B------:R-:W-:Y:S02]  /*15930*/  HADD2.F32 R15, -RZ, R7.H1_H1 ;  /* 0x30000007ff0f7230 */ /* 0x000fe40000004100 */
[-C--:B------:R-:W-:Y:S02]  /*15940*/  FFMA.FTZ R7, R53, R67.reuse, R12 ;  /* 0x0000004335077223 */ /* 0x080fe4000001000c */
[----:B------:R-:W0:Y:S01]  /*15950*/  LDS.64 R12, [UR5+0x220] ;  /* 0x00022005ff0c7984 */ /* 0x000e220008000a00 */
[----:B------:R-:W-:Y:S02]  /*15960*/  HADD2.F32 R6, -RZ, R6.H1_H1 ;  /* 0x30000006ff067230 */ /* 0x000fe40000004100 */
        /* <DEDUP_REMOVED lines=11> */
[-C--:B------:R-:W-:Y:S01]  /*15a20*/  FFMA.FTZ R70, R65, R15.reuse, R6 ;  /* 0x0000000f41467223 */ /* 0x080fe20000010006 */
[----:B------:R-:W-:Y:S01]  /*15a30*/  FFMA.FTZ R72, R64, R15, R7 ;  /* 0x0000000f40487223 */ /* 0x000fe20000010007 */
[----:B------:R-:W-:Y:S01]  /*15a40*/  FMUL.FTZ R18, R18, R29 ;  /* 0x0000001d12127220 */ /* 0x000fe20000410000 */
[----:B------:R-:W-:Y:S01]  /*15a50*/  FMUL.FTZ R66, R66, R19 ;  /* 0x0000001342427220 */ /* 0x000fe20000410000 */
[----:B------:R-:W1:Y:S01]  /*15a60*/  LDS.64 R6, [UR5+0x228] ;  /* 0x00022805ff067984 */ /* 0x000e620008000a00 */
[----:B------:R-:W-:Y:S01]  /*15a70*/  FMUL.FTZ R5, R5, R28 ;  /* 0x0000001c05057220 */ /* 0x000fe20000410000 */
[----:B------:R-:W-:Y:S01]  /*15a80*/  FMUL.FTZ R68, R68, R25 ;  /* 0x0000001944447220 */ /* 0x000fe20000410000 */
[-C--:B------:R-:W-:Y:S01]  /*15a90*/  FFMA.FTZ R67, R63, R15.reuse, R74 ;  /* 0x0000000f3f437223 */ /* 0x080fe2000001004a */
[----:B------:R-:W-:Y:S01]  /*15aa0*/  FFMA.FTZ R74, R62, R15, R69 ;  /* 0x0000000f3e4a7223 */ /* 0x000fe20000010045 */
[----:B------:R-:W-:-:S02]  /*15ab0*/  F2FP.F16.F32.PACK_AB R18, RZ, R18 ;  /* 0x00000012ff12723e */ /* 0x000fc400000000ff */
[----:B------:R-:W-:Y:S01]  /*15ac0*/  F2FP.F16.F32.PACK_AB R66, RZ, R66 ;  /* 0x00000042ff42723e */ /* 0x000fe200000000ff */
[----:B------:R-:W-:Y:S01]  /*15ad0*/  FMUL.FTZ R67, R67, R28 ;  /* 0x0000001c43437220 */ /* 0x000fe20000410000 */
[----:B------:R-:W-:Y:S01]  /*15ae0*/  F2FP.F16.F32.PACK_AB R14, RZ, R5 ;  /* 0x00000005ff0e723e */ /* 0x000fe200000000ff */
[----:B------:R-:W-:Y:S01]  /*15af0*/  FMUL.FTZ R74, R74, R25 ;  /* 0x000000194a4a7220 */ /* 0x000fe20000410000 */
[----:B------:R-:W-:Y:S02]  /*15b00*/  F2FP.F16.F32.PACK_AB R68, RZ, R68 ;  /* 0x00000044ff44723e */ /* 0x000fe400000000ff */
[----:B------:R-:W-:Y:S02]  /*15b10*/  PRMT R18, R18, 0x5410, R66 ;  /* 0x0000541012127816 */ /* 0x000fe40000000042 */
[----:B------:R-:W-:Y:S02]  /*15b20*/  PRMT R14, R14, 0x5410, R68 ;  /* 0x000054100e0e7816 */ /* 0x000fe40000000044 */
[----:B------:R-:W-:-:S02]  /*15b30*/  F2FP.F16.F32.PACK_AB R67, RZ, R67 ;  /* 0x00000043ff43723e */ /* 0x000fc400000000ff */
[----:B------:R-:W-:Y:S01]  /*15b40*/  F2FP.F16.F32.PACK_AB R74, RZ, R74 ;  /* 0x0000004aff4a723e */ /* 0x000fe200000000ff */
[----:B------:R-:W-:Y:S01]  /*15b50*/  HFMA2.MMA R5, R18, 1, 1, R16 ;  /* 0x3c003c0012057835 */ /* 0x000fe20000000010 */
[----:B------:R-:W-:Y:S02]  /*15b60*/  HADD2 R36, R14, R36 ;  /* 0x000000240e247230 */ /* 0x000fe40000000000 */
[----:B------:R-:W-:Y:S01]  /*15b70*/  PRMT R16, R67, 0x5410, R74 ;  /* 0x0000541043107816 */ /* 0x000fe2000000004a */
[----:B------:R-:W3:Y:S01]  /*15b80*/  LDS.64 R14, [UR5+0x2a0] ;  /* 0x0002a005ff0e7984 */ /* 0x000ee20008000a00 */
[--C-:B0-----:R-:W-:Y:S02]  /*15b90*/  HADD2.F32 R67, -RZ, R12.reuse.H0_H0 ;  /* 0x2000000cff437230 */ /* 0x101fe40000004100 */
[----:B------:R-:W-:Y:S02]  /*15ba0*/  HADD2.F32 R12, -RZ, R12.H1_H1 ;  /* 0x3000000cff0c7230 */ /* 0x000fe40000004100 */
[----:B------:R-:W-:Y:S01]  /*15bb0*/  HFMA2.MMA R34, R16, 1, 1, R34 ;  /* 0x3c003c0010227835 */ /* 0x000fe20000000022 */
[-C--:B------:R-:W-:Y:S01]  /*15bc0*/  FFMA.FTZ R16, R0, R67.reuse, RZ ;  /* 0x0000004300107223 */ /* 0x080fe200000100ff */
[-C--:B------:R-:W-:Y:S01]  /*15bd0*/  FFMA.FTZ R69, R2, R67.reuse, RZ ;  /* 0x0000004302457223 */ /* 0x080fe200000100ff */
[----:B------:R-:W-:Y:S01]  /*15be0*/  FFMA.FTZ R68, R3, R67, RZ ;  /* 0x0000004303447223 */ /* 0x000fe200000100ff */
        /* <DEDUP_REMOVED lines=18> */
[--C-:B------:R-:W-:Y:S02]  /*15d10*/  HADD2.F32 R18, -RZ, R7.reuse.H0_H0 ;  /* 0x20000007ff127230 */ /* 0x100fe40000004100 */
[----:B------:R-:W-:-:S02]  /*15d20*/  HADD2.F32 R66, -RZ, R7.H1_H1 ;  /* 0x30000007ff427230 */ /* 0x000fc40000004100 */
[----:B------:R-:W-:Y:S01]  /*15d30*/  FFMA.FTZ R7, R53, R69, R16 ;  /* 0x0000004535077223 */ /* 0x000fe20000010010 */
[----:B------:R-:W-:Y:S01]  /*15d40*/  FMUL.FTZ R70, R70, R29 ;  /* 0x0000001d46467220 */ /* 0x000fe20000410000 */
[----:B------:R-:W-:Y:S01]  /*15d50*/  FMUL.FTZ R72, R72, R19 ;  /* 0x0000001348487220 */ /* 0x000fe20000410000 */
[-C--:B------:R-:W-:Y:S01]  /*15d60*/  FFMA.FTZ R16, R52, R69.reuse, R67 ;  /* 0x0000004534107223 */ /* 0x080fe20000010043 */
[-C--:B------:R-:W-:Y:S01]  /*15d70*/  FFMA.FTZ R67, R51, R69.reuse, R68 ;  /* 0x0000004533437223 */ /* 0x080fe20000010044 */
[----:B------:R-:W-:Y:S01]  /*15d80*/  FFMA.FTZ R68, R50, R69, R71 ;  /* 0x0000004532447223 */ /* 0x000fe20000010047 */
[-C--:B------:R-:W-:Y:S01]  /*15d90*/  FFMA.FTZ R7, R54, R6.reuse, R7 ;  /* 0x0000000636077223 */ /* 0x080fe20000010007 */
[----:B------:R-:W-:Y:S01]  /*15da0*/  FFMA.FTZ R16, R55, R6, R16 ;  /* 0x0000000637107223 */ /* 0x000fe20000010010 */
[----:B------:R-:W-:Y:S01]  /*15db0*/  F2FP.F16.F32.PACK_AB R70, RZ, R70 ;  /* 0x00000046ff46723e */ /* 0x000fe200000000ff */
[----:B------:R-:W-:Y:S01]  /*15dc0*/  FFMA.FTZ R67, R56, R6, R67 ;  /* 0x0000000638437223 */ /* 0x000fe20000010043 */
[----:B------:R-:W-:Y:S01]  /*15dd0*/  F2FP.F16.F32.PACK_AB R72, RZ, R72 ;  /* 0x00000048ff48723e */ /* 0x000fe200000000ff */
[----:B------:R-:W-:Y:S01]  /*15de0*/  FFMA.FTZ R68, R61, R6, R68 ;  /* 0x000000063d447223 */ /* 0x000fe20000010044 */
[-C--:B------:R-:W-:Y:S01]  /*15df0*/  FFMA.FTZ R6, R60, R18.reuse, R7 ;  /* 0x000000123c067223 */ /* 0x080fe20000010007 */
[-C--:B------:R-:W-:Y:S01]  /*15e00*/  FFMA.FTZ R7, R59, R18.reuse, R16 ;  /* 0x000000123b077223 */ /* 0x080fe20000010010 */
[----:B------:R-:W-:Y:S01]  /*15e10*/  PRMT R70, R70, 0x5410, R72 ;  /* 0x0000541046467816 */ /* 0x000fe20000000048 */
[-C--:B------:R-:W-:Y:S01]  /*15e20*/  FFMA.FTZ R16, R58, R18.reuse, R67 ;  /* 0x000000123a107223 */ /* 0x080fe20000010043 */
[----:B------:R-:W-:Y:S01]  /*15e30*/  FFMA.FTZ R67, R57, R18, R68 ;  /* 0x0000001239437223 */ /* 0x000fe20000010044 */
[----:B---3--:R-:W-:-:S02]  /*15e40*/  HADD2.F32 R69, -RZ, R14.H0_H0 ;  /* 0x2000000eff457230 */ /* 0x008fc40000004100 */
[-C--:B------:R-:W-:Y:S01]  /*15e50*/  FFMA.FTZ R18, R64, R66.reuse, R7 ;  /* 0x0000004240127223 */ /* 0x080fe20000010007 */
[-C--:B------:R-:W-:Y:S01]  /*15e60*/  FFMA.FTZ R7, R63, R66.reuse, R16 ;  /* 0x000000423f077223 */ /* 0x080fe20000010010 */
[-C--:B------:R-:W-:Y:S01]  /*15e70*/  FFMA.FTZ R6, R65, R66.reuse, R6 ;  /* 0x0000004241067223 */ /* 0x080fe20000010006 */
[----:B------:R-:W-:Y:S01]  /*15e80*/  FFMA.FTZ R16, R62, R66, R67 ;  /* 0x000000423e107223 */ /* 0x000fe20000010043 */
[----:B------:R-:W-:Y:S01]  /*15e90*/  HADD2.F32 R14, -RZ, R14.H1_H1 ;  /* 0x3000000eff0e7230 */ /* 0x000fe20000004100 */
[----:B------:R-:W-:Y:S01]  /*15ea0*/  HFMA2.MMA R35, R70, 1, 1, R35 ;  /* 0x3c003c0046237835 */ /* 0x000fe20000000023 */
        /* <DEDUP_REMOVED lines=45> */
[----:B------:R-:W-:-:S02]  /*16180*/  F2FP.F16.F32.PACK_AB R14, RZ, R6 ;  /* 0x00000006ff0e723e */ /* 0x000fc400000000ff */
[----:B------:R-:W-:Y:S02]  /*16190*/  F2FP.F16.F32.PACK_AB R15, RZ, R7 ;  /* 0x00000007ff0f723e */ /* 0x000fe400000000ff */
[----:B------:R-:W-:Y:S01]  /*161a0*/  F2FP.F16.F32.PACK_AB R16, RZ, R16 ;  /* 0x00000010ff10723e */ /* 0x000fe200000000ff */
[----:B------:R-:W1:Y:S01]  /*161b0*/  LDS.64 R6, [UR5+0x328] ;  /* 0x00032805ff067984 */ /* 0x000e620008000a00 */
[----:B------:R-:W-:Y:S02]  /*161c0*/  F2FP.F16.F32.PACK_AB R18, RZ, R18 ;  /* 0x00000012ff12723e */ /* 0x000fe400000000ff */
[----:B------:R-:W-:Y:S02]  /*161d0*/  F2FP.F16.F32.PACK_AB R67, RZ, R67 ;  /* 0x00000043ff43723e */ /* 0x000fe400000000ff */
[----:B------:R-:W-:Y:S02]  /*161e0*/  F2FP.F16.F32.PACK_AB R68, RZ, R68 ;  /* 0x00000044ff44723e */ /* 0x000fe400000000ff */
[----:B------:R-:W-:-:S02]  /*161f0*/  PRMT R15, R15, 0x5410, R16 ;  /* 0x000054100f0f7816 */ /* 0x000fc40000000010 */
[----:B------:R-:W-:Y:S02]  /*16200*/  PRMT R14, R14, 0x5410, R18 ;  /* 0x000054100e0e7816 */ /* 0x000fe40000000012 */
[----:B------:R-:W-:Y:S01]  /*16210*/  PRMT R67, R67, 0x5410, R68 ;  /* 0x0000541043437816 */ /* 0x000fe20000000044 */
[----:B------:R-:W-:Y:S02]  /*16220*/  HADD2 R18, R15, R33 ;  /* 0x000000210f127230 */ /* 0x000fe40000000000 */
[--C-:B0-----:R-:W-:Y:S02]  /*16230*/  HADD2.F32 R33, -RZ, R12.reuse.H0_H0 ;  /* 0x2000000cff217230 */ /* 0x101fe40000004100 */
[----:B------:R-:W-:Y:S01]  /*16240*/  HADD2.F32 R12, -RZ, R12.H1_H1 ;  /* 0x3000000cff0c7230 */ /* 0x000fe20000004100 */
[----:B------:R-:W-:Y:S02]  /*16250*/  HFMA2.MMA R15, R67, 1, 1, R20 ;  /* 0x3c003c00430f7835 */ /* 0x000fe40000000014 */
[-C--:B------:R-:W-:Y:S01]  /*16260*/  FFMA.FTZ R67, R2, R33.reuse, RZ ;  /* 0x0000002102437223 */ /* 0x080fe200000100ff */
[----:B------:R-:W-:-:S04]  /*16270*/  FFMA.FTZ R2, R3, R33, RZ ;  /* 0x0000002103027223 */ /* 0x000fc800000100ff */
[-C--:B------:R-:W-:Y:S02]  /*16280*/  FFMA.FTZ R23, R23, R12.reuse, R2 ;  /* 0x0000000c17177223 */ /* 0x080fe40000010002 */
[----:B------:R-:W0:Y:S01]  /*16290*/  LDS.64 R2, [UR5+0x30] ;  /* 0x00003005ff027984 */ /* 0x000e220008000a00 */
[-C--:B------:R-:W-:Y:S01]  /*162a0*/  FFMA.FTZ R0, R0, R33.reuse, RZ ;  /* 0x0000002100007223 */ /* 0x080fe200000100ff */
[----:B------:R-:W-:Y:S01]  /*162b0*/  HFMA2.MMA R17, R14, 1, 1, R17 ;  /* 0x3c003c000e117835 */ /* 0x000fe20000000011 */
[----:B------:R-:W-:Y:S01]  /*162c0*/  FFMA.FTZ R33, R4, R33, RZ ;  /* 0x0000002104217223 */ /* 0x000fe200000100ff */
        /* <DEDUP_REMOVED lines=12> */
[--C-:B-1----:R-:W-:Y:S02]  /*16390*/  HADD2.F32 R21, -RZ, R6.reuse.H0_H0 ;  /* 0x20000006ff157230 */ /* 0x102fe40000004100 */
        /* <DEDUP_REMOVED lines=18> */
[----:B--2---:R-:W-:Y:S02]  /*164c0*/  LOP3.LUT R0, R8, 0xf000f, RZ, 0xc0, !PT ;  /* 0x000f000f08007812 */ /* 0x004fe400078ec0ff */
[----:B------:R-:W-:Y:S02]  /*164d0*/  F2FP.F16.F32.PACK_AB R66, RZ, R66 ;  /* 0x00000042ff42723e */ /* 0x000fe400000000ff */
[----:B------:R-:W-:Y:S01]  /*164e0*/  F2FP.F16.F32.PACK_AB R70, RZ, R70 ;  /* 0x00000046ff46723e */ /* 0x000fe200000000ff */
[-C--:B------:R-:W-:Y:S01]  /*164f0*/  FFMA.FTZ R12, R65, R7.reuse, R12 ;  /* 0x00000007410c7223 */ /* 0x080fe2000001000c */
[-C--:B------:R-:W-:Y:S01]  /*16500*/  FFMA.FTZ R64, R64, R7.reuse, R59 ;  /* 0x0000000740407223 */ /* 0x080fe2000001003b */
[-C--:B------:R-:W-:Y:S01]  /*16510*/  FFMA.FTZ R63, R63, R7.reuse, R58 ;  /* 0x000000073f3f7223 */ /* 0x080fe2000001003a */
[----:B------:R-:W-:Y:S01]  /*16520*/  FFMA.FTZ R62, R62, R7, R57 ;  /* 0x000000073e3e7223 */ /* 0x000fe20000010039 */
[----:B------:R-:W-:-:S02]  /*16530*/  LOP3.LUT R6, R9, 0xf000f, RZ, 0xc0, !PT ;  /* 0x000f000f09067812 */ /* 0x000fc400078ec0ff */
[----:B------:R-:W-:Y:S02]  /*16540*/  LOP3.LUT R7, R10, 0xf000f, RZ, 0xc0, !PT ;  /* 0x000f000f0a077812 */ /* 0x000fe400078ec0ff */
[----:B------:R-:W-:Y:S02]  /*16550*/  LOP3.LUT R4, R0, 0x64006400, RZ, 0xfc, !PT ;  /* 0x6400640000047812 */ /* 0x000fe400078efcff */
[----:B------:R-:W-:Y:S02]  /*16560*/  PRMT R66, R66, 0x5410, R70 ;  /* 0x0000541042427816 */ /* 0x000fe40000000046 */
[----:B------:R-:W-:Y:S01]  /*16570*/  LOP3.LUT R21, R11, 0xf000f, RZ, 0xc0, !PT ;  /* 0x000f000f0b157812 */ /* 0x000fe200078ec0ff */
[--C-:B0-----:R-:W-:Y:S01]  /*16580*/  HADD2.F32 R0, -RZ, R2.reuse.H0_H0 ;  /* 0x20000002ff007230 */ /* 0x101fe20000004100 */
[----:B------:R-:W-:Y:S01]  /*16590*/  LOP3.LUT R6, R6, 0x64006400, RZ, 0xfc, !PT ;  /* 0x6400640006067812 */ /* 0x000fe200078efcff */
[----:B------:R-:W-:Y:S01]  /*165a0*/  HADD2.F32 R44, -RZ, R2.H1_H1 ;  /* 0x30000002ff2c7230 */ /* 0x000fe20000004100 */
[----:B------:R-:W-:Y:S01]  /*165b0*/  LOP3.LUT R2, R7, 0x64006400, RZ, 0xfc, !PT ;  /* 0x6400640007027812 */ /* 0x000fe200078efcff */
[----:B------:R-:W-:Y:S01]  /*165c0*/  HADD2 R4, R4, -1032, -1032 ;  /* 0xe408e40804047430 */ /* 0x000fe20000000000 */
[----:B------:R-:W-:Y:S01]  /*165d0*/  LOP3.LUT R23, R21, 0x64006400, RZ, 0xfc, !PT ;  /* 0x6400640015177812 */ /* 0x000fe200078efcff */
[----:B------:R-:W-:Y:S01]  /*165e0*/  HFMA2.MMA R16, R66, 1, 1, R30 ;  /* 0x3c003c0042107835 */ /* 0x000fe2000000001e */
[----:B------:R-:W-:-:S02]  /*165f0*/  LOP3.LUT R14, R8, 0xf000f0, RZ, 0xc0, !PT ;  /* 0x00f000f0080e7812 */ /* 0x000fc400078ec0ff */
[----:B------:R-:W-:Y:S01]  /*16600*/  SHF.R.U32.HI R13, RZ, 0x8, R8 ;  /* 0x00000008ff0d7819 */ /* 0x000fe20000011608 */
[----:B------:R-:W-:Y:S01]  /*16610*/  HADD2 R21, R2, -1032, -1032 ;  /* 0xe408e40802157430 */ /* 0x000fe20000000000 */
[----:B------:R-:W-:Y:S02]  /*16620*/  LOP3.LUT R30, R11, 0xf000f0, RZ, 0xc0, !PT ;  /* 0x00f000f00b1e7812 */ /* 0x000fe400078ec0ff */
[----:B------:R-:W-:Y:S01]  /*16630*/  SHF.R.U32.HI R8, RZ, 0x8, R11 ;  /* 0x00000008ff087819 */ /* 0x000fe2000001160b */
[----:B------:R-:W-:Y:S02]  /*16640*/  HADD2 R11, R6, -1032, -1032 ;  /* 0xe408e408060b7430 */ /* 0x000fe40000000000 */
[----:B------:R-:W-:Y:S02]  /*16650*/  HADD2.F32 R7, -RZ, R4.H0_H0 ;  /* 0x20000004ff077230 */ /* 0x000fe40000004100 */
[----:B------:R-:W-:Y:S02]  /*16660*/  HADD2 R23, R23, -1032, -1032 ;  /* 0xe408e40817177430 */ /* 0x000fe40000000000 */
[----:B------:R-:W-:-:S02]  /*16670*/  HADD2.F32 R52, -RZ, R3.H0_H0 ;  /* 0x20000003ff347230 */ /* 0x000fc40000004100 */
[----:B------:R-:W-:Y:S02]  /*16680*/  HADD2.F32 R54, -RZ, R3.H1_H1 ;  /* 0x30000003ff367230 */ /* 0x000fe40000004100 */
[----:B------:R-:W-:Y:S01]  /*16690*/  HADD2.F32 R42, -RZ, R4.H1_H1 ;  /* 0x30000004ff2a7230 */ /* 0x000fe20000004100 */
[----:B------:R-:W0:Y:S01]  /*166a0*/  LDS.64 R2, [UR5+0x38] ;  /* 0x00003805ff027984 */ /* 0x000e220008000a00 */
[--C-:B------:R-:W-:Y:S01]  /*166b0*/  HADD2.F32 R6, -RZ, R11.reuse.H0_H0 ;  /* 0x2000000bff067230 */ /* 0x100fe20000004100 */
[----:B------:R-:W-:Y:S01]  /*166c0*/  LOP3.LUT R22, R10, 0xf000f0, RZ, 0xc0, !PT ;  /* 0x00f000f00a167812 */ /* 0x000fe200078ec0ff */
[----:B------:R-:W-:Y:S02]  /*166d0*/  HADD2.F32 R33, -RZ, R11.H1_H1 ;  /* 0x3000000bff217230 */ /* 0x000fe40000004100 */
[----:B------:R-:W-:Y:S01]  /*166e0*/  FFMA.FTZ R47, R7, R0, RZ ;  /* 0x00000000072f7223 */ /* 0x000fe200000100ff */
[----:B------:R-:W-:Y:S02]  /*166f0*/  HADD2.F32 R4, -RZ, R21.H0_H0 ;  /* 0x20000015ff047230 */ /* 0x000fe40000004100 */
[--C-:B------:R-:W-:Y:S01]  /*16700*/  HADD2.F32 R11, -RZ, R23.reuse.H0_H0 ;  /* 0x20000017ff0b7230 */ /* 0x100fe20000004100 */
[----:B------:R-:W-:Y:S01]  /*16710*/  LOP3.LUT R45, R22, 0x64006400, RZ, 0xfc, !PT ;  /* 0x64006400162d7812 */ /* 0x000fe200078efcff */
[----:B------:R-:W-:-:S02]  /*16720*/  HADD2.F32 R43, -RZ, R23.H1_H1 ;  /* 0x30000017ff2b7230 */ /* 0x000fc40000004100 */
[C---:B------:R-:W-:Y:S01]  /*16730*/  FFMA.FTZ R49, R0.reuse, R6, RZ ;  /* 0x0000000600317223 */ /* 0x040fe200000100ff */
[----:B------:R-:W-:Y:S01]  /*16740*/  FFMA.FTZ R51, R0, R4, RZ ;  /* 0x0000000400337223 */ /* 0x000fe200000100ff */
[----:B------:R-:W-:Y:S01]  /*16750*/  FFMA.FTZ R53, R42, R44, R47 ;  /* 0x0000002c2a357223 */ /* 0x000fe2000001002f */
[----:B------:R-:W-:Y:S01]  /*16760*/  FFMA.FTZ R0, R0, R11, RZ ;  /* 0x0000000b00007223 */ /* 0x000fe200000100ff */
[----:B------:R-:W-:Y:S01]  /*16770*/  LOP3.LUT R47, R30, 0x64006400, RZ, 0xfc, !PT ;  /* 0x640064001e2f7812 */ /* 0x000fe200078efcff */
[----:B------:R-:W-:Y:S01]  /*16780*/  HADD2.F32 R32, -RZ, R21.H1_H1 ;  /* 0x30000015ff207230 */ /* 0x000fe20000004100 */
[----:B------:R-:W-:Y:S01]  /*16790*/  LOP3.LUT R21, R14, 0x64006400, RZ, 0xfc, !PT ;  /* 0x640064000e157812 */ /* 0x000fe200078efcff */
[----:B------:R-:W-:Y:S01]  /*167a0*/  FFMA.FTZ R14, R44, R43, R0 ;  /* 0x0000002b2c0e7223 */ /* 0x000fe20000010000 */
[-C--:B------:R-:W-:Y:S02]  /*167b0*/  HFMA2 R45, R45, R24.reuse.H0_H0, -72, -72 ;  /* 0xd480d4802d2d7431 */ /* 0x080fe40000040018 */
[----:B------:R-:W-:-:S02]  /*167c0*/  HFMA2 R0, R47, R24.H0_H0, -72, -72 ;  /* 0xd480d4802f007431 */ /* 0x000fc40000040018 */
[C---:B------:R-:W-:Y:S01]  /*167d0*/  FFMA.FTZ R55, R44.reuse, R33, R49 ;  /* 0x000000212c377223 */ /* 0x040fe20000010031 */
[----:B------:R-:W-:Y:S01]  /*167e0*/  FFMA.FTZ R57, R44, R32, R51 ;  /* 0x000000202c397223 */ /* 0x000fe20000010033 */
[--C-:B------:R-:W-:Y:S02]  /*167f0*/  HADD2.F32 R50, -RZ, R45.reuse.H0_H0 ;  /* 0x2000002dff327230 */ /* 0x100fe40000004100 */
[--C-:B------:R-:W-:Y:S01]  /*16800*/  HADD2.F32 R49, -RZ, R0.reuse.H0_H0 ;  /* 0x20000000ff317230 */ /* 0x100fe20000004100 */
[----:B------:R-:W-:Y:S01]  /*16810*/  LOP3.LUT R20, R9, 0xf000f0, RZ, 0xc0, !PT ;  /* 0x00f000f009147812 */ /* 0x000fe200078ec0ff */
[----:B------:R-:W-:Y:S02]  /*16820*/  HADD2.F32 R46, -RZ, R45.H1_H1 ;  /* 0x3000002dff2e7230 */ /* 0x000fe40000004100 */
[C---:B------:R-:W-:Y:S01]  /*16830*/  FFMA.FTZ R57, R52.reuse, R50, R57 ;  /* 0x0000003234397223 */ /* 0x040fe20000010039 */
[----:B------:R-:W-:Y:S02]  /*16840*/  HADD2.F32 R45, -RZ, R0.H1_H1 ;  /* 0x30000000ff2d7230 */ /* 0x000fe40000004100 */
[----:B------:R-:W-:Y:S01]  /*16850*/  FFMA.FTZ R14, R52, R49, R14 ;  /* 0x00000031340e7223 */ /* 0x000fe2000001000e */
[----:B------:R-:W-:-:S02]  /*16860*/  SHF.R.U32.HI R9, RZ, 0x8, R9 ;  /* 0x00000008ff097819 */ /* 0x000fc40000011609 */
[----:B------:R-:W-:Y:S01]  /*16870*/  LOP3.LUT R23, R20, 0x64006400, RZ, 0xfc, !PT ;  /* 0x6400640014177812 */ /* 0x000fe200078efcff */
[C---:B------:R-:W-:Y:S01]  /*16880*/  FFMA.FTZ R58, R54.reuse, R46, R57 ;  /* 0x0000002e363a7223 */ /* 0x040fe20000010039 */
[----:B------:R-:W-:Y:S01]  /*16890*/  FFMA.FTZ R57, R54, R45, R14 ;  /* 0x0000002d36397223 */ /* 0x000fe2000001000e */
[----:B------:R-:W-:Y:S01]  /*168a0*/  SHF.R.U32.HI R10, RZ, 0x8, R10 ;  /* 0x00000008ff0a7819 */ /* 0x000fe2000001160a */
[-C--:B------:R-:W-:Y:S01]  /*168b0*/  HFMA2 R21, R21, R24.reuse.H0_H0, -72, -72 ;  /* 0xd480d48015157431 */ /* 0x080fe20000040018 */
[----:B------:R-:W-:Y:S01]  /*168c0*/  LOP3.LUT R14, R9, 0xf000f, RZ, 0xc0, !PT ;  /* 0x000f000f090e7812 */ /* 0x000fe200078ec0ff */
[----:B------:R-:W-:Y:S01]  /*168d0*/  HFMA2 R23, R23, R24.H0_H0, -72, -72 ;  /* 0xd480d48017177431 */ /* 0x000fe20000040018 */
[----:B------:R-:W-:Y:S02]  /*168e0*/  LOP3.LUT R0, R13, 0xf000f, RZ, 0xc0, !PT ;  /* 0x000f000f0d007812 */ /* 0x000fe400078ec0ff */
[----:B------:R-:W-:Y:S02]  /*168f0*/  LOP3.LUT R20, R10, 0xf000f, RZ, 0xc0, !PT ;  /* 0x000f000f0a147812 */ /* 0x000fe400078ec0ff */
[----:B------:R-:W-:Y:S01]  /*16900*/  LOP3.LUT R14, R14, 0x64006400, RZ, 0xfc, !PT ;  /* 0x640064000e0e7812 */ /* 0x000fe200078efcff */
[--C-:B------:R-:W-:Y:S01]  /*16910*/  HADD2.F32 R44, -RZ, R21.reuse.H0_H0 ;  /* 0x20000015ff2c7230 */ /* 0x100fe20000004100 */
[----:B------:R-:W-:Y:S01]  /*16920*/  LOP3.LUT R0, R0, 0x64006400, RZ, 0xfc, !PT ;  /* 0x6400640000007812 */ /* 0x000fe200078efcff */
[----:B------:R-:W-:Y:S01]  /*16930*/  HADD2.F32 R48, -RZ, R21.H1_H1 ;  /* 0x30000015ff307230 */ /* 0x000fe20000004100 */
[----:B------:R-:W-:Y:S01]  /*16940*/  LOP3.LUT R21, R8, 0xf000f, RZ, 0xc0, !PT ;  /* 0x000f000f08157812 */ /* 0x000fe200078ec0ff */
[----:B------:R-:W-:Y:S01]  /*16950*/  HADD2.F32 R51, -RZ, R23.H0_H0 ;  /* 0x20000017ff337230 */ /* 0x000fe20000004100 */
[----:B------:R-:W-:Y:S01]  /*16960*/  LOP3.LUT R20, R20, 0x64006400, RZ, 0xfc, !PT ;  /* 0x6400640014147812 */ /* 0x000fe200078efcff */
[----:B------:R-:W-:-:S02]  /*16970*/  HADD2 R14, R14, -1032, -1032 ;  /* 0xe408e4080e0e7430 */ /* 0x000fc40000000000 */
[----:B------:R-:W-:Y:S01]  /*16980*/  HADD2.F32 R47, -RZ, R23.H1_H1 ;  /* 0x30000017ff2f7230 */ /* 0x000fe20000004100 */
[----:B------:R-:W-:Y:S01]  /*16990*/  LOP3.LUT R21, R21, 0x64006400, RZ, 0xfc, !PT ;  /* 0x6400640015157812 */ /* 0x000fe200078efcff */
[----:B------:R-:W-:Y:S01]  /*169a0*/  FFMA.FTZ R55, R52, R51, R55 ;  /* 0x0000003334377223 */ /* 0x000fe20000010037 */
[----:B------:R-:W-:Y:S01]  /*169b0*/  HADD2 R0, R0, -1032, -1032 ;  /* 0xe408e40800007430 */ /* 0x000fe20000000000 */
[----:B------:R-:W-:Y:S01]  /*169c0*/  LOP3.LUT R10, R10, 0xf000f0, RZ, 0xc0, !PT ;  /* 0x00f000f00a0a7812 */ /* 0x000fe200078ec0ff */
[----:B------:R-:W-:Y:S01]  /*169d0*/  FFMA.FTZ R53, R44, R52, R53 ;  /* 0x000000342c357223 */ /* 0x000fe20000010035 */
[----:B------:R-:W-:Y:S02]  /*169e0*/  HADD2 R20, R20, -1032, -1032 ;  /* 0xe408e40814147430 */ /* 0x000fe40000000000 */
[----:B0-----:R-:W-:Y:S02]  /*169f0*/  HADD2.F32 R23, -RZ, R2.H0_H0 ;  /* 0x20000002ff177230 */ /* 0x001fe40000004100 */
[----:B------:R-:W-:Y:S01]  /*16a00*/  FFMA.FTZ R56, R54, R47, R55 ;  /* 0x0000002f36387223 */ /* 0x000fe20000010037 */
[----:B------:R-:W-:Y:S01]  /*16a10*/  HADD2.F32 R52, -RZ, R14.H0_H0 ;  /* 0x2000000eff347230 */ /* 0x000fe20000004100 */
[----:B------:R-:W-:Y:S01]  /*16a20*/  LOP3.LUT R13, R13, 0xf000f0, RZ, 0xc0, !PT ;  /* 0x00f000f00d0d7812 */ /* 0x000fe200078ec0ff */
[----:B------:R-:W-:-:S02]  /*16a30*/  HADD2.F32 R30, -RZ, R2.H1_H1 ;  /* 0x30000002ff1e7230 */ /* 0x000fc40000004100 */
[----:B------:R-:W-:Y:S02]  /*16a40*/  HADD2 R2, R21, -1032, -1032 ;  /* 0xe408e40815027430 */ /* 0x000fe40000000000 */
[--C-:B------:R-:W-:Y:S02]  /*16a50*/  HADD2.F32 R67, -RZ, R3.reuse.H0_H0 ;  /* 0x20000003ff437230 */ /* 0x100fe40000004100 */
[----:B------:R-:W-:Y:S01]  /*16a60*/  HADD2.F32 R70, -RZ, R3.H1_H1 ;  /* 0x30000003ff467230 */ /* 0x000fe20000004100 */
[----:B------:R-:W-:Y:S01]  /*16a70*/  LOP3.LUT R3, R10, 0x64006400, RZ, 0xfc, !PT ;  /* 0x640064000a037812 */ /* 0x000fe200078efcff */
[----:B------:R-:W-:Y:S01]  /*16a80*/  FFMA.FTZ R22, R48, R54, R53 ;  /* 0x0000003630167223 */ /* 0x000fe20000010035 */
[----:B------:R-:W-:Y:S01]  /*16a90*/  HADD2.F32 R55, -RZ, R0.H0_H0 ;  /* 0x20000000ff377230 */ /* 0x000fe20000004100 */
[----:B------:R-:W-:Y:S01]  /*16aa0*/  LOP3.LUT R9, R9, 0xf000f0, RZ, 0xc0, !PT ;  /* 0x00f000f009097812 */ /* 0x000fe200078ec0ff */
[----:B------:R-:W-:Y:S01]  /*16ab0*/  HADD2.F32 R53, -RZ, R20.H0_H0 ;  /* 0x20000014ff357230 */ /* 0x000fe20000004100 */
[----:B------:R-:W-:Y:S01]  /*16ac0*/  LOP3.LUT R8, R8, 0xf000f0, RZ, 0xc0, !PT ;  /* 0x00f000f008087812 */ /* 0x000fe200078ec0ff */
[----:B------:R-:W-:Y:S01]  /*16ad0*/  FFMA.FTZ R65, R23, R52, R56 ;  /* 0x0000003417417223 */ /* 0x000fe20000010038 */
[----:B------:R-:W-:Y:S01]  /*16ae0*/  HADD2.F32 R56, -RZ, R0.H1_H1 ;  /* 0x30000000ff387230 */ /* 0x000fe20000004100 */
[----:B------:R-:W-:Y:S01]  /*16af0*/  LOP3.LUT R13, R13, 0x64006400, RZ, 0xfc, !PT ;  /* 0x640064000d0d7812 */ /* 0x000fe200078efcff */
[--C-:B------:R-:W-:Y:S01]  /*16b00*/  HADD2.F32 R54, -RZ, R2.reuse.H0_H0 ;  /* 0x20000002ff367230 */ /* 0x100fe20000004100 */
[----:B------:R-:W-:Y:S01]  /*16b10*/  LOP3.LUT R9, R9, 0x64006400, RZ, 0xfc, !PT ;  /* 0x6400640009097812 */ /* 0x000fe200078efcff */
[----:B------:R-:W-:Y:S01]  /*16b20*/  HADD2.F32 R59, -RZ, R2.H1_H1 ;  /* 0x30000002ff3b7230 */ /* 0x000fe20000004100 */
[----:B------:R-:W-:Y:S01]  /*16b30*/  LOP3.LUT R21, R8, 0x64006400, RZ, 0xfc, !PT ;  /* 0x6400640008157812 */ /* 0x000fe200078efcff */
[----:B------:R-:W-:-:S02]  /*16b40*/  HFMA2 R0, R3, R24.H0_H0, -72, -72 ;  /* 0xd480d48003007431 */ /* 0x000fc40000040018 */
[----:B------:R-:W-:Y:S01]  /*16b50*/  FFMA.FTZ R61, R55, R23, R22 ;  /* 0x00000017373d7223 */ /* 0x000fe20000010016 */
[----:B------:R-:W0:Y:S01]  /*16b60*/  LDS.64 R2, [UR5+0xb0] ;  /* 0x0000b005ff027984 */ /* 0x000e220008000a00 */
[C---:B------:R-:W-:Y:S01]  /*16b70*/  FFMA.FTZ R22, R23.reuse, R53, R58 ;  /* 0x0000003517167223 */ /* 0x040fe2000001003a */
[----:B------:R-:W-:Y:S02]  /*16b80*/  HADD2.F32 R58, -RZ, R14.H1_H1 ;  /* 0x3000000eff3a7230 */ /* 0x000fe40000004100 */
[-C--:B------:R-:W-:Y:S02]  /*16b90*/  HFMA2 R13, R13, R24.reuse.H0_H0, -72, -72 ;  /* 0xd480d4800d0d7431 */ /* 0x080fe40000040018 */
[----:B------:R-:W-:Y:S01]  /*16ba0*/  FFMA.FTZ R60, R23, R54, R57 ;  /* 0x00000036173c7223 */ /* 0x000fe20000010039 */
[----:B------:R-:W-:Y:S02]  /*16bb0*/  HFMA2 R9, R9, R24.H0_H0, -72, -72 ;  /* 0xd480d48009097431 */ /* 0x000fe40000040018 */
[----:B------:R-:W-:-:S02]  /*16bc0*/  HADD2.F32 R57, -RZ, R20.H1_H1 ;  /* 0x30000014ff397230 */ /* 0x000fc40000004100 */
[----:B------:R-:W-:Y:S02]  /*16bd0*/  HFMA2 R21, R21, R24.H0_H0, -72, -72 ;  /* 0xd480d48015157431 */ /* 0x000fe40000040018 */
[----:B------:R-:W-:Y:S01]  /*16be0*/  FFMA.FTZ R10, R30, R58, R65 ;  /* 0x0000003a1e0a7223 */ /* 0x000fe20000010041 */
[----:B------:R-:W-:Y:S01]  /*16bf0*/  FFMA.FTZ R8, R56, R30, R61 ;  /* 0x0000001e38087223 */ /* 0x000fe2000001003d */
[C---:B------:R-:W-:Y:S01]  /*16c00*/  FFMA.FTZ R75, R30.reuse, R59, R60 ;  /* 0x0000003b1e4b7223 */ /* 0x040fe2000001003c */
[----:B------:R-:W-:Y:S02]  /*16c10*/  HADD2.F32 R65, -RZ, R13.H0_H0 ;  /* 0x2000000dff417230 */ /* 0x000fe40000004100 */
[----:B------:R-:W-:Y:S01]  /*16c20*/  FFMA.FTZ R69, R30, R57, R22 ;  /* 0x000000391e457223 */ /* 0x000fe20000010016 */
[----:B------:R-:W-:Y:S02]  /*16c30*/  HADD2.F32 R61, -RZ, R9.H0_H0 ;  /* 0x20000009ff3d7230 */ /* 0x000fe40000004100 */
[----:B------:R-:W-:-:S02]  /*16c40*/  HADD2.F32 R60, -RZ, R0.H0_H0 ;  /* 0x20000000ff3c7230 */ /* 0x000fc40000004100 */
[----:B------:R-:W-:Y:S02]  /*16c50*/  HADD2.F32 R24, -RZ, R21.H0_H0 ;  /* 0x20000015ff187230 */ /* 0x000fe40000004100 */
[----:B------:R-:W-:Y:S01]  /*16c60*/  FFMA.FTZ R23, R65, R67, R8 ;  /* 0x0000004341177223 */ /* 0x000fe20000010008 */
[C---:B------:R-:W-:Y:S01]  /*16c70*/  FFMA.FTZ R71, R67.reuse, R61, R10 ;  /* 0x0000003d43477223 */ /* 0x040fe2000001000a */
[C---:B------:R-:W-:Y:S01]  /*16c80*/  FFMA.FTZ R73, R67.reuse, R60, R69 ;  /* 0x0000003c43497223 */ /* 0x040fe20000010045 */
[----:B------:R-:W-:Y:S02]  /*16c90*/  HADD2.F32 R66, -RZ, R13.H1_H1 ;  /* 0x3000000dff427230 */ /* 0x000fe40000004100 */
[----:B------:R-:W-:Y:S01]  /*16ca0*/  FFMA.FTZ R8, R67, R24, R75 ;  /* 0x0000001843087223 */ /* 0x000fe2000001004b */
[----:B------:R-:W-:Y:S02]  /*16cb0*/  HADD2.F32 R67, -RZ, R9.H1_H1 ;  /* 0x30000009ff437230 */ /* 0x000fe40000004100 */
[----:B------:R-:W-:-:S02]  /*16cc0*/  HADD2.F32 R68, -RZ, R0.H1_H1 ;  /* 0x30000000ff447230 */ /* 0x000fc40000004100 */
[----:B------:R-:W-:Y:S01]  /*16cd0*/  FFMA.FTZ R0, R66, R70, R23 ;  /* 0x0000004642007223 */ /* 0x000fe20000010017 */
[----:B------:R-:W-:Y:S02]  /*16ce0*/  HADD2.F32 R69, -RZ, R21.H1_H1 ;  /* 0x30000015ff457230 */ /* 0x000fe40000004100 */
[----:B------:R-:W-:Y:S01]  /*16cf0*/  FFMA.FTZ R10, R70, R67, R71 ;  /* 0x00000043460a7223 */ /* 0x000fe20000010047 */
[-C--:B------:R-:W-:Y:S01]  /*16d00*/  FMUL.FTZ R12, R12, R29.reuse ;  /* 0x0000001d0c0c7220 */ /* 0x080fe20000410000 */
[----:B------:R-:W-:Y:S01]  /*16d10*/  FFMA.FTZ R73, R70, R68, R73 ;  /* 0x0000004446497223 */ /* 0x000fe20000010049 */
[----:B------:R-:W-:Y:S01]  /*16d20*/  FMUL.FTZ R0, R0, R29 ;  /* 0x0000001d00007220 */ /* 0x000fe20000410000 */
[----:B------:R-:W-:Y:S01]  /*16d30*/  FFMA.FTZ R70, R70, R69, R8 ;  /* 0x0000004546467223 */ /* 0x000fe20000010008 */
[-C--:B------:R-:W-:Y:S01]  /*16d40*/  FMUL.FTZ R10, R10, R19.reuse ;  /* 0x000000130a0a7220 */ /* 0x080fe20000410000 */
[----:B------:R-:W1:Y:S01]  /*16d50*/  LDS.64 R8, [UR5+0xb8] ;  /* 0x0000b805ff087984 */ /* 0x000e620008000a00 */
[----:B------:R-:W-:Y:S01]  /*16d60*/  FMUL.FTZ R64, R64, R19 ;  /* 0x0000001340407220 */ /* 0x000fe20000410000 */
[----:B------:R-:W-:-:S02]  /*16d70*/  F2FP.F16.F32.PACK_AB R0, RZ, R0 ;  /* 0x00000000ff00723e */ /* 0x000fc400000000ff */
[----:B------:R-:W-:Y:S01]  /*16d80*/  F2FP.F16.F32.PACK_AB R10, RZ, R10 ;  /* 0x0000000aff0a723e */ /* 0x000fe200000000ff */
[----:B------:R-:W-:Y:S01]  /*16d90*/  FMUL.FTZ R63, R63, R28 ;  /* 0x0000001c3f3f7220 */ /* 0x000fe20000410000 */
[----:B------:R-:W-:Y:S01]  /*16da0*/  F2FP.F16.F32.PACK_AB R12, RZ, R12 ;  /* 0x0000000cff0c723e */ /* 0x000fe200000000ff */
[----:B------:R-:W-:Y:S01]  /*16db0*/  FMUL.FTZ R62, R62, R25 ;  /* 0x000000193e3e7220 */ /* 0x000fe20000410000 */
[----:B------:R-:W-:Y:S01]  /*16dc0*/  F2FP.F16.F32.PACK_AB R64, RZ, R64 ;  /* 0x00000040ff40723e */ /* 0x000fe200000000ff */
[----:B------:R-:W2:Y:S01]  /*16dd0*/  LDS.64 R20, [UR5+0x130] ;  /* 0x00013005ff147984 */ /* 0x000ea20008000a00 */
[----:B------:R-:W-:Y:S02]  /*16de0*/  PRMT R0, R0, 0x5410, R10 ;  /* 0x0000541000007816 */ /* 0x000fe4000000000a */
[----:B------:R-:W-:-:S04]  /*16df0*/  PRMT R12, R12, 0x5410, R64 ;  /* 0x000054100c0c7816 */ /* 0x000fc80000000040 */
[----:B------:R-:W-:Y:S01]  /*16e00*/  HFMA2.MMA R14, R0, 1, 1, R39 ;  /* 0x3c003c00000e7835 */ /* 0x000fe20000000027 */
[--C-:B0-----:R-:W-:Y:S01]  /*16e10*/  HADD2.F32 R0, -RZ, R2.reuse.H0_H0 ;  /* 0x20000002ff007230 */ /* 0x101fe20000004100 */
[----:B------:R-:W-:Y:S01]  /*16e20*/  F2FP.F16.F32.PACK_AB R63, RZ, R63 ;  /* 0x0000003fff3f723e */ /* 0x000fe200000000ff */
[----:B------:R-:W-:Y:S01]  /*16e30*/  HFMA2.MMA R41, R12, 1, 1, R41 ;  /* 0x3c003c000c297835 */ /* 0x000fe20000000029 */
[----:B------:R-:W-:Y:S01]  /*16e40*/  F2FP.F16.F32.PACK_AB R62, RZ, R62 ;  /* 0x0000003eff3e723e */ /* 0x000fe200000000ff */
[----:B------:R-:W-:Y:S02]  /*16e50*/  HADD2.F32 R2, -RZ, R2.H1_H1 ;  /* 0x30000002ff027230 */ /* 0x000fe40000004100 */
[--C-:B------:R-:W-:Y:S02]  /*16e60*/  HADD2.F32 R10, -RZ, R3.reuse.H0_H0 ;  /* 0x20000003ff0a7230 */ /* 0x100fe40000004100 */
[----:B------:R-:W-:Y:S02]  /*16e70*/  HADD2.F32 R12, -RZ, R3.H1_H1 ;  /* 0x30000003ff0c7230 */ /* 0x000fe40000004100 */
[-C--:B------:R-:W-:Y:S01]  /*16e80*/  FFMA.FTZ R3, R7, R0.reuse, RZ ;  /* 0x0000000007037223 */ /* 0x080fe200000100ff */
[----:B------:R-:W-:Y:S01]  /*16e90*/  PRMT R63, R63, 0x5410, R62 ;  /* 0x000054103f3f7816 */ /* 0x000fe2000000003e */
[-C--:B------:R-:W-:Y:S01]  /*16ea0*/  FFMA.FTZ R22, R6, R0.reuse, RZ ;  /* 0x0000000006167223 */ /* 0x080fe200000100ff */
[----:B------:R-:W-:Y:S01]  /*16eb0*/  FFMA.FTZ R23, R4, R0, RZ ;  /* 0x0000000004177223 */ /* 0x000fe200000100ff */
[----:B------:R-:W-:Y:S01]  /*16ec0*/  FFMA.FTZ R3, R42, R2, R3 ;  /* 0x000000022a037223 */ /* 0x000fe20000010003 */
[----:B------:R-:W-:Y:S01]  /*16ed0*/  FFMA.FTZ R0, R11, R0, RZ ;  /* 0x000000000b007223 */ /* 0x000fe200000100ff */
[----:B------:R-:W-:-:S02]  /*16ee0*/  HADD2 R62, R63, R31 ;  /* 0x0000001f3f3e7230 */ /* 0x000fc40000000000 */
[-C--:B------:R-:W-:Y:S01]  /*16ef0*/  FFMA.FTZ R31, R32, R2.reuse, R23 ;  /* 0x00000002201f7223 */ /* 0x080fe20000010017 */
[-C--:B------:R-:W-:Y:S01]  /*16f00*/  FFMA.FTZ R22, R33, R2.reuse, R22 ;  /* 0x0000000221167223 */ /* 0x080fe20000010016 */
[----:B------:R-:W-:Y:S01]  /*16f10*/  FFMA.FTZ R0, R43, R2, R0 ;  /* 0x000000022b007223 */ /* 0x000fe20000010000 */
        /* <DEDUP_REMOVED lines=22> */
[----:B--2---:R-:W-:-:S02]  /*17080*/  HADD2.F32 R22, -RZ, R20.H0_H0 ;  /* 0x20000014ff167230 */ /* 0x004fc40000004100 */
[-C--:B------:R-:W-:Y:S01]  /*17090*/  FFMA.FTZ R12, R61, R23.reuse, R12 ;  /* 0x000000173d0c7223 */ /* 0x080fe2000001000c */
[-C--:B------:R-:W-:Y:S01]  /*170a0*/  FFMA.FTZ R31, R60, R23.reuse, R31 ;  /* 0x000000173c1f7223 */ /* 0x080fe2000001001f */
[----:B------:R-:W-:Y:S01]  /*170b0*/  FFMA.FTZ R8, R24, R23, R39 ;  /* 0x0000001718087223 */ /* 0x000fe20000010027 */
[----:B------:R-:W-:Y:S01]  /*170c0*/  FFMA.FTZ R0, R66, R10, R9 ;  /* 0x0000000a42007223 */ /* 0x000fe20000010009 */
[----:B------:R-:W-:Y:S02]  /*170d0*/  HADD2.F32 R20, -RZ, R20.H1_H1 ;  /* 0x30000014ff147230 */ /* 0x000fe40000004100 */
[-C--:B------:R-:W-:Y:S01]  /*170e0*/  FFMA.FTZ R9, R7, R22.reuse, RZ ;  /* 0x0000001607097223 */ /* 0x080fe200000100ff */
[-C--:B------:R-:W-:Y:S01]  /*170f0*/  FFMA.FTZ R30, R6, R22.reuse, RZ ;  /* 0x00000016061e7223 */ /* 0x080fe200000100ff */
[----:B------:R-:W-:Y:S01]  /*17100*/  FFMA.FTZ R23, R4, R22, RZ ;  /* 0x0000001604177223 */ /* 0x000fe200000100ff */
[----:B------:R-:W-:Y:S01]  /*17110*/  FMUL.FTZ R73, R73, R28 ;  /* 0x0000001c49497220 */ /* 0x000fe20000410000 */
[----:B------:R-:W-:Y:S01]  /*17120*/  FMUL.FTZ R70, R70, R25 ;  /* 0x0000001946467220 */ /* 0x000fe20000410000 */
[----:B------:R-:W-:Y:S01]  /*17130*/  FFMA.FTZ R22, R11, R22, RZ ;  /* 0x000000160b167223 */ /* 0x000fe200000100ff */
        /* <DEDUP_REMOVED lines=8> */
[----:B------:R-:W-:Y:S01]  /*171c0*/  F2FP.F16.F32.PACK_AB R73, RZ, R73 ;  /* 0x00000049ff49723e */ /* 0x000fe200000000ff */
[----:B------:R-:W-:Y:S01]  /*171d0*/  HADD2.F32 R21, -RZ, R21.H1_H1 ;  /* 0x30000015ff157230 */ /* 0x000fe20000004100 */
[----:B------:R-:W-:Y:S01]  /*171e0*/  F2FP.F16.F32.PACK_AB R70, RZ, R70 ;  /* 0x00000046ff46723e */ /* 0x000fe200000000ff */
[-C--:B------:R-:W-:Y:S01]  /*171f0*/  FFMA.FTZ R9, R44, R10.reuse, R9 ;  /* 0x0000000a2c097223 */ /* 0x080fe20000010009 */
[-C--:B------:R-:W-:Y:S01]  /*17200*/  FFMA.FTZ R30, R51, R10.reuse, R30 ;  /* 0x0000000a331e7223 */ /* 0x080fe2000001001e */
[-C--:B------:R-:W-:Y:S01]  /*17210*/  FFMA.FTZ R63, R50, R10.reuse, R23 ;  /* 0x0000000a323f7223 */ /* 0x080fe20000010017 */
[----:B------:R-:W-:Y:S01]  /*17220*/  FFMA.FTZ R20, R49, R10, R22 ;  /* 0x0000000a31147223 */ /* 0x000fe20000010016 */
[----:B------:R-:W-:Y:S01]  /*17230*/  PRMT R73, R73, 0x5410, R70 ;  /* 0x0000541049497816 */ /* 0x000fe20000000046 */
[----:B0-----:R-:W-:-:S02]  /*17240*/  HADD2.F32 R23, -RZ, R2.H0_H0 ;  /* 0x20000002ff177230 */ /* 0x001fc40000004100 */
[-C--:B------:R-:W-:Y:S01]  /*17250*/  FFMA.FTZ R10, R48, R21.reuse, R9 ;  /* 0x00000015300a7223 */ /* 0x080fe20000010009 */
[-C--:B------:R-:W-:Y:S01]  /*17260*/  FFMA.FTZ R39, R47, R21.reuse, R30 ;  /* 0x000000152f277223 */ /* 0x080fe2000001001e */
[-C--:B------:R-:W-:Y:S01]  /*17270*/  FFMA.FTZ R22, R46, R21.reuse, R63 ;  /* 0x000000152e167223 */ /* 0x080fe2000001003f */
[----:B------:R-:W-:Y:S01]  /*17280*/  FFMA.FTZ R21, R45, R21, R20 ;  /* 0x000000152d157223 */ /* 0x000fe20000010014 */
[----:B------:R-:W-:Y:S01]  /*17290*/  HFMA2.MMA R13, R73, 1, 1, R40 ;  /* 0x3c003c00490d7835 */ /* 0x000fe20000000028 */
[--C-:B------:R-:W-:Y:S02]  /*172a0*/  HADD2.F32 R9, -RZ, R3.reuse.H0_H0 ;  /* 0x20000003ff097230 */ /* 0x100fe40000004100 */
[-C--:B------:R-:W-:Y:S01]  /*172b0*/  FFMA.FTZ R39, R52, R23.reuse, R39 ;  /* 0x0000001734277223 */ /* 0x080fe20000010027 */
[----:B------:R-:W-:Y:S02]  /*172c0*/  HADD2.F32 R20, -RZ, R3.H1_H1 ;  /* 0x30000003ff147230 */ /* 0x000fe40000004100 */
[-C--:B------:R-:W-:Y:S01]  /*172d0*/  FFMA.FTZ R3, R55, R23.reuse, R10 ;  /* 0x0000001737037223 */ /* 0x080fe2000001000a */
[-C--:B------:R-:W-:Y:S01]  /*172e0*/  FFMA.FTZ R40, R53, R23.reuse, R22 ;  /* 0x0000001735287223 */ /* 0x080fe20000010016 */
[----:B------:R-:W-:-:S02]  /*172f0*/  FFMA.FTZ R64, R54, R23, R21 ;  /* 0x0000001736407223 */ /* 0x000fc40000010015 */
[----:B------:R-:W0:Y:S01]  /*17300*/  LDS.64 R22, [UR5+0x1b0] ;  /* 0x0001b005ff167984 */ /* 0x000e220008000a00 */
[----:B------:R-:W-:-:S05]  /*17310*/  HADD2.F32 R2, -RZ, R2.H1_H1 ;  /* 0x30000002ff027230 */ /* 0x000fca0000004100 */
        /* <DEDUP_REMOVED lines=14> */
[----:B------:R-:W1:Y:S01]  /*17400*/  LDS.64 R20, [UR5+0x1b8] ;  /* 0x0001b805ff147984 */ /* 0x000e620008000a00 */
[----:B------:R-:W-:Y:S01]  /*17410*/  FMUL.FTZ R0, R0, R29 ;  /* 0x0000001d00007220 */ /* 0x000fe20000410000 */
[-C--:B------:R-:W-:Y:S01]  /*17420*/  FMUL.FTZ R12, R12, R19.reuse ;  /* 0x000000130c0c7220 */ /* 0x080fe20000410000 */
        /* <DEDUP_REMOVED lines=8> */
[----:B------:R-:W-:Y:S01]  /*174b0*/  F2FP.F16.F32.PACK_AB R10, RZ, R10 ;  /* 0x0000000aff0a723e */ /* 0x000fe200000000ff */
[----:B------:R-:W-:Y:S01]  /*174c0*/  FMUL.FTZ R3, R3, R28 ;  /* 0x0000001c03037220 */ /* 0x000fe20000410000 */
[----:B------:R-:W-:Y:S01]  /*174d0*/  PRMT R0, R0, 0x5410, R12 ;  /* 0x0000541000007816 */ /* 0x000fe2000000000c */
[----:B------:R-:W-:Y:S01]  /*174e0*/  FMUL.FTZ R40, R40, R25 ;  /* 0x0000001928287220 */ /* 0x000fe20000410000 */
[----:B------:R-:W-:Y:S01]  /*174f0*/  PRMT R10, R10, 0x5410, R30 ;  /* 0x000054100a0a7816 */ /* 0x000fe2000000001e */
[----:B------:R-:W-:-:S02]  /*17500*/  HADD2 R2, R31, R38 ;  /* 0x000000261f027230 */ /* 0x000fc40000000000 */
[----:B------:R-:W2:Y:S01]  /*17510*/  LDS.64 R30, [UR5+0x230] ;  /* 0x00023005ff1e7984 */ /* 0x000ea20008000a00 */
[----:B------:R-:W-:Y:S01]  /*17520*/  F2FP.F16.F32.PACK_AB R3, RZ, R3 ;  /* 0x00000003ff03723e */ /* 0x000fe200000000ff */
[----:B------:R-:W-:Y:S01]  /*17530*/  HFMA2.MMA R8, R0, 1, 1, R37 ;  /* 0x3c003c0000087835 */ /* 0x000fe20000000025 */
[----:B------:R-:W-:Y:S01]  /*17540*/  F2FP.F16.F32.PACK_AB R40, RZ, R40 ;  /* 0x00000028ff28723e */ /* 0x000fe200000000ff */
[----:B0-----:R-:W-:-:S03]  /*17550*/  HADD2.F32 R0, -RZ, R22.H0_H0 ;  /* 0x20000016ff007230 */ /* 0x001fc60000004100 */
[----:B------:R-:W-:Y:S01]  /*17560*/  PRMT R3, R3, 0x5410, R40 ;  /* 0x0000541003037816 */ /* 0x000fe20000000028 */
[----:B------:R-:W-:Y:S02]  /*17570*/  HADD2.F32 R22, -RZ, R22.H1_H1 ;  /* 0x30000016ff167230 */ /* 0x000fe40000004100 */
[--C-:B------:R-:W-:Y:S02]  /*17580*/  HADD2.F32 R12, -RZ, R23.reuse.H0_H0 ;  /* 0x20000017ff0c7230 */ /* 0x100fe40000004100 */
[----:B------:R-:W-:Y:S02]  /*17590*/  HADD2.F32 R9, -RZ, R23.H1_H1 ;  /* 0x30000017ff097230 */ /* 0x000fe40000004100 */
[-C--:B------:R-:W-:Y:S01]  /*175a0*/  FFMA.FTZ R23, R4, R0.reuse, RZ ;  /* 0x0000000004177223 */ /* 0x080fe200000100ff */
[----:B------:R-:W-:Y:S02]  /*175b0*/  HFMA2.MMA R5, R10, 1, 1, R5 ;  /* 0x3c003c000a057835 */ /* 0x000fe40000000005 */
[----:B------:R-:W-:Y:S01]  /*175c0*/  HFMA2.MMA R10, R3, 1, 1, R36 ;  /* 0x3c003c00030a7835 */ /* 0x000fe20000000024 */
[-C--:B------:R-:W-:Y:S01]  /*175d0*/  FFMA.FTZ R3, R7, R0.reuse, RZ ;  /* 0x0000000007037223 */ /* 0x080fe200000100ff */
[----:B------:R-:W-:Y:S01]  /*175e0*/  FFMA.FTZ R36, R6, R0, RZ ;  /* 0x0000000006247223 */ /* 0x000fe200000100ff */
[----:B------:R-:W-:Y:S01]  /*175f0*/  FFMA.FTZ R23, R32, R22, R23 ;  /* 0x0000001620177223 */ /* 0x000fe20000010017 */
        /* <DEDUP_REMOVED lines=28> */
[----:B------:R-:W-:-:S02]  /*177c0*/  HADD2.F32 R21, -RZ, R21.H1_H1 ;  /* 0x30000015ff157230 */ /* 0x000fc40000004100 */
[--C-:B--2---:R-:W-:Y:S02]  /*177d0*/  HADD2.F32 R9, -RZ, R30.reuse.H0_H0 ;  /* 0x2000001eff097230 */ /* 0x104fe40000004100 */
[----:B------:R-:W-:Y:S02]  /*177e0*/  HADD2.F32 R30, -RZ, R30.H1_H1 ;  /* 0x3000001eff1e7230 */ /* 0x000fe40000004100 */
[-C--:B------:R-:W-:Y:S01]  /*177f0*/  FFMA.FTZ R0, R66, R21.reuse, R3 ;  /* 0x0000001542007223 */ /* 0x080fe20000010003 */
[-C--:B------:R-:W-:Y:S01]  /*17800*/  FFMA.FTZ R12, R67, R21.reuse, R12 ;  /* 0x00000015430c7223 */ /* 0x080fe2000001000c */
[-C--:B------:R-:W-:Y:S01]  /*17810*/  FFMA.FTZ R37, R68, R21.reuse, R37 ;  /* 0x0000001544257223 */ /* 0x080fe20000010025 */
        /* <DEDUP_REMOVED lines=39> */
[-C--:B------:R-:W-:Y:S01]  /*17a90*/  FFMA.FTZ R38, R67, R36.reuse, R38 ;  /* 0x0000002443267223 */ /* 0x080fe20000010026 */
[----:B------:R-:W-:Y:S01]  /*17aa0*/  FFMA.FTZ R31, R68, R36, R9 ;  /* 0x00000024441f7223 */ /* 0x000fe20000010009 */
[----:B------:R-:W-:Y:S01]  /*17ab0*/  F2FP.F16.F32.PACK_AB R0, RZ, R0 ;  /* 0x00000000ff00723e */ /* 0x000fe200000000ff */
[----:B------:R-:W-:Y:S01]  /*17ac0*/  FFMA.FTZ R40, R69, R36, R40 ;  /* 0x0000002445287223 */ /* 0x000fe20000010028 */
[----:B------:R-:W-:Y:S01]  /*17ad0*/  F2FP.F16.F32.PACK_AB R12, RZ, R12 ;  /* 0x0000000cff0c723e */ /* 0x000fe200000000ff */
[----:B------:R-:W-:Y:S01]  /*17ae0*/  FMUL.FTZ R30, R30, R29 ;  /* 0x0000001d1e1e7220 */ /* 0x000fe20000410000 */
[----:B------:R-:W-:Y:S01]  /*17af0*/  FMUL.FTZ R38, R38, R19 ;  /* 0x0000001326267220 */ /* 0x000fe20000410000 */
[-C--:B------:R-:W-:Y:S01]  /*17b00*/  FMUL.FTZ R37, R37, R28.reuse ;  /* 0x0000001c25257220 */ /* 0x080fe20000410000 */
[-C--:B------:R-:W-:Y:S01]  /*17b10*/  FMUL.FTZ R3, R20, R25.reuse ;  /* 0x0000001914037220 */ /* 0x080fe20000410000 */
[----:B------:R-:W-:Y:S01]  /*17b20*/  PRMT R0, R0, 0x5410, R12 ;  /* 0x0000541000007816 */ /* 0x000fe2000000000c */
[----:B------:R-:W-:Y:S01]  /*17b30*/  FMUL.FTZ R31, R31, R28 ;  /* 0x0000001c1f1f7220 */ /* 0x000fe20000410000 */
[----:B------:R-:W1:Y:S01]  /*17b40*/  LDS.64 R20, [UR5+0x2b8] ;  /* 0x0002b805ff147984 */ /* 0x000e620008000a00 */
        /* <DEDUP_REMOVED lines=8> */
[----:B------:R-:W-:-:S02]  /*17bd0*/  PRMT R0, R30, 0x5410, R38 ;  /* 0x000054101e007816 */ /* 0x000fc40000000026 */
[----:B------:R-:W-:Y:S02]  /*17be0*/  PRMT R37, R37, 0x5410, R9 ;  /* 0x0000541025257816 */ /* 0x000fe40000000009 */
[----:B------:R-:W-:Y:S02]  /*17bf0*/  PRMT R9, R31, 0x5410, R40 ;  /* 0x000054101f097816 */ /* 0x000fe40000000028 */
[----:B------:R-:W2:Y:S01]  /*17c00*/  LDS.64 R30, [UR5+0x330] ;  /* 0x00033005ff1e7984 */ /* 0x000ea20008000a00 */
[----:B------:R-:W-:Y:S01]  /*17c10*/  HFMA2.MMA R0, R0, 1, 1, R17 ;  /* 0x3c003c0000007835 */ /* 0x000fe20000000011 */
[----:B0-----:R-:W-:Y:S02]  /*17c20*/  HADD2.F32 R17, -RZ, R22.H0_H0 ;  /* 0x20000016ff117230 */ /* 0x001fe40000004100 */
[----:B------:R-:W-:Y:S01]  /*17c30*/  HADD2 R12, R37, R34 ;  /* 0x00000022250c7230 */ /* 0x000fe20000000000 */
[----:B------:R-:W-:Y:S01]  /*17c40*/  HFMA2.MMA R9, R9, 1, 1, R18 ;  /* 0x3c003c0009097835 */ /* 0x000fe20000000012 */
        /* <DEDUP_REMOVED lines=28> */
[----:B------:R-:W-:Y:S01]  /*17e10*/  FFMA.FTZ R18, R56, R20, R17 ;  /* 0x0000001438127223 */ /* 0x000fe20000010011 */
[----:B------:R-:W-:Y:S02]  /*17e20*/  HADD2.F32 R21, -RZ, R21.H1_H1 ;  /* 0x30000015ff157230 */ /* 0x000fe40000004100 */
[----:B--2---:R-:W-:-:S02]  /*17e30*/  HADD2.F32 R36, -RZ, R30.H0_H0 ;  /* 0x2000001eff247230 */ /* 0x004fc40000004100 */
[----:B------:R-:W-:Y:S01]  /*17e40*/  FFMA.FTZ R17, R65, R37, R18 ;  /* 0x0000002541117223 */ /* 0x000fe20000010012 */
[----:B------:R-:W-:Y:S02]  /*17e50*/  HADD2.F32 R30, -RZ, R30.H1_H1 ;  /* 0x3000001eff1e7230 */ /* 0x000fe40000004100 */
[----:B------:R-:W-:Y:S01]  /*17e60*/  FFMA.FTZ R34, R58, R20, R39 ;  /* 0x000000143a227223 */ /* 0x000fe20000010027 */
[----:B------:R-:W-:Y:S01]  /*17e70*/  FFMA.FTZ R7, R7, R36, RZ ;  /* 0x0000002407077223 */ /* 0x000fe200000100ff */
[----:B------:R-:W-:Y:S01]  /*17e80*/  FFMA.FTZ R39, R59, R20, R38 ;  /* 0x000000143b277223 */ /* 0x000fe20000010026 */
[-C--:B------:R-:W-:Y:S01]  /*17e90*/  FFMA.FTZ R6, R6, R36.reuse, RZ ;  /* 0x0000002406067223 */ /* 0x080fe200000100ff */
[----:B------:R-:W-:Y:S01]  /*17ea0*/  FFMA.FTZ R18, R66, R21, R17 ;  /* 0x0000001542127223 */ /* 0x000fe20000010011 */
[--C-:B------:R-:W-:Y:S02]  /*17eb0*/  HADD2.F32 R38, -RZ, R31.reuse.H0_H0 ;  /* 0x2000001fff267230 */ /* 0x100fe40000004100 */
[----:B------:R-:W-:Y:S01]  /*17ec0*/  FFMA.FTZ R17, R4, R36, RZ ;  /* 0x0000002404117223 */ /* 0x000fe200000100ff */
[----:B------:R-:W-:Y:S01]  /*17ed0*/  FFMA.FTZ R7, R42, R30, R7 ;  /* 0x0000001e2a077223 */ /* 0x000fe20000010007 */
[----:B------:R-:W-:Y:S01]  /*17ee0*/  FFMA.FTZ R36, R11, R36, RZ ;  /* 0x000000240b247223 */ /* 0x000fe200000100ff */
[----:B------:R-:W-:Y:S01]  /*17ef0*/  FFMA.FTZ R6, R33, R30, R6 ;  /* 0x0000001e21067223 */ /* 0x000fe20000010006 */
[----:B------:R-:W-:-:S02]  /*17f00*/  HADD2.F32 R31, -RZ, R31.H1_H1 ;  /* 0x3000001fff1f7230 */ /* 0x000fc40000004100 */
[----:B------:R-:W-:Y:S01]  /*17f10*/  FFMA.FTZ R17, R32, R30, R17 ;  /* 0x0000001e20117223 */ /* 0x000fe20000010011 */
[----:B------:R-:W-:Y:S01]  /*17f20*/  FFMA.FTZ R7, R44, R38, R7 ;  /* 0x000000262c077223 */ /* 0x000fe20000010007 */
        /* <DEDUP_REMOVED lines=20> */
[----:B------:R-:W-:Y:S01]  /*18070*/  FFMA.FTZ R34, R61, R37, R34 ;  /* 0x000000253d227223 */ /* 0x000fe20000010022 */
[-C--:B------:R-:W-:Y:S01]  /*18080*/  FFMA.FTZ R65, R65, R11.reuse, R56 ;  /* 0x0000000b41417223 */ /* 0x080fe20000010038 */
[----:B------:R-:W-:Y:S01]  /*18090*/  FFMA.FTZ R58, R61, R11, R58 ;  /* 0x0000000b3d3a7223 */ /* 0x000fe2000001003a */
[-C--:B------:R-:W-:Y:S01]  /*180a0*/  FFMA.FTZ R20, R24, R37.reuse, R39 ;  /* 0x0000002518147223 */ /* 0x080fe20000010027 */
[C---:B------:R-:W-:Y:S01]  /*180b0*/  FFMA.FTZ R35, R60.reuse, R37, R35 ;  /* 0x000000253c237223 */ /* 0x040fe20000010023 */
[-C--:B------:R-:W-:Y:S01]  /*180c0*/  FFMA.FTZ R57, R60, R11.reuse, R57 ;  /* 0x0000000b3c397223 */ /* 0x080fe20000010039 */
[----:B------:R-:W-:Y:S01]  /*180d0*/  FFMA.FTZ R24, R24, R11, R59 ;  /* 0x0000000b18187223 */ /* 0x000fe2000001003b */
[C---:B------:R-:W-:Y:S01]  /*180e0*/  FFMA.FTZ R34, R67.reuse, R21, R34 ;  /* 0x0000001543227223 */ /* 0x040fe20000010022 */
[-C--:B------:R-:W-:Y:S01]  /*180f0*/  FFMA.FTZ R66, R66, R23.reuse, R65 ;  /* 0x0000001742427223 */ /* 0x080fe20000010041 */
[----:B------:R-:W-:Y:S01]  /*18100*/  FFMA.FTZ R58, R67, R23, R58 ;  /* 0x00000017433a7223 */ /* 0x000fe2000001003a */
[----:B------:R-:W-:Y:S01]  /*18110*/  IADD3 R121, R121, 0x20, RZ ;  /* 0x0000002079797810 */ /* 0x000fe20007ffe0ff */
[CC--:B------:R-:W-:Y:S01]  /*18120*/  FFMA.FTZ R35, R68.reuse, R21.reuse, R35 ;  /* 0x0000001544237223 */ /* 0x0c0fe20000010023 */
[C---:B------:R-:W-:Y:S01]  /*18130*/  FFMA.FTZ R20, R69.reuse, R21, R20 ;  /* 0x0000001545147223 */ /* 0x040fe20000010014 */
[-C--:B------:R-:W-:Y:S01]  /*18140*/  FFMA.FTZ R57, R68, R23.reuse, R57 ;  /* 0x0000001744397223 */ /* 0x080fe20000010039 */
[----:B------:R-:W-:Y:S01]  /*18150*/  FFMA.FTZ R24, R69, R23, R24 ;  /* 0x0000001745187223 */ /* 0x000fe20000010018 */
[----:B------:R-:W-:Y:S01]  /*18160*/  FMUL.FTZ R18, R18, R29 ;  /* 0x0000001d12127220 */ /* 0x000fe20000410000 */
[----:B------:R-:W-:Y:S01]  /*18170*/  FMUL.FTZ R34, R34, R19 ;  /* 0x0000001322227220 */ /* 0x000fe20000410000 */
        /* <DEDUP_REMOVED lines=27> */
.L_x_3205:
[----:B------:R-:W-:-:S04]  /*18330*/  ISETP.GE.AND P0, PT, R121, R122, PT ;  /* 0x0000007a7900720c */ /* 0x000fc80003f06270 */
[----:B------:R-:W-:-:S13]  /*18340*/  ISETP.GE.OR P0, PT, R121, UR13, P0 ;  /* 0x0000000d79007c0c */ /* 0x000fda0008706670 */
[----:B------:R-:W-:Y:S05]  /*18350*/  @P0 BRA `(.L_x_3207) ;  /* 0x0000003000380947 */ /* 0x000fea0003800000 */
.L_x_3208:
[----:B------:R-:W-:Y:S01]  /*18360*/  ISETP.NE.AND P0, PT, R121, R114, PT ;  /* 0x000000727900720c */ /* 0x000fe20003f05270 */
[----:B------:R0:W2:-:S12]  /*18370*/  LDG.E.128.CONSTANT R20, desc[UR8][R38.64] ;  /* 0x0000000826147981 */ /* 0x000098000c1e9d00 */
[----:B------:R-:W1:Y:S01]  /*18380*/  @!P0 LDC.64 R16, c[0x0][0x248] ;  /* 0x00009200ff108b82 */ /* 0x000e620000000a00 */
[----:B------:R-:W-:Y:S01]  /*18390*/  @!P0 LEA R25, R121, 0x1, 0x1 ;  /* 0x0000000179198811 */ /* 0x000fe200078e08ff */
[----:B------:R-:W-:Y:S02]  /*183a0*/  IMAD.WIDE R26, R113, 0x4, R38 ;  /* 0x00000004711a7825 */ /* 0x000fe400078e0226 */
[----:B0-----:R-:W0:Y:S02]  /*183b0*/  LDS.128 R36, [UR5] ;  /* 0x00000005ff247984 */ /* 0x001e240008000c00 */
[----:B-1----:R-:W-:Y:S02]  /*183c0*/  @!P0 IMAD.WIDE R24, R25, 0x2, R16 ;  /* 0x0000000219188825 */ /* 0x002fe400078e0210 */
[----:B------:R-:W3:Y:S04]  /*183d0*/  LDG.E.128.CONSTANT R16, desc[UR8][R26.64] ;  /* 0x000000081a107981 */ /* 0x000ee8000c1e9d00 */
[----:B------:R1:W4:Y:S01]  /*183e0*/  @!P0 LDG.E.U16.CONSTANT R24, desc[UR8][R24.64] ;  /* 0x0000000818188981 */ /* 0x000322000c1e9500 */
[----:B------:R-:W-:-:S05]  /*183f0*/  IMAD.WIDE R126, R113, 0x4, R26 ;  /* 0x00000004717e7825 */ /* 0x000fca00078e021a */
[----:B------:R-:W5:Y:S01]  /*18400*/  LDG.E.128.CONSTANT R32, desc[UR8][R126.64] ;  /* 0x000000087e207981 */ /* 0x000f62000c1e9d00 */
[----:B------:R-:W-:Y:S02]  /*18410*/  MOV R72, 0x3000 ;  /* 0x0000300000487802 */ /* 0x000fe40000000f00 */
[----:B------:R-:W-:-:S04]  /*18420*/  @!P0 IADD3 R115, R115, 0x1, RZ ;  /* 0x0000000173738810 */ /* 0x000fc80007ffe0ff */
[----:B------:R-:W-:Y:S01]  /*18430*/  @!P0 LEA R100, R115, R124, 0x3 ;  /* 0x0000007c73648211 */ /* 0x000fe200078e18ff */
[----:B------:R-:W-:-:S05]  /*18440*/  HFMA2.MMA R71, -RZ, RZ, 0, 0.015625 ;  /* 0x00002400ff477435 */ /* 0x000fca00000001ff */
[----:B------:R-:W5:Y:S01]  /*18450*/  @!P0 LDL.64 R100, [R100] ;  /* 0x0000000064648983 */ /* 0x000f620000100a00 */
[----:B--2---:R-:W-:Y:S02]  /*18460*/  LOP3.LUT R15, R20, 0x70007, RZ, 0xc0, !PT ;  /* 0x00070007140f7812 */ /* 0x004fe400078ec0ff */
[--C-:B------:R-:W-:Y:S02]  /*18470*/  SHF.R.U32.HI R51, RZ, 0x6, R20.reuse ;  /* 0x00000006ff337819 */ /* 0x100fe40000011614 */
[----:B------:R-:W-:Y:S02]  /*18480*/  SHF.R.U32.HI R28, RZ, 0xf, R20 ;  /* 0x0000000fff1c7819 */ /* 0x000fe40000011614 */
[----:B-1----:R-:W-:Y:S02]  /*18490*/  LOP3.LUT R25, R21, 0x380038, RZ, 0xc0, !PT ;  /* 0x0038003815197812 */ /* 0x002fe400078ec0ff */
[--C-:B------:R-:W-:Y:S02]  /*184a0*/  SHF.R.U32.HI R52, RZ, 0x6, R21.reuse ;  /* 0x00000006ff347819 */ /* 0x100fe40000011615 */
[----:B------:R-:W-:-:S02]  /*184b0*/  SHF.R.U32.HI R29, RZ, 0xf, R21 ;  /* 0x0000000fff1d7819 */ /* 0x000fc40000011615 */
[----:B------:R-:W-:Y:S02]  /*184c0*/  LOP3.LUT R26, R22, 0x380038, RZ, 0xc0, !PT ;  /* 0x00380038161a7812 */ /* 0x000fe400078ec0ff */
[--C-:B------:R-:W-:Y:S02]  /*184d0*/  SHF.R.U32.HI R53, RZ, 0x6, R22.reuse ;  /* 0x00000006ff357819 */ /* 0x100fe40000011616 */
[----:B------:R-:W-:Y:S02]  /*184e0*/  SHF.R.U32.HI R30, RZ, 0xf, R22 ;  /* 0x0000000fff1e7819 */ /* 0x000fe40000011616 */
[----:B------:R-:W-:Y:S02]  /*184f0*/  LOP3.LUT R15, R15, 0x64006400, RZ, 0xfc, !PT ;  /* 0x640064000f0f7812 */ /* 0x000fe400078efcff */
[----:B------:R-:W-:Y:S02]  /*18500*/  LOP3.LUT R27, R23, 0x380038, RZ, 0xc0, !PT ;  /* 0x00380038171b7812 */ /* 0x000fe400078ec0ff */
[----:B------:R-:W-:Y:S01]  /*18510*/  SHF.R.U32.HI R50, RZ, 0x6, R23 ;  /* 0x00000006ff327819 */ /* 0x000fe20000011617 */
[----:B------:R-:W-:Y:S01]  /*18520*/  HADD2 R15, R15, -1028, -1028 ;  /* 0xe404e4040f0f7430 */ /* 0x000fe20000000000 */
[----:B------:R-:W-:-:S02]  /*18530*/  LOP3.LUT R28, R28, 0x10001, RZ, 0xc0, !PT ;  /* 0x000100011c1c7812 */ /* 0x000fc400078ec0ff */
[----:B------:R-:W-:Y:S02]  /*18540*/  LOP3.LUT R29, R29, 0x10001, RZ, 0xc0, !PT ;  /* 0x000100011d1d7812 */ /* 0x000fe400078ec0ff */
[----:B------:R-:W-:Y:S02]  /*18550*/  LOP3.LUT R30, R30, 0x10001, RZ, 0xc0, !PT ;  /* 0x000100011e1e7812 */ /* 0x000fe400078ec0ff */
[----:B----4-:R-:W-:Y:S02]  /*18560*/  @!P0 IADD3 R114, R24, R121, RZ ;  /* 0x0000007918728210 */ /* 0x010fe40007ffe0ff */
[----:B------:R-:W-:Y:S02]  /*18570*/  LOP3.LUT R24, R20, 0x380038, RZ, 0xc0, !PT ;  /* 0x0038003814187812 */ /* 0x000fe400078ec0ff */
[----:B------:R-:W-:Y:S02]  /*18580*/  LOP3.LUT R20, R21, 0x70007, RZ, 0xc0, !PT ;  /* 0x0007000715147812 */ /* 0x000fe400078ec0ff */
[----:B------:R-:W-:-:S02]  /*18590*/  LOP3.LUT R21, R22, 0x70007, RZ, 0xc0, !PT ;  /* 0x0007000716157812 */ /* 0x000fc400078ec0ff */
[----:B------:R-:W-:Y:S02]  /*185a0*/  LOP3.LUT R22, R23, 0x70007, RZ, 0xc0, !PT ;  /* 0x0007000717167812 */ /* 0x000fe400078ec0ff */
[----:B------:R-:W-:Y:S02]  /*185b0*/  SHF.R.U32.HI R23, RZ, 0xf, R23 ;  /* 0x0000000fff177819 */ /* 0x000fe40000011617 */
[C---:B---3--:R-:W-:Y:S02]  /*185c0*/  LOP3.LUT R46, R17.reuse, 0x70007, RZ, 0xc0, !PT ;  /* 0x00070007112e7812 */ /* 0x048fe400078ec0ff */
[----:B------:R-:W-:Y:S02]  /*185d0*/  LOP3.LUT R56, R17, 0x380038, RZ, 0xc0, !PT ;  /* 0x0038003811387812 */ /* 0x000fe400078ec0ff */
[--C-:B------:R-:W-:Y:S02]  /*185e0*/  SHF.R.U32.HI R64, RZ, 0x6, R17.reuse ;  /* 0x00000006ff407819 */ /* 0x100fe40000011611 */
[----:B------:R-:W-:-:S02]  /*185f0*/  SHF.R.U32.HI R42, RZ, 0xe, R17 ;  /* 0x0000000eff2a7819 */ /* 0x000fc40000011611 */
[----:B------:R-:W-:Y:S02]  /*18600*/  LOP3.LUT R17, R21, 0x64006400, RZ, 0xfc, !PT ;  /* 0x6400640015117812 */ /* 0x000fe400078efcff */
[----:B------:R-:W-:Y:S02]  /*18610*/  SHF.R.U32.HI R43, RZ, 0xe, R16 ;  /* 0x0000000eff2b7819 */ /* 0x000fe40000011610 */
[----:B------:R-:W-:Y:S02]  /*18620*/  SHF.R.U32.HI R41, RZ, 0xe, R18 ;  /* 0x0000000eff297819 */ /* 0x000fe40000011612 */
[----:B------:R-:W-:Y:S02]  /*18630*/  SHF.R.U32.HI R40, RZ, 0xe, R19 ;  /* 0x0000000eff287819 */ /* 0x000fe40000011613 */
[----:B------:R-:W-:Y:S02]  /*18640*/  LOP3.LUT R23, R23, 0x10001, RZ, 0xc0, !PT ;  /* 0x0001000117177812 */ /* 0x000fe400078ec0ff */
[----:B------:R-:W-:-:S02]  /*18650*/  LOP3.LUT R47, R19, 0x70007, RZ, 0xc0, !PT ;  /* 0x00070007132f7812 */ /* 0x000fc400078ec0ff */
[----:B------:R-:W-:Y:S02]  /*18660*/  LOP3.LUT R57, R19, 0x380038, RZ, 0xc0, !PT ;  /* 0x0038003813397812 */ /* 0x000fe400078ec0ff */
[----:B------:R-:W-:Y:S02]  /*18670*/  SHF.R.U32.HI R66, RZ, 0x6, R19 ;  /* 0x00000006ff427819 */ /* 0x000fe40000011613 */
[C---:B------:R-:W-:Y:S02]  /*18680*/  LOP3.LUT R49, R16.reuse, 0x70007, RZ, 0xc0, !PT ;  /* 0x0007000710317812 */ /* 0x040fe400078ec0ff */
[----:B------:R-:W-:Y:S02]  /*18690*/  LOP3.LUT R55, R16, 0x380038, RZ, 0xc0, !PT ;  /* 0x0038003810377812 */ /* 0x000fe400078ec0ff */
[----:B------:R-:W-:Y:S02]  /*186a0*/  SHF.R.U32.HI R63, RZ, 0x6, R16 ;  /* 0x00000006ff3f7819 */ /* 0x000fe40000011610 */
[----:B------:R-:W-:Y:S01]  /*186b0*/  LOP3.LUT R19, R24, 0x64006400, RZ, 0xfc, !PT ;  /* 0x6400640018137812 */ /* 0x000fe200078efcff */
[----:B------:R-:W-:Y:S01]  /*186c0*/  HADD2 R17, R17, -1028, -1028 ;  /* 0xe404e40411117430 */ /* 0x000fe20000000000 */
[----:B------:R-:W-:-:S02]  /*186d0*/  LOP3.LUT R16, R20, 0x64006400, RZ, 0xfc, !PT ;  /* 0x6400640014107812 */ /* 0x000fc400078efcff */
[----:B------:R-:W-:Y:S02]  /*186e0*/  LOP3.LUT R21, R26, 0x64006400, RZ, 0xfc, !PT ;  /* 0x640064001a157812 */ /* 0x000fe400078efcff */
[----:B------:R-:W-:Y:S02]  /*186f0*/  LOP3.LUT R43, R28, 0x20002, R43, 0xf8, !PT ;  /* 0x000200021c2b7812 */ /* 0x000fe400078ef82b */
[----:B------:R-:W-:Y:S02]  /*18700*/  LOP3.LUT R42, R29, 0x20002, R42, 0xf8, !PT ;  /* 0x000200021d2a7812 */ /* 0x000fe400078ef82a */
[----:B------:R-:W-:Y:S02]  /*18710*/  LOP3.LUT R41, R30, 0x20002, R41, 0xf8, !PT ;  /* 0x000200021e297812 */ /* 0x000fe400078ef829 */
[----:B------:R-:W-:Y:S01]  /*18720*/  LOP3.LUT R40, R23, 0x20002, R40, 0xf8, !PT ;  /* 0x0002000217287812 */ /* 0x000fe200078ef828 */
[----:B0-----:R-:W-:Y:S01]  /*18730*/  HFMA2.MMA R23, R15, R36, RZ ;  /* 0x000000240f177235 */ /* 0x001fe200000000ff */
[----:B------:R-:W-:Y:S01]  /*18740*/  LOP3.LUT R25, R25, 0x64006400, RZ, 0xfc, !PT ;  /* 0x6400640019197812 */ /* 0x000fe200078efcff */
[----:B------:R-:W0:Y:S01]  /*18750*/  LDS.128 R28, [UR5+0x10] ;  /* 0x00001005ff1c7984 */ /* 0x000e220008000c00 */
[----:B------:R-:W-:-:S02]  /*18760*/  LOP3.LUT R22, R22, 0x64006400, RZ, 0xfc, !PT ;  /* 0x6400640016167812 */ /* 0x000fc400078efcff */
[C---:B------:R-:W-:Y:S02]  /*18770*/  LOP3.LUT R48, R18.reuse, 0x70007, RZ, 0xc0, !PT ;  /* 0x0007000712307812 */ /* 0x040fe400078ec0ff */
[----:B------:R-:W-:Y:S02]  /*18780*/  LOP3.LUT R54, R18, 0x380038, RZ, 0xc0, !PT ;  /* 0x0038003812367812 */ /* 0x000fe400078ec0ff */
[----:B------:R-:W-:Y:S01]  /*18790*/  SHF.R.U32.HI R65, RZ, 0x6, R18 ;  /* 0x00000006ff417819 */ /* 0x000fe20000011612 */
[-C--:B------:R-:W-:Y:S01]  /*187a0*/  HFMA2 R18, R19, R72.reuse.H0_H0, -132, -132 ;  /* 0xd820d82013127431 */ /* 0x080fe20000040048 */
[----:B------:R-:W-:Y:S01]  /*187b0*/  LOP3.LUT R27, R27, 0x64006400, RZ, 0xfc, !PT ;  /* 0x640064001b1b7812 */ /* 0x000fe200078efcff */
[----:B------:R-:W-:Y:S02]  /*187c0*/  HADD2 R16, R16, -1028, -1028 ;  /* 0xe404e40410107430 */ /* 0x000fe40000000000 */
[-C--:B------:R-:W-:Y:S02]  /*187d0*/  HFMA2 R20, R21, R72.reuse.H0_H0, -132, -132 ;  /* 0xd820d82015147431 */ /* 0x080fe40000040048 */
[----:B------:R-:W-:Y:S01]  /*187e0*/  HFMA2 R19, R25, R72.H0_H0, -132, -132 ;  /* 0xd820d82019137431 */ /* 0x000fe20000040048 */
[----:B------:R-:W-:Y:S01]  /*187f0*/  HFMA2.MMA R25, R17, R36, RZ ;  /* 0x0000002411197235 */ /* 0x000fe200000000ff */
[----:B------:R-:W-:Y:S01]  /*18800*/  HADD2 R21, R22, -1028, -1028 ;  /* 0xe404e40416157430 */ /* 0x000fe20000000000 */
[-C--:B------:R-:W-:Y:S01]  /*18810*/  HFMA2.MMA R60, R18, R37.reuse, R23 ;  /* 0x00000025123c7235 */ /* 0x080fe20000000017 */
[----:B------:R-:W-:Y:S01]  /*18820*/  HFMA2 R24, R16, R36, RZ.H0_H0 ;  /* 0x0000002410187231 */ /* 0x000fe200000400ff */
[----:B------:R-:W-:Y:S01]  /*18830*/  LOP3.LUT R23, R51, 0x70007, RZ, 0xc0, !PT ;  /* 0x0007000733177812 */ /* 0x000fe200078ec0ff */
[----:B------:R-:W-:Y:S01]  /*18840*/  HFMA2 R22, R27, R72.H0_H0, -132, -132 ;  /* 0xd820d8201b167431 */ /* 0x000fe20000040048 */
[----:B------:R-:W-:Y:S01]  /*18850*/  LOP3.LUT R27, R53, 0x70007, RZ, 0xc0, !PT ;  /* 0x00070007351b7812 */ /* 0x000fe200078ec0ff */
[----:B------:R-:W-:Y:S01]  /*18860*/  HFMA2 R36, R21, R36, RZ.H0_H0 ;  /* 0x0000002415247231 */ /* 0x000fe200000400ff */
[----:B------:R-:W-:Y:S01]  /*18870*/  HFMA2.MMA R62, R20, R37, R25 ;  /* 0x00000025143e7235 */ /* 0x000fe20000000019 */
[-C--:B------:R-:W-:Y:S01]  /*18880*/  HFMA2 R61, R19, R37.reuse, R24 ;  /* 0x00000025133d7231 */ /* 0x080fe20000000018 */
[----:B------:R-:W-:Y:S01]  /*18890*/  LOP3.LUT R24, R51, 0x380038, RZ, 0xc0, !PT ;  /* 0x0038003833187812 */ /* 0x000fe200078ec0ff */
[----:B------:R-:W-:Y:S01]  /*188a0*/  HFMA2 R67, R22, R37, R36 ;  /* 0x0000002516437231 */ /* 0x000fe20000000024 */
        /* <DEDUP_REMOVED lines=17> */
[-C--:B------:R-:W-:Y:S01]  /*189c0*/  HFMA2.MMA R60, R58, R38.reuse, R60 ;  /* 0x000000263a3c7235 */ /* 0x080fe2000000003c */
[----:B------:R-:W-:Y:S01]  /*189d0*/  LOP3.LUT R53, R53, 0x1c001c0, RZ, 0xc0, !PT ;  /* 0x01c001c035357812 */ /* 0x000fe200078ec0ff */
[----:B------:R-:W-:Y:S01]  /*189e0*/  HFMA2.MMA R62, R24, R38, R62 ;  /* 0x00000026183e7235 */ /* 0x000fe2000000003e */
[----:B------:R-:W-:-:S02]  /*189f0*/  HFMA2 R45, R45, R72.H0_H0, -132, -132 ;  /* 0xd820d8202d2d7431 */ /* 0x000fc40000040048 */
[-C--:B------:R-:W-:Y:S02]  /*18a00*/  HFMA2 R26, R37, R72.reuse.H0_H0, -132, -132 ;  /* 0xd820d820251a7431 */ /* 0x080fe40000040048 */
[----:B------:R-:W-:Y:S02]  /*18a10*/  HFMA2 R44, R27, R72.H0_H0, -132, -132 ;  /* 0xd820d8201b2c7431 */ /* 0x000fe40000040048 */
        /* <DEDUP_REMOVED lines=9> */
[----:B------:R-:W-:Y:S01]  /*18ab0*/  LOP3.LUT R39, R47, 0x64006400, RZ, 0xfc, !PT ;  /* 0x640064002f277812 */ /* 0x000fe200078efcff */
[----:B------:R-:W-:Y:S01]  /*18ac0*/  HFMA2 R47, R38, R71.H0_H0, -20, -20 ;  /* 0xcd00cd00262f7431 */ /* 0x000fe20000040047 */
[----:B------:R-:W-:-:S02]  /*18ad0*/  LOP3.LUT R36, R51, 0x64006400, RZ, 0xfc, !PT ;  /* 0x6400640033247812 */ /* 0x000fc400078efcff */
[----:B------:R-:W-:Y:S02]  /*18ae0*/  LOP3.LUT R50, R50, 0x1c001c0, RZ, 0xc0, !PT ;  /* 0x01c001c032327812 */ /* 0x000fe400078ec0ff */
[----:B------:R-:W-:Y:S01]  /*18af0*/  LOP3.LUT R53, R49, 0x64006400, RZ, 0xfc, !PT ;  /* 0x6400640031357812 */ /* 0x000fe200078efcff */
[----:B------:R-:W-:Y:S01]  /*18b00*/  HFMA2 R49, R36, R71.H0_H0, -20, -20 ;  /* 0xcd00cd0024317431 */ /* 0x000fe20000040047 */
[----:B------:R-:W-:Y:S01]  /*18b10*/  LOP3.LUT R51, R48, 0x64006400, RZ, 0xfc, !PT ;  /* 0x6400640030337812 */ /* 0x000fe200078efcff */
[----:B0-----:R-:W-:Y:S01]  /*18b20*/  HFMA2.MMA R36, R47, R28, R62 ;  /* 0x0000001c2f247235 */ /* 0x001fe2000000003e */
[----:B------:R-:W-:Y:S02]  /*18b30*/  LOP3.LUT R52, R52, 0x1c001c0, RZ, 0xc0, !PT ;  /* 0x01c001c034347812 */ /* 0x000fe400078ec0ff */
[----:B------:R-:W-:Y:S01]  /*18b40*/  LOP3.LUT R50, R50, 0x64006400, RZ, 0xfc, !PT ;  /* 0x6400640032327812 */ /* 0x000fe200078efcff */
[----:B------:R-:W-:Y:S01]  /*18b50*/  HADD2 R51, R51, -1028, -1028 ;  /* 0xe404e40433337430 */ /* 0x000fe20000000000 */
[----:B------:R-:W-:-:S02]  /*18b60*/  LOP3.LUT R52, R52, 0x64006400, RZ, 0xfc, !PT ;  /* 0x6400640034347812 */ /* 0x000fc400078efcff */
[----:B------:R-:W-:Y:S01]  /*18b70*/  LOP3.LUT R37, R46, 0x64006400, RZ, 0xfc, !PT ;  /* 0x640064002e257812 */ /* 0x000fe200078efcff */
[-C--:B------:R-:W-:Y:S01]  /*18b80*/  HFMA2 R46, R50, R71.reuse.H0_H0, -20, -20 ;  /* 0xcd00cd00322e7431 */ /* 0x080fe20000040047 */
[----:B------:R-:W-:Y:S01]  /*18b90*/  HFMA2.MMA R60, R49, R28, R60 ;  /* 0x0000001c313c7235 */ /* 0x000fe2000000003c */
[----:B------:R-:W-:Y:S01]  /*18ba0*/  HFMA2 R48, R52, R71.H0_H0, -20, -20 ;  /* 0xcd00cd0034307431 */ /* 0x000fe20000040047 */
[----:B------:R-:W-:Y:S01]  /*18bb0*/  HFMA2.MMA R70, R51, R29, R36 ;  /* 0x0000001d33467235 */ /* 0x000fe20000000024 */
[----:B------:R-:W-:Y:S02]  /*18bc0*/  HFMA2 R67, R46, R28, R67 ;  /* 0x0000001c2e437231 */ /* 0x000fe40000000043 */
[----:B------:R-:W-:Y:S02]  /*18bd0*/  HADD2 R50, R39, -1028, -1028 ;  /* 0xe404e40427327430 */ /* 0x000fe40000000000 */
[----:B------:R-:W-:Y:S02]  /*18be0*/  HADD2 R52, R37, -1028, -1028 ;  /* 0xe404e40425347430 */ /* 0x000fe40000000000 */
[----:B------:R-:W0:Y:S01]  /*18bf0*/  LDS.128 R36, [UR5+0x20] ;  /* 0x00002005ff247984 */ /* 0x000e220008000c00 */
[----:B------:R-:W-:-:S02]  /*18c00*/  HADD2 R53, R53, -1028, -1028 ;  /* 0xe404e40435357430 */ /* 0x000fc40000000000 */
[-C--:B------:R-:W-:Y:S01]  /*18c10*/  HFMA2 R73, R50, R29.reuse, R67 ;  /* 0x0000001d32497231 */ /* 0x080fe20000000043 */
[----:B------:R-:W-:Y:S01]  /*18c20*/  LOP3.LUT R67, R57, 0x64006400, RZ, 0xfc, !PT ;  /* 0x6400640039437812 */ /* 0x000fe200078efcff */
[----:B------:R-:W-:Y:S01]  /*18c30*/  HFMA2 R61, R48, R28, R61 ;  /* 0x0000001c303d7231 */ /* 0x000fe2000000003d */
[----:B------:R-:W-:Y:S02]  /*18c40*/  LOP3.LUT R55, R55, 0x64006400, RZ, 0xfc, !PT ;  /* 0x6400640037377812 */ /* 0x000fe400078efcff */
[----:B------:R-:W-:Y:S02]  /*18c50*/  LOP3.LUT R57, R66, 0x70007, RZ, 0xc0, !PT ;  /* 0x0007000742397812 */ /* 0x000fe400078ec0ff */
[----:B------:R-:W-:Y:S01]  /*18c60*/  LOP3.LUT R59, R54, 0x64006400, RZ, 0xfc, !PT ;  /* 0x64006400363b7812 */ /* 0x000fe200078efcff */
[----:B------:R-:W-:Y:S01]  /*18c70*/  HFMA2.MMA R62, R53, R29, R60 ;  /* 0x0000001d353e7235 */ /* 0x000fe2000000003c */
[----:B------:R-:W-:Y:S01]  /*18c80*/  HFMA2 R69, R52, R29, R61 ;  /* 0x0000001d34457231 */ /* 0x000fe2000000003d */
[----:B------:R-:W-:-:S02]  /*18c90*/  LOP3.LUT R29, R56, 0x64006400, RZ, 0xfc, !PT ;  /* 0x64006400381d7812 */ /* 0x000fc400078efcff */
[----:B------:R-:W-:Y:S01]  /*18ca0*/  LOP3.LUT R68, R57, 0x64006400, RZ, 0xfc, !PT ;  /* 0x6400640039447812 */ /* 0x000fe200078efcff */
[-C--:B------:R-:W-:Y:S01]  /*18cb0*/  HFMA2 R57, R55, R72.reuse.H0_H0, -132, -132 ;  /* 0xd820d82037397431 */ /* 0x080fe20000040048 */
[----:B------:R-:W-:Y:S01]  /*18cc0*/  LOP3.LUT R28, R63, 0x70007, RZ, 0xc0, !PT ;  /* 0x000700073f1c7812 */ /* 0x000fe200078ec0ff */
        /* <DEDUP_REMOVED lines=8> */
[----:B------:R-:W-:-:S02]  /*18d50*/  HFMA2.MMA R29, R57, R30, R62 ;  /* 0x0000001e391d7235 */ /* 0x000fc4000000003e */
[----:B------:R-:W-:Y:S01]  /*18d60*/  HFMA2.MMA R70, R55, R30, R70 ;  /* 0x0000001e37467235 */ /* 0x000fe20000000046 */
[----:B------:R-:W-:Y:S02]  /*18d70*/  HADD2 R62, R28, -1028, -1028 ;  /* 0xe404e4041c3e7430 */ /* 0x000fe40000000000 */
        /* <DEDUP_REMOVED lines=28> */
[-C--:B0-----:R-:W-:Y:S01]  /*18f40*/  HFMA2.MMA R73, R66, R36.reuse, R73 ;  /* 0x0000002442497235 */ /* 0x081fe20000000049 */
[----:B------:R-:W-:Y:S01]  /*18f50*/  HFMA2 R63, R63, R72.H0_H0, -132, -132 ;  /* 0xd820d8203f3f7431 */ /* 0x000fe20000040048 */
[----:B------:R-:W-:Y:S01]  /*18f60*/  HFMA2.MMA R75, R64, R36, R75 ;  /* 0x00000024404b7235 */ /* 0x000fe2000000004b */
[-C--:B------:R-:W-:Y:S02]  /*18f70*/  HFMA2 R70, R70, R71.reuse.H0_H0, -20, -20 ;  /* 0xcd00cd0046467431 */ /* 0x080fe40000040047 */
[----:B------:R-:W-:Y:S02]  /*18f80*/  HFMA2 R68, R68, R71.H0_H0, -20, -20 ;  /* 0xcd00cd0044447431 */ /* 0x000fe40000040047 */
[----:B------:R-:W-:-:S02]  /*18f90*/  HFMA2 R74, R65, R36, R74 ;  /* 0x00000024414a7231 */ /* 0x000fc4000000004a */
[----:B------:R-:W-:Y:S02]  /*18fa0*/  HFMA2 R76, R63, R36, R76 ;  /* 0x000000243f4c7231 */ /* 0x000fe4000000004c */
[-C--:B------:R-:W-:Y:S02]  /*18fb0*/  HFMA2 R69, R28, R71.reuse.H0_H0, -20, -20 ;  /* 0xcd00cd001c457431 */ /* 0x080fe40000040047 */
[----:B------:R-:W-:Y:S01]  /*18fc0*/  HFMA2 R67, R30, R71.H0_H0, -20, -20 ;  /* 0xcd00cd001e437431 */ /* 0x000fe20000040047 */
[-C--:B------:R-:W-:Y:S01]  /*18fd0*/  HFMA2.MMA R90, R70, R37.reuse, R73 ;  /* 0x00000025465a7235 */ /* 0x080fe20000000049 */
[-C--:B------:R-:W-:Y:S01]  /*18fe0*/  HFMA2 R91, R69, R37.reuse, R74 ;  /* 0x00000025455b7231 */ /* 0x080fe2000000004a */
[----:B------:R-:W-:Y:S01]  /*18ff0*/  HFMA2.MMA R89, R68, R37, R75 ;  /* 0x0000002544597235 */ /* 0x000fe2000000004b */
[----:B------:R-:W-:Y:S01]  /*19000*/  HFMA2 R92, R67, R37, R76 ;  /* 0x00000025435c7231 */ /* 0x000fe2000000004c */
[----:B-----5:R-:W-:Y:S02]  /*19010*/  SHF.R.U32.HI R28, RZ, 0xd, R32 ;  /* 0x0000000dff1c7819 */ /* 0x020fe40000011620 */
[----:B------:R-:W-:-:S02]  /*19020*/  SHF.R.U32.HI R29, RZ, 0xd, R33 ;  /* 0x0000000dff1d7819 */ /* 0x000fc40000011621 */
[----:B------:R-:W-:Y:S02]  /*19030*/  SHF.R.U32.HI R37, RZ, 0x6, R32 ;  /* 0x00000006ff257819 */ /* 0x000fe40000011620 */
[----:B------:R-:W-:Y:S02]  /*19040*/  SHF.R.U32.HI R36, RZ, 0x6, R33 ;  /* 0x00000006ff247819 */ /* 0x000fe40000011621 */
[----:B------:R-:W-:Y:S02]  /*19050*/  SHF.R.U32.HI R30, RZ, 0xd, R34 ;  /* 0x0000000dff1e7819 */ /* 0x000fe40000011622 */
[----:B------:R-:W-:Y:S02]  /*19060*/  LOP3.LUT R43, R43, 0x40004, R28, 0xf8, !PT ;  /* 0x000400042b2b7812 */ /* 0x000fe400078ef81c */
[----:B------:R-:W-:Y:S02]  /*19070*/  LOP3.LUT R42, R42, 0x40004, R29, 0xf8, !PT ;  /* 0x000400042a2a7812 */ /* 0x000fe400078ef81d */
[----:B------:R-:W-:-:S02]  /*19080*/  SHF.R.U32.HI R87, RZ, 0x6, R34 ;  /* 0x00000006ff577819 */ /* 0x000fc40000011622 */
[----:B------:R-:W-:Y:S02]  /*19090*/  LOP3.LUT R28, R37, 0x1c001c0, RZ, 0xc0, !PT ;  /* 0x01c001c0251c7812 */ /* 0x000fe400078ec0ff */
[----:B------:R-:W-:Y:S02]  /*190a0*/  LOP3.LUT R29, R36, 0x1c001c0, RZ, 0xc0, !PT ;  /* 0x01c001c0241d7812 */ /* 0x000fe400078ec0ff */
[----:B------:R-:W-:Y:S02]  /*190b0*/  LOP3.LUT R41, R41, 0x40004, R30, 0xf8, !PT ;  /* 0x0004000429297812 */ /* 0x000fe400078ef81e */
[----:B------:R-:W-:Y:S02]  /*190c0*/  LOP3.LUT R31, R87, 0x1c001c0, RZ, 0xc0, !PT ;  /* 0x01c001c0571f7812 */ /* 0x000fe400078ec0ff */
[----:B------:R-:W-:Y:S02]  /*190d0*/  LOP3.LUT R28, R28, 0x64006400, RZ, 0xfc, !PT ;  /* 0x640064001c1c7812 */ /* 0x000fe400078efcff */
[----:B------:R-:W-:-:S02]  /*190e0*/  LOP3.LUT R30, R29, 0x64006400, RZ, 0xfc, !PT ;  /* 0x640064001d1e7812 */ /* 0x000fc400078efcff */
[----:B------:R-:W-:Y:S01]  /*190f0*/  LOP3.LUT R78, R31, 0x64006400, RZ, 0xfc, !PT ;  /* 0x640064001f4e7812 */ /* 0x000fe200078efcff */
[-C--:B------:R-:W-:Y:S02]  /*19100*/  HFMA2 R83, R28, R71.reuse.H0_H0, -20, -20 ;  /* 0xcd00cd001c537431 */ /* 0x080fe40000040047 */
[----:B------:R-:W-:Y:S02]  /*19110*/  HFMA2 R79, R30, R71.H0_H0, -20, -20 ;  /* 0xcd00cd001e4f7431 */ /* 0x000fe40000040047 */
[----:B------:R-:W0:Y:S01]  /*19120*/  LDS.128 R28, [UR5+0x30] ;  /* 0x00003005ff1c7984 */ /* 0x000e220008000c00 */
[----:B------:R-:W-:Y:S02]  /*19130*/  SHF.R.U32.HI R88, RZ, 0x6, R35 ;  /* 0x00000006ff587819 */ /* 0x000fe40000011623 */
[----:B------:R-:W-:Y:S02]  /*19140*/  LOP3.LUT R76, R34, 0x380038, RZ, 0xc0, !PT ;  /* 0x00380038224c7812 */ /* 0x000fe400078ec0ff */
[----:B------:R-:W-:-:S02]  /*19150*/  LOP3.LUT R75, R88, 0x1c001c0, RZ, 0xc0, !PT ;  /* 0x01c001c0584b7812 */ /* 0x000fc400078ec0ff */
[----:B------:R-:W-:Y:S02]  /*19160*/  LOP3.LUT R34, R34, 0x70007, RZ, 0xc0, !PT ;  /* 0x0007000722227812 */ /* 0x000fe400078ec0ff */
[----:B------:R-:W-:Y:S01]  /*19170*/  LOP3.LUT R82, R75, 0x64006400, RZ, 0xfc, !PT ;  /* 0x640064004b527812 */ /* 0x000fe200078efcff */
[----:B------:R-:W-:Y:S01]  /*19180*/  HFMA2 R75, R78, R71.H0_H0, -20, -20 ;  /* 0xcd00cd004e4b7431 */ /* 0x000fe20000040047 */
[----:B------:R-:W-:Y:S02]  /*19190*/  LOP3.LUT R78, R34, 0x64006400, RZ, 0xfc, !PT ;  /* 0x64006400224e7812 */ /* 0x000fe400078efcff */
[----:B------:R-:W-:Y:S02]  /*191a0*/  SHF.R.U32.HI R77, RZ, 0xd, R35 ;  /* 0x0000000dff4d7819 */ /* 0x000fe40000011623 */
[C---:B------:R-:W-:Y:S01]  /*191b0*/  LOP3.LUT R73, R32.reuse, 0x70007, RZ, 0xc0, !PT ;  /* 0x0007000720497812 */ /* 0x040fe200078ec0ff */
[----:B------:R-:W-:Y:S01]  /*191c0*/  HADD2 R78, R78, -1028, -1028 ;  /* 0xe404e4044e4e7430 */ /* 0x000fe20000000000 */
[----:B------:R-:W-:-:S02]  /*191d0*/  LOP3.LUT R74, R32, 0x380038, RZ, 0xc0, !PT ;  /* 0x00380038204a7812 */ /* 0x000fc400078ec0ff */
[----:B------:R-:W-:Y:S02]  /*191e0*/  LOP3.LUT R80, R35, 0x380038, RZ, 0xc0, !PT ;  /* 0x0038003823507812 */ /* 0x000fe400078ec0ff */
[----:B------:R-:W-:Y:S02]  /*191f0*/  LOP3.LUT R32, R33, 0x380038, RZ, 0xc0, !PT ;  /* 0x0038003821207812 */ /* 0x000fe400078ec0ff */
[----:B------:R-:W-:Y:S02]  /*19200*/  LOP3.LUT R35, R35, 0x70007, RZ, 0xc0, !PT ;  /* 0x0007000723237812 */ /* 0x000fe400078ec0ff */
[----:B------:R-:W-:Y:S02]  /*19210*/  LOP3.LUT R33, R33, 0x70007, RZ, 0xc0, !PT ;  /* 0x0007000721217812 */ /* 0x000fe400078ec0ff */
[----:B------:R-:W-:Y:S01]  /*19220*/  LOP3.LUT R40, R40, 0x40004, R77, 0xf8, !PT ;  /* 0x0004000428287812 */ /* 0x000fe200078ef84d */
[----:B------:R-:W-:Y:S01]  /*19230*/  HFMA2 R71, R82, R71.H0_H0, -20, -20 ;  /* 0xcd00cd0052477431 */ /* 0x000fe20000040047 */
[----:B------:R-:W-:-:S02]  /*19240*/  LOP3.LUT R86, R73, 0x64006400, RZ, 0xfc, !PT ;  /* 0x6400640049567812 */ /* 0x000fc400078efcff */
[----:B------:R-:W-:Y:S02]  /*19250*/  LOP3.LUT R85, R74, 0x64006400, RZ, 0xfc, !PT ;  /* 0x640064004a557812 */ /* 0x000fe400078efcff */
[----:B------:R-:W-:Y:S02]  /*19260*/  LOP3.LUT R77, R76, 0x64006400, RZ, 0xfc, !PT ;  /* 0x640064004c4d7812 */ /* 0x000fe400078efcff */
[----:B------:R-:W-:Y:S02]  /*19270*/  LOP3.LUT R74, R35, 0x64006400, RZ, 0xfc, !PT ;  /* 0x64006400234a7812 */ /* 0x000fe400078efcff */
[----:B------:R-:W-:Y:S01]  /*19280*/  LOP3.LUT R73, R87, 0x380038, RZ, 0xc0, !PT ;  /* 0x0038003857497812 */ /* 0x000fe200078ec0ff */
[----:B------:R-:W-:Y:S01]  /*19290*/  HFMA2.MMA R89, R78, R38, R89 ;  /* 0x000000264e597235 */ /* 0x000fe20000000059 */
        /* <DEDUP_REMOVED lines=8> */
[C---:B------:R-:W-:Y:S02]  /*19320*/  LOP3.LUT R76, R88.reuse, 0x380038, RZ, 0xc0, !PT ;  /* 0x00380038584c7812 */ /* 0x040fe400078ec0ff */
[----:B------:R-:W-:Y:S01]  /*19330*/  LOP3.LUT R93, R73, 0x64006400, RZ, 0xfc, !PT ;  /* 0x64006400495d7812 */ /* 0x000fe200078efcff */
[----:B------:R-:W-:Y:S01]  /*19340*/  HADD2 R82, R82, -1028, -1028 ;  /* 0xe404e40452527430 */ /* 0x000fe20000000000 */
[----:B------:R-:W-:Y:S02]  /*19350*/  LOP3.LUT R88, R88, 0x70007, RZ, 0xc0, !PT ;  /* 0x0007000758587812 */ /* 0x000fe400078ec0ff */
[----:B------:R-:W-:Y:S01]  /*19360*/  LOP3.LUT R87, R87, 0x64006400, RZ, 0xfc, !PT ;  /* 0x6400640057577812 */ /* 0x000fe200078efcff */
[----:B------:R-:W-:Y:S01]  /*19370*/  HFMA2 R94, R74, R38, R92 ;  /* 0x000000264a5e7231 */ /* 0x000fe2000000005c */
[----:B------:R-:W-:-:S02]  /*19380*/  LOP3.LUT R33, R32, 0x64006400, RZ, 0xfc, !PT ;  /* 0x6400640020217812 */ /* 0x000fc400078efcff */
[----:B------:R-:W-:Y:S02]  /*19390*/  LOP3.LUT R35, R34, 0x64006400, RZ, 0xfc, !PT ;  /* 0x6400640022237812 */ /* 0x000fe400078efcff */
[----:B------:R-:W-:Y:S01]  /*193a0*/  LOP3.LUT R97, R76, 0x64006400, RZ, 0xfc, !PT ;  /* 0x640064004c617812 */ /* 0x000fe200078efcff */
[----:B------:R-:W-:Y:S01]  /*193b0*/  HFMA2 R76, R93, R72.H0_H0, -132, -132 ;  /* 0xd820d8205d4c7431 */ /* 0x000fe20000040048 */
[----:B------:R-:W-:Y:S01]  /*193c0*/  HFMA2.MMA R90, R86, R38, R90 ;  /* 0x00000026565a7235 */ /* 0x000fe2000000005a */
[----:B------:R-:W-:Y:S01]  /*193d0*/  HFMA2 R93, R82, R38, R91 ;  /* 0x00000026525d7231 */ /* 0x000fe2000000005b */
[----:B------:R-:W-:Y:S01]  /*193e0*/  HFMA2.MMA R92, R77, R39, R89 ;  /* 0x000000274d5c7235 */ /* 0x000fe20000000059 */
[----:B------:R-:W-:Y:S01]  /*193f0*/  LOP3.LUT R38, R88, 0x64006400, RZ, 0xfc, !PT ;  /* 0x6400640058267812 */ /* 0x000fe200078efcff */
[----:B------:R-:W-:Y:S01]  /*19400*/  HADD2 R88, R87, -1028, -1028 ;  /* 0xe404e40457587430 */ /* 0x000fe20000000000 */
[----:B------:R-:W-:Y:S01]  /*19410*/  LOP3.LUT R95, R80, 0x64006400, RZ, 0xfc, !PT ;  /* 0x64006400505f7812 */ /* 0x000fe200078efcff */
[-C--:B------:R-:W-:Y:S01]  /*19420*/  HFMA2 R84, R33, R72.reuse.H0_H0, -132, -132 ;  /* 0xd820d82021547431 */ /* 0x080fe20000040048 */
[----:B------:R-:W-:Y:S01]  /*19430*/  LOP3.LUT R37, R37, 0x70007, RZ, 0xc0, !PT ;  /* 0x0007000725257812 */ /* 0x000fe200078ec0ff */
[----:B------:R-:W-:-:S02]  /*19440*/  HFMA2 R80, R35, R72.H0_H0, -132, -132 ;  /* 0xd820d82023507431 */ /* 0x000fc40000040048 */
[----:B------:R-:W-:Y:S01]  /*19450*/  HFMA2 R85, R85, R72.H0_H0, -132, -132 ;  /* 0xd820d82055557431 */ /* 0x000fe20000040048 */
[----:B------:R-:W1:Y:S01]  /*19460*/  LDS.128 R32, [UR5+0x80] ;  /* 0x00008005ff207984 */ /* 0x000e620008000c00 */
[----:B------:R-:W-:Y:S01]  /*19470*/  LOP3.LUT R37, R37, 0x64006400, RZ, 0xfc, !PT ;  /* 0x6400640025257812 */ /* 0x000fe200078efcff */
[----:B0-----:R-:W-:-:S03]  /*19480*/  HFMA2.MMA R92, R88, R28, R92 ;  /* 0x0000001c585c7235 */ /* 0x001fc6000000005c */
[----:B------:R-:W-:Y:S01]  /*19490*/  HFMA2.MMA R91, R85, R39, R90 ;  /* 0x00000027555b7235 */ /* 0x000fe2000000005a */
[----:B------:R-:W-:Y:S01]  /*194a0*/  HADD2 R90, R37, -1028, -1028 ;  /* 0xe404e404255a7430 */ /* 0x000fe20000000000 */
[----:B------:R-:W-:Y:S01]  /*194b0*/  LOP3.LUT R36, R36, 0x70007, RZ, 0xc0, !PT ;  /* 0x0007000724247812 */ /* 0x000fe200078ec0ff */
[-C--:B------:R-:W-:Y:S02]  /*194c0*/  HFMA2 R81, R81, R72.reuse.H0_H0, -132, -132 ;  /* 0xd820d82051517431 */ /* 0x080fe40000040048 */
[----:B------:R-:W-:Y:S01]  /*194d0*/  HFMA2.MMA R92, R76, R29, R92 ;  /* 0x0000001d4c5c7235 */ /* 0x000fe2000000005c */
[----:B------:R-:W-:Y:S01]  /*194e0*/  LOP3.LUT R36, R36, 0x64006400, RZ, 0xfc, !PT ;  /* 0x6400640024247812 */ /* 0x000fe200078efcff */
[----:B------:R-:W-:Y:S01]  /*194f0*/  HFMA2 R73, R95, R72.H0_H0, -132, -132 ;  /* 0xd820d8205f497431 */ /* 0x000fe20000040048 */
[----:B------:R-:W-:Y:S01]  /*19500*/  HFMA2.MMA R91, R90, R28, R91 ;  /* 0x0000001c5a5b7235 */ /* 0x000fe2000000005b */
[----:B------:R-:W-:Y:S01]  /*19510*/  LOP3.LUT R41, R41, 0x64006400, RZ, 0xfc, !PT ;  /* 0x6400640029297812 */ /* 0x000fe200078efcff */
[----:B------:R-:W-:-:S02]  /*19520*/  HFMA2 R93, R81, R39, R93 ;  /* 0x00000027515d7231 */ /* 0x000fc4000000005d */
[----:B------:R-:W-:Y:S01]  /*19530*/  HADD2 R89, R36, -1028, -1028 ;  /* 0xe404e40424597430 */ /* 0x000fe20000000000 */
[----:B------:R-:W-:Y:S01]  /*19540*/  HFMA2.MMA R95, R75, R30, R92 ;  /* 0x0000001e4b5f7235 */ /* 0x000fe2000000005c */
[----:B------:R-:W-:Y:S02]  /*19550*/  HFMA2 R94, R73, R39, R94 ;  /* 0x00000027495e7231 */ /* 0x000fe4000000005e */
[----:B------:R-:W-:Y:S01]  /*19560*/  HADD2 R87, R38, -1028, -1028 ;  /* 0xe404e40426577430 */ /* 0x000fe20000000000 */
[----:B------:R-:W-:Y:S01]  /*19570*/  HFMA2.MMA R91, R84, R29, R91 ;  /* 0x0000001d545b7235 */ /* 0x000fe2000000005b */
[----:B------:R-:W-:Y:S01]  /*19580*/  HFMA2 R93, R89, R28, R93 ;  /* 0x0000001c595d7231 */ /* 0x000fe2000000005d */
[----:B------:R-:W-:Y:S01]  /*19590*/  LOP3.LUT R40, R40, 0x64006400, RZ, 0xfc, !PT ;  /* 0x6400640028287812 */ /* 0x000fe200078efcff */
[----:B------:R-:W-:Y:S01]  /*195a0*/  HADD2 R92, R41, -1028, -1028 ;  /* 0xe404e404295c7430 */ /* 0x000fe20000000000 */
[----:B------:R-:W0:Y:S01]  /*195b0*/  LDS.128 R36, [UR5+0x90] ;  /* 0x00009005ff247984 */ /* 0x000e220008000c00 */
[----:B------:R-:W-:-:S02]  /*195c0*/  HFMA2 R72, R97, R72.H0_H0, -132, -132 ;  /* 0xd820d82061487431 */ /* 0x000fc40000040048 */
[----:B------:R-:W-:Y:S02]  /*195d0*/  HFMA2 R94, R87, R28, R94 ;  /* 0x0000001c575e7231 */ /* 0x000fe4000000005e */
[-C--:B------:R-:W-:Y:S01]  /*195e0*/  HFMA2 R93, R80, R29.reuse, R93 ;  /* 0x0000001d505d7231 */ /* 0x080fe2000000005d */
[----:B------:R-:W-:Y:S01]  /*195f0*/  HFMA2.MMA R95, R92, R31, R95 ;  /* 0x0000001f5c5f7235 */ /* 0x000fe2000000005f */
[----:B------:R-:W-:Y:S01]  /*19600*/  HFMA2 R94, R72, R29, R94 ;  /* 0x0000001d485e7231 */ /* 0x000fe2000000005e */
[----:B------:R-:W-:Y:S01]  /*19610*/  HFMA2.MMA R28, R83, R30, R91 ;  /* 0x0000001e531c7235 */ /* 0x000fe2000000005b */
[-C--:B------:R-:W-:Y:S02]  /*19620*/  HFMA2 R29, R79, R30.reuse, R93 ;  /* 0x0000001e4f1d7231 */ /* 0x080fe4000000005d */
[----:B------:R-:W-:Y:S02]  /*19630*/  HFMA2 R30, R71, R30, R94 ;  /* 0x0000001e471e7231 */ /* 0x000fe4000000005e */
[----:B------:R-:W-:-:S04]  /*19640*/  HADD2 R91, R40, -1028, -1028 ;  /* 0xe404e404285b7430 */ /* 0x000fc80000000000 */
[----:B------:R-:W-:Y:S02]  /*19650*/  HFMA2 R40, R91, R31, R30 ;  /* 0x0000001f5b287231 */ /* 0x000fe4000000001e */
[----:B------:R-:W-:Y:S01]  /*19660*/  HADD2 R96, R95.H0_H0, R95.H1_H1 ;  /* 0x3000005f5f607230 */ /* 0x000fe20000000800 */
[----:B------:R-:W-:Y:S01]  /*19670*/  LOP3.LUT R42, R42, 0x64006400, RZ, 0xfc, !PT ;  /* 0x640064002a2a7812 */ /* 0x000fe200078efcff */
[----:B------:R-:W-:Y:S01]  /*19680*/  HADD2 R95, R40.H0_H0, R40.H1_H1 ;  /* 0x30000028285f7230 */ /* 0x000fe20000000800 */
[-C--:B-1----:R-:W-:Y:S01]  /*19690*/  HFMA2.MMA R40, R15, R32.reuse, RZ ;  /* 0x000000200f287235 */ /* 0x082fe200000000ff */
[----:B------:R-:W-:Y:S02]  /*196a0*/  LOP3.LUT R43, R43, 0x64006400, RZ, 0xfc, !PT ;  /* 0x640064002b2b7812 */ /* 0x000fe400078efcff */
[----:B------:R-:W-:Y:S01]  /*196b0*/  HADD2 R93, R42, -1028, -1028 ;  /* 0xe404e4042a5d7430 */ /* 0x000fe20000000000 */
[----:B------:R-:W-:Y:S02]  /*196c0*/  HFMA2.MMA R42, R17, R32, RZ ;  /* 0x00000020112a7235 */ /* 0x000fe400000000ff */
[----:B------:R-:W-:-:S02]  /*196d0*/  HADD2 R94, R43, -1028, -1028 ;  /* 0xe404e4042b5e7430 */ /* 0x000fc40000000000 */
[----:B------:R-:W-:Y:S01]  /*196e0*/  HFMA2.MMA R40, R18, R33, R40 ;  /* 0x0000002112287235 */ /* 0x000fe20000000028 */
[-C--:B------:R-:W-:Y:S02]  /*196f0*/  HFMA2 R41, R16, R32.reuse, RZ.H0_H0 ;  /* 0x0000002010297231 */ /* 0x080fe400000400ff */
[----:B------:R-:W-:Y:S01]  /*19700*/  HFMA2 R32, R21, R32, RZ.H0_H0 ;  /* 0x0000002015207231 */ /* 0x000fe200000400ff */
[----:B------:R-:W-:Y:S02]  /*19710*/  HFMA2.MMA R28, R94, R31, R28 ;  /* 0x0000001f5e1c7235 */ /* 0x000fe4000000001c */
[----:B------:R-:W-:Y:S01]  /*19720*/  HFMA2.MMA R42, R20, R33, R42 ;  /* 0x00000021142a7235 */ /* 0x000fe2000000002a */
[----:B------:R-:W-:Y:S01]  /*19730*/  HFMA2 R43, R22, R33, R32 ;  /* 0x00000021162b7231 */ /* 0x000fe20000000020 */
[----:B------:R-:W-:Y:S01]  /*19740*/  HFMA2.MMA R32, R58, R34, R40 ;  /* 0x000000223a207235 */ /* 0x000fe20000000028 */
[----:B------:R-:W-:-:S04]  /*19750*/  HFMA2 R29, R93, R31, R29 ;  /* 0x0000001f5d1d7231 */ /* 0x000fc8000000001d */
[----:B------:R-:W-:Y:S01]  /*19760*/  HADD2 R97, R29.H0_H0, R29.H1_H1 ;  /* 0x3000001d1d617230 */ /* 0x000fe20000000800 */
[----:B------:R-:W-:Y:S01]  /*19770*/  HFMA2.MMA R99, R24, R34, R42 ;  /* 0x0000002218637235 */ /* 0x000fe2000000002a */
[----:B------:R-:W-:Y:S01]  /*19780*/  HADD2 R98, R28.H0_H0, R28.H1_H1 ;  /* 0x3000001c1c627230 */ /* 0x000fe20000000800 */
[-C--:B------:R-:W-:Y:S01]  /*19790*/  HFMA2.MMA R32, R45, R35.reuse, R32 ;  /* 0x000000232d207235 */ /* 0x080fe20000000020 */
[----:B------:R-:W1:Y:S05]  /*197a0*/  LDS.128 R28, [UR5+0xa0] ;  /* 0x0000a005ff1c7984 */ /* 0x000e6a0008000c00 */
[----:B------:R-:W-:Y:S02]  /*197b0*/  HFMA2.MMA R99, R26, R35, R99 ;  /* 0x000000231a637235 */ /* 0x000fe40000000063 */
[----:B0-----:R-:W-:Y:S01]  /*197c0*/  HFMA2.MMA R32, R49, R36, R32 ;  /* 0x0000002431207235 */ /* 0x001fe20000000020 */
[----:B------:R-:W-:-:S05]  /*197d0*/  HFMA2 R41, R19, R33, R41 ;  /* 0x0000002113297231 */ /* 0x000fca0000000029 */
[----:B------:R-:W-:Y:S02]  /*197e0*/  HFMA2.MMA R99, R47, R36, R99 ;  /* 0x000000242f637235 */ /* 0x000fe40000000063 */
[----:B------:R-:W-:Y:S01]  /*197f0*/  HFMA2.MMA R32, R53, R37, R32 ;  /* 0x0000002535207235 */ /* 0x000fe20000000020 */
[-C--:B------:R-:W-:Y:S02]  /*19800*/  HFMA2 R33, R23, R34.reuse, R41 ;  /* 0x0000002217217231 */ /* 0x080fe40000000029 */
[----:B------:R-:W-:-:S03]  /*19810*/  HFMA2 R34, R25, R34, R43 ;  /* 0x0000002219227231 */ /* 0x000fc6000000002b */
[----:B------:R-:W-:Y:S02]  /*19820*/  HFMA2.MMA R99, R51, R37, R99 ;  /* 0x0000002533637235 */ /* 0x000fe40000000063 */
[-C--:B------:R-:W-:Y:S01]  /*19830*/  HFMA2.MMA R32, R57, R38.reuse, R32 ;  /* 0x0000002639207235 */ /* 0x080fe20000000020 */
[-C--:B------:R-:W-:Y:S01]  /*19840*/  HFMA2 R33, R44, R35.reuse, R33 ;  /* 0x000000232c217231 */ /* 0x080fe20000000021 */
[----:B------:R-:W0:Y:S01]  /*19850*/  LDS.128 R40, [UR5+0xb0] ;  /* 0x0000b005ff287984 */ /* 0x000e220008000c00 */
[----:B------:R-:W-:Y:S02]  /*19860*/  HFMA2 R34, R27, R35, R34 ;  /* 0x000000231b227231 */ /* 0x000fe40000000022 */
[-C--:B------:R-:W-:Y:S01]  /*19870*/  HFMA2 R33, R48, R36.reuse, R33 ;  /* 0x0000002430217231 */ /* 0x080fe20000000021 */
[----:B------:R-:W-:Y:S01]  /*19880*/  HFMA2.MMA R99, R55, R38, R99 ;  /* 0x0000002637637235 */ /* 0x000fe20000000063 */
[----:B------:R-:W-:Y:S01]  /*19890*/  HFMA2 R34, R46, R36, R34 ;  /* 0x000000242e227231 */ /* 0x000fe20000000022 */
[----:B------:R-:W-:Y:S01]  /*198a0*/  HFMA2.MMA R36, R62, R39, R32 ;  /* 0x000000273e247235 */ /* 0x000fe20000000020 */
[----:B------:R-:W-:-:S02]  /*198b0*/  HFMA2 R33, R52, R37, R33 ;  /* 0x0000002534217231 */ /* 0x000fc40000000021 */
[----:B------:R-:W-:-:S03]  /*198c0*/  HFMA2 R34, R50, R37, R34 ;  /* 0x0000002532227231 */ /* 0x000fc60000000022 */
[----:B------:R-:W-:Y:S01]  /*198d0*/  HFMA2.MMA R99, R60, R39, R99 ;  /* 0x000000273c637235 */ /* 0x000fe20000000063 */
[-C--:B------:R-:W-:Y:S01]  /*198e0*/  HFMA2 R33, R56, R38.reuse, R33 ;  /* 0x0000002638217231 */ /* 0x080fe20000000021 */
[----:B-1----:R-:W-:Y:S01]  /*198f0*/  HFMA2.MMA R36, R66, R28, R36 ;  /* 0x0000001c42247235 */ /* 0x002fe20000000024 */
[----:B------:R-:W-:Y:S02]  /*19900*/  HFMA2 R34, R54, R38, R34 ;  /* 0x0000002636227231 */ /* 0x000fe40000000022 */
[----:B------:R-:W-:-:S03]  /*19910*/  HFMA2 R37, R61, R39, R33 ;  /* 0x000000273d257231 */ /* 0x000fc60000000021 */
[----:B------:R-:W-:Y:S01]  /*19920*/  HFMA2.MMA R99, R64, R28, R99 ;  /* 0x0000001c40637235 */ /* 0x000fe20000000063 */
[----:B------:R-:W-:Y:S01]  /*19930*/  HFMA2 R39, R59, R39, R34 ;  /* 0x000000273b277231 */ /* 0x000fe20000000022 */
[----:B------:R-:W-:Y:S01]  /*19940*/  HFMA2.MMA R36, R70, R29, R36 ;  /* 0x0000001d46247235 */ /* 0x000fe20000000024 */
[-C--:B------:R-:W-:Y:S01]  /*19950*/  HFMA2 R37, R65, R28.reuse, R37 ;  /* 0x0000001c41257231 */ /* 0x080fe20000000025 */
[----:B------:R-:W1:Y:S01]  /*19960*/  LDS.128 R32, [UR5+0x100] ;  /* 0x00010005ff207984 */ /* 0x000e620008000c00 */
[----:B------:R-:W-:-:S03]  /*19970*/  HFMA2 R28, R63, R28, R39 ;  /* 0x0000001c3f1c7231 */ /* 0x000fc60000000027 */
[----:B------:R-:W-:Y:S01]  /*19980*/  HFMA2.MMA R39, R68, R29, R99 ;  /* 0x0000001d44277235 */ /* 0x000fe20000000063 */
[----:B------:R-:W-:Y:S01]  /*19990*/  HFMA2 R38, R67, R29, R28 ;  /* 0x0000001d43267231 */ /* 0x000fe2000000001c */
[----:B------:R-:W-:-:S06]  /*199a0*/  HFMA2.MMA R28, R86, R30, R36 ;  /* 0x0000001e561c7235 */ /* 0x000fcc0000000024 */
[----:B------:R-:W-:Y:S02]  /*199b0*/  HFMA2.MMA R99, R78, R30, R39 ;  /* 0x0000001e4e637235 */ /* 0x000fe40000000027 */
[----:B------:R-:W-:Y:S01]  /*199c0*/  HFMA2.MMA R28, R85, R31, R28 ;  /* 0x0000001f551c7235 */ /* 0x000fe2000000001c */
[----:B------:R-:W-:-:S05]  /*199d0*/  HFMA2 R37, R69, R29, R37 ;  /* 0x0000001d45257231 */ /* 0x000fca0000000025 */
[----:B------:R-:W-:Y:S02]  /*199e0*/  HFMA2.MMA R99, R77, R31, R99 ;  /* 0x0000001f4d637235 */ /* 0x000fe40000000063 */
[----:B0-----:R-:W-:Y:S01]  /*199f0*/  HFMA2.MMA R28, R90, R40, R28 ;  /* 0x000000285a1c7235 */ /* 0x001fe2000000001c */
[-C--:B------:R-:W-:Y:S02]  /*19a00*/  HFMA2 R29, R82, R30.reuse, R37 ;  /* 0x0000001e521d7231 */ /* 0x080fe40000000025 */
[----:B------:R-:W-:-:S03]  /*19a10*/  HFMA2 R30, R74, R30, R38 ;  /* 0x0000001e4a1e7231 */ /* 0x000fc60000000026 */
[----:B------:R-:W-:Y:S02]  /*19a20*/  HFMA2.MMA R99, R88, R40, R99 ;  /* 0x0000002858637235 */ /* 0x000fe40000000063 */
[----:B------:R-:W-:Y:S01]  /*19a30*/  HFMA2.MMA R28, R84, R41, R28 ;  /* 0x00000029541c7235 */ /* 0x000fe2000000001c */
[-C--:B------:R-:W-:Y:S01]  /*19a40*/  HFMA2 R29, R81, R31.reuse, R29 ;  /* 0x0000001f511d7231 */ /* 0x080fe2000000001d */
[----:B------:R-:W0:Y:S01]  /*19a50*/  LDS.128 R36, [UR5+0x110] ;  /* 0x00011005ff247984 */ /* 0x000e220008000c00 */
[----:B------:R-:W-:-:S03]  /*19a60*/  HFMA2 R30, R73, R31, R30 ;  /* 0x0000001f491e7231 */ /* 0x000fc6000000001e */
[----:B------:R-:W-:Y:S01]  /*19a70*/  HFMA2.MMA R99, R76, R41, R99 ;  /* 0x000000294c637235 */ /* 0x000fe20000000063 */
[-C--:B------:R-:W-:Y:S02]  /*19a80*/  HFMA2 R29, R89, R40.reuse, R29 ;  /* 0x00000028591d7231 */ /* 0x080fe4000000001d */
[----:B------:R-:W-:Y:S01]  /*19a90*/  HFMA2 R30, R87, R40, R30 ;  /* 0x00000028571e7231 */ /* 0x000fe2000000001e */
[----:B------:R-:W-:-:S04]  /*19aa0*/  HFMA2.MMA R40, R83, R42, R28 ;  /* 0x0000002a53287235 */ /* 0x000fc8000000001c */
[----:B------:R-:W-:-:S04]  /*19ab0*/  HFMA2.MMA R99, R75, R42, R99 ;  /* 0x0000002a4b637235 */ /* 0x000fc80000000063 */
[-C--:B------:R-:W-:Y:S01]  /*19ac0*/  HFMA2.MMA R40, R94, R43.reuse, R40 ;  /* 0x0000002b5e287235 */ /* 0x080fe20000000028 */
[-C--:B------:R-:W-:Y:S02]  /*19ad0*/  HFMA2 R29, R80, R41.reuse, R29 ;  /* 0x00000029501d7231 */ /* 0x080fe4000000001d */
[----:B------:R-:W-:Y:S01]  /*19ae0*/  HFMA2 R30, R72, R41, R30 ;  /* 0x00000029481e7231 */ /* 0x000fe2000000001e */
[----:B------:R-:W-:Y:S01]  /*19af0*/  HFMA2.MMA R99, R92, R43, R99 ;  /* 0x0000002b5c637235 */ /* 0x000fe20000000063 */
[-C--:B------:R-:W-:Y:S02]  /*19b00*/  HFMA2 R41, R79, R42.reuse, R29 ;  /* 0x0000002a4f297231 */ /* 0x080fe4000000001d */
[----:B------:R-:W-:Y:S01]  /*19b10*/  HFMA2 R42, R71, R42, R30 ;  /* 0x0000002a472a7231 */ /* 0x000fe2000000001e */
[----:B------:R-:W-:Y:S02]  /*19b20*/  @!P0 PRMT R112, R100, 0x7610, R112 ;  /* 0x0000761064708816 */ /* 0x000fe40000000070 */
[----:B------:R-:W-:Y:S01]  /*19b30*/  HADD2 R102, R40.H0_H0, R40.H1_H1 ;  /* 0x3000002828667230 */ /* 0x000fe20000000800 */
[----:B-1----:R-:W-:Y:S01]  /*19b40*/  HFMA2.MMA R40, R15, R32, RZ ;  /* 0x000000200f287235 */ /* 0x002fe200000000ff */
[----:B------:R-:W-:Y:S01]  /*19b50*/  @!P0 PRMT R111, R101, 0x7610, R111 ;  /* 0x00007610656f8816 */ /* 0x000fe2000000006f */
[-C--:B------:R-:W-:Y:S01]  /*19b60*/  HFMA2 R41, R93, R43.reuse, R41 ;  /* 0x0000002b5d297231 */ /* 0x080fe20000000029 */
[----:B------:R-:W1:Y:S01]  /*19b70*/  LDS.128 R28, [UR5+0x120] ;  /* 0x00012005ff1c7984 */ /* 0x000e620008000c00 */
[----:B------:R-:W-:Y:S01]  /*19b80*/  HFMA2 R42, R91, R43, R42 ;  /* 0x0000002b5b2a7231 */ /* 0x000fe2000000002a */
[----:B------:R-:W-:Y:S01]  /*19b90*/  @!P0 PRMT R112, R112, 0x7610, R100 ;  /* 0x0000761070708816 */ /* 0x000fe20000000064 */
[----:B------:R-:W-:Y:S01]  /*19ba0*/  HADD2 R100, R99.H0_H0, R99.H1_H1 ;  /* 0x3000006363647230 */ /* 0x000fe20000000800 */
[----:B------:R-:W-:Y:S01]  /*19bb0*/  @!P0 PRMT R111, R111, 0x7610, R101 ;  /* 0x000076106f6f8816 */ /* 0x000fe20000000065 */
[----:B------:R-:W-:-:S02]  /*19bc0*/  HADD2 R101, R41.H0_H0, R41.H1_H1 ;  /* 0x3000002929657230 */ /* 0x000fc40000000800 */
[----:B------:R-:W-:Y:S01]  /*19bd0*/  HADD2 R99, R42.H0_H0, R42.H1_H1 ;  /* 0x3000002a2a637230 */ /* 0x000fe20000000800 */
[----:B------:R-:W-:Y:S01]  /*19be0*/  HFMA2.MMA R42, R17, R32, RZ ;  /* 0x00000020112a7235 */ /* 0x000fe200000000ff */
[-C--:B------:R-:W-:Y:S02]  /*19bf0*/  HFMA2 R41, R16, R32.reuse, RZ.H0_H0 ;  /* 0x0000002010297231 */ /* 0x080fe400000400ff */
[----:B------:R-:W-:Y:S01]  /*19c00*/  HFMA2 R43, R21, R32, RZ.H0_H0 ;  /* 0x00000020152b7231 */ /* 0x000fe200000400ff */
        /* <DEDUP_REMOVED lines=8> */
[-C--:B0-----:R-:W-:Y:S01]  /*19c90*/  HFMA2.MMA R32, R49, R36.reuse, R32 ;  /* 0x0000002431207235 */ /* 0x081fe20000000020 */
[-C--:B------:R-:W-:Y:S01]  /*19ca0*/  HFMA2 R103, R23, R34.reuse, R103 ;  /* 0x0000002217677231 */ /* 0x080fe20000000067 */
[----:B------:R-:W0:Y:S01]  /*19cb0*/  LDS.128 R40, [UR5+0x130] ;  /* 0x00013005ff287984 */ /* 0x000e220008000c00 */
[----:B------:R-:W-:Y:S01]  /*19cc0*/  HFMA2 R33, R25, R34, R33 ;  /* 0x0000002219217231 */ /* 0x000fe20000000021 */
[----:B------:R-:W-:Y:S01]  /*19cd0*/  HFMA2.MMA R104, R47, R36, R104 ;  /* 0x000000242f687235 */ /* 0x000fe20000000068 */
[----:B------:R-:W-:-:S03]  /*19ce0*/  HFMA2 R103, R44, R35, R103 ;  /* 0x000000232c677231 */ /* 0x000fc60000000067 */
[-C--:B------:R-:W-:Y:S01]  /*19cf0*/  HFMA2.MMA R32, R53, R37.reuse, R32 ;  /* 0x0000002535207235 */ /* 0x080fe20000000020 */
[----:B------:R-:W-:Y:S02]  /*19d00*/  HFMA2 R33, R27, R35, R33 ;  /* 0x000000231b217231 */ /* 0x000fe40000000021 */
[-C--:B------:R-:W-:Y:S01]  /*19d10*/  HFMA2 R103, R48, R36.reuse, R103 ;  /* 0x0000002430677231 */ /* 0x080fe20000000067 */
[----:B------:R-:W-:Y:S01]  /*19d20*/  HFMA2.MMA R104, R51, R37, R104 ;  /* 0x0000002533687235 */ /* 0x000fe20000000068 */
[----:B------:R-:W-:-:S03]  /*19d30*/  HFMA2 R33, R46, R36, R33 ;  /* 0x000000242e217231 */ /* 0x000fc60000000021 */
[----:B------:R-:W-:-:S04]  /*19d40*/  HFMA2.MMA R36, R57, R38, R32 ;  /* 0x0000002639247235 */ /* 0x000fc80000000020 */
[----:B------:R-:W-:-:S04]  /*19d50*/  HFMA2.MMA R104, R55, R38, R104 ;  /* 0x0000002637687235 */ /* 0x000fc80000000068 */
[----:B------:R-:W-:-:S04]  /*19d60*/  HFMA2.MMA R36, R62, R39, R36 ;  /* 0x000000273e247235 */ /* 0x000fc80000000024 */
[----:B------:R-:W-:-:S04]  /*19d70*/  HFMA2.MMA R104, R60, R39, R104 ;  /* 0x000000273c687235 */ /* 0x000fc80000000068 */
[-C--:B-1----:R-:W-:Y:S01]  /*19d80*/  HFMA2.MMA R36, R66, R28.reuse, R36 ;  /* 0x0000001c42247235 */ /* 0x082fe20000000024 */
[-C--:B------:R-:W-:Y:S02]  /*19d90*/  HFMA2 R103, R52, R37.reuse, R103 ;  /* 0x0000002534677231 */ /* 0x080fe40000000067 */
[----:B------:R-:W-:Y:S01]  /*19da0*/  HFMA2 R33, R50, R37, R33 ;  /* 0x0000002532217231 */ /* 0x000fe20000000021 */
[----:B------:R-:W-:Y:S01]  /*19db0*/  HFMA2.MMA R104, R64, R28, R104 ;  /* 0x0000001c40687235 */ /* 0x000fe20000000068 */
[----:B------:R-:W-:-:S03]  /*19dc0*/  HFMA2 R103, R56, R38, R103 ;  /* 0x0000002638677231 */ /* 0x000fc60000000067 */
[-C--:B------:R-:W-:Y:S01]  /*19dd0*/  HFMA2.MMA R36, R70, R29.reuse, R36 ;  /* 0x0000001d46247235 */ /* 0x080fe20000000024 */
[----:B------:R-:W-:Y:S02]  /*19de0*/  HFMA2 R38, R54, R38, R33 ;  /* 0x0000002636267231 */ /* 0x000fe40000000021 */
[-C--:B------:R-:W-:Y:S01]  /*19df0*/  HFMA2 R103, R61, R39.reuse, R103 ;  /* 0x000000273d677231 */ /* 0x080fe20000000067 */
[----:B------:R-:W1:Y:S01]  /*19e00*/  LDS.128 R32, [UR5+0x180] ;  /* 0x00018005ff207984 */ /* 0x000e620008000c00 */
[----:B------:R-:W-:Y:S01]  /*19e10*/  HFMA2 R38, R59, R39, R38 ;  /* 0x000000273b267231 */ /* 0x000fe20000000026 */
[----:B------:R-:W-:Y:S02]  /*19e20*/  HFMA2.MMA R39, R68, R29, R104 ;  /* 0x0000001d44277235 */ /* 0x000fe40000000068 */
[----:B------:R-:W-:-:S06]  /*19e30*/  HFMA2.MMA R36, R86, R30, R36 ;  /* 0x0000001e56247235 */ /* 0x000fcc0000000024 */
[----:B------:R-:W-:Y:S02]  /*19e40*/  HFMA2.MMA R39, R78, R30, R39 ;  /* 0x0000001e4e277235 */ /* 0x000fe40000000027 */
[----:B------:R-:W-:Y:S01]  /*19e50*/  HFMA2.MMA R36, R85, R31, R36 ;  /* 0x0000001f55247235 */ /* 0x000fe20000000024 */
[----:B------:R-:W-:-:S05]  /*19e60*/  HFMA2 R38, R63, R28, R38 ;  /* 0x0000001c3f267231 */ /* 0x000fca0000000026 */
[----:B------:R-:W-:Y:S02]  /*19e70*/  HFMA2.MMA R39, R77, R31, R39 ;  /* 0x0000001f4d277235 */ /* 0x000fe40000000027 */
[----:B0-----:R-:W-:Y:S01]  /*19e80*/  HFMA2.MMA R36, R90, R40, R36 ;  /* 0x000000285a247235 */ /* 0x001fe20000000024 */
[----:B------:R-:W-:-:S05]  /*19e90*/  HFMA2 R37, R67, R29, R38 ;  /* 0x0000001d43257231 */ /* 0x000fca0000000026 */
        /* <DEDUP_REMOVED lines=15> */
[-C--:B------:R-:W-:Y:S01]  /*19f90*/  HFMA2 R103, R80, R41.reuse, R103 ;  /* 0x0000002950677231 */ /* 0x080fe20000000067 */
[----:B------:R-:W-:Y:S01]  /*19fa0*/  HFMA2.MMA R38, R92, R43, R38 ;  /* 0x0000002b5c267235 */ /* 0x000fe20000000026 */
[----:B------:R-:W-:Y:S02]  /*19fb0*/  HFMA2 R37, R72, R41, R37 ;  /* 0x0000002948257231 */ /* 0x000fe40000000025 */
[----:B------:R-:W-:Y:S01]  /*19fc0*/  HADD2 R106, R36.H0_H0, R36.H1_H1 ;  /* 0x30000024246a7230 */ /* 0x000fe20000000800 */
[----:B-1----:R-:W-:Y:S01]  /*19fd0*/  HFMA2.MMA R36, R15, R32, RZ ;  /* 0x000000200f247235 */ /* 0x002fe200000000ff */
[-C--:B------:R-:W-:Y:S02]  /*19fe0*/  HFMA2 R103, R79, R42.reuse, R103 ;  /* 0x0000002a4f677231 */ /* 0x080fe40000000067 */
[----:B------:R-:W-:-:S02]  /*19ff0*/  HFMA2 R37, R71, R42, R37 ;  /* 0x0000002a47257231 */ /* 0x000fc40000000025 */
[-C--:B------:R-:W-:Y:S02]  /*1a000*/  HFMA2 R103, R93, R43.reuse, R103 ;  /* 0x0000002b5d677231 */ /* 0x080fe40000000067 */
[----:B------:R-:W-:Y:S02]  /*1a010*/  HFMA2 R37, R91, R43, R37 ;  /* 0x0000002b5b257231 */ /* 0x000fe40000000025 */
[----:B------:R-:W-:Y:S01]  /*1a020*/  HADD2 R104, R38.H0_H0, R38.H1_H1 ;  /* 0x3000002626687230 */ /* 0x000fe20000000800 */
[----:B------:R-:W-:Y:S01]  /*1a030*/  HFMA2.MMA R38, R17, R32, RZ ;  /* 0x0000002011267235 */ /* 0x000fe200000000ff */
        /* <DEDUP_REMOVED lines=10> */
[----:B------:R-:W-:Y:S01]  /*1a0e0*/  HFMA2.MMA R32, R45, R35, R32 ;  /* 0x000000232d207235 */ /* 0x000fe20000000020 */
[----:B------:R-:W-:-:S03]  /*1a0f0*/  HFMA2 R37, R19, R33, R37 ;  /* 0x0000002113257231 */ /* 0x000fc60000000025 */
[----:B------:R-:W-:-:S04]  /*1a100*/  HFMA2.MMA R107, R26, R35, R107 ;  /* 0x000000231a6b7235 */ /* 0x000fc8000000006b */
[-C--:B0-----:R-:W-:Y:S01]  /*1a110*/  HFMA2.MMA R32, R49, R28.reuse, R32 ;  /* 0x0000001c31207235 */ /* 0x081fe20000000020 */
        /* <DEDUP_REMOVED lines=14> */
[----:B-1----:R-:W-:Y:S01]  /*1a200*/  HFMA2.MMA R28, R66, R40, R28 ;  /* 0x00000028421c7235 */ /* 0x002fe2000000001c */
[----:B------:R-:W-:-:S03]  /*1a210*/  HFMA2 R33, R52, R29, R33 ;  /* 0x0000001d34217231 */ /* 0x000fc60000000021 */
[----:B------:R-:W-:Y:S01]  /*1a220*/  HFMA2.MMA R107, R64, R40, R107 ;  /* 0x00000028406b7235 */ /* 0x000fe2000000006b */
[----:B------:R-:W-:-:S03]  /*1a230*/  HFMA2 R34, R50, R29, R34 ;  /* 0x0000001d32227231 */ /* 0x000fc60000000022 */
[-C--:B------:R-:W-:Y:S01]  /*1a240*/  HFMA2.MMA R28, R70, R41.reuse, R28 ;  /* 0x00000029461c7235 */ /* 0x080fe2000000001c */
[-C--:B------:R-:W-:Y:S02]  /*1a250*/  HFMA2 R29, R56, R30.reuse, R33 ;  /* 0x0000001e381d7231 */ /* 0x080fe40000000021 */
[----:B------:R-:W-:Y:S01]  /*1a260*/  HFMA2 R30, R54, R30, R34 ;  /* 0x0000001e361e7231 */ /* 0x000fe20000000022 */
[----:B------:R-:W-:Y:S01]  /*1a270*/  HFMA2.MMA R107, R68, R41, R107 ;  /* 0x00000029446b7235 */ /* 0x000fe2000000006b */
[-C--:B------:R-:W-:Y:S01]  /*1a280*/  HFMA2 R29, R61, R31.reuse, R29 ;  /* 0x0000001f3d1d7231 */ /* 0x080fe2000000001d */
[----:B------:R-:W1:Y:S02]  /*1a290*/  LDS.128 R32, [UR5+0x200] ;  /* 0x00020005ff207984 */ /* 0x000e640008000c00 */
[-C--:B------:R-:W-:Y:S01]  /*1a2a0*/  HFMA2.MMA R28, R86, R42.reuse, R28 ;  /* 0x0000002a561c7235 */ /* 0x080fe2000000001c */
[----:B------:R-:W-:Y:S02]  /*1a2b0*/  HFMA2 R30, R59, R31, R30 ;  /* 0x0000001f3b1e7231 */ /* 0x000fe4000000001e */
[-C--:B------:R-:W-:Y:S01]  /*1a2c0*/  HFMA2 R29, R65, R40.reuse, R29 ;  /* 0x00000028411d7231 */ /* 0x080fe2000000001d */
[----:B------:R-:W-:Y:S01]  /*1a2d0*/  HFMA2.MMA R107, R78, R42, R107 ;  /* 0x0000002a4e6b7235 */ /* 0x000fe2000000006b */
[----:B------:R-:W-:-:S03]  /*1a2e0*/  HFMA2 R30, R63, R40, R30 ;  /* 0x000000283f1e7231 */ /* 0x000fc6000000001e */
[-C--:B------:R-:W-:Y:S01]  /*1a2f0*/  HFMA2.MMA R40, R85, R43.reuse, R28 ;  /* 0x0000002b55287235 */ /* 0x080fe2000000001c */
[-C--:B------:R-:W-:Y:S02]  /*1a300*/  HFMA2 R29, R69, R41.reuse, R29 ;  /* 0x00000029451d7231 */ /* 0x080fe4000000001d */
[----:B------:R-:W-:Y:S01]  /*1a310*/  HFMA2 R30, R67, R41, R30 ;  /* 0x00000029431e7231 */ /* 0x000fe2000000001e */
[----:B------:R-:W-:Y:S01]  /*1a320*/  HFMA2.MMA R107, R77, R43, R107 ;  /* 0x0000002b4d6b7235 */ /* 0x000fe2000000006b */
[-C--:B------:R-:W-:Y:S02]  /*1a330*/  HFMA2 R29, R82, R42.reuse, R29 ;  /* 0x0000002a521d7231 */ /* 0x080fe4000000001d */
[----:B------:R-:W-:Y:S01]  /*1a340*/  HFMA2 R30, R74, R42, R30 ;  /* 0x0000002a4a1e7231 */ /* 0x000fe2000000001e */
[----:B0-----:R-:W-:-:S04]  /*1a350*/  HFMA2.MMA R42, R90, R36, R40 ;  /* 0x000000245a2a7235 */ /* 0x001fc80000000028 */
        /* <DEDUP_REMOVED lines=18> */
[----:B-1----:R-:W-:Y:S01]  /*1a480*/  HFMA2.MMA R109, R15, R32, RZ ;  /* 0x000000200f6d7235 */ /* 0x002fe200000000ff */
[----:B------:R-:W-:Y:S01]  /*1a490*/  HFMA2 R108, R16, R32, RZ.H0_H0 ;  /* 0x00000020106c7231 */ /* 0x000fe200000400ff */
[----:B------:R-:W1:Y:S01]  /*1a4a0*/  LDS.128 R36, [UR5+0x220] ;  /* 0x00022005ff247984 */ /* 0x000e620008000c00 */
[----:B------:R-:W-:-:S02]  /*1a4b0*/  HADD2 R43, R42.H0_H0, R42.H1_H1 ;  /* 0x3000002a2a2b7230 */ /* 0x000fc40000000800 */
[----:B------:R-:W-:Y:S02]  /*1a4c0*/  HADD2 R42, R40.H0_H0, R40.H1_H1 ;  /* 0x30000028282a7230 */ /* 0x000fe40000000800 */
[----:B------:R-:W-:Y:S01]  /*1a4d0*/  HADD2 R40, R107.H0_H0, R107.H1_H1 ;  /* 0x3000006b6b287230 */ /* 0x000fe20000000800 */
[----:B------:R-:W-:Y:S02]  /*1a4e0*/  HFMA2.MMA R107, R17, R32, RZ ;  /* 0x00000020116b7235 */ /* 0x000fe400000000ff */
[----:B------:R-:W-:-:S06]  /*1a4f0*/  HFMA2.MMA R109, R18, R33, R109 ;  /* 0x00000021126d7235 */ /* 0x000fcc000000006d */
[----:B------:R-:W-:Y:S02]  /*1a500*/  HFMA2.MMA R107, R20, R33, R107 ;  /* 0x00000021146b7235 */ /* 0x000fe4000000006b */
[----:B------:R-:W-:Y:S01]  /*1a510*/  HFMA2.MMA R109, R58, R34, R109 ;  /* 0x000000223a6d7235 */ /* 0x000fe2000000006d */
[----:B------:R-:W-:-:S05]  /*1a520*/  HFMA2 R108, R19, R33, R108 ;  /* 0x00000021136c7231 */ /* 0x000fca000000006c */
[----:B------:R-:W-:Y:S01]  /*1a530*/  HFMA2.MMA R107, R24, R34, R107 ;  /* 0x00000022186b7235 */ /* 0x000fe2000000006b */
[----:B------:R-:W-:Y:S01]  /*1a540*/  HFMA2 R110, R23, R34, R108 ;  /* 0x00000022176e7231 */ /* 0x000fe2000000006c */
[----:B------:R-:W-:Y:S01]  /*1a550*/  HFMA2.MMA R108, R45, R35, R109 ;  /* 0x000000232d6c7235 */ /* 0x000fe2000000006d */
[----:B------:R-:W-:-:S05]  /*1a560*/  HFMA2 R32, R21, R32, RZ.H0_H0 ;  /* 0x0000002015207231 */ /* 0x000fca00000400ff */
[----:B------:R-:W-:Y:S01]  /*1a570*/  HFMA2.MMA R107, R26, R35, R107 ;  /* 0x000000231a6b7235 */ /* 0x000fe2000000006b */
[----:B------:R-:W-:Y:S01]  /*1a580*/  HFMA2 R32, R22, R33, R32 ;  /* 0x0000002116207231 */ /* 0x000fe20000000020 */
[----:B0-----:R-:W-:-:S03]  /*1a590*/  HFMA2.MMA R108, R49, R28, R108 ;  /* 0x0000001c316c7235 */ /* 0x001fc6000000006c */
[----:B------:R-:W-:-:S03]  /*1a5a0*/  HFMA2 R32, R25, R34, R32 ;  /* 0x0000002219207231 */ /* 0x000fc60000000020 */
[----:B------:R-:W-:Y:S01]  /*1a5b0*/  HFMA2.MMA R107, R47, R28, R107 ;  /* 0x0000001c2f6b7235 */ /* 0x000fe2000000006b */
[-C--:B------:R-:W-:Y:S01]  /*1a5c0*/  HFMA2 R110, R44, R35.reuse, R110 ;  /* 0x000000232c6e7231 */ /* 0x080fe2000000006e */
[-C--:B------:R-:W-:Y:S01]  /*1a5d0*/  HFMA2.MMA R108, R53, R29.reuse, R108 ;  /* 0x0000001d356c7235 */ /* 0x080fe2000000006c */
[----:B------:R-:W-:Y:S02]  /*1a5e0*/  HFMA2 R109, R27, R35, R32 ;  /* 0x000000231b6d7231 */ /* 0x000fe40000000020 */
[-C--:B------:R-:W-:Y:S01]  /*1a5f0*/  HFMA2 R110, R48, R28.reuse, R110 ;  /* 0x0000001c306e7231 */ /* 0x080fe2000000006e */
[----:B------:R-:W0:Y:S02]  /*1a600*/  LDS.128 R32, [UR5+0x230] ;  /* 0x00023005ff207984 */ /* 0x000e240008000c00 */
[----:B------:R-:W-:Y:S01]  /*1a610*/  HFMA2.MMA R107, R51, R29, R107 ;  /* 0x0000001d336b7235 */ /* 0x000fe2000000006b */
[----:B------:R-:W-:Y:S01]  /*1a620*/  HFMA2 R109, R46, R28, R109 ;  /* 0x0000001c2e6d7231 */ /* 0x000fe2000000006d */
[----:B------:R-:W-:Y:S01]  /*1a630*/  HFMA2.MMA R108, R57, R30, R108 ;  /* 0x0000001e396c7235 */ /* 0x000fe2000000006c */
[----:B------:R-:W-:-:S02]  /*1a640*/  HFMA2 R28, R52, R29, R110 ;  /* 0x0000001d341c7231 */ /* 0x000fc4000000006e */
[----:B------:R-:W-:-:S03]  /*1a650*/  HFMA2 R29, R50, R29, R109 ;  /* 0x0000001d321d7231 */ /* 0x000fc6000000006d */
[----:B------:R-:W-:Y:S01]  /*1a660*/  HFMA2.MMA R109, R55, R30, R107 ;  /* 0x0000001e376d7235 */ /* 0x000fe2000000006b */
[-C--:B------:R-:W-:Y:S02]  /*1a670*/  HFMA2 R28, R56, R30.reuse, R28 ;  /* 0x0000001e381c7231 */ /* 0x080fe4000000001c */
[----:B------:R-:W-:Y:S01]  /*1a680*/  HFMA2 R29, R54, R30, R29 ;  /* 0x0000001e361d7231 */ /* 0x000fe2000000001d */
[----:B------:R-:W-:Y:S01]  /*1a690*/  HFMA2.MMA R108, R62, R31, R108 ;  /* 0x0000001f3e6c7235 */ /* 0x000fe2000000006c */
[----:B------:R-:W-:-:S03]  /*1a6a0*/  HFMA2 R107, R61, R31, R28 ;  /* 0x0000001f3d6b7231 */ /* 0x000fc6000000001c */
[----:B------:R-:W-:Y:S01]  /*1a6b0*/  HFMA2.MMA R109, R60, R31, R109 ;  /* 0x0000001f3c6d7235 */ /* 0x000fe2000000006d */
[----:B------:R-:W-:Y:S02]  /*1a6c0*/  HFMA2 R110, R59, R31, R29 ;  /* 0x0000001f3b6e7231 */ /* 0x000fe4000000001d */
[----:B------:R-:W2:Y:S01]  /*1a6d0*/  LDS.128 R28, [UR5+0x280] ;  /* 0x00028005ff1c7984 */ /* 0x000ea20008000c00 */
[----:B-1----:R-:W-:-:S04]  /*1a6e0*/  HFMA2.MMA R108, R66, R36, R108 ;  /* 0x00000024426c7235 */ /* 0x002fc8000000006c */
[----:B------:R-:W-:-:S04]  /*1a6f0*/  HFMA2.MMA R109, R64, R36, R109 ;  /* 0x00000024406d7235 */ /* 0x000fc8000000006d */
[----:B------:R-:W-:Y:S01]  /*1a700*/  HFMA2.MMA R108, R70, R37, R108 ;  /* 0x00000025466c7235 */ /* 0x000fe2000000006c */
        /* <DEDUP_REMOVED lines=13> */
[----:B------:R-:W1:Y:S01]  /*1a7e0*/  LDS.128 R36, [UR5+0x290] ;  /* 0x00029005ff247984 */ /* 0x000e620008000c00 */
[----:B0-----:R-:W-:-:S04]  /*1a7f0*/  HFMA2.MMA R108, R90, R32, R108 ;  /* 0x000000205a6c7235 */ /* 0x001fc8000000006c */
[----:B------:R-:W-:Y:S02]  /*1a800*/  HFMA2.MMA R107, R88, R32, R107 ;  /* 0x00000020586b7235 */ /* 0x000fe4000000006b */
[-C--:B--2---:R-:W-:Y:S02]  /*1a810*/  HFMA2.MMA R118, R15, R28.reuse, RZ ;  /* 0x0000001c0f767235 */ /* 0x084fe400000000ff */
[----:B------:R-:W-:Y:S02]  /*1a820*/  HFMA2.MMA R116, R17, R28, RZ ;  /* 0x0000001c11747235 */ /* 0x000fe400000000ff */
[-C--:B------:R-:W-:Y:S01]  /*1a830*/  HFMA2.MMA R108, R84, R33.reuse, R108 ;  /* 0x00000021546c7235 */ /* 0x080fe2000000006c */
[----:B------:R-:W-:Y:S01]  /*1a840*/  HFMA2 R110, R89, R32, R110 ;  /* 0x00000020596e7231 */ /* 0x000fe2000000006e */
[----:B------:R-:W-:Y:S02]  /*1a850*/  HFMA2.MMA R107, R76, R33, R107 ;  /* 0x000000214c6b7235 */ /* 0x000fe4000000006b */
[----:B------:R-:W-:-:S02]  /*1a860*/  HFMA2.MMA R118, R18, R29, R118 ;  /* 0x0000001d12767235 */ /* 0x000fc40000000076 */
[----:B------:R-:W-:Y:S01]  /*1a870*/  HFMA2.MMA R116, R20, R29, R116 ;  /* 0x0000001d14747235 */ /* 0x000fe20000000074 */
[----:B------:R-:W-:Y:S02]  /*1a880*/  HFMA2 R109, R87, R32, R109 ;  /* 0x00000020576d7231 */ /* 0x000fe4000000006d */
[-C--:B------:R-:W-:Y:S01]  /*1a890*/  HFMA2 R110, R80, R33.reuse, R110 ;  /* 0x00000021506e7231 */ /* 0x080fe2000000006e */
[-C--:B------:R-:W-:Y:S01]  /*1a8a0*/  HFMA2.MMA R108, R83, R34.reuse, R108 ;  /* 0x00000022536c7235 */ /* 0x080fe2000000006c */
[----:B------:R-:W-:Y:S01]  /*1a8b0*/  HFMA2 R109, R72, R33, R109 ;  /* 0x00000021486d7231 */ /* 0x000fe2000000006d */
[----:B------:R-:W-:Y:S01]  /*1a8c0*/  HFMA2.MMA R107, R75, R34, R107 ;  /* 0x000000224b6b7235 */ /* 0x000fe2000000006b */
[-C--:B------:R-:W-:Y:S01]  /*1a8d0*/  HFMA2 R32, R79, R34.reuse, R110 ;  /* 0x000000224f207231 */ /* 0x080fe2000000006e */
[-C--:B------:R-:W-:Y:S02]  /*1a8e0*/  HFMA2.MMA R118, R58, R30.reuse, R118 ;  /* 0x0000001e3a767235 */ /* 0x080fe40000000076 */
[----:B------:R-:W-:Y:S01]  /*1a8f0*/  HFMA2.MMA R116, R24, R30, R116 ;  /* 0x0000001e18747235 */ /* 0x000fe20000000074 */
[----:B------:R-:W-:-:S02]  /*1a900*/  HFMA2 R109, R71, R34, R109 ;  /* 0x00000022476d7231 */ /* 0x000fc4000000006d */
[-C--:B------:R-:W-:Y:S01]  /*1a910*/  HFMA2 R32, R93, R35.reuse, R32 ;  /* 0x000000235d207231 */ /* 0x080fe20000000020 */
[-C--:B------:R-:W-:Y:S02]  /*1a920*/  HFMA2.MMA R110, R94, R35.reuse, R108 ;  /* 0x000000235e6e7235 */ /* 0x080fe4000000006c */
[----:B------:R-:W-:Y:S01]  /*1a930*/  HFMA2.MMA R108, R92, R35, R107 ;  /* 0x000000235c6c7235 */ /* 0x000fe2000000006b */
[----:B------:R-:W-:Y:S01]  /*1a940*/  HFMA2 R107, R91, R35, R109 ;  /* 0x000000235b6b7231 */ /* 0x000fe2000000006d */
[-C--:B------:R-:W-:Y:S01]  /*1a950*/  HFMA2.MMA R119, R45, R31.reuse, R118 ;  /* 0x0000001f2d777235 */ /* 0x080fe20000000076 */
[----:B------:R-:W-:Y:S01]  /*1a960*/  HADD2 R109, R32.H0_H0, R32.H1_H1 ;  /* 0x30000020206d7230 */ /* 0x000fe20000000800 */
[----:B------:R-:W-:Y:S01]  /*1a970*/  HFMA2.MMA R116, R26, R31, R116 ;  /* 0x0000001f1a747235 */ /* 0x000fe20000000074 */
[----:B------:R-:W0:Y:S01]  /*1a980*/  LDS.128 R32, [UR5+0x2a0] ;  /* 0x0002a005ff207984 */ /* 0x000e220008000c00 */
[----:B------:R-:W-:-:S04]  /*1a990*/  HFMA2 R117, R16, R28, RZ.H0_H0 ;  /* 0x0000001c10757231 */ /* 0x000fc800000400ff */
[-C--:B-1----:R-:W-:Y:S02]  /*1a9a0*/  HFMA2.MMA R119, R49, R36.reuse, R119 ;  /* 0x0000002431777235 */ /* 0x082fe40000000077 */
[----:B------:R-:W-:Y:S01]  /*1a9b0*/  HFMA2.MMA R116, R47, R36, R116 ;  /* 0x000000242f747235 */ /* 0x000fe20000000074 */
[----:B------:R-:W-:Y:S02]  /*1a9c0*/  HFMA2 R28, R21, R28, RZ.H0_H0 ;  /* 0x0000001c151c7231 */ /* 0x000fe400000400ff */
        /* <DEDUP_REMOVED lines=10> */
[-C--:B------:R-:W-:Y:S01]  /*1aa70*/  HFMA2 R117, R48, R36.reuse, R117 ;  /* 0x0000002430757231 */ /* 0x080fe20000000075 */
[----:B------:R-:W1:Y:S01]  /*1aa80*/  LDS.128 R28, [UR5+0x2b0] ;  /* 0x0002b005ff1c7984 */ /* 0x000e620008000c00 */
[----:B------:R-:W-:Y:S01]  /*1aa90*/  HFMA2 R118, R46, R36, R118 ;  /* 0x000000242e767231 */ /* 0x000fe20000000076 */
[-C--:B------:R-:W-:Y:S01]  /*1aaa0*/  HFMA2.MMA R119, R62, R39.reuse, R119 ;  /* 0x000000273e777235 */ /* 0x080fe20000000077 */
[-C--:B------:R-:W-:Y:S01]  /*1aab0*/  HFMA2 R117, R52, R37.reuse, R117 ;  /* 0x0000002534757231 */ /* 0x080fe20000000075 */
[----:B------:R-:W-:Y:S01]  /*1aac0*/  HFMA2.MMA R116, R60, R39, R116 ;  /* 0x000000273c747235 */ /* 0x000fe20000000074 */
[----:B------:R-:W-:Y:S02]  /*1aad0*/  HFMA2 R118, R50, R37, R118 ;  /* 0x0000002532767231 */ /* 0x000fe40000000076 */
[-C--:B------:R-:W-:Y:S02]  /*1aae0*/  HFMA2 R117, R56, R38.reuse, R117 ;  /* 0x0000002638757231 */ /* 0x080fe40000000075 */
[----:B------:R-:W-:-:S02]  /*1aaf0*/  HFMA2 R118, R54, R38, R118 ;  /* 0x0000002636767231 */ /* 0x000fc40000000076 */
[-C--:B------:R-:W-:Y:S01]  /*1ab00*/  HFMA2 R117, R61, R39.reuse, R117 ;  /* 0x000000273d757231 */ /* 0x080fe20000000075 */
[-C--:B0-----:R-:W-:Y:S02]  /*1ab10*/  HFMA2.MMA R119, R66, R32.reuse, R119 ;  /* 0x0000002042777235 */ /* 0x081fe40000000077 */
[----:B------:R-:W-:Y:S01]  /*1ab20*/  HFMA2.MMA R37, R64, R32, R116 ;  /* 0x0000002040257235 */ /* 0x000fe20000000074 */
[----:B------:R-:W-:Y:S02]  /*1ab30*/  HFMA2 R118, R59, R39, R118 ;  /* 0x000000273b767231 */ /* 0x000fe40000000076 */
[-C--:B------:R-:W-:Y:S02]  /*1ab40*/  HFMA2 R36, R65, R32.reuse, R117 ;  /* 0x0000002041247231 */ /* 0x080fe40000000075 */
[----:B------:R-:W-:Y:S01]  /*1ab50*/  HFMA2 R118, R63, R32, R118 ;  /* 0x000000203f767231 */ /* 0x000fe20000000076 */
[-C--:B------:R-:W-:Y:S01]  /*1ab60*/  HFMA2.MMA R117, R70, R33.reuse, R119 ;  /* 0x0000002146757235 */ /* 0x080fe20000000077 */
[----:B------:R-:W-:Y:S01]  /*1ab70*/  HFMA2 R116, R69, R33, R36 ;  /* 0x0000002145747231 */ /* 0x000fe20000000024 */
[----:B------:R-:W-:-:S02]  /*1ab80*/  HFMA2.MMA R32, R68, R33, R37 ;  /* 0x0000002144207235 */ /* 0x000fc40000000025 */
[----:B------:R-:W0:Y:S04]  /*1ab90*/  LDS.128 R36, [UR5+0x300] ;  /* 0x00030005ff247984 */ /* 0x000e280008000c00 */
[-C--:B------:R-:W-:Y:S02]  /*1aba0*/  HFMA2.MMA R117, R86, R34.reuse, R117 ;  /* 0x0000002256757235 */ /* 0x080fe40000000075 */
[----:B------:R-:W-:Y:S01]  /*1abb0*/  HFMA2.MMA R32, R78, R34, R32 ;  /* 0x000000224e207235 */ /* 0x000fe20000000020 */
[----:B------:R-:W-:-:S05]  /*1abc0*/  HFMA2 R33, R67, R33, R118 ;  /* 0x0000002143217231 */ /* 0x000fca0000000076 */
[-C--:B------:R-:W-:Y:S01]  /*1abd0*/  HFMA2.MMA R117, R85, R35.reuse, R117 ;  /* 0x0000002355757235 */ /* 0x080fe20000000075 */
[-C--:B------:R-:W-:Y:S01]  /*1abe0*/  HFMA2 R116, R82, R34.reuse, R116 ;  /* 0x0000002252747231 */ /* 0x080fe20000000074 */
[----:B------:R-:W-:Y:S01]  /*1abf0*/  HFMA2.MMA R32, R77, R35, R32 ;  /* 0x000000234d207235 */ /* 0x000fe20000000020 */
[----:B------:R-:W-:Y:S02]  /*1ac00*/  HFMA2 R33, R74, R34, R33 ;  /* 0x000000224a217231 */ /* 0x000fe40000000021 */
[----:B------:R-:W-:-:S03]  /*1ac10*/  HFMA2 R116, R81, R35, R116 ;  /* 0x0000002351747231 */ /* 0x000fc60000000074 */
[-C--:B-1----:R-:W-:Y:S01]  /*1ac20*/  HFMA2.MMA R34, R90, R28.reuse, R117 ;  /* 0x0000001c5a227235 */ /* 0x082fe20000000075 */
[----:B------:R-:W-:Y:S02]  /*1ac30*/  HFMA2 R33, R73, R35, R33 ;  /* 0x0000002349217231 */ /* 0x000fe40000000021 */
[-C--:B------:R-:W-:Y:S01]  /*1ac40*/  HFMA2 R117, R89, R28.reuse, R116 ;  /* 0x0000001c59757231 */ /* 0x080fe20000000074 */
[----:B------:R-:W-:Y:S01]  /*1ac50*/  HFMA2.MMA R116, R88, R28, R32 ;  /* 0x0000001c58747235 */ /* 0x000fe20000000020 */
[----:B------:R-:W-:-:S03]  /*1ac60*/  HFMA2 R118, R87, R28, R33 ;  /* 0x0000001c57767231 */ /* 0x000fc60000000021 */
[-C--:B------:R-:W-:Y:S02]  /*1ac70*/  HFMA2.MMA R28, R84, R29.reuse, R34 ;  /* 0x0000001d541c7235 */ /* 0x080fe40000000022 */
[----:B------:R-:W1:Y:S02]  /*1ac80*/  LDS.128 R32, [UR5+0x310] ;  /* 0x00031005ff207984 */ /* 0x000e640008000c00 */
[----:B------:R-:W-:Y:S02]  /*1ac90*/  HFMA2.MMA R116, R76, R29, R116 ;  /* 0x0000001d4c747235 */ /* 0x000fe40000000074 */
[-C--:B0-----:R-:W-:Y:S02]  /*1aca0*/  HFMA2.MMA R15, R15, R36.reuse, RZ ;  /* 0x000000240f0f7235 */ /* 0x081fe400000000ff */
[----:B------:R-:W-:Y:S02]  /*1acb0*/  HFMA2.MMA R17, R17, R36, RZ ;  /* 0x0000002411117235 */ /* 0x000fe400000000ff */
[----:B------:R-:W-:-:S04]  /*1acc0*/  HFMA2.MMA R28, R83, R30, R28 ;  /* 0x0000001e531c7235 */ /* 0x000fc8000000001c */
[-C--:B------:R-:W-:Y:S02]  /*1acd0*/  HFMA2.MMA R18, R18, R37.reuse, R15 ;  /* 0x0000002512127235 */ /* 0x080fe4000000000f */
[----:B------:R-:W-:Y:S02]  /*1ace0*/  HFMA2.MMA R20, R20, R37, R17 ;  /* 0x0000002514147235 */ /* 0x000fe40000000011 */
        /* <DEDUP_REMOVED lines=8> */
[-C--:B------:R-:W-:Y:S01]  /*1ad70*/  HFMA2 R117, R93, R31.reuse, R117 ;  /* 0x0000001f5d757231 */ /* 0x080fe20000000075 */
[----:B------:R-:W-:Y:S01]  /*1ad80*/  HFMA2.MMA R118, R92, R31, R116 ;  /* 0x0000001f5c767235 */ /* 0x000fe20000000074 */
[----:B------:R-:W-:Y:S01]  /*1ad90*/  HFMA2 R119, R91, R31, R119 ;  /* 0x0000001f5b777231 */ /* 0x000fe20000000077 */
[-C--:B------:R-:W-:Y:S01]  /*1ada0*/  HFMA2.MMA R58, R45, R39.reuse, R58 ;  /* 0x000000272d3a7235 */ /* 0x080fe2000000003a */
[----:B------:R-:W-:Y:S02]  /*1adb0*/  HADD2 R116, R28.H0_H0, R28.H1_H1 ;  /* 0x3000001c1c747230 */ /* 0x000fe40000000800 */
[----:B------:R-:W0:Y:S01]  /*1adc0*/  LDS.128 R28, [UR5+0x320] ;  /* 0x00032005ff1c7984 */ /* 0x000e220008000c00 */
[----:B------:R-:W-:Y:S01]  /*1add0*/  HFMA2.MMA R20, R26, R39, R20 ;  /* 0x000000271a147235 */ /* 0x000fe20000000014 */
[----:B------:R-:W-:-:S03]  /*1ade0*/  HFMA2 R16, R16, R36, RZ.H0_H0 ;  /* 0x0000002410107231 */ /* 0x000fc600000400ff */
[----:B-1----:R-:W-:Y:S01]  /*1adf0*/  HFMA2.MMA R58, R49, R32, R58 ;  /* 0x00000020313a7235 */ /* 0x002fe2000000003a */
[----:B------:R-:W-:-:S03]  /*1ae00*/  HFMA2 R21, R21, R36, RZ.H0_H0 ;  /* 0x0000002415157231 */ /* 0x000fc600000400ff */
[----:B------:R-:W-:Y:S01]  /*1ae10*/  HFMA2.MMA R20, R47, R32, R20 ;  /* 0x000000202f147235 */ /* 0x000fe20000000014 */
[-C--:B------:R-:W-:Y:S02]  /*1ae20*/  HFMA2 R15, R19, R37.reuse, R16 ;  /* 0x00000025130f7231 */ /* 0x080fe40000000010 */
        /* <DEDUP_REMOVED lines=8> */
[----:B------:R-:W-:Y:S01]  /*1aeb0*/  HFMA2.MMA R58, R57, R34, R58 ;  /* 0x00000022393a7235 */ /* 0x000fe2000000003a */
[----:B------:R-:W-:-:S02]  /*1aec0*/  HFMA2 R26, R48, R32, R24 ;  /* 0x00000020301a7231 */ /* 0x000fc40000000018 */
        /* <DEDUP_REMOVED lines=8> */
[----:B------:R-:W-:-:S02]  /*1af50*/  HFMA2 R26, R61, R35, R26 ;  /* 0x000000233d1a7231 */ /* 0x000fc4000000001a */
[----:B------:R-:W-:Y:S01]  /*1af60*/  HFMA2 R27, R59, R35, R27 ;  /* 0x000000233b1b7231 */ /* 0x000fe2000000001b */
[----:B0-----:R-:W-:-:S04]  /*1af70*/  HFMA2.MMA R35, R66, R28, R33 ;  /* 0x0000001c42237235 */ /* 0x001fc80000000021 */
[----:B------:R-:W-:-:S04]  /*1af80*/  HFMA2.MMA R34, R64, R28, R32 ;  /* 0x0000001c40227235 */ /* 0x000fc80000000020 */
[----:B------:R-:W-:-:S04]  /*1af90*/  HFMA2.MMA R15, R70, R29, R35 ;  /* 0x0000001d460f7235 */ /* 0x000fc80000000023 */
[----:B------:R-:W-:-:S04]  /*1afa0*/  HFMA2.MMA R39, R68, R29, R34 ;  /* 0x0000001d44277235 */ /* 0x000fc80000000022 */
[----:B------:R-:W-:-:S04]  /*1afb0*/  HFMA2.MMA R15, R86, R30, R15 ;  /* 0x0000001e560f7235 */ /* 0x000fc8000000000f */
[----:B------:R-:W-:-:S04]  /*1afc0*/  HFMA2.MMA R39, R78, R30, R39 ;  /* 0x0000001e4e277235 */ /* 0x000fc80000000027 */
[----:B------:R-:W-:-:S04]  /*1afd0*/  HFMA2.MMA R45, R85, R31, R15 ;  /* 0x0000001f552d7235 */ /* 0x000fc8000000000f */
[----:B------:R-:W-:Y:S01]  /*1afe0*/  HFMA2.MMA R44, R77, R31, R39 ;  /* 0x0000001f4d2c7235 */ /* 0x000fe20000000027 */
[----:B------:R-:W-:-:S03]  /*1aff0*/  HFMA2 R26, R65, R28, R26 ;  /* 0x0000001c411a7231 */ /* 0x000fc6000000001a */
[----:B-1----:R-:W-:-:S04]  /*1b000*/  HFMA2.MMA R45, R90, R16, R45 ;  /* 0x000000105a2d7235 */ /* 0x002fc8000000002d */
        /* <DEDUP_REMOVED lines=50> */
[----:B------:R-:W-:Y:S01]  /*1b330*/  UIADD3 UR5, UR5, 0x40, URZ ;  /* 0x0000004005057890 */ /* 0x000fe2000fffe03f */
[-C--:B------:R-:W-:Y:S02]  /*1b340*/  HFMA2.MMA R14, R98, R112.reuse, R14 ;  /* 0x00000070620e7235 */ /* 0x080fe4000000000e */
[-C--:B------:R-:W-:Y:S02]  /*1b350*/  HFMA2.MMA R8, R102, R112.reuse, R8 ;  /* 0x0000007066087235 */ /* 0x080fe40000000008 */
[-C--:B------:R-:W-:Y:S02]  /*1b360*/  HFMA2.MMA R5, R106, R112.reuse, R5 ;  /* 0x000000706a057235 */ /* 0x080fe40000000005 */
[----:B------:R-:W-:-:S02]  /*1b370*/  HFMA2.MMA R3, R43, R112, R3 ;  /* 0x000000702b037235 */ /* 0x000fc40000000003 */
[-C--:B------:R-:W-:Y:S02]  /*1b380*/  HFMA2.MMA R0, R110, R112.reuse, R0 ;  /* 0x000000706e007235 */ /* 0x080fe40000000000 */
[-C--:B------:R-:W-:Y:S02]  /*1b390*/  HFMA2.MMA R11, R116, R112.reuse, R11 ;  /* 0x00000070740b7235 */ /* 0x080fe4000000000b */
[----:B------:R-:W-:Y:S01]  /*1b3a0*/  HFMA2.MMA R6, R47, R112, R6 ;  /* 0x000000702f067235 */ /* 0x000fe20000000006 */
[----:B------:R-:W-:Y:S02]  /*1b3b0*/  HFMA2 R13, R96, R111, R13 ;  /* 0x0000006f600d7231 */ /* 0x000fe4000000000d */
        /* <DEDUP_REMOVED lines=8> */
.L_x_3207:
        /* <DEDUP_REMOVED lines=10> */
.L_x_3210:
[----:B------:R-:W-:-:S13]  /*1b4e0*/  ISETP.NE.AND P1, PT, R121, R114, PT ;  /* 0x000000727900720c */ /* 0x000fda0003f25270 */
[----:B------:R-:W0:Y:S01]  /*1b4f0*/  @!P1 LDC.64 R16, c[0x0][0x248] ;  /* 0x00009200ff109b82 */ /* 0x000e220000000a00 */
[----:B------:R-:W-:-:S05]  /*1b500*/  @!P1 LEA R21, R121, 0x1, 0x1 ;  /* 0x0000000179159811 */ /* 0x000fca00078e08ff */
[----:B0-----:R-:W-:Y:S01]  /*1b510*/  @!P1 IMAD.WIDE R20, R21, 0x2, R16 ;  /* 0x0000000215149825 */ /* 0x001fe200078e0210 */
[----:B------:R-:W-:Y:S02]  /*1b520*/  MOV R16, R38 ;  /* 0x0000002600107202 */ /* 0x000fe40000000f00 */
[----:B------:R-:W-:-:S03]  /*1b530*/  MOV R17, R39 ;  /* 0x0000002700117202 */ /* 0x000fc60000000f00 */
[----:B------:R-:W2:Y:S04]  /*1b540*/  @!P1 LDG.E.U16.CONSTANT R20, desc[UR8][R20.64] ;  /* 0x0000000814149981 */ /* 0x000ea8000c1e9500 */
[----:B------:R-:W3:Y:S01]  /*1b550*/  LDG.E.128.CONSTANT R16, desc[UR8][R16.64] ;  /* 0x0000000810107981 */ /* 0x000ee2000c1e9d00 */
[----:B------:R-:W-:-:S04]  /*1b560*/  @!P1 IADD3 R115, R115, 0x1, RZ ;  /* 0x0000000173739810 */ /* 0x000fc80007ffe0ff */
[----:B------:R-:W-:-:S06]  /*1b570*/  @!P1 LEA R34, R115, R124, 0x3 ;  /* 0x0000007c73229211 */ /* 0x000fcc00078e18ff */
[----:B------:R-:W4:Y:S01]  /*1b580*/  @!P1 LDL.64 R34, [R34] ;  /* 0x0000000022229983 */ /* 0x000f220000100a00 */
[----:B------:R-:W-:Y:S01]  /*1b590*/  HFMA2.MMA R25, -RZ, RZ, 0, 0.25 ;  /* 0x00003400ff197435 */ /* 0x000fe200000001ff */
[----:B------:R-:W-:Y:S01]  /*1b5a0*/  MOV R43, 0x2c00 ;  /* 0x00002c00002b7802 */ /* 0x000fe20000000f00 */
[----:B------:R-:W-:Y:S01]  /*1b5b0*/  HFMA2.MMA R37, -RZ, RZ, 0, 0.015625 ;  /* 0x00002400ff257435 */ /* 0x000fe200000001ff */
[----:B------:R-:W-:-:S04]  /*1b5c0*/  IADD3 R38, P0, R38, R15, RZ ;  /* 0x0000000f26267210 */ /* 0x000fc80007f1e0ff */
[----:B------:R-:W-:-:S03]  /*1b5d0*/  IADD3.X R39, R39, R36, RZ, P0, !PT ;  /* 0x0000002427277210 */ /* 0x000fc600007fe4ff */
[----:B------:R-:W-:Y:S02]  /*1b5e0*/  PRMT R25, R25, 0x5410, R25 ;  /* 0x0000541019197816 */ /* 0x000fe40000000019 */
[----:B--2---:R-:W-:Y:S02]  /*1b5f0*/  @!P1 IADD3 R114, R20, R121, RZ ;  /* 0x0000007914729210 */ /* 0x004fe40007ffe0ff */
[----:B------:R-:W-:Y:S02]  /*1b600*/  IADD3 R121, R121, 0x10, RZ ;  /* 0x0000001079797810 */ /* 0x000fe40007ffe0ff */
[C---:B---3--:R-:W-:Y:S02]  /*1b610*/  LOP3.LUT R40, R16.reuse, 0x30003, RZ, 0xc0, !PT ;  /* 0x0003000310287812 */ /* 0x048fe400078ec0ff */
[C---:B------:R-:W-:Y:S02]  /*1b620*/  LOP3.LUT R20, R16.reuse, 0xc000c, RZ, 0xc0, !PT ;  /* 0x000c000c10147812 */ /* 0x040fe400078ec0ff */
[----:B------:R-:W-:-:S02]  /*1b630*/  LOP3.LUT R21, R16, 0x300030, RZ, 0xc0, !PT ;  /* 0x0030003010157812 */ /* 0x000fc400078ec0ff */
[----:B------:R-:W-:Y:S02]  /*1b640*/  LOP3.LUT R41, R16, 0xc000c0, RZ, 0xc0, !PT ;  /* 0x00c000c010297812 */ /* 0x000fe400078ec0ff */
[----:B------:R-:W-:Y:S02]  /*1b650*/  SHF.R.U32.HI R29, RZ, 0x8, R16 ;  /* 0x00000008ff1d7819 */ /* 0x000fe40000011610 */
[C---:B------:R-:W-:Y:S02]  /*1b660*/  LOP3.LUT R42, R17.reuse, 0x30003, RZ, 0xc0, !PT ;  /* 0x00030003112a7812 */ /* 0x040fe400078ec0ff */
[C---:B------:R-:W-:Y:S02]  /*1b670*/  LOP3.LUT R16, R17.reuse, 0xc000c, RZ, 0xc0, !PT ;  /* 0x000c000c11107812 */ /* 0x040fe400078ec0ff */
[C---:B------:R-:W-:Y:S02]  /*1b680*/  LOP3.LUT R22, R17.reuse, 0x300030, RZ, 0xc0, !PT ;  /* 0x0030003011167812 */ /* 0x040fe400078ec0ff */
[----:B------:R-:W-:-:S02]  /*1b690*/  LOP3.LUT R52, R17, 0xc000c0, RZ, 0xc0, !PT ;  /* 0x00c000c011347812 */ /* 0x000fc400078ec0ff */
[----:B------:R-:W-:Y:S02]  /*1b6a0*/  SHF.R.U32.HI R28, RZ, 0x8, R17 ;  /* 0x00000008ff1c7819 */ /* 0x000fe40000011611 */
[C---:B------:R-:W-:Y:S02]  /*1b6b0*/  LOP3.LUT R58, R18.reuse, 0x30003, RZ, 0xc0, !PT ;  /* 0x00030003123a7812 */ /* 0x040fe400078ec0ff */
[C---:B------:R-:W-:Y:S02]  /*1b6c0*/  LOP3.LUT R17, R18.reuse, 0xc000c, RZ, 0xc0, !PT ;  /* 0x000c000c12117812 */ /* 0x040fe400078ec0ff */
[C---:B------:R-:W-:Y:S02]  /*1b6d0*/  LOP3.LUT R23, R18.reuse, 0x300030, RZ, 0xc0, !PT ;  /* 0x0030003012177812 */ /* 0x040fe400078ec0ff */
[----:B------:R-:W-:Y:S02]  /*1b6e0*/  LOP3.LUT R60, R18, 0xc000c0, RZ, 0xc0, !PT ;  /* 0x00c000c0123c7812 */ /* 0x000fe400078ec0ff */
[----:B------:R-:W-:-:S02]  /*1b6f0*/  SHF.R.U32.HI R30, RZ, 0x8, R18 ;  /* 0x00000008ff1e7819 */ /* 0x000fc40000011612 */
[C---:B------:R-:W-:Y:S02]  /*1b700*/  LOP3.LUT R18, R19.reuse, 0xc000c, RZ, 0xc0, !PT ;  /* 0x000c000c13127812 */ /* 0x040fe400078ec0ff */
[----:B------:R-:W-:Y:S02]  /*1b710*/  SHF.R.U32.HI R31, RZ, 0x8, R19 ;  /* 0x00000008ff1f7819 */ /* 0x000fe40000011613 */
[C---:B------:R-:W-:Y:S02]  /*1b720*/  LOP3.LUT R61, R19.reuse, 0x30003, RZ, 0xc0, !PT ;  /* 0x00030003133d7812 */ /* 0x040fe400078ec0ff */
[C---:B------:R-:W-:Y:S02]  /*1b730*/  LOP3.LUT R44, R19.reuse, 0x300030, RZ, 0xc0, !PT ;  /* 0x00300030132c7812 */ /* 0x040fe400078ec0ff */
        /* <DEDUP_REMOVED lines=24> */
[----:B------:R-:W0:Y:S01]  /*1b8c0*/  LDS.128 R24, [UR5] ;  /* 0x00000005ff187984 */ /* 0x000e220008000c00 */
[----:B------:R-:W-:Y:S01]  /*1b8d0*/  LOP3.LUT R18, R18, 0x64006400, RZ, 0xfc, !PT ;  /* 0x6400640012127812 */ /* 0x000fe200078efcff */
[----:B------:R-:W-:Y:S01]  /*1b8e0*/  HFMA2 R55, R16, R43.H0_H0, -66, -66 ;  /* 0xd420d42010377431 */ /* 0x000fe2000004002b */
[----:B------:R-:W-:-:S02]  /*1b8f0*/  LOP3.LUT R52, R52, 0x64006400, RZ, 0xfc, !PT ;  /* 0x6400640034347812 */ /* 0x000fc400078efcff */
[----:B------:R-:W-:Y:S01]  /*1b900*/  LOP3.LUT R19, R30, 0x300030, RZ, 0xc0, !PT ;  /* 0x003000301e137812 */ /* 0x000fe200078ec0ff */
[----:B------:R-:W-:Y:S01]  /*1b910*/  HFMA2 R45, R18, R43.H0_H0, -66, -66 ;  /* 0xd420d420122d7431 */ /* 0x000fe2000004002b */
[----:B------:R-:W-:Y:S01]  /*1b920*/  LOP3.LUT R46, R17, 0x64006400, RZ, 0xfc, !PT ;  /* 0x64006400112e7812 */ /* 0x000fe200078efcff */
[----:B------:R-:W-:Y:S01]  /*1b930*/  HFMA2 R69, R52, R37.H0_H0, -18, -18 ;  /* 0xcc80cc8034457431 */ /* 0x000fe20000040025 */
[----:B------:R-:W-:Y:S02]  /*1b940*/  LOP3.LUT R53, R40, 0x64006400, RZ, 0xfc, !PT ;  /* 0x6400640028357812 */ /* 0x000fe400078efcff */
        /* <DEDUP_REMOVED lines=18> */
[----:B------:R-:W-:Y:S01]  /*1ba70*/  HFMA2 R68, R68, R37.H0_H0, -18, -18 ;  /* 0xcc80cc8044447431 */ /* 0x000fe20000040025 */
[----:B------:R-:W-:Y:S01]  /*1ba80*/  LOP3.LUT R16, R16, 0x64006400, RZ, 0xfc, !PT ;  /* 0x6400640010107812 */ /* 0x000fe200078efcff */
[----:B------:R-:W-:Y:S01]  /*1ba90*/  HFMA2 R43, R20, R43.H0_H0, -66, -66 ;  /* 0xd420d420142b7431 */ /* 0x000fe2000004002b */
[----:B------:R-:W-:Y:S01]  /*1baa0*/  LOP3.LUT R18, R17, 0x64006400, RZ, 0xfc, !PT ;  /* 0x6400640011127812 */ /* 0x000fe200078efcff */
[----:B------:R-:W1:Y:S01]  /*1bab0*/  LDS.128 R20, [UR5+0x10] ;  /* 0x00001005ff147984 */ /* 0x000e620008000c00 */
[----:B------:R-:W-:Y:S01]  /*1bac0*/  LOP3.LUT R64, R42, 0x64006400, RZ, 0xfc, !PT ;  /* 0x640064002a407812 */ /* 0x000fe200078efcff */
[-C--:B------:R-:W-:Y:S01]  /*1bad0*/  HFMA2 R42, R16, R37.reuse.H0_H0, -18, -18 ;  /* 0xcc80cc80102a7431 */ /* 0x080fe20000040025 */
[----:B------:R-:W-:Y:S01]  /*1bae0*/  LOP3.LUT R72, R41, 0x64006400, RZ, 0xfc, !PT ;  /* 0x6400640029487812 */ /* 0x000fe200078efcff */
[----:B------:R-:W-:Y:S01]  /*1baf0*/  HFMA2 R41, R18, R37.H0_H0, -18, -18 ;  /* 0xcc80cc8012297431 */ /* 0x000fe20000040025 */
[----:B------:R-:W-:Y:S01]  /*1bb00*/  LOP3.LUT R61, R61, 0x64006400, RZ, 0xfc, !PT ;  /* 0x640064003d3d7812 */ /* 0x000fe200078efcff */
[-C--:B0-----:R-:W-:Y:S01]  /*1bb10*/  HFMA2.MMA R16, R53, R24.reuse, RZ ;  /* 0x0000001835107235 */ /* 0x081fe200000000ff */
[----:B------:R-:W-:Y:S01]  /*1bb20*/  HADD2 R64, R64, -1026, -1026 ;  /* 0xe402e40240407430 */ /* 0x000fe20000000000 */
[----:B------:R-:W-:Y:S01]  /*1bb30*/  HFMA2.MMA R18, R52, R24, RZ ;  /* 0x0000001834127235 */ /* 0x000fe200000000ff */
[----:B------:R-:W-:Y:S01]  /*1bb40*/  LOP3.LUT R19, R30, 0xc000c0, RZ, 0xc0, !PT ;  /* 0x00c000c01e137812 */ /* 0x000fe200078ec0ff */
[----:B------:R-:W-:Y:S01]  /*1bb50*/  HADD2 R65, R61, -1026, -1026 ;  /* 0xe402e4023d417430 */ /* 0x000fe20000000000 */
[----:B------:R-:W-:Y:S01]  /*1bb60*/  LOP3.LUT R60, R60, 0x64006400, RZ, 0xfc, !PT ;  /* 0x640064003c3c7812 */ /* 0x000fe200078efcff */
[-C--:B------:R-:W-:Y:S01]  /*1bb70*/  HFMA2 R17, R64, R24.reuse, RZ.H0_H0 ;  /* 0x0000001840117231 */ /* 0x080fe200000400ff */
[----:B------:R-:W-:Y:S01]  /*1bb80*/  LOP3.LUT R40, R19, 0x64006400, RZ, 0xfc, !PT ;  /* 0x6400640013287812 */ /* 0x000fe200078efcff */
[----:B------:R-:W-:Y:S01]  /*1bb90*/  HFMA2 R24, R65, R24, RZ.H0_H0 ;  /* 0x0000001841187231 */ /* 0x000fe200000400ff */
[-C--:B------:R-:W-:Y:S01]  /*1bba0*/  HFMA2.MMA R16, R63, R25.reuse, R16 ;  /* 0x000000193f107235 */ /* 0x080fe20000000010 */
[-C--:B------:R-:W-:Y:S01]  /*1bbb0*/  HFMA2 R17, R54, R25.reuse, R17 ;  /* 0x0000001936117231 */ /* 0x080fe20000000011 */
[----:B------:R-:W-:Y:S01]  /*1bbc0*/  HFMA2.MMA R18, R51, R25, R18 ;  /* 0x0000001933127235 */ /* 0x000fe20000000012 */
[----:B------:R-:W-:Y:S01]  /*1bbd0*/  HFMA2 R19, R59, R25, R24 ;  /* 0x000000193b137231 */ /* 0x000fe20000000018 */
[----:B------:R-:W-:Y:S01]  /*1bbe0*/  LOP3.LUT R62, R62, 0x64006400, RZ, 0xfc, !PT ;  /* 0x640064003e3e7812 */ /* 0x000fe200078efcff */
[-C--:B------:R-:W-:Y:S01]  /*1bbf0*/  HFMA2 R67, R60, R37.reuse.H0_H0, -18, -18 ;  /* 0xcc80cc803c437431 */ /* 0x080fe20000040025 */
[----:B------:R-:W-:Y:S01]  /*1bc00*/  LOP3.LUT R29, R29, 0x30003, RZ, 0xc0, !PT ;  /* 0x000300031d1d7812 */ /* 0x000fe200078ec0ff */
[-C--:B------:R-:W-:Y:S01]  /*1bc10*/  HFMA2 R25, R57, R26.reuse, R17 ;  /* 0x0000001a39197231 */ /* 0x080fe20000000011 */
[-C--:B------:R-:W-:Y:S01]  /*1bc20*/  HFMA2.MMA R24, R55, R26.reuse, R16 ;  /* 0x0000001a37187235 */ /* 0x080fe20000000010 */
[----:B------:R-:W-:Y:S01]  /*1bc30*/  HFMA2 R60, R70, R26, R19 ;  /* 0x0000001a463c7231 */ /* 0x000fe20000000013 */
[----:B------:R-:W-:Y:S01]  /*1bc40*/  HFMA2.MMA R58, R56, R26, R18 ;  /* 0x0000001a383a7235 */ /* 0x000fe20000000012 */
[----:B------:R-:W-:Y:S01]  /*1bc50*/  HFMA2 R66, R62, R37.H0_H0, -18, -18 ;  /* 0xcc80cc803e427431 */ /* 0x000fe20000040025 */
[----:B------:R-:W0:Y:S01]  /*1bc60*/  LDS.128 R16, [UR5+0x80] ;  /* 0x00008005ff107984 */ /* 0x000e220008000c00 */
[----:B------:R-:W-:Y:S01]  /*1bc70*/  LOP3.LUT R30, R30, 0x30003, RZ, 0xc0, !PT ;  /* 0x000300031e1e7812 */ /* 0x000fe200078ec0ff */
[-C--:B------:R-:W-:Y:S01]  /*1bc80*/  HFMA2 R26, R69, R27.reuse, R25 ;  /* 0x0000001b451a7231 */ /* 0x080fe20000000019 */
[----:B------:R-:W-:Y:S01]  /*1bc90*/  LOP3.LUT R62, R29, 0x64006400, RZ, 0xfc, !PT ;  /* 0x640064001d3e7812 */ /* 0x000fe200078efcff */
[-C--:B------:R-:W-:Y:S01]  /*1bca0*/  HFMA2.MMA R24, R68, R27.reuse, R24 ;  /* 0x0000001b44187235 */ /* 0x080fe20000000018 */
[----:B------:R-:W-:Y:S01]  /*1bcb0*/  LOP3.LUT R28, R28, 0x30003, RZ, 0xc0, !PT ;  /* 0x000300031c1c7812 */ /* 0x000fe200078ec0ff */
[----:B------:R-:W-:Y:S01]  /*1bcc0*/  HFMA2.MMA R71, R67, R27, R58 ;  /* 0x0000001b43477235 */ /* 0x000fe2000000003a */
[----:B------:R-:W-:Y:S01]  /*1bcd0*/  HFMA2 R27, R66, R27, R60 ;  /* 0x0000001b421b7231 */ /* 0x000fe2000000003c */
[----:B------:R-:W-:Y:S01]  /*1bce0*/  LOP3.LUT R60, R30, 0x64006400, RZ, 0xfc, !PT ;  /* 0x640064001e3c7812 */ /* 0x000fe200078efcff */
[----:B------:R-:W-:Y:S01]  /*1bcf0*/  HADD2 R62, R62, -1026, -1026 ;  /* 0xe402e4023e3e7430 */ /* 0x000fe20000000000 */
[----:B------:R-:W-:Y:S01]  /*1bd00*/  LOP3.LUT R31, R31, 0x30003, RZ, 0xc0, !PT ;  /* 0x000300031f1f7812 */ /* 0x000fe200078ec0ff */
[----:B------:R-:W-:Y:S01]  /*1bd10*/  HFMA2 R40, R40, R37.H0_H0, -18, -18 ;  /* 0xcc80cc8028287431 */ /* 0x000fe20000040025 */
[----:B------:R-:W-:Y:S01]  /*1bd20*/  LOP3.LUT R61, R28, 0x64006400, RZ, 0xfc, !PT ;  /* 0x640064001c3d7812 */ /* 0x000fe200078efcff */
[----:B------:R-:W-:Y:S01]  /*1bd30*/  HADD2 R60, R60, -1026, -1026 ;  /* 0xe402e4023c3c7430 */ /* 0x000fe20000000000 */
[----:B------:R-:W-:Y:S01]  /*1bd40*/  LOP3.LUT R58, R31, 0x64006400, RZ, 0xfc, !PT ;  /* 0x640064001f3a7812 */ /* 0x000fe200078efcff */
[-C--:B-1----:R-:W-:Y:S01]  /*1bd50*/  HFMA2.MMA R25, R62, R20.reuse, R24 ;  /* 0x000000143e197235 */ /* 0x082fe20000000018 */
[----:B------:R-:W1:Y:S01]  /*1bd60*/  LDS.128 R28, [UR5+0x90] ;  /* 0x00009005ff1c7984 */ /* 0x000e620008000c00 */
[----:B------:R-:W-:Y:S01]  /*1bd70*/  HADD2 R61, R61, -1026, -1026 ;  /* 0xe402e4023d3d7430 */ /* 0x000fe20000000000 */
[----:B----4-:R-:W-:Y:S01]  /*1bd80*/  @!P1 PRMT R112, R34, 0x7610, R112 ;  /* 0x0000761022709816 */ /* 0x010fe20000000070 */
[----:B------:R-:W-:Y:S01]  /*1bd90*/  HFMA2.MMA R24, R60, R20, R71 ;  /* 0x000000143c187235 */ /* 0x000fe20000000047 */
[----:B------:R-:W-:Y:S01]  /*1bda0*/  HADD2 R58, R58, -1026, -1026 ;  /* 0xe402e4023a3a7430 */ /* 0x000fe20000000000 */
[----:B------:R-:W-:Y:S01]  /*1bdb0*/  @!P1 PRMT R111, R35, 0x7610, R111 ;  /* 0x00007610236f9816 */ /* 0x000fe2000000006f */
[-C--:B------:R-:W-:Y:S01]  /*1bdc0*/  HFMA2 R26, R61, R20.reuse, R26 ;  /* 0x000000143d1a7231 */ /* 0x080fe2000000001a */
[-C--:B------:R-:W-:Y:S01]  /*1bdd0*/  HFMA2.MMA R25, R50, R21.reuse, R25 ;  /* 0x0000001532197235 */ /* 0x080fe20000000019 */
[----:B------:R-:W-:Y:S01]  /*1bde0*/  HFMA2 R27, R58, R20, R27 ;  /* 0x000000143a1b7231 */ /* 0x000fe2000000001b */
[----:B------:R-:W-:Y:S01]  /*1bdf0*/  @!P1 PRMT R112, R112, 0x7610, R34 ;  /* 0x0000761070709816 */ /* 0x000fe20000000022 */
[-C--:B------:R-:W-:Y:S01]  /*1be00*/  HFMA2 R26, R49, R21.reuse, R26 ;  /* 0x00000015311a7231 */ /* 0x080fe2000000001a */
[----:B------:R-:W-:Y:S01]  /*1be10*/  HFMA2.MMA R24, R48, R21, R24 ;  /* 0x0000001530187235 */ /* 0x000fe20000000018 */
[----:B------:R-:W-:Y:S01]  /*1be20*/  HFMA2 R27, R47, R21, R27 ;  /* 0x000000152f1b7231 */ /* 0x000fe2000000001b */
[----:B------:R-:W-:Y:S01]  /*1be30*/  @!P1 PRMT R111, R111, 0x7610, R35 ;  /* 0x000076106f6f9816 */ /* 0x000fe20000000023 */
[----:B------:R-:W-:Y:S01]  /*1be40*/  HFMA2 R37, R72, R37.H0_H0, -18, -18 ;  /* 0xcc80cc8048257431 */ /* 0x000fe20000040025 */
[-C--:B------:R-:W-:Y:S01]  /*1be50*/  HFMA2.MMA R21, R46, R22.reuse, R25 ;  /* 0x000000162e157235 */ /* 0x080fe20000000019 */
[-C--:B------:R-:W-:Y:S01]  /*1be60*/  HFMA2 R27, R43, R22.reuse, R27 ;  /* 0x000000162b1b7231 */ /* 0x080fe2000000001b */
[C---:B------:R-:W-:Y:S01]  /*1be70*/  ISETP.GE.AND P0, PT, R121.reuse, UR6, PT ;  /* 0x0000000679007c0c */ /* 0x040fe2000bf06270 */
[----:B------:R-:W-:Y:S01]  /*1be80*/  HFMA2 R26, R45, R22, R26 ;  /* 0x000000162d1a7231 */ /* 0x000fe2000000001a */
[----:B------:R-:W-:Y:S01]  /*1be90*/  HFMA2.MMA R20, R44, R22, R24 ;  /* 0x000000162c147235 */ /* 0x000fe20000000018 */
[-C--:B------:R-:W-:Y:S01]  /*1bea0*/  HFMA2 R27, R37, R23.reuse, R27 ;  /* 0x00000017251b7231 */ /* 0x080fe2000000001b */
[----:B------:R-:W-:Y:S01]  /*1beb0*/  ISETP.LT.AND P1, PT, R121, R122, PT ;  /* 0x0000007a7900720c */ /* 0x000fe20003f21270 */
[----:B------:R-:W-:Y:S01]  /*1bec0*/  HFMA2 R26, R41, R23, R26 ;  /* 0x00000017291a7231 */ /* 0x000fe2000000001a */
[----:B------:R-:W-:Y:S01]  /*1bed0*/  HFMA2.MMA R21, R42, R23, R21 ;  /* 0x000000172a157235 */ /* 0x000fe20000000015 */
[----:B------:R-:W-:Y:S01]  /*1bee0*/  HADD2 R72, R27.H0_H0, R27.H1_H1 ;  /* 0x3000001b1b487230 */ /* 0x000fe20000000800 */
        /* <DEDUP_REMOVED lines=8> */
[----:B------:R-:W-:Y:S01]  /*1bf70*/  HADD2 R74, R21.H0_H0, R21.H1_H1 ;  /* 0x30000015154a7230 */ /* 0x000fe20000000800 */
[----:B------:R-:W-:Y:S01]  /*1bf80*/  HFMA2.MMA R25, R51, R17, R25 ;  /* 0x0000001133197235 */ /* 0x000fe20000000019 */
[-C--:B------:R-:W-:Y:S02]  /*1bf90*/  HFMA2 R16, R57, R18.reuse, R27 ;  /* 0x0000001239107231 */ /* 0x080fe4000000001b */
[----:B------:R-:W-:Y:S02]  /*1bfa0*/  HADD2 R71, R26.H0_H0, R26.H1_H1 ;  /* 0x3000001a1a477230 */ /* 0x000fe40000000800 */
[----:B------:R-:W-:Y:S01]  /*1bfb0*/  HADD2 R73, R20.H0_H0, R20.H1_H1 ;  /* 0x3000001414497230 */ /* 0x000fe20000000800 */
[-C--:B------:R-:W-:Y:S01]  /*1bfc0*/  HFMA2.MMA R34, R55, R18.reuse, R24 ;  /* 0x0000001237227235 */ /* 0x080fe20000000018 */
[----:B------:R-:W0:Y:S01]  /*1bfd0*/  LDS.128 R20, [UR5+0x100] ;  /* 0x00010005ff147984 */ /* 0x000e220008000c00 */
[----:B------:R-:W-:Y:S01]  /*1bfe0*/  HFMA2.MMA R17, R56, R18, R25 ;  /* 0x0000001238117235 */ /* 0x000fe20000000019 */
[-C--:B------:R-:W-:Y:S01]  /*1bff0*/  HFMA2 R16, R69, R19.reuse, R16 ;  /* 0x0000001345107231 */ /* 0x080fe20000000010 */
[----:B------:R-:W-:Y:S01]  /*1c000*/  PRMT R74, R74, 0x5410, R71 ;  /* 0x000054104a4a7816 */ /* 0x000fe20000000047 */
[----:B------:R-:W2:Y:S01]  /*1c010*/  LDS.128 R24, [UR5+0x110] ;  /* 0x00011005ff187984 */ /* 0x000ea20008000c00 */
[----:B------:R-:W-:Y:S01]  /*1c020*/  HFMA2 R35, R70, R18, R35 ;  /* 0x0000001246237231 */ /* 0x000fe20000000023 */
[----:B------:R-:W-:Y:S01]  /*1c030*/  PRMT R73, R73, 0x5410, R72 ;  /* 0x0000541049497816 */ /* 0x000fe20000000048 */
[-C--:B------:R-:W-:Y:S01]  /*1c040*/  HFMA2.MMA R34, R68, R19.reuse, R34 ;  /* 0x0000001344227235 */ /* 0x080fe20000000022 */
[----:B-1----:R-:W-:Y:S01]  /*1c050*/  HFMA2 R16, R61, R28, R16 ;  /* 0x0000001c3d107231 */ /* 0x002fe20000000010 */
        /* <DEDUP_REMOVED lines=15> */
[----:B------:R-:W-:Y:S01]  /*1c150*/  HADD2 R35, R35.H0_H0, R35.H1_H1 ;  /* 0x3000002323237230 */ /* 0x000fe20000000800 */
[-C--:B------:R-:W-:Y:S02]  /*1c160*/  HFMA2.MMA R34, R46, R30.reuse, R34 ;  /* 0x0000001e2e227235 */ /* 0x080fe40000000022 */
[----:B------:R-:W-:-:S06]  /*1c170*/  HFMA2.MMA R17, R44, R30, R17 ;  /* 0x0000001e2c117235 */ /* 0x000fcc0000000011 */
[----:B------:R-:W-:Y:S02]  /*1c180*/  HFMA2.MMA R34, R42, R31, R34 ;  /* 0x0000001f2a227235 */ /* 0x000fe40000000022 */
[----:B0-----:R-:W-:Y:S02]  /*1c190*/  HFMA2.MMA R18, R52, R20, RZ ;  /* 0x0000001434127235 */ /* 0x001fe400000000ff */
[----:B------:R-:W-:Y:S02]  /*1c1a0*/  HFMA2.MMA R17, R40, R31, R17 ;  /* 0x0000001f28117235 */ /* 0x000fe40000000011 */
[----:B------:R-:W0:Y:S04]  /*1c1b0*/  LDS.128 R28, [UR5+0x180] ;  /* 0x00018005ff1c7984 */ /* 0x000e280008000c00 */
[----:B------:R-:W-:Y:S01]  /*1c1c0*/  HADD2 R76, R34.H0_H0, R34.H1_H1 ;  /* 0x30000022224c7230 */ /* 0x000fe20000000800 */
[----:B------:R-:W-:Y:S01]  /*1c1d0*/  HFMA2.MMA R18, R51, R21, R18 ;  /* 0x0000001533127235 */ /* 0x000fe20000000012 */
[----:B------:R-:W-:Y:S01]  /*1c1e0*/  HADD2 R34, R16.H0_H0, R16.H1_H1 ;  /* 0x3000001010227230 */ /* 0x000fe20000000800 */
[----:B------:R-:W-:Y:S01]  /*1c1f0*/  HFMA2.MMA R16, R53, R20, RZ ;  /* 0x0000001435107235 */ /* 0x000fe200000000ff */
[----:B------:R-:W-:-:S02]  /*1c200*/  HADD2 R75, R17.H0_H0, R17.H1_H1 ;  /* 0x30000011114b7230 */ /* 0x000fc40000000800 */
[-C--:B------:R-:W-:Y:S01]  /*1c210*/  HFMA2 R17, R64, R20.reuse, RZ.H0_H0 ;  /* 0x0000001440117231 */ /* 0x080fe200000400ff */
[----:B------:R-:W-:Y:S01]  /*1c220*/  PRMT R76, R76, 0x5410, R34 ;  /* 0x000054104c4c7816 */ /* 0x000fe20000000022 */
[----:B------:R-:W-:Y:S01]  /*1c230*/  HFMA2 R20, R65, R20, RZ.H0_H0 ;  /* 0x0000001441147231 */ /* 0x000fe200000400ff */
[----:B------:R-:W-:Y:S01]  /*1c240*/  HFMA2.MMA R77, R56, R22, R18 ;  /* 0x00000016384d7235 */ /* 0x000fe20000000012 */
[-C--:B------:R-:W-:Y:S01]  /*1c250*/  HFMA2 R17, R54, R21.reuse, R17 ;  /* 0x0000001536117231 */ /* 0x080fe20000000011 */
[----:B------:R-:W-:Y:S01]  /*1c260*/  HFMA2.MMA R16, R63, R21, R16 ;  /* 0x000000153f107235 */ /* 0x000fe20000000010 */
[----:B------:R-:W-:Y:S01]  /*1c270*/  HFMA2 R19, R59, R21, R20 ;  /* 0x000000153b137231 */ /* 0x000fe20000000014 */
[----:B------:R-:W-:Y:S01]  /*1c280*/  PRMT R75, R75, 0x5410, R35 ;  /* 0x000054104b4b7816 */ /* 0x000fe20000000023 */
[-C--:B------:R-:W-:Y:S01]  /*1c290*/  HFMA2 R21, R57, R22.reuse, R17 ;  /* 0x0000001639157231 */ /* 0x080fe20000000011 */
[----:B------:R-:W-:Y:S02]  /*1c2a0*/  HFMA2.MMA R8, R76, R112, R8 ;  /* 0x000000704c087235 */ /* 0x000fe40000000008 */
[----:B------:R-:W-:Y:S01]  /*1c2b0*/  HFMA2.MMA R77, R67, R23, R77 ;  /* 0x00000017434d7235 */ /* 0x000fe2000000004d */
[----:B------:R-:W-:Y:S01]  /*1c2c0*/  HFMA2 R21, R69, R23, R21 ;  /* 0x0000001745157231 */ /* 0x000fe20000000015 */
[----:B------:R-:W-:Y:S01]  /*1c2d0*/  HFMA2.MMA R20, R55, R22, R16 ;  /* 0x0000001637147235 */ /* 0x000fe20000000010 */
[----:B------:R-:W-:-:S02]  /*1c2e0*/  HFMA2 R22, R70, R22, R19 ;  /* 0x0000001646167231 */ /* 0x000fc40000000013 */
[----:B--2---:R-:W-:Y:S01]  /*1c2f0*/  HFMA2 R21, R61, R24, R21 ;  /* 0x000000183d157231 */ /* 0x004fe20000000015 */
[----:B------:R-:W1:Y:S01]  /*1c300*/  LDS.128 R16, [UR5+0x190] ;  /* 0x00019005ff107984 */ /* 0x000e620008000c00 */
[----:B------:R-:W-:Y:S01]  /*1c310*/  HFMA2 R22, R66, R23, R22 ;  /* 0x0000001742167231 */ /* 0x000fe20000000016 */
[----:B------:R-:W-:Y:S01]  /*1c320*/  HFMA2.MMA R77, R60, R24, R77 ;  /* 0x000000183c4d7235 */ /* 0x000fe2000000004d */
[----:B------:R-:W-:Y:S01]  /*1c330*/  HFMA2 R2, R75, R111, R2 ;  /* 0x0000006f4b027231 */ /* 0x000fe20000000002 */
[----:B------:R-:W-:-:S08]  /*1c340*/  HFMA2.MMA R20, R68, R23, R20 ;  /* 0x0000001744147235 */ /* 0x000fd00000000014 */
[----:B------:R-:W-:Y:S01]  /*1c350*/  HFMA2.MMA R20, R62, R24, R20 ;  /* 0x000000183e147235 */ /* 0x000fe20000000014 */
[----:B------:R-:W-:Y:S01]  /*1c360*/  HFMA2 R24, R58, R24, R22 ;  /* 0x000000183a187231 */ /* 0x000fe20000000016 */
[----:B------:R-:W-:-:S03]  /*1c370*/  HFMA2.MMA R22, R48, R25, R77 ;  /* 0x0000001930167235 */ /* 0x000fc6000000004d */
[----:B------:R-:W-:-:S03]  /*1c380*/  HFMA2 R24, R47, R25, R24 ;  /* 0x000000192f187231 */ /* 0x000fc60000000018 */
        /* <DEDUP_REMOVED lines=9> */
[----:B------:R-:W-:-:S02]  /*1c420*/  HADD2 R78, R78.H0_H0, R78.H1_H1 ;  /* 0x3000004e4e4e7230 */ /* 0x000fc40000000800 */
[----:B------:R-:W-:Y:S01]  /*1c430*/  HADD2 R77, R20.H0_H0, R20.H1_H1 ;  /* 0x30000014144d7230 */ /* 0x000fe20000000800 */
[----:B0-----:R-:W-:Y:S02]  /*1c440*/  HFMA2.MMA R20, R53, R28, RZ ;  /* 0x0000001c35147235 */ /* 0x001fe400000000ff */
[----:B------:R-:W-:Y:S02]  /*1c450*/  HFMA2.MMA R21, R42, R27, R21 ;  /* 0x0000001b2a157235 */ /* 0x000fe40000000015 */
[----:B------:R-:W0:Y:S02]  /*1c460*/  LDS.128 R24, [UR5+0x200] ;  /* 0x00020005ff187984 */ /* 0x000e240008000c00 */
[----:B------:R-:W-:Y:S01]  /*1c470*/  HADD2 R79, R22.H0_H0, R22.H1_H1 ;  /* 0x30000016164f7230 */ /* 0x000fe20000000800 */
[----:B------:R-:W-:Y:S02]  /*1c480*/  HFMA2.MMA R22, R52, R28, RZ ;  /* 0x0000001c34167235 */ /* 0x000fe400000000ff */
[----:B------:R-:W-:-:S02]  /*1c490*/  HFMA2.MMA R20, R63, R29, R20 ;  /* 0x0000001d3f147235 */ /* 0x000fc40000000014 */
[----:B------:R-:W-:Y:S01]  /*1c4a0*/  PRMT R79, R79, 0x5410, R78 ;  /* 0x000054104f4f7816 */ /* 0x000fe2000000004e */
[----:B------:R-:W-:Y:S02]  /*1c4b0*/  HADD2 R80, R21.H0_H0, R21.H1_H1 ;  /* 0x3000001515507230 */ /* 0x000fe40000000800 */
[-C--:B------:R-:W-:Y:S01]  /*1c4c0*/  HFMA2 R21, R64, R28.reuse, RZ.H0_H0 ;  /* 0x0000001c40157231 */ /* 0x080fe200000400ff */
[----:B------:R-:W-:Y:S01]  /*1c4d0*/  HFMA2.MMA R22, R51, R29, R22 ;  /* 0x0000001d33167235 */ /* 0x000fe20000000016 */
[----:B------:R-:W-:Y:S01]  /*1c4e0*/  HFMA2 R28, R65, R28, RZ.H0_H0 ;  /* 0x0000001c411c7231 */ /* 0x000fe200000400ff */
[----:B------:R-:W-:Y:S01]  /*1c4f0*/  PRMT R80, R80, 0x5410, R77 ;  /* 0x0000541050507816 */ /* 0x000fe2000000004d */
[-C--:B------:R-:W-:Y:S02]  /*1c500*/  HFMA2 R21, R54, R29.reuse, R21 ;  /* 0x0000001d36157231 */ /* 0x080fe40000000015 */
[----:B------:R-:W-:Y:S01]  /*1c510*/  HFMA2 R23, R59, R29, R28 ;  /* 0x0000001d3b177231 */ /* 0x000fe2000000001c */
[-C--:B------:R-:W-:Y:S01]  /*1c520*/  HFMA2.MMA R28, R55, R30.reuse, R20 ;  /* 0x0000001e371c7235 */ /* 0x080fe20000000014 */
[-C--:B------:R-:W-:Y:S01]  /*1c530*/  HFMA2 R29, R57, R30.reuse, R21 ;  /* 0x0000001e391d7231 */ /* 0x080fe20000000015 */
[----:B------:R-:W-:Y:S01]  /*1c540*/  HFMA2.MMA R81, R56, R30, R22 ;  /* 0x0000001e38517235 */ /* 0x000fe20000000016 */
[----:B------:R-:W-:Y:S01]  /*1c550*/  HFMA2 R82, R70, R30, R23 ;  /* 0x0000001e46527231 */ /* 0x000fe20000000017 */
[----:B------:R-:W-:Y:S01]  /*1c560*/  HFMA2.MMA R5, R80, R112, R5 ;  /* 0x0000007050057235 */ /* 0x000fe20000000005 */
[-C--:B------:R-:W-:Y:S01]  /*1c570*/  HFMA2 R29, R69, R31.reuse, R29 ;  /* 0x0000001f451d7231 */ /* 0x080fe2000000001d */
[----:B------:R-:W2:Y:S01]  /*1c580*/  LDS.128 R20, [UR5+0x280] ;  /* 0x00028005ff147984 */ /* 0x000ea20008000c00 */
        /* <DEDUP_REMOVED lines=8> */
[----:B------:R-:W-:Y:S01]  /*1c610*/  HFMA2 R10, R79, R111, R10 ;  /* 0x0000006f4f0a7231 */ /* 0x000fe2000000000a */
[----:B------:R-:W-:Y:S01]  /*1c620*/  HFMA2.MMA R30, R60, R16, R30 ;  /* 0x000000103c1e7235 */ /* 0x000fe2000000001e */
[----:B------:R-:W-:-:S04]  /*1c630*/  HFMA2 R82, R43, R18, R82 ;  /* 0x000000122b527231 */ /* 0x000fc80000000052 */
[-C--:B------:R-:W-:Y:S01]  /*1c640*/  HFMA2 R84, R37, R19.reuse, R82 ;  /* 0x0000001325547231 */ /* 0x080fe20000000052 */
[-C--:B------:R-:W-:Y:S02]  /*1c650*/  HFMA2.MMA R28, R50, R17.reuse, R28 ;  /* 0x00000011321c7235 */ /* 0x080fe4000000001c */
[----:B------:R-:W-:Y:S01]  /*1c660*/  HFMA2.MMA R30, R48, R17, R30 ;  /* 0x00000011301e7235 */ /* 0x000fe2000000001e */
[----:B------:R-:W-:Y:S02]  /*1c670*/  HFMA2 R17, R45, R18, R29 ;  /* 0x000000122d117231 */ /* 0x000fe4000000001d */
[----:B------:R-:W-:Y:S02]  /*1c680*/  HADD2 R84, R84.H0_H0, R84.H1_H1 ;  /* 0x3000005454547230 */ /* 0x000fe40000000800 */
[----:B------:R-:W-:Y:S01]  /*1c690*/  HFMA2 R17, R41, R19, R17 ;  /* 0x0000001329117231 */ /* 0x000fe20000000011 */
[-C--:B------:R-:W-:Y:S02]  /*1c6a0*/  HFMA2.MMA R16, R46, R18.reuse, R28 ;  /* 0x000000122e107235 */ /* 0x080fe4000000001c */
[----:B------:R-:W-:Y:S01]  /*1c6b0*/  HFMA2.MMA R81, R44, R18, R30 ;  /* 0x000000122c517235 */ /* 0x000fe2000000001e */
[----:B------:R-:W-:Y:S01]  /*1c6c0*/  HADD2 R82, R17.H0_H0, R17.H1_H1 ;  /* 0x3000001111527230 */ /* 0x000fe20000000800 */
[-C--:B0-----:R-:W-:Y:S01]  /*1c6d0*/  HFMA2.MMA R17, R64, R24.reuse, RZ ;  /* 0x0000001840117235 */ /* 0x081fe200000000ff */
[----:B------:R-:W0:Y:S01]  /*1c6e0*/  LDS.128 R28, [UR5+0x300] ;  /* 0x00030005ff1c7984 */ /* 0x000e220008000c00 */
[----:B------:R-:W-:-:S02]  /*1c6f0*/  HFMA2.MMA R18, R52, R24, RZ ;  /* 0x0000001834127235 */ /* 0x000fc400000000ff */
[-C--:B------:R-:W-:Y:S02]  /*1c700*/  HFMA2.MMA R16, R42, R19.reuse, R16 ;  /* 0x000000132a107235 */ /* 0x080fe40000000010 */
[----:B------:R-:W-:Y:S01]  /*1c710*/  HFMA2.MMA R83, R40, R19, R81 ;  /* 0x0000001328537235 */ /* 0x000fe20000000051 */
[----:B------:R-:W-:Y:S01]  /*1c720*/  HFMA2 R19, R65, R24, RZ.H0_H0 ;  /* 0x0000001841137231 */ /* 0x000fe200000400ff */
[-C--:B------:R-:W-:Y:S02]  /*1c730*/  HFMA2.MMA R85, R54, R25.reuse, R17 ;  /* 0x0000001936557235 */ /* 0x080fe40000000011 */
[----:B------:R-:W-:-:S04]  /*1c740*/  HFMA2.MMA R86, R51, R25, R18 ;  /* 0x0000001933567235 */ /* 0x000fc80000000012 */
[----:B------:R-:W-:Y:S02]  /*1c750*/  HADD2 R81, R16.H0_H0, R16.H1_H1 ;  /* 0x3000001010517230 */ /* 0x000fe40000000800 */
[----:B------:R-:W-:Y:S01]  /*1c760*/  HFMA2 R16, R53, R24, RZ.H0_H0 ;  /* 0x0000001835107231 */ /* 0x000fe200000400ff */
[-C--:B------:R-:W-:Y:S01]  /*1c770*/  HFMA2.MMA R85, R57, R26.reuse, R85 ;  /* 0x0000001a39557235 */ /* 0x080fe20000000055 */
[----:B------:R-:W-:Y:S01]  /*1c780*/  HADD2 R83, R83.H0_H0, R83.H1_H1 ;  /* 0x3000005353537230 */ /* 0x000fe20000000800 */
        /* <DEDUP_REMOVED lines=10> */
[----:B------:R-:W1:Y:S01]  /*1c830*/  LDS.128 R16, [UR5+0x210] ;  /* 0x00021005ff107984 */ /* 0x000e620008000c00 */
[----:B------:R-:W-:Y:S01]  /*1c840*/  HFMA2 R91, R66, R27, R25 ;  /* 0x0000001b425b7231 */ /* 0x000fe20000000019 */
[-C--:B--2---:R-:W-:Y:S01]  /*1c850*/  HFMA2.MMA R27, R64, R20.reuse, RZ ;  /* 0x00000014401b7235 */ /* 0x084fe200000000ff */
        /* <DEDUP_REMOVED lines=9> */
[----:B------:R-:W-:Y:S01]  /*1c8f0*/  HFMA2 R20, R70, R22, R20 ;  /* 0x0000001646147231 */ /* 0x000fe20000000014 */
[-C--:B0-----:R-:W-:Y:S01]  /*1c900*/  HFMA2.MMA R52, R52, R28.reuse, RZ ;  /* 0x0000001c34347235 */ /* 0x081fe200000000ff */
[-C--:B------:R-:W-:Y:S01]  /*1c910*/  HFMA2 R87, R68, R23.reuse, R87 ;  /* 0x0000001744577231 */ /* 0x080fe20000000057 */
[----:B------:R-:W-:Y:S01]  /*1c920*/  HFMA2.MMA R64, R64, R28, RZ ;  /* 0x0000001c40407235 */ /* 0x000fe200000000ff */
[----:B------:R-:W-:Y:S01]  /*1c930*/  HFMA2 R88, R66, R23, R20 ;  /* 0x0000001742587231 */ /* 0x000fe20000000014 */
[-C--:B------:R-:W-:Y:S01]  /*1c940*/  HFMA2.MMA R86, R57, R22.reuse, R27 ;  /* 0x0000001639567235 */ /* 0x080fe2000000001b */
[-C--:B------:R-:W-:Y:S01]  /*1c950*/  HFMA2 R53, R53, R28.reuse, RZ.H0_H0 ;  /* 0x0000001c35357231 */ /* 0x080fe200000400ff */
[----:B------:R-:W-:Y:S01]  /*1c960*/  HFMA2.MMA R85, R56, R22, R25 ;  /* 0x0000001638557235 */ /* 0x000fe20000000019 */
[----:B------:R-:W-:Y:S01]  /*1c970*/  HFMA2 R65, R65, R28, RZ.H0_H0 ;  /* 0x0000001c41417231 */ /* 0x000fe200000400ff */
[----:B------:R-:W0:Y:S01]  /*1c980*/  LDS.128 R24, [UR5+0x290] ;  /* 0x00029005ff187984 */ /* 0x000e220008000c00 */
        /* <DEDUP_REMOVED lines=8> */
[----:B------:R-:W2:Y:S01]  /*1ca10*/  LDS.128 R20, [UR5+0x310] ;  /* 0x00031005ff147984 */ /* 0x000ea20008000c00 */
[-C--:B------:R-:W-:Y:S01]  /*1ca20*/  HFMA2.MMA R28, R56, R30.reuse, R28 ;  /* 0x0000001e381c7235 */ /* 0x080fe2000000001c */
[-C--:B------:R-:W-:Y:S01]  /*1ca30*/  HFMA2 R68, R68, R31.reuse, R53 ;  /* 0x0000001f44447231 */ /* 0x080fe20000000035 */
[----:B------:R-:W-:Y:S01]  /*1ca40*/  HFMA2.MMA R64, R57, R30, R64 ;  /* 0x0000001e39407235 */ /* 0x000fe20000000040 */
[----:B------:R-:W-:Y:S01]  /*1ca50*/  HFMA2 R29, R66, R31, R29 ;  /* 0x0000001f421d7231 */ /* 0x000fe2000000001d */
[----:B------:R-:W-:Y:S01]  /*1ca60*/  UIADD3 UR5, UR5, 0x20, URZ ;  /* 0x0000002005057890 */ /* 0x000fe2000fffe03f */
[----:B------:R-:W-:-:S03]  /*1ca70*/  HFMA2 R12, R83, R111, R12 ;  /* 0x0000006f530c7231 */ /* 0x000fc6000000000c */
[----:B------:R-:W-:Y:S01]  /*1ca80*/  HFMA2.MMA R30, R67, R31, R28 ;  /* 0x0000001f431e7235 */ /* 0x000fe2000000001c */
[-C--:B-1----:R-:W-:Y:S01]  /*1ca90*/  HFMA2 R89, R61, R16.reuse, R89 ;  /* 0x000000103d597231 */ /* 0x082fe20000000059 */
[----:B------:R-:W-:Y:S01]  /*1caa0*/  HFMA2.MMA R92, R62, R16, R92 ;  /* 0x000000103e5c7235 */ /* 0x000fe2000000005c */
[----:B------:R-:W-:Y:S01]  /*1cab0*/  HFMA2 R91, R58, R16, R91 ;  /* 0x000000103a5b7231 */ /* 0x000fe2000000005b */
[----:B------:R-:W-:Y:S01]  /*1cac0*/  HFMA2.MMA R69, R69, R31, R64 ;  /* 0x0000001f45457235 */ /* 0x000fe20000000040 */
[-C--:B------:R-:W-:Y:S01]  /*1cad0*/  HFMA2 R89, R49, R17.reuse, R89 ;  /* 0x0000001131597231 */ /* 0x080fe20000000059 */
[----:B------:R-:W-:Y:S01]  /*1cae0*/  HFMA2.MMA R90, R60, R16, R90 ;  /* 0x000000103c5a7235 */ /* 0x000fe2000000005a */
[----:B------:R-:W-:Y:S02]  /*1caf0*/  HFMA2 R91, R47, R17, R91 ;  /* 0x000000112f5b7231 */ /* 0x000fe4000000005b */
[-C--:B------:R-:W-:Y:S01]  /*1cb00*/  HFMA2 R89, R45, R18.reuse, R89 ;  /* 0x000000122d597231 */ /* 0x080fe20000000059 */
[----:B------:R-:W-:Y:S01]  /*1cb10*/  HFMA2.MMA R92, R50, R17, R92 ;  /* 0x00000011325c7235 */ /* 0x000fe2000000005c */
[----:B------:R-:W-:-:S03]  /*1cb20*/  HFMA2 R91, R43, R18, R91 ;  /* 0x000000122b5b7231 */ /* 0x000fc6000000005b */
[----:B------:R-:W-:Y:S01]  /*1cb30*/  HFMA2.MMA R90, R48, R17, R90 ;  /* 0x00000011305a7235 */ /* 0x000fe2000000005a */
[----:B------:R-:W-:-:S03]  /*1cb40*/  HFMA2 R17, R41, R19, R89 ;  /* 0x0000001329117231 */ /* 0x000fc60000000059 */
[----:B------:R-:W-:Y:S01]  /*1cb50*/  HFMA2.MMA R92, R46, R18, R92 ;  /* 0x000000122e5c7235 */ /* 0x000fe2000000005c */
[----:B------:R-:W-:Y:S01]  /*1cb60*/  HADD2 R17, R17.H0_H0, R17.H1_H1 ;  /* 0x3000001111117230 */ /* 0x000fe20000000800 */
[-C--:B0-----:R-:W-:Y:S01]  /*1cb70*/  HFMA2.MMA R87, R62, R24.reuse, R87 ;  /* 0x000000183e577235 */ /* 0x081fe20000000057 */
[-C--:B------:R-:W-:Y:S01]  /*1cb80*/  HFMA2 R86, R61, R24.reuse, R86 ;  /* 0x000000183d567231 */ /* 0x080fe20000000056 */
[----:B------:R-:W-:Y:S01]  /*1cb90*/  HFMA2.MMA R85, R60, R24, R85 ;  /* 0x000000183c557235 */ /* 0x000fe20000000055 */
[C---:B------:R-:W-:Y:S01]  /*1cba0*/  HFMA2 R88, R58.reuse, R24, R88 ;  /* 0x000000183a587231 */ /* 0x040fe20000000058 */
[----:B------:R-:W-:Y:S01]  /*1cbb0*/  HFMA2.MMA R90, R44, R18, R90 ;  /* 0x000000122c5a7235 */ /* 0x000fe2000000005a */
[-C--:B------:R-:W-:Y:S01]  /*1cbc0*/  HFMA2 R86, R49, R25.reuse, R86 ;  /* 0x0000001931567231 */ /* 0x080fe20000000056 */
[----:B------:R-:W-:Y:S01]  /*1cbd0*/  HFMA2.MMA R16, R42, R19, R92 ;  /* 0x000000132a107235 */ /* 0x000fe2000000005c */
[----:B------:R-:W-:Y:S01]  /*1cbe0*/  HFMA2 R88, R47, R25, R88 ;  /* 0x000000192f587231 */ /* 0x000fe20000000058 */
[-C--:B------:R-:W-:Y:S01]  /*1cbf0*/  HFMA2.MMA R87, R50, R25.reuse, R87 ;  /* 0x0000001932577235 */ /* 0x080fe20000000057 */
[-C--:B--2---:R-:W-:Y:S01]  /*1cc00*/  HFMA2 R69, R61, R20.reuse, R69 ;  /* 0x000000143d457231 */ /* 0x084fe20000000045 */
[----:B------:R-:W-:Y:S01]  /*1cc10*/  HFMA2.MMA R85, R48, R25, R85 ;  /* 0x0000001930557235 */ /* 0x000fe20000000055 */
[----:B------:R-:W-:Y:S01]  /*1cc20*/  HFMA2 R29, R58, R20, R29 ;  /* 0x000000143a1d7231 */ /* 0x000fe2000000001d */
[-C--:B------:R-:W-:Y:S01]  /*1cc30*/  HFMA2.MMA R25, R62, R20.reuse, R68 ;  /* 0x000000143e197235 */ /* 0x080fe20000000044 */
[-C--:B------:R-:W-:Y:S01]  /*1cc40*/  HFMA2 R69, R49, R21.reuse, R69 ;  /* 0x0000001531457231 */ /* 0x080fe20000000045 */
[----:B------:R-:W-:Y:S01]  /*1cc50*/  HFMA2.MMA R24, R60, R20, R30 ;  /* 0x000000143c187235 */ /* 0x000fe2000000001e */
[----:B------:R-:W-:Y:S01]  /*1cc60*/  HFMA2 R29, R47, R21, R29 ;  /* 0x000000152f1d7231 */ /* 0x000fe2000000001d */
[-C--:B------:R-:W-:Y:S01]  /*1cc70*/  HFMA2.MMA R87, R46, R26.reuse, R87 ;  /* 0x0000001a2e577235 */ /* 0x080fe20000000057 */
[C---:B------:R-:W-:Y:S01]  /*1cc80*/  HFMA2 R86, R45.reuse, R26, R86 ;  /* 0x0000001a2d567231 */ /* 0x040fe20000000056 */
[----:B------:R-:W-:Y:S01]  /*1cc90*/  HFMA2.MMA R85, R44, R26, R85 ;  /* 0x0000001a2c557235 */ /* 0x000fe20000000055 */
[----:B------:R-:W-:Y:S01]  /*1cca0*/  HFMA2 R69, R45, R22, R69 ;  /* 0x000000162d457231 */ /* 0x000fe20000000045 */
[-C--:B------:R-:W-:Y:S01]  /*1ccb0*/  HFMA2.MMA R25, R50, R21.reuse, R25 ;  /* 0x0000001532197235 */ /* 0x080fe20000000019 */
[C---:B------:R-:W-:Y:S01]  /*1ccc0*/  HFMA2 R88, R43.reuse, R26, R88 ;  /* 0x0000001a2b587231 */ /* 0x040fe20000000058 */
[----:B------:R-:W-:Y:S01]  /*1ccd0*/  HFMA2.MMA R24, R48, R21, R24 ;  /* 0x0000001530187235 */ /* 0x000fe20000000018 */
[----:B------:R-:W-:Y:S01]  /*1cce0*/  HFMA2 R29, R43, R22, R29 ;  /* 0x000000162b1d7231 */ /* 0x000fe2000000001d */
[----:B------:R-:W-:Y:S01]  /*1ccf0*/  HFMA2.MMA R87, R42, R27, R87 ;  /* 0x0000001b2a577235 */ /* 0x000fe20000000057 */
[C---:B------:R-:W-:Y:S01]  /*1cd00*/  HFMA2 R86, R41.reuse, R27, R86 ;  /* 0x0000001b29567231 */ /* 0x040fe20000000056 */
[----:B------:R-:W-:Y:S01]  /*1cd10*/  HFMA2.MMA R18, R40, R19, R90 ;  /* 0x0000001328127235 */ /* 0x000fe2000000005a */
[----:B------:R-:W-:Y:S01]  /*1cd20*/  HFMA2 R69, R41, R23, R69 ;  /* 0x0000001729457231 */ /* 0x000fe20000000045 */
[-C--:B------:R-:W-:Y:S01]  /*1cd30*/  HFMA2.MMA R21, R46, R22.reuse, R25 ;  /* 0x000000162e157235 */ /* 0x080fe20000000019 */
[C---:B------:R-:W-:Y:S01]  /*1cd40*/  HFMA2 R19, R37.reuse, R19, R91 ;  /* 0x0000001325137231 */ /* 0x040fe2000000005b */
[----:B------:R-:W-:Y:S01]  /*1cd50*/  HFMA2.MMA R20, R44, R22, R24 ;  /* 0x000000162c147235 */ /* 0x000fe20000000018 */
[C---:B------:R-:W-:Y:S01]  /*1cd60*/  HFMA2 R88, R37.reuse, R27, R88 ;  /* 0x0000001b25587231 */ /* 0x040fe20000000058 */
[----:B------:R-:W-:Y:S01]  /*1cd70*/  HFMA2.MMA R85, R40, R27, R85 ;  /* 0x0000001b28557235 */ /* 0x000fe20000000055 */
[----:B------:R-:W-:-:S02]  /*1cd80*/  HFMA2 R29, R37, R23, R29 ;  /* 0x00000017251d7231 */ /* 0x000fc4000000001d */
[----:B------:R-:W-:Y:S01]  /*1cd90*/  HADD2 R16, R16.H0_H0, R16.H1_H1 ;  /* 0x3000001010107230 */ /* 0x000fe20000000800 */
[-C--:B------:R-:W-:Y:S01]  /*1cda0*/  HFMA2.MMA R21, R42, R23.reuse, R21 ;  /* 0x000000172a157235 */ /* 0x080fe20000000015 */
[----:B------:R-:W-:Y:S01]  /*1cdb0*/  HADD2 R87, R87.H0_H0, R87.H1_H1 ;  /* 0x3000005757577230 */ /* 0x000fe20000000800 */
[----:B------:R-:W-:Y:S01]  /*1cdc0*/  HFMA2.MMA R20, R40, R23, R20 ;  /* 0x0000001728147235 */ /* 0x000fe20000000014 */
[----:B------:R-:W-:Y:S01]  /*1cdd0*/  HADD2 R86, R86.H0_H0, R86.H1_H1 ;  /* 0x3000005656567230 */ /* 0x000fe20000000800 */
[----:B------:R-:W-:Y:S01]  /*1cde0*/  PRMT R16, R16, 0x5410, R17 ;  /* 0x0000541010107816 */ /* 0x000fe20000000011 */
[----:B------:R-:W-:Y:S02]  /*1cdf0*/  HADD2 R69, R69.H0_H0, R69.H1_H1 ;  /* 0x3000004545457230 */ /* 0x000fe40000000800 */
[----:B------:R-:W-:Y:S01]  /*1ce00*/  HADD2 R18, R18.H0_H0, R18.H1_H1 ;  /* 0x3000001212127230 */ /* 0x000fe20000000800 */
[----:B------:R-:W-:Y:S01]  /*1ce10*/  PRMT R87, R87, 0x5410, R86 ;  /* 0x0000541057577816 */ /* 0x000fe20000000056 */
[----:B------:R-:W-:Y:S01]  /*1ce20*/  HADD2 R19, R19.H0_H0, R19.H1_H1 ;  /* 0x3000001313137230 */ /* 0x000fe20000000800 */
[----:B------:R-:W-:Y:S01]  /*1ce30*/  HFMA2.MMA R0, R16, R112, R0 ;  /* 0x0000007010007235 */ /* 0x000fe20000000000 */
[----:B------:R-:W-:-:S02]  /*1ce40*/  HADD2 R21, R21.H0_H0, R21.H1_H1 ;  /* 0x3000001515157230 */ /* 0x000fc40000000800 */
[----:B------:R-:W-:Y:S01]  /*1ce50*/  HADD2 R85, R85.H0_H0, R85.H1_H1 ;  /* 0x3000005555557230 */ /* 0x000fe20000000800 */
[----:B------:R-:W-:Y:S01]  /*1ce60*/  PRMT R18, R18, 0x5410, R19 ;  /* 0x0000541012127816 */ /* 0x000fe20000000013 */
[----:B------:R-:W-:Y:S01]  /*1ce70*/  HADD2 R88, R88.H0_H0, R88.H1_H1 ;  /* 0x3000005858587230 */ /* 0x000fe20000000800 */
[----:B------:R-:W-:Y:S01]  /*1ce80*/  PRMT R21, R21, 0x5410, R69 ;  /* 0x0000541015157816 */ /* 0x000fe20000000045 */
[----:B------:R-:W-:Y:S01]  /*1ce90*/  HADD2 R20, R20.H0_H0, R20.H1_H1 ;  /* 0x3000001414147230 */ /* 0x000fe20000000800 */
[-C--:B------:R-:W-:Y:S01]  /*1cea0*/  HFMA2.MMA R11, R87, R112.reuse, R11 ;  /* 0x00000070570b7235 */ /* 0x080fe2000000000b */
[----:B------:R-:W-:Y:S01]  /*1ceb0*/  HADD2 R29, R29.H0_H0, R29.H1_H1 ;  /* 0x3000001d1d1d7230 */ /* 0x000fe20000000800 */
[----:B------:R-:W-:Y:S01]  /*1cec0*/  PRMT R85, R85, 0x5410, R88 ;  /* 0x0000541055557816 */ /* 0x000fe20000000058 */
[-C--:B------:R-:W-:Y:S01]  /*1ced0*/  HFMA2 R9, R18, R111.reuse, R9 ;  /* 0x0000006f12097231 */ /* 0x080fe20000000009 */
[----:B------:R-:W-:Y:S02]  /*1cee0*/  HFMA2.MMA R6, R21, R112, R6 ;  /* 0x0000007015067235 */ /* 0x000fe40000000006 */
[----:B------:R-:W-:Y:S01]  /*1cef0*/  PRMT R20, R20, 0x5410, R29 ;  /* 0x0000541014147816 */ /* 0x000fe2000000001d */
[----:B------:R-:W-:-:S04]  /*1cf00*/  HFMA2 R4, R85, R111, R4 ;  /* 0x0000006f55047231 */ /* 0x000fc80000000004 */
[----:B------:R-:W-:Y:S01]  /*1cf10*/  HFMA2 R7, R20, R111, R7 ;  /* 0x0000006f14077231 */ /* 0x000fe20000000007 */
[----:B------:R-:W-:Y:S06]  /*1cf20*/  @!P0 BRA P1, `(.L_x_3210) ;  /* 0xffffffe4006c8947 */ /* 0x000fec000083ffff */
.L_x_3209:
        /* <DEDUP_REMOVED lines=9> */
.L_x_3214:
[----:B------:R-:W0:Y:S02]  /*1cfc0*/  LDS R16, [R14] ;  /* 0x000000000e107984 */ /* 0x000e240000000800 */
[----:B0-----:R-:W-:-:S06]  /*1cfd0*/  HADD2 R17, R16, R19 ;  /* 0x0000001310117230 */ /* 0x001fcc0000000000 */
[----:B------:R-:W0:Y:S02]  /*1cfe0*/  ATOMS.CAST.SPIN R17, [R14], R16, R17 ;  /* 0x000000100e11738d */ /* 0x000e240001800011 */
[----:B0-----:R-:W-:-:S13]  /*1cff0*/  ISETP.EQ.U32.AND P0, PT, R17, 0x1, PT ;  /* 0x000000011100780c */ /* 0x001fda0003f02070 */
[----:B------:R-:W-:Y:S05]  /*1d000*/  @!P0 BRA `(.L_x_3214) ;  /* 0xfffffffc00ec8947 */ /* 0x000fea000383ffff */
[----:B------:R-:W-:Y:S05]  /*1d010*/  BRA `(.L_x_3212) ;  /* 0x00000000000c7947 */ /* 0x000fea0003800000 */
.L_x_3213:
[----:B------:R-:W2:Y:S02]  /*1d020*/  LD.E R13, desc[UR8][R32.64] ;  /* 0x00000008200d7980 */ /* 0x000ea4000c101900 */
[----:B--2---:R-:W-:-:S05]  /*1d030*/  IADD3 R13, R19, R13, RZ ;  /* 0x0000000d130d7210 */ /* 0x004fca0007ffe0ff */
[----:B------:R0:W-:Y:S02]  /*1d040*/  ST.E desc[UR8][R32.64], R13 ;  /* 0x0000000d20007985 */ /* 0x0001e4000c101908 */
.L_x_3212:
[----:B------:R-:W-:Y:S05]  /*1d050*/  BSYNC B0 ;  /* 0x0000000000007941 */ /* 0x000fea0003800000 */
.L_x_3211:
        /* <DEDUP_REMOVED lines=9> */
.L_x_3218:
[----:B------:R-:W1:Y:S02]  /*1d0f0*/  LDS R18, [R14+0x4] ;  /* 0x000004000e127984 */ /* 0x000e640000000800 */
[----:B-1----:R-:W-:-:S10]  /*1d100*/  HFMA2.MMA R19, R18, 1, 1, R21 ;  /* 0x3c003c0012137835 */ /* 0x002fd40000000015 */
[----:B------:R-:W1:Y:S02]  /*1d110*/  ATOMS.CAST.SPIN R19, [R14+0x4], R18, R19 ;  /* 0x000004120e13738d */ /* 0x000e640001800013 */
[----:B-1----:R-:W-:-:S13]  /*1d120*/  ISETP.EQ.U32.AND P0, PT, R19, 0x1, PT ;  /* 0x000000011300780c */ /* 0x002fda0003f02070 */
[----:B------:R-:W-:Y:S05]  /*1d130*/  @!P0 BRA `(.L_x_3218) ;  /* 0xfffffffc00ec8947 */ /* 0x000fea000383ffff */
[----:B------:R-:W-:Y:S05]  /*1d140*/  BRA `(.L_x_3216) ;  /* 0x00000000000c7947 */ /* 0x000fea0003800000 */
.L_x_3217:
[----:B0-----:R-:W2:Y:S02]  /*1d150*/  LD.E R13, desc[UR8][R32.64+0x4] ;  /* 0x00000408200d7980 */ /* 0x001ea4000c101900 */
[----:B--2---:R-:W-:-:S05]  /*1d160*/  IADD3 R13, R21, R13, RZ ;  /* 0x0000000d150d7210 */ /* 0x004fca0007ffe0ff */
[----:B------:R1:W-:Y:S02]  /*1d170*/  ST.E desc[UR8][R32.64+0x4], R13 ;  /* 0x0000040d20007985 */ /* 0x0003e4000c101908 */
.L_x_3216:
[----:B------:R-:W-:Y:S05]  /*1d180*/  BSYNC B0 ;  /* 0x0000000000007941 */ /* 0x000fea0003800000 */
.L_x_3215:
        /* <DEDUP_REMOVED lines=10> */
.L_x_3222:
[----:B------:R-:W0:Y:S02]  /*1d230*/  LDS R18, [R14] ;  /* 0x000000000e127984 */ /* 0x000e240000000800 */
[----:B0-----:R-:W-:-:S06]  /*1d240*/  HADD2 R19, R18, R13 ;  /* 0x0000000d12137230 */ /* 0x001fcc0000000000 */
[----:B------:R-:W0:Y:S02]  /*1d250*/  ATOMS.CAST.SPIN R19, [R14], R18, R19 ;  /* 0x000000120e13738d */ /* 0x000e240001800013 */
[----:B0-----:R-:W-:-:S13]  /*1d260*/  ISETP.EQ.U32.AND P0, PT, R19, 0x1, PT ;  /* 0x000000011300780c */ /* 0x001fda0003f02070 */
[----:B------:R-:W-:Y:S05]  /*1d270*/  @!P0 BRA `(.L_x_3222) ;  /* 0xfffffffc00ec8947 */ /* 0x000fea000383ffff */
[----:B------:R-:W-:Y:S05]  /*1d280*/  BRA `(.L_x_3220) ;  /* 0x00000000000c7947 */ /* 0x000fea0003800000 */
.L_x_3221:
[----:B------:R-:W2:Y:S02]  /*1d290*/  LD.E R2, desc[UR8][R32.64] ;  /* 0x0000000820027980 */ /* 0x000ea4000c101900 */
[----:B--2---:R-:W-:-:S05]  /*1d2a0*/  IADD3 R13, R13, R2, RZ ;  /* 0x000000020d0d7210 */ /* 0x004fca0007ffe0ff */
[----:B------:R0:W-:Y:S02]  /*1d2b0*/  ST.E desc[UR8][R32.64], R13 ;  /* 0x0000000d20007985 */ /* 0x0001e4000c101908 */
.L_x_3220:
[----:B------:R-:W-:Y:S05]  /*1d2c0*/  BSYNC B0 ;  /* 0x0000000000007941 */ /* 0x000fea0003800000 */
.L_x_3219:
[----:B------:R-:W-:-:S05]  /*1d2d0*/  IMAD.WIDE R14, R113, 0x2, R16 ;  /* 0x00000002710e7825 */ /* 0x000fca00078e0210 */
[----:B------:R1:W-:Y:S01]  /*1d2e0*/  ATOM.E.ADD.F16x2.RN.STRONG.GPU P0, RZ, desc[UR8][R14.64], R21 ;  /* 0x000000150eff79a2 */ /* 0x0003e2000810e1c8 */
[----:B------:R-:W-:Y:S04]  /*1d2f0*/  BSSY B0, `(.L_x_3223) ;  /* 0x000000e000007945 */ /* 0x000fe80003800000 */
[----:B-1----:R-:W-:Y:S05]  /*1d300*/  @P0 BRA `(.L_x_3224) ;  /* 0x0000000000300947 */ /* 0x002fea0003800000 */
[----:B------:R-:W1:Y:S02]  /*1d310*/  QSPC.E.S P0, RZ, [R14] ;  /* 0x000000000eff73aa */ /* 0x000e640000000500 */
[----:B-1----:R-:W-:Y:S05]  /*1d320*/  @!P0 BRA `(.L_x_3225) ;  /* 0x00000000001c8947 */ /* 0x002fea0003800000 */
[----:B------:R-:W-:-:S07]  /*1d330*/  MOV R14, R14 ;  /* 0x0000000e000e7202 */ /* 0x000fce0000000f00 */
.L_x_3226:
[----:B------:R-:W1:Y:S02]  /*1d340*/  LDS R16, [R14] ;  /* 0x000000000e107984 */ /* 0x000e640000000800 */
[----:B-1----:R-:W-:-:S10]  /*1d350*/  HFMA2.MMA R17, R16, 1, 1, R21 ;  /* 0x3c003c0010117835 */ /* 0x002fd40000000015 */
[----:B------:R-:W1:Y:S02]  /*1d360*/  ATOMS.CAST.SPIN R17, [R14], R16, R17 ;  /* 0x000000100e11738d */ /* 0x000e640001800011 */
[----:B-1----:R-:W-:-:S13]  /*1d370*/  ISETP.EQ.U32.AND P0, PT, R17, 0x1, PT ;  /* 0x000000011100780c */ /* 0x002fda0003f02070 */
[----:B------:R-:W-:Y:S05]  /*1d380*/  @!P0 BRA `(.L_x_3226) ;  /* 0xfffffffc00ec8947 */ /* 0x000fea000383ffff */
[----:B------:R-:W-:Y:S05]  /*1d390*/  BRA `(.L_x_3224) ;  /* 0x00000000000c7947 */ /* 0x000fea0003800000 */
.L_x_3225:
[----:B------:R-:W0:Y:S02]  /*1d3a0*/  LD.E R2, desc[UR8][R14.64] ;  /* 0x000000080e027980 */ /* 0x000e24000c101900 */
[----:B0-----:R-:W-:-:S05]  /*1d3b0*/  IADD3 R13, R21, R2, RZ ;  /* 0x00000002150d7210 */ /* 0x001fca0007ffe0ff */
[----:B------:R1:W-:Y:S02]  /*1d3c0*/  ST.E desc[UR8][R14.64], R13 ;  /* 0x0000000d0e007985 */ /* 0x0003e4000c101908 */
.L_x_3224:
[----:B------:R-:W-:Y:S05]  /*1d3d0*/  BSYNC B0 ;  /* 0x0000000000007941 */ /* 0x000fea0003800000 */
.L_x_3223:
[----:B------:R-:W-:-:S04]  /*1d3e0*/  IMAD.WIDE R18, R113, 0x2, R32 ;  /* 0x0000000271127825 */ /* 0x000fc800078e0220 */
[----:B------:R-:W-:-:S05]  /*1d3f0*/  HMUL2 R5, R5, RZ.H0_H0 ;  /* 0x200000ff05057232 */ /* 0x000fca0000000000 */
[----:B------:R2:W-:Y:S01]  /*1d400*/  ATOM.E.ADD.F16x2.RN.STRONG.GPU P0, RZ, desc[UR8][R18.64], R5 ;  /* 0x0000000512ff79a2 */ /* 0x0005e2000810e1c8 */
[----:B------:R-:W-:Y:S01]  /*1d410*/  BSSY B0, `(.L_x_3227) ;  /* 0x0000010000007945 */ /* 0x000fe20003800000 */
[----:B01----:R-:W-:-:S03]  /*1d420*/  HFMA2.MMA R13, R10, RZ, -RZ ;  /* 0x000000ff0a0d7235 */ /* 0x003fc600001000ff */
[----:B--2---:R-:W-:Y:S08]  /*1d430*/  @P0 BRA `(.L_x_3228) ;  /* 0x0000000000340947 */ /* 0x004ff00003800000 */
[----:B------:R-:W0:Y:S02]  /*1d440*/  QSPC.E.S P0, RZ, [R18] ;  /* 0x0000000012ff73aa */ /* 0x000e240000000500 */
[----:B0-----:R-:W-:Y:S05]  /*1d450*/  @!P0 BRA `(.L_x_3229) ;  /* 0x0000000000208947 */ /* 0x001fea0003800000 */
[----:B------:R-:W-:-:S04]  /*1d460*/  MOV R14, R18 ;  /* 0x00000012000e7202 */ /* 0x000fc80000000f00 */
[----:B------:R-:W-:-:S07]  /*1d470*/  MOV R14, R14 ;  /* 0x0000000e000e7202 */ /* 0x000fce0000000f00 */
.L_x_3230:
[----:B------:R-:W0:Y:S02]  /*1d480*/  LDS R16, [R14] ;  /* 0x000000000e107984 */ /* 0x000e240000000800 */
[----:B0-----:R-:W-:-:S06]  /*1d490*/  HADD2 R17, R16, R5 ;  /* 0x0000000510117230 */ /* 0x001fcc0000000000 */
[----:B------:R-:W0:Y:S02]  /*1d4a0*/  ATOMS.CAST.SPIN R17, [R14], R16, R17 ;  /* 0x000000100e11738d */ /* 0x000e240001800011 */
[----:B0-----:R-:W-:-:S13]  /*1d4b0*/  ISETP.EQ.U32.AND P0, PT, R17, 0x1, PT ;  /* 0x000000011100780c */ /* 0x001fda0003f02070 */
[----:B------:R-:W-:Y:S05]  /*1d4c0*/  @!P0 BRA `(.L_x_3230) ;  /* 0xfffffffc00ec8947 */ /* 0x000fea000383ffff */
[----:B------:R-:W-:Y:S05]  /*1d4d0*/  BRA `(.L_x_3228) ;  /* 0x00000000000c7947 */ /* 0x000fea0003800000 */
.L_x_3229:
[----:B------:R-:W2:Y:S02]  /*1d4e0*/  LD.E R2, desc[UR8][R18.64] ;  /* 0x0000000812027980 */ /* 0x000ea4000c101900 */
[----:B--2---:R-:W-:-:S05]  /*1d4f0*/  IADD3 R5, R5, R2, RZ ;  /* 0x0000000205057210 */ /* 0x004fca0007ffe0ff */
[----:B------:R0:W-:Y:S02]  /*1d500*/  ST.E desc[UR8][R18.64], R5 ;  /* 0x0000000512007985 */ /* 0x0001e4000c101908 */
.L_x_3228:
[----:B------:R-:W-:Y:S05]  /*1d510*/  BSYNC B0 ;  /* 0x0000000000007941 */ /* 0x000fea0003800000 */
.L_x_3227:
[----:B------:R-:W-:Y:S01]  /*1d520*/  HFMA2.MMA R14, -RZ, RZ, 0, 2.384185791015625e-07 ;  /* 0x00000004ff0e7435 */ /* 0x000fe200000001ff */
[----:B------:R-:W-:-:S09]  /*1d530*/  MOV R15, 0x0 ;  /* 0x00000000000f7802 */ /* 0x000fd20000000f00 */
[----:B------:R-:W-:-:S03]  /*1d540*/  IMAD.WIDE R14, R113, 0x2, R14 ;  /* 0x00000002710e7825 */ /* 0x000fc600078e020e */
        /* <DEDUP_REMOVED lines=8> */
.L_x_3234:
[----:B------:R-:W1:Y:S02]  /*1d5d0*/  LDS R20, [R16] ;  /* 0x0000000010147984 */ /* 0x000e640000000800 */
[----:B-1----:R-:W-:-:S06]  /*1d5e0*/  HADD2 R21, R20, R13 ;  /* 0x0000000d14157230 */ /* 0x002fcc0000000000 */
[----:B------:R-:W1:Y:S02]  /*1d5f0*/  ATOMS.CAST.SPIN R21, [R16], R20, R21 ;  /* 0x000000141015738d */ /* 0x000e640001800015 */
[----:B-1----:R-:W-:-:S13]  /*1d600*/  ISETP.EQ.U32.AND P0, PT, R21, 0x1, PT ;  /* 0x000000011500780c */ /* 0x002fda0003f02070 */
[----:B------:R-:W-:Y:S05]  /*1d610*/  @!P0 BRA `(.L_x_3234) ;  /* 0xfffffffc00ec8947 */ /* 0x000fea000383ffff */
[----:B------:R-:W-:Y:S05]  /*1d620*/  BRA `(.L_x_3232) ;  /* 0x00000000000c7947 */ /* 0x000fea0003800000 */
.L_x_3233:
[----:B------:R-:W0:Y:S02]  /*1d630*/  LD.E R2, desc[UR8][R16.64] ;  /* 0x0000000810027980 */ /* 0x000e24000c101900 */
[----:B0-----:R-:W-:-:S05]  /*1d640*/  IADD3 R5, R13, R2, RZ ;  /* 0x000000020d057210 */ /* 0x001fca0007ffe0ff */
[----:B------:R1:W-:Y:S02]  /*1d650*/  ST.E desc[UR8][R16.64], R5 ;  /* 0x0000000510007985 */ /* 0x0003e4000c101908 */
.L_x_3232:
[----:B------:R-:W-:Y:S05]  /*1d660*/  BSYNC B0 ;  /* 0x0000000000007941 */ /* 0x000fea0003800000 */
.L_x_3231:
[----:B-1----:R-:W-:-:S04]  /*1d670*/  IMAD.WIDE R16, R113, 0x2, R18 ;  /* 0x0000000271107825 */ /* 0x002fc800078e0212 */
[----:B0-----:R-:W-:-:S05]  /*1d680*/  HMUL2 R5, R3, RZ.H0_H0 ;  /* 0x200000ff03057232 */ /* 0x001fca0000000000 */
        /* <DEDUP_REMOVED lines=8> */
.L_x_3238:
[----:B------:R-:W0:Y:S02]  /*1d710*/  LDS R12, [R2] ;  /* 0x00000000020c7984 */ /* 0x000e240000000800 */
[----:B0-----:R-:W-:-:S06]  /*1d720*/  HADD2 R13, R12, R5 ;  /* 0x000000050c0d7230 */ /* 0x001fcc0000000000 */
[----:B------:R-:W0:Y:S02]  /*1d730*/  ATOMS.CAST.SPIN R13, [R2], R12, R13 ;  /* 0x0000000c020d738d */ /* 0x000e24000180000d */
[----:B0-----:R-:W-:-:S13]  /*1d740*/  ISETP.EQ.U32.AND P0, PT, R13, 0x1, PT ;  /* 0x000000010d00780c */ /* 0x001fda0003f02070 */
[----:B------:R-:W-:Y:S05]  /*1d750*/  @!P0 BRA `(.L_x_3238) ;  /* 0xfffffffc00ec8947 */ /* 0x000fea000383ffff */
[----:B------:R-:W-:Y:S05]  /*1d760*/  BRA `(.L_x_3236) ;  /* 0x00000000000c7947 */ /* 0x000fea0003800000 */
.L_x_3237:
[----:B------:R-:W2:Y:S02]  /*1d770*/  LD.E R2, desc[UR8][R16.64] ;  /* 0x0000000810027980 */ /* 0x000ea4000c101900 */
[----:B--2---:R-:W-:-:S05]  /*1d780*/  IADD3 R3, R5, R2, RZ ;  /* 0x0000000205037210 */ /* 0x004fca0007ffe0ff */
[----:B------:R0:W-:Y:S02]  /*1d790*/  ST.E desc[UR8][R16.64], R3 ;  /* 0x0000000310007985 */ /* 0x0001e4000c101908 */
.L_x_3236:
[----:B------:R-:W-:Y:S05]  /*1d7a0*/  BSYNC B0 ;  /* 0x0000000000007941 */ /* 0x000fea0003800000 */
.L_x_3235:
        /* <DEDUP_REMOVED lines=8> */
.L_x_3242:
[----:B------:R-:W0:Y:S02]  /*1d830*/  LDS R12, [R2] ;  /* 0x00000000020c7984 */ /* 0x000e240000000800 */
[----:B0-----:R-:W-:-:S10]  /*1d840*/  HFMA2.MMA R13, R12, 1, 1, R21 ;  /* 0x3c003c000c0d7835 */ /* 0x001fd40000000015 */
[----:B------:R-:W0:Y:S02]  /*1d850*/  ATOMS.CAST.SPIN R13, [R2], R12, R13 ;  /* 0x0000000c020d738d */ /* 0x000e24000180000d */
[----:B0-----:R-:W-:-:S13]  /*1d860*/  ISETP.EQ.U32.AND P0, PT, R13, 0x1, PT ;  /* 0x000000010d00780c */ /* 0x001fda0003f02070 */
[----:B------:R-:W-:Y:S05]  /*1d870*/  @!P0 BRA `(.L_x_3242) ;  /* 0xfffffffc00ec8947 */ /* 0x000fea000383ffff */
[----:B------:R-:W-:Y:S05]  /*1d880*/  BRA `(.L_x_3240) ;  /* 0x00000000000c7947 */ /* 0x000fea0003800000 */
.L_x_3241:
[----:B------:R-:W2:Y:S02]  /*1d890*/  LD.E R5, desc[UR8][R2.64] ;  /* 0x0000000802057980 */ /* 0x000ea4000c101900 */
[----:B--2---:R-:W-:-:S05]  /*1d8a0*/  IADD3 R5, R21, R5, RZ ;  /* 0x0000000515057210 */ /* 0x004fca0007ffe0ff */
[----:B------:R0:W-:Y:S02]  /*1d8b0*/  ST.E desc[UR8][R2.64], R5 ;  /* 0x0000000502007985 */ /* 0x0001e4000c101908 */
.L_x_3240:
[----:B------:R-:W-:Y:S05]  /*1d8c0*/  BSYNC B0 ;  /* 0x0000000000007941 */ /* 0x000fea0003800000 */
.L_x_3239:
        /* <DEDUP_REMOVED lines=11> */
.L_x_3246:
[----:B------:R-:W0:Y:S02]  /*1d980*/  LDS R8, [R2] ;  /* 0x0000000002087984 */ /* 0x000e240000000800 */
[----:B0-----:R-:W-:-:S06]  /*1d990*/  HADD2 R9, R8, R5 ;  /* 0x0000000508097230 */ /* 0x001fcc0000000000 */
[----:B------:R-:W0:Y:S02]  /*1d9a0*/  ATOMS.CAST.SPIN R9, [R2], R8, R9 ;  /* 0x000000080209738d */ /* 0x000e240001800009 */
[----:B0-----:R-:W-:-:S13]  /*1d9b0*/  ISETP.EQ.U32.AND P0, PT, R9, 0x1, PT ;  /* 0x000000010900780c */ /* 0x001fda0003f02070 */
[----:B------:R-:W-:Y:S05]  /*1d9c0*/  @!P0 BRA `(.L_x_3246) ;  /* 0xfffffffc00ec8947 */ /* 0x000fea000383ffff */
[----:B------:R-:W-:Y:S05]  /*1d9d0*/  BRA `(.L_x_3244) ;  /* 0x00000000000c7947 */ /* 0x000fea0003800000 */
.L_x_3245:
[----:B------:R-:W2:Y:S02]  /*1d9e0*/  LD.E R0, desc[UR8][R12.64] ;  /* 0x000000080c007980 */ /* 0x000ea4000c101900 */
[----:B--2---:R-:W-:-:S05]  /*1d9f0*/  IADD3 R3, R5, R0, RZ ;  /* 0x0000000005037210 */ /* 0x004fca0007ffe0ff */
[----:B------:R0:W-:Y:S02]  /*1da00*/  ST.E desc[UR8][R12.64], R3 ;  /* 0x000000030c007985 */ /* 0x0001e4000c101908 */
.L_x_3244:
[----:B------:R-:W-:Y:S05]  /*1da10*/  BSYNC B0 ;  /* 0x0000000000007941 */ /* 0x000fea0003800000 */
.L_x_3243:
        /* <DEDUP_REMOVED lines=8> */
.L_x_3250:
[----:B------:R-:W0:Y:S02]  /*1daa0*/  LDS R8, [R2] ;  /* 0x0000000002087984 */ /* 0x000e240000000800 */
[----:B0-----:R-:W-:-:S10]  /*1dab0*/  HFMA2.MMA R9, R8, 1, 1, R19 ;  /* 0x3c003c0008097835 */ /* 0x001fd40000000013 */
[----:B------:R-:W0:Y:S02]  /*1dac0*/  ATOMS.CAST.SPIN R9, [R2], R8, R9 ;  /* 0x000000080209738d */ /* 0x000e240001800009 */
[----:B0-----:R-:W-:-:S13]  /*1dad0*/  ISETP.EQ.U32.AND P0, PT, R9, 0x1, PT ;  /* 0x000000010900780c */ /* 0x001fda0003f02070 */
[----:B------:R-:W-:Y:S05]  /*1dae0*/  @!P0 BRA `(.L_x_3250) ;  /* 0xfffffffc00ec8947 */ /* 0x000fea000383ffff */
[----:B------:R-:W-:Y:S05]  /*1daf0*/  BRA `(.L_x_3248) ;  /* 0x00000000000c7947 */ /* 0x000fea0003800000 */
.L_x_3249:
[----:B------:R-:W2:Y:S02]  /*1db00*/  LD.E R0, desc[UR8][R2.64] ;  /* 0x0000000802007980 */ /* 0x000ea4000c101900 */
[----:B--2---:R-:W-:-:S05]  /*1db10*/  IADD3 R5, R19, R0, RZ ;  /* 0x0000000013057210 */ /* 0x004fca0007ffe0ff */
[----:B------:R0:W-:Y:S02]  /*1db20*/  ST.E desc[UR8][R2.64], R5 ;  /* 0x0000000502007985 */ /* 0x0001e4000c101908 */
.L_x_3248:
[----:B------:R-:W-:Y:S05]  /*1db30*/  BSYNC B0 ;  /* 0x0000000000007941 */ /* 0x000fea0003800000 */
.L_x_3247:
[----:B------:R-:W-:-:S04]  /*1db40*/  IMAD.WIDE R8, R113, 0x2, R12 ;  /* 0x0000000271087825 */ /* 0x000fc800078e020c */
[----:B------:R-:W-:-:S05]  /*1db50*/  HMUL2 R11, R11, R0 ;  /* 0x000000000b0b7232 */ /* 0x000fca0000000000 */
[----:B------:R1:W-:Y:S01]  /*1db60*/  ATOM.E.ADD.F16x2.RN.STRONG.GPU P0, RZ, desc[UR8][R8.64], R11 ;  /* 0x0000000b08ff79a2 */ /* 0x0003e2000810e1c8 */
[----:B------:R-:W-:Y:S01]  /*1db70*/  BSSY B0, `(.L_x_3251) ;  /* 0x0000010000007945 */ /* 0x000fe20003800000 */
[----:B------:R-:W-:-:S03]  /*1db80*/  HFMA2.MMA R17, R4, R0, -RZ ;  /* 0x0000000004117235 */ /* 0x000fc600001000ff */
[----:B-1----:R-:W-:Y:S08]  /*1db90*/  @P0 BRA `(.L_x_3252) ;  /* 0x0000000000340947 */ /* 0x002ff00003800000 */
[----:B------:R-:W1:Y:S02]  /*1dba0*/  QSPC.E.S P0, RZ, [R8] ;  /* 0x0000000008ff73aa */ /* 0x000e640000000500 */
[----:B-1----:R-:W-:Y:S05]  /*1dbb0*/  @!P0 BRA `(.L_x_3253) ;  /* 0x0000000000208947 */ /* 0x002fea0003800000 */
[----:B0-----:R-:W-:-:S04]  /*1dbc0*/  MOV R2, R8 ;  /* 0x0000000800027202 */ /* 0x001fc80000000f00 */
[----:B------:R-:W-:-:S07]  /*1dbd0*/  MOV R2, R2 ;  /* 0x0000000200027202 */ /* 0x000fce0000000f00 */
.L_x_3254:
[----:B------:R-:W0:Y:S02]  /*1dbe0*/  LDS R4, [R2] ;  /* 0x0000000002047984 */ /* 0x000e240000000800 */
[----:B0-----:R-:W-:-:S06]  /*1dbf0*/  HADD2 R5, R4, R11 ;  /* 0x0000000b04057230 */ /* 0x001fcc0000000000 */
[----:B------:R-:W0:Y:S02]  /*1dc00*/  ATOMS.CAST.SPIN R5, [R2], R4, R5 ;  /* 0x000000040205738d */ /* 0x000e240001800005 */
[----:B0-----:R-:W-:-:S13]  /*1dc10*/  ISETP.EQ.U32.AND P0, PT, R5, 0x1, PT ;  /* 0x000000010500780c */ /* 0x001fda0003f02070 */
[----:B------:R-:W-:Y:S05]  /*1dc20*/  @!P0 BRA `(.L_x_3254) ;  /* 0xfffffffc00ec8947 */ /* 0x000fea000383ffff */
[----:B------:R-:W-:Y:S05]  /*1dc30*/  BRA `(.L_x_3252) ;  /* 0x00000000000c7947 */ /* 0x000fea0003800000 */
.L_x_3253:
[----:B------:R-:W0:Y:S02]  /*1dc40*/  LD.E R0, desc[UR8][R8.64] ;  /* 0x0000000808007980 */ /* 0x000e24000c101900 */
[----:B0-----:R-:W-:-:S05]  /*1dc50*/  IADD3 R3, R11, R0, RZ ;  /* 0x000000000b037210 */ /* 0x001fca0007ffe0ff */
[----:B------:R1:W-:Y:S02]  /*1dc60*/  ST.E desc[UR8][R8.64], R3 ;  /* 0x0000000308007985 */ /* 0x0003e4000c101908 */
.L_x_3252:
[----:B------:R-:W-:Y:S05]  /*1dc70*/  BSYNC B0 ;  /* 0x0000000000007941 */ /* 0x000fea0003800000 */
.L_x_3251:
        /* <DEDUP_REMOVED lines=8> */
.L_x_3258:
[----:B------:R-:W0:Y:S02]  /*1dd00*/  LDS R4, [R2] ;  /* 0x0000000002047984 */ /* 0x000e240000000800 */
[----:B0-----:R-:W-:-:S10]  /*1dd10*/  HFMA2.MMA R5, R4, 1, 1, R17 ;  /* 0x3c003c0004057835 */ /* 0x001fd40000000011 */
[----:B------:R-:W0:Y:S02]  /*1dd20*/  ATOMS.CAST.SPIN R5, [R2], R4, R5 ;  /* 0x000000040205738d */ /* 0x000e240001800005 */
[----:B0-----:R-:W-:-:S13]  /*1dd30*/  ISETP.EQ.U32.AND P0, PT, R5, 0x1, PT ;  /* 0x000000010500780c */ /* 0x001fda0003f02070 */
[----:B------:R-:W-:Y:S05]  /*1dd40*/  @!P0 BRA `(.L_x_3258) ;  /* 0xfffffffc00ec8947 */ /* 0x000fea000383ffff */
[----:B------:R-:W-:Y:S05]  /*1dd50*/  BRA `(.L_x_3256) ;  /* 0x00000000000c7947 */ /* 0x000fea0003800000 */
.L_x_3257:
[----:B------:R-:W2:Y:S02]  /*1dd60*/  LD.E R0, desc[UR8][R2.64] ;  /* 0x0000000802007980 */ /* 0x000ea4000c101900 */
[----:B--2---:R-:W-:-:S05]  /*1dd70*/  IADD3 R5, R17, R0, RZ ;  /* 0x0000000011057210 */ /* 0x004fca0007ffe0ff */
[----:B------:R0:W-:Y:S02]  /*1dd80*/  ST.E desc[UR8][R2.64], R5 ;  /* 0x0000000502007985 */ /* 0x0001e4000c101908 */
.L_x_3256:
[----:B------:R-:W-:Y:S05]  /*1dd90*/  BSYNC B0 ;  /* 0x0000000000007941 */ /* 0x000fea0003800000 */
.L_x_3255:
        /* <DEDUP_REMOVED lines=9> */
.L_x_3262:
[----:B------:R-:W0:Y:S02]  /*1de30*/  LDS R4, [R2] ;  /* 0x0000000002047984 */ /* 0x000e240000000800 */
[----:B0-----:R-:W-:-:S06]  /*1de40*/  HADD2 R5, R4, R11 ;  /* 0x0000000b04057230 */ /* 0x001fcc0000000000 */
[----:B------:R-:W0:Y:S02]  /*1de50*/  ATOMS.CAST.SPIN R5, [R2], R4, R5 ;  /* 0x000000040205738d */ /* 0x000e240001800005 */
[----:B0-----:R-:W-:-:S13]  /*1de60*/  ISETP.EQ.U32.AND P0, PT, R5, 0x1, PT ;  /* 0x000000010500780c */ /* 0x001fda0003f02070 */
[----:B------:R-:W-:Y:S05]  /*1de70*/  @!P0 BRA `(.L_x_3262) ;  /* 0xfffffffc00ec8947 */ /* 0x000fea000383ffff */
[----:B------:R-:W-:Y:S05]  /*1de80*/  BRA `(.L_x_3260) ;  /* 0x00000000000c7947 */ /* 0x000fea0003800000 */
.L_x_3261:
[----:B------:R-:W2:Y:S02]  /*1de90*/  LD.E R0, desc[UR8][R2.64] ;  /* 0x0000000802007980 */ /* 0x000ea4000c101900 */
[----:B--2---:R-:W-:-:S05]  /*1dea0*/  IADD3 R5, R11, R0, RZ ;  /* 0x000000000b057210 */ /* 0x004fca0007ffe0ff */
[----:B------:R0:W-:Y:S02]  /*1deb0*/  ST.E desc[UR8][R2.64], R5 ;  /* 0x0000000502007985 */ /* 0x0001e4000c101908 */
.L_x_3260:
[----:B------:R-:W-:Y:S05]  /*1dec0*/  BSYNC B0 ;  /* 0x0000000000007941 */ /* 0x000fea0003800000 */
.L_x_3259:
[----:B0-----:R-:W-:-:S04]  /*1ded0*/  IADD3 R2, P0, R14, R8, RZ ;  /* 0x000000080e027210 */ /* 0x001fc80007f1e0ff */
[----:B------:R-:W-:-:S08]  /*1dee0*/  IADD3.X R3, R15, R9, RZ, P0, !PT ;  /* 0x000000090f037210 */ /* 0x000fd000007fe4ff */
[----:B------:R0:W-:Y:S02]  /*1def0*/  ATOM.E.ADD.F16x2.RN.STRONG.GPU P0, RZ, desc[UR8][R2.64], R7 ;  /* 0x0000000702ff79a2 */ /* 0x0001e4000810e1c8 */
[----:B0-----:R-:W-:Y:S05]  /*1df00*/  @P0 EXIT ;  /* 0x000000000000094d */ /* 0x001fea0003800000 */
[----:B------:R-:W0:Y:S02]  /*1df10*/  QSPC.E.S P0, RZ, [R2] ;  /* 0x0000000002ff73aa */ /* 0x000e240000000500 */
[----:B0-----:R-:W-:Y:S05]  /*1df20*/  @!P0 BRA `(.L_x_3263) ;  /* 0x00000000001c8947 */ /* 0x001fea0003800000 */
[----:B------:R-:W-:-:S07]  /*1df30*/  MOV R2, R2 ;  /* 0x0000000200027202 */ /* 0x000fce0000000f00 */
.L_x_3264:
[----:B------:R-:W0:Y:S02]  /*1df40*/  LDS R4, [R2] ;  /* 0x0000000002047984 */ /* 0x000e240000000800 */
[----:B0-----:R-:W-:-:S10]  /*1df50*/  HFMA2.MMA R5, R4, 1, 1, R7 ;  /* 0x3c003c0004057835 */ /* 0x001fd40000000007 */
[----:B------:R-:W0:Y:S02]  /*1df60*/  ATOMS.CAST.SPIN R5, [R2], R4, R5 ;  /* 0x000000040205738d */ /* 0x000e240001800005 */
[----:B0-----:R-:W-:-:S13]  /*1df70*/  ISETP.EQ.U32.AND P0, PT, R5, 0x1, PT ;  /* 0x000000010500780c */ /* 0x001fda0003f02070 */
[----:B------:R-:W-:Y:S05]  /*1df80*/  @!P0 BRA `(.L_x_3264) ;  /* 0xfffffffc00ec8947 */ /* 0x000fea000383ffff */
[----:B------:R-:W-:Y:S05]  /*1df90*/  EXIT ;  /* 0x000000000000794d */ /* 0x000fea0003800000 */
.L_x_3263:
[----:B------:R-:W2:Y:S02]  /*1dfa0*/  LD.E R0, desc[UR8][R2.64] ;  /* 0x0000000802007980 */ /* 0x000ea4000c101900 */
[----:B--2---:R-:W-:-:S05]  /*1dfb0*/  IADD3 R5, R7, R0, RZ ;  /* 0x0000000007057210 */ /* 0x004fca0007ffe0ff */
[----:B------:R-:W-:Y:S01]  /*1dfc0*/  ST.E desc[UR8][R2.64], R5 ;  /* 0x0000000502007985 */ /* 0x000fe2000c101908 */
[----:B------:R-:W-:Y:S05]  /*1dfd0*/  EXIT ;  /* 0x000000000000794d */ /* 0x000fea0003800000 */
.L_x_3265:
        /* <DEDUP_REMOVED lines=10> */
.L_x_4060:


//--------------------- .text._Z23gemm_half_q_half_kernelILi6ELb0ELb1EEvPK6__halfPKjS4_S2_PS0_iiiiPKtS7_iiiiiibS2_i --------------------------
	.section	.text._Z23gemm_half_q_half_kernelILi6ELb0ELb1EEvPK6__halfPKjS4_S2_PS0_iiiiPKtS7_iiiiiibS2_i,"ax",@progbits
	.align	128
        .global         _Z23gemm_half_q_half_kernelILi6ELb0ELb1EEvPK6__halfPKjS4_S2_PS0_iiiiPKtS7_iiiiiibS2_i
        .type           _Z23gemm_half_q_half_kernelILi6ELb0ELb1EEvPK6__halfPKjS4_S2_PS0_iiiiPKtS7_iiiiiibS2_i,@function
        .size           _Z23gemm_half_q_half_kernelILi6ELb0ELb1EEvPK6__halfPKjS4_S2_PS0_iiiiPKtS7_iiiiiibS2_i,(.L_x_4061 - _Z23gemm_half_q_half_kernelILi6ELb0ELb1EEvPK6__halfPKjS4_S2_PS0_iiiiPKtS7_iiiiiibS2_i)
        .other          _Z23gemm_half_q_half_kernelILi6ELb0ELb1EEvPK6__halfPKjS4_S2_PS0_iiiiPKtS7_iiiiiibS2_i,@"STO_CUDA_ENTRY STV_DEFAULT"
_Z23gemm_half_q_half_kernelILi6ELb0ELb1EEvPK6__halfPKjS4_S2_PS0_iiiiPKtS7_iiiiiibS2_i:
.text._Z23gemm_half_q_half_kernelILi6ELb0ELb1EEvPK6__halfPKjS4_S2_PS0_iiiiPKtS7_iiiiiibS2_i:
        /* <DEDUP_REMOVED lines=49> */
.L_x_3267:
[----:B------:R-:W-:Y:S05]  /*0310*/  BSYNC B0 ;  /* 0x0000000000007941 */ /* 0x000fea0003800000 */
.L_x_3266:
        /* <DEDUP_REMOVED lines=26> */
.L_x_3268:
        /* <DEDUP_REMOVED lines=12> */
.L_x_3270:
        /* <DEDUP_REMOVED lines=42> */
.L_x_3269:
[----:B------:R2:W5:Y:S01]  /*0820*/  LDL.64 R104, [R1] ;  /* 0x0000000001687983 */ /* 0x0005620000100a00 */
[----:B------:R-:W3:Y:S01]  /*0830*/  LDC R0, c[0x0][0x25c] ;  /* 0x00009700ff007b82 */ /* 0x000ee20000000800 */
[----:B------:R-:W-:Y:S01]  /*0840*/  ULDC UR7, c[0x0][0x258] ;  /* 0x0000960000077ab9 */ /* 0x000fe20000000800 */
[----:B------:R-:W-:Y:S02]  /*0850*/  CS2R R2, SRZ ;  /* 0x0000000000027805 */ /* 0x000fe4000001ff00 */
[----:B------:R-:W-:-:S04]  /*0860*/  ISETP.GT.AND P0, PT, R115, UR7, PT ;  /* 0x0000000773007c0c */ /* 0x000fc8000bf04270 */
[----:B------:R-:W4:Y:S01]  /*0870*/  LDC R120, c[0x0][0x264] ;  /* 0x00009900ff787b82 */ /* 0x000f220000000800 */
[----:B---3--:R-:W-:-:S08]  /*0880*/  ISETP.GT.AND P1, PT, R115, R0, PT ;  /* 0x000000007300720c */ /* 0x008fd00003f24270 */
[----:B--2---:R-:W-:Y:S05]  /*0890*/  @!P0 BRA `(.L_x_3271) ;  /* 0x00000000001c8947 */ /* 0x004fea0003800000 */
[----:B01----:R-:W0:Y:S02]  /*08a0*/  LDC R4, c[0x0][0x25c] ;  /* 0x00009700ff047b82 */ /* 0x003e240000000800 */
[----:B0-----:R-:W-:-:S04]  /*08b0*/  VIMNMX R3, R115, R4, PT ;  /* 0x0000000473037248 */ /* 0x001fc80003fe0100 */
[----:B------:R-:W-:-:S04]  /*08c0*/  IADD3 R3, R3, -UR7, RZ ;  /* 0x8000000703037c10 */ /* 0x000fc8000fffe0ff */
[----:B------:R-:W-:-:S04]  /*08d0*/  SHF.R.S32.HI R4, RZ, 0x1f, R3 ;  /* 0x0000001fff047819 */ /* 0x000fc80000011403 */
[----:B------:R-:W-:-:S04]  /*08e0*/  LEA.HI R4, R4, R3, RZ, 0x5 ;  /* 0x0000000304047211 */ /* 0x000fc800078f28ff */
[----:B------:R-:W-:-:S05]  /*08f0*/  SHF.R.S32.HI R4, RZ, 0x5, R4 ;  /* 0x00000005ff047819 */ /* 0x000fca0000011404 */
[----:B------:R-:W-:-:S07]  /*0900*/  IMAD R3, R4, 0x6, RZ ;  /* 0x0000000604037824 */ /* 0x000fce00078e02ff */
.L_x_3271:
[----:B------:R-:W-:Y:S05]  /*0910*/  @!P1 BRA `(.L_x_3272) ;  /* 0x00000000001c9947 */ /* 0x000fea0003800000 */
[----:B------:R-:W0:Y:S02]  /*0920*/  LDC R2, c[0x0][0x260] ;  /* 0x00009800ff027b82 */ /* 0x000e240000000800 */
[----:B01----:R-:W-:-:S04]  /*0930*/  VIMNMX R5, R115, R2, PT ;  /* 0x0000000273057248 */ /* 0x003fc80003fe0100 */
[----:B------:R-:W-:-:S04]  /*0940*/  IADD3 R5, R5, -R0, RZ ;  /* 0x8000000005057210 */ /* 0x000fc80007ffe0ff */
[----:B------:R-:W-:-:S04]  /*0950*/  SHF.R.S32.HI R2, RZ, 0x1f, R5 ;  /* 0x0000001fff027819 */ /* 0x000fc80000011405 */
[----:B------:R-:W-:-:S04]  /*0960*/  LEA.HI R2, R2, R5, RZ, 0x5 ;  /* 0x0000000502027211 */ /* 0x000fc800078f28ff */
[----:B------:R-:W-:-:S04]  /*0970*/  SHF.R.S32.HI R2, RZ, 0x5, R2 ;  /* 0x00000005ff027819 */ /* 0x000fc80000011402 */
[----:B------:R-:W-:-:S07]  /*0980*/  LEA R2, R2, R2, 0x2 ;  /* 0x0000000202027211 */ /* 0x000fce00078e10ff */
.L_x_3272:
[----:B------:R-:W-:Y:S01]  /*0990*/  ULDC UR12, c[0x0][0x260] ;  /* 0x00009800000c7ab9 */ /* 0x000fe20000000800 */
[C---:B----4-:R-:W-:Y:S02]  /*09a0*/  ISETP.GT.AND P1, PT, R115.reuse, R120, PT ;  /* 0x000000787300720c */ /* 0x050fe40003f24270 */
[----:B01----:R-:W-:Y:S02]  /*09b0*/  CS2R R4, SRZ ;  /* 0x0000000000047805 */ /* 0x003fe4000001ff00 */
        /* <DEDUP_REMOVED lines=9> */
.L_x_3273:
        /* <DEDUP_REMOVED lines=8> */
.L_x_3274:
        /* <DEDUP_REMOVED lines=12> */
.L_x_3275:
[----:B------:R-:W-:Y:S01]  /*0b90*/  VIMNMX R6, R115, UR7, PT ;  /* 0x0000000773067c48 */ /* 0x000fe2000bfe0100 */
[----:B------:R-:W0:Y:S01]  /*0ba0*/  S2UR UR6, SR_CgaCtaId ;  /* 0x00000000000679c3 */ /* 0x000e220000008800 */
[----:B------:R-:W-:Y:S01]  /*0bb0*/  ULDC.64 UR10, c[0x0][0x218] ;  /* 0x00008600000a7ab9 */ /* 0x000fe20000000a00 */
[----:B------:R-:W-:Y:S01]  /*0bc0*/  UMOV UR5, 0x400 ;  /* 0x0000040000057882 */ /* 0x000fe20000000000 */
[----:B------:R-:W-:Y:S02]  /*0bd0*/  SHF.R.S32.HI R9, RZ, 0x1f, R6 ;  /* 0x0000001fff097819 */ /* 0x000fe40000011406 */
        /* <DEDUP_REMOVED lines=22> */
[----:B------:R-:W-:-:S02]  /*0d40*/  ISETP.GE.AND P0, PT, R115, R116, PT ;  /* 0x000000747300720c */ /* 0x000fc40003f06270 */
[----:B------:R-:W-:Y:S02]  /*0d50*/  PRMT R5, RZ, 0x5410, RZ ;  /* 0x00005410ff057816 */ /* 0x000fe400000000ff */
[C---:B------:R-:W-:Y:S02]  /*0d60*/  ISETP.GE.OR P0, PT, R115.reuse, UR7, P0 ;  /* 0x0000000773007c0c */ /* 0x040fe40008706670 */
[----:B------:R-:W-:Y:S02]  /*0d70*/  PRMT R4, RZ, 0x5410, RZ ;  /* 0x00005410ff047816 */ /* 0x000fe400000000ff */
[----:B------:R-:W-:Y:S02]  /*0d80*/  PRMT R3, RZ, 0x5410, RZ ;  /* 0x00005410ff037816 */ /* 0x000fe400000000ff */
[----:B------:R-:W-:-:S07]  /*0d90*/  IADD3 R112, R115, R112, RZ ;  /* 0x0000007073707210 */ /* 0x000fce0007ffe0ff */
[----:B------:R-:W-:Y:S05]  /*0da0*/  @P0 BRA `(.L_x_3276) ;  /* 0x00000074006c0947 */ /* 0x000fea0003800000 */
[----:B------:R-:W-:Y:S01]  /*0db0*/  HFMA2.MMA R113, -RZ, RZ, 0, 0 ;  /* 0x00000000ff717435 */ /* 0x000fe200000001ff */
[----:B------:R-:W-:-:S10]  /*0dc0*/  PRMT R14, RZ, 0x7610, R14 ;  /* 0x00007610ff0e7816 */ /* 0x000fd4000000000e */
.L_x_3277:
[----:B------:R-:W2:Y:S01]  /*0dd0*/  LDG.E.128.CONSTANT R16, desc[UR8][R30.64] ;  /* 0x000000081e107981 */ /* 0x000ea2000c1e9d00 */
[----:B------:R-:W-:Y:S01]  /*0de0*/  ISETP.NE.AND P0, PT, R115, R112, PT ;  /* 0x000000707300720c */ /* 0x000fe20003f05270 */
[----:B------:R-:W-:Y:S02]  /*0df0*/  IMAD.WIDE R24, R111, 0x4, R30 ;  /* 0x000000046f187825 */ /* 0x000fe400078e021e */
[----:B------:R-:W-:Y:S04]  /*0e00*/  LDS.64 R32, [UR5+0x8] ;  /* 0x00000805ff207984 */ /* 0x000fe80008000a00 */
[----:B------:R-:W3:Y:S06]  /*0e10*/  LDG.E.128.CONSTANT R20, desc[UR8][R24.64] ;  /* 0x0000000818147981 */ /* 0x000eec000c1e9d00 */
[----:B------:R-:W0:Y:S01]  /*0e20*/  @!P0 LDC.64 R26, c[0x0][0x248] ;  /* 0x00009200ff1a8b82 */ /* 0x000e220000000a00 */
[----:B------:R-:W-:-:S05]  /*0e30*/  @!P0 SHF.L.U32 R15, R115, 0x1, RZ ;  /* 0x00000001730f8819 */ /* 0x000fca00000006ff */
[----:B0-----:R-:W-:-:S06]  /*0e40*/  @!P0 IMAD.WIDE R26, R15, 0x2, R26 ;  /* 0x000000020f1a8825 */ /* 0x001fcc00078e021a */
[----:B------:R0:W4:Y:S01]  /*0e50*/  @!P0 LDG.E.U16.CONSTANT R26, desc[UR8][R26.64+0x2] ;  /* 0x000002081a1a8981 */ /* 0x000122000c1e9500 */
[----:B------:R-:W-:-:S04]  /*0e60*/  @!P0 IADD3 R113, R113, 0x1, RZ ;  /* 0x0000000171718810 */ /* 0x000fc80007ffe0ff */
[----:B------:R-:W-:-:S06]  /*0e70*/  @!P0 LEA R28, R113, R118, 0x3 ;  /* 0x00000076711c8211 */ /* 0x000fcc00078e18ff */
[----:B------:R-:W5:Y:S01]  /*0e80*/  @!P0 LDL.64 R28, [R28] ;  /* 0x000000001c1c8983 */ /* 0x000f620000100a00 */
[----:B--2---:R-:W-:-:S04]  /*0e90*/  LOP3.LUT R2, R17, 0xff, RZ, 0xc0, !PT ;  /* 0x000000ff11027812 */ /* 0x004fc800078ec0ff */
[----:B0-----:R-:W-:Y:S02]  /*0ea0*/  IADD3 R27, R2, -0x80, RZ ;  /* 0xffffff80021b7810 */ /* 0x001fe40007ffe0ff */
[----:B------:R-:W-:Y:S02]  /*0eb0*/  LOP3.LUT R2, R19, 0xff, RZ, 0xc0, !PT ;  /* 0x000000ff13027812 */ /* 0x000fe400078ec0ff */
[----:B------:R-:W-:Y:S02]  /*0ec0*/  LEA.HI R49, R16, 0xffffff80, RZ, 0x8 ;  /* 0xffffff8010317811 */ /* 0x000fe400078f40ff */
[----:B------:R-:W-:Y:S02]  /*0ed0*/  IADD3 R31, R2, -0x80, RZ ;  /* 0xffffff80021f7810 */ /* 0x000fe40007ffe0ff */
[----:B------:R-:W-:Y:S02]  /*0ee0*/  LOP3.LUT R2, R16, 0xff, RZ, 0xc0, !PT ;  /* 0x000000ff10027812 */ /* 0x000fe400078ec0ff */
[----:B------:R-:W-:-:S02]  /*0ef0*/  SHF.R.U32.HI R15, RZ, 0x8, R16 ;  /* 0x00000008ff0f7819 */ /* 0x000fc40000011610 */
[----:B------:R-:W-:Y:S01]  /*0f00*/  SHF.R.U32.HI R16, RZ, 0x10, R16 ;  /* 0x00000010ff107819 */ /* 0x000fe20000011610 */
[----:B------:R0:W-:Y:S01]  /*0f10*/  I2F.F16 R36, R27 ;  /* 0x0000001b00247306 */ /* 0x0001e20000200c00 */
[----:B------:R-:W-:Y:S02]  /*0f20*/  LEA.HI R50, R17, 0xffffff80, RZ, 0x8 ;  /* 0xffffff8011327811 */ /* 0x000fe400078f40ff */
[----:B------:R-:W-:Y:S02]  /*0f30*/  LOP3.LUT R16, R16, 0xff, RZ, 0xc0, !PT ;  /* 0x000000ff10107812 */ /* 0x000fe400078ec0ff */
[--C-:B0-----:R-:W-:Y:S02]  /*0f40*/  SHF.R.U32.HI R27, RZ, 0x8, R17.reuse ;  /* 0x00000008ff1b7819 */ /* 0x101fe40000011611 */
[----:B------:R-:W-:Y:S02]  /*0f50*/  SHF.R.U32.HI R17, RZ, 0x10, R17 ;  /* 0x00000010ff117819 */ /* 0x000fe40000011611 */
[----:B------:R-:W-:-:S02]  /*0f60*/  IADD3 R16, R16, -0x80, RZ ;  /* 0xffffff8010107810 */ /* 0x000fc40007ffe0ff */
[----:B------:R-:W-:Y:S02]  /*0f70*/  LOP3.LUT R17, R17, 0xff, RZ, 0xc0, !PT ;  /* 0x000000ff11117812 */ /* 0x000fe400078ec0ff */
[----:B------:R0:W-:Y:S02]  /*0f80*/  I2F.F16 R46, R16 ;  /* 0x00000010002e7306 */ /* 0x0001e40000200c00 */
[----:B------:R-:W-:Y:S02]  /*0f90*/  IADD3 R47, R17, -0x80, RZ ;  /* 0xffffff80112f7810 */ /* 0x000fe40007ffe0ff */
[----:B0-----:R-:W0:Y:S01]  /*0fa0*/  LDS.64 R16, [UR5] ;  /* 0x00000005ff107984 */ /* 0x001e220008000a00 */
[----:B------:R-:W-:Y:S02]  /*0fb0*/  LOP3.LUT R15, R15, 0xff, RZ, 0xc0, !PT ;  /* 0x000000ff0f0f7812 */ /* 0x000fe400078ec0ff */
[----:B------:R-:W-:Y:S02]  /*0fc0*/  IADD3 R2, R2, -0x80, RZ ;  /* 0xffffff8002027810 */ /* 0x000fe40007ffe0ff */
[----:B------:R-:W-:-:S02]  /*0fd0*/  IADD3 R15, R15, -0x80, RZ ;  /* 0xffffff800f0f7810 */ /* 0x000fc40007ffe0ff */
[----:B------:R1:W2:Y:S01]  /*0fe0*/  I2F.F16 R34, R2 ;  /* 0x0000000200227306 */ /* 0x0002a20000200c00 */
[C---:B------:R-:W-:Y:S02]  /*0ff0*/  LEA.HI R51, R18.reuse, 0xffffff80, RZ, 0x8 ;  /* 0xffffff8012337811 */ /* 0x040fe400078f40ff */
[----:B------:R-:W-:Y:S02]  /*1000*/  LEA.HI R52, R19, 0xffffff80, RZ, 0x8 ;  /* 0xffffff8013347811 */ /* 0x000fe400078f40ff */
[----:B------:R-:W-:-:S03]  /*1010*/  LOP3.LUT R30, R18, 0xff, RZ, 0xc0, !PT ;  /* 0x000000ff121e7812 */ /* 0x000fc600078ec0ff */
[----:B------:R3:W-:Y:S01]  /*1020*/  I2F.F16 R42, R15 ;  /* 0x0000000f002a7306 */ /* 0x0007e20000200c00 */
[--C-:B-1----:R-:W-:Y:S02]  /*1030*/  SHF.R.U32.HI R2, RZ, 0x8, R18.reuse ;  /* 0x00000008ff027819 */ /* 0x102fe40000011612 */
[----:B------:R-:W-:Y:S02]  /*1040*/  SHF.R.U32.HI R18, RZ, 0x10, R18 ;  /* 0x00000010ff127819 */ /* 0x000fe40000011612 */
[----:B----4-:R-:W-:Y:S02]  /*1050*/  @!P0 IADD3 R112, R26, R115, RZ ;  /* 0x000000731a708210 */ /* 0x010fe40007ffe0ff */
[--C-:B---3--:R-:W-:Y:S02]  /*1060*/  SHF.R.U32.HI R15, RZ, 0x8, R19.reuse ;  /* 0x00000008ff0f7819 */ /* 0x108fe40000011613 */
[----:B------:R-:W-:Y:S02]  /*1070*/  SHF.R.U32.HI R19, RZ, 0x10, R19 ;  /* 0x00000010ff137819 */ /* 0x000fe40000011613 */
[----:B------:R-:W-:-:S02]  /*1080*/  IADD3 R30, R30, -0x80, RZ ;  /* 0xffffff801e1e7810 */ /* 0x000fc40007ffe0ff */
[----:B------:R-:W-:Y:S02]  /*1090*/  LOP3.LUT R27, R27, 0xff, RZ, 0xc0, !PT ;  /* 0x000000ff1b1b7812 */ /* 0x000fe400078ec0ff */
[----:B------:R-:W-:Y:S02]  /*10a0*/  LOP3.LUT R18, R18, 0xff, RZ, 0xc0, !PT ;  /* 0x000000ff12127812 */ /* 0x000fe400078ec0ff */
[----:B------:R-:W-:Y:S01]  /*10b0*/  LOP3.LUT R19, R19, 0xff, RZ, 0xc0, !PT ;  /* 0x000000ff13137812 */ /* 0x000fe200078ec0ff */
[--C-:B0-----:R-:W-:Y:S02]  /*10c0*/  HADD2.F32 R26, -RZ, R16.reuse.H0_H0 ;  /* 0x20000010ff1a7230 */ /* 0x101fe40000004100 */
[----:B------:R-:W-:Y:S01]  /*10d0*/  HADD2.F32 R59, -RZ, R16.H1_H1 ;  /* 0x30000010ff3b7230 */ /* 0x000fe20000004100 */
[----:B------:R-:W-:Y:S01]  /*10e0*/  LOP3.LUT R16, R22, 0xff, RZ, 0xc0, !PT ;  /* 0x000000ff16107812 */ /* 0x000fe200078ec0ff */
[----:B------:R-:W-:Y:S01]  /*10f0*/  I2F.F16 R40, R31 ;  /* 0x0000001f00287306 */ /* 0x000fe20000200c00 */
[----:B------:R-:W-:-:S02]  /*1100*/  IADD3 R27, R27, -0x80, RZ ;  /* 0xffffff801b1b7810 */ /* 0x000fc40007ffe0ff */
[----:B------:R-:W-:Y:S02]  /*1110*/  IADD3 R55, R16, -0x80, RZ ;  /* 0xffffff8010377810 */ /* 0x000fe40007ffe0ff */
[----:B------:R-:W-:Y:S02]  /*1120*/  IADD3 R18, R18, -0x80, RZ ;  /* 0xffffff8012127810 */ /* 0x000fe40007ffe0ff */
[----:B------:R-:W-:Y:S01]  /*1130*/  IADD3 R19, R19, -0x80, RZ ;  /* 0xffffff8013137810 */ /* 0x000fe20007ffe0ff */
[----:B------:R0:W1:Y:S01]  /*1140*/  I2F.F16 R38, R30 ;  /* 0x0000001e00267306 */ /* 0x0000620000200c00 */
[----:B------:R-:W-:Y:S01]  /*1150*/  LOP3.LUT R16, R23, 0xff, RZ, 0xc0, !PT ;  /* 0x000000ff17107812 */ /* 0x000fe200078ec0ff */
[----:B------:R-:W-:-:S03]  /*1160*/  HADD2.F32 R64, -RZ, R17.H0_H0 ;  /* 0x20000011ff407230 */ /* 0x000fc60000004100 */
[----:B------:R-:W-:Y:S01]  /*1170*/  IADD3 R56, R16, -0x80, RZ ;  /* 0xffffff8010387810 */ /* 0x000fe20007ffe0ff */
[----:B0-----:R-:W-:Y:S02]  /*1180*/  IMAD.WIDE R30, R111, 0x4, R24 ;  /* 0x000000046f1e7825 */ /* 0x001fe400078e0218 */
[----:B------:R0:W3:Y:S08]  /*1190*/  I2F.F16 R43, R27 ;  /* 0x0000001b002b7306 */ /* 0x0000f00000200c00 */
[----:B------:R-:W-:Y:S01]  /*11a0*/  I2F.F16 R48, R18 ;  /* 0x0000001200307306 */ /* 0x000fe20000200c00 */
[----:B0-----:R-:W-:-:S07]  /*11b0*/  HADD2.F32 R27, -RZ, R17.H1_H1 ;  /* 0x30000011ff1b7230 */ /* 0x001fce0000004100 */
[----:B------:R0:W-:Y:S01]  /*11c0*/  I2F.F16 R45, R19 ;  /* 0x00000013002d7306 */ /* 0x0001e20000200c00 */
[----:B------:R-:W-:Y:S01]  /*11d0*/  LOP3.LUT R2, R2, 0xff, RZ, 0xc0, !PT ;  /* 0x000000ff02027812 */ /* 0x000fe200078ec0ff */
[----:B0-----:R0:W4:Y:S03]  /*11e0*/  LDG.E.128.CONSTANT R16, desc[UR8][R30.64] ;  /* 0x000000081e107981 */ /* 0x001126000c1e9d00 */
[----:B------:R-:W-:Y:S02]  /*11f0*/  IADD3 R2, R2, -0x80, RZ ;  /* 0xffffff8002027810 */ /* 0x000fe40007ffe0ff */
[----:B------:R-:W-:Y:S02]  /*1200*/  LOP3.LUT R15, R15, 0xff, RZ, 0xc0, !PT ;  /* 0x000000ff0f0f7812 */ /* 0x000fe400078ec0ff */
[----:B------:R2:W5:Y:S02]  /*1210*/  I2F.F16 R44, R2 ;  /* 0x00000002002c7306 */ /* 0x0005640000200c00 */
[----:B------:R-:W-:-:S02]  /*1220*/  IADD3 R15, R15, -0x80, RZ ;  /* 0xffffff800f0f7810 */ /* 0x000fc40007ffe0ff */
[----:B--2---:R-:W-:-:S04]  /*1230*/  LOP3.LUT R2, R20, 0xff, RZ, 0xc0, !PT ;  /* 0x000000ff14027812 */ /* 0x004fc800078ec0ff */
[----:B------:R2:W0:Y:S01]  /*1240*/  I2F.F16 R41, R15 ;  /* 0x0000000f00297306 */ /* 0x0004220000200c00 */
[----:B------:R-:W-:-:S07]  /*1250*/  IADD3 R2, R2, -0x80, RZ ;  /* 0xffffff8002027810 */ /* 0x000fce0007ffe0ff */
[----:B------:R-:W0:Y:S01]  /*1260*/  I2F.F16 R47, R47 ;  /* 0x0000002f002f7306 */ /* 0x000e220000200c00 */
[----:B--2---:R-:W-:Y:S01]  /*1270*/  LOP3.LUT R15, R21, 0xff, RZ, 0xc0, !PT ;  /* 0x000000ff150f7812 */ /* 0x004fe200078ec0ff */
[----:B------:R-:W-:Y:S01]  /*1280*/  HADD2.F32 R25, -RZ, R34.H0_H0 ;  /* 0x20000022ff197230 */ /* 0x000fe20000004100 */
[----:B------:R-:W-:Y:S02]  /*1290*/  LEA.HI R61, R20, 0xffffff80, RZ, 0x8 ;  /* 0xffffff80143d7811 */ /* 0x000fe400078f40ff */
[----:B------:R-:W-:-:S03]  /*12a0*/  IADD3 R15, R15, -0x80, RZ ;  /* 0xffffff800f0f7810 */ /* 0x000fc60007ffe0ff */
[----:B------:R2:W-:Y:S01]  /*12b0*/  I2F.F16 R53, R2 ;  /* 0x0000000200357306 */ /* 0x0005e20000200c00 */
[----:B------:R-:W-:Y:S01]  /*12c0*/  SHF.R.U32.HI R35, RZ, 0x10, R20 ;  /* 0x00000010ff237819 */ /* 0x000fe20000011614 */
[----:B-1----:R-:W-:-:S06]  /*12d0*/  HADD2.F32 R24, -RZ, R38.H0_H0 ;  /* 0x20000026ff187230 */ /* 0x002fcc0000004100 */
[----:B------:R-:W1:Y:S01]  /*12e0*/  I2F.F16 R49, R49 ;  /* 0x0000003100317306 */ /* 0x000e620000200c00 */
[----:B--2---:R-:W-:Y:S01]  /*12f0*/  SHF.R.U32.HI R2, RZ, 0x8, R20 ;  /* 0x00000008ff027819 */ /* 0x004fe20000011614 */
[----:B------:R-:W-:Y:S01]  /*1300*/  HADD2.F32 R42, -RZ, R42.H0_H0 ;  /* 0x2000002aff2a7230 */ /* 0x000fe20000004100 */
[----:B------:R-:W-:Y:S02]  /*1310*/  SHF.R.U32.HI R37, RZ, 0x8, R21 ;  /* 0x00000008ff257819 */ /* 0x000fe40000011615 */
[----:B------:R-:W-:Y:S01]  /*1320*/  LOP3.LUT R20, R2, 0xff, RZ, 0xc0, !PT ;  /* 0x000000ff02147812 */ /* 0x000fe200078ec0ff */
[----:B------:R-:W-:Y:S02]  /*1330*/  HADD2.F32 R2, -RZ, R36.H0_H0 ;  /* 0x20000024ff027230 */ /* 0x000fe40000004100 */
[----:B------:R-:W2:Y:S01]  /*1340*/  I2F.F16 R50, R50 ;  /* 0x0000003200327306 */ /* 0x000ea20000200c00 */
[----:B------:R-:W-:Y:S01]  /*1350*/  FFMA.FTZ R65, R25, R26, RZ ;  /* 0x0000001a19417223 */ /* 0x000fe200000100ff */
[----:B---3--:R-:W-:-:S06]  /*1360*/  HADD2.F32 R43, -RZ, R43.H0_H0 ;  /* 0x2000002bff2b7230 */ /* 0x008fcc0000004100 */
[----:B------:R-:W3:Y:S01]  /*1370*/  I2F.F16 R51, R51 ;  /* 0x0000003300337306 */ /* 0x000ee20000200c00 */
[----:B------:R-:W-:-:S07]  /*1380*/  LOP3.LUT R37, R37, 0xff, RZ, 0xc0, !PT ;  /* 0x000000ff25257812 */ /* 0x000fce00078ec0ff */
[----:B------:R-:W3:Y:S01]  /*1390*/  I2F.F16 R52, R52 ;  /* 0x0000003400347306 */ /* 0x000ee20000200c00 */
[----:B-----5:R-:W-:Y:S02]  /*13a0*/  HADD2.F32 R44, -RZ, R44.H0_H0 ;  /* 0x2000002cff2c7230 */ /* 0x020fe40000004100 */
[----:B------:R-:W-:Y:S01]  /*13b0*/  FFMA.FTZ R34, R26, R2, RZ ;  /* 0x000000021a227223 */ /* 0x000fe200000100ff */
[----:B0-----:R-:W-:-:S04]  /*13c0*/  HADD2.F32 R41, -RZ, R41.H0_H0 ;  /* 0x20000029ff297230 */ /* 0x001fc80000004100 */
[----:B------:R0:W5:Y:S01]  /*13d0*/  I2F.F16 R54, R15 ;  /* 0x0000000f00367306 */ /* 0x0001620000200c00 */
[----:B------:R-:W-:Y:S01]  /*13e0*/  FFMA.FTZ R69, R26, R24, RZ ;  /* 0x000000181a457223 */ /* 0x000fe200000100ff */
[----:B------:R-:W-:Y:S01]  /*13f0*/  IADD3 R20, R20, -0x80, RZ ;  /* 0xffffff8014147810 */ /* 0x000fe20007ffe0ff */
[----:B------:R-:W-:Y:S02]  /*1400*/  HADD2.F32 R46, -RZ, R46.H0_H0 ;  /* 0x2000002eff2e7230 */ /* 0x000fe40000004100 */
[----:B0-----:R-:W-:-:S03]  /*1410*/  HADD2.F32 R15, -RZ, R40.H0_H0 ;  /* 0x20000028ff0f7230 */ /* 0x001fc60000004100 */
[----:B------:R-:W0:Y:S01]  /*1420*/  I2F.F16 R55, R55 ;  /* 0x0000003700377306 */ /* 0x000e220000200c00 */
[----:B------:R-:W-:Y:S01]  /*1430*/  FFMA.FTZ R65, R42, R59, R65 ;  /* 0x0000003b2a417223 */ /* 0x000fe20000010041 */
[----:B------:R-:W-:Y:S02]  /*1440*/  HADD2.F32 R47, -RZ, R47.H0_H0 ;  /* 0x2000002fff2f7230 */ /* 0x000fe40000004100 */
[----:B------:R-:W-:-:S04]  /*1450*/  FFMA.FTZ R26, R26, R15, RZ ;  /* 0x0000000f1a1a7223 */ /* 0x000fc800000100ff */
[----:B------:R-:W0:Y:S01]  /*1460*/  I2F.F16 R56, R56 ;  /* 0x0000003800387306 */ /* 0x000e220000200c00 */
[----:B------:R-:W-:Y:S01]  /*1470*/  IADD3 R37, R37, -0x80, RZ ;  /* 0xffffff8025257810 */ /* 0x000fe20007ffe0ff */
[C---:B------:R-:W-:Y:S01]  /*1480*/  FFMA.FTZ R67, R59.reuse, R43, R34 ;  /* 0x0000002b3b437223 */ /* 0x040fe20000010022 */
[----:B------:R-:W-:Y:S02]  /*1490*/  HADD2.F32 R48, -RZ, R48.H0_H0 ;  /* 0x20000030ff307230 */ /* 0x000fe40000004100 */
[C---:B------:R-:W-:Y:S01]  /*14a0*/  FFMA.FTZ R69, R59.reuse, R44, R69 ;  /* 0x0000002c3b457223 */ /* 0x040fe20000010045 */
[----:B------:R-:W-:Y:S02]  /*14b0*/  HADD2.F32 R45, -RZ, R45.H0_H0 ;  /* 0x2000002dff2d7230 */ /* 0x000fe40000004100 */
[----:B------:R-:W-:Y:S01]  /*14c0*/  FFMA.FTZ R36, R59, R41, R26 ;  /* 0x000000293b247223 */ /* 0x000fe2000001001a */
[----:B-1----:R-:W-:Y:S01]  /*14d0*/  HADD2.F32 R49, -RZ, R49.H0_H0 ;  /* 0x20000031ff317230 */ /* 0x002fe20000004100 */
[----:B------:R1:W-:Y:S01]  /*14e0*/  I2F.F16 R57, R20 ;  /* 0x0000001400397306 */ /* 0x0003e20000200c00 */
[----:B------:R-:W-:-:S02]  /*14f0*/  LEA.HI R63, R21, 0xffffff80, RZ, 0x8 ;  /* 0xffffff80153f7811 */ /* 0x000fc400078f40ff */
[----:B------:R-:W-:Y:S02]  /*1500*/  LEA.HI R68, R22, 0xffffff80, RZ, 0x8 ;  /* 0xffffff8016447811 */ /* 0x000fe400078f40ff */
[--C-:B------:R-:W-:Y:S02]  /*1510*/  SHF.R.U32.HI R39, RZ, 0x8, R22.reuse ;  /* 0x00000008ff277819 */ /* 0x100fe40000011616 */
[----:B------:R-:W-:Y:S01]  /*1520*/  SHF.R.U32.HI R58, RZ, 0x8, R23 ;  /* 0x00000008ff3a7819 */ /* 0x000fe20000011617 */
[----:B-1----:R-:W-:Y:S01]  /*1530*/  FFMA.FTZ R20, R46, R64, R65 ;  /* 0x000000402e147223 */ /* 0x002fe20000010041 */
[----:B------:R-:W-:Y:S01]  /*1540*/  SHF.R.U32.HI R21, RZ, 0x10, R21 ;  /* 0x00000010ff157819 */ /* 0x000fe20000011615 */
[----:B------:R1:W0:Y:S01]  /*1550*/  I2F.F16 R60, R37 ;  /* 0x00000025003c7306 */ /* 0x0002220000200c00 */
[----:B------:R-:W-:Y:S01]  /*1560*/  SHF.R.U32.HI R22, RZ, 0x10, R22 ;  /* 0x00000010ff167819 */ /* 0x000fe20000011616 */
[----:B------:R-:W-:Y:S01]  /*1570*/  FFMA.FTZ R26, R64, R47, R67 ;  /* 0x0000002f401a7223 */ /* 0x000fe20000010043 */
[----:B--2---:R-:W-:-:S02]  /*1580*/  HADD2.F32 R50, -RZ, R50.H0_H0 ;  /* 0x20000032ff327230 */ /* 0x004fc40000004100 */
[----:B------:R-:W-:Y:S01]  /*1590*/  FFMA.FTZ R34, R64, R48, R69 ;  /* 0x0000003040227223 */ /* 0x000fe20000010045 */
[----:B---3--:R-:W-:Y:S02]  /*15a0*/  HADD2.F32 R51, -RZ, R51.H0_H0 ;  /* 0x20000033ff337230 */ /* 0x008fe40000004100 */
[----:B------:R-:W-:Y:S01]  /*15b0*/  HADD2.F32 R52, -RZ, R52.H0_H0 ;  /* 0x20000034ff347230 */ /* 0x000fe20000004100 */
[----:B------:R-:W-:Y:S01]  /*15c0*/  LOP3.LUT R58, R58, 0xff, RZ, 0xc0, !PT ;  /* 0x000000ff3a3a7812 */ /* 0x000fe200078ec0ff */
[----:B-1----:R-:W-:Y:S01]  /*15d0*/  FFMA.FTZ R37, R64, R45, R36 ;  /* 0x0000002d40257223 */ /* 0x002fe20000010024 */
[----:B------:R-:W-:Y:S01]  /*15e0*/  FFMA.FTZ R38, R49, R27, R20 ;  /* 0x0000001b31267223 */ /* 0x000fe20000010014 */
[----:B------:R-:W-:Y:S02]  /*15f0*/  LOP3.LUT R21, R21, 0xff, RZ, 0xc0, !PT ;  /* 0x000000ff15157812 */ /* 0x000fe400078ec0ff */
[----:B------:R-:W-:Y:S02]  /*1600*/  LOP3.LUT R22, R22, 0xff, RZ, 0xc0, !PT ;  /* 0x000000ff16167812 */ /* 0x000fe400078ec0ff */
[----:B------:R-:W-:Y:S01]  /*1610*/  SHF.R.U32.HI R20, RZ, 0x10, R23 ;  /* 0x00000010ff147819 */ /* 0x000fe20000011617 */
[C---:B------:R-:W-:Y:S01]  /*1620*/  FFMA.FTZ R70, R27.reuse, R50, R26 ;  /* 0x000000321b467223 */ /* 0x040fe2000001001a */
[C---:B------:R-:W-:Y:S01]  /*1630*/  FFMA.FTZ R72, R27.reuse, R51, R34 ;  /* 0x000000331b487223 */ /* 0x040fe20000010022 */
[----:B------:R-:W-:Y:S01]  /*1640*/  FFMA.FTZ R59, R27, R52, R37 ;  /* 0x000000341b3b7223 */ /* 0x000fe20000010025 */
[----:B------:R-:W-:Y:S01]  /*1650*/  IADD3 R58, R58, -0x80, RZ ;  /* 0xffffff803a3a7810 */ /* 0x000fe20007ffe0ff */
[----:B------:R-:W1:Y:S01]  /*1660*/  LDS.64 R26, [UR5+0x80] ;  /* 0x00008005ff1a7984 */ /* 0x000e620008000a00 */
[----:B------:R-:W-:Y:S01]  /*1670*/  LEA.HI R36, R23, 0xffffff80, RZ, 0x8 ;  /* 0xffffff8017247811 */ /* 0x000fe200078f40ff */
[----:B------:R-:W-:Y:S01]  /*1680*/  HADD2.F32 R23, -RZ, R32.H0_H0 ;  /* 0x20000020ff177230 */ /* 0x000fe20000004100 */
[----:B------:R-:W-:Y:S01]  /*1690*/  IADD3 R21, R21, -0x80, RZ ;  /* 0xffffff8015157810 */ /* 0x000fe20007ffe0ff */
[----:B------:R-:W-:Y:S01]  /*16a0*/  HADD2.F32 R53, -RZ, R53.H0_H0 ;  /* 0x20000035ff357230 */ /* 0x000fe20000004100 */
[----:B------:R-:W-:Y:S01]  /*16b0*/  IADD3 R22, R22, -0x80, RZ ;  /* 0xffffff8016167810 */ /* 0x000fe20007ffe0ff */
[----:B-----5:R-:W-:Y:S01]  /*16c0*/  HADD2.F32 R54, -RZ, R54.H0_H0 ;  /* 0x20000036ff367230 */ /* 0x020fe20000004100 */
[----:B------:R-:W-:Y:S01]  /*16d0*/  LOP3.LUT R20, R20, 0xff, RZ, 0xc0, !PT ;  /* 0x000000ff14147812 */ /* 0x000fe200078ec0ff */
[----:B0-----:R-:W-:-:S02]  /*16e0*/  HADD2.F32 R55, -RZ, R55.H0_H0 ;  /* 0x20000037ff377230 */ /* 0x001fc40000004100 */
[----:B------:R-:W-:Y:S02]  /*16f0*/  HADD2.F32 R56, -RZ, R56.H0_H0 ;  /* 0x20000038ff387230 */ /* 0x000fe40000004100 */
[----:B------:R-:W-:Y:S01]  /*1700*/  IMAD.WIDE R30, R111, 0x4, R30 ;  /* 0x000000046f1e7825 */ /* 0x000fe200078e021e */
[----:B------:R-:W-:Y:S01]  /*1710*/  I2F.F16 R66, R58 ;  /* 0x0000003a00427306 */ /* 0x000fe20000200c00 */
[----:B------:R-:W-:Y:S02]  /*1720*/  LOP3.LUT R39, R39, 0xff, RZ, 0xc0, !PT ;  /* 0x000000ff27277812 */ /* 0x000fe400078ec0ff */
[----:B------:R-:W-:Y:S01]  /*1730*/  FFMA.FTZ R38, R53, R23, R38 ;  /* 0x0000001735267223 */ /* 0x000fe20000010026 */
[----:B------:R-:W-:Y:S01]  /*1740*/  IADD3 R34, R20, -0x80, RZ ;  /* 0xffffff8014227810 */ /* 0x000fe20007ffe0ff */
[C---:B------:R-:W-:Y:S01]  /*1750*/  FFMA.FTZ R70, R23.reuse, R54, R70 ;  /* 0x0000003617467223 */ /* 0x040fe20000010046 */
[C---:B------:R-:W-:Y:S01]  /*1760*/  FFMA.FTZ R67, R23.reuse, R55, R72 ;  /* 0x0000003717437223 */ /* 0x040fe20000010048 */
[----:B------:R-:W-:Y:S01]  /*1770*/  FFMA.FTZ R69, R23, R56, R59 ;  /* 0x0000003817457223 */ /* 0x000fe2000001003b */
[----:B------:R-:W-:Y:S01]  /*1780*/  I2F.F16 R64, R21 ;  /* 0x0000001500407306 */ /* 0x000fe20000200c00 */
[----:B------:R-:W-:-:S02]  /*1790*/  LOP3.LUT R35, R35, 0xff, RZ, 0xc0, !PT ;  /* 0x000000ff23237812 */ /* 0x000fc400078ec0ff */
[----:B------:R-:W-:-:S05]  /*17a0*/  IADD3 R39, R39, -0x80, RZ ;  /* 0xffffff8027277810 */ /* 0x000fca0007ffe0ff */
[----:B------:R0:W-:Y:S01]  /*17b0*/  I2F.F16 R58, R22 ;  /* 0x00000016003a7306 */ /* 0x0001e20000200c00 */
[----:B------:R-:W-:Y:S01]  /*17c0*/  IADD3 R35, R35, -0x80, RZ ;  /* 0xffffff8023237810 */ /* 0x000fe20007ffe0ff */
[----:B0-----:R-:W2:Y:S06]  /*17d0*/  LDG.E.128.CONSTANT R20, desc[UR8][R30.64] ;  /* 0x000000081e147981 */ /* 0x001eac000c1e9d00 */
[----:B------:R0:W3:Y:S01]  /*17e0*/  I2F.F16 R62, R39 ;  /* 0x00000027003e7306 */ /* 0x0000e20000200c00 */
[----:B------:R-:W-:Y:S02]  /*17f0*/  HADD2.F32 R37, -RZ, R32.H1_H1 ;  /* 0x30000020ff257230 */ /* 0x000fe40000004100 */
[----:B------:R-:W-:-:S02]  /*1800*/  HADD2.F32 R40, -RZ, R33.H1_H1 ;  /* 0x30000021ff287230 */ /* 0x000fc40000004100 */
[----:B0-----:R-:W-:-:S03]  /*1810*/  HADD2.F32 R39, -RZ, R33.H0_H0 ;  /* 0x20000021ff277230 */ /* 0x001fc60000004100 */
[----:B------:R-:W0:Y:S01]  /*1820*/  I2F.F16 R35, R35 ;  /* 0x0000002300237306 */ /* 0x000e220000200c00 */
[----:B------:R-:W5:Y:S07]  /*1830*/  LDS.64 R32, [UR5+0x88] ;  /* 0x00008805ff207984 */ /* 0x000f6e0008000a00 */
[----:B------:R-:W1:Y:S01]  /*1840*/  I2F.F16 R34, R34 ;  /* 0x0000002200227306 */ /* 0x000e620000200c00 */
[----:B------:R-:W-:-:S07]  /*1850*/  HADD2.F32 R60, -RZ, R60.H0_H0 ;  /* 0x2000003cff3c7230 */ /* 0x000fce0000004100 */
[----:B------:R-:W1:Y:S01]  /*1860*/  I2F.F16 R68, R68 ;  /* 0x0000004400447306 */ /* 0x000e620000200c00 */
[----:B---3--:R-:W-:-:S07]  /*1870*/  HADD2.F32 R62, -RZ, R62.H0_H0 ;  /* 0x2000003eff3e7230 */ /* 0x008fce0000004100 */
[----:B------:R-:W3:Y:S01]  /*1880*/  I2F.F16 R36, R36 ;  /* 0x0000002400247306 */ /* 0x000ee20000200c00 */
[----:B------:R-:W-:Y:S02]  /*1890*/  HADD2.F32 R57, -RZ, R57.H0_H0 ;  /* 0x20000039ff397230 */ /* 0x000fe40000004100 */
[----:B------:R-:W-:-:S05]  /*18a0*/  HADD2.F32 R66, -RZ, R66.H0_H0 ;  /* 0x20000042ff427230 */ /* 0x000fca0000004100 */
[----:B------:R-:W5:Y:S01]  /*18b0*/  I2F.F16 R61, R61 ;  /* 0x0000003d003d7306 */ /* 0x000f620000200c00 */
[----:B------:R-:W-:-:S07]  /*18c0*/  HADD2.F32 R64, -RZ, R64.H0_H0 ;  /* 0x20000040ff407230 */ /* 0x000fce0000004100 */
[----:B------:R-:W5:Y:S01]  /*18d0*/  I2F.F16 R63, R63 ;  /* 0x0000003f003f7306 */ /* 0x000f620000200c00 */
[----:B------:R-:W-:Y:S02]  /*18e0*/  HADD2.F32 R58, -RZ, R58.H0_H0 ;  /* 0x2000003aff3a7230 */ /* 0x000fe40000004100 */
[C---:B------:R-:W-:Y:S01]  /*18f0*/  FFMA.FTZ R70, R37.reuse, R60, R70 ;  /* 0x0000003c25467223 */ /* 0x040fe20000010046 */
[----:B0-----:R-:W-:Y:S02]  /*1900*/  HADD2.F32 R65, -RZ, R35.H0_H0 ;  /* 0x20000023ff417230 */ /* 0x001fe40000004100 */
[----:B------:R-:W-:Y:S01]  /*1910*/  FFMA.FTZ R67, R37, R62, R67 ;  /* 0x0000003e25437223 */ /* 0x000fe20000010043 */
[----:B-1----:R-:W-:Y:S02]  /*1920*/  HADD2.F32 R59, -RZ, R34.H0_H0 ;  /* 0x20000022ff3b7230 */ /* 0x002fe40000004100 */
[----:B------:R-:W-:Y:S01]  /*1930*/  FFMA.FTZ R38, R57, R37, R38 ;  /* 0x0000002539267223 */ /* 0x000fe20000010026 */
[----:B------:R-:W-:Y:S01]  /*1940*/  FFMA.FTZ R34, R37, R66, R69 ;  /* 0x0000004225227223 */ /* 0x000fe20000010045 */
[C---:B------:R-:W-:Y:S01]  /*1950*/  FFMA.FTZ R35, R39.reuse, R64, R70 ;  /* 0x0000004027237223 */ /* 0x040fe20000010046 */
[----:B------:R-:W-:Y:S01]  /*1960*/  FFMA.FTZ R37, R39, R58, R67 ;  /* 0x0000003a27257223 */ /* 0x000fe20000010043 */
[----:B------:R-:W-:-:S02]  /*1970*/  HADD2.F32 R68, -RZ, R68.H0_H0 ;  /* 0x20000044ff447230 */ /* 0x000fc40000004100 */
[----:B------:R-:W-:Y:S01]  /*1980*/  FFMA.FTZ R38, R65, R39, R38 ;  /* 0x0000002741267223 */ /* 0x000fe20000010026 */
[----:B------:R-:W-:Y:S01]  /*1990*/  FFMA.FTZ R70, R39, R59, R34 ;  /* 0x0000003b27467223 */ /* 0x000fe20000010022 */
[----:B---3--:R-:W-:Y:S02]  /*19a0*/  HADD2.F32 R67, -RZ, R36.H0_H0 ;  /* 0x20000024ff437230 */ /* 0x008fe40000004100 */
[--C-:B------:R-:W-:Y:S02]  /*19b0*/  HADD2.F32 R39, -RZ, R26.reuse.H0_H0 ;  /* 0x2000001aff277230 */ /* 0x100fe40000004100 */
[C---:B------:R-:W-:Y:S01]  /*19c0*/  FFMA.FTZ R34, R40.reuse, R68, R37 ;  /* 0x0000004428227223 */ /* 0x040fe20000010025 */
[----:B-----5:R-:W-:Y:S02]  /*19d0*/  HADD2.F32 R61, -RZ, R61.H0_H0 ;  /* 0x2000003dff3d7230 */ /* 0x020fe40000004100 */
[----:B------:R-:W-:Y:S02]  /*19e0*/  HADD2.F32 R63, -RZ, R63.H0_H0 ;  /* 0x2000003fff3f7230 */ /* 0x000fe40000004100 */
[----:B------:R-:W-:Y:S01]  /*19f0*/  FFMA.FTZ R37, R40, R67, R70 ;  /* 0x0000004328257223 */ /* 0x000fe20000010046 */
[----:B------:R-:W-:-:S02]  /*1a00*/  HADD2.F32 R26, -RZ, R26.H1_H1 ;  /* 0x3000001aff1a7230 */ /* 0x000fc40000004100 */
[-C--:B------:R-:W-:Y:S01]  /*1a10*/  FFMA.FTZ R70, R2, R39.reuse, RZ ;  /* 0x0000002702467223 */ /* 0x080fe200000100ff */
[----:B------:R-:W-:Y:S01]  /*1a20*/  FFMA.FTZ R69, R24, R39, RZ ;  /* 0x0000002718457223 */ /* 0x000fe200000100ff */
[----:B------:R-:W-:Y:S01]  /*1a30*/  FFMA.FTZ R36, R61, R40, R38 ;  /* 0x000000283d247223 */ /* 0x000fe20000010026 */
[----:B------:R-:W-:Y:S01]  /*1a40*/  FFMA.FTZ R35, R40, R63, R35 ;  /* 0x0000003f28237223 */ /* 0x000fe20000010023 */
[-C--:B------:R-:W-:Y:S01]  /*1a50*/  FFMA.FTZ R72, R15, R39.reuse, RZ ;  /* 0x000000270f487223 */ /* 0x080fe200000100ff */
[--C-:B------:R-:W-:Y:S02]  /*1a60*/  HADD2.F32 R38, -RZ, R27.reuse.H0_H0 ;  /* 0x2000001bff267230 */ /* 0x100fe40000004100 */
[-C--:B------:R-:W-:Y:S01]  /*1a70*/  FFMA.FTZ R70, R43, R26.reuse, R70 ;  /* 0x0000001a2b467223 */ /* 0x080fe20000010046 */
[----:B------:R-:W-:Y:S02]  /*1a80*/  HADD2.F32 R40, -RZ, R27.H1_H1 ;  /* 0x3000001bff287230 */ /* 0x000fe40000004100 */
[----:B------:R-:W-:Y:S01]  /*1a90*/  FFMA.FTZ R27, R25, R39, RZ ;  /* 0x00000027191b7223 */ /* 0x000fe200000100ff */
[-C--:B------:R-:W-:Y:S01]  /*1aa0*/  FFMA.FTZ R69, R44, R26.reuse, R69 ;  /* 0x0000001a2c457223 */ /* 0x080fe20000010045 */
[----:B------:R-:W-:Y:S01]  /*1ab0*/  FFMA.FTZ R72, R41, R26, R72 ;  /* 0x0000001a29487223 */ /* 0x000fe20000010048 */
[----:B------:R-:W-:Y:S01]  /*1ac0*/  FFMA.FTZ R39, R47, R38, R70 ;  /* 0x000000262f277223 */ /* 0x000fe20000010046 */
[----:B------:R-:W-:Y:S01]  /*1ad0*/  FFMA.FTZ R27, R42, R26, R27 ;  /* 0x0000001a2a1b7223 */ /* 0x000fe2000001001b */
[-C--:B------:R-:W-:Y:S01]  /*1ae0*/  FFMA.FTZ R70, R48, R38.reuse, R69 ;  /* 0x0000002630467223 */ /* 0x080fe20000010045 */
[----:B------:R-:W-:-:S02]  /*1af0*/  FFMA.FTZ R69, R45, R38, R72 ;  /* 0x000000262d457223 */ /* 0x000fc40000010048 */
[----:B------:R-:W-:Y:S01]  /*1b00*/  FFMA.FTZ R26, R46, R38, R27 ;  /* 0x000000262e1a7223 */ /* 0x000fe2000001001b */
[--C-:B------:R-:W-:Y:S02]  /*1b10*/  HADD2.F32 R27, -RZ, R32.reuse.H0_H0 ;  /* 0x20000020ff1b7230 */ /* 0x100fe40000004100 */
[-C--:B------:R-:W-:Y:S01]  /*1b20*/  FFMA.FTZ R71, R50, R40.reuse, R39 ;  /* 0x0000002832477223 */ /* 0x080fe20000010027 */
[-C--:B------:R-:W-:Y:S01]  /*1b30*/  FFMA.FTZ R70, R51, R40.reuse, R70 ;  /* 0x0000002833467223 */ /* 0x080fe20000010046 */
[----:B------:R-:W-:Y:S01]  /*1b40*/  FFMA.FTZ R73, R52, R40, R69 ;  /* 0x0000002834497223 */ /* 0x000fe20000010045 */
[----:B------:R-:W-:Y:S02]  /*1b50*/  HADD2.F32 R39, -RZ, R32.H1_H1 ;  /* 0x30000020ff277230 */ /* 0x000fe40000004100 */
[-C--:B------:R-:W-:Y:S01]  /*1b60*/  FFMA.FTZ R71, R54, R27.reuse, R71 ;  /* 0x0000001b36477223 */ /* 0x080fe20000010047 */
[--C-:B------:R-:W-:Y:S02]  /*1b70*/  HADD2.F32 R69, -RZ, R33.reuse.H0_H0 ;  /* 0x20000021ff457230 */ /* 0x100fe40000004100 */
[----:B------:R-:W-:Y:S01]  /*1b80*/  FFMA.FTZ R73, R56, R27, R73 ;  /* 0x0000001b38497223 */ /* 0x000fe20000010049 */
[----:B------:R-:W-:-:S02]  /*1b90*/  HADD2.F32 R38, -RZ, R33.H1_H1 ;  /* 0x30000021ff267230 */ /* 0x000fc40000004100 */
[----:B------:R-:W-:Y:S01]  /*1ba0*/  FFMA.FTZ R33, R55, R27, R70 ;  /* 0x0000001b37217223 */ /* 0x000fe20000010046 */
[----:B------:R-:W-:Y:S01]  /*1bb0*/  FFMA.FTZ R26, R49, R40, R26 ;  /* 0x00000028311a7223 */ /* 0x000fe2000001001a */
[-C--:B------:R-:W-:Y:S01]  /*1bc0*/  FFMA.FTZ R71, R60, R39.reuse, R71 ;  /* 0x000000273c477223 */ /* 0x080fe20000010047 */
[-C--:B------:R-:W-:Y:S01]  /*1bd0*/  FFMA.FTZ R32, R66, R39.reuse, R73 ;  /* 0x0000002742207223 */ /* 0x080fe20000010049 */
[----:B------:R-:W-:Y:S01]  /*1be0*/  FFMA.FTZ R33, R62, R39, R33 ;  /* 0x000000273e217223 */ /* 0x000fe20000010021 */
[----:B------:R-:W-:Y:S01]  /*1bf0*/  FFMA.FTZ R26, R53, R27, R26 ;  /* 0x0000001b351a7223 */ /* 0x000fe2000001001a */
[----:B------:R-:W-:Y:S01]  /*1c00*/  @!P0 PRMT R110, R28, 0x7610, R110 ;  /* 0x000076101c6e8816 */ /* 0x000fe2000000006e */
[-C--:B------:R-:W-:Y:S01]  /*1c10*/  FFMA.FTZ R40, R64, R69.reuse, R71 ;  /* 0x0000004540287223 */ /* 0x080fe20000010047 */
[-C--:B------:R-:W-:Y:S01]  /*1c20*/  FFMA.FTZ R71, R58, R69.reuse, R33 ;  /* 0x000000453a477223 */ /* 0x080fe20000010021 */
[----:B------:R-:W-:Y:S01]  /*1c30*/  FFMA.FTZ R72, R59, R69, R32 ;  /* 0x000000453b487223 */ /* 0x000fe20000010020 */
[----:B------:R-:W-:Y:S01]  /*1c40*/  FFMA.FTZ R26, R57, R39, R26 ;  /* 0x00000027391a7223 */ /* 0x000fe2000001001a */
[----:B------:R-:W0:Y:S01]  /*1c50*/  LDS.64 R32, [UR5+0x100] ;  /* 0x00010005ff207984 */ /* 0x000e220008000a00 */
[----:B------:R-:W-:-:S02]  /*1c60*/  @!P0 PRMT R110, R110, 0x7610, R28 ;  /* 0x000076106e6e8816 */ /* 0x000fc4000000001c */
[----:B------:R-:W-:Y:S01]  /*1c70*/  FFMA.FTZ R26, R65, R69, R26 ;  /* 0x00000045411a7223 */ /* 0x000fe2000001001a */
[----:B------:R-:W-:Y:S02]  /*1c80*/  @!P0 PRMT R105, R29, 0x7610, R105 ;  /* 0x000076101d698816 */ /* 0x000fe40000000069 */
[--C-:B------:R-:W-:Y:S02]  /*1c90*/  HADD2.F32 R27, -RZ, R110.reuse.H0_H0 ;  /* 0x2000006eff1b7230 */ /* 0x100fe40000004100 */
[-C--:B------:R-:W-:Y:S01]  /*1ca0*/  FFMA.FTZ R28, R61, R38.reuse, R26 ;  /* 0x000000263d1c7223 */ /* 0x080fe2000001001a */
[----:B------:R-:W-:Y:S02]  /*1cb0*/  HADD2.F32 R26, -RZ, R110.H1_H1 ;  /* 0x3000006eff1a7230 */ /* 0x000fe40000004100 */
[----:B------:R-:W-:Y:S01]  /*1cc0*/  FFMA.FTZ R39, R63, R38, R40 ;  /* 0x000000263f277223 */ /* 0x000fe20000010028 */
[----:B------:R-:W-:Y:S01]  /*1cd0*/  @!P0 PRMT R105, R105, 0x7610, R29 ;  /* 0x0000761069698816 */ /* 0x000fe2000000001d */
[----:B------:R-:W-:-:S02]  /*1ce0*/  FMUL.FTZ R28, R27, R28 ;  /* 0x0000001c1b1c7220 */ /* 0x000fc40000410000 */
[----:B------:R-:W-:Y:S01]  /*1cf0*/  FMUL.FTZ R40, R26, R39 ;  /* 0x000000271a287220 */ /* 0x000fe20000410000 */
[----:B------:R-:W-:Y:S01]  /*1d00*/  FMUL.FTZ R35, R35, R26 ;  /* 0x0000001a23237220 */ /* 0x000fe20000410000 */
[--C-:B------:R-:W-:Y:S01]  /*1d10*/  HADD2.F32 R29, -RZ, R105.reuse.H0_H0 ;  /* 0x20000069ff1d7230 */ /* 0x100fe20000004100 */
[----:B------:R-:W-:Y:S01]  /*1d20*/  F2FP.F16.F32.PACK_AB R39, RZ, R28 ;  /* 0x0000001cff27723e */ /* 0x000fe200000000ff */
[----:B------:R-:W-:Y:S02]  /*1d30*/  HADD2.F32 R28, -RZ, R105.H1_H1 ;  /* 0x30000069ff1c7230 */ /* 0x000fe40000004100 */
[-C--:B------:R-:W-:Y:S01]  /*1d40*/  FFMA.FTZ R70, R68, R38.reuse, R71 ;  /* 0x0000002644467223 */ /* 0x080fe20000010047 */
[----:B------:R-:W-:Y:S01]  /*1d50*/  FFMA.FTZ R69, R67, R38, R72 ;  /* 0x0000002643457223 */ /* 0x000fe20000010048 */
[----:B------:R-:W-:Y:S01]  /*1d60*/  MOV R71, R14 ;  /* 0x0000000e00477202 */ /* 0x000fe20000000f00 */
[----:B------:R-:W-:Y:S01]  /*1d70*/  FMUL.FTZ R36, R36, R27 ;  /* 0x0000001b24247220 */ /* 0x000fe20000410000 */
[----:B------:R-:W-:Y:S01]  /*1d80*/  F2FP.F16.F32.PACK_AB R14, RZ, R35 ;  /* 0x00000023ff0e723e */ /* 0x000fe200000000ff */
[----:B------:R-:W-:Y:S01]  /*1d90*/  FMUL.FTZ R38, R34, R29 ;  /* 0x0000001d22267220 */ /* 0x000fe20000410000 */
[----:B------:R-:W-:Y:S01]  /*1da0*/  FMUL.FTZ R37, R37, R28 ;  /* 0x0000001c25257220 */ /* 0x000fe20000410000 */
[----:B------:R-:W1:Y:S01]  /*1db0*/  LDS.64 R34, [UR5+0x108] ;  /* 0x00010805ff227984 */ /* 0x000e620008000a00 */
[----:B------:R-:W-:-:S02]  /*1dc0*/  F2FP.F16.F32.PACK_AB R36, RZ, R36 ;  /* 0x00000024ff24723e */ /* 0x000fc400000000ff */
[----:B------:R-:W-:Y:S02]  /*1dd0*/  F2FP.F16.F32.PACK_AB R38, RZ, R38 ;  /* 0x00000026ff26723e */ /* 0x000fe400000000ff */
[----:B------:R-:W-:Y:S02]  /*1de0*/  F2FP.F16.F32.PACK_AB R37, RZ, R37 ;  /* 0x00000025ff25723e */ /* 0x000fe400000000ff */
[----:B------:R-:W-:Y:S02]  /*1df0*/  F2FP.F16.F32.PACK_AB R40, RZ, R40 ;  /* 0x00000028ff28723e */ /* 0x000fe400000000ff */
[----:B------:R-:W-:Y:S01]  /*1e00*/  PRMT R36, R36, 0x5410, R14 ;  /* 0x0000541024247816 */ /* 0x000fe2000000000e */
[----:B------:R-:W-:Y:S01]  /*1e10*/  FMUL.FTZ R70, R29, R70 ;  /* 0x000000461d467220 */ /* 0x000fe20000410000 */
[----:B------:R-:W-:Y:S01]  /*1e20*/  PRMT R14, R38, 0x5410, R37 ;  /* 0x00005410260e7816 */ /* 0x000fe20000000025 */
[----:B------:R-:W-:Y:S01]  /*1e30*/  FMUL.FTZ R69, R28, R69 ;  /* 0x000000451c457220 */ /* 0x000fe20000410000 */
[----:B------:R-:W-:-:S02]  /*1e40*/  PRMT R39, R39, 0x5410, R40 ;  /* 0x0000541027277816 */ /* 0x000fc40000000028 */
[----:B------:R-:W-:Y:S02]  /*1e50*/  F2FP.F16.F32.PACK_AB R70, RZ, R70 ;  /* 0x00000046ff46723e */ /* 0x000fe400000000ff */
[----:B------:R-:W-:Y:S01]  /*1e60*/  F2FP.F16.F32.PACK_AB R69, RZ, R69 ;  /* 0x00000045ff45723e */ /* 0x000fe200000000ff */
[----:B------:R-:W-:Y:S01]  /*1e70*/  HADD2 R38, R39, R12 ;  /* 0x0000000c27267230 */ /* 0x000fe20000000000 */
[----:B------:R-:W-:Y:S01]  /*1e80*/  HFMA2.MMA R37, R14, 1, 1, R13 ;  /* 0x3c003c000e257835 */ /* 0x000fe2000000000d */
[----:B------:R-:W-:Y:S01]  /*1e90*/  MOV R39, R11 ;  /* 0x0000000b00277202 */ /* 0x000fe20000000f00 */
[----:B------:R-:W3:Y:S01]  /*1ea0*/  LDS.64 R12, [UR5+0x180] ;  /* 0x00018005ff0c7984 */ /* 0x000ee20008000a00 */
[--C-:B0-----:R-:W-:Y:S01]  /*1eb0*/  HADD2.F32 R11, -RZ, R32.reuse.H0_H0 ;  /* 0x20000020ff0b7230 */ /* 0x101fe20000004100 */
[----:B------:R-:W-:Y:S01]  /*1ec0*/  PRMT R70, R70, 0x5410, R69 ;  /* 0x0000541046467816 */ /* 0x000fe20000000045 */
[----:B------:R-:W-:Y:S02]  /*1ed0*/  HADD2.F32 R32, -RZ, R32.H1_H1 ;  /* 0x30000020ff207230 */ /* 0x000fe40000004100 */
[----:B------:R-:W-:-:S02]  /*1ee0*/  HADD2.F32 R14, -RZ, R33.H0_H0 ;  /* 0x20000021ff0e7230 */ /* 0x000fc40000004100 */
        /* <DEDUP_REMOVED lines=13> */
[----:B------:R-:W-:Y:S01]  /*1fc0*/  HFMA2.MMA R36, R36, 1, 1, R71 ;  /* 0x3c003c0024247835 */ /* 0x000fe20000000047 */
        /* <DEDUP_REMOVED lines=39> */
[----:B------:R-:W-:Y:S01]  /*2240*/  FFMA.FTZ R69, R47, R34, R72 ;  /* 0x000000222f457223 */ /* 0x000fe20000010048 */
[----:B0-----:R-:W-:-:S02]  /*2250*/  HADD2.F32 R13, -RZ, R32.H0_H0 ;  /* 0x20000020ff0d7230 */ /* 0x001fc40000004100 */
[----:B------:R-:W-:Y:S01]  /*2260*/  FFMA.FTZ R72, R48, R34, R71 ;  /* 0x0000002230487223 */ /* 0x000fe20000010047 */
[----:B------:R-:W-:Y:S01]  /*2270*/  FFMA.FTZ R12, R49, R40, R12 ;  /* 0x00000028310c7223 */ /* 0x000fe2000001000c */
[----:B------:R-:W-:Y:S01]  /*2280*/  FFMA.FTZ R71, R45, R34, R74 ;  /* 0x000000222d477223 */ /* 0x000fe2000001004a */
[-C--:B------:R-:W-:Y:S01]  /*2290*/  FFMA.FTZ R73, R50, R40.reuse, R69 ;  /* 0x0000002832497223 */ /* 0x080fe20000010045 */
[----:B------:R-:W-:Y:S02]  /*22a0*/  HADD2.F32 R69, -RZ, R32.H1_H1 ;  /* 0x30000020ff457230 */ /* 0x000fe40000004100 */
[-C--:B------:R-:W-:Y:S01]  /*22b0*/  FFMA.FTZ R12, R53, R13.reuse, R12 ;  /* 0x0000000d350c7223 */ /* 0x080fe2000001000c */
[-C--:B------:R-:W-:Y:S01]  /*22c0*/  FFMA.FTZ R72, R51, R40.reuse, R72 ;  /* 0x0000002833487223 */ /* 0x080fe20000010048 */
[----:B------:R-:W-:Y:S01]  /*22d0*/  FFMA.FTZ R75, R52, R40, R71 ;  /* 0x00000028344b7223 */ /* 0x000fe20000010047 */
[--C-:B------:R-:W-:Y:S02]  /*22e0*/  HADD2.F32 R71, -RZ, R33.reuse.H0_H0 ;  /* 0x20000021ff477230 */ /* 0x100fe40000004100 */
[----:B------:R-:W-:Y:S01]  /*22f0*/  FFMA.FTZ R73, R54, R13, R73 ;  /* 0x0000000d36497223 */ /* 0x000fe20000010049 */
[----:B------:R-:W-:-:S02]  /*2300*/  HADD2.F32 R34, -RZ, R33.H1_H1 ;  /* 0x30000021ff227230 */ /* 0x000fc40000004100 */
[-C--:B------:R-:W-:Y:S01]  /*2310*/  FFMA.FTZ R33, R55, R13.reuse, R72 ;  /* 0x0000000d37217223 */ /* 0x080fe20000010048 */
[----:B------:R-:W-:Y:S01]  /*2320*/  FFMA.FTZ R75, R56, R13, R75 ;  /* 0x0000000d384b7223 */ /* 0x000fe2000001004b */
[----:B------:R-:W-:Y:S02]  /*2330*/  FFMA.FTZ R32, R57, R69, R12 ;  /* 0x0000004539207223 */ /* 0x000fe4000001000c */
[----:B------:R-:W0:Y:S01]  /*2340*/  LDS.64 R12, [UR5+0x200] ;  /* 0x00020005ff0c7984 */ /* 0x000e220008000a00 */
[----:B------:R-:W-:Y:S01]  /*2350*/  FMUL.FTZ R70, R27, R70 ;  /* 0x000000461b467220 */ /* 0x000fe20000410000 */
[----:B------:R-:W-:-:S04]  /*2360*/  FMUL.FTZ R35, R26, R35 ;  /* 0x000000231a237220 */ /* 0x000fc80000410000 */
[----:B------:R-:W-:Y:S02]  /*2370*/  F2FP.F16.F32.PACK_AB R70, RZ, R70 ;  /* 0x00000046ff46723e */ /* 0x000fe400000000ff */
[----:B------:R-:W-:Y:S01]  /*2380*/  F2FP.F16.F32.PACK_AB R35, RZ, R35 ;  /* 0x00000023ff23723e */ /* 0x000fe200000000ff */
[-C--:B------:R-:W-:Y:S01]  /*2390*/  FFMA.FTZ R73, R60, R69.reuse, R73 ;  /* 0x000000453c497223 */ /* 0x080fe20000010049 */
[-C--:B------:R-:W-:Y:S01]  /*23a0*/  FFMA.FTZ R40, R66, R69.reuse, R75 ;  /* 0x0000004542287223 */ /* 0x080fe2000001004b */
[----:B------:R-:W-:Y:S01]  /*23b0*/  FFMA.FTZ R33, R62, R69, R33 ;  /* 0x000000453e217223 */ /* 0x000fe20000010021 */
[----:B------:R-:W-:Y:S01]  /*23c0*/  PRMT R70, R70, 0x5410, R35 ;  /* 0x0000541046467816 */ /* 0x000fe20000000023 */
[----:B------:R-:W-:Y:S01]  /*23d0*/  FFMA.FTZ R32, R65, R71, R32 ;  /* 0x0000004741207223 */ /* 0x000fe20000010020 */
[----:B------:R-:W-:Y:S01]  /*23e0*/  FMUL.FTZ R11, R28, R11 ;  /* 0x0000000b1c0b7220 */ /* 0x000fe20000410000 */
[-C--:B------:R-:W-:Y:S01]  /*23f0*/  FFMA.FTZ R72, R64, R71.reuse, R73 ;  /* 0x0000004740487223 */ /* 0x080fe20000010049 */
[-C--:B------:R-:W-:Y:S01]  /*2400*/  FFMA.FTZ R74, R59, R71.reuse, R40 ;  /* 0x000000473b4a7223 */ /* 0x080fe20000010028 */
[----:B------:R-:W-:Y:S01]  /*2410*/  FFMA.FTZ R69, R58, R71, R33 ;  /* 0x000000473a457223 */ /* 0x000fe20000010021 */
[-C--:B------:R-:W-:Y:S01]  /*2420*/  FFMA.FTZ R40, R61, R34.reuse, R32 ;  /* 0x000000223d287223 */ /* 0x080fe20000010020 */
[----:B------:R-:W-:Y:S01]  /*2430*/  F2FP.F16.F32.PACK_AB R32, RZ, R11 ;  /* 0x0000000bff20723e */ /* 0x000fe200000000ff */
[----:B------:R-:W-:Y:S01]  /*2440*/  HFMA2.MMA R35, R70, 1, 1, R10 ;  /* 0x3c003c0046237835 */ /* 0x000fe2000000000a */
[-C--:B------:R-:W-:Y:S01]  /*2450*/  FFMA.FTZ R33, R63, R34.reuse, R72 ;  /* 0x000000223f217223 */ /* 0x080fe20000010048 */
[----:B------:R-:W1:Y:S01]  /*2460*/  LDS.64 R10, [UR5+0x208] ;  /* 0x00020805ff0a7984 */ /* 0x000e620008000a00 */
[-C--:B------:R-:W-:Y:S01]  /*2470*/  FFMA.FTZ R72, R68, R34.reuse, R69 ;  /* 0x0000002244487223 */ /* 0x080fe20000010045 */
[----:B------:R-:W-:-:S03]  /*2480*/  FFMA.FTZ R69, R67, R34, R74 ;  /* 0x0000002243457223 */ /* 0x000fc6000001004a */
[C---:B------:R-:W-:Y:S01]  /*2490*/  FMUL.FTZ R72, R29.reuse, R72 ;  /* 0x000000481d487220 */ /* 0x040fe20000410000 */
[----:B------:R-:W-:Y:S01]  /*24a0*/  FMUL.FTZ R69, R28, R69 ;  /* 0x000000451c457220 */ /* 0x000fe20000410000 */
[----:B------:R-:W-:Y:S01]  /*24b0*/  FMUL.FTZ R14, R29, R14 ;  /* 0x0000000e1d0e7220 */ /* 0x000fe20000410000 */
[----:B------:R-:W-:Y:S01]  /*24c0*/  FMUL.FTZ R40, R27, R40 ;  /* 0x000000281b287220 */ /* 0x000fe20000410000 */
[----:B------:R-:W-:Y:S01]  /*24d0*/  FMUL.FTZ R33, R26, R33 ;  /* 0x000000211a217220 */ /* 0x000fe20000410000 */
[----:B------:R-:W-:Y:S02]  /*24e0*/  F2FP.F16.F32.PACK_AB R72, RZ, R72 ;  /* 0x00000048ff48723e */ /* 0x000fe400000000ff */
[----:B------:R-:W-:Y:S02]  /*24f0*/  F2FP.F16.F32.PACK_AB R69, RZ, R69 ;  /* 0x00000045ff45723e */ /* 0x000fe400000000ff */
[----:B------:R-:W-:Y:S02]  /*2500*/  F2FP.F16.F32.PACK_AB R14, RZ, R14 ;  /* 0x0000000eff0e723e */ /* 0x000fe400000000ff */
[----:B------:R-:W-:-:S02]  /*2510*/  PRMT R72, R72, 0x5410, R69 ;  /* 0x0000541048487816 */ /* 0x000fc40000000045 */
[----:B------:R-:W-:Y:S02]  /*2520*/  F2FP.F16.F32.PACK_AB R40, RZ, R40 ;  /* 0x00000028ff28723e */ /* 0x000fe400000000ff */
[----:B------:R-:W-:Y:S01]  /*2530*/  F2FP.F16.F32.PACK_AB R33, RZ, R33 ;  /* 0x00000021ff21723e */ /* 0x000fe200000000ff */
[----:B------:R-:W-:Y:S01]  /*2540*/  HADD2 R34, R72, R7 ;  /* 0x0000000748227230 */ /* 0x000fe20000000000 */
[----:B------:R-:W-:Y:S01]  /*2550*/  PRMT R14, R14, 0x5410, R32 ;  /* 0x000054100e0e7816 */ /* 0x000fe20000000020 */
[--C-:B0-----:R-:W-:Y:S01]  /*2560*/  HADD2.F32 R7, -RZ, R12.reuse.H0_H0 ;  /* 0x2000000cff077230 */ /* 0x101fe20000004100 */
[----:B------:R-:W-:Y:S01]  /*2570*/  PRMT R32, R40, 0x5410, R33 ;  /* 0x0000541028207816 */ /* 0x000fe20000000021 */
[----:B------:R-:W-:Y:S02]  /*2580*/  HADD2.F32 R12, -RZ, R12.H1_H1 ;  /* 0x3000000cff0c7230 */ /* 0x000fe40000004100 */
[----:B------:R-:W-:Y:S02]  /*2590*/  HADD2 R40, R14, R9 ;  /* 0x000000090e287230 */ /* 0x000fe40000000000 */
[-C--:B------:R-:W-:Y:S01]  /*25a0*/  FFMA.FTZ R14, R2, R7.reuse, RZ ;  /* 0x00000007020e7223 */ /* 0x080fe200000100ff */
[----:B------:R-:W-:Y:S01]  /*25b0*/  HFMA2.MMA R33, R32, 1, 1, R8 ;  /* 0x3c003c0020217835 */ /* 0x000fe20000000008 */
        /* <DEDUP_REMOVED lines=25> */
[----:B------:R-:W0:Y:S01]  /*2750*/  LDS.64 R8, [UR5+0x280] ;  /* 0x00028005ff087984 */ /* 0x000e220008000a00 */
[-C--:B------:R-:W-:Y:S01]  /*2760*/  FFMA.FTZ R32, R66, R13.reuse, R77 ;  /* 0x0000000d42207223 */ /* 0x080fe2000001004d */
[-C--:B------:R-:W-:Y:S01]  /*2770*/  FFMA.FTZ R11, R60, R13.reuse, R11 ;  /* 0x0000000d3c0b7223 */ /* 0x080fe2000001000b */
[-C--:B------:R-:W-:Y:S01]  /*2780*/  FFMA.FTZ R12, R57, R13.reuse, R12 ;  /* 0x0000000d390c7223 */ /* 0x080fe2000001000c */
[----:B------:R-:W-:Y:S01]  /*2790*/  FFMA.FTZ R75, R62, R13, R75 ;  /* 0x0000000d3e4b7223 */ /* 0x000fe2000001004b */
[-C--:B------:R-:W-:Y:S01]  /*27a0*/  FFMA.FTZ R32, R59, R73.reuse, R32 ;  /* 0x000000493b207223 */ /* 0x080fe20000010020 */
[----:B----4-:R-:W-:Y:S01]  /*27b0*/  LOP3.LUT R7, R17, 0xff, RZ, 0xc0, !PT ;  /* 0x000000ff11077812 */ /* 0x010fe200078ec0ff */
[-C--:B------:R-:W-:Y:S01]  /*27c0*/  FFMA.FTZ R14, R64, R73.reuse, R11 ;  /* 0x00000049400e7223 */ /* 0x080fe2000001000b */
[-C--:B------:R-:W-:Y:S01]  /*27d0*/  FFMA.FTZ R12, R65, R73.reuse, R12 ;  /* 0x00000049410c7223 */ /* 0x080fe2000001000c */
[----:B------:R-:W-:Y:S01]  /*27e0*/  FFMA.FTZ R75, R58, R73, R75 ;  /* 0x000000493a4b7223 */ /* 0x000fe2000001004b */
[-C--:B------:R-:W-:Y:S01]  /*27f0*/  FFMA.FTZ R11, R67, R10.reuse, R32 ;  /* 0x0000000a430b7223 */ /* 0x080fe20000010020 */
[----:B------:R-:W-:Y:S01]  /*2800*/  IADD3 R13, R7, -0x80, RZ ;  /* 0xffffff80070d7810 */ /* 0x000fe20007ffe0ff */
[-C--:B------:R-:W-:Y:S01]  /*2810*/  FFMA.FTZ R7, R63, R10.reuse, R14 ;  /* 0x0000000a3f077223 */ /* 0x080fe2000001000e */
[-C--:B------:R-:W-:Y:S01]  /*2820*/  FFMA.FTZ R12, R61, R10.reuse, R12 ;  /* 0x0000000a3d0c7223 */ /* 0x080fe2000001000c */
[----:B------:R-:W-:Y:S01]  /*2830*/  FFMA.FTZ R14, R68, R10, R75 ;  /* 0x0000000a440e7223 */ /* 0x000fe2000001004b */
[----:B------:R-:W-:Y:S01]  /*2840*/  LOP3.LUT R10, R16, 0xff, RZ, 0xc0, !PT ;  /* 0x000000ff100a7812 */ /* 0x000fe200078ec0ff */
[----:B------:R-:W-:Y:S01]  /*2850*/  FMUL.FTZ R11, R28, R11 ;  /* 0x0000000b1c0b7220 */ /* 0x000fe20000410000 */
[----:B------:R1:W-:Y:S02]  /*2860*/  I2F.F16 R73, R13 ;  /* 0x0000000d00497306 */ /* 0x0003e40000200c00 */
[----:B------:R-:W-:Y:S01]  /*2870*/  IADD3 R75, R10, -0x80, RZ ;  /* 0xffffff800a4b7810 */ /* 0x000fe20007ffe0ff */
[----:B------:R-:W-:Y:S01]  /*2880*/  FMUL.FTZ R12, R27, R12 ;  /* 0x0000000c1b0c7220 */ /* 0x000fe20000410000 */
[----:B-1----:R-:W-:-:S02]  /*2890*/  F2FP.F16.F32.PACK_AB R13, RZ, R11 ;  /* 0x0000000bff0d723e */ /* 0x002fc400000000ff */
[----:B------:R-:W1:Y:S01]  /*28a0*/  LDS.64 R10, [UR5+0x288] ;  /* 0x00028805ff0a7984 */ /* 0x000e620008000a00 */
[----:B------:R-:W-:Y:S01]  /*28b0*/  FMUL.FTZ R7, R26, R7 ;  /* 0x000000071a077220 */ /* 0x000fe20000410000 */
[----:B------:R-:W-:-:S04]  /*28c0*/  F2FP.F16.F32.PACK_AB R12, RZ, R12 ;  /* 0x0000000cff0c723e */ /* 0x000fc800000000ff */
[----:B------:R-:W-:Y:S01]  /*28d0*/  F2FP.F16.F32.PACK_AB R7, RZ, R7 ;  /* 0x00000007ff07723e */ /* 0x000fe200000000ff */
[----:B------:R-:W-:Y:S01]  /*28e0*/  FMUL.FTZ R14, R29, R14 ;  /* 0x0000000e1d0e7220 */ /* 0x000fe20000410000 */
[----:B------:R-:W-:Y:S02]  /*28f0*/  LOP3.LUT R32, R18, 0xff, RZ, 0xc0, !PT ;  /* 0x000000ff12207812 */ /* 0x000fe400078ec0ff */
[----:B------:R-:W-:Y:S02]  /*2900*/  PRMT R12, R12, 0x5410, R7 ;  /* 0x000054100c0c7816 */ /* 0x000fe40000000007 */
[----:B------:R-:W-:Y:S02]  /*2910*/  IADD3 R76, R32, -0x80, RZ ;  /* 0xffffff80204c7810 */ /* 0x000fe40007ffe0ff */
[----:B------:R-:W-:Y:S02]  /*2920*/  F2FP.F16.F32.PACK_AB R14, RZ, R14 ;  /* 0x0000000eff0e723e */ /* 0x000fe400000000ff */
[----:B------:R-:W-:Y:S01]  /*2930*/  HFMA2.MMA R32, R12, 1, 1, R6 ;  /* 0x3c003c000c207835 */ /* 0x000fe20000000006 */
[----:B0-----:R-:W-:Y:S01]  /*2940*/  HADD2.F32 R12, -RZ, R8.H0_H0 ;  /* 0x20000008ff0c7230 */ /* 0x001fe20000004100 */
[----:B------:R-:W-:-:S02]  /*2950*/  PRMT R14, R14, 0x5410, R13 ;  /* 0x000054100e0e7816 */ /* 0x000fc4000000000d */
[----:B------:R-:W-:Y:S01]  /*2960*/  MOV R7, R5 ;  /* 0x0000000500077202 */ /* 0x000fe20000000f00 */
[----:B------:R-:W-:Y:S02]  /*2970*/  HADD2.F32 R8, -RZ, R8.H1_H1 ;  /* 0x30000008ff087230 */ /* 0x000fe40000004100 */
[-C--:B------:R-:W-:Y:S01]  /*2980*/  FFMA.FTZ R25, R25, R12.reuse, RZ ;  /* 0x0000000c19197223 */ /* 0x080fe200000100ff */
[-C--:B------:R-:W-:Y:S01]  /*2990*/  FFMA.FTZ R2, R2, R12.reuse, RZ ;  /* 0x0000000c02027223 */ /* 0x080fe200000100ff */
[-C--:B------:R-:W-:Y:S01]  /*29a0*/  FFMA.FTZ R13, R24, R12.reuse, RZ ;  /* 0x0000000c180d7223 */ /* 0x080fe200000100ff */
[----:B------:R-:W-:Y:S01]  /*29b0*/  FFMA.FTZ R12, R15, R12, RZ ;  /* 0x0000000c0f0c7223 */ /* 0x000fe200000100ff */
[----:B------:R-:W-:Y:S02]  /*29c0*/  HADD2 R7, R14, R7 ;  /* 0x000000070e077230 */ /* 0x000fe40000000000 */
        /* <DEDUP_REMOVED lines=16> */
[----:B------:R-:W-:Y:S01]  /*2ad0*/  HADD2.F32 R13, -RZ, R10.H1_H1 ;  /* 0x3000000aff0d7230 */ /* 0x000fe20000004100 */
[----:B------:R-:W-:-:S02]  /*2ae0*/  SHF.R.U32.HI R2, RZ, 0x8, R17 ;  /* 0x00000008ff027819 */ /* 0x000fc40000011611 */
[----:B------:R-:W-:Y:S01]  /*2af0*/  FFMA.FTZ R46, R53, R9, R46 ;  /* 0x00000009352e7223 */ /* 0x000fe2000001002e */
[----:B------:R0:W-:Y:S01]  /*2b00*/  I2F.F16 R42, R15 ;  /* 0x0000000f002a7306 */ /* 0x0001e20000200c00 */
[----:B------:R-:W-:Y:S02]  /*2b10*/  LOP3.LUT R2, R2, 0xff, RZ, 0xc0, !PT ;  /* 0x000000ff02027812 */ /* 0x000fe400078ec0ff */
[----:B------:R-:W-:Y:S01]  /*2b20*/  LEA.HI R72, R16, 0xffffff80, RZ, 0x8 ;  /* 0xffffff8010487811 */ /* 0x000fe200078f40ff */
[----:B------:R-:W-:Y:S01]  /*2b30*/  FFMA.FTZ R46, R57, R13, R46 ;  /* 0x0000000d392e7223 */ /* 0x000fe2000001002e */
[----:B------:R-:W-:Y:S02]  /*2b40*/  LEA.HI R70, R17, 0xffffff80, RZ, 0x8 ;  /* 0xffffff8011467811 */ /* 0x000fe400078f40ff */
[--C-:B------:R-:W-:Y:S01]  /*2b50*/  SHF.R.U32.HI R8, RZ, 0x8, R16.reuse ;  /* 0x00000008ff087819 */ /* 0x100fe20000011610 */
[----:B0-----:R-:W-:Y:S01]  /*2b60*/  HADD2.F32 R15, -RZ, R11.H0_H0 ;  /* 0x2000000bff0f7230 */ /* 0x001fe20000004100 */
[----:B------:R-:W-:-:S02]  /*2b70*/  SHF.R.U32.HI R16, RZ, 0x10, R16 ;  /* 0x00000010ff107819 */ /* 0x000fc40000011610 */
[----:B------:R-:W-:Y:S02]  /*2b80*/  SHF.R.U32.HI R17, RZ, 0x10, R17 ;  /* 0x00000010ff117819 */ /* 0x000fe40000011611 */
[----:B------:R-:W-:Y:S01]  /*2b90*/  IADD3 R12, R2, -0x80, RZ ;  /* 0xffffff80020c7810 */ /* 0x000fe20007ffe0ff */
[----:B------:R-:W-:Y:S02]  /*2ba0*/  HADD2.F32 R2, -RZ, R11.H1_H1 ;  /* 0x3000000bff027230 */ /* 0x000fe40000004100 */
[-C--:B------:R-:W-:Y:S01]  /*2bb0*/  FFMA.FTZ R47, R54, R9.reuse, R47 ;  /* 0x00000009362f7223 */ /* 0x080fe2000001002f */
[-C--:B------:R-:W-:Y:S01]  /*2bc0*/  FFMA.FTZ R55, R55, R9.reuse, R48 ;  /* 0x0000000937377223 */ /* 0x080fe20000010030 */
[----:B------:R-:W-:Y:S01]  /*2bd0*/  FFMA.FTZ R45, R56, R9, R45 ;  /* 0x00000009382d7223 */ /* 0x000fe2000001002d */
[----:B------:R-:W-:Y:S01]  /*2be0*/  LOP3.LUT R16, R16, 0xff, RZ, 0xc0, !PT ;  /* 0x000000ff10107812 */ /* 0x000fe200078ec0ff */
[----:B------:R-:W-:Y:S01]  /*2bf0*/  FFMA.FTZ R46, R65, R15, R46 ;  /* 0x0000000f412e7223 */ /* 0x000fe2000001002e */
[----:B------:R-:W-:Y:S01]  /*2c00*/  LOP3.LUT R17, R17, 0xff, RZ, 0xc0, !PT ;  /* 0x000000ff11117812 */ /* 0x000fe200078ec0ff */
[----:B------:R0:W-:Y:S01]  /*2c10*/  I2F.F16 R10, R12 ;  /* 0x0000000c000a7306 */ /* 0x0001e20000200c00 */
[----:B------:R-:W-:Y:S01]  /*2c20*/  SHF.R.U32.HI R14, RZ, 0x8, R18 ;  /* 0x00000008ff0e7819 */ /* 0x000fe20000011612 */
[-C--:B------:R-:W-:Y:S01]  /*2c30*/  FFMA.FTZ R47, R60, R13.reuse, R47 ;  /* 0x0000000d3c2f7223 */ /* 0x080fe2000001002f */
[-C--:B------:R-:W-:Y:S01]  /*2c40*/  FFMA.FTZ R55, R62, R13.reuse, R55 ;  /* 0x0000000d3e377223 */ /* 0x080fe20000010037 */
[----:B------:R-:W-:Y:S01]  /*2c50*/  FFMA.FTZ R66, R66, R13, R45 ;  /* 0x0000000d42427223 */ /* 0x000fe2000001002d */
[----:B------:R-:W-:-:S02]  /*2c60*/  IADD3 R16, R16, -0x80, RZ ;  /* 0xffffff8010107810 */ /* 0x000fc40007ffe0ff */
[----:B------:R-:W-:Y:S01]  /*2c70*/  IADD3 R17, R17, -0x80, RZ ;  /* 0xffffff8011117810 */ /* 0x000fe20007ffe0ff */
[----:B0-----:R-:W-:Y:S01]  /*2c80*/  FFMA.FTZ R12, R61, R2, R46 ;  /* 0x000000023d0c7223 */ /* 0x001fe2000001002e */
[----:B------:R-:W-:Y:S01]  /*2c90*/  LOP3.LUT R14, R14, 0xff, RZ, 0xc0, !PT ;  /* 0x000000ff0e0e7812 */ /* 0x000fe200078ec0ff */
[-C--:B------:R-:W-:Y:S01]  /*2ca0*/  FFMA.FTZ R64, R64, R15.reuse, R47 ;  /* 0x0000000f40407223 */ /* 0x080fe2000001002f */
[----:B------:R-:W-:Y:S01]  /*2cb0*/  I2F.F16 R45, R16 ;  /* 0x00000010002d7306 */ /* 0x000fe20000200c00 */
[-C--:B------:R-:W-:Y:S01]  /*2cc0*/  FFMA.FTZ R55, R58, R15.reuse, R55 ;  /* 0x0000000f3a377223 */ /* 0x080fe20000010037 */
[----:B------:R-:W-:Y:S01]  /*2cd0*/  FFMA.FTZ R66, R59, R15, R66 ;  /* 0x0000000f3b427223 */ /* 0x000fe20000010042 */
[----:B------:R-:W-:Y:S01]  /*2ce0*/  FMUL.FTZ R12, R27, R12 ;  /* 0x0000000c1b0c7220 */ /* 0x000fe20000410000 */
[----:B------:R-:W-:-:S04]  /*2cf0*/  FFMA.FTZ R63, R63, R2, R64 ;  /* 0x000000023f3f7223 */ /* 0x000fc80000010040 */
[----:B------:R0:W-:Y:S01]  /*2d00*/  I2F.F16 R46, R17 ;  /* 0x00000011002e7306 */ /* 0x0001e20000200c00 */
[-C--:B------:R-:W-:Y:S01]  /*2d10*/  FFMA.FTZ R68, R68, R2.reuse, R55 ;  /* 0x0000000244447223 */ /* 0x080fe20000010037 */
[----:B------:R-:W-:Y:S01]  /*2d20*/  FFMA.FTZ R67, R67, R2, R66 ;  /* 0x0000000243437223 */ /* 0x000fe20000010042 */
[----:B------:R-:W-:Y:S02]  /*2d30*/  IADD3 R11, R14, -0x80, RZ ;  /* 0xffffff800e0b7810 */ /* 0x000fe40007ffe0ff */
[----:B------:R-:W-:Y:S01]  /*2d40*/  F2FP.F16.F32.PACK_AB R2, RZ, R12 ;  /* 0x0000000cff02723e */ /* 0x000fe200000000ff */
[----:B0-----:R-:W-:-:S05]  /*2d50*/  IMAD.WIDE R16, R111, 0x4, R30 ;  /* 0x000000046f107825 */ /* 0x001fca00078e021e */
[----:B------:R0:W2:Y:S01]  /*2d60*/  LDG.E.128.CONSTANT R12, desc[UR8][R16.64] ;  /* 0x00000008100c7981 */ /* 0x0000a2000c1e9d00 */
[----:B------:R-:W-:-:S04]  /*2d70*/  LOP3.LUT R8, R8, 0xff, RZ, 0xc0, !PT ;  /* 0x000000ff08087812 */ /* 0x000fc800078ec0ff */
[----:B------:R-:W-:-:S04]  /*2d80*/  IADD3 R8, R8, -0x80, RZ ;  /* 0xffffff8008087810 */ /* 0x000fc80007ffe0ff */
[----:B------:R1:W-:Y:S02]  /*2d90*/  I2F.F16 R43, R8 ;  /* 0x00000008002b7306 */ /* 0x0003e40000200c00 */
[----:B-1----:R-:W-:-:S04]  /*2da0*/  SHF.R.U32.HI R8, RZ, 0x8, R19 ;  /* 0x00000008ff087819 */ /* 0x002fc80000011613 */
[----:B------:R-:W-:-:S04]  /*2db0*/  LOP3.LUT R8, R8, 0xff, RZ, 0xc0, !PT ;  /* 0x000000ff08087812 */ /* 0x000fc800078ec0ff */
[----:B------:R-:W-:Y:S02]  /*2dc0*/  IADD3 R44, R8, -0x80, RZ ;  /* 0xffffff80082c7810 */ /* 0x000fe40007ffe0ff */
[----:B------:R-:W1:Y:S01]  /*2dd0*/  LDS.64 R8, [UR5+0x90] ;  /* 0x00009005ff087984 */ /* 0x000e620008000a00 */
[----:B------:R-:W-:Y:S01]  /*2de0*/  FMUL.FTZ R63, R26, R63 ;  /* 0x0000003f1a3f7220 */ /* 0x000fe20000410000 */
[----:B------:R-:W-:Y:S02]  /*2df0*/  LEA.HI R71, R18, 0xffffff80, RZ, 0x8 ;  /* 0xffffff8012477811 */ /* 0x000fe400078f40ff */
[----:B------:R-:W-:Y:S01]  /*2e00*/  SHF.R.U32.HI R18, RZ, 0x10, R18 ;  /* 0x00000010ff127819 */ /* 0x000fe20000011612 */
[----:B------:R3:W-:Y:S01]  /*2e10*/  I2F.F16 R69, R70 ;  /* 0x0000004600457306 */ /* 0x0007e20000200c00 */
[----:B------:R-:W-:Y:S02]  /*2e20*/  F2FP.F16.F32.PACK_AB R63, RZ, R63 ;  /* 0x0000003fff3f723e */ /* 0x000fe400000000ff */
[----:B------:R-:W-:-:S02]  /*2e30*/  LOP3.LUT R74, R19, 0xff, RZ, 0xc0, !PT ;  /* 0x000000ff134a7812 */ /* 0x000fc400078ec0ff */
[----:B------:R-:W-:-:S03]  /*2e40*/  LOP3.LUT R18, R18, 0xff, RZ, 0xc0, !PT ;  /* 0x000000ff12127812 */ /* 0x000fc600078ec0ff */
[----:B------:R-:W4:Y:S01]  /*2e50*/  I2F.F16 R75, R75 ;  /* 0x0000004b004b7306 */ /* 0x000f220000200c00 */
[----:B---3--:R-:W-:Y:S02]  /*2e60*/  LEA.HI R70, R19, 0xffffff80, RZ, 0x8 ;  /* 0xffffff8013467811 */ /* 0x008fe400078f40ff */
[----:B------:R-:W-:Y:S02]  /*2e70*/  SHF.R.U32.HI R19, RZ, 0x10, R19 ;  /* 0x00000010ff137819 */ /* 0x000fe40000011613 */
[----:B------:R-:W-:Y:S01]  /*2e80*/  PRMT R2, R2, 0x5410, R63 ;  /* 0x0000541002027816 */ /* 0x000fe2000000003f */
[----:B------:R-:W-:Y:S01]  /*2e90*/  FMUL.FTZ R68, R29, R68 ;  /* 0x000000441d447220 */ /* 0x000fe20000410000 */
[----:B------:R-:W-:Y:S01]  /*2ea0*/  IADD3 R74, R74, -0x80, RZ ;  /* 0xffffff804a4a7810 */ /* 0x000fe20007ffe0ff */
[----:B------:R-:W3:Y:S01]  /*2eb0*/  I2F.F16 R11, R11 ;  /* 0x0000000b000b7306 */ /* 0x000ee20000200c00 */
[----:B------:R-:W-:Y:S01]  /*2ec0*/  IADD3 R47, R18, -0x80, RZ ;  /* 0xffffff80122f7810 */ /* 0x000fe20007ffe0ff */
[----:B------:R-:W-:Y:S01]  /*2ed0*/  FMUL.FTZ R67, R28, R67 ;  /* 0x000000431c437220 */ /* 0x000fe20000410000 */
[----:B------:R-:W-:-:S02]  /*2ee0*/  LOP3.LUT R19, R19, 0xff, RZ, 0xc0, !PT ;  /* 0x000000ff13137812 */ /* 0x000fc400078ec0ff */
[----:B------:R-:W-:Y:S01]  /*2ef0*/  LOP3.LUT R18, R20, 0xff, RZ, 0xc0, !PT ;  /* 0x000000ff14127812 */ /* 0x000fe200078ec0ff */
[----:B------:R-:W-:Y:S01]  /*2f00*/  HFMA2.MMA R24, R2, 1, 1, R4 ;  /* 0x3c003c0002187835 */ /* 0x000fe20000000004 */
[----:B------:R-:W-:Y:S01]  /*2f10*/  IADD3 R48, R19, -0x80, RZ ;  /* 0xffffff8013307810 */ /* 0x000fe20007ffe0ff */
[----:B------:R-:W5:Y:S01]  /*2f20*/  I2F.F16 R74, R74 ;  /* 0x0000004a004a7306 */ /* 0x000f620000200c00 */
[----:B------:R-:W-:Y:S02]  /*2f30*/  F2FP.F16.F32.PACK_AB R68, RZ, R68 ;  /* 0x00000044ff44723e */ /* 0x000fe400000000ff */
[----:B------:R-:W-:Y:S02]  /*2f40*/  F2FP.F16.F32.PACK_AB R67, RZ, R67 ;  /* 0x00000043ff43723e */ /* 0x000fe400000000ff */
[----:B------:R-:W-:Y:S02]  /*2f50*/  IADD3 R18, R18, -0x80, RZ ;  /* 0xffffff8012127810 */ /* 0x000fe40007ffe0ff */
[----:B------:R-:W-:Y:S01]  /*2f60*/  LOP3.LUT R19, R21, 0xff, RZ, 0xc0, !PT ;  /* 0x000000ff15137812 */ /* 0x000fe200078ec0ff */
[----:B------:R-:W0:Y:S01]  /*2f70*/  I2F.F16 R5, R76 ;  /* 0x0000004c00057306 */ /* 0x000e220000200c00 */
[----:B------:R-:W-:-:S02]  /*2f80*/  LOP3.LUT R4, R23, 0xff, RZ, 0xc0, !PT ;  /* 0x000000ff17047812 */ /* 0x000fc400078ec0ff */
[----:B------:R-:W-:Y:S01]  /*2f90*/  LOP3.LUT R2, R22, 0xff, RZ, 0xc0, !PT ;  /* 0x000000ff16027812 */ /* 0x000fe200078ec0ff */
[----:B-1----:R-:W-:Y:S01]  /*2fa0*/  HADD2.F32 R56, -RZ, R8.H0_H0 ;  /* 0x20000008ff387230 */ /* 0x002fe20000004100 */
[----:B------:R-:W-:Y:S02]  /*2fb0*/  PRMT R68, R68, 0x5410, R67 ;  /* 0x0000541044447816 */ /* 0x000fe40000000043 */
[----:B------:R-:W-:Y:S01]  /*2fc0*/  IADD3 R52, R4, -0x80, RZ ;  /* 0xffffff8004347810 */ /* 0x000fe20007ffe0ff */
[----:B------:R-:W1:Y:S01]  /*2fd0*/  I2F.F16 R44, R44 ;  /* 0x0000002c002c7306 */ /* 0x000e620000200c00 */
[----:B------:R-:W-:Y:S01]  /*2fe0*/  IADD3 R50, R19, -0x80, RZ ;  /* 0xffffff8013327810 */ /* 0x000fe20007ffe0ff */
[----:B----4-:R-:W-:Y:S01]  /*2ff0*/  HADD2.F32 R4, -RZ, R75.H0_H0 ;  /* 0x2000004bff047230 */ /* 0x010fe20000004100 */
[----:B------:R-:W-:Y:S02]  /*3000*/  IADD3 R51, R2, -0x80, RZ ;  /* 0xffffff8002337810 */ /* 0x000fe40007ffe0ff */
[----:B------:R-:W-:-:S03]  /*3010*/  SHF.R.U32.HI R2, RZ, 0x8, R20 ;  /* 0x00000008ff027819 */ /* 0x000fc60000011614 */
[----:B------:R4:W-:Y:S01]  /*3020*/  I2F.F16 R49, R18 ;  /* 0x0000001200317306 */ /* 0x0009e20000200c00 */
[----:B------:R-:W-:Y:S01]  /*3030*/  HADD2.F32 R30, -RZ, R43.H0_H0 ;  /* 0x2000002bff1e7230 */ /* 0x000fe20000004100 */
[----:B------:R-:W-:Y:S01]  /*3040*/  LEA.HI R6, R20, 0xffffff80, RZ, 0x8 ;  /* 0xffffff8014067811 */ /* 0x000fe200078f40ff */
[----:B------:R-:W-:Y:S02]  /*3050*/  HADD2 R25, R68, R3 ;  /* 0x0000000344197230 */ /* 0x000fe40000000000 */
[----:B------:R-:W-:Y:S01]  /*3060*/  HADD2.F32 R57, -RZ, R8.H1_H1 ;  /* 0x30000008ff397230 */ /* 0x000fe20000004100 */
[----:B------:R-:W-:Y:S01]  /*3070*/  SHF.R.U32.HI R20, RZ, 0x10, R20 ;  /* 0x00000010ff147819 */ /* 0x000fe20000011614 */
[----:B---3--:R-:W-:Y:S01]  /*3080*/  HADD2.F32 R43, -RZ, R11.H0_H0 ;  /* 0x2000000bff2b7230 */ /* 0x008fe20000004100 */
[----:B----4-:R-:W3:Y:S01]  /*3090*/  LDS.64 R18, [UR5+0x98] ;  /* 0x00009805ff127984 */ /* 0x010ee20008000a00 */
[----:B------:R-:W4:Y:S01]  /*30a0*/  I2F.F16 R47, R47 ;  /* 0x0000002f002f7306 */ /* 0x000f220000200c00 */
[----:B------:R-:W-:Y:S01]  /*30b0*/  SHF.R.U32.HI R3, RZ, 0x8, R21 ;  /* 0x00000008ff037819 */ /* 0x000fe20000011615 */
[----:B------:R-:W-:Y:S01]  /*30c0*/  FFMA.FTZ R11, R4, R56, RZ ;  /* 0x00000038040b7223 */ /* 0x000fe200000100ff */
[----:B------:R-:W-:-:S05]  /*30d0*/  LOP3.LUT R8, R2, 0xff, RZ, 0xc0, !PT ;  /* 0x000000ff02087812 */ /* 0x000fca00078ec0ff */
[----:B------:R-:W4:Y:S01]  /*30e0*/  I2F.F16 R48, R48 ;  /* 0x0000003000307306 */ /* 0x000f220000200c00 */
[----:B------:R-:W-:Y:S01]  /*30f0*/  HADD2.F32 R59, -RZ, R9.H0_H0 ;  /* 0x20000009ff3b7230 */ /* 0x000fe20000004100 */
[----:B------:R-:W-:Y:S01]  /*3100*/  SHF.R.U32.HI R53, RZ, 0x10, R21 ;  /* 0x00000010ff357819 */ /* 0x000fe20000011615 */
[----:B------:R-:W-:Y:S01]  /*3110*/  HADD2.F32 R31, -RZ, R10.H0_H0 ;  /* 0x2000000aff1f7230 */ /* 0x000fe20000004100 */
[----:B------:R-:W-:Y:S01]  /*3120*/  LOP3.LUT R20, R20, 0xff, RZ, 0xc0, !PT ;  /* 0x000000ff14147812 */ /* 0x000fe200078ec0ff */
[----:B------:R-:W-:Y:S01]  /*3130*/  HADD2.F32 R45, -RZ, R45.H0_H0 ;  /* 0x2000002dff2d7230 */ /* 0x000fe20000004100 */
[----:B------:R-:W-:Y:S02]  /*3140*/  LOP3.LUT R21, R3, 0xff, RZ, 0xc0, !PT ;  /* 0x000000ff03157812 */ /* 0x000fe400078ec0ff */
[----:B------:R-:W3:Y:S01]  /*3150*/  I2F.F16 R72, R72 ;  /* 0x0000004800487306 */ /* 0x000ee20000200c00 */
[----:B------:R-:W-:Y:S01]  /*3160*/  HADD2.F32 R2, -RZ, R73.H0_H0 ;  /* 0x20000049ff027230 */ /* 0x000fe20000004100 */
[----:B------:R-:W-:Y:S01]  /*3170*/  IADD3 R8, R8, -0x80, RZ ;  /* 0xffffff8008087810 */ /* 0x000fe20007ffe0ff */
[----:B------:R-:W-:Y:S01]  /*3180*/  FFMA.FTZ R10, R30, R57, R11 ;  /* 0x000000391e0a7223 */ /* 0x000fe2000001000b */
[----:B-----5:R-:W-:-:S04]  /*3190*/  HADD2.F32 R3, -RZ, R74.H0_H0 ;  /* 0x2000004aff037230 */ /* 0x020fc80000004100 */
[----:B------:R-:W5:Y:S01]  /*31a0*/  I2F.F16 R71, R71 ;  /* 0x0000004700477306 */ /* 0x000f620000200c00 */
[----:B0-----:R-:W-:Y:S01]  /*31b0*/  HADD2.F32 R5, -RZ, R5.H0_H0 ;  /* 0x20000005ff057230 */ /* 0x001fe20000004100 */
[----:B------:R-:W-:-:S06]  /*31c0*/  IADD3 R20, R20, -0x80, RZ ;  /* 0xffffff8014147810 */ /* 0x000fcc0007ffe0ff */
[----:B------:R-:W0:Y:S01]  /*31d0*/  I2F.F16 R70, R70 ;  /* 0x0000004600467306 */ /* 0x000e220000200c00 */
[----:B------:R-:W-:Y:S01]  /*31e0*/  FFMA.FTZ R11, R45, R59, R10 ;  /* 0x0000003b2d0b7223 */ /* 0x000fe2000001000a */
[----:B-1----:R-:W-:Y:S02]  /*31f0*/  HADD2.F32 R44, -RZ, R44.H0_H0 ;  /* 0x2000002cff2c7230 */ /* 0x002fe40000004100 */
[-C--:B------:R-:W-:Y:S01]  /*3200*/  FFMA.FTZ R58, R2, R56.reuse, RZ ;  /* 0x00000038023a7223 */ /* 0x080fe200000100ff */
[----:B------:R-:W-:Y:S01]  /*3210*/  LOP3.LUT R53, R53, 0xff, RZ, 0xc0, !PT ;  /* 0x000000ff35357812 */ /* 0x000fe200078ec0ff */
[-C--:B------:R-:W-:Y:S01]  /*3220*/  FFMA.FTZ R60, R5, R56.reuse, RZ ;  /* 0x00000038053c7223 */ /* 0x080fe200000100ff */
[----:B------:R-:W-:Y:S01]  /*3230*/  SHF.R.U32.HI R10, RZ, 0x8, R23 ;  /* 0x00000008ff0a7819 */ /* 0x000fe20000011617 */
[----:B------:R1:W-:Y:S01]  /*3240*/  I2F.F16 R54, R8 ;  /* 0x0000000800367306 */ /* 0x0003e20000200c00 */
[----:B------:R-:W-:Y:S01]  /*3250*/  FFMA.FTZ R63, R3, R56, RZ ;  /* 0x00000038033f7223 */ /* 0x000fe200000100ff */
[----:B------:R-:W-:Y:S01]  /*3260*/  IADD3 R21, R21, -0x80, RZ ;  /* 0xffffff8015157810 */ /* 0x000fe20007ffe0ff */
[----:B------:R-:W-:Y:S01]  /*3270*/  FFMA.FTZ R61, R31, R57, R58 ;  /* 0x000000391f3d7223 */ /* 0x000fe2000001003a */
[----:B------:R-:W-:Y:S01]  /*3280*/  IADD3 R53, R53, -0x80, RZ ;  /* 0xffffff8035357810 */ /* 0x000fe20007ffe0ff */
[----:B------:R-:W-:Y:S01]  /*3290*/  HADD2.F32 R46, -RZ, R46.H0_H0 ;  /* 0x2000002eff2e7230 */ /* 0x000fe20000004100 */
[----:B-1----:R-:W-:-:S02]  /*32a0*/  SHF.R.U32.HI R8, RZ, 0x8, R22 ;  /* 0x00000008ff087819 */ /* 0x002fc40000011616 */
[----:B------:R1:W-:Y:S01]  /*32b0*/  I2F.F16 R55, R20 ;  /* 0x0000001400377306 */ /* 0x0003e20000200c00 */
[----:B----4-:R-:W-:Y:S02]  /*32c0*/  HADD2.F32 R47, -RZ, R47.H0_H0 ;  /* 0x2000002fff2f7230 */ /* 0x010fe40000004100 */
[-C--:B------:R-:W-:Y:S01]  /*32d0*/  FFMA.FTZ R58, R43, R57.reuse, R60 ;  /* 0x000000392b3a7223 */ /* 0x080fe2000001003c */
[----:B------:R-:W-:Y:S01]  /*32e0*/  LOP3.LUT R8, R8, 0xff, RZ, 0xc0, !PT ;  /* 0x000000ff08087812 */ /* 0x000fe200078ec0ff */
[----:B------:R-:W-:Y:S02]  /*32f0*/  HADD2.F32 R48, -RZ, R48.H0_H0 ;  /* 0x20000030ff307230 */ /* 0x000fe40000004100 */
[----:B------:R-:W-:Y:S01]  /*3300*/  FFMA.FTZ R63, R44, R57, R63 ;  /* 0x000000392c3f7223 */ /* 0x000fe2000001003f */
[----:B-1----:R-:W-:Y:S01]  /*3310*/  LOP3.LUT R20, R10, 0xff, RZ, 0xc0, !PT ;  /* 0x000000ff0a147812 */ /* 0x002fe200078ec0ff */
[----:B------:R-:W-:Y:S01]  /*3320*/  HADD2.F32 R9, -RZ, R9.H1_H1 ;  /* 0x30000009ff097230 */ /* 0x000fe20000004100 */
[----:B------:R1:W-:Y:S01]  /*3330*/  I2F.F16 R57, R53 ;  /* 0x0000003500397306 */ /* 0x0003e20000200c00 */
[----:B------:R-:W-:Y:S01]  /*3340*/  IADD3 R8, R8, -0x80, RZ ;  /* 0xffffff8008087810 */ /* 0x000fe20007ffe0ff */
[----:B---3--:R-:W-:-:S02]  /*3350*/  HADD2.F32 R72, -RZ, R72.H0_H0 ;  /* 0x20000048ff487230 */ /* 0x008fc40000004100 */
[-C--:B------:R-:W-:Y:S01]  /*3360*/  FFMA.FTZ R60, R46, R59.reuse, R61 ;  /* 0x0000003b2e3c7223 */ /* 0x080fe2000001003d */
[----:B------:R-:W-:Y:S02]  /*3370*/  HADD2.F32 R69, -RZ, R69.H0_H0 ;  /* 0x20000045ff457230 */ /* 0x000fe40000004100 */
[-C--:B------:R-:W-:Y:S01]  /*3380*/  FFMA.FTZ R64, R47, R59.reuse, R58 ;  /* 0x0000003b2f407223 */ /* 0x080fe2000001003a */
[----:B-----5:R-:W-:Y:S02]  /*3390*/  HADD2.F32 R71, -RZ, R71.H0_H0 ;  /* 0x20000047ff477230 */ /* 0x020fe40000004100 */
[----:B------:R-:W-:Y:S01]  /*33a0*/  FFMA.FTZ R63, R48, R59, R63 ;  /* 0x0000003b303f7223 */ /* 0x000fe2000001003f */
[----:B0-----:R-:W-:Y:S01]  /*33b0*/  HADD2.F32 R70, -RZ, R70.H0_H0 ;  /* 0x20000046ff467230 */ /* 0x001fe20000004100 */
[----:B------:R0:W-:Y:S01]  /*33c0*/  I2F.F16 R56, R21 ;  /* 0x0000001500387306 */ /* 0x0001e20000200c00 */
[----:B------:R-:W-:Y:S01]  /*33d0*/  IMAD.WIDE R16, R111, 0x4, R16 ;  /* 0x000000046f107825 */ /* 0x000fe200078e0210 */
[----:B-1----:R-:W-:-:S03]  /*33e0*/  IADD3 R53, R20, -0x80, RZ ;  /* 0xffffff8014357810 */ /* 0x002fc60007ffe0ff */
[-C--:B------:R-:W-:Y:S01]  /*33f0*/  FFMA.FTZ R62, R72, R9.reuse, R11 ;  /* 0x00000009483e7223 */ /* 0x080fe2000001000b */
[----:B------:R-:W-:Y:S01]  /*3400*/  LEA.HI R41, R22, 0xffffff80, RZ, 0x8 ;  /* 0xffffff8016297811 */ /* 0x000fe200078f40ff */
[-C--:B------:R-:W-:Y:S01]  /*3410*/  FFMA.FTZ R67, R69, R9.reuse, R60 ;  /* 0x0000000945437223 */ /* 0x080fe2000001003c */
[----:B------:R-:W-:Y:S01]  /*3420*/  SHF.R.U32.HI R22, RZ, 0x10, R22 ;  /* 0x00000010ff167819 */ /* 0x000fe20000011616 */
[----:B0-----:R-:W0:Y:S01]  /*3430*/  LDS.64 R20, [UR5+0x110] ;  /* 0x00011005ff147984 */ /* 0x001e220008000a00 */
[----:B------:R1:W-:Y:S01]  /*3440*/  I2F.F16 R58, R8 ;  /* 0x00000008003a7306 */ /* 0x0003e20000200c00 */
[-C--:B------:R-:W-:Y:S01]  /*3450*/  FFMA.FTZ R68, R71, R9.reuse, R64 ;  /* 0x0000000947447223 */ /* 0x080fe20000010040 */
[----:B------:R-:W-:Y:S01]  /*3460*/  FFMA.FTZ R75, R70, R9, R63 ;  /* 0x00000009464b7223 */ /* 0x000fe2000001003f */
[----:B------:R-:W-:Y:S02]  /*3470*/  SHF.R.U32.HI R59, RZ, 0x10, R23 ;  /* 0x00000010ff3b7819 */ /* 0x000fe40000011617 */
[----:B------:R-:W-:Y:S01]  /*3480*/  LOP3.LUT R22, R22, 0xff, RZ, 0xc0, !PT ;  /* 0x000000ff16167812 */ /* 0x000fe200078ec0ff */
[----:B-1----:R-:W3:Y:S02]  /*3490*/  LDG.E.128.CONSTANT R8, desc[UR8][R16.64] ;  /* 0x0000000810087981 */ /* 0x002ee4000c1e9d00 */
[----:B------:R-:W1:Y:S01]  /*34a0*/  I2F.F16 R50, R50 ;  /* 0x0000003200327306 */ /* 0x000e620000200c00 */
[----:B------:R-:W-:-:S02]  /*34b0*/  LOP3.LUT R59, R59, 0xff, RZ, 0xc0, !PT ;  /* 0x000000ff3b3b7812 */ /* 0x000fc400078ec0ff */
[----:B------:R-:W-:-:S05]  /*34c0*/  IADD3 R22, R22, -0x80, RZ ;  /* 0xffffff8016167810 */ /* 0x000fca0007ffe0ff */
[----:B------:R-:W4:Y:S01]  /*34d0*/  I2F.F16 R51, R51 ;  /* 0x0000003300337306 */ /* 0x000f220000200c00 */
[----:B------:R-:W-:-:S07]  /*34e0*/  IADD3 R59, R59, -0x80, RZ ;  /* 0xffffff803b3b7810 */ /* 0x000fce0007ffe0ff */
[----:B------:R-:W5:Y:S01]  /*34f0*/  I2F.F16 R52, R52 ;  /* 0x0000003400347306 */ /* 0x000f620000200c00 */
[--C-:B------:R-:W-:Y:S02]  /*3500*/  HADD2.F32 R61, -RZ, R18.reuse.H0_H0 ;  /* 0x20000012ff3d7230 */ /* 0x100fe40000004100 */
[----:B------:R-:W-:Y:S02]  /*3510*/  HADD2.F32 R63, -RZ, R18.H1_H1 ;  /* 0x30000012ff3f7230 */ /* 0x000fe40000004100 */
[----:B------:R-:W-:-:S03]  /*3520*/  HADD2.F32 R64, -RZ, R19.H0_H0 ;  /* 0x20000013ff407230 */ /* 0x000fc60000004100 */
[----:B------:R-:W0:Y:S01]  /*3530*/  I2F.F16 R53, R53 ;  /* 0x0000003500357306 */ /* 0x000e220000200c00 */
[----:B------:R-:W-:Y:S01]  /*3540*/  HADD2.F32 R66, -RZ, R19.H1_H1 ;  /* 0x30000013ff427230 */ /* 0x000fe20000004100 */
[----:B------:R-:W-:Y:S01]  /*3550*/  LEA.HI R23, R23, 0xffffff80, RZ, 0x8 ;  /* 0xffffff8017177811 */ /* 0x000fe200078f40ff */
[----:B------:R-:W2:Y:S05]  /*3560*/  LDS.64 R18, [UR5+0x118] ;  /* 0x00011805ff127984 */ /* 0x000eaa0008000a00 */
[----:B------:R-:W0:Y:S01]  /*3570*/  I2F.F16 R22, R22 ;  /* 0x0000001600167306 */ /* 0x000e220000200c00 */
[----:B------:R-:W-:Y:S02]  /*3580*/  HADD2.F32 R49, -RZ, R49.H0_H0 ;  /* 0x20000031ff317230 */ /* 0x000fe40000004100 */
[----:B-1----:R-:W-:-:S05]  /*3590*/  HADD2.F32 R50, -RZ, R50.H0_H0 ;  /* 0x20000032ff327230 */ /* 0x002fca0000004100 */
[----:B------:R1:W1:Y:S01]  /*35a0*/  I2F.F16 R60, R59 ;  /* 0x0000003b003c7306 */ /* 0x0002620000200c00 */
[----:B----4-:R-:W-:Y:S02]  /*35b0*/  HADD2.F32 R51, -RZ, R51.H0_H0 ;  /* 0x20000033ff337230 */ /* 0x010fe40000004100 */
[----:B-----5:R-:W-:-:S05]  /*35c0*/  HADD2.F32 R52, -RZ, R52.H0_H0 ;  /* 0x20000034ff347230 */ /* 0x020fca0000004100 */
[----:B------:R-:W4:Y:S01]  /*35d0*/  I2F.F16 R6, R6 ;  /* 0x0000000600067306 */ /* 0x000f220000200c00 */
[-C--:B------:R-:W-:Y:S01]  /*35e0*/  FFMA.FTZ R65, R49, R61.reuse, R62 ;  /* 0x0000003d31417223 */ /* 0x080fe2000001003e */
[-C--:B------:R-:W-:Y:S01]  /*35f0*/  FFMA.FTZ R67, R50, R61.reuse, R67 ;  /* 0x0000003d32437223 */ /* 0x080fe20000010043 */
[-C--:B------:R-:W-:Y:S01]  /*3600*/  FFMA.FTZ R73, R51, R61.reuse, R68 ;  /* 0x0000003d33497223 */ /* 0x080fe20000010044 */
[----:B------:R-:W-:-:S04]  /*3610*/  FFMA.FTZ R74, R52, R61, R75 ;  /* 0x0000003d344a7223 */ /* 0x000fc8000001004b */
[----:B------:R-:W5:Y:S01]  /*3620*/  I2F.F16 R41, R41 ;  /* 0x0000002900297306 */ /* 0x000f620000200c00 */
[----:B------:R-:W-:Y:S02]  /*3630*/  HADD2.F32 R54, -RZ, R54.H0_H0 ;  /* 0x20000036ff367230 */ /* 0x000fe40000004100 */
[----:B------:R-:W-:Y:S02]  /*3640*/  HADD2.F32 R56, -RZ, R56.H0_H0 ;  /* 0x20000038ff387230 */ /* 0x000fe40000004100 */
[----:B------:R-:W-:-:S03]  /*3650*/  HADD2.F32 R58, -RZ, R58.H0_H0 ;  /* 0x2000003aff3a7230 */ /* 0x000fc60000004100 */
[----:B------:R-:W5:Y:S01]  /*3660*/  I2F.F16 R23, R23 ;  /* 0x0000001700177306 */ /* 0x000f620000200c00 */
[----:B0-----:R-:W-:Y:S02]  /*3670*/  HADD2.F32 R61, -RZ, R53.H0_H0 ;  /* 0x20000035ff3d7230 */ /* 0x001fe40000004100 */
[-C--:B------:R-:W-:Y:S01]  /*3680*/  FFMA.FTZ R62, R56, R63.reuse, R67 ;  /* 0x0000003f383e7223 */ /* 0x080fe20000010043 */
[----:B------:R-:W-:Y:S02]  /*3690*/  HADD2.F32 R55, -RZ, R55.H0_H0 ;  /* 0x20000037ff377230 */ /* 0x000fe40000004100 */
[-C--:B------:R-:W-:Y:S01]  /*36a0*/  FFMA.FTZ R68, R58, R63.reuse, R73 ;  /* 0x0000003f3a447223 */ /* 0x080fe20000010049 */
[----:B------:R-:W-:Y:S02]  /*36b0*/  HADD2.F32 R57, -RZ, R57.H0_H0 ;  /* 0x20000039ff397230 */ /* 0x000fe40000004100 */
[----:B-1----:R-:W-:Y:S02]  /*36c0*/  HADD2.F32 R59, -RZ, R22.H0_H0 ;  /* 0x20000016ff3b7230 */ /* 0x002fe40000004100 */
[----:B------:R-:W-:Y:S01]  /*36d0*/  FFMA.FTZ R22, R54, R63, R65 ;  /* 0x0000003f36167223 */ /* 0x000fe20000010041 */
[----:B------:R-:W-:-:S02]  /*36e0*/  HADD2.F32 R60, -RZ, R60.H0_H0 ;  /* 0x2000003cff3c7230 */ /* 0x000fc40000004100 */
[----:B------:R-:W-:Y:S01]  /*36f0*/  FFMA.FTZ R63, R61, R63, R74 ;  /* 0x0000003f3d3f7223 */ /* 0x000fe2000001004a */
[-C--:B------:R-:W-:Y:S01]  /*3700*/  FFMA.FTZ R67, R57, R64.reuse, R62 ;  /* 0x0000004039437223 */ /* 0x080fe2000001003e */
[-C--:B------:R-:W-:Y:S01]  /*3710*/  FFMA.FTZ R53, R55, R64.reuse, R22 ;  /* 0x0000004037357223 */ /* 0x080fe20000010016 */
[----:B----4-:R-:W-:Y:S02]  /*3720*/  HADD2.F32 R62, -RZ, R6.H0_H0 ;  /* 0x20000006ff3e7230 */ /* 0x010fe40000004100 */
[-C--:B------:R-:W-:Y:S01]  /*3730*/  FFMA.FTZ R22, R60, R64.reuse, R63 ;  /* 0x000000403c167223 */ /* 0x080fe2000001003f */
[----:B------:R-:W-:Y:S01]  /*3740*/  FFMA.FTZ R68, R59, R64, R68 ;  /* 0x000000403b447223 */ /* 0x000fe20000010044 */
[----:B-----5:R-:W-:Y:S02]  /*3750*/  HADD2.F32 R63, -RZ, R41.H0_H0 ;  /* 0x20000029ff3f7230 */ /* 0x020fe40000004100 */
[----:B------:R-:W-:Y:S02]  /*3760*/  HADD2.F32 R64, -RZ, R42.H0_H0 ;  /* 0x2000002aff407230 */ /* 0x000fe40000004100 */
[----:B------:R-:W-:-:S02]  /*3770*/  HADD2.F32 R65, -RZ, R23.H0_H0 ;  /* 0x20000017ff417230 */ /* 0x000fc40000004100 */
[--C-:B------:R-:W-:Y:S02]  /*3780*/  HADD2.F32 R41, -RZ, R20.reuse.H0_H0 ;  /* 0x20000014ff297230 */ /* 0x100fe40000004100 */
[-C--:B------:R-:W-:Y:S01]  /*3790*/  FFMA.FTZ R6, R62, R66.reuse, R53 ;  /* 0x000000423e067223 */ /* 0x080fe20000010035 */
[----:B------:R-:W-:Y:S02]  /*37a0*/  HADD2.F32 R20, -RZ, R20.H1_H1 ;  /* 0x30000014ff147230 */ /* 0x000fe40000004100 */
[-C--:B------:R-:W-:Y:S01]  /*37b0*/  FFMA.FTZ R67, R64, R66.reuse, R67 ;  /* 0x0000004240437223 */ /* 0x080fe20000010043 */
[--C-:B------:R-:W-:Y:S02]  /*37c0*/  HADD2.F32 R53, -RZ, R21.reuse.H0_H0 ;  /* 0x20000015ff357230 */ /* 0x100fe40000004100 */
[-C--:B------:R-:W-:Y:S01]  /*37d0*/  FFMA.FTZ R68, R63, R66.reuse, R68 ;  /* 0x000000423f447223 */ /* 0x080fe20000010044 */
[----:B------:R-:W-:Y:S02]  /*37e0*/  HADD2.F32 R42, -RZ, R21.H1_H1 ;  /* 0x30000015ff2a7230 */ /* 0x000fe40000004100 */
        /* <DEDUP_REMOVED lines=39> */
[----:B------:R-:W-:Y:S01]  /*3a60*/  FFMA.FTZ R53, R65, R42, R18 ;  /* 0x0000002a41357223 */ /* 0x000fe20000010012 */
[----:B------:R-:W-:Y:S01]  /*3a70*/  F2FP.F16.F32.PACK_AB R67, RZ, R67 ;  /* 0x00000043ff43723e */ /* 0x000fe200000000ff */
[----:B------:R-:W1:Y:S01]  /*3a80*/  LDS.64 R18, [UR5+0x198] ;  /* 0x00019805ff127984 */ /* 0x000e620008000a00 */
[----:B------:R-:W-:Y:S01]  /*3a90*/  FMUL.FTZ R22, R27, R22 ;  /* 0x000000161b167220 */ /* 0x000fe20000410000 */
[----:B------:R-:W-:Y:S01]  /*3aa0*/  FMUL.FTZ R41, R26, R41 ;  /* 0x000000291a297220 */ /* 0x000fe20000410000 */
[----:B------:R-:W-:Y:S01]  /*3ab0*/  PRMT R6, R6, 0x5410, R67 ;  /* 0x0000541006067816 */ /* 0x000fe20000000043 */
[----:B------:R-:W-:Y:S01]  /*3ac0*/  FMUL.FTZ R23, R28, R23 ;  /* 0x000000171c177220 */ /* 0x000fe20000410000 */
[----:B------:R-:W-:Y:S01]  /*3ad0*/  FMUL.FTZ R68, R29, R68 ;  /* 0x000000441d447220 */ /* 0x000fe20000410000 */
[----:B------:R-:W-:-:S02]  /*3ae0*/  F2FP.F16.F32.PACK_AB R22, RZ, R22 ;  /* 0x00000016ff16723e */ /* 0x000fc400000000ff */
[----:B------:R-:W-:Y:S01]  /*3af0*/  F2FP.F16.F32.PACK_AB R41, RZ, R41 ;  /* 0x00000029ff29723e */ /* 0x000fe200000000ff */
[----:B------:R-:W-:Y:S01]  /*3b00*/  HFMA2.MMA R38, R6, 1, 1, R38 ;  /* 0x3c003c0006267835 */ /* 0x000fe20000000026 */
[----:B------:R-:W-:Y:S01]  /*3b10*/  FFMA.FTZ R74, R63, R42, R74 ;  /* 0x0000002a3f4a7223 */ /* 0x000fe2000001004a */
[----:B------:R-:W-:Y:S02]  /*3b20*/  F2FP.F16.F32.PACK_AB R23, RZ, R23 ;  /* 0x00000017ff17723e */ /* 0x000fe400000000ff */
[----:B------:R-:W-:Y:S02]  /*3b30*/  PRMT R6, R22, 0x5410, R41 ;  /* 0x0000541016067816 */ /* 0x000fe40000000029 */
[----:B------:R-:W-:Y:S01]  /*3b40*/  F2FP.F16.F32.PACK_AB R68, RZ, R68 ;  /* 0x00000044ff44723e */ /* 0x000fe200000000ff */
[----:B------:R-:W-:Y:S01]  /*3b50*/  FMUL.FTZ R74, R29, R74 ;  /* 0x0000004a1d4a7220 */ /* 0x000fe20000410000 */
[----:B------:R-:W-:Y:S02]  /*3b60*/  FMUL.FTZ R53, R28, R53 ;  /* 0x000000351c357220 */ /* 0x000fe40000410000 */
[----:B------:R-:W-:Y:S01]  /*3b70*/  PRMT R68, R68, 0x5410, R23 ;  /* 0x0000541044447816 */ /* 0x000fe20000000017 */
[----:B------:R-:W-:Y:S01]  /*3b80*/  HFMA2.MMA R35, R6, 1, 1, R35 ;  /* 0x3c003c0006237835 */ /* 0x000fe20000000023 */
[----:B------:R-:W2:Y:S01]  /*3b90*/  LDS.64 R22, [UR5+0x10] ;  /* 0x00001005ff167984 */ /* 0x000ea20008000a00 */
[--C-:B0-----:R-:W-:Y:S01]  /*3ba0*/  HADD2.F32 R6, -RZ, R20.reuse.H0_H0 ;  /* 0x20000014ff067230 */ /* 0x101fe20000004100 */
[----:B------:R-:W-:Y:S01]  /*3bb0*/  F2FP.F16.F32.PACK_AB R74, RZ, R74 ;  /* 0x0000004aff4a723e */ /* 0x000fe200000000ff */
[----:B------:R-:W-:Y:S01]  /*3bc0*/  HADD2.F32 R20, -RZ, R20.H1_H1 ;  /* 0x30000014ff147230 */ /* 0x000fe20000004100 */
[----:B------:R-:W-:Y:S01]  /*3bd0*/  F2FP.F16.F32.PACK_AB R53, RZ, R53 ;  /* 0x00000035ff35723e */ /* 0x000fe200000000ff */
[----:B------:R-:W-:-:S02]  /*3be0*/  HADD2.F32 R41, -RZ, R21.H0_H0 ;  /* 0x20000015ff297230 */ /* 0x000fc40000004100 */
[----:B------:R-:W-:Y:S02]  /*3bf0*/  HADD2.F32 R42, -RZ, R21.H1_H1 ;  /* 0x30000015ff2a7230 */ /* 0x000fe40000004100 */
[-C--:B------:R-:W-:Y:S01]  /*3c00*/  FFMA.FTZ R21, R4, R6.reuse, RZ ;  /* 0x0000000604157223 */ /* 0x080fe200000100ff */
[-C--:B------:R-:W-:Y:S01]  /*3c10*/  FFMA.FTZ R66, R2, R6.reuse, RZ ;  /* 0x0000000602427223 */ /* 0x080fe200000100ff */
[----:B------:R-:W-:Y:S01]  /*3c20*/  PRMT R74, R74, 0x5410, R53 ;  /* 0x000054104a4a7816 */ /* 0x000fe20000000035 */
[----:B------:R-:W-:Y:S02]  /*3c30*/  HADD2 R39, R68, R39 ;  /* 0x0000002744277230 */ /* 0x000fe40000000000 */
[-C--:B------:R-:W-:Y:S01]  /*3c40*/  FFMA.FTZ R68, R5, R6.reuse, RZ ;  /* 0x0000000605447223 */ /* 0x080fe200000100ff */
[----:B------:R-:W-:Y:S01]  /*3c50*/  FFMA.FTZ R53, R3, R6, RZ ;  /* 0x0000000603357223 */ /* 0x000fe200000100ff */
[-C--:B------:R-:W-:Y:S01]  /*3c60*/  FFMA.FTZ R6, R30, R20.reuse, R21 ;  /* 0x000000141e067223 */ /* 0x080fe20000010015 */
[-C--:B------:R-:W-:Y:S01]  /*3c70*/  FFMA.FTZ R21, R31, R20.reuse, R66 ;  /* 0x000000141f157223 */ /* 0x080fe20000010042 */
[-C--:B------:R-:W-:Y:S01]  /*3c80*/  FFMA.FTZ R68, R43, R20.reuse, R68 ;  /* 0x000000142b447223 */ /* 0x080fe20000010044 */
[----:B------:R-:W-:-:S02]  /*3c90*/  FFMA.FTZ R67, R44, R20, R53 ;  /* 0x000000142c437223 */ /* 0x000fc40000010035 */
        /* <DEDUP_REMOVED lines=12> */
[--C-:B------:R-:W-:Y:S01]  /*3d60*/  HADD2.F32 R18, -RZ, R19.reuse.H0_H0 ;  /* 0x20000013ff127230 */ /* 0x100fe20000004100 */
[----:B------:R-:W-:Y:S01]  /*3d70*/  HFMA2.MMA R40, R74, 1, 1, R40 ;  /* 0x3c003c004a287835 */ /* 0x000fe20000000028 */
        /* <DEDUP_REMOVED lines=15> */
[----:B------:R-:W-:Y:S01]  /*3e70*/  FFMA.FTZ R19, R65, R42, R18 ;  /* 0x0000002a41137223 */ /* 0x000fe20000010012 */
[----:B------:R-:W-:Y:S02]  /*3e80*/  HADD2.F32 R22, -RZ, R22.H1_H1 ;  /* 0x30000016ff167230 */ /* 0x000fe40000004100 */
[----:B------:R-:W-:Y:S01]  /*3e90*/  FFMA.FTZ R67, R6, R3, RZ ;  /* 0x0000000306437223 */ /* 0x000fe200000100ff */
[--C-:B------:R-:W-:Y:S02]  /*3ea0*/  HADD2.F32 R41, -RZ, R23.reuse.H0_H0 ;  /* 0x20000017ff297230 */ /* 0x100fe40000004100 */
[----:B------:R-:W-:Y:S02]  /*3eb0*/  HADD2.F32 R18, -RZ, R23.H1_H1 ;  /* 0x30000017ff127230 */ /* 0x000fe40000004100 */
[----:B------:R-:W-:Y:S01]  /*3ec0*/  FFMA.FTZ R23, R4, R6, RZ ;  /* 0x0000000604177223 */ /* 0x000fe200000100ff */
[----:B------:R-:W-:Y:S01]  /*3ed0*/  FFMA.FTZ R74, R63, R42, R66 ;  /* 0x0000002a3f4a7223 */ /* 0x000fe20000010042 */
        /* <DEDUP_REMOVED lines=16> */
[----:B------:R-:W-:Y:S01]  /*3fe0*/  FFMA.FTZ R20, R41, R52, R67 ;  /* 0x0000003429147223 */ /* 0x000fe20000010043 */
[--C-:B------:R-:W-:Y:S02]  /*3ff0*/  HADD2.F32 R18, -RZ, R21.reuse.H0_H0 ;  /* 0x20000015ff127230 */ /* 0x100fe40000004100 */
[----:B------:R-:W-:Y:S02]  /*4000*/  HADD2.F32 R22, -RZ, R21.H1_H1 ;  /* 0x30000015ff167230 */ /* 0x000fe40000004100 */
[----:B------:R-:W-:Y:S01]  /*4010*/  FFMA.FTZ R21, R49, R41, R6 ;  /* 0x0000002931157223 */ /* 0x000fe20000010006 */
[C---:B------:R-:W-:Y:S01]  /*4020*/  FFMA.FTZ R42, R41.reuse, R50, R42 ;  /* 0x00000032292a7223 */ /* 0x040fe2000001002a */
[----:B------:R-:W-:Y:S01]  /*4030*/  FFMA.FTZ R53, R41, R51, R66 ;  /* 0x0000003329357223 */ /* 0x000fe20000010042 */
[C---:B------:R-:W-:Y:S01]  /*4040*/  FFMA.FTZ R67, R23.reuse, R61, R20 ;  /* 0x0000003d17437223 */ /* 0x040fe20000010014 */
[----:B------:R-:W-:Y:S01]  /*4050*/  FFMA.FTZ R6, R54, R23, R21 ;  /* 0x0000001736067223 */ /* 0x000fe20000010015 */
[C---:B------:R-:W-:Y:S01]  /*4060*/  FFMA.FTZ R41, R23.reuse, R56, R42 ;  /* 0x0000003817297223 */ /* 0x040fe2000001002a */
[----:B------:R-:W0:Y:S01]  /*4070*/  LDS.64 R20, [UR5+0x210] ;  /* 0x00021005ff147984 */ /* 0x000e220008000a00 */
[----:B------:R-:W-:Y:S01]  /*4080*/  FFMA.FTZ R42, R23, R58, R53 ;  /* 0x0000003a172a7223 */ /* 0x000fe20000010035 */
[----:B------:R-:W-:-:S03]  /*4090*/  FFMA.FTZ R23, R55, R18, R6 ;  /* 0x0000001237177223 */ /* 0x000fc60000010006 */
[C---:B------:R-:W-:Y:S01]  /*40a0*/  FFMA.FTZ R53, R18.reuse, R59, R42 ;  /* 0x0000003b12357223 */ /* 0x040fe2000001002a */
[C---:B------:R-:W-:Y:S01]  /*40b0*/  FFMA.FTZ R41, R18.reuse, R57, R41 ;  /* 0x0000003912297223 */ /* 0x040fe20000010029 */
[----:B------:R-:W-:Y:S02]  /*40c0*/  FFMA.FTZ R42, R18, R60, R67 ;  /* 0x0000003c122a7223 */ /* 0x000fe40000010043 */
[----:B------:R-:W-:Y:S01]  /*40d0*/  FFMA.FTZ R18, R22, R63, R53 ;  /* 0x0000003f16127223 */ /* 0x000fe20000010035 */
[----:B------:R-:W-:-:S03]  /*40e0*/  FMUL.FTZ R19, R28, R19 ;  /* 0x000000131c137220 */ /* 0x000fc60000410000 */
[----:B------:R-:W-:Y:S01]  /*40f0*/  FMUL.FTZ R18, R29, R18 ;  /* 0x000000121d127220 */ /* 0x000fe20000410000 */
[----:B------:R-:W-:Y:S01]  /*4100*/  FFMA.FTZ R6, R62, R22, R23 ;  /* 0x000000163e067223 */ /* 0x000fe20000010017 */
[C---:B------:R-:W-:Y:S01]  /*4110*/  FFMA.FTZ R41, R22.reuse, R64, R41 ;  /* 0x0000004016297223 */ /* 0x040fe20000010029 */
[----:B------:R-:W-:Y:S01]  /*4120*/  FFMA.FTZ R23, R22, R65, R42 ;  /* 0x0000004116177223 */ /* 0x000fe2000001002a */
[----:B------:R-:W-:Y:S02]  /*4130*/  F2FP.F16.F32.PACK_AB R42, RZ, R19 ;  /* 0x00000013ff2a723e */ /* 0x000fe400000000ff */
[----:B------:R-:W-:Y:S02]  /*4140*/  F2FP.F16.F32.PACK_AB R22, RZ, R18 ;  /* 0x00000012ff16723e */ /* 0x000fe400000000ff */
[----:B------:R-:W1:Y:S01]  /*4150*/  LDS.64 R18, [UR5+0x218] ;  /* 0x00021805ff127984 */ /* 0x000e620008000a00 */
[C---:B------:R-:W-:Y:S01]  /*4160*/  FMUL.FTZ R6, R27.reuse, R6 ;  /* 0x000000061b067220 */ /* 0x040fe20000410000 */
[C---:B------:R-:W-:Y:S01]  /*4170*/  FMUL.FTZ R41, R26.reuse, R41 ;  /* 0x000000291a297220 */ /* 0x040fe20000410000 */
[----:B------:R-:W-:Y:S01]  /*4180*/  FMUL.FTZ R68, R27, R68 ;  /* 0x000000441b447220 */ /* 0x000fe20000410000 */
[----:B------:R-:W-:-:S02]  /*4190*/  FMUL.FTZ R73, R26, R73 ;  /* 0x000000491a497220 */ /* 0x000fc40000410000 */
[----:B------:R-:W-:Y:S02]  /*41a0*/  F2FP.F16.F32.PACK_AB R6, RZ, R6 ;  /* 0x00000006ff06723e */ /* 0x000fe400000000ff */
[----:B------:R-:W-:Y:S01]  /*41b0*/  F2FP.F16.F32.PACK_AB R41, RZ, R41 ;  /* 0x00000029ff29723e */ /* 0x000fe200000000ff */
[----:B------:R-:W-:Y:S01]  /*41c0*/  FMUL.FTZ R74, R29, R74 ;  /* 0x0000004a1d4a7220 */ /* 0x000fe20000410000 */
[----:B------:R-:W-:Y:S01]  /*41d0*/  F2FP.F16.F32.PACK_AB R68, RZ, R68 ;  /* 0x00000044ff44723e */ /* 0x000fe200000000ff */
[----:B------:R-:W-:Y:S01]  /*41e0*/  FMUL.FTZ R23, R28, R23 ;  /* 0x000000171c177220 */ /* 0x000fe20000410000 */
[----:B------:R-:W-:Y:S02]  /*41f0*/  PRMT R6, R6, 0x5410, R41 ;  /* 0x0000541006067816 */ /* 0x000fe40000000029 */
[----:B------:R-:W-:Y:S02]  /*4200*/  F2FP.F16.F32.PACK_AB R73, RZ, R73 ;  /* 0x00000049ff49723e */ /* 0x000fe400000000ff */
[----:B------:R-:W-:-:S02]  /*4210*/  F2FP.F16.F32.PACK_AB R74, RZ, R74 ;  /* 0x0000004aff4a723e */ /* 0x000fc400000000ff */
[----:B------:R-:W-:Y:S01]  /*4220*/  PRMT R68, R68, 0x5410, R73 ;  /* 0x0000541044447816 */ /* 0x000fe20000000049 */
[----:B------:R-:W-:Y:S01]  /*4230*/  HFMA2.MMA R36, R6, 1, 1, R36 ;  /* 0x3c003c0006247835 */ /* 0x000fe20000000024 */
[----:B------:R-:W-:Y:S01]  /*4240*/  F2FP.F16.F32.PACK_AB R23, RZ, R23 ;  /* 0x00000017ff17723e */ /* 0x000fe200000000ff */
[--C-:B0-----:R-:W-:Y:S01]  /*4250*/  HADD2.F32 R6, -RZ, R20.reuse.H0_H0 ;  /* 0x20000014ff067230 */ /* 0x101fe20000004100 */
[----:B------:R-:W-:Y:S01]  /*4260*/  LEA.HI R67, R12, 0xffffff80, RZ, 0x8 ;  /* 0xffffff800c437811 */ /* 0x000fe200078f40ff */
[----:B------:R-:W-:Y:S01]  /*4270*/  HADD2.F32 R20, -RZ, R20.H1_H1 ;  /* 0x30000014ff147230 */ /* 0x000fe20000004100 */
[----:B------:R-:W-:Y:S01]  /*4280*/  PRMT R74, R74, 0x5410, R42 ;  /* 0x000054104a4a7816 */ /* 0x000fe2000000002a */
[----:B------:R-:W-:Y:S01]  /*4290*/  HFMA2.MMA R33, R68, 1, 1, R33 ;  /* 0x3c003c0044217835 */ /* 0x000fe20000000021 */
[----:B------:R-:W-:Y:S01]  /*42a0*/  PRMT R41, R22, 0x5410, R23 ;  /* 0x0000541016297816 */ /* 0x000fe20000000017 */
[--C-:B------:R-:W-:Y:S01]  /*42b0*/  HADD2.F32 R23, -RZ, R21.reuse.H0_H0 ;  /* 0x20000015ff177230 */ /* 0x100fe20000004100 */
[----:B------:R0:W-:Y:S01]  /*42c0*/  I2F.F16 R22, R67 ;  /* 0x0000004300167306 */ /* 0x0001e20000200c00 */
[----:B------:R-:W-:-:S02]  /*42d0*/  HADD2.F32 R42, -RZ, R21.H1_H1 ;  /* 0x30000015ff2a7230 */ /* 0x000fc40000004100 */
[-C--:B------:R-:W-:Y:S01]  /*42e0*/  FFMA.FTZ R21, R4, R6.reuse, RZ ;  /* 0x0000000604157223 */ /* 0x080fe200000100ff */
[-C--:B------:R-:W-:Y:S01]  /*42f0*/  FFMA.FTZ R66, R2, R6.reuse, RZ ;  /* 0x0000000602427223 */ /* 0x080fe200000100ff */
[-C--:B------:R-:W-:Y:S01]  /*4300*/  FFMA.FTZ R68, R5, R6.reuse, RZ ;  /* 0x0000000605447223 */ /* 0x080fe200000100ff */
[----:B------:R-:W-:Y:S02]  /*4310*/  HADD2 R37, R41, R37 ;  /* 0x0000002529257230 */ /* 0x000fe40000000000 */
[----:B0-----:R-:W-:Y:S01]  /*4320*/  FFMA.FTZ R67, R3, R6, RZ ;  /* 0x0000000603437223 */ /* 0x001fe200000100ff */
        /* <DEDUP_REMOVED lines=9> */
[----:B------:R-:W-:-:S02]  /*43c0*/  HADD2 R34, R74, R34 ;  /* 0x000000224a227230 */ /* 0x000fc40000000000 */
[-C--:B------:R-:W-:Y:S01]  /*43d0*/  FFMA.FTZ R6, R72, R42.reuse, R67 ;  /* 0x0000002a48067223 */ /* 0x080fe20000010043 */
[----:B------:R-:W-:Y:S01]  /*43e0*/  LEA.HI R74, R14, 0xffffff80, RZ, 0x8 ;  /* 0xffffff800e4a7811 */ /* 0x000fe200078f40ff */
[-C--:B------:R-:W-:Y:S01]  /*43f0*/  FFMA.FTZ R79, R70, R42.reuse, R23 ;  /* 0x0000002a464f7223 */ /* 0x080fe20000010017 */
[--C-:B-1----:R-:W-:Y:S02]  /*4400*/  HADD2.F32 R23, -RZ, R18.reuse.H0_H0 ;  /* 0x20000012ff177230 */ /* 0x102fe40000004100 */
[----:B------:R-:W-:Y:S01]  /*4410*/  HADD2.F32 R67, -RZ, R18.H1_H1 ;  /* 0x30000012ff437230 */ /* 0x000fe20000004100 */
[----:B------:R-:W-:Y:S01]  /*4420*/  LOP3.LUT R18, R13, 0xff, RZ, 0xc0, !PT ;  /* 0x000000ff0d127812 */ /* 0x000fe200078ec0ff */
[-C--:B------:R-:W-:Y:S01]  /*4430*/  FFMA.FTZ R73, R69, R42.reuse, R66 ;  /* 0x0000002a45497223 */ /* 0x080fe20000010042 */
[----:B------:R1:W-:Y:S01]  /*4440*/  I2F.F16 R41, R74 ;  /* 0x0000004a00297306 */ /* 0x0003e20000200c00 */
[----:B------:R-:W-:Y:S01]  /*4450*/  FFMA.FTZ R66, R71, R42, R68 ;  /* 0x0000002a47427223 */ /* 0x000fe20000010044 */
[--C-:B------:R-:W-:Y:S01]  /*4460*/  HADD2.F32 R68, -RZ, R19.reuse.H0_H0 ;  /* 0x20000013ff447230 */ /* 0x100fe20000004100 */
[----:B------:R-:W-:Y:S01]  /*4470*/  IADD3 R80, R18, -0x80, RZ ;  /* 0xffffff8012507810 */ /* 0x000fe20007ffe0ff */
[----:B------:R-:W-:-:S02]  /*4480*/  HADD2.F32 R75, -RZ, R19.H1_H1 ;  /* 0x30000013ff4b7230 */ /* 0x000fc40000004100 */
[-C--:B------:R-:W-:Y:S01]  /*4490*/  FFMA.FTZ R19, R49, R23.reuse, R6 ;  /* 0x0000001731137223 */ /* 0x080fe20000010006 */
[-C--:B------:R-:W-:Y:S01]  /*44a0*/  FFMA.FTZ R73, R50, R23.reuse, R73 ;  /* 0x0000001732497223 */ /* 0x080fe20000010049 */
[----:B------:R-:W-:Y:S01]  /*44b0*/  FFMA.FTZ R18, R52, R23, R79 ;  /* 0x0000001734127223 */ /* 0x000fe2000001004f */
[----:B-1----:R-:W-:Y:S01]  /*44c0*/  LOP3.LUT R74, R15, 0xff, RZ, 0xc0, !PT ;  /* 0x000000ff0f4a7812 */ /* 0x002fe200078ec0ff */
[----:B------:R-:W-:-:S03]  /*44d0*/  FFMA.FTZ R6, R54, R67, R19 ;  /* 0x0000004336067223 */ /* 0x000fc60000010013 */
[----:B------:R-:W-:Y:S01]  /*44e0*/  IADD3 R79, R74, -0x80, RZ ;  /* 0xffffff804a4f7810 */ /* 0x000fe20007ffe0ff */
[-C--:B------:R-:W-:Y:S01]  /*44f0*/  FFMA.FTZ R74, R56, R67.reuse, R73 ;  /* 0x00000043384a7223 */ /* 0x080fe20000010049 */
[----:B------:R-:W-:Y:S02]  /*4500*/  FFMA.FTZ R73, R61, R67, R18 ;  /* 0x000000433d497223 */ /* 0x000fe40000010012 */
[----:B------:R-:W1:Y:S01]  /*4510*/  LDS.64 R18, [UR5+0x298] ;  /* 0x00029805ff127984 */ /* 0x000e620008000a00 */
[----:B------:R-:W-:Y:S01]  /*4520*/  FFMA.FTZ R77, R51, R23, R66 ;  /* 0x00000017334d7223 */ /* 0x000fe20000010042 */
[----:B------:R-:W-:-:S03]  /*4530*/  FFMA.FTZ R23, R55, R68, R6 ;  /* 0x0000004437177223 */ /* 0x000fc60000010006 */
[----:B------:R-:W-:Y:S01]  /*4540*/  FFMA.FTZ R76, R58, R67, R77 ;  /* 0x000000433a4c7223 */ /* 0x000fe2000001004d */
[-C--:B------:R-:W-:Y:S01]  /*4550*/  FFMA.FTZ R77, R57, R68.reuse, R74 ;  /* 0x00000044394d7223 */ /* 0x080fe2000001004a */
[----:B------:R-:W-:Y:S01]  /*4560*/  FFMA.FTZ R74, R62, R75, R23 ;  /* 0x0000004b3e4a7223 */ /* 0x000fe20000010017 */
[--C-:B0-----:R-:W-:Y:S01]  /*4570*/  HADD2.F32 R23, -RZ, R20.reuse.H0_H0 ;  /* 0x20000014ff177230 */ /* 0x101fe20000004100 */
[----:B------:R0:W-:Y:S01]  /*4580*/  I2F.F16 R67, R79 ;  /* 0x0000004f00437306 */ /* 0x0001e20000200c00 */
[----:B------:R-:W-:Y:S01]  /*4590*/  FFMA.FTZ R6, R59, R68, R76 ;  /* 0x000000443b067223 */ /* 0x000fe2000001004c */
[----:B------:R-:W-:Y:S02]  /*45a0*/  HADD2.F32 R20, -RZ, R20.H1_H1 ;  /* 0x30000014ff147230 */ /* 0x000fe40000004100 */
[--C-:B------:R-:W-:Y:S02]  /*45b0*/  HADD2.F32 R76, -RZ, R21.reuse.H1_H1 ;  /* 0x30000015ff4c7230 */ /* 0x100fe40000004100 */
[-C--:B------:R-:W-:Y:S01]  /*45c0*/  FFMA.FTZ R3, R3, R23.reuse, RZ ;  /* 0x0000001703037223 */ /* 0x080fe200000100ff */
[----:B------:R-:W-:Y:S01]  /*45d0*/  FFMA.FTZ R2, R2, R23, RZ ;  /* 0x0000001702027223 */ /* 0x000fe200000100ff */
[----:B0-----:R-:W-:-:S02]  /*45e0*/  HADD2.F32 R79, -RZ, R21.H0_H0 ;  /* 0x20000015ff4f7230 */ /* 0x001fc40000004100 */
        /* <DEDUP_REMOVED lines=14> */
[----:B------:R-:W-:Y:S01]  /*46d0*/  SHF.R.U32.HI R2, RZ, 0x8, R12 ;  /* 0x00000008ff027819 */ /* 0x000fe2000001160c */
[----:B-1----:R-:W-:-:S02]  /*46e0*/  HADD2.F32 R3, -RZ, R18.H0_H0 ;  /* 0x20000012ff037230 */ /* 0x002fc40000004100 */
[----:B------:R-:W-:Y:S01]  /*46f0*/  HADD2.F32 R5, -RZ, R18.H1_H1 ;  /* 0x30000012ff057230 */ /* 0x000fe20000004100 */
[----:B------:R-:W-:Y:S02]  /*4700*/  LOP3.LUT R18, R2, 0xff, RZ, 0xc0, !PT ;  /* 0x000000ff02127812 */ /* 0x000fe400078ec0ff */
        /* <DEDUP_REMOVED lines=8> */
[----:B------:R-:W-:Y:S01]  /*4790*/  SHF.R.U32.HI R4, RZ, 0x8, R15 ;  /* 0x00000008ff047819 */ /* 0x000fe2000001160f */
[----:B------:R-:W-:Y:S01]  /*47a0*/  FFMA.FTZ R5, R61, R5, R52 ;  /* 0x000000053d057223 */ /* 0x000fe20000010034 */
[----:B------:R-:W-:Y:S01]  /*47b0*/  SHF.R.U32.HI R20, RZ, 0x8, R13 ;  /* 0x00000008ff147819 */ /* 0x000fe2000001160d */
[----:B------:R-:W-:-:S02]  /*47c0*/  HADD2.F32 R19, -RZ, R19.H1_H1 ;  /* 0x30000013ff137230 */ /* 0x000fc40000004100 */
[-C--:B------:R-:W-:Y:S01]  /*47d0*/  FFMA.FTZ R55, R55, R2.reuse, R54 ;  /* 0x0000000237377223 */ /* 0x080fe20000010036 */
[-C--:B------:R-:W-:Y:S01]  /*47e0*/  FFMA.FTZ R57, R57, R2.reuse, R56 ;  /* 0x0000000239397223 */ /* 0x080fe20000010038 */
[----:B------:R-:W-:Y:S01]  /*47f0*/  LOP3.LUT R4, R4, 0xff, RZ, 0xc0, !PT ;  /* 0x000000ff04047812 */ /* 0x000fe200078ec0ff */
[-C--:B------:R-:W-:Y:S01]  /*4800*/  FFMA.FTZ R58, R59, R2.reuse, R58 ;  /* 0x000000023b3a7223 */ /* 0x080fe2000001003a */
[----:B------:R-:W-:Y:S01]  /*4810*/  LOP3.LUT R20, R20, 0xff, RZ, 0xc0, !PT ;  /* 0x000000ff14147812 */ /* 0x000fe200078ec0ff */
[----:B------:R-:W-:Y:S01]  /*4820*/  FFMA.FTZ R2, R60, R2, R5 ;  /* 0x000000023c027223 */ /* 0x000fe20000010005 */
[----:B------:R-:W-:Y:S01]  /*4830*/  IADD3 R4, R4, -0x80, RZ ;  /* 0xffffff8004047810 */ /* 0x000fe20007ffe0ff */
[-C--:B------:R-:W-:Y:S01]  /*4840*/  FFMA.FTZ R62, R62, R19.reuse, R55 ;  /* 0x000000133e3e7223 */ /* 0x080fe20000010037 */
[-C--:B------:R-:W-:Y:S01]  /*4850*/  FFMA.FTZ R57, R64, R19.reuse, R57 ;  /* 0x0000001340397223 */ /* 0x080fe20000010039 */
[-C--:B------:R-:W-:Y:S01]  /*4860*/  FFMA.FTZ R58, R63, R19.reuse, R58 ;  /* 0x000000133f3a7223 */ /* 0x080fe2000001003a */
[----:B------:R-:W-:Y:S01]  /*4870*/  IADD3 R20, R20, -0x80, RZ ;  /* 0xffffff8014147810 */ /* 0x000fe20007ffe0ff */
[----:B------:R-:W-:Y:S01]  /*4880*/  FFMA.FTZ R19, R65, R19, R2 ;  /* 0x0000001341137223 */ /* 0x000fe20000010002 */
[----:B------:R3:W-:Y:S01]  /*4890*/  I2F.F16 R47, R4 ;  /* 0x00000004002f7306 */ /* 0x0007e20000200c00 */
[----:B------:R-:W-:-:S02]  /*48a0*/  IADD3 R18, R18, -0x80, RZ ;  /* 0xffffff8012127810 */ /* 0x000fc40007ffe0ff */
[----:B------:R-:W-:-:S05]  /*48b0*/  FMUL.FTZ R19, R28, R19 ;  /* 0x000000131c137220 */ /* 0x000fca0000410000 */
[----:B------:R0:W-:Y:S01]  /*48c0*/  I2F.F16 R45, R20 ;  /* 0x00000014002d7306 */ /* 0x0001e20000200c00 */
[----:B---3--:R-:W-:-:S04]  /*48d0*/  LOP3.LUT R4, R8, 0xff, RZ, 0xc0, !PT ;  /* 0x000000ff08047812 */ /* 0x008fc800078ec0ff */
[----:B------:R-:W-:Y:S01]  /*48e0*/  IADD3 R52, R4, -0x80, RZ ;  /* 0xffffff8004347810 */ /* 0x000fe20007ffe0ff */
[----:B0-----:R-:W-:Y:S02]  /*48f0*/  IMAD.WIDE R20, R111, 0x4, R16 ;  /* 0x000000046f147825 */ /* 0x001fe400078e0210 */
[----:B------:R0:W-:Y:S01]  /*4900*/  I2F.F16 R44, R18 ;  /* 0x00000012002c7306 */ /* 0x0001e20000200c00 */
[----:B------:R-:W-:Y:S02]  /*4910*/  F2FP.F16.F32.PACK_AB R4, RZ, R19 ;  /* 0x00000013ff04723e */ /* 0x000fe400000000ff */
[----:B------:R-:W-:Y:S01]  /*4920*/  SHF.R.U32.HI R3, RZ, 0x8, R14 ;  /* 0x00000008ff037819 */ /* 0x000fe2000001160e */
[----:B0-----:R0:W2:Y:S03]  /*4930*/  LDG.E.128.CONSTANT R16, desc[UR8][R20.64] ;  /* 0x0000000814107981 */ /* 0x0010a6000c1e9d00 */
[----:B------:R-:W-:-:S04]  /*4940*/  LOP3.LUT R3, R3, 0xff, RZ, 0xc0, !PT ;  /* 0x000000ff03037812 */ /* 0x000fc800078ec0ff */
[----:B------:R-:W-:-:S04]  /*4950*/  IADD3 R3, R3, -0x80, RZ ;  /* 0xffffff8003037810 */ /* 0x000fc80007ffe0ff */
[----:B------:R1:W-:Y:S02]  /*4960*/  I2F.F16 R46, R3 ;  /* 0x00000003002e7306 */ /* 0x0003e40000200c00 */
[----:B-1----:R-:W1:Y:S01]  /*4970*/  LDS.64 R2, [UR5+0xa0] ;  /* 0x0000a005ff027984 */ /* 0x002e620008000a00 */
[----:B------:R-:W-:Y:S01]  /*4980*/  FFMA.FTZ R68, R60, R68, R73 ;  /* 0x000000443c447223 */ /* 0x000fe20000010049 */
[----:B------:R-:W-:Y:S01]  /*4990*/  LOP3.LUT R73, R14, 0xff, RZ, 0xc0, !PT ;  /* 0x000000ff0e497812 */ /* 0x000fe200078ec0ff */
[----:B------:R-:W-:Y:S01]  /*49a0*/  FMUL.FTZ R58, R29, R58 ;  /* 0x0000003a1d3a7220 */ /* 0x000fe20000410000 */
[----:B------:R-:W-:Y:S01]  /*49b0*/  LEA.HI R42, R15, 0xffffff80, RZ, 0x8 ;  /* 0xffffff800f2a7811 */ /* 0x000fe200078f40ff */
[-C--:B------:R-:W-:Y:S01]  /*49c0*/  FFMA.FTZ R77, R64, R75.reuse, R77 ;  /* 0x0000004b404d7223 */ /* 0x080fe2000001004d */
[-C--:B------:R-:W-:Y:S01]  /*49d0*/  FFMA.FTZ R6, R63, R75.reuse, R6 ;  /* 0x0000004b3f067223 */ /* 0x080fe20000010006 */
[----:B------:R-:W-:Y:S01]  /*49e0*/  LOP3.LUT R78, R12, 0xff, RZ, 0xc0, !PT ;  /* 0x000000ff0c4e7812 */ /* 0x000fe200078ec0ff */
[----:B------:R-:W-:Y:S01]  /*49f0*/  FFMA.FTZ R75, R65, R75, R68 ;  /* 0x0000004b414b7223 */ /* 0x000fe20000010044 */
[----:B------:R-:W-:-:S02]  /*4a00*/  SHF.R.U32.HI R14, RZ, 0x10, R14 ;  /* 0x00000010ff0e7819 */ /* 0x000fc4000001160e */
[----:B------:R-:W-:Y:S01]  /*4a10*/  SHF.R.U32.HI R15, RZ, 0x10, R15 ;  /* 0x00000010ff0f7819 */ /* 0x000fe2000001160f */
[----:B------:R-:W-:Y:S01]  /*4a20*/  FMUL.FTZ R62, R27, R62 ;  /* 0x0000003e1b3e7220 */ /* 0x000fe20000410000 */
[----:B------:R-:W-:Y:S01]  /*4a30*/  IADD3 R73, R73, -0x80, RZ ;  /* 0xffffff8049497810 */ /* 0x000fe20007ffe0ff */
[----:B------:R-:W-:Y:S01]  /*4a40*/  FMUL.FTZ R57, R26, R57 ;  /* 0x000000391a397220 */ /* 0x000fe20000410000 */
[----:B------:R-:W-:Y:S01]  /*4a50*/  F2FP.F16.F32.PACK_AB R58, RZ, R58 ;  /* 0x0000003aff3a723e */ /* 0x000fe200000000ff */
[----:B------:R-:W-:Y:S01]  /*4a60*/  FMUL.FTZ R6, R29, R6 ;  /* 0x000000061d067220 */ /* 0x000fe20000410000 */
[----:B------:R-:W-:Y:S01]  /*4a70*/  LEA.HI R53, R13, 0xffffff80, RZ, 0x8 ;  /* 0xffffff800d357811 */ /* 0x000fe200078f40ff */
[----:B------:R-:W-:Y:S01]  /*4a80*/  FMUL.FTZ R75, R28, R75 ;  /* 0x0000004b1c4b7220 */ /* 0x000fe20000410000 */
[----:B------:R-:W-:Y:S02]  /*4a90*/  IADD3 R78, R78, -0x80, RZ ;  /* 0xffffff804e4e7810 */ /* 0x000fe40007ffe0ff */
[----:B------:R-:W-:-:S02]  /*4aa0*/  LOP3.LUT R14, R14, 0xff, RZ, 0xc0, !PT ;  /* 0x000000ff0e0e7812 */ /* 0x000fc400078ec0ff */
[----:B------:R-:W-:Y:S02]  /*4ab0*/  LOP3.LUT R15, R15, 0xff, RZ, 0xc0, !PT ;  /* 0x000000ff0f0f7812 */ /* 0x000fe400078ec0ff */
[----:B------:R-:W-:Y:S02]  /*4ac0*/  SHF.R.U32.HI R12, RZ, 0x10, R12 ;  /* 0x00000010ff0c7819 */ /* 0x000fe4000001160c */
[----:B------:R-:W-:Y:S01]  /*4ad0*/  SHF.R.U32.HI R13, RZ, 0x10, R13 ;  /* 0x00000010ff0d7819 */ /* 0x000fe2000001160d */
[----:B------:R-:W3:Y:S01]  /*4ae0*/  I2F.F16 R66, R80 ;  /* 0x0000005000427306 */ /* 0x000ee20000200c00 */
[----:B------:R-:W-:Y:S02]  /*4af0*/  F2FP.F16.F32.PACK_AB R62, RZ, R62 ;  /* 0x0000003eff3e723e */ /* 0x000fe400000000ff */
[----:B------:R-:W-:Y:S02]  /*4b00*/  F2FP.F16.F32.PACK_AB R57, RZ, R57 ;  /* 0x00000039ff39723e */ /* 0x000fe400000000ff */
[----:B------:R-:W-:-:S02]  /*4b10*/  PRMT R58, R58, 0x5410, R4 ;  /* 0x000054103a3a7816 */ /* 0x000fc40000000004 */
[----:B------:R-:W-:Y:S01]  /*4b20*/  IADD3 R14, R14, -0x80, RZ ;  /* 0xffffff800e0e7810 */ /* 0x000fe20007ffe0ff */
[----:B------:R-:W4:Y:S01]  /*4b30*/  I2F.F16 R68, R78 ;  /* 0x0000004e00447306 */ /* 0x000f220000200c00 */
[----:B------:R-:W-:Y:S02]  /*4b40*/  IADD3 R15, R15, -0x80, RZ ;  /* 0xffffff800f0f7810 */ /* 0x000fe40007ffe0ff */
[----:B------:R-:W-:Y:S02]  /*4b50*/  LOP3.LUT R4, R10, 0xff, RZ, 0xc0, !PT ;  /* 0x000000ff0a047812 */ /* 0x000fe400078ec0ff */
[----:B------:R-:W-:Y:S02]  /*4b60*/  LOP3.LUT R12, R12, 0xff, RZ, 0xc0, !PT ;  /* 0x000000ff0c0c7812 */ /* 0x000fe400078ec0ff */
[----:B------:R-:W-:Y:S01]  /*4b70*/  LOP3.LUT R13, R13, 0xff, RZ, 0xc0, !PT ;  /* 0x000000ff0d0d7812 */ /* 0x000fe200078ec0ff */
[----:B------:R-:W5:Y:S01]  /*4b80*/  I2F.F16 R73, R73 ;  /* 0x0000004900497306 */ /* 0x000f620000200c00 */
[----:B------:R-:W-:-:S02]  /*4b90*/  F2FP.F16.F32.PACK_AB R6, RZ, R6 ;  /* 0x00000006ff06723e */ /* 0x000fc400000000ff */
[----:B------:R-:W-:Y:S02]  /*4ba0*/  F2FP.F16.F32.PACK_AB R75, RZ, R75 ;  /* 0x0000004bff4b723e */ /* 0x000fe400000000ff */
[----:B------:R-:W-:Y:S02]  /*4bb0*/  PRMT R62, R62, 0x5410, R57 ;  /* 0x000054103e3e7816 */ /* 0x000fe40000000039 */
[----:B------:R-:W-:Y:S01]  /*4bc0*/  IADD3 R55, R4, -0x80, RZ ;  /* 0xffffff8004377810 */ /* 0x000fe20007ffe0ff */
[----:B------:R1:W0:Y:S01]  /*4bd0*/  I2F.F16 R50, R14 ;  /* 0x0000000e00327306 */ /* 0x0002220000200c00 */
[----:B------:R-:W-:Y:S02]  /*4be0*/  IADD3 R12, R12, -0x80, RZ ;  /* 0xffffff800c0c7810 */ /* 0x000fe40007ffe0ff */
[----:B------:R-:W-:Y:S02]  /*4bf0*/  IADD3 R13, R13, -0x80, RZ ;  /* 0xffffff800d0d7810 */ /* 0x000fe40007ffe0ff */
[----:B------:R-:W-:-:S02]  /*4c00*/  PRMT R6, R6, 0x5410, R75 ;  /* 0x0000541006067816 */ /* 0x000fc4000000004b */
[----:B------:R-:W-:Y:S01]  /*4c10*/  LOP3.LUT R4, R11, 0xff, RZ, 0xc0, !PT ;  /* 0x000000ff0b047812 */ /* 0x000fe200078ec0ff */
[----:B------:R3:W-:Y:S01]  /*4c20*/  I2F.F16 R51, R15 ;  /* 0x0000000f00337306 */ /* 0x0007e20000200c00 */
[--C-:B-1----:R-:W-:Y:S01]  /*4c30*/  HADD2.F32 R14, -RZ, R2.reuse.H0_H0 ;  /* 0x20000002ff0e7230 */ /* 0x102fe20000004100 */
[----:B------:R-:W-:Y:S01]  /*4c40*/  LOP3.LUT R5, R9, 0xff, RZ, 0xc0, !PT ;  /* 0x000000ff09057812 */ /* 0x000fe200078ec0ff */
[----:B------:R-:W-:Y:S01]  /*4c50*/  HFMA2.MMA R24, R62, 1, 1, R24 ;  /* 0x3c003c003e187835 */ /* 0x000fe20000000018 */
[----:B------:R-:W-:Y:S01]  /*4c60*/  IADD3 R56, R4, -0x80, RZ ;  /* 0xffffff8004387810 */ /* 0x000fe20007ffe0ff */
[----:B---3--:R-:W-:Y:S01]  /*4c70*/  HADD2.F32 R15, -RZ, R2.H1_H1 ;  /* 0x30000002ff0f7230 */ /* 0x008fe20000004100 */
[----:B------:R-:W-:Y:S02]  /*4c80*/  SHF.R.U32.HI R2, RZ, 0x8, R8 ;  /* 0x00000008ff027819 */ /* 0x000fe40000011608 */
[----:B------:R1:W3:Y:S01]  /*4c90*/  I2F.F16 R48, R12 ;  /* 0x0000000c00307306 */ /* 0x0002e20000200c00 */
[----:B------:R-:W-:Y:S01]  /*4ca0*/  IADD3 R5, R5, -0x80, RZ ;  /* 0xffffff8005057810 */ /* 0x000fe20007ffe0ff */
[----:B------:R-:W-:-:S02]  /*4cb0*/  HADD2 R30, R6, R7 ;  /* 0x00000007061e7230 */ /* 0x000fc40000000000 */
[--C-:B------:R-:W-:Y:S01]  /*4cc0*/  HADD2.F32 R62, -RZ, R3.reuse.H0_H0 ;  /* 0x20000003ff3e7230 */ /* 0x100fe20000004100 */
[----:B------:R-:W-:Y:S01]  /*4cd0*/  LOP3.LUT R2, R2, 0xff, RZ, 0xc0, !PT ;  /* 0x000000ff02027812 */ /* 0x000fe200078ec0ff */
[----:B------:R-:W-:Y:S01]  /*4ce0*/  HADD2.F32 R57, -RZ, R3.H1_H1 ;  /* 0x30000003ff397230 */ /* 0x000fe20000004100 */
[--C-:B------:R-:W-:Y:S01]  /*4cf0*/  SHF.R.U32.HI R4, RZ, 0x10, R9.reuse ;  /* 0x00000010ff047819 */ /* 0x100fe20000011609 */
[----:B------:R-:W3:Y:S01]  /*4d00*/  LDS.64 R6, [UR5+0xa8] ;  /* 0x0000a805ff067984 */ /* 0x000ee20008000a00 */
[----:B------:R-:W3:Y:S01]  /*4d10*/  I2F.F16 R49, R13 ;  /* 0x0000000d00317306 */ /* 0x000ee20000200c00 */
[----:B------:R-:W-:Y:S01]  /*4d20*/  SHF.R.U32.HI R3, RZ, 0x8, R9 ;  /* 0x00000008ff037819 */ /* 0x000fe20000011609 */
[----:B------:R-:W-:Y:S01]  /*4d30*/  HADD2 R25, R58, R25 ;  /* 0x000000193a197230 */ /* 0x000fe20000000000 */
[----:B------:R-:W-:Y:S02]  /*4d40*/  LEA.HI R31, R9, 0xffffff80, RZ, 0x8 ;  /* 0xffffff80091f7811 */ /* 0x000fe400078f40ff */
[----:B------:R-:W-:Y:S01]  /*4d50*/  IADD3 R58, R2, -0x80, RZ ;  /* 0xffffff80023a7810 */ /* 0x000fe20007ffe0ff */
[----:B------:R-:W-:Y:S01]  /*4d60*/  HADD2.F32 R2, -RZ, R66.H0_H0 ;  /* 0x20000042ff027230 */ /* 0x000fe20000004100 */
[----:B-1----:R-:W-:Y:S01]  /*4d70*/  LOP3.LUT R12, R4, 0xff, RZ, 0xc0, !PT ;  /* 0x000000ff040c7812 */ /* 0x002fe200078ec0ff */
[----:B------:R-:W1:Y:S01]  /*4d80*/  I2F.F16 R53, R53 ;  /* 0x0000003500357306 */ /* 0x000e620000200c00 */
[----:B------:R-:W-:Y:S01]  /*4d90*/  LEA.HI R23, R8, 0xffffff80, RZ, 0x8 ;  /* 0xffffff8008177811 */ /* 0x000fe200078f40ff */
[----:B----4-:R-:W-:Y:S01]  /*4da0*/  HADD2.F32 R4, -RZ, R68.H0_H0 ;  /* 0x20000044ff047230 */ /* 0x010fe20000004100 */
[----:B------:R-:W-:Y:S01]  /*4db0*/  LOP3.LUT R9, R3, 0xff, RZ, 0xc0, !PT ;  /* 0x000000ff03097812 */ /* 0x000fe200078ec0ff */
[----:B------:R-:W-:Y:S01]  /*4dc0*/  HADD2.F32 R3, -RZ, R67.H0_H0 ;  /* 0x20000043ff037230 */ /* 0x000fe20000004100 */
[----:B------:R-:W-:-:S03]  /*4dd0*/  SHF.R.U32.HI R8, RZ, 0x10, R8 ;  /* 0x00000010ff087819 */ /* 0x000fc60000011608 */
[----:B------:R-:W4:Y:S01]  /*4de0*/  I2F.F16 R42, R42 ;  /* 0x0000002a002a7306 */ /* 0x000f220000200c00 */
[----:B------:R-:W-:Y:S01]  /*4df0*/  HADD2.F32 R46, -RZ, R46.H0_H0 ;  /* 0x2000002eff2e7230 */ /* 0x000fe20000004100 */
[----:B------:R-:W-:-:S06]  /*4e00*/  LOP3.LUT R8, R8, 0xff, RZ, 0xc0, !PT ;  /* 0x000000ff08087812 */ /* 0x000fcc00078ec0ff */
[----:B------:R5:W-:Y:S01]  /*4e10*/  I2F.F16 R54, R5 ;  /* 0x0000000500367306 */ /* 0x000be20000200c00 */
[----:B------:R-:W-:Y:S01]  /*4e20*/  IADD3 R9, R9, -0x80, RZ ;  /* 0xffffff8009097810 */ /* 0x000fe20007ffe0ff */
[----:B------:R-:W-:Y:S02]  /*4e30*/  HADD2.F32 R44, -RZ, R44.H0_H0 ;  /* 0x2000002cff2c7230 */ /* 0x000fe40000004100 */
[-C--:B------:R-:W-:Y:S01]  /*4e40*/  FFMA.FTZ R61, R4, R14.reuse, RZ ;  /* 0x0000000e043d7223 */ /* 0x080fe200000100ff */
[----:B------:R-:W-:Y:S02]  /*4e50*/  HADD2.F32 R45, -RZ, R45.H0_H0 ;  /* 0x2000002dff2d7230 */ /* 0x000fe40000004100 */
[----:B-----5:R-:W-:Y:S02]  /*4e60*/  HADD2.F32 R5, -RZ, R73.H0_H0 ;  /* 0x20000049ff057230 */ /* 0x020fe40000004100 */
[-C--:B------:R-:W-:Y:S01]  /*4e70*/  FFMA.FTZ R64, R2, R14.reuse, RZ ;  /* 0x0000000e02407223 */ /* 0x080fe200000100ff */
[----:B------:R-:W-:Y:S01]  /*4e80*/  HADD2.F32 R47, -RZ, R47.H0_H0 ;  /* 0x2000002fff2f7230 */ /* 0x000fe20000004100 */
[----:B------:R-:W-:Y:S01]  /*4e90*/  SHF.R.U32.HI R13, RZ, 0x8, R10 ;  /* 0x00000008ff0d7819 */ /* 0x000fe2000001160a */
[-C--:B------:R-:W-:Y:S01]  /*4ea0*/  FFMA.FTZ R65, R5, R14.reuse, RZ ;  /* 0x0000000e05417223 */ /* 0x080fe200000100ff */
[----:B------:R-:W-:Y:S01]  /*4eb0*/  FFMA.FTZ R14, R3, R14, RZ ;  /* 0x0000000e030e7223 */ /* 0x000fe200000100ff */
[----:B------:R-:W-:Y:S01]  /*4ec0*/  FMUL.FTZ R74, R27, R74 ;  /* 0x0000004a1b4a7220 */ /* 0x000fe20000410000 */
[----:B------:R-:W-:Y:S01]  /*4ed0*/  FMUL.FTZ R77, R26, R77 ;  /* 0x0000004d1a4d7220 */ /* 0x000fe20000410000 */
[----:B0-----:R-:W-:Y:S01]  /*4ee0*/  HADD2.F32 R50, -RZ, R50.H0_H0 ;  /* 0x20000032ff327230 */ /* 0x001fe20000004100 */
[----:B------:R-:W-:Y:S01]  /*4ef0*/  IADD3 R8, R8, -0x80, RZ ;  /* 0xffffff8008087810 */ /* 0x000fe20007ffe0ff */
[----:B------:R0:W-:Y:S01]  /*4f00*/  I2F.F16 R60, R9 ;  /* 0x00000009003c7306 */ /* 0x0001e20000200c00 */
[----:B------:R-:W-:Y:S01]  /*4f10*/  FFMA.FTZ R65, R46, R15, R65 ;  /* 0x0000000f2e417223 */ /* 0x000fe20000010041 */
[----:B---3--:R-:W-:-:S02]  /*4f20*/  HADD2.F32 R48, -RZ, R48.H0_H0 ;  /* 0x20000030ff307230 */ /* 0x008fc40000004100 */
[-C--:B------:R-:W-:Y:S01]  /*4f30*/  FFMA.FTZ R63, R44, R15.reuse, R61 ;  /* 0x0000000f2c3f7223 */ /* 0x080fe2000001003d */
[----:B------:R-:W-:Y:S02]  /*4f40*/  HADD2.F32 R49, -RZ, R49.H0_H0 ;  /* 0x20000031ff317230 */ /* 0x000fe40000004100 */
[-C--:B------:R-:W-:Y:S01]  /*4f50*/  FFMA.FTZ R64, R45, R15.reuse, R64 ;  /* 0x0000000f2d407223 */ /* 0x080fe20000010040 */
[----:B------:R-:W-:Y:S02]  /*4f60*/  HADD2.F32 R51, -RZ, R51.H0_H0 ;  /* 0x20000033ff337230 */ /* 0x000fe40000004100 */
[----:B------:R-:W-:Y:S01]  /*4f70*/  FFMA.FTZ R14, R47, R15, R14 ;  /* 0x0000000f2f0e7223 */ /* 0x000fe2000001000e */
[----:B------:R-:W-:Y:S02]  /*4f80*/  LOP3.LUT R13, R13, 0xff, RZ, 0xc0, !PT ;  /* 0x000000ff0d0d7812 */ /* 0x000fe400078ec0ff */
[----:B0-----:R-:W-:Y:S01]  /*4f90*/  SHF.R.U32.HI R9, RZ, 0x8, R11 ;  /* 0x00000008ff097819 */ /* 0x001fe2000001160b */
[----:B------:R0:W-:Y:S01]  /*4fa0*/  I2F.F16 R59, R8 ;  /* 0x00000008003b7306 */ /* 0x0001e20000200c00 */
[----:B------:R-:W-:Y:S01]  /*4fb0*/  F2FP.F16.F32.PACK_AB R74, RZ, R74 ;  /* 0x0000004aff4a723e */ /* 0x000fe200000000ff */
[----:B------:R-:W-:Y:S01]  /*4fc0*/  FFMA.FTZ R66, R50, R62, R65 ;  /* 0x0000003e32427223 */ /* 0x000fe20000010041 */
[----:B------:R-:W-:Y:S01]  /*4fd0*/  F2FP.F16.F32.PACK_AB R77, RZ, R77 ;  /* 0x0000004dff4d723e */ /* 0x000fe200000000ff */
[----:B------:R-:W-:-:S02]  /*4fe0*/  HADD2.F32 R22, -RZ, R22.H0_H0 ;  /* 0x20000016ff167230 */ /* 0x000fc40000004100 */
[-C--:B------:R-:W-:Y:S01]  /*4ff0*/  FFMA.FTZ R63, R48, R62.reuse, R63 ;  /* 0x0000003e303f7223 */ /* 0x080fe2000001003f */
[----:B-1----:R-:W-:Y:S02]  /*5000*/  HADD2.F32 R53, -RZ, R53.H0_H0 ;  /* 0x20000035ff357230 */ /* 0x002fe40000004100 */
[-C--:B------:R-:W-:Y:S01]  /*5010*/  FFMA.FTZ R64, R49, R62.reuse, R64 ;  /* 0x0000003e31407223 */ /* 0x080fe20000010040 */
[----:B------:R-:W-:Y:S02]  /*5020*/  HADD2.F32 R41, -RZ, R41.H0_H0 ;  /* 0x20000029ff297230 */ /* 0x000fe40000004100 */
[----:B------:R-:W-:Y:S01]  /*5030*/  FFMA.FTZ R65, R51, R62, R14 ;  /* 0x0000003e33417223 */ /* 0x000fe2000001000e */
[----:B----4-:R-:W-:Y:S01]  /*5040*/  HADD2.F32 R42, -RZ, R42.H0_H0 ;  /* 0x2000002aff2a7230 */ /* 0x010fe20000004100 */
[----:B0-----:R-:W-:Y:S02]  /*5050*/  IADD3 R8, R13, -0x80, RZ ;  /* 0xffffff800d087810 */ /* 0x001fe40007ffe0ff */
[----:B------:R-:W-:Y:S01]  /*5060*/  LOP3.LUT R9, R9, 0xff, RZ, 0xc0, !PT ;  /* 0x000000ff09097812 */ /* 0x000fe200078ec0ff */
[-C--:B------:R-:W-:Y:S01]  /*5070*/  FFMA.FTZ R67, R22, R57.reuse, R63 ;  /* 0x0000003916437223 */ /* 0x080fe2000001003f */
[----:B------:R-:W-:Y:S01]  /*5080*/  PRMT R74, R74, 0x5410, R77 ;  /* 0x000054104a4a7816 */ /* 0x000fe2000000004d */
[-C--:B------:R-:W-:Y:S01]  /*5090*/  FFMA.FTZ R73, R53, R57.reuse, R64 ;  /* 0x0000003935497223 */ /* 0x080fe20000010040 */
[-C--:B------:R-:W-:Y:S01]  /*50a0*/  FFMA.FTZ R66, R41, R57.reuse, R66 ;  /* 0x0000003929427223 */ /* 0x080fe20000010042 */
[----:B------:R-:W-:Y:S01]  /*50b0*/  FFMA.FTZ R77, R42, R57, R65 ;  /* 0x000000392a4d7223 */ /* 0x000fe20000010041 */
[----:B------:R0:W-:Y:S01]  /*50c0*/  I2F.F16 R62, R8 ;  /* 0x00000008003e7306 */ /* 0x0001e20000200c00 */
[----:B------:R-:W-:-:S02]  /*50d0*/  IADD3 R57, R9, -0x80, RZ ;  /* 0xffffff8009397810 */ /* 0x000fc40007ffe0ff */
[----:B------:R-:W-:Y:S02]  /*50e0*/  LEA.HI R43, R10, 0xffffff80, RZ, 0x8 ;  /* 0xffffff800a2b7811 */ /* 0x000fe400078f40ff */
[----:B------:R-:W-:Y:S01]  /*50f0*/  SHF.R.U32.HI R10, RZ, 0x10, R10 ;  /* 0x00000010ff0a7819 */ /* 0x000fe2000001160a */
[----:B0-----:R-:W0:Y:S01]  /*5100*/  LDS.64 R8, [UR5+0x120] ;  /* 0x00012005ff087984 */ /* 0x001e220008000a00 */
[----:B------:R-:W-:Y:S01]  /*5110*/  SHF.R.U32.HI R63, RZ, 0x10, R11 ;  /* 0x00000010ff3f7819 */ /* 0x000fe2000001160b */
[----:B------:R-:W1:Y:S01]  /*5120*/  I2F.F16 R55, R55 ;  /* 0x0000003700377306 */ /* 0x000e620000200c00 */
[----:B------:R-:W-:Y:S02]  /*5130*/  LOP3.LUT R10, R10, 0xff, RZ, 0xc0, !PT ;  /* 0x000000ff0a0a7812 */ /* 0x000fe400078ec0ff */
[----:B------:R-:W-:Y:S02]  /*5140*/  LOP3.LUT R63, R63, 0xff, RZ, 0xc0, !PT ;  /* 0x000000ff3f3f7812 */ /* 0x000fe400078ec0ff */
[----:B------:R-:W-:-:S03]  /*5150*/  IADD3 R10, R10, -0x80, RZ ;  /* 0xffffff800a0a7810 */ /* 0x000fc60007ffe0ff */
[----:B------:R-:W3:Y:S01]  /*5160*/  I2F.F16 R52, R52 ;  /* 0x0000003400347306 */ /* 0x000ee20000200c00 */
[----:B------:R-:W-:Y:S02]  /*5170*/  IADD3 R12, R12, -0x80, RZ ;  /* 0xffffff800c0c7810 */ /* 0x000fe40007ffe0ff */
[----:B------:R-:W-:-:S05]  /*5180*/  IADD3 R63, R63, -0x80, RZ ;  /* 0xffffff803f3f7810 */ /* 0x000fca0007ffe0ff */
[----:B------:R-:W4:Y:S01]  /*5190*/  I2F.F16 R56, R56 ;  /* 0x0000003800387306 */ /* 0x000f220000200c00 */
[--C-:B------:R-:W-:Y:S01]  /*51a0*/  HADD2.F32 R69, -RZ, R6.reuse.H0_H0 ;  /* 0x20000006ff457230 */ /* 0x100fe20000004100 */
[----:B------:R-:W-:Y:S01]  /*51b0*/  LEA.HI R11, R11, 0xffffff80, RZ, 0x8 ;  /* 0xffffff800b0b7811 */ /* 0x000fe200078f40ff */
[----:B------:R-:W-:Y:S02]  /*51c0*/  HADD2.F32 R71, -RZ, R6.H1_H1 ;  /* 0x30000006ff477230 */ /* 0x000fe40000004100 */
[----:B------:R-:W-:-:S03]  /*51d0*/  HADD2.F32 R64, -RZ, R7.H0_H0 ;  /* 0x20000007ff407230 */ /* 0x000fc60000004100 */
[----:B------:R-:W5:Y:S01]  /*51e0*/  I2F.F16 R58, R58 ;  /* 0x0000003a003a7306 */ /* 0x000f620000200c00 */
[----:B------:R-:W-:Y:S02]  /*51f0*/  HADD2.F32 R70, -RZ, R7.H1_H1 ;  /* 0x30000007ff467230 */ /* 0x000fe40000004100 */
[----:B------:R-:W0:Y:S05]  /*5200*/  LDS.64 R6, [UR5+0x128] ;  /* 0x00012805ff067984 */ /* 0x000e2a0008000a00 */
[----:B------:R-:W5:Y:S01]  /*5210*/  I2F.F16 R57, R57 ;  /* 0x0000003900397306 */ /* 0x000f620000200c00 */
[----:B-1----:R-:W-:-:S07]  /*5220*/  HADD2.F32 R55, -RZ, R55.H0_H0 ;  /* 0x20000037ff377230 */ /* 0x002fce0000004100 */
[----:B------:R-:W1:Y:S01]  /*5230*/  I2F.F16 R61, R12 ;  /* 0x0000000c003d7306 */ /* 0x000e620000200c00 */
[----:B---3--:R-:W-:-:S07]  /*5240*/  HADD2.F32 R52, -RZ, R52.H0_H0 ;  /* 0x20000034ff347230 */ /* 0x008fce0000004100 */
[----:B------:R-:W3:Y:S01]  /*5250*/  I2F.F16 R10, R10 ;  /* 0x0000000a000a7306 */ /* 0x000ee20000200c00 */
[----:B------:R-:W-:-:S07]  /*5260*/  HADD2.F32 R54, -RZ, R54.H0_H0 ;  /* 0x20000036ff367230 */ /* 0x000fce0000004100 */
[----:B------:R3:W0:Y:S01]  /*5270*/  I2F.F16 R65, R63 ;  /* 0x0000003f00417306 */ /* 0x0006220000200c00 */
[----:B----4-:R-:W-:Y:S02]  /*5280*/  HADD2.F32 R56, -RZ, R56.H0_H0 ;  /* 0x20000038ff387230 */ /* 0x010fe40000004100 */
[----:B------:R-:W-:-:S05]  /*5290*/  FFMA.FTZ R75, R55, R69, R66 ;  /* 0x00000045374b7223 */ /* 0x000fca0000010042 */
[----:B------:R-:W4:Y:S01]  /*52a0*/  I2F.F16 R31, R31 ;  /* 0x0000001f001f7306 */ /* 0x000f220000200c00 */
[----:B-----5:R-:W-:Y:S02]  /*52b0*/  HADD2.F32 R58, -RZ, R58.H0_H0 ;  /* 0x2000003aff3a7230 */ /* 0x020fe40000004100 */
[----:B------:R-:W-:Y:S01]  /*52c0*/  FFMA.FTZ R67, R52, R69, R67 ;  /* 0x0000004534437223 */ /* 0x000fe20000010043 */
[----:B------:R-:W-:-:S04]  /*52d0*/  HADD2.F32 R60, -RZ, R60.H0_H0 ;  /* 0x2000003cff3c7230 */ /* 0x000fc80000004100 */
[----:B------:R-:W5:Y:S01]  /*52e0*/  I2F.F16 R23, R23 ;  /* 0x0000001700177306 */ /* 0x000f620000200c00 */
[----:B------:R-:W-:Y:S02]  /*52f0*/  HADD2.F32 R62, -RZ, R62.H0_H0 ;  /* 0x2000003eff3e7230 */ /* 0x000fe40000004100 */
[----:B------:R-:W-:Y:S01]  /*5300*/  FFMA.FTZ R73, R54, R69, R73 ;  /* 0x0000004536497223 */ /* 0x000fe20000010049 */
[----:B------:R-:W-:-:S04]  /*5310*/  HADD2.F32 R66, -RZ, R57.H0_H0 ;  /* 0x20000039ff427230 */ /* 0x000fc80000004100 */
[----:B------:R-:W5:Y:S01]  /*5320*/  I2F.F16 R43, R43 ;  /* 0x0000002b002b7306 */ /* 0x000f620000200c00 */
[----:B------:R-:W-:-:S07]  /*5330*/  FFMA.FTZ R77, R56, R69, R77 ;  /* 0x00000045384d7223 */ /* 0x000fce000001004d */
[----:B------:R-:W5:Y:S01]  /*5340*/  I2F.F16 R11, R11 ;  /* 0x0000000b000b7306 */ /* 0x000f620000200c00 */
[----:B------:R-:W-:Y:S01]  /*5350*/  HFMA2.MMA R32, R74, 1, 1, R32 ;  /* 0x3c003c004a207835 */ /* 0x000fe20000000020 */
[----:B------:R-:W-:Y:S02]  /*5360*/  HADD2.F32 R59, -RZ, R59.H0_H0 ;  /* 0x2000003bff3b7230 */ /* 0x000fe40000004100 */
[-C--:B------:R-:W-:Y:S01]  /*5370*/  FFMA.FTZ R68, R60, R71.reuse, R73 ;  /* 0x000000473c447223 */ /* 0x080fe20000010049 */
[----:B-1----:R-:W-:Y:S02]  /*5380*/  HADD2.F32 R61, -RZ, R61.H0_H0 ;  /* 0x2000003dff3d7230 */ /* 0x002fe40000004100 */
[-C--:B------:R-:W-:Y:S01]  /*5390*/  FFMA.FTZ R74, R62, R71.reuse, R75 ;  /* 0x000000473e4a7223 */ /* 0x080fe2000001004b */
[----:B---3--:R-:W-:Y:S02]  /*53a0*/  HADD2.F32 R63, -RZ, R10.H0_H0 ;  /* 0x2000000aff3f7230 */ /* 0x008fe40000004100 */
[----:B------:R-:W-:Y:S01]  /*53b0*/  FFMA.FTZ R10, R58, R71, R67 ;  /* 0x000000473a0a7223 */ /* 0x000fe20000010043 */
[----:B0-----:R-:W-:-:S02]  /*53c0*/  HADD2.F32 R65, -RZ, R65.H0_H0 ;  /* 0x20000041ff417230 */ /* 0x001fc40000004100 */
[----:B------:R-:W-:Y:S01]  /*53d0*/  FFMA.FTZ R76, R66, R71, R77 ;  /* 0x00000047424c7223 */ /* 0x000fe2000001004d */
[----:B------:R-:W-:-:S04]  /*53e0*/  IMAD.WIDE R20, R111, 0x4, R20 ;  /* 0x000000046f147825 */ /* 0x000fc800078e0214 */
[-C--:B------:R-:W-:Y:S01]  /*53f0*/  FFMA.FTZ R57, R59, R64.reuse, R10 ;  /* 0x000000403b397223 */ /* 0x080fe2000001000a */
[-C--:B------:R-:W-:Y:S01]  /*5400*/  FFMA.FTZ R72, R61, R64.reuse, R68 ;  /* 0x000000403d487223 */ /* 0x080fe20000010044 */
[-C--:B------:R-:W-:Y:S01]  /*5410*/  FFMA.FTZ R71, R63, R64.reuse, R74 ;  /* 0x000000403f477223 */ /* 0x080fe2000001004a */
[----:B------:R-:W-:Y:S01]  /*5420*/  FFMA.FTZ R76, R65, R64, R76 ;  /* 0x00000040414c7223 */ /* 0x000fe2000001004c */
[----:B----4-:R-:W-:Y:S01]  /*5430*/  HADD2.F32 R67, -RZ, R31.H0_H0 ;  /* 0x2000001fff437230 */ /* 0x010fe20000004100 */
[----:B------:R-:W3:Y:S01]  /*5440*/  LDG.E.128.CONSTANT R12, desc[UR8][R20.64] ;  /* 0x00000008140c7981 */ /* 0x000ee2000c1e9d00 */
[----:B-----5:R-:W-:Y:S02]  /*5450*/  HADD2.F32 R64, -RZ, R23.H0_H0 ;  /* 0x20000017ff407230 */ /* 0x020fe40000004100 */
[----:B------:R-:W-:Y:S02]  /*5460*/  HADD2.F32 R68, -RZ, R43.H0_H0 ;  /* 0x2000002bff447230 */ /* 0x000fe40000004100 */
[----:B------:R-:W-:-:S02]  /*5470*/  HADD2.F32 R69, -RZ, R11.H0_H0 ;  /* 0x2000000bff457230 */ /* 0x000fc40000004100 */
[--C-:B------:R-:W-:Y:S02]  /*5480*/  HADD2.F32 R31, -RZ, R8.reuse.H0_H0 ;  /* 0x20000008ff1f7230 */ /* 0x100fe40000004100 */
[-C--:B------:R-:W-:Y:S01]  /*5490*/  FFMA.FTZ R11, R67, R70.reuse, R72 ;  /* 0x00000046430b7223 */ /* 0x080fe20000010048 */
[-C--:B------:R-:W-:Y:S01]  /*54a0*/  FFMA.FTZ R10, R64, R70.reuse, R57 ;  /* 0x00000046400a7223 */ /* 0x080fe20000010039 */
[-C--:B------:R-:W-:Y:S01]  /*54b0*/  FFMA.FTZ R72, R68, R70.reuse, R71 ;  /* 0x0000004644487223 */ /* 0x080fe20000010047 */
[----:B------:R-:W-:Y:S01]  /*54c0*/  FFMA.FTZ R23, R69, R70, R76 ;  /* 0x0000004645177223 */ /* 0x000fe2000001004c */
[----:B------:R-:W-:Y:S02]  /*54d0*/  HADD2.F32 R8, -RZ, R8.H1_H1 ;  /* 0x30000008ff087230 */ /* 0x000fe40000004100 */
[----:B------:R-:W-:Y:S01]  /*54e0*/  FFMA.FTZ R57, R5, R31, RZ ;  /* 0x0000001f05397223 */ /* 0x000fe200000100ff */
[--C-:B------:R-:W-:Y:S02]  /*54f0*/  HADD2.F32 R70, -RZ, R9.reuse.H0_H0 ;  /* 0x20000009ff467230 */ /* 0x100fe40000004100 */
        /* <DEDUP_REMOVED lines=10> */
[----:B------:R-:W-:Y:S02]  /*55a0*/  HADD2.F32 R31, -RZ, R6.H0_H0 ;  /* 0x20000006ff1f7230 */ /* 0x000fe40000004100 */
[-C--:B------:R-:W-:Y:S01]  /*55b0*/  FFMA.FTZ R57, R51, R70.reuse, R76 ;  /* 0x0000004633397223 */ /* 0x080fe2000001004c */
[-C--:B------:R-:W-:Y:S01]  /*55c0*/  FFMA.FTZ R8, R41, R43.reuse, R8 ;  /* 0x0000002b29087223 */ /* 0x080fe20000010008 */
[-C--:B------:R-:W-:Y:S01]  /*55d0*/  FFMA.FTZ R9, R22, R43.reuse, R9 ;  /* 0x0000002b16097223 */ /* 0x080fe20000010009 */
[----:B------:R-:W-:Y:S01]  /*55e0*/  FFMA.FTZ R74, R49, R70, R74 ;  /* 0x00000046314a7223 */ /* 0x000fe2000001004a */
[----:B------:R-:W-:Y:S01]  /*55f0*/  FFMA.FTZ R75, R42, R43, R57 ;  /* 0x0000002b2a4b7223 */ /* 0x000fe20000010039 */
[----:B------:R-:W-:-:S02]  /*5600*/  HADD2.F32 R70, -RZ, R7.H0_H0 ;  /* 0x20000007ff467230 */ /* 0x000fc40000004100 */
[-C--:B------:R-:W-:Y:S01]  /*5610*/  FFMA.FTZ R73, R55, R31.reuse, R8 ;  /* 0x0000001f37497223 */ /* 0x080fe20000010008 */
[----:B------:R-:W-:Y:S02]  /*5620*/  HADD2.F32 R57, -RZ, R7.H1_H1 ;  /* 0x30000007ff397230 */ /* 0x000fe40000004100 */
[----:B------:R-:W-:Y:S02]  /*5630*/  FFMA.FTZ R7, R52, R31, R9 ;  /* 0x0000001f34077223 */ /* 0x000fe40000010009 */
[----:B------:R-:W0:Y:S01]  /*5640*/  LDS.64 R8, [UR5+0x1a0] ;  /* 0x0001a005ff087984 */ /* 0x000e220008000a00 */
[----:B------:R-:W-:Y:S01]  /*5650*/  FFMA.FTZ R71, R53, R43, R74 ;  /* 0x0000002b35477223 */ /* 0x000fe2000001004a */
[----:B------:R-:W-:Y:S02]  /*5660*/  HADD2.F32 R43, -RZ, R6.H1_H1 ;  /* 0x30000006ff2b7230 */ /* 0x000fe40000004100 */
        /* <DEDUP_REMOVED lines=11> */
[----:B------:R-:W-:Y:S01]  /*5720*/  FMUL.FTZ R10, R27, R10 ;  /* 0x0000000a1b0a7220 */ /* 0x000fe20000410000 */
[----:B------:R-:W-:Y:S01]  /*5730*/  FFMA.FTZ R31, R67, R57, R74 ;  /* 0x00000039431f7223 */ /* 0x000fe2000001004a */
[----:B------:R-:W-:Y:S01]  /*5740*/  FMUL.FTZ R11, R26, R11 ;  /* 0x0000000b1a0b7220 */ /* 0x000fe20000410000 */
[-C--:B------:R-:W-:Y:S01]  /*5750*/  FFMA.FTZ R74, R68, R57.reuse, R43 ;  /* 0x00000039444a7223 */ /* 0x080fe2000001002b */
[----:B------:R-:W-:Y:S01]  /*5760*/  FFMA.FTZ R57, R69, R57, R78 ;  /* 0x0000003945397223 */ /* 0x000fe2000001004e */
[----:B------:R-:W1:Y:S01]  /*5770*/  LDS.64 R6, [UR5+0x1a8] ;  /* 0x0001a805ff067984 */ /* 0x000e620008000a00 */
[----:B------:R-:W-:Y:S01]  /*5780*/  FMUL.FTZ R70, R27, R70 ;  /* 0x000000461b467220 */ /* 0x000fe20000410000 */
[----:B------:R-:W-:Y:S01]  /*5790*/  FMUL.FTZ R31, R26, R31 ;  /* 0x0000001f1a1f7220 */ /* 0x000fe20000410000 */
[----:B------:R-:W-:Y:S01]  /*57a0*/  F2FP.F16.F32.PACK_AB R10, RZ, R10 ;  /* 0x0000000aff0a723e */ /* 0x000fe200000000ff */
[C---:B------:R-:W-:Y:S01]  /*57b0*/  FMUL.FTZ R72, R29.reuse, R72 ;  /* 0x000000481d487220 */ /* 0x040fe20000410000 */
[----:B------:R-:W-:Y:S01]  /*57c0*/  F2FP.F16.F32.PACK_AB R11, RZ, R11 ;  /* 0x0000000bff0b723e */ /* 0x000fe200000000ff */
[C---:B------:R-:W-:Y:S01]  /*57d0*/  FMUL.FTZ R23, R28.reuse, R23 ;  /* 0x000000171c177220 */ /* 0x040fe20000410000 */
        /* <DEDUP_REMOVED lines=9> */
[----:B------:R-:W-:Y:S01]  /*5870*/  PRMT R70, R70, 0x5410, R31 ;  /* 0x0000541046467816 */ /* 0x000fe2000000001f */
[----:B------:R-:W-:Y:S01]  /*5880*/  HFMA2.MMA R38, R10, 1, 1, R38 ;  /* 0x3c003c000a267835 */ /* 0x000fe20000000026 */
[----:B------:R-:W-:Y:S01]  /*5890*/  PRMT R72, R72, 0x5410, R23 ;  /* 0x0000541048487816 */ /* 0x000fe20000000017 */
[----:B------:R-:W4:Y:S01]  /*58a0*/  LDS.64 R10, [UR5+0x20] ;  /* 0x00002005ff0a7984 */ /* 0x000f220008000a00 */
[----:B------:R-:W-:Y:S01]  /*58b0*/  PRMT R74, R74, 0x5410, R57 ;  /* 0x000054104a4a7816 */ /* 0x000fe20000000039 */
[--C-:B0-----:R-:W-:Y:S01]  /*58c0*/  HADD2.F32 R23, -RZ, R8.reuse.H0_H0 ;  /* 0x20000008ff177230 */ /* 0x101fe20000004100 */
[----:B------:R-:W-:Y:S01]  /*58d0*/  HFMA2.MMA R35, R70, 1, 1, R35 ;  /* 0x3c003c0046237835 */ /* 0x000fe20000000023 */
[----:B------:R-:W-:Y:S02]  /*58e0*/  HADD2 R39, R72, R39 ;  /* 0x0000002748277230 */ /* 0x000fe40000000000 */
[----:B------:R-:W-:Y:S02]  /*58f0*/  HADD2.F32 R8, -RZ, R8.H1_H1 ;  /* 0x30000008ff087230 */ /* 0x000fe40000004100 */
[--C-:B------:R-:W-:Y:S01]  /*5900*/  HADD2.F32 R70, -RZ, R9.reuse.H0_H0 ;  /* 0x20000009ff467230 */ /* 0x100fe20000004100 */
[----:B------:R-:W-:Y:S01]  /*5910*/  HFMA2.MMA R40, R74, 1, 1, R40 ;  /* 0x3c003c004a287835 */ /* 0x000fe20000000028 */
        /* <DEDUP_REMOVED lines=9> */
[----:B------:R-:W-:-:S03]  /*59b0*/  FFMA.FTZ R23, R48, R70, R9 ;  /* 0x0000004630177223 */ /* 0x000fc60000010009 */
        /* <DEDUP_REMOVED lines=24> */
[--C-:B----4-:R-:W-:Y:S02]  /*5b40*/  HADD2.F32 R6, -RZ, R10.reuse.H0_H0 ;  /* 0x2000000aff067230 */ /* 0x110fe40000004100 */
[-C--:B------:R-:W-:Y:S01]  /*5b50*/  FFMA.FTZ R76, R64, R7.reuse, R23 ;  /* 0x00000007404c7223 */ /* 0x080fe20000010017 */
[-C--:B------:R-:W-:Y:S01]  /*5b60*/  FFMA.FTZ R71, R67, R7.reuse, R72 ;  /* 0x0000000743477223 */ /* 0x080fe20000010048 */
[-C--:B------:R-:W-:Y:S01]  /*5b70*/  FFMA.FTZ R78, R68, R7.reuse, R31 ;  /* 0x00000007444e7223 */ /* 0x080fe2000001001f */
[----:B------:R-:W-:Y:S01]  /*5b80*/  FFMA.FTZ R7, R69, R7, R70 ;  /* 0x0000000745077223 */ /* 0x000fe20000010046 */
[----:B------:R-:W-:-:S02]  /*5b90*/  HADD2.F32 R10, -RZ, R10.H1_H1 ;  /* 0x3000000aff0a7230 */ /* 0x000fc40000004100 */
[C---:B------:R-:W-:Y:S01]  /*5ba0*/  FFMA.FTZ R31, R6.reuse, R2, RZ ;  /* 0x00000002061f7223 */ /* 0x040fe200000100ff */
[--C-:B------:R-:W-:Y:S02]  /*5bb0*/  HADD2.F32 R70, -RZ, R11.reuse.H0_H0 ;  /* 0x2000000bff467230 */ /* 0x100fe40000004100 */
[----:B------:R-:W-:Y:S01]  /*5bc0*/  FFMA.FTZ R43, R6, R5, RZ ;  /* 0x00000005062b7223 */ /* 0x000fe200000100ff */
[----:B------:R-:W-:Y:S02]  /*5bd0*/  HADD2.F32 R23, -RZ, R11.H1_H1 ;  /* 0x3000000bff177230 */ /* 0x000fe40000004100 */
[----:B------:R-:W-:Y:S01]  /*5be0*/  FFMA.FTZ R11, R4, R6, RZ ;  /* 0x00000006040b7223 */ /* 0x000fe200000100ff */
[----:B------:R-:W-:Y:S01]  /*5bf0*/  FFMA.FTZ R6, R6, R3, RZ ;  /* 0x0000000306067223 */ /* 0x000fe200000100ff */
        /* <DEDUP_REMOVED lines=8> */
[----:B0-----:R-:W-:-:S02]  /*5c80*/  HADD2.F32 R31, -RZ, R8.H0_H0 ;  /* 0x20000008ff1f7230 */ /* 0x001fc40000004100 */
[C---:B------:R-:W-:Y:S01]  /*5c90*/  FFMA.FTZ R6, R23.reuse, R53, R6 ;  /* 0x0000003517067223 */ /* 0x040fe20000010006 */
[C---:B------:R-:W-:Y:S01]  /*5ca0*/  FFMA.FTZ R70, R23.reuse, R41, R10 ;  /* 0x0000002917467223 */ /* 0x040fe2000001000a */
[----:B------:R-:W-:Y:S01]  /*5cb0*/  FFMA.FTZ R11, R22, R23, R11 ;  /* 0x00000017160b7223 */ /* 0x000fe2000001000b */
[----:B------:R-:W-:Y:S01]  /*5cc0*/  FFMA.FTZ R57, R23, R42, R43 ;  /* 0x0000002a17397223 */ /* 0x000fe2000001002b */
[----:B------:R-:W-:Y:S02]  /*5cd0*/  HADD2.F32 R23, -RZ, R8.H1_H1 ;  /* 0x30000008ff177230 */ /* 0x000fe40000004100 */
[C---:B------:R-:W-:Y:S01]  /*5ce0*/  FFMA.FTZ R8, R31.reuse, R54, R6 ;  /* 0x000000361f087223 */ /* 0x040fe20000010006 */
[--C-:B------:R-:W-:Y:S02]  /*5cf0*/  HADD2.F32 R10, -RZ, R9.reuse.H0_H0 ;  /* 0x20000009ff0a7230 */ /* 0x100fe40000004100 */
[----:B------:R-:W-:Y:S02]  /*5d00*/  HADD2.F32 R43, -RZ, R9.H1_H1 ;  /* 0x30000009ff2b7230 */ /* 0x000fe40000004100 */
[C---:B------:R-:W-:Y:S01]  /*5d10*/  FFMA.FTZ R9, R31.reuse, R55, R70 ;  /* 0x000000371f097223 */ /* 0x040fe20000010046 */
[----:B------:R-:W-:Y:S01]  /*5d20*/  FFMA.FTZ R11, R52, R31, R11 ;  /* 0x0000001f340b7223 */ /* 0x000fe2000001000b */
[----:B------:R-:W-:Y:S01]  /*5d30*/  FFMA.FTZ R57, R31, R56, R57 ;  /* 0x000000381f397223 */ /* 0x000fe20000010039 */
[C---:B------:R-:W-:Y:S01]  /*5d40*/  FFMA.FTZ R31, R23.reuse, R60, R8 ;  /* 0x0000003c171f7223 */ /* 0x040fe20000010008 */
[----:B------:R-:W-:Y:S01]  /*5d50*/  FFMA.FTZ R72, R23, R62, R9 ;  /* 0x0000003e17487223 */ /* 0x000fe20000010009 */
[----:B------:R-:W-:Y:S01]  /*5d60*/  FFMA.FTZ R6, R58, R23, R11 ;  /* 0x000000173a067223 */ /* 0x000fe2000001000b */
[----:B------:R-:W0:Y:S03]  /*5d70*/  LDS.64 R8, [UR5+0x220] ;  /* 0x00022005ff087984 */ /* 0x000e260008000a00 */
[----:B------:R-:W-:-:S04]  /*5d80*/  FFMA.FTZ R11, R59, R10, R6 ;  /* 0x0000000a3b0b7223 */ /* 0x000fc80000010006 */
[----:B------:R-:W-:Y:S01]  /*5d90*/  FFMA.FTZ R6, R64, R43, R11 ;  /* 0x0000002b40067223 */ /* 0x000fe2000001000b */
[----:B------:R-:W-:Y:S01]  /*5da0*/  FFMA.FTZ R74, R23, R66, R57 ;  /* 0x00000042174a7223 */ /* 0x000fe20000010039 */
[----:B------:R-:W-:Y:S02]  /*5db0*/  FMUL.FTZ R7, R28, R7 ;  /* 0x000000071c077220 */ /* 0x000fe40000410000 */
[----:B------:R-:W-:Y:S01]  /*5dc0*/  FMUL.FTZ R6, R27, R6 ;  /* 0x000000061b067220 */ /* 0x000fe20000410000 */
[C---:B------:R-:W-:Y:S01]  /*5dd0*/  FFMA.FTZ R70, R10.reuse, R61, R31 ;  /* 0x0000003d0a467223 */ /* 0x040fe2000001001f */
[C---:B------:R-:W-:Y:S01]  /*5de0*/  FFMA.FTZ R72, R10.reuse, R63, R72 ;  /* 0x0000003f0a487223 */ /* 0x040fe20000010048 */
[----:B------:R-:W-:Y:S01]  /*5df0*/  FFMA.FTZ R74, R10, R65, R74 ;  /* 0x000000410a4a7223 */ /* 0x000fe2000001004a */
[----:B------:R-:W-:Y:S02]  /*5e00*/  F2FP.F16.F32.PACK_AB R23, RZ, R7 ;  /* 0x00000007ff17723e */ /* 0x000fe400000000ff */
[----:B------:R-:W-:Y:S01]  /*5e10*/  F2FP.F16.F32.PACK_AB R10, RZ, R6 ;  /* 0x00000006ff0a723e */ /* 0x000fe200000000ff */
[C---:B------:R-:W-:Y:S01]  /*5e20*/  FFMA.FTZ R11, R43.reuse, R67, R70 ;  /* 0x000000432b0b7223 */ /* 0x040fe20000010046 */
[----:B------:R-:W1:Y:S01]  /*5e30*/  LDS.64 R6, [UR5+0x228] ;  /* 0x00022805ff067984 */ /* 0x000e620008000a00 */
[----:B------:R-:W-:-:S02]  /*5e40*/  FFMA.FTZ R72, R43, R68, R72 ;  /* 0x000000442b487223 */ /* 0x000fc40000010048 */
[----:B------:R-:W-:Y:S01]  /*5e50*/  FMUL.FTZ R11, R26, R11 ;  /* 0x0000000b1a0b7220 */ /* 0x000fe20000410000 */
[----:B------:R-:W-:Y:S01]  /*5e60*/  FFMA.FTZ R43, R43, R69, R74 ;  /* 0x000000452b2b7223 */ /* 0x000fe2000001004a */
[----:B------:R-:W-:-:S03]  /*5e70*/  FMUL.FTZ R72, R29, R72 ;  /* 0x000000481d487220 */ /* 0x000fc60000410000 */
[----:B------:R-:W-:Y:S01]  /*5e80*/  F2FP.F16.F32.PACK_AB R11, RZ, R11 ;  /* 0x0000000bff0b723e */ /* 0x000fe200000000ff */
[----:B------:R-:W-:Y:S01]  /*5e90*/  FMUL.FTZ R43, R28, R43 ;  /* 0x0000002b1c2b7220 */ /* 0x000fe20000410000 */
[----:B------:R-:W-:Y:S01]  /*5ea0*/  FMUL.FTZ R76, R27, R76 ;  /* 0x0000004c1b4c7220 */ /* 0x000fe20000410000 */
[----:B------:R-:W-:Y:S01]  /*5eb0*/  FMUL.FTZ R71, R26, R71 ;  /* 0x000000471a477220 */ /* 0x000fe20000410000 */
[----:B------:R-:W-:Y:S01]  /*5ec0*/  PRMT R10, R10, 0x5410, R11 ;  /* 0x000054100a0a7816 */ /* 0x000fe2000000000b */
[----:B------:R-:W-:Y:S01]  /*5ed0*/  FMUL.FTZ R78, R29, R78 ;  /* 0x0000004e1d4e7220 */ /* 0x000fe20000410000 */
[----:B------:R-:W-:Y:S02]  /*5ee0*/  F2FP.F16.F32.PACK_AB R72, RZ, R72 ;  /* 0x00000048ff48723e */ /* 0x000fe400000000ff */
[----:B------:R-:W-:Y:S02]  /*5ef0*/  F2FP.F16.F32.PACK_AB R43, RZ, R43 ;  /* 0x0000002bff2b723e */ /* 0x000fe400000000ff */
[----:B------:R-:W-:Y:S01]  /*5f00*/  F2FP.F16.F32.PACK_AB R76, RZ, R76 ;  /* 0x0000004cff4c723e */ /* 0x000fe200000000ff */
[----:B------:R-:W-:Y:S01]  /*5f10*/  HFMA2.MMA R36, R10, 1, 1, R36 ;  /* 0x3c003c000a247835 */ /* 0x000fe20000000024 */
[----:B------:R-:W-:Y:S01]  /*5f20*/  F2FP.F16.F32.PACK_AB R71, RZ, R71 ;  /* 0x00000047ff47723e */ /* 0x000fe200000000ff */
[----:B0-----:R-:W-:Y:S01]  /*5f30*/  HADD2.F32 R10, -RZ, R8.H0_H0 ;  /* 0x20000008ff0a7230 */ /* 0x001fe20000004100 */
[----:B------:R-:W-:-:S02]  /*5f40*/  F2FP.F16.F32.PACK_AB R78, RZ, R78 ;  /* 0x0000004eff4e723e */ /* 0x000fc400000000ff */
[----:B------:R-:W-:Y:S02]  /*5f50*/  PRMT R72, R72, 0x5410, R43 ;  /* 0x0000541048487816 */ /* 0x000fe4000000002b */
[----:B--2---:R-:W-:Y:S01]  /*5f60*/  LEA.HI R31, R16, 0xffffff80, RZ, 0x8 ;  /* 0xffffff80101f7811 */ /* 0x004fe200078f40ff */
[----:B------:R-:W-:Y:S01]  /*5f70*/  HADD2.F32 R70, -RZ, R9.H0_H0 ;  /* 0x20000009ff467230 */ /* 0x000fe20000004100 */
[----:B------:R-:W-:Y:S01]  /*5f80*/  PRMT R76, R76, 0x5410, R71 ;  /* 0x000054104c4c7816 */ /* 0x000fe20000000047 */
[----:B------:R-:W-:Y:S01]  /*5f90*/  HADD2 R37, R72, R37 ;  /* 0x0000002548257230 */ /* 0x000fe20000000000 */
[----:B------:R-:W-:Y:S01]  /*5fa0*/  PRMT R78, R78, 0x5410, R23 ;  /* 0x000054104e4e7816 */ /* 0x000fe20000000017 */
[----:B------:R-:W-:Y:S01]  /*5fb0*/  HADD2.F32 R71, -RZ, R9.H1_H1 ;  /* 0x30000009ff477230 */ /* 0x000fe20000004100 */
[----:B------:R0:W-:Y:S01]  /*5fc0*/  I2F.F16 R23, R31 ;  /* 0x0000001f00177306 */ /* 0x0001e20000200c00 */
[----:B------:R-:W-:Y:S02]  /*5fd0*/  HADD2.F32 R8, -RZ, R8.H1_H1 ;  /* 0x30000008ff087230 */ /* 0x000fe40000004100 */
[-C--:B------:R-:W-:Y:S01]  /*5fe0*/  FFMA.FTZ R9, R4, R10.reuse, RZ ;  /* 0x0000000a04097223 */ /* 0x080fe200000100ff */
[-C--:B------:R-:W-:Y:S01]  /*5ff0*/  FFMA.FTZ R72, R2, R10.reuse, RZ ;  /* 0x0000000a02487223 */ /* 0x080fe200000100ff */
[-C--:B0-----:R-:W-:Y:S01]  /*6000*/  FFMA.FTZ R31, R5, R10.reuse, RZ ;  /* 0x0000000a051f7223 */ /* 0x081fe200000100ff */
        /* <DEDUP_REMOVED lines=15> */
[----:B------:R-:W-:Y:S01]  /*6100*/  HFMA2.MMA R33, R76, 1, 1, R33 ;  /* 0x3c003c004c217835 */ /* 0x000fe20000000021 */
[----:B------:R-:W-:Y:S01]  /*6110*/  HADD2.F32 R73, -RZ, R6.H1_H1 ;  /* 0x30000006ff497230 */ /* 0x000fe20000004100 */
[C---:B------:R-:W-:Y:S01]  /*6120*/  LEA.HI R76, R19.reuse, 0xffffff80, RZ, 0x8 ;  /* 0xffffff80134c7811 */ /* 0x040fe200078f40ff */
[--C-:B------:R-:W-:Y:S01]  /*6130*/  HADD2.F32 R72, -RZ, R7.reuse.H0_H0 ;  /* 0x20000007ff487230 */ /* 0x100fe20000004100 */
[----:B------:R-:W-:Y:S01]  /*6140*/  LOP3.LUT R6, R19, 0xff, RZ, 0xc0, !PT ;  /* 0x000000ff13067812 */ /* 0x000fe200078ec0ff */
[----:B------:R-:W-:-:S02]  /*6150*/  HADD2.F32 R77, -RZ, R7.H1_H1 ;  /* 0x30000007ff4d7230 */ /* 0x000fc40000004100 */
[-C--:B------:R-:W-:Y:S01]  /*6160*/  FFMA.FTZ R7, R55, R71.reuse, R10 ;  /* 0x0000004737077223 */ /* 0x080fe2000001000a */
[----:B------:R1:W-:Y:S01]  /*6170*/  I2F.F16 R31, R76 ;  /* 0x0000004c001f7306 */ /* 0x0003e20000200c00 */
[-C--:B------:R-:W-:Y:S01]  /*6180*/  FFMA.FTZ R11, R52, R71.reuse, R11 ;  /* 0x00000047340b7223 */ /* 0x080fe2000001000b */
[-C--:B------:R-:W-:Y:S01]  /*6190*/  FFMA.FTZ R75, R54, R71.reuse, R75 ;  /* 0x00000047364b7223 */ /* 0x080fe2000001004b */
[----:B------:R-:W-:Y:S01]  /*61a0*/  FFMA.FTZ R79, R56, R71, R79 ;  /* 0x00000047384f7223 */ /* 0x000fe2000001004f */
[----:B------:R-:W-:Y:S01]  /*61b0*/  IADD3 R71, R6, -0x80, RZ ;  /* 0xffffff8006477810 */ /* 0x000fe20007ffe0ff */
[-C--:B-1----:R-:W-:Y:S02]  /*61c0*/  FFMA.FTZ R76, R62, R73.reuse, R7 ;  /* 0x000000493e4c7223 */ /* 0x082fe40000010007 */
[----:B------:R-:W1:Y:S01]  /*61d0*/  LDS.64 R6, [UR5+0x2a8] ;  /* 0x0002a805ff067984 */ /* 0x000e620008000a00 */
[----:B------:R-:W-:Y:S01]  /*61e0*/  FFMA.FTZ R74, R60, R73, R75 ;  /* 0x000000493c4a7223 */ /* 0x000fe2000001004b */
[----:B------:R-:W-:-:S02]  /*61f0*/  HADD2 R34, R78, R34 ;  /* 0x000000224e227230 */ /* 0x000fc40000000000 */
        /* <DEDUP_REMOVED lines=8> */
[--C-:B0-----:R-:W-:Y:S02]  /*6280*/  HADD2.F32 R10, -RZ, R8.reuse.H0_H0 ;  /* 0x20000008ff0a7230 */ /* 0x101fe40000004100 */
        /* <DEDUP_REMOVED lines=9> */
[----:B------:R-:W-:Y:S01]  /*6320*/  FFMA.FTZ R5, R46, R11, R5 ;  /* 0x0000000b2e057223 */ /* 0x000fe20000010005 */
[----:B------:R-:W-:-:S02]  /*6330*/  FFMA.FTZ R4, R3, R10, RZ ;  /* 0x0000000a03047223 */ /* 0x000fc400000100ff */
[-C--:B------:R-:W-:Y:S01]  /*6340*/  FFMA.FTZ R9, R48, R78.reuse, R9 ;  /* 0x0000004e30097223 */ /* 0x080fe20000010009 */
[-C--:B------:R-:W-:Y:S01]  /*6350*/  FFMA.FTZ R2, R45, R11.reuse, R2 ;  /* 0x0000000b2d027223 */ /* 0x080fe20000010002 */
[-C--:B------:R-:W-:Y:S01]  /*6360*/  FFMA.FTZ R50, R50, R78.reuse, R5 ;  /* 0x0000004e32327223 */ /* 0x080fe20000010005 */
[----:B------:R-:W-:Y:S01]  /*6370*/  FFMA.FTZ R4, R47, R11, R4 ;  /* 0x0000000b2f047223 */ /* 0x000fe20000010004 */
[----:B------:R-:W-:Y:S01]  /*6380*/  FFMA.FTZ R3, R22, R77, R9 ;  /* 0x0000004d16037223 */ /* 0x000fe20000010009 */
[-C--:B------:R-:W-:Y:S01]  /*6390*/  FFMA.FTZ R2, R49, R78.reuse, R2 ;  /* 0x0000004e31027223 */ /* 0x080fe20000010002 */
[--C-:B-1----:R-:W-:Y:S02]  /*63a0*/  HADD2.F32 R5, -RZ, R6.reuse.H0_H0 ;  /* 0x20000006ff057230 */ /* 0x102fe40000004100 */
[----:B------:R-:W-:Y:S02]  /*63b0*/  HADD2.F32 R45, -RZ, R6.H1_H1 ;  /* 0x30000006ff2d7230 */ /* 0x000fe40000004100 */
[----:B------:R-:W-:Y:S01]  /*63c0*/  FFMA.FTZ R51, R51, R78, R4 ;  /* 0x0000004e33337223 */ /* 0x000fe20000010004 */
[----:B------:R-:W-:Y:S01]  /*63d0*/  FFMA.FTZ R3, R52, R5, R3 ;  /* 0x0000000534037223 */ /* 0x000fe20000010003 */
[-C--:B------:R-:W-:Y:S01]  /*63e0*/  FFMA.FTZ R53, R53, R77.reuse, R2 ;  /* 0x0000004d35357223 */ /* 0x080fe20000010002 */
[----:B------:R-:W-:Y:S01]  /*63f0*/  SHF.R.U32.HI R2, RZ, 0x8, R16 ;  /* 0x00000008ff027819 */ /* 0x000fe20000011610 */
[----:B------:R-:W-:Y:S01]  /*6400*/  FFMA.FTZ R50, R41, R77, R50 ;  /* 0x0000004d29327223 */ /* 0x000fe20000010032 */
[----:B------:R-:W-:Y:S01]  /*6410*/  FFMA.FTZ R58, R58, R45, R3 ;  /* 0x0000002d3a3a7223 */ /* 0x000fe20000010003 */
[----:B------:R-:W-:Y:S01]  /*6420*/  FFMA.FTZ R51, R42, R77, R51 ;  /* 0x0000004d2a337223 */ /* 0x000fe20000010033 */
[----:B------:R-:W-:-:S02]  /*6430*/  SHF.R.U32.HI R3, RZ, 0x8, R19 ;  /* 0x00000008ff037819 */ /* 0x000fc40000011613 */
[----:B------:R-:W-:Y:S01]  /*6440*/  LOP3.LUT R2, R2, 0xff, RZ, 0xc0, !PT ;  /* 0x000000ff02027812 */ /* 0x000fe200078ec0ff */
[-C--:B------:R-:W-:Y:S01]  /*6450*/  FFMA.FTZ R53, R54, R5.reuse, R53 ;  /* 0x0000000536357223 */ /* 0x080fe20000010035 */
[----:B------:R-:W-:Y:S01]  /*6460*/  SHF.R.U32.HI R4, RZ, 0x8, R17 ;  /* 0x00000008ff047819 */ /* 0x000fe20000011611 */
[-C--:B------:R-:W-:Y:S01]  /*6470*/  FFMA.FTZ R55, R55, R5.reuse, R50 ;  /* 0x0000000537377223 */ /* 0x080fe20000010032 */
[----:B------:R-:W-:Y:S01]  /*6480*/  FFMA.FTZ R51, R56, R5, R51 ;  /* 0x0000000538337223 */ /* 0x000fe20000010033 */
[----:B------:R-:W-:Y:S02]  /*6490*/  LOP3.LUT R3, R3, 0xff, RZ, 0xc0, !PT ;  /* 0x000000ff03037812 */ /* 0x000fe400078ec0ff */
[----:B------:R-:W-:Y:S01]  /*64a0*/  IADD3 R9, R2, -0x80, RZ ;  /* 0xffffff8002097810 */ /* 0x000fe20007ffe0ff */
[----:B------:R-:W-:Y:S01]  /*64b0*/  HADD2.F32 R2, -RZ, R7.H0_H0 ;  /* 0x20000007ff027230 */ /* 0x000fe20000004100 */
[----:B------:R-:W-:Y:S01]  /*64c0*/  LOP3.LUT R80, R16, 0xff, RZ, 0xc0, !PT ;  /* 0x000000ff10507812 */ /* 0x000fe200078ec0ff */
[-C--:B------:R-:W-:Y:S01]  /*64d0*/  FFMA.FTZ R60, R60, R45.reuse, R53 ;  /* 0x0000002d3c3c7223 */ /* 0x080fe20000010035 */
[----:B------:R-:W-:Y:S01]  /*64e0*/  LOP3.LUT R4, R4, 0xff, RZ, 0xc0, !PT ;  /* 0x000000ff04047812 */ /* 0x000fe200078ec0ff */
[-C--:B------:R-:W-:Y:S01]  /*64f0*/  FFMA.FTZ R62, R62, R45.reuse, R55 ;  /* 0x0000002d3e3e7223 */ /* 0x080fe20000010037 */
[----:B------:R-:W-:Y:S01]  /*6500*/  FFMA.FTZ R66, R66, R45, R51 ;  /* 0x0000002d42427223 */ /* 0x000fe20000010033 */
[----:B------:R-:W-:-:S02]  /*6510*/  IADD3 R5, R3, -0x80, RZ ;  /* 0xffffff8003057810 */ /* 0x000fc40007ffe0ff */
[----:B------:R-:W-:Y:S02]  /*6520*/  SHF.R.U32.HI R16, RZ, 0x10, R16 ;  /* 0x00000010ff107819 */ /* 0x000fe40000011610 */
[----:B------:R-:W-:Y:S01]  /*6530*/  SHF.R.U32.HI R3, RZ, 0x10, R17 ;  /* 0x00000010ff037819 */ /* 0x000fe20000011611 */
[-C--:B------:R-:W-:Y:S01]  /*6540*/  FFMA.FTZ R59, R59, R2.reuse, R58 ;  /* 0x000000023b3b7223 */ /* 0x080fe2000001003a */
[----:B------:R-:W-:Y:S01]  /*6550*/  IADD3 R4, R4, -0x80, RZ ;  /* 0xffffff8004047810 */ /* 0x000fe20007ffe0ff */
[-C--:B------:R-:W-:Y:S01]  /*6560*/  FFMA.FTZ R60, R61, R2.reuse, R60 ;  /* 0x000000023d3c7223 */ /* 0x080fe2000001003c */
[-C--:B------:R-:W-:Y:S01]  /*6570*/  FFMA.FTZ R63, R63, R2.reuse, R62 ;  /* 0x000000023f3f7223 */ /* 0x080fe2000001003e */
[----:B------:R-:W-:Y:S01]  /*6580*/  FFMA.FTZ R66, R65, R2, R66 ;  /* 0x0000000241427223 */ /* 0x000fe20000010042 */
[----:B------:R-:W-:Y:S02]  /*6590*/  LOP3.LUT R2, R16, 0xff, RZ, 0xc0, !PT ;  /* 0x000000ff10027812 */ /* 0x000fe400078ec0ff */
[----:B------:R-:W-:Y:S01]  /*65a0*/  LOP3.LUT R3, R3, 0xff, RZ, 0xc0, !PT ;  /* 0x000000ff03037812 */ /* 0x000fe200078ec0ff */
[----:B------:R0:W-:Y:S01]  /*65b0*/  I2F.F16 R41, R4 ;  /* 0x0000000400297306 */ /* 0x0001e20000200c00 */
[----:B------:R-:W-:-:S02]  /*65c0*/  LEA.HI R57, R17, 0xffffff80, RZ, 0x8 ;  /* 0xffffff8011397811 */ /* 0x000fc400078f40ff */
[C---:B------:R-:W-:Y:S02]  /*65d0*/  LEA.HI R43, R18.reuse, 0xffffff80, RZ, 0x8 ;  /* 0xffffff80122b7811 */ /* 0x040fe400078f40ff */
[----:B------:R-:W-:Y:S02]  /*65e0*/  LOP3.LUT R70, R17, 0xff, RZ, 0xc0, !PT ;  /* 0x000000ff11467812 */ /* 0x000fe400078ec0ff */
[----:B------:R-:W-:Y:S02]  /*65f0*/  LOP3.LUT R79, R18, 0xff, RZ, 0xc0, !PT ;  /* 0x000000ff124f7812 */ /* 0x000fe400078ec0ff */
[--C-:B------:R-:W-:Y:S02]  /*6600*/  SHF.R.U32.HI R6, RZ, 0x8, R18.reuse ;  /* 0x00000008ff067819 */ /* 0x100fe40000011612 */
[----:B0-----:R-:W-:Y:S02]  /*6610*/  SHF.R.U32.HI R4, RZ, 0x10, R18 ;  /* 0x00000010ff047819 */ /* 0x001fe40000011612 */
[----:B------:R-:W-:-:S02]  /*6620*/  IADD3 R17, R2, -0x80, RZ ;  /* 0xffffff8002117810 */ /* 0x000fc40007ffe0ff */
[----:B------:R-:W-:Y:S02]  /*6630*/  IADD3 R18, R3, -0x80, RZ ;  /* 0xffffff8003127810 */ /* 0x000fe40007ffe0ff */
[----:B------:R-:W0:Y:S01]  /*6640*/  LDS.64 R2, [UR5+0xb0] ;  /* 0x0000b005ff027984 */ /* 0x000e220008000a00 */
[----:B------:R-:W-:Y:S01]  /*6650*/  HADD2.F32 R7, -RZ, R7.H1_H1 ;  /* 0x30000007ff077230 */ /* 0x000fe20000004100 */
[----:B------:R-:W-:Y:S02]  /*6660*/  LOP3.LUT R4, R4, 0xff, RZ, 0xc0, !PT ;  /* 0x000000ff04047812 */ /* 0x000fe400078ec0ff */
[----:B------:R-:W-:Y:S02]  /*6670*/  SHF.R.U32.HI R19, RZ, 0x10, R19 ;  /* 0x00000010ff137819 */ /* 0x000fe40000011613 */
[-C--:B------:R-:W-:Y:S01]  /*6680*/  FFMA.FTZ R64, R64, R7.reuse, R59 ;  /* 0x0000000740407223 */ /* 0x080fe2000001003b */
[-C--:B------:R-:W-:Y:S01]  /*6690*/  FFMA.FTZ R67, R67, R7.reuse, R60 ;  /* 0x0000000743437223 */ /* 0x080fe2000001003c */
[-C--:B------:R-:W-:Y:S01]  /*66a0*/  FFMA.FTZ R68, R68, R7.reuse, R63 ;  /* 0x0000000744447223 */ /* 0x080fe2000001003f */
[----:B------:R-:W-:Y:S01]  /*66b0*/  IADD3 R48, R4, -0x80, RZ ;  /* 0xffffff8004307810 */ /* 0x000fe20007ffe0ff */
[----:B------:R-:W-:Y:S01]  /*66c0*/  FFMA.FTZ R7, R69, R7, R66 ;  /* 0x0000000745077223 */ /* 0x000fe20000010042 */
[----:B------:R-:W-:-:S02]  /*66d0*/  IADD3 R70, R70, -0x80, RZ ;  /* 0xffffff8046467810 */ /* 0x000fc40007ffe0ff */
[----:B------:R-:W-:Y:S02]  /*66e0*/  IADD3 R80, R80, -0x80, RZ ;  /* 0xffffff8050507810 */ /* 0x000fe40007ffe0ff */
[----:B------:R-:W-:Y:S02]  /*66f0*/  LOP3.LUT R6, R6, 0xff, RZ, 0xc0, !PT ;  /* 0x000000ff06067812 */ /* 0x000fe400078ec0ff */
[----:B---3--:R-:W-:Y:S02]  /*6700*/  LOP3.LUT R4, R12, 0xff, RZ, 0xc0, !PT ;  /* 0x000000ff0c047812 */ /* 0x008fe400078ec0ff */
[----:B------:R-:W-:Y:S01]  /*6710*/  LOP3.LUT R19, R19, 0xff, RZ, 0xc0, !PT ;  /* 0x000000ff13137812 */ /* 0x000fe200078ec0ff */
[----:B------:R-:W1:Y:S01]  /*6720*/  I2F.F16 R72, R80 ;  /* 0x0000005000487306 */ /* 0x000e620000200c00 */
[----:B------:R-:W-:Y:S01]  /*6730*/  IADD3 R81, R79, -0x80, RZ ;  /* 0xffffff804f517810 */ /* 0x000fe20007ffe0ff */
[----:B------:R-:W-:Y:S01]  /*6740*/  FMUL.FTZ R7, R28, R7 ;  /* 0x000000071c077220 */ /* 0x000fe20000410000 */
[----:B------:R-:W-:Y:S01]  /*6750*/  IADD3 R6, R6, -0x80, RZ ;  /* 0xffffff8006067810 */ /* 0x000fe20007ffe0ff */
[----:B------:R-:W-:Y:S01]  /*6760*/  FMUL.FTZ R68, R29, R68 ;  /* 0x000000441d447220 */ /* 0x000fe20000410000 */
[----:B------:R-:W-:-:S02]  /*6770*/  IADD3 R4, R4, -0x80, RZ ;  /* 0xffffff8004047810 */ /* 0x000fc40007ffe0ff */
[----:B------:R-:W-:Y:S01]  /*6780*/  IADD3 R49, R19, -0x80, RZ ;  /* 0xffffff8013317810 */ /* 0x000fe20007ffe0ff */
[----:B------:R-:W2:Y:S01]  /*6790*/  I2F.F16 R70, R70 ;  /* 0x0000004600467306 */ /* 0x000ea20000200c00 */
[----:B------:R-:W-:Y:S02]  /*67a0*/  F2FP.F16.F32.PACK_AB R7, RZ, R7 ;  /* 0x00000007ff07723e */ /* 0x000fe400000000ff */
[----:B------:R-:W-:-:S05]  /*67b0*/  F2FP.F16.F32.PACK_AB R68, RZ, R68 ;  /* 0x00000044ff44723e */ /* 0x000fca00000000ff */
[----:B------:R-:W-:Y:S01]  /*67c0*/  I2F.F16 R8, R81 ;  /* 0x0000005100087306 */ /* 0x000fe20000200c00 */
[----:B------:R-:W-:Y:S01]  /*67d0*/  PRMT R68, R68, 0x5410, R7 ;  /* 0x0000541044447816 */ /* 0x000fe20000000007 */
[----:B0-----:R-:W-:-:S06]  /*67e0*/  HADD2.F32 R50, -RZ, R2.H0_H0 ;  /* 0x20000002ff327230 */ /* 0x001fcc0000004100 */
[----:B------:R-:W0:Y:S01]  /*67f0*/  I2F.F16 R9, R9 ;  /* 0x0000000900097306 */ /* 0x000e220000200c00 */
[----:B------:R-:W-:Y:S01]  /*6800*/  HADD2.F32 R51, -RZ, R2.H1_H1 ;  /* 0x30000002ff337230 */ /* 0x000fe20000004100 */
[----:B------:R-:W-:-:S06]  /*6810*/  SHF.R.U32.HI R2, RZ, 0x8, R12 ;  /* 0x00000008ff027819 */ /* 0x000fcc000001160c */
[----:B------:R3:W-:Y:S08]  /*6820*/  I2F.F16 R42, R6 ;  /* 0x00000006002a7306 */ /* 0x0007f00000200c00 */
[----:B------:R4:W-:Y:S01]  /*6830*/  I2F.F16 R19, R4 ;  /* 0x0000000400137306 */ /* 0x0009e20000200c00 */
[----:B---3--:R-:W-:-:S07]  /*6840*/  LOP3.LUT R6, R14, 0xff, RZ, 0xc0, !PT ;  /* 0x000000ff0e067812 */ /* 0x008fce00078ec0ff */
[----:B------:R-:W3:Y:S01]  /*6850*/  I2F.F16 R71, R71 ;  /* 0x0000004700477306 */ /* 0x000ee20000200c00 */
[----:B----4-:R-:W-:Y:S02]  /*6860*/  LOP3.LUT R4, R15, 0xff, RZ, 0xc0, !PT ;  /* 0x000000ff0f047812 */ /* 0x010fe400078ec0ff */
[----:B------:R-:W-:Y:S02]  /*6870*/  IADD3 R53, R6, -0x80, RZ ;  /* 0xffffff8006357810 */ /* 0x000fe40007ffe0ff */
[----:B------:R-:W-:Y:S01]  /*6880*/  IADD3 R54, R4, -0x80, RZ ;  /* 0xffffff8004367810 */ /* 0x000fe20007ffe0ff */
[----:B------:R-:W4:Y:S01]  /*6890*/  LDS.64 R6, [UR5+0xb8] ;  /* 0x0000b805ff067984 */ /* 0x000f220008000a00 */
[----:B------:R-:W-:Y:S01]  /*68a0*/  SHF.R.U32.HI R4, RZ, 0x10, R13 ;  /* 0x00000010ff047819 */ /* 0x000fe2000001160d */
[----:B------:R5:W3:Y:S01]  /*68b0*/  I2F.F16 R16, R5 ;  /* 0x0000000500107306 */ /* 0x000ae20000200c00 */
[----:B------:R-:W-:Y:S01]  /*68c0*/  LOP3.LUT R2, R2, 0xff, RZ, 0xc0, !PT ;  /* 0x000000ff02027812 */ /* 0x000fe200078ec0ff */
[--C-:B------:R-:W-:Y:S01]  /*68d0*/  HADD2.F32 R60, -RZ, R3.reuse.H0_H0 ;  /* 0x20000003ff3c7230 */ /* 0x100fe20000004100 */
[----:B------:R-:W-:Y:S01]  /*68e0*/  LOP3.LUT R46, R4, 0xff, RZ, 0xc0, !PT ;  /* 0x000000ff042e7812 */ /* 0x000fe200078ec0ff */
[----:B------:R-:W-:Y:S01]  /*68f0*/  HADD2.F32 R62, -RZ, R3.H1_H1 ;  /* 0x30000003ff3e7230 */ /* 0x000fe20000004100 */
[----:B-----5:R-:W-:-:S03]  /*6900*/  LOP3.LUT R5, R13, 0xff, RZ, 0xc0, !PT ;  /* 0x000000ff0d057812 */ /* 0x020fc600078ec0ff */
[----:B------:R-:W-:Y:S01]  /*6910*/  I2F.F16 R17, R17 ;  /* 0x0000001100117306 */ /* 0x000fe20000200c00 */
[----:B------:R-:W-:Y:S01]  /*6920*/  SHF.R.U32.HI R3, RZ, 0x8, R13 ;  /* 0x00000008ff037819 */ /* 0x000fe2000001160d */
[----:B-1----:R-:W-:Y:S01]  /*6930*/  HADD2.F32 R4, -RZ, R72.H0_H0 ;  /* 0x20000048ff047230 */ /* 0x002fe20000004100 */
[----:B------:R-:W-:Y:S01]  /*6940*/  IADD3 R5, R5, -0x80, RZ ;  /* 0xffffff8005057810 */ /* 0x000fe20007ffe0ff */
[----:B------:R-:W-:Y:S01]  /*6950*/  FMUL.FTZ R64, R27, R64 ;  /* 0x000000401b407220 */ /* 0x000fe20000410000 */
[----:B------:R-:W-:-:S03]  /*6960*/  IADD3 R55, R2, -0x80, RZ ;  /* 0xffffff8002377810 */ /* 0x000fc60007ffe0ff */
[----:B------:R-:W1:Y:S01]  /*6970*/  I2F.F16 R18, R18 ;  /* 0x0000001200127306 */ /* 0x000e620000200c00 */
[----:B------:R-:W-:Y:S01]  /*6980*/  FMUL.FTZ R67, R26, R67 ;  /* 0x000000431a437220 */ /* 0x000fe20000410000 */
[----:B--2---:R-:W-:Y:S01]  /*6990*/  HADD2.F32 R2, -RZ, R70.H0_H0 ;  /* 0x20000046ff027230 */ /* 0x004fe20000004100 */
[----:B------:R-:W-:-:S05]  /*69a0*/  LEA.HI R11, R13, 0xffffff80, RZ, 0x8 ;  /* 0xffffff800d0b7811 */ /* 0x000fca00078f40ff */
[----:B------:R-:W2:Y:S01]  /*69b0*/  I2F.F16 R48, R48 ;  /* 0x0000003000307306 */ /* 0x000ea20000200c00 */
[----:B------:R-:W-:Y:S01]  /*69c0*/  LOP3.LUT R13, R3, 0xff, RZ, 0xc0, !PT ;  /* 0x000000ff030d7812 */ /* 0x000fe200078ec0ff */
[----:B0-----:R-:W-:-:S06]  /*69d0*/  HADD2.F32 R44, -RZ, R9.H0_H0 ;  /* 0x20000009ff2c7230 */ /* 0x001fcc0000004100 */
[----:B------:R-:W0:Y:S01]  /*69e0*/  I2F.F16 R49, R49 ;  /* 0x0000003100317306 */ /* 0x000e220000200c00 */
[----:B---3--:R-:W-:Y:S02]  /*69f0*/  HADD2.F32 R3, -RZ, R71.H0_H0 ;  /* 0x20000047ff037230 */ /* 0x008fe40000004100 */
[----:B------:R-:W-:Y:S01]  /*6a00*/  FFMA.FTZ R9, R4, R50, RZ ;  /* 0x0000003204097223 */ /* 0x000fe200000100ff */
[----:B------:R-:W-:Y:S01]  /*6a10*/  SHF.R.U32.HI R47, RZ, 0x8, R14 ;  /* 0x00000008ff2f7819 */ /* 0x000fe2000001160e */
[----:B------:R-:W-:-:S03]  /*6a20*/  HADD2.F32 R41, -RZ, R41.H0_H0 ;  /* 0x20000029ff297230 */ /* 0x000fc60000004100 */
[----:B------:R3:W-:Y:S01]  /*6a30*/  I2F.F16 R52, R5 ;  /* 0x0000000500347306 */ /* 0x0007e20000200c00 */
[----:B------:R-:W-:Y:S02]  /*6a40*/  F2FP.F16.F32.PACK_AB R64, RZ, R64 ;  /* 0x00000040ff40723e */ /* 0x000fe400000000ff */
[----:B------:R-:W-:Y:S01]  /*6a50*/  F2FP.F16.F32.PACK_AB R67, RZ, R67 ;  /* 0x00000043ff43723e */ /* 0x000fe200000000ff */
[----:B------:R-:W-:Y:S02]  /*6a60*/  HADD2.F32 R42, -RZ, R42.H0_H0 ;  /* 0x2000002aff2a7230 */ /* 0x000fe40000004100 */
[----:B---3--:R-:W-:Y:S02]  /*6a70*/  HADD2.F32 R5, -RZ, R8.H0_H0 ;  /* 0x20000008ff057230 */ /* 0x008fe40000004100 */
[----:B------:R-:W-:Y:S01]  /*6a80*/  FFMA.FTZ R8, R2, R50, RZ ;  /* 0x0000003202087223 */ /* 0x000fe200000100ff */
[----:B------:R-:W-:Y:S01]  /*6a90*/  LEA.HI R79, R12, 0xffffff80, RZ, 0x8 ;  /* 0xffffff800c4f7811 */ /* 0x000fe200078f40ff */
[----:B------:R-:W-:-:S02]  /*6aa0*/  HADD2.F32 R45, -RZ, R16.H0_H0 ;  /* 0x20000010ff2d7230 */ /* 0x000fc40000004100 */
[-C--:B------:R-:W-:Y:S01]  /*6ab0*/  FFMA.FTZ R61, R44, R51.reuse, R9 ;  /* 0x000000332c3d7223 */ /* 0x080fe20000010009 */
[-C--:B------:R-:W-:Y:S01]  /*6ac0*/  FFMA.FTZ R59, R5, R50.reuse, RZ ;  /* 0x00000032053b7223 */ /* 0x080fe200000100ff */
[----:B------:R-:W-:Y:S01]  /*6ad0*/  SHF.R.U32.HI R12, RZ, 0x10, R12 ;  /* 0x00000010ff0c7819 */ /* 0x000fe2000001160c */
[----:B------:R-:W-:Y:S01]  /*6ae0*/  FFMA.FTZ R50, R3, R50, RZ ;  /* 0x0000003203327223 */ /* 0x000fe200000100ff */
[----:B------:R-:W-:Y:S01]  /*6af0*/  LOP3.LUT R9, R47, 0xff, RZ, 0xc0, !PT ;  /* 0x000000ff2f097812 */ /* 0x000fe200078ec0ff */
[----:B------:R-:W-:Y:S01]  /*6b00*/  FFMA.FTZ R16, R41, R51, R8 ;  /* 0x0000003329107223 */ /* 0x000fe20000010008 */
[----:B------:R-:W-:Y:S01]  /*6b10*/  PRMT R64, R64, 0x5410, R67 ;  /* 0x0000541040407816 */ /* 0x000fe20000000043 */
[----:B-1----:R-:W-:Y:S01]  /*6b20*/  HADD2.F32 R47, -RZ, R18.H0_H0 ;  /* 0x20000012ff2f7230 */ /* 0x002fe20000004100 */
[----:B------:R-:W-:Y:S01]  /*6b30*/  IADD3 R8, R46, -0x80, RZ ;  /* 0xffffff802e087810 */ /* 0x000fe20007ffe0ff */
[----:B------:R-:W-:Y:S01]  /*6b40*/  HADD2.F32 R46, -RZ, R17.H0_H0 ;  /* 0x20000011ff2e7230 */ /* 0x000fe20000004100 */
[----:B------:R-:W-:Y:S01]  /*6b50*/  LOP3.LUT R12, R12, 0xff, RZ, 0xc0, !PT ;  /* 0x000000ff0c0c7812 */ /* 0x000fe200078ec0ff */
[----:B--2---:R-:W-:-:S02]  /*6b60*/  HADD2.F32 R48, -RZ, R48.H0_H0 ;  /* 0x20000030ff307230 */ /* 0x004fc40000004100 */
[-C--:B------:R-:W-:Y:S01]  /*6b70*/  FFMA.FTZ R63, R42, R51.reuse, R59 ;  /* 0x000000332a3f7223 */ /* 0x080fe2000001003b */
[----:B0-----:R-:W-:Y:S02]  /*6b80*/  HADD2.F32 R49, -RZ, R49.H0_H0 ;  /* 0x20000031ff317230 */ /* 0x001fe40000004100 */
[----:B------:R-:W-:Y:S01]  /*6b90*/  FFMA.FTZ R50, R45, R51, R50 ;  /* 0x000000332d327223 */ /* 0x000fe20000010032 */
[----:B------:R-:W-:Y:S01]  /*6ba0*/  IADD3 R9, R9, -0x80, RZ ;  /* 0xffffff8009097810 */ /* 0x000fe20007ffe0ff */
[----:B------:R-:W0:Y:S01]  /*6bb0*/  I2F.F16 R57, R57 ;  /* 0x0000003900397306 */ /* 0x000e220000200c00 */
[----:B------:R-:W-:Y:S01]  /*6bc0*/  HFMA2.MMA R24, R64, 1, 1, R24 ;  /* 0x3c003c0040187835 */ /* 0x000fe20000000018 */
[----:B------:R-:W-:Y:S01]  /*6bd0*/  IADD3 R12, R12, -0x80, RZ ;  /* 0xffffff800c0c7810 */ /* 0x000fe20007ffe0ff */
[-C--:B------:R-:W-:Y:S01]  /*6be0*/  FFMA.FTZ R61, R46, R60.reuse, R61 ;  /* 0x0000003c2e3d7223 */ /* 0x080fe2000001003d */
[-C--:B------:R-:W-:Y:S01]  /*6bf0*/  FFMA.FTZ R18, R47, R60.reuse, R16 ;  /* 0x0000003c2f127223 */ /* 0x080fe20000010010 */
[-C--:B------:R-:W-:Y:S01]  /*6c00*/  FFMA.FTZ R64, R48, R60.reuse, R63 ;  /* 0x0000003c30407223 */ /* 0x080fe2000001003f */
[----:B------:R-:W-:-:S02]  /*6c10*/  FFMA.FTZ R66, R49, R60, R50 ;  /* 0x0000003c31427223 */ /* 0x000fc40000010032 */
[----:B------:R-:W-:Y:S01]  /*6c20*/  I2F.F16 R59, R8 ;  /* 0x00000008003b7306 */ /* 0x000fe20000200c00 */
[----:B------:R-:W-:Y:S02]  /*6c30*/  IADD3 R13, R13, -0x80, RZ ;  /* 0xffffff800d0d7810 */ /* 0x000fe40007ffe0ff */
[----:B------:R-:W-:-:S05]  /*6c40*/  LEA.HI R22, R14, 0xffffff80, RZ, 0x8 ;  /* 0xffffff800e167811 */ /* 0x000fca00078f40ff */
[----:B------:R1:W-:Y:S01]  /*6c50*/  I2F.F16 R60, R9 ;  /* 0x00000009003c7306 */ /* 0x0003e20000200c00 */
[----:B------:R-:W-:Y:S01]  /*6c60*/  SHF.R.U32.HI R14, RZ, 0x10, R14 ;  /* 0x00000010ff0e7819 */ /* 0x000fe2000001160e */
[----:B-1----:R-:W1:Y:S06]  /*6c70*/  LDS.64 R8, [UR5+0x130] ;  /* 0x00013005ff087984 */ /* 0x002e6c0008000a00 */
[----:B------:R2:W-:Y:S01]  /*6c80*/  I2F.F16 R56, R12 ;  /* 0x0000000c00387306 */ /* 0x0005e20000200c00 */
[----:B------:R-:W-:Y:S01]  /*6c90*/  LOP3.LUT R14, R14, 0xff, RZ, 0xc0, !PT ;  /* 0x000000ff0e0e7812 */ /* 0x000fe200078ec0ff */
[----:B------:R-:W-:Y:S01]  /*6ca0*/  HADD2.F32 R50, -RZ, R23.H0_H0 ;  /* 0x20000017ff327230 */ /* 0x000fe20000004100 */
[----:B--2---:R-:W-:-:S05]  /*6cb0*/  SHF.R.U32.HI R12, RZ, 0x8, R15 ;  /* 0x00000008ff0c7819 */ /* 0x004fca000001160f */
[----:B------:R2:W-:Y:S01]  /*6cc0*/  I2F.F16 R58, R13 ;  /* 0x0000000d003a7306 */ /* 0x0005e20000200c00 */
[----:B------:R-:W-:Y:S01]  /*6cd0*/  LOP3.LUT R12, R12, 0xff, RZ, 0xc0, !PT ;  /* 0x000000ff0c0c7812 */ /* 0x000fe200078ec0ff */
[----:B0-----:R-:W-:-:S06]  /*6ce0*/  HADD2.F32 R57, -RZ, R57.H0_H0 ;  /* 0x20000039ff397230 */ /* 0x001fcc0000004100 */
[----:B------:R-:W0:Y:S01]  /*6cf0*/  I2F.F16 R43, R43 ;  /* 0x0000002b002b7306 */ /* 0x000e220000200c00 */
[----:B--2---:R-:W-:Y:S02]  /*6d00*/  SHF.R.U32.HI R13, RZ, 0x10, R15 ;  /* 0x00000010ff0d7819 */ /* 0x004fe4000001160f */
[----:B------:R-:W-:Y:S02]  /*6d10*/  IADD3 R12, R12, -0x80, RZ ;  /* 0xffffff800c0c7810 */ /* 0x000fe40007ffe0ff */
[----:B------:R-:W-:-:S03]  /*6d20*/  LOP3.LUT R13, R13, 0xff, RZ, 0xc0, !PT ;  /* 0x000000ff0d0d7812 */ /* 0x000fc600078ec0ff */
[----:B------:R-:W2:Y:S01]  /*6d30*/  I2F.F16 R53, R53 ;  /* 0x0000003500357306 */ /* 0x000ea20000200c00 */
[----:B------:R-:W-:Y:S01]  /*6d40*/  IADD3 R14, R14, -0x80, RZ ;  /* 0xffffff800e0e7810 */ /* 0x000fe20007ffe0ff */
[-C--:B------:R-:W-:Y:S01]  /*6d50*/  FFMA.FTZ R16, R50, R62.reuse, R61 ;  /* 0x0000003e32107223 */ /* 0x080fe2000001003d */
[----:B------:R-:W-:Y:S01]  /*6d60*/  IADD3 R13, R13, -0x80, RZ ;  /* 0xffffff800d0d7810 */ /* 0x000fe20007ffe0ff */
[----:B------:R-:W-:Y:S01]  /*6d70*/  FFMA.FTZ R61, R57, R62, R18 ;  /* 0x0000003e393d7223 */ /* 0x000fe20000010012 */
[----:B------:R-:W-:-:S03]  /*6d80*/  HADD2.F32 R51, -RZ, R19.H0_H0 ;  /* 0x20000013ff337230 */ /* 0x000fc60000004100 */
[----:B------:R-:W3:Y:S01]  /*6d90*/  I2F.F16 R54, R54 ;  /* 0x0000003600367306 */ /* 0x000ee20000200c00 */
[--C-:B----4-:R-:W-:Y:S02]  /*6da0*/  HADD2.F32 R17, -RZ, R6.reuse.H0_H0 ;  /* 0x20000006ff117230 */ /* 0x110fe40000004100 */
[----:B------:R-:W-:Y:S02]  /*6db0*/  HADD2.F32 R23, -RZ, R6.H1_H1 ;  /* 0x30000006ff177230 */ /* 0x000fe40000004100 */
[--C-:B------:R-:W-:Y:S02]  /*6dc0*/  HADD2.F32 R18, -RZ, R7.reuse.H0_H0 ;  /* 0x20000007ff127230 */ /* 0x100fe40000004100 */
[----:B------:R-:W-:Y:S01]  /*6dd0*/  HADD2.F32 R19, -RZ, R7.H1_H1 ;  /* 0x30000007ff137230 */ /* 0x000fe20000004100 */
[----:B------:R-:W4:Y:S01]  /*6de0*/  I2F.F16 R55, R55 ;  /* 0x0000003700377306 */ /* 0x000f220000200c00 */
[----:B------:R-:W5:Y:S01]  /*6df0*/  LDS.64 R6, [UR5+0x138] ;  /* 0x00013805ff067984 */ /* 0x000f620008000a00 */
[----:B------:R-:W-:Y:S01]  /*6e00*/  LEA.HI R15, R15, 0xffffff80, RZ, 0x8 ;  /* 0xffffff800f0f7811 */ /* 0x000fe200078f40ff */
[----:B0-----:R-:W-:-:S05]  /*6e10*/  HADD2.F32 R43, -RZ, R43.H0_H0 ;  /* 0x2000002bff2b7230 */ /* 0x001fca0000004100 */
[----:B------:R-:W0:Y:S01]  /*6e20*/  I2F.F16 R12, R12 ;  /* 0x0000000c000c7306 */ /* 0x000e220000200c00 */
[----:B------:R-:W-:-:S07]  /*6e30*/  HADD2.F32 R31, -RZ, R31.H0_H0 ;  /* 0x2000001fff1f7230 */ /* 0x000fce0000004100 */
[----:B------:R-:W1:Y:S01]  /*6e40*/  I2F.F16 R14, R14 ;  /* 0x0000000e000e7306 */ /* 0x000e620000200c00 */
[----:B------:R-:W-:-:S07]  /*6e50*/  HADD2.F32 R52, -RZ, R52.H0_H0 ;  /* 0x20000034ff347230 */ /* 0x000fce0000004100 */
[----:B------:R-:W5:Y:S01]  /*6e60*/  I2F.F16 R13, R13 ;  /* 0x0000000d000d7306 */ /* 0x000f620000200c00 */
[----:B--2---:R-:W-:Y:S02]  /*6e70*/  HADD2.F32 R53, -RZ, R53.H0_H0 ;  /* 0x20000035ff357230 */ /* 0x004fe40000004100 */
[----:B------:R-:W-:Y:S01]  /*6e80*/  FFMA.FTZ R64, R43, R62, R64 ;  /* 0x0000003e2b407223 */ /* 0x000fe20000010040 */
[----:B---3--:R-:W-:-:S04]  /*6e90*/  HADD2.F32 R54, -RZ, R54.H0_H0 ;  /* 0x20000036ff367230 */ /* 0x008fc80000004100 */
[----:B------:R-:W2:Y:S01]  /*6ea0*/  I2F.F16 R11, R11 ;  /* 0x0000000b000b7306 */ /* 0x000ea20000200c00 */
[----:B------:R-:W-:Y:S01]  /*6eb0*/  FFMA.FTZ R63, R31, R62, R66 ;  /* 0x0000003e1f3f7223 */ /* 0x000fe20000010042 */
[----:B------:R-:W-:-:S06]  /*6ec0*/  HADD2.F32 R58, -RZ, R58.H0_H0 ;  /* 0x2000003aff3a7230 */ /* 0x000fcc0000004100 */
[----:B------:R-:W3:Y:S01]  /*6ed0*/  I2F.F16 R10, R79 ;  /* 0x0000004f000a7306 */ /* 0x000ee20000200c00 */
[----:B------:R-:W-:-:S07]  /*6ee0*/  HADD2.F32 R60, -RZ, R60.H0_H0 ;  /* 0x2000003cff3c7230 */ /* 0x000fce0000004100 */
[----:B------:R-:W3:Y:S01]  /*6ef0*/  I2F.F16 R22, R22 ;  /* 0x0000001600167306 */ /* 0x000ee20000200c00 */
[-C--:B------:R-:W-:Y:S01]  /*6f00*/  FFMA.FTZ R65, R52, R17.reuse, R61 ;  /* 0x0000001134417223 */ /* 0x080fe2000001003d */
[----:B------:R-:W-:-:S06]  /*6f10*/  FFMA.FTZ R67, R53, R17, R64 ;  /* 0x0000001135437223 */ /* 0x000fcc0000010040 */
[----:B------:R-:W3:Y:S01]  /*6f20*/  I2F.F16 R15, R15 ;  /* 0x0000000f000f7306 */ /* 0x000ee20000200c00 */
[----:B----4-:R-:W-:Y:S02]  /*6f30*/  HADD2.F32 R55, -RZ, R55.H0_H0 ;  /* 0x20000037ff377230 */ /* 0x010fe40000004100 */
[-C--:B------:R-:W-:Y:S01]  /*6f40*/  FFMA.FTZ R16, R51, R17.reuse, R16 ;  /* 0x0000001133107223 */ /* 0x080fe20000010010 */
[----:B0-----:R-:W-:Y:S02]  /*6f50*/  HADD2.F32 R62, -RZ, R12.H0_H0 ;  /* 0x2000000cff3e7230 */ /* 0x001fe40000004100 */
[----:B------:R-:W-:Y:S01]  /*6f60*/  FFMA.FTZ R17, R54, R17, R63 ;  /* 0x0000001136117223 */ /* 0x000fe2000001003f */
[----:B------:R-:W-:Y:S02]  /*6f70*/  HADD2.F32 R59, -RZ, R59.H0_H0 ;  /* 0x2000003bff3b7230 */ /* 0x000fe40000004100 */
[----:B------:R-:W-:Y:S01]  /*6f80*/  FFMA.FTZ R12, R58, R23, R65 ;  /* 0x000000173a0c7223 */ /* 0x000fe20000010041 */
[----:B-1----:R-:W-:-:S02]  /*6f90*/  HADD2.F32 R61, -RZ, R14.H0_H0 ;  /* 0x2000000eff3d7230 */ /* 0x002fc40000004100 */
[-C--:B------:R-:W-:Y:S01]  /*6fa0*/  FFMA.FTZ R14, R60, R23.reuse, R67 ;  /* 0x000000173c0e7223 */ /* 0x080fe20000010043 */
[----:B------:R-:W-:Y:S02]  /*6fb0*/  HADD2.F32 R56, -RZ, R56.H0_H0 ;  /* 0x20000038ff387230 */ /* 0x000fe40000004100 */
[----:B-----5:R-:W-:Y:S02]  /*6fc0*/  HADD2.F32 R63, -RZ, R13.H0_H0 ;  /* 0x2000000dff3f7230 */ /* 0x020fe40000004100 */
[-C--:B------:R-:W-:Y:S01]  /*6fd0*/  FFMA.FTZ R13, R55, R23.reuse, R16 ;  /* 0x00000017370d7223 */ /* 0x080fe20000010010 */
[----:B------:R-:W-:Y:S01]  /*6fe0*/  FFMA.FTZ R16, R62, R23, R17 ;  /* 0x000000173e107223 */ /* 0x000fe20000010011 */
[----:B--2---:R-:W-:Y:S02]  /*6ff0*/  HADD2.F32 R65, -RZ, R11.H0_H0 ;  /* 0x2000000bff417230 */ /* 0x004fe40000004100 */
[-C--:B------:R-:W-:Y:S01]  /*7000*/  FFMA.FTZ R12, R59, R18.reuse, R12 ;  /* 0x000000123b0c7223 */ /* 0x080fe2000001000c */
[----:B------:R-:W-:Y:S01]  /*7010*/  FFMA.FTZ R17, R61, R18, R14 ;  /* 0x000000123d117223 */ /* 0x000fe2000001000e */
[----:B---3--:R-:W-:-:S02]  /*7020*/  HADD2.F32 R64, -RZ, R10.H0_H0 ;  /* 0x2000000aff407230 */ /* 0x008fc40000004100 */
[-C--:B------:R-:W-:Y:S01]  /*7030*/  FFMA.FTZ R13, R56, R18.reuse, R13 ;  /* 0x00000012380d7223 */ /* 0x080fe2000001000d */
[----:B------:R-:W-:Y:S02]  /*7040*/  HADD2.F32 R66, -RZ, R22.H0_H0 ;  /* 0x20000016ff427230 */ /* 0x000fe40000004100 */
[----:B------:R-:W-:Y:S01]  /*7050*/  FFMA.FTZ R16, R63, R18, R16 ;  /* 0x000000123f107223 */ /* 0x000fe20000010010 */
[----:B------:R-:W-:Y:S02]  /*7060*/  HADD2.F32 R67, -RZ, R15.H0_H0 ;  /* 0x2000000fff437230 */ /* 0x000fe40000004100 */
[--C-:B------:R-:W-:Y:S02]  /*7070*/  HADD2.F32 R14, -RZ, R8.reuse.H0_H0 ;  /* 0x20000008ff0e7230 */ /* 0x100fe40000004100 */
[-C--:B------:R-:W-:Y:S01]  /*7080*/  FFMA.FTZ R11, R65, R19.reuse, R12 ;  /* 0x00000013410b7223 */ /* 0x080fe2000001000c */
[-C--:B------:R-:W-:Y:S01]  /*7090*/  FFMA.FTZ R10, R64, R19.reuse, R13 ;  /* 0x00000013400a7223 */ /* 0x080fe2000001000d */
[----:B------:R-:W-:Y:S01]  /*70a0*/  FFMA.FTZ R12, R66, R19, R17 ;  /* 0x00000013420c7223 */ /* 0x000fe20000010011 */
[----:B------:R-:W-:-:S02]  /*70b0*/  HADD2.F32 R8, -RZ, R8.H1_H1 ;  /* 0x30000008ff087230 */ /* 0x000fc40000004100 */
[----:B------:R-:W-:Y:S01]  /*70c0*/  FFMA.FTZ R19, R67, R19, R16 ;  /* 0x0000001343137223 */ /* 0x000fe20000010010 */
[-C--:B------:R-:W-:Y:S01]  /*70d0*/  FFMA.FTZ R22, R2, R14.reuse, RZ ;  /* 0x0000000e02167223 */ /* 0x080fe200000100ff */
[-C--:B------:R-:W-:Y:S01]  /*70e0*/  FFMA.FTZ R13, R5, R14.reuse, RZ ;  /* 0x0000000e050d7223 */ /* 0x080fe200000100ff */
[--C-:B------:R-:W-:Y:S02]  /*70f0*/  HADD2.F32 R16, -RZ, R9.reuse.H0_H0 ;  /* 0x20000009ff107230 */ /* 0x100fe40000004100 */
        /* <DEDUP_REMOVED lines=9> */
[----:B------:R-:W-:Y:S01]  /*7190*/  FFMA.FTZ R9, R46, R16, R9 ;  /* 0x000000102e097223 */ /* 0x000fe20000010009 */
[----:B------:R-:W-:-:S02]  /*71a0*/  HADD2.F32 R13, -RZ, R6.H0_H0 ;  /* 0x20000006ff0d7230 */ /* 0x000fc40000004100 */
[-C--:B------:R-:W-:Y:S01]  /*71b0*/  FFMA.FTZ R15, R57, R18.reuse, R22 ;  /* 0x00000012390f7223 */ /* 0x080fe20000010016 */
[----:B------:R-:W-:Y:S01]  /*71c0*/  FFMA.FTZ R14, R43, R18, R14 ;  /* 0x000000122b0e7223 */ /* 0x000fe2000001000e */
[----:B------:R-:W-:Y:S01]  /*71d0*/  FFMA.FTZ R16, R49, R16, R8 ;  /* 0x0000001031107223 */ /* 0x000fe20000010008 */
[-C--:B------:R-:W-:Y:S01]  /*71e0*/  FFMA.FTZ R8, R50, R18.reuse, R9 ;  /* 0x0000001232087223 */ /* 0x080fe20000010009 */
[-C--:B------:R-:W-:Y:S01]  /*71f0*/  FFMA.FTZ R17, R52, R13.reuse, R15 ;  /* 0x0000000d34117223 */ /* 0x080fe2000001000f */
[-C--:B------:R-:W-:Y:S01]  /*7200*/  FFMA.FTZ R23, R53, R13.reuse, R14 ;  /* 0x0000000d35177223 */ /* 0x080fe2000001000e */
[----:B------:R-:W-:Y:S01]  /*7210*/  FFMA.FTZ R69, R31, R18, R16 ;  /* 0x000000121f457223 */ /* 0x000fe20000010010 */
[----:B------:R-:W0:Y:S01]  /*7220*/  LDS.64 R14, [UR5+0x1b0] ;  /* 0x0001b005ff0e7984 */ /* 0x000e220008000a00 */
[----:B------:R-:W-:Y:S02]  /*7230*/  HADD2.F32 R9, -RZ, R6.H1_H1 ;  /* 0x30000006ff097230 */ /* 0x000fe40000004100 */
        /* <DEDUP_REMOVED lines=13> */
[-C--:B------:R-:W-:Y:S01]  /*7310*/  FFMA.FTZ R22, R66, R16.reuse, R13 ;  /* 0x0000001042167223 */ /* 0x080fe2000001000d */
[-C--:B------:R-:W-:Y:S02]  /*7320*/  FFMA.FTZ R13, R67, R16.reuse, R6 ;  /* 0x00000010430d7223 */ /* 0x080fe40000010006 */
[----:B------:R-:W1:Y:S01]  /*7330*/  LDS.64 R6, [UR5+0x1b8] ;  /* 0x0001b805ff067984 */ /* 0x000e620008000a00 */
[----:B------:R-:W-:Y:S01]  /*7340*/  FFMA.FTZ R9, R65, R16, R8 ;  /* 0x0000001041097223 */ /* 0x000fe20000010008 */
[----:B------:R-:W-:Y:S01]  /*7350*/  FMUL.FTZ R12, R29, R12 ;  /* 0x0000000c1d0c7220 */ /* 0x000fe20000410000 */
[----:B------:R-:W-:Y:S01]  /*7360*/  FMUL.FTZ R19, R28, R19 ;  /* 0x000000131c137220 */ /* 0x000fe20000410000 */
[C---:B------:R-:W-:Y:S01]  /*7370*/  FMUL.FTZ R10, R27.reuse, R10 ;  /* 0x0000000a1b0a7220 */ /* 0x040fe20000410000 */
[C---:B------:R-:W-:Y:S01]  /*7380*/  FMUL.FTZ R11, R26.reuse, R11 ;  /* 0x0000000b1a0b7220 */ /* 0x040fe20000410000 */
[----:B------:R-:W-:Y:S01]  /*7390*/  FMUL.FTZ R18, R27, R18 ;  /* 0x000000121b127220 */ /* 0x000fe20000410000 */
[----:B------:R-:W-:Y:S01]  /*73a0*/  FMUL.FTZ R9, R26, R9 ;  /* 0x000000091a097220 */ /* 0x000fe20000410000 */
[----:B------:R-:W-:Y:S01]  /*73b0*/  FMUL.FTZ R22, R29, R22 ;  /* 0x000000161d167220 */ /* 0x000fe20000410000 */
[----:B------:R-:W-:Y:S01]  /*73c0*/  FMUL.FTZ R13, R28, R13 ;  /* 0x0000000d1c0d7220 */ /* 0x000fe20000410000 */
[----:B------:R-:W-:Y:S01]  /*73d0*/  F2FP.F16.F32.PACK_AB R8, RZ, R12 ;  /* 0x0000000cff08723e */ /* 0x000fe200000000ff */
[----:B------:R-:W2:Y:S01]  /*73e0*/  LDS.64 R16, [UR5+0x30] ;  /* 0x00003005ff107984 */ /* 0x000ea20008000a00 */
        /* <DEDUP_REMOVED lines=11> */
[----:B------:R-:W-:Y:S02]  /*74a0*/  HADD2 R11, R8, R39 ;  /* 0x00000027080b7230 */ /* 0x000fe40000000000 */
[--C-:B0-----:R-:W-:Y:S01]  /*74b0*/  HADD2.F32 R8, -RZ, R14.reuse.H0_H0 ;  /* 0x2000000eff087230 */ /* 0x101fe20000004100 */
[----:B------:R-:W-:Y:S01]  /*74c0*/  HFMA2.MMA R12, R10, 1, 1, R38 ;  /* 0x3c003c000a0c7835 */ /* 0x000fe20000000026 */
[----:B------:R-:W-:Y:S01]  /*74d0*/  HADD2.F32 R14, -RZ, R14.H1_H1 ;  /* 0x3000000eff0e7230 */ /* 0x000fe20000004100 */
[----:B------:R-:W-:Y:S01]  /*74e0*/  HFMA2.MMA R10, R18, 1, 1, R35 ;  /* 0x3c003c00120a7835 */ /* 0x000fe20000000023 */
        /* <DEDUP_REMOVED lines=42> */
[----:B------:R-:W-:Y:S01]  /*7790*/  FFMA.FTZ R7, R4, R6, RZ ;  /* 0x0000000604077223 */ /* 0x000fe200000100ff */
[--C-:B------:R-:W-:Y:S02]  /*77a0*/  HADD2.F32 R8, -RZ, R17.reuse.H0_H0 ;  /* 0x20000011ff087230 */ /* 0x100fe40000004100 */
[----:B------:R-:W-:Y:S01]  /*77b0*/  FFMA.FTZ R13, R6, R2, RZ ;  /* 0x00000002060d7223 */ /* 0x000fe200000100ff */
[----:B------:R-:W-:-:S02]  /*77c0*/  HADD2.F32 R18, -RZ, R17.H1_H1 ;  /* 0x30000011ff127230 */ /* 0x000fc40000004100 */
        /* <DEDUP_REMOVED lines=14> */
[----:B------:R-:W1:Y:S01]  /*78b0*/  LDS.64 R18, [UR5+0x230] ;  /* 0x00023005ff127984 */ /* 0x000e620008000a00 */
[--C-:B0-----:R-:W-:Y:S02]  /*78c0*/  HADD2.F32 R13, -RZ, R14.reuse.H0_H0 ;  /* 0x2000000eff0d7230 */ /* 0x101fe40000004100 */
[----:B------:R-:W-:-:S03]  /*78d0*/  HADD2.F32 R7, -RZ, R14.H1_H1 ;  /* 0x3000000eff077230 */ /* 0x000fc60000004100 */
[----:B------:R-:W-:Y:S01]  /*78e0*/  FFMA.FTZ R6, R51, R13, R6 ;  /* 0x0000000d33067223 */ /* 0x000fe20000010006 */
[C---:B------:R-:W-:Y:S01]  /*78f0*/  FFMA.FTZ R16, R13.reuse, R52, R16 ;  /* 0x000000340d107223 */ /* 0x040fe20000010010 */
[C---:B------:R-:W-:Y:S01]  /*7900*/  FFMA.FTZ R23, R13.reuse, R53, R22 ;  /* 0x000000350d177223 */ /* 0x040fe20000010016 */
[----:B------:R-:W-:Y:S01]  /*7910*/  FFMA.FTZ R35, R13, R54, R17 ;  /* 0x000000360d237223 */ /* 0x000fe20000010011 */
[--C-:B------:R-:W-:Y:S02]  /*7920*/  HADD2.F32 R8, -RZ, R15.reuse.H0_H0 ;  /* 0x2000000fff087230 */ /* 0x100fe40000004100 */
[----:B------:R-:W-:Y:S01]  /*7930*/  FFMA.FTZ R13, R55, R7, R6 ;  /* 0x00000007370d7223 */ /* 0x000fe20000010006 */
[C---:B------:R-:W-:Y:S01]  /*7940*/  FFMA.FTZ R17, R7.reuse, R58, R16 ;  /* 0x0000003a07117223 */ /* 0x040fe20000010010 */
[C---:B------:R-:W-:Y:S01]  /*7950*/  FFMA.FTZ R6, R7.reuse, R60, R23 ;  /* 0x0000003c07067223 */ /* 0x040fe20000010017 */
[----:B------:R-:W-:Y:S01]  /*7960*/  FFMA.FTZ R16, R7, R62, R35 ;  /* 0x0000003e07107223 */ /* 0x000fe20000010023 */
[----:B------:R-:W-:-:S02]  /*7970*/  HADD2.F32 R15, -RZ, R15.H1_H1 ;  /* 0x3000000fff0f7230 */ /* 0x000fc40000004100 */
        /* <DEDUP_REMOVED lines=8> */
[----:B------:R-:W-:Y:S01]  /*7a00*/  FMUL.FTZ R6, R27, R6 ;  /* 0x000000061b067220 */ /* 0x000fe20000410000 */
[----:B------:R-:W0:Y:S01]  /*7a10*/  LDS.64 R16, [UR5+0x238] ;  /* 0x00023805ff107984 */ /* 0x000e220008000a00 */
[----:B------:R-:W-:Y:S01]  /*7a20*/  FMUL.FTZ R7, R26, R7 ;  /* 0x000000071a077220 */ /* 0x000fe20000410000 */
[----:B------:R-:W-:Y:S01]  /*7a30*/  FMUL.FTZ R40, R29, R40 ;  /* 0x000000281d287220 */ /* 0x000fe20000410000 */
[----:B------:R-:W-:Y:S01]  /*7a40*/  FMUL.FTZ R69, R28, R69 ;  /* 0x000000451c457220 */ /* 0x000fe20000410000 */
[----:B------:R-:W-:Y:S01]  /*7a50*/  F2FP.F16.F32.PACK_AB R6, RZ, R6 ;  /* 0x00000006ff06723e */ /* 0x000fe200000000ff */
[----:B------:R-:W-:Y:S01]  /*7a60*/  FMUL.FTZ R38, R27, R38 ;  /* 0x000000261b267220 */ /* 0x000fe20000410000 */
[----:B------:R-:W-:Y:S01]  /*7a70*/  F2FP.F16.F32.PACK_AB R7, RZ, R7 ;  /* 0x00000007ff07723e */ /* 0x000fe200000000ff */
[----:B------:R-:W-:Y:S01]  /*7a80*/  FMUL.FTZ R39, R26, R39 ;  /* 0x000000271a277220 */ /* 0x000fe20000410000 */
[----:B------:R-:W-:Y:S01]  /*7a90*/  F2FP.F16.F32.PACK_AB R40, RZ, R40 ;  /* 0x00000028ff28723e */ /* 0x000fe200000000ff */
[----:B------:R-:W2:Y:S01]  /*7aa0*/  LDS.64 R22, [UR5+0x2b0] ;  /* 0x0002b005ff167984 */ /* 0x000ea20008000a00 */
[----:B------:R-:W-:-:S02]  /*7ab0*/  PRMT R6, R6, 0x5410, R7 ;  /* 0x0000541006067816 */ /* 0x000fc40000000007 */
[----:B------:R-:W-:Y:S01]  /*7ac0*/  F2FP.F16.F32.PACK_AB R69, RZ, R69 ;  /* 0x00000045ff45723e */ /* 0x000fe200000000ff */
[----:B------:R-:W-:Y:S01]  /*7ad0*/  FMUL.FTZ R13, R29, R8 ;  /* 0x000000081d0d7220 */ /* 0x000fe20000410000 */
[----:B------:R-:W-:Y:S01]  /*7ae0*/  F2FP.F16.F32.PACK_AB R38, RZ, R38 ;  /* 0x00000026ff26723e */ /* 0x000fe200000000ff */
[----:B------:R-:W-:Y:S01]  /*7af0*/  FMUL.FTZ R15, R28, R15 ;  /* 0x0000000f1c0f7220 */ /* 0x000fe20000410000 */
[----:B------:R-:W-:Y:S01]  /*7b00*/  F2FP.F16.F32.PACK_AB R39, RZ, R39 ;  /* 0x00000027ff27723e */ /* 0x000fe200000000ff */
[----:B------:R-:W-:Y:S01]  /*7b10*/  HFMA2.MMA R14, R6, 1, 1, R36 ;  /* 0x3c003c00060e7835 */ /* 0x000fe20000000024 */
[----:B------:R-:W-:Y:S01]  /*7b20*/  PRMT R40, R40, 0x5410, R69 ;  /* 0x0000541028287816 */ /* 0x000fe20000000045 */
[--C-:B-1----:R-:W-:Y:S01]  /*7b30*/  HADD2.F32 R6, -RZ, R18.reuse.H0_H0 ;  /* 0x20000012ff067230 */ /* 0x102fe20000004100 */
[----:B------:R-:W-:Y:S01]  /*7b40*/  PRMT R38, R38, 0x5410, R39 ;  /* 0x0000541026267816 */ /* 0x000fe20000000027 */
[----:B------:R-:W-:Y:S01]  /*7b50*/  HADD2.F32 R18, -RZ, R18.H1_H1 ;  /* 0x30000012ff127230 */ /* 0x000fe20000004100 */
[----:B------:R-:W-:Y:S01]  /*7b60*/  F2FP.F16.F32.PACK_AB R13, RZ, R13 ;  /* 0x0000000dff0d723e */ /* 0x000fe200000000ff */
[----:B------:R-:W-:Y:S01]  /*7b70*/  HADD2 R7, R40, R34 ;  /* 0x0000002228077230 */ /* 0x000fe20000000000 */
[----:B------:R-:W-:Y:S01]  /*7b80*/  F2FP.F16.F32.PACK_AB R15, RZ, R15 ;  /* 0x0000000fff0f723e */ /* 0x000fe200000000ff */
[----:B------:R-:W-:-:S02]  /*7b90*/  HADD2.F32 R34, -RZ, R19.H0_H0 ;  /* 0x20000013ff227230 */ /* 0x000fc40000004100 */
[----:B------:R-:W-:Y:S02]  /*7ba0*/  HADD2.F32 R36, -RZ, R19.H1_H1 ;  /* 0x30000013ff247230 */ /* 0x000fe40000004100 */
[-C--:B------:R-:W-:Y:S01]  /*7bb0*/  FFMA.FTZ R19, R5, R6.reuse, RZ ;  /* 0x0000000605137223 */ /* 0x080fe200000100ff */
[----:B------:R-:W-:Y:S01]  /*7bc0*/  HFMA2.MMA R8, R38, 1, 1, R33 ;  /* 0x3c003c0026087835 */ /* 0x000fe20000000021 */
[----:B------:R-:W-:Y:S01]  /*7bd0*/  PRMT R13, R13, 0x5410, R15 ;  /* 0x000054100d0d7816 */ /* 0x000fe2000000000f */
        /* <DEDUP_REMOVED lines=17> */
[----:B------:R-:W-:Y:S01]  /*7cf0*/  HADD2.F32 R15, -RZ, R16.H1_H1 ;  /* 0x30000010ff0f7230 */ /* 0x000fe20000004100 */
[----:B------:R-:W-:Y:S01]  /*7d00*/  HFMA2.MMA R13, R13, 1, 1, R37 ;  /* 0x3c003c000d0d7835 */ /* 0x000fe20000000025 */
        /* <DEDUP_REMOVED lines=45> */
[-C--:B------:R-:W-:Y:S01]  /*7fe0*/  FFMA.FTZ R55, R55, R5.reuse, R50 ;  /* 0x0000000537377223 */ /* 0x080fe20000010032 */
[-C--:B------:R-:W-:Y:S01]  /*7ff0*/  FFMA.FTZ R58, R58, R5.reuse, R57 ;  /* 0x000000053a3a7223 */ /* 0x080fe20000010039 */
[----:B------:R-:W-:Y:S01]  /*8000*/  FFMA.FTZ R60, R60, R5, R53 ;  /* 0x000000053c3c7223 */ /* 0x000fe20000010035 */
[----:B------:R-:W-:-:S02]  /*8010*/  HADD2.F32 R19, -RZ, R19.H1_H1 ;  /* 0x30000013ff137230 */ /* 0x000fc40000004100 */
[----:B------:R-:W-:Y:S01]  /*8020*/  FFMA.FTZ R62, R62, R5, R31 ;  /* 0x000000053e3e7223 */ /* 0x000fe2000001001f */
[----:B------:R-:W-:Y:S01]  /*8030*/  FMUL.FTZ R76, R27, R76 ;  /* 0x0000004c1b4c7220 */ /* 0x000fe20000410000 */
[----:B------:R-:W-:Y:S01]  /*8040*/  FMUL.FTZ R75, R26, R75 ;  /* 0x0000004b1a4b7220 */ /* 0x000fe20000410000 */
[-C--:B------:R-:W-:Y:S01]  /*8050*/  FFMA.FTZ R55, R56, R2.reuse, R55 ;  /* 0x0000000238377223 */ /* 0x080fe20000010037 */
[-C--:B------:R-:W-:Y:S01]  /*8060*/  FFMA.FTZ R58, R59, R2.reuse, R58 ;  /* 0x000000023b3a7223 */ /* 0x080fe2000001003a */
[-C--:B------:R-:W-:Y:S01]  /*8070*/  FFMA.FTZ R61, R61, R2.reuse, R60 ;  /* 0x000000023d3d7223 */ /* 0x080fe2000001003c */
[----:B------:R-:W-:Y:S01]  /*8080*/  FFMA.FTZ R62, R63, R2, R62 ;  /* 0x000000023f3e7223 */ /* 0x000fe2000001003e */
[-C--:B------:R-:W-:Y:S01]  /*8090*/  FFMA.FTZ R64, R64, R19.reuse, R55 ;  /* 0x0000001340407223 */ /* 0x080fe20000010037 */
[----:B------:R-:W-:Y:S01]  /*80a0*/  FFMA.FTZ R65, R65, R19, R58 ;  /* 0x0000001341417223 */ /* 0x000fe2000001003a */
[----:B------:R-:W-:Y:S01]  /*80b0*/  F2FP.F16.F32.PACK_AB R76, RZ, R76 ;  /* 0x0000004cff4c723e */ /* 0x000fe200000000ff */
[----:B------:R-:W-:Y:S01]  /*80c0*/  FMUL.FTZ R74, R29, R74 ;  /* 0x0000004a1d4a7220 */ /* 0x000fe20000410000 */
[----:B------:R-:W-:Y:S01]  /*80d0*/  F2FP.F16.F32.PACK_AB R75, RZ, R75 ;  /* 0x0000004bff4b723e */ /* 0x000fe200000000ff */
[----:B------:R-:W-:Y:S01]  /*80e0*/  FMUL.FTZ R73, R28, R73 ;  /* 0x000000491c497220 */ /* 0x000fe20000410000 */
[-C--:B------:R-:W-:Y:S01]  /*80f0*/  FFMA.FTZ R66, R66, R19.reuse, R61 ;  /* 0x0000001342427223 */ /* 0x080fe2000001003d */
[----:B------:R-:W-:Y:S01]  /*8100*/  IADD3 R115, R115, 0x20, RZ ;  /* 0x0000002073737810 */ /* 0x000fe20007ffe0ff */
[----:B------:R-:W-:Y:S01]  /*8110*/  FFMA.FTZ R19, R67, R19, R62 ;  /* 0x0000001343137223 */ /* 0x000fe2000001003e */
[C---:B------:R-:W-:Y:S01]  /*8120*/  FMUL.FTZ R6, R27.reuse, R6 ;  /* 0x000000061b067220 */ /* 0x040fe20000410000 */
[C---:B------:R-:W-:Y:S01]  /*8130*/  FMUL.FTZ R15, R26.reuse, R15 ;  /* 0x0000000f1a0f7220 */ /* 0x040fe20000410000 */
[----:B------:R-:W-:Y:S01]  /*8140*/  FMUL.FTZ R64, R27, R64 ;  /* 0x000000401b407220 */ /* 0x000fe20000410000 */
[----:B------:R-:W-:Y:S01]  /*8150*/  FMUL.FTZ R65, R26, R65 ;  /* 0x000000411a417220 */ /* 0x000fe20000410000 */
[----:B------:R-:W-:Y:S01]  /*8160*/  PRMT R76, R76, 0x5410, R75 ;  /* 0x000054104c4c7816 */ /* 0x000fe2000000004b */
[----:B------:R-:W-:Y:S01]  /*8170*/  FMUL.FTZ R16, R29, R16 ;  /* 0x000000101d107220 */ /* 0x000fe20000410000 */
[C---:B------:R-:W-:Y:S01]  /*8180*/  FMUL.FTZ R17, R28.reuse, R17 ;  /* 0x000000111c117220 */ /* 0x040fe20000410000 */
[----:B------:R-:W-:Y:S01]  /*8190*/  ISETP.GE.AND P0, PT, R115, UR7, PT ;  /* 0x0000000773007c0c */ /* 0x000fe2000bf06270 */
        /* <DEDUP_REMOVED lines=11> */
[----:B------:R-:W-:Y:S02]  /*8250*/  F2FP.F16.F32.PACK_AB R16, RZ, R16 ;  /* 0x00000010ff10723e */ /* 0x000fe400000000ff */
[----:B------:R-:W-:Y:S02]  /*8260*/  F2FP.F16.F32.PACK_AB R17, RZ, R17 ;  /* 0x00000011ff11723e */ /* 0x000fe400000000ff */
[----:B------:R-:W-:Y:S02]  /*8270*/  F2FP.F16.F32.PACK_AB R66, RZ, R66 ;  /* 0x00000042ff42723e */ /* 0x000fe400000000ff */
[----:B------:R-:W-:Y:S02]  /*8280*/  F2FP.F16.F32.PACK_AB R19, RZ, R19 ;  /* 0x00000013ff13723e */ /* 0x000fe400000000ff */
[----:B------:R-:W-:Y:S02]  /*8290*/  PRMT R6, R6, 0x5410, R15 ;  /* 0x0000541006067816 */ /* 0x000fe4000000000f */
[----:B------:R-:W-:Y:S01]  /*82a0*/  PRMT R64, R64, 0x5410, R65 ;  /* 0x0000541040407816 */ /* 0x000fe20000000041 */
[----:B------:R-:W-:Y:S01]  /*82b0*/  HADD2 R30, R74, R30 ;  /* 0x0000001e4a1e7230 */ /* 0x000fe20000000000 */
[----:B------:R-:W-:Y:S01]  /*82c0*/  PRMT R16, R16, 0x5410, R17 ;  /* 0x0000541010107816 */ /* 0x000fe20000000011 */
[----:B------:R-:W-:Y:S01]  /*82d0*/  HADD2 R25, R68, R25 ;  /* 0x0000001944197230 */ /* 0x000fe20000000000 */
[----:B------:R-:W-:Y:S01]  /*82e0*/  PRMT R66, R66, 0x5410, R19 ;  /* 0x0000541042427816 */ /* 0x000fe20000000013 */
[----:B------:R-:W-:Y:S01]  /*82f0*/  UIADD3 UR5, UR5, 0x40, URZ ;  /* 0x0000004005057890 */ /* 0x000fe2000fffe03f */
[----:B------:R-:W-:Y:S01]  /*8300*/  HFMA2.MMA R6, R6, 1, 1, R32 ;  /* 0x3c003c0006067835 */ /* 0x000fe20000000020 */
[----:B------:R-:W-:Y:S01]  /*8310*/  HADD2 R5, R16, R30 ;  /* 0x0000001e10057230 */ /* 0x000fe20000000000 */
[----:B------:R-:W-:Y:S01]  /*8320*/  HFMA2.MMA R4, R64, 1, 1, R24 ;  /* 0x3c003c0040047835 */ /* 0x000fe20000000018 */
[----:B------:R-:W-:-:S02]  /*8330*/  HADD2 R3, R66, R25 ;  /* 0x0000001942037230 */ /* 0x000fc40000000000 */
[----:B------:R-:W-:Y:S01]  /*8340*/  IMAD.WIDE R30, R111, 0x4, R20 ;  /* 0x000000046f1e7825 */ /* 0x000fe200078e0214 */
[----:B------:R-:W-:Y:S07]  /*8350*/  @!P0 BRA P1, `(.L_x_3277) ;  /* 0xffffff88009c8947 */ /* 0x000fee000083ffff */
.L_x_3276:
[----:B------:R-:W-:-:S04]  /*8360*/  ISETP.GE.AND P0, PT, R115, R116, PT ;  /* 0x000000747300720c */ /* 0x000fc80003f06270 */
[----:B------:R-:W-:-:S13]  /*8370*/  ISETP.GE.OR P0, PT, R115, R0, P0 ;  /* 0x000000007300720c */ /* 0x000fda0000706670 */
[----:B------:R-:W-:Y:S05]  /*8380*/  @P0 BRA `(.L_x_3278) ;  /* 0x0000004000f80947 */ /* 0x000fea0003800000 */
.L_x_3279:
[----:B------:R-:W2:Y:S01]  /*8390*/  LDG.E.128.CONSTANT R20, desc[UR8][R30.64] ;  /* 0x000000081e147981 */ /* 0x000ea2000c1e9d00 */
[----:B------:R-:W-:-:S04]  /*83a0*/  IMAD.WIDE R16, R111, 0x4, R30 ;  /* 0x000000046f107825 */ /* 0x000fc800078e021e */
[----:B------:R-:W-:Y:S02]  /*83b0*/  IMAD.WIDE R90, R111, 0x4, R16 ;  /* 0x000000046f5a7825 */ /* 0x000fe400078e0210 */
[----:B------:R-:W3:Y:S04]  /*83c0*/  LDG.E.128.CONSTANT R16, desc[UR8][R16.64] ;  /* 0x0000000810107981 */ /* 0x000ee8000c1e9d00 */
[----:B------:R0:W4:Y:S01]  /*83d0*/  LDG.E.128.CONSTANT R24, desc[UR8][R90.64] ;  /* 0x000000085a187981 */ /* 0x000122000c1e9d00 */
[----:B------:R-:W-:-:S13]  /*83e0*/  ISETP.NE.AND P0, PT, R115, R112, PT ;  /* 0x000000707300720c */ /* 0x000fda0003f05270 */
[----:B------:R-:W1:Y:S01]  /*83f0*/  @!P0 LDC.64 R34, c[0x0][0x248] ;  /* 0x00009200ff228b82 */ /* 0x000e620000000a00 */
[----:B------:R-:W-:-:S05]  /*8400*/  @!P0 LEA R15, R115, 0x1, 0x1 ;  /* 0x00000001730f8811 */ /* 0x000fca00078e08ff */
[----:B-1----:R-:W-:-:S06]  /*8410*/  @!P0 IMAD.WIDE R34, R15, 0x2, R34 ;  /* 0x000000020f228825 */ /* 0x002fcc00078e0222 */
[----:B------:R1:W5:Y:S01]  /*8420*/  @!P0 LDG.E.U16.CONSTANT R34, desc[UR8][R34.64] ;  /* 0x0000000822228981 */ /* 0x000362000c1e9500 */
[----:B------:R-:W-:Y:S01]  /*8430*/  @!P0 IADD3 R113, R113, 0x1, RZ ;  /* 0x0000000171718810 */ /* 0x000fe20007ffe0ff */
[----:B0-----:R-:W-:-:S05]  /*8440*/  IMAD.WIDE R90, R111, 0x4, R90 ;  /* 0x000000046f5a7825 */ /* 0x001fca00078e025a */
[----:B------:R0:W5:Y:S01]  /*8450*/  LDG.E.128.CONSTANT R52, desc[UR8][R90.64] ;  /* 0x000000085a347981 */ /* 0x000162000c1e9d00 */
[----:B--2---:R-:W-:Y:S02]  /*8460*/  LOP3.LUT R28, R22, 0x3f, RZ, 0xc0, !PT ;  /* 0x0000003f161c7812 */ /* 0x004fe400078ec0ff */
[----:B------:R-:W-:Y:S02]  /*8470*/  SHF.R.U32.HI R15, RZ, 0x6, R23 ;  /* 0x00000006ff0f7819 */ /* 0x000fe40000011617 */
[----:B------:R-:W-:Y:S02]  /*8480*/  IADD3 R43, R28, -0x20, RZ ;  /* 0xffffffe01c2b7810 */ /* 0x000fe40007ffe0ff */
[----:B------:R-:W-:Y:S02]  /*8490*/  LOP3.LUT R28, R15, 0x3f, RZ, 0xc0, !PT ;  /* 0x0000003f0f1c7812 */ /* 0x000fe400078ec0ff */
[----:B------:R-:W-:-:S04]  /*84a0*/  SHF.R.U32.HI R15, RZ, 0x6, R20 ;  /* 0x00000006ff0f7819 */ /* 0x000fc80000011614 */
[----:B------:R-:W-:Y:S02]  /*84b0*/  LOP3.LUT R15, R15, 0x3f, RZ, 0xc0, !PT ;  /* 0x0000003f0f0f7812 */ /* 0x000fe400078ec0ff */
[----:B------:R-:W-:Y:S02]  /*84c0*/  IADD3 R32, R28, -0x20, RZ ;  /* 0xffffffe01c207810 */ /* 0x000fe40007ffe0ff */
[----:B------:R-:W-:Y:S02]  /*84d0*/  IADD3 R15, R15, -0x20, RZ ;  /* 0xffffffe00f0f7810 */ /* 0x000fe40007ffe0ff */
[--C-:B------:R-:W-:Y:S02]  /*84e0*/  SHF.R.U32.HI R28, RZ, 0xc, R20.reuse ;  /* 0x0000000cff1c7819 */ /* 0x100fe40000011614 */
[----:B------:R-:W-:Y:S01]  /*84f0*/  SHF.R.U32.HI R29, RZ, 0x12, R20 ;  /* 0x00000012ff1d7819 */ /* 0x000fe20000011614 */
[----:B------:R2:W-:Y:S01]  /*8500*/  I2F.F16 R42, R15 ;  /* 0x0000000f002a7306 */ /* 0x0005e20000200c00 */
[----:B------:R-:W-:-:S02]  /*8510*/  LOP3.LUT R28, R28, 0x3f, RZ, 0xc0, !PT ;  /* 0x0000003f1c1c7812 */ /* 0x000fc400078ec0ff */
[----:B------:R-:W-:Y:S02]  /*8520*/  LOP3.LUT R29, R29, 0x3f, RZ, 0xc0, !PT ;  /* 0x0000003f1d1d7812 */ /* 0x000fe400078ec0ff */
[----:B------:R-:W-:Y:S02]  /*8530*/  IADD3 R28, R28, -0x20, RZ ;  /* 0xffffffe01c1c7810 */ /* 0x000fe40007ffe0ff */
[----:B--2---:R-:W-:Y:S02]  /*8540*/  SHF.R.U32.HI R15, RZ, 0x12, R21 ;  /* 0x00000012ff0f7819 */ /* 0x004fe40000011615 */
[----:B------:R-:W-:Y:S02]  /*8550*/  IADD3 R29, R29, -0x20, RZ ;  /* 0xffffffe01d1d7810 */ /* 0x000fe40007ffe0ff */
[----:B------:R-:W-:Y:S01]  /*8560*/  LOP3.LUT R15, R15, 0x3f, RZ, 0xc0, !PT ;  /* 0x0000003f0f0f7812 */ /* 0x000fe200078ec0ff */
[----:B------:R2:W-:Y:S03]  /*8570*/  I2F.F16 R98, R28 ;  /* 0x0000001c00627306 */ /* 0x0005e60000200c00 */
[----:B------:R-:W-:-:S02]  /*8580*/  IADD3 R15, R15, -0x20, RZ ;  /* 0xffffffe00f0f7810 */ /* 0x000fc40007ffe0ff */
[----:B------:R-:W-:-:S03]  /*8590*/  SHF.R.U32.HI R31, RZ, 0xc, R21 ;  /* 0x0000000cff1f7819 */ /* 0x000fc60000011615 */
[----:B------:R1:W-:Y:S01]  /*85a0*/  I2F.F16 R63, R29 ;  /* 0x0000001d003f7306 */ /* 0x0003e20000200c00 */
[----:B--2---:R-:W-:Y:S02]  /*85b0*/  SHF.R.U32.HI R28, RZ, 0x18, R21 ;  /* 0x00000018ff1c7819 */ /* 0x004fe40000011615 */
[----:B------:R-:W-:Y:S02]  /*85c0*/  LOP3.LUT R31, R31, 0x3f, RZ, 0xc0, !PT ;  /* 0x0000003f1f1f7812 */ /* 0x000fe400078ec0ff */
[----:B------:R-:W-:-:S03]  /*85d0*/  LOP3.LUT R28, R28, 0x3f, RZ, 0xc0, !PT ;  /* 0x0000003f1c1c7812 */ /* 0x000fc600078ec0ff */
[----:B------:R2:W-:Y:S01]  /*85e0*/  I2F.F16 R73, R15 ;  /* 0x0000000f00497306 */ /* 0x0005e20000200c00 */
[--C-:B-1----:R-:W-:Y:S02]  /*85f0*/  SHF.R.U32.HI R29, RZ, 0x6, R22.reuse ;  /* 0x00000006ff1d7819 */ /* 0x102fe40000011616 */
[----:B------:R-:W-:Y:S02]  /*8600*/  IADD3 R28, R28, -0x20, RZ ;  /* 0xffffffe01c1c7810 */ /* 0x000fe40007ffe0ff */
[----:B------:R-:W-:Y:S02]  /*8610*/  LOP3.LUT R29, R29, 0x3f, RZ, 0xc0, !PT ;  /* 0x0000003f1d1d7812 */ /* 0x000fe400078ec0ff */
[----:B--2---:R-:W-:Y:S02]  /*8620*/  SHF.R.U32.HI R15, RZ, 0x18, R22 ;  /* 0x00000018ff0f7819 */ /* 0x004fe40000011616 */
[----:B------:R-:W-:Y:S02]  /*8630*/  IADD3 R29, R29, -0x20, RZ ;  /* 0xffffffe01d1d7810 */ /* 0x000fe40007ffe0ff */
[----:B------:R-:W-:-:S02]  /*8640*/  LOP3.LUT R15, R15, 0x3f, RZ, 0xc0, !PT ;  /* 0x0000003f0f0f7812 */ /* 0x000fc400078ec0ff */
[----:B------:R-:W-:Y:S02]  /*8650*/  IADD3 R96, R31, -0x20, RZ ;  /* 0xffffffe01f607810 */ /* 0x000fe40007ffe0ff */
[----:B------:R1:W-:Y:S01]  /*8660*/  I2F.F16 R31, R28 ;  /* 0x0000001c001f7306 */ /* 0x0003e20000200c00 */
[----:B------:R-:W-:Y:S02]  /*8670*/  IADD3 R36, R15, -0x20, RZ ;  /* 0xffffffe00f247810 */ /* 0x000fe40007ffe0ff */
[--C-:B------:R-:W-:Y:S02]  /*8680*/  SHF.R.U32.HI R37, RZ, 0x12, R23.reuse ;  /* 0x00000012ff257819 */ /* 0x100fe40000011617 */
[----:B-1----:R-:W-:-:S03]  /*8690*/  SHF.R.U32.HI R28, RZ, 0xc, R23 ;  /* 0x0000000cff1c7819 */ /* 0x002fc60000011617 */
[----:B------:R-:W-:Y:S01]  /*86a0*/  I2F.F16 R40, R29 ;  /* 0x0000001d00287306 */ /* 0x000fe20000200c00 */
[----:B------:R-:W-:Y:S02]  /*86b0*/  LOP3.LUT R37, R37, 0x3f, RZ, 0xc0, !PT ;  /* 0x0000003f25257812 */ /* 0x000fe400078ec0ff */
[----:B------:R-:W-:-:S05]  /*86c0*/  LOP3.LUT R28, R28, 0x3f, RZ, 0xc0, !PT ;  /* 0x0000003f1c1c7812 */ /* 0x000fca00078ec0ff */
[----:B------:R1:W-:Y:S01]  /*86d0*/  I2F.F16 R29, R36 ;  /* 0x00000024001d7306 */ /* 0x0003e20000200c00 */
[----:B------:R-:W-:Y:S02]  /*86e0*/  IADD3 R15, R28, -0x20, RZ ;  /* 0xffffffe01c0f7810 */ /* 0x000fe40007ffe0ff */
[----:B------:R-:W-:Y:S02]  /*86f0*/  IADD3 R28, R37, -0x20, RZ ;  /* 0xffffffe0251c7810 */ /* 0x000fe40007ffe0ff */
[----:B-1----:R-:W-:-:S06]  /*8700*/  @!P0 LEA R36, R113, R118, 0x3 ;  /* 0x0000007671248211 */ /* 0x002fcc00078e18ff */
[----:B------:R-:W2:Y:S01]  /*8710*/  @!P0 LDL.64 R36, [R36] ;  /* 0x0000000024248983 */ /* 0x000ea20000100a00 */
[----:B------:R-:W-:-:S04]  /*8720*/  LOP3.LUT R2, R21, 0x3f, RZ, 0xc0, !PT ;  /* 0x0000003f15027812 */ /* 0x000fc800078ec0ff */
[----:B------:R-:W-:Y:S02]  /*8730*/  IADD3 R85, R2, -0x20, RZ ;  /* 0xffffffe002557810 */ /* 0x000fe40007ffe0ff */
[----:B------:R-:W-:Y:S02]  /*8740*/  LOP3.LUT R2, R23, 0x3f, RZ, 0xc0, !PT ;  /* 0x0000003f17027812 */ /* 0x000fe400078ec0ff */
[----:B------:R-:W-:Y:S02]  /*8750*/  SHF.R.U32.HI R30, RZ, 0x18, R20 ;  /* 0x00000018ff1e7819 */ /* 0x000fe40000011614 */
[----:B------:R-:W-:Y:S02]  /*8760*/  IADD3 R41, R2, -0x20, RZ ;  /* 0xffffffe002297810 */ /* 0x000fe40007ffe0ff */
[C---:B------:R-:W-:Y:S02]  /*8770*/  LOP3.LUT R2, R20.reuse, 0x3f, RZ, 0xc0, !PT ;  /* 0x0000003f14027812 */ /* 0x040fe400078ec0ff */
[----:B---3--:R-:W-:-:S04]  /*8780*/  SHF.R.U32 R20, R20, 0x1e, R16 ;  /* 0x0000001e14147819 */ /* 0x008fc80000001610 */
[----:B------:R-:W-:Y:S02]  /*8790*/  LOP3.LUT R20, R20, 0x3f, RZ, 0xc0, !PT ;  /* 0x0000003f14147812 */ /* 0x000fe400078ec0ff */
[----:B------:R-:W-:Y:S02]  /*87a0*/  IADD3 R89, R2, -0x20, RZ ;  /* 0xffffffe002597810 */ /* 0x000fe40007ffe0ff */
[----:B------:R-:W-:Y:S02]  /*87b0*/  SHF.R.U32.HI R2, RZ, 0x6, R21 ;  /* 0x00000006ff027819 */ /* 0x000fe40000011615 */
[----:B------:R-:W-:Y:S02]  /*87c0*/  IADD3 R20, R20, -0x20, RZ ;  /* 0xffffffe014147810 */ /* 0x000fe40007ffe0ff */
[----:B------:R-:W-:Y:S02]  /*87d0*/  SHF.R.U32 R21, R21, 0x1e, R17 ;  /* 0x0000001e15157819 */ /* 0x000fe40000001611 */
[----:B------:R1:W-:Y:S02]  /*87e0*/  I2F.F16 R50, R20 ;  /* 0x0000001400327306 */ /* 0x0003e40000200c00 */
[----:B------:R-:W-:-:S02]  /*87f0*/  LOP3.LUT R21, R21, 0x3f, RZ, 0xc0, !PT ;  /* 0x0000003f15157812 */ /* 0x000fc400078ec0ff */
[--C-:B-1----:R-:W-:Y:S02]  /*8800*/  SHF.R.U32.HI R20, RZ, 0xa, R16.reuse ;  /* 0x0000000aff147819 */ /* 0x102fe40000011610 */
[----:B------:R-:W-:Y:S02]  /*8810*/  IADD3 R48, R21, -0x20, RZ ;  /* 0xffffffe015307810 */ /* 0x000fe40007ffe0ff */
[----:B------:R-:W-:Y:S02]  /*8820*/  LOP3.LUT R20, R20, 0x3f, RZ, 0xc0, !PT ;  /* 0x0000003f14147812 */ /* 0x000fe400078ec0ff */
[----:B------:R-:W-:Y:S02]  /*8830*/  SHF.R.U32.HI R21, RZ, 0x4, R16 ;  /* 0x00000004ff157819 */ /* 0x000fe40000011610 */
[----:B------:R-:W-:Y:S02]  /*8840*/  IADD3 R20, R20, -0x20, RZ ;  /* 0xffffffe014147810 */ /* 0x000fe40007ffe0ff */
[----:B------:R-:W-:-:S02]  /*8850*/  LOP3.LUT R21, R21, 0x3f, RZ, 0xc0, !PT ;  /* 0x0000003f15157812 */ /* 0x000fc400078ec0ff */
[----:B------:R1:W-:Y:S01]  /*8860*/  I2F.F16 R68, R20 ;  /* 0x0000001400447306 */ /* 0x0003e20000200c00 */
[----:B------:R-:W-:Y:S02]  /*8870*/  LOP3.LUT R30, R30, 0x3f, RZ, 0xc0, !PT ;  /* 0x0000003f1e1e7812 */ /* 0x000fe400078ec0ff */
[----:B------:R-:W-:Y:S02]  /*8880*/  IADD3 R21, R21, -0x20, RZ ;  /* 0xffffffe015157810 */ /* 0x000fe40007ffe0ff */
[----:B------:R-:W-:Y:S02]  /*8890*/  IADD3 R30, R30, -0x20, RZ ;  /* 0xffffffe01e1e7810 */ /* 0x000fe40007ffe0ff */
[----:B-1----:R-:W-:Y:S01]  /*88a0*/  SHF.R.U32.HI R20, RZ, 0xa, R18 ;  /* 0x0000000aff147819 */ /* 0x002fe20000011612 */
[----:B------:R1:W-:Y:S01]  /*88b0*/  I2F.F16 R57, R21 ;  /* 0x0000001500397306 */ /* 0x0003e20000200c00 */
[----:B------:R-:W-:Y:S02]  /*88c0*/  SHF.R.U32.HI R33, RZ, 0x12, R22 ;  /* 0x00000012ff217819 */ /* 0x000fe40000011616 */
[----:B------:R-:W-:-:S02]  /*88d0*/  LOP3.LUT R20, R20, 0x3f, RZ, 0xc0, !PT ;  /* 0x0000003f14147812 */ /* 0x000fc400078ec0ff */
[----:B------:R-:W-:Y:S02]  /*88e0*/  LOP3.LUT R33, R33, 0x3f, RZ, 0xc0, !PT ;  /* 0x0000003f21217812 */ /* 0x000fe400078ec0ff */
[--C-:B-1----:R-:W-:Y:S01]  /*88f0*/  SHF.R.U32.HI R21, RZ, 0x4, R19.reuse ;  /* 0x00000004ff157819 */ /* 0x102fe20000011613 */
[----:B------:R1:W-:Y:S01]  /*8900*/  I2F.F16 R35, R30 ;  /* 0x0000001e00237306 */ /* 0x0003e20000200c00 */
[----:B------:R-:W-:Y:S02]  /*8910*/  IADD3 R58, R20, -0x20, RZ ;  /* 0xffffffe0143a7810 */ /* 0x000fe40007ffe0ff */
[----:B------:R-:W-:Y:S02]  /*8920*/  LOP3.LUT R21, R21, 0x3f, RZ, 0xc0, !PT ;  /* 0x0000003f15157812 */ /* 0x000fe400078ec0ff */
[----:B------:R-:W-:Y:S02]  /*8930*/  SHF.R.U32.HI R20, RZ, 0xa, R19 ;  /* 0x0000000aff147819 */ /* 0x000fe40000011613 */
[----:B------:R-:W-:-:S02]  /*8940*/  SHF.R.U32.HI R38, RZ, 0x18, R23 ;  /* 0x00000018ff267819 */ /* 0x000fc40000011617 */
[----:B-1----:R-:W-:Y:S02]  /*8950*/  SHF.R.U32.HI R30, RZ, 0xc, R22 ;  /* 0x0000000cff1e7819 */ /* 0x002fe40000011616 */
[----:B------:R-:W-:Y:S02]  /*8960*/  SHF.R.U32 R22, R22, 0x1e, R18 ;  /* 0x0000001e16167819 */ /* 0x000fe40000001612 */
[----:B------:R-:W-:Y:S02]  /*8970*/  IADD3 R33, R33, -0x20, RZ ;  /* 0xffffffe021217810 */ /* 0x000fe40007ffe0ff */
[----:B------:R-:W-:Y:S02]  /*8980*/  IADD3 R56, R21, -0x20, RZ ;  /* 0xffffffe015387810 */ /* 0x000fe40007ffe0ff */
[----:B------:R-:W-:Y:S02]  /*8990*/  LOP3.LUT R20, R20, 0x3f, RZ, 0xc0, !PT ;  /* 0x0000003f14147812 */ /* 0x000fe400078ec0ff */
[----:B------:R-:W-:-:S02]  /*89a0*/  LOP3.LUT R38, R38, 0x3f, RZ, 0xc0, !PT ;  /* 0x0000003f26267812 */ /* 0x000fc400078ec0ff */
[----:B------:R-:W-:Y:S02]  /*89b0*/  LOP3.LUT R22, R22, 0x3f, RZ, 0xc0, !PT ;  /* 0x0000003f16167812 */ /* 0x000fe400078ec0ff */
[----:B------:R-:W-:Y:S01]  /*89c0*/  SHF.R.U32.HI R21, RZ, 0x10, R16 ;  /* 0x00000010ff157819 */ /* 0x000fe20000011610 */
[----:B------:R1:W-:Y:S01]  /*89d0*/  I2F.F16 R49, R33 ;  /* 0x0000002100317306 */ /* 0x0003e20000200c00 */
[----:B------:R-:W-:Y:S02]  /*89e0*/  IADD3 R51, R20, -0x20, RZ ;  /* 0xffffffe014337810 */ /* 0x000fe40007ffe0ff */
[----:B------:R-:W-:Y:S02]  /*89f0*/  IADD3 R46, R22, -0x20, RZ ;  /* 0xffffffe0162e7810 */ /* 0x000fe40007ffe0ff */
[----:B------:R-:W-:Y:S02]  /*8a00*/  LOP3.LUT R20, R21, 0x3f, RZ, 0xc0, !PT ;  /* 0x0000003f15147812 */ /* 0x000fe400078ec0ff */
[----:B------:R-:W-:-:S02]  /*8a10*/  SHF.R.U32.HI R22, RZ, 0x4, R17 ;  /* 0x00000004ff167819 */ /* 0x000fc40000011611 */
[----:B-1----:R-:W-:Y:S02]  /*8a20*/  IADD3 R33, R38, -0x20, RZ ;  /* 0xffffffe026217810 */ /* 0x002fe40007ffe0ff */
[----:B------:R-:W-:Y:S02]  /*8a30*/  SHF.R.U32.HI R38, RZ, 0x4, R18 ;  /* 0x00000004ff267819 */ /* 0x000fe40000011612 */
[----:B------:R-:W-:Y:S02]  /*8a40*/  SHF.R.U32.HI R21, RZ, 0x16, R16 ;  /* 0x00000016ff157819 */ /* 0x000fe40000011610 */
[----:B------:R-:W-:Y:S02]  /*8a50*/  SHF.R.U32 R23, R23, 0x1e, R19 ;  /* 0x0000001e17177819 */ /* 0x000fe40000001613 */
[----:B------:R-:W-:Y:S02]  /*8a60*/  LOP3.LUT R22, R22, 0x3f, RZ, 0xc0, !PT ;  /* 0x0000003f16167812 */ /* 0x000fe400078ec0ff */
[----:B------:R-:W-:-:S02]  /*8a70*/  LOP3.LUT R38, R38, 0x3f, RZ, 0xc0, !PT ;  /* 0x0000003f26267812 */ /* 0x000fc400078ec0ff */
[----:B------:R-:W-:Y:S02]  /*8a80*/  LOP3.LUT R21, R21, 0x3f, RZ, 0xc0, !PT ;  /* 0x0000003f15157812 */ /* 0x000fe400078ec0ff */
[----:B------:R-:W-:Y:S02]  /*8a90*/  LOP3.LUT R23, R23, 0x3f, RZ, 0xc0, !PT ;  /* 0x0000003f17177812 */ /* 0x000fe400078ec0ff */
[----:B------:R-:W-:Y:S02]  /*8aa0*/  IADD3 R22, R22, -0x20, RZ ;  /* 0xffffffe016167810 */ /* 0x000fe40007ffe0ff */
[----:B------:R-:W-:Y:S02]  /*8ab0*/  IADD3 R38, R38, -0x20, RZ ;  /* 0xffffffe026267810 */ /* 0x000fe40007ffe0ff */
[----:B------:R-:W-:Y:S01]  /*8ac0*/  IADD3 R21, R21, -0x20, RZ ;  /* 0xffffffe015157810 */ /* 0x000fe20007ffe0ff */
[----:B------:R1:W-:Y:S01]  /*8ad0*/  I2F.F16 R66, R22 ;  /* 0x0000001600427306 */ /* 0x0003e20000200c00 */
[----:B------:R-:W-:-:S02]  /*8ae0*/  IADD3 R44, R23, -0x20, RZ ;  /* 0xffffffe0172c7810 */ /* 0x000fc40007ffe0ff */
[----:B------:R-:W-:Y:S02]  /*8af0*/  IADD3 R20, R20, -0x20, RZ ;  /* 0xffffffe014147810 */ /* 0x000fe40007ffe0ff */
[----:B------:R-:W-:-:S03]  /*8b00*/  SHF.R.U32.HI R23, RZ, 0xa, R17 ;  /* 0x0000000aff177819 */ /* 0x000fc60000011611 */
[----:B------:R3:W-:Y:S01]  /*8b10*/  I2F.F16 R65, R38 ;  /* 0x0000002600417306 */ /* 0x0007e20000200c00 */
[----:B-1----:R-:W-:Y:S02]  /*8b20*/  SHF.R.U32.HI R22, RZ, 0x10, R17 ;  /* 0x00000010ff167819 */ /* 0x002fe40000011611 */
[----:B------:R-:W-:-:S05]  /*8b30*/  LOP3.LUT R23, R23, 0x3f, RZ, 0xc0, !PT ;  /* 0x0000003f17177812 */ /* 0x000fca00078ec0ff */
[----:B------:R1:W-:Y:S01]  /*8b40*/  I2F.F16 R72, R21 ;  /* 0x0000001500487306 */ /* 0x0003e20000200c00 */
[----:B---3--:R-:W-:Y:S02]  /*8b50*/  SHF.R.U32.HI R38, RZ, 0x10, R18 ;  /* 0x00000010ff267819 */ /* 0x008fe40000011612 */
[----:B------:R-:W-:Y:S02]  /*8b60*/  LOP3.LUT R22, R22, 0x3f, RZ, 0xc0, !PT ;  /* 0x0000003f16167812 */ /* 0x000fe400078ec0ff */
[----:B-1----:R-:W-:-:S03]  /*8b70*/  SHF.R.U32.HI R21, RZ, 0x10, R19 ;  /* 0x00000010ff157819 */ /* 0x002fc60000011613 */
[----:B------:R1:W-:Y:S01]  /*8b80*/  I2F.F16 R67, R20 ;  /* 0x0000001400437306 */ /* 0x0003e20000200c00 */
[----:B------:R-:W-:Y:S02]  /*8b90*/  LOP3.LUT R21, R21, 0x3f, RZ, 0xc0, !PT ;  /* 0x0000003f15157812 */ /* 0x000fe400078ec0ff */
[----:B------:R-:W-:Y:S02]  /*8ba0*/  IADD3 R23, R23, -0x20, RZ ;  /* 0xffffffe017177810 */ /* 0x000fe40007ffe0ff */
[----:B-1----:R-:W-:Y:S02]  /*8bb0*/  LOP3.LUT R20, R38, 0x3f, RZ, 0xc0, !PT ;  /* 0x0000003f26147812 */ /* 0x002fe400078ec0ff */
[----:B------:R-:W-:Y:S02]  /*8bc0*/  IADD3 R22, R22, -0x20, RZ ;  /* 0xffffffe016167810 */ /* 0x000fe40007ffe0ff */
[----:B------:R-:W-:Y:S02]  /*8bd0*/  IADD3 R20, R20, -0x20, RZ ;  /* 0xffffffe014147810 */ /* 0x000fe40007ffe0ff */
[----:B------:R-:W-:Y:S01]  /*8be0*/  IADD3 R21, R21, -0x20, RZ ;  /* 0xffffffe015157810 */ /* 0x000fe20007ffe0ff */
[----:B------:R1:W-:Y:S01]  /*8bf0*/  I2F.F16 R69, R23 ;  /* 0x0000001700457306 */ /* 0x0003e20000200c00 */
[----:B------:R-:W-:-:S07]  /*8c00*/  SHF.R.U32.HI R38, RZ, 0x16, R18 ;  /* 0x00000016ff267819 */ /* 0x000fce0000011612 */
[----:B------:R3:W-:Y:S01]  /*8c10*/  I2F.F16 R71, R22 ;  /* 0x0000001600477306 */ /* 0x0007e20000200c00 */
[----:B-1----:R-:W-:-:S07]  /*8c20*/  SHF.R.U32.HI R23, RZ, 0x16, R17 ;  /* 0x00000016ff177819 */ /* 0x002fce0000011611 */
[----:B------:R4:W-:Y:S01]  /*8c30*/  I2F.F16 R60, R20 ;  /* 0x00000014003c7306 */ /* 0x0009e20000200c00 */
[----:B---3--:R-:W-:Y:S02]  /*8c40*/  SHF.R.U32.HI R22, RZ, 0x16, R19 ;  /* 0x00000016ff167819 */ /* 0x008fe40000011613 */
[----:B------:R-:W-:-:S05]  /*8c50*/  LOP3.LUT R23, R23, 0x3f, RZ, 0xc0, !PT ;  /* 0x0000003f17177812 */ /* 0x000fca00078ec0ff */
[----:B------:R1:W-:Y:S01]  /*8c60*/  I2F.F16 R61, R21 ;  /* 0x00000015003d7306 */ /* 0x0003e20000200c00 */
[----:B----4-:R-:W-:Y:S02]  /*8c70*/  SHF.R.U32.HI R20, RZ, 0x2, R24 ;  /* 0x00000002ff147819 */ /* 0x010fe40000011618 */
[----:B------:R-:W-:Y:S02]  /*8c80*/  LOP3.LUT R22, R22, 0x3f, RZ, 0xc0, !PT ;  /* 0x0000003f16167812 */ /* 0x000fe400078ec0ff */
[----:B------:R-:W-:Y:S02]  /*8c90*/  LOP3.LUT R20, R20, 0x3f, RZ, 0xc0, !PT ;  /* 0x0000003f14147812 */ /* 0x000fe400078ec0ff */
[----:B-1----:R-:W-:-:S04]  /*8ca0*/  SHF.R.U32.HI R21, RZ, 0x2, R25 ;  /* 0x00000002ff157819 */ /* 0x002fc80000011619 */
[----:B------:R-:W-:Y:S02]  /*8cb0*/  LOP3.LUT R21, R21, 0x3f, RZ, 0xc0, !PT ;  /* 0x0000003f15157812 */ /* 0x000fe400078ec0ff */
[----:B------:R-:W-:Y:S02]  /*8cc0*/  LOP3.LUT R38, R38, 0x3f, RZ, 0xc0, !PT ;  /* 0x0000003f26267812 */ /* 0x000fe400078ec0ff */
[----:B------:R-:W-:Y:S02]  /*8cd0*/  IADD3 R23, R23, -0x20, RZ ;  /* 0xffffffe017177810 */ /* 0x000fe40007ffe0ff */
[----:B------:R-:W-:Y:S02]  /*8ce0*/  IADD3 R22, R22, -0x20, RZ ;  /* 0xffffffe016167810 */ /* 0x000fe40007ffe0ff */
[----:B------:R-:W-:Y:S02]  /*8cf0*/  IADD3 R20, R20, -0x20, RZ ;  /* 0xffffffe014147810 */ /* 0x000fe40007ffe0ff */
[----:B------:R-:W-:-:S02]  /*8d00*/  IADD3 R21, R21, -0x20, RZ ;  /* 0xffffffe015157810 */ /* 0x000fc40007ffe0ff */
[----:B------:R-:W-:Y:S01]  /*8d10*/  LOP3.LUT R2, R2, 0x3f, RZ, 0xc0, !PT ;  /* 0x0000003f02027812 */ /* 0x000fe200078ec0ff */
[----:B------:R-:W-:Y:S01]  /*8d20*/  I2F.F16 R70, R23 ;  /* 0x0000001700467306 */ /* 0x000fe20000200c00 */
[----:B------:R-:W-:Y:S02]  /*8d30*/  IADD3 R59, R38, -0x20, RZ ;  /* 0xffffffe0263b7810 */ /* 0x000fe40007ffe0ff */
[----:B------:R-:W-:Y:S02]  /*8d40*/  SHF.R.U32 R16, R16, 0x1c, R24 ;  /* 0x0000001c10107819 */ /* 0x000fe40000001618 */
[----:B------:R-:W-:-:S03]  /*8d50*/  IADD3 R2, R2, -0x20, RZ ;  /* 0xffffffe002027810 */ /* 0x000fc60007ffe0ff */
[----:B------:R-:W-:Y:S01]  /*8d60*/  I2F.F16 R38, R22 ;  /* 0x0000001600267306 */ /* 0x000fe20000200c00 */
[----:B------:R-:W-:-:S07]  /*8d70*/  LOP3.LUT R16, R16, 0x3f, RZ, 0xc0, !PT ;  /* 0x0000003f10107812 */ /* 0x000fce00078ec0ff */
[----:B------:R-:W-:Y:S08]  /*8d80*/  I2F.F16 R39, R20 ;  /* 0x0000001400277306 */ /* 0x000ff00000200c00 */
[----:B------:R1:W-:Y:S01]  /*8d90*/  I2F.F16 R45, R21 ;  /* 0x00000015002d7306 */ /* 0x0003e20000200c00 */
[----:B------:R-:W-:Y:S01]  /*8da0*/  IADD3 R16, R16, -0x20, RZ ;  /* 0xffffffe010107810 */ /* 0x000fe20007ffe0ff */
[----:B-1----:R-:W1:Y:S06]  /*8db0*/  LDS.128 R20, [UR5+0x80] ;  /* 0x00008005ff147984 */ /* 0x002e6c0008000c00 */
[----:B------:R-:W-:Y:S01]  /*8dc0*/  I2F.F16 R85, R85 ;  /* 0x0000005500557306 */ /* 0x000fe20000200c00 */
[----:B------:R-:W-:-:S07]  /*8dd0*/  LOP3.LUT R30, R30, 0x3f, RZ, 0xc0, !PT ;  /* 0x0000003f1e1e7812 */ /* 0x000fce00078ec0ff */
[----:B------:R-:W3:Y:S08]  /*8de0*/  I2F.F16 R2, R2 ;  /* 0x0000000200027306 */ /* 0x000ef00000200c00 */
[----:B------:R-:W-:Y:S08]  /*8df0*/  I2F.F16 R15, R15 ;  /* 0x0000000f000f7306 */ /* 0x000ff00000200c00 */
[----:B------:R-:W4:Y:S01]  /*8e00*/  I2F.F16 R28, R28 ;  /* 0x0000001c001c7306 */ /* 0x000f220000200c00 */
[----:B------:R-:W-:-:S07]  /*8e10*/  IADD3 R30, R30, -0x20, RZ ;  /* 0xffffffe01e1e7810 */ /* 0x000fce0007ffe0ff */
[----:B------:R0:W-:Y:S01]  /*8e20*/  I2F.F16 R88, R16 ;  /* 0x0000001000587306 */ /* 0x0001e20000200c00 */
[----:B------:R-:W-:Y:S02]  /*8e30*/  SHF.R.U32 R17, R17, 0x1c, R25 ;  /* 0x0000001c11117819 */ /* 0x000fe40000001619 */
[----:B0-----:R-:W-:-:S05]  /*8e40*/  SHF.R.U32.HI R16, RZ, 0x2, R26 ;  /* 0x00000002ff107819 */ /* 0x001fca000001161a */
[----:B------:R-:W0:Y:S01]  /*8e50*/  I2F.F16 R89, R89 ;  /* 0x0000005900597306 */ /* 0x000e220000200c00 */
[----:B------:R-:W-:Y:S02]  /*8e60*/  LOP3.LUT R16, R16, 0x3f, RZ, 0xc0, !PT ;  /* 0x0000003f10107812 */ /* 0x000fe400078ec0ff */
[----:B------:R-:W-:Y:S02]  /*8e70*/  SHF.R.U32 R18, R18, 0x1c, R26 ;  /* 0x0000001c12127819 */ /* 0x000fe4000000161a */
[----:B------:R-:W-:-:S03]  /*8e80*/  SHF.R.U32 R19, R19, 0x1c, R27 ;  /* 0x0000001c13137819 */ /* 0x000fc6000000161b */
[----:B------:R-:W5:Y:S01]  /*8e90*/  I2F.F16 R43, R43 ;  /* 0x0000002b002b7306 */ /* 0x000f620000200c00 */
[----:B------:R-:W-:Y:S02]  /*8ea0*/  IADD3 R16, R16, -0x20, RZ ;  /* 0xffffffe010107810 */ /* 0x000fe40007ffe0ff */
[----:B---3--:R-:W-:Y:S02]  /*8eb0*/  PRMT R85, R85, 0x5410, R2 ;  /* 0x0000541055557816 */ /* 0x008fe40000000002 */
[----:B------:R-:W-:Y:S02]  /*8ec0*/  SHF.R.U32.HI R2, RZ, 0x2, R27 ;  /* 0x00000002ff027819 */ /* 0x000fe4000001161b */
[----:B------:R-:W-:Y:S01]  /*8ed0*/  LOP3.LUT R17, R17, 0x3f, RZ, 0xc0, !PT ;  /* 0x0000003f11117812 */ /* 0x000fe200078ec0ff */
[----:B------:R-:W3:Y:S01]  /*8ee0*/  I2F.F16 R58, R58 ;  /* 0x0000003a003a7306 */ /* 0x000ee20000200c00 */
[----:B------:R-:W-:Y:S02]  /*8ef0*/  LOP3.LUT R18, R18, 0x3f, RZ, 0xc0, !PT ;  /* 0x0000003f12127812 */ /* 0x000fe400078ec0ff */
[----:B------:R-:W-:-:S02]  /*8f00*/  LOP3.LUT R19, R19, 0x3f, RZ, 0xc0, !PT ;  /* 0x0000003f13137812 */ /* 0x000fc400078ec0ff */
[----:B----4-:R-:W-:-:S03]  /*8f10*/  PRMT R28, R15, 0x5410, R28 ;  /* 0x000054100f1c7816 */ /* 0x010fc6000000001c */
[----:B------:R-:W4:Y:S01]  /*8f20*/  I2F.F16 R30, R30 ;  /* 0x0000001e001e7306 */ /* 0x000f220000200c00 */
[----:B------:R-:W-:Y:S02]  /*8f30*/  LEA.HI R80, R24, 0xffffffe0, RZ, 0x6 ;  /* 0xffffffe018507811 */ /* 0x000fe400078f30ff */
[----:B------:R-:W-:Y:S02]  /*8f40*/  SHF.R.U32.HI R15, RZ, 0xe, R24 ;  /* 0x0000000eff0f7819 */ /* 0x000fe40000011618 */
[----:B------:R-:W-:-:S03]  /*8f50*/  LOP3.LUT R2, R2, 0x3f, RZ, 0xc0, !PT ;  /* 0x0000003f02027812 */ /* 0x000fc600078ec0ff */
[----:B------:R1:W-:Y:S01]  /*8f60*/  I2F.F16 R47, R16 ;  /* 0x00000010002f7306 */ /* 0x0003e20000200c00 */
[----:B------:R-:W-:Y:S02]  /*8f70*/  IADD3 R17, R17, -0x20, RZ ;  /* 0xffffffe011117810 */ /* 0x000fe40007ffe0ff */
[----:B------:R-:W-:Y:S02]  /*8f80*/  IADD3 R18, R18, -0x20, RZ ;  /* 0xffffffe012127810 */ /* 0x000fe40007ffe0ff */
[----:B------:R-:W-:Y:S02]  /*8f90*/  IADD3 R19, R19, -0x20, RZ ;  /* 0xffffffe013137810 */ /* 0x000fe40007ffe0ff */
[--C-:B-1----:R-:W-:Y:S01]  /*8fa0*/  SHF.R.U32.HI R16, RZ, 0x8, R24.reuse ;  /* 0x00000008ff107819 */ /* 0x102fe20000011618 */
[----:B------:R-:W1:Y:S01]  /*8fb0*/  I2F.F16 R46, R46 ;  /* 0x0000002e002e7306 */ /* 0x000e620000200c00 */
[----:B------:R-:W-:Y:S02]  /*8fc0*/  SHF.R.U32.HI R24, RZ, 0x14, R24 ;  /* 0x00000014ff187819 */ /* 0x000fe40000011618 */
[----:B------:R-:W-:-:S02]  /*8fd0*/  PRMT R98, R98, 0x5410, R63 ;  /* 0x0000541062627816 */ /* 0x000fc4000000003f */
[----:B------:R-:W-:-:S03]  /*8fe0*/  IADD3 R63, R2, -0x20, RZ ;  /* 0xffffffe0023f7810 */ /* 0x000fc60007ffe0ff */
[----:B------:R-:W-:Y:S01]  /*8ff0*/  I2F.F16 R41, R41 ;  /* 0x0000002900297306 */ /* 0x000fe20000200c00 */
[----:B------:R-:W-:Y:S02]  /*9000*/  LOP3.LUT R24, R24, 0x3f, RZ, 0xc0, !PT ;  /* 0x0000003f18187812 */ /* 0x000fe400078ec0ff */
[----:B------:R-:W-:-:S05]  /*9010*/  LOP3.LUT R2, R16, 0x3f, RZ, 0xc0, !PT ;  /* 0x0000003f10027812 */ /* 0x000fca00078ec0ff */
[----:B------:R-:W2:Y:S01]  /*9020*/  I2F.F16 R32, R32 ;  /* 0x0000002000207306 */ /* 0x000ea20000200c00 */
[----:B0-----:R-:W-:Y:S02]  /*9030*/  PRMT R89, R89, 0x5410, R42 ;  /* 0x0000541059597816 */ /* 0x001fe4000000002a */
[----:B-----5:R-:W-:Y:S02]  /*9040*/  PRMT R43, R43, 0x5410, R40 ;  /* 0x000054102b2b7816 */ /* 0x020fe40000000028 */
[----:B------:R-:W-:-:S03]  /*9050*/  IADD3 R24, R24, -0x20, RZ ;  /* 0xffffffe018187810 */ /* 0x000fc60007ffe0ff */
[----:B------:R-:W0:Y:S01]  /*9060*/  I2F.F16 R48, R48 ;  /* 0x0000003000307306 */ /* 0x000e220000200c00 */
[----:B------:R-:W-:Y:S02]  /*9070*/  IADD3 R2, R2, -0x20, RZ ;  /* 0xffffffe002027810 */ /* 0x000fe40007ffe0ff */
[----:B------:R-:W-:-:S05]  /*9080*/  @!P0 IADD3 R112, R34, R115, RZ ;  /* 0x0000007322708210 */ /* 0x000fca0007ffe0ff */
[----:B------:R-:W-:Y:S01]  /*9090*/  I2F.F16 R86, R17 ;  /* 0x0000001100567306 */ /* 0x000fe20000200c00 */
[----:B---3--:R-:W-:-:S07]  /*90a0*/  PRMT R34, R65, 0x5410, R58 ;  /* 0x0000541041227816 */ /* 0x008fce000000003a */
[----:B------:R-:W-:Y:S01]  /*90b0*/  I2F.F16 R84, R18 ;  /* 0x0000001200547306 */ /* 0x000fe20000200c00 */
[----:B----4-:R-:W-:-:S07]  /*90c0*/  PRMT R30, R30, 0x5410, R49 ;  /* 0x000054101e1e7816 */ /* 0x010fce0000000031 */
[----:B------:R3:W-:Y:S01]  /*90d0*/  I2F.F16 R82, R19 ;  /* 0x0000001300527306 */ /* 0x0007e20000200c00 */
[----:B------:R-:W-:-:S07]  /*90e0*/  HFMA2.MMA R49, R89, R20, RZ ;  /* 0x0000001459317235 */ /* 0x000fce00000000ff */
[----:B------:R-:W4:Y:S01]  /*90f0*/  I2F.F16 R96, R96 ;  /* 0x0000006000607306 */ /* 0x000f220000200c00 */
[----:B---3--:R-:W3:Y:S01]  /*9100*/  LDS.128 R16, [UR5] ;  /* 0x00000005ff107984 */ /* 0x008ee20008000c00 */
[----:B-1----:R-:W-:-:S06]  /*9110*/  PRMT R29, R29, 0x5410, R46 ;  /* 0x000054101d1d7816 */ /* 0x002fcc000000002e */
[----:B------:R-:W-:Y:S01]  /*9120*/  I2F.F16 R33, R33 ;  /* 0x0000002100217306 */ /* 0x000fe20000200c00 */
[----:B--2---:R-:W-:-:S07]  /*9130*/  PRMT R41, R41, 0x5410, R32 ;  /* 0x0000541029297816 */ /* 0x004fce0000000020 */
[----:B------:R-:W1:Y:S01]  /*9140*/  I2F.F16 R44, R44 ;  /* 0x0000002c002c7306 */ /* 0x000e620000200c00 */
[----:B------:R-:W-:-:S07]  /*9150*/  SHF.R.U32.HI R46, RZ, 0xe, R25 ;  /* 0x0000000eff2e7819 */ /* 0x000fce0000011619 */
[----:B------:R2:W-:Y:S01]  /*9160*/  I2F.F16 R65, R24 ;  /* 0x0000001800417306 */ /* 0x0005e20000200c00 */
[----:B0-----:R-:W-:-:S07]  /*9170*/  PRMT R31, R31, 0x5410, R48 ;  /* 0x000054101f1f7816 */ /* 0x001fce0000000030 */
[----:B------:R0:W-:Y:S01]  /*9180*/  I2F.F16 R81, R2 ;  /* 0x0000000200517306 */ /* 0x0001e20000200c00 */
[----:B--2---:R-:W-:-:S07]  /*9190*/  HFMA2.MMA R24, R43, R20, RZ ;  /* 0x000000142b187235 */ /* 0x004fce00000000ff */
[----:B------:R-:W2:Y:S01]  /*91a0*/  I2F.F16 R59, R59 ;  /* 0x0000003b003b7306 */ /* 0x000ea20000200c00 */
[----:B0-----:R-:W-:Y:S01]  /*91b0*/  SHF.R.U32.HI R2, RZ, 0x8, R25 ;  /* 0x00000008ff027819 */ /* 0x001fe20000011619 */
[----:B------:R-:W-:-:S03]  /*91c0*/  HFMA2 R48, R85, R20, RZ.H0_H0 ;  /* 0x0000001455307231 */ /* 0x000fc600000400ff */
[----:B------:R-:W-:-:S03]  /*91d0*/  LOP3.LUT R2, R2, 0x3f, RZ, 0xc0, !PT ;  /* 0x0000003f02027812 */ /* 0x000fc600078ec0ff */
[----:B------:R-:W-:Y:S01]  /*91e0*/  I2F.F16 R56, R56 ;  /* 0x0000003800387306 */ /* 0x000fe20000200c00 */
[----:B------:R-:W-:Y:S01]  /*91f0*/  LOP3.LUT R46, R46, 0x3f, RZ, 0xc0, !PT ;  /* 0x0000003f2e2e7812 */ /* 0x000fe200078ec0ff */
[-C--:B------:R-:W-:Y:S01]  /*9200*/  HFMA2.MMA R49, R98, R21.reuse, R49 ;  /* 0x0000001562317235 */ /* 0x080fe20000000031 */
[----:B------:R-:W-:Y:S01]  /*9210*/  PRMT R35, R35, 0x5410, R50 ;  /* 0x0000541023237816 */ /* 0x000fe20000000032 */
[----:B------:R-:W-:-:S04]  /*9220*/  HFMA2.MMA R24, R30, R21, R24 ;  /* 0x000000151e187235 */ /* 0x000fc80000000018 */
[----:B------:R-:W0:Y:S01]  /*9230*/  I2F.F16 R51, R51 ;  /* 0x0000003300337306 */ /* 0x000e220000200c00 */
[----:B------:R-:W-:Y:S01]  /*9240*/  IADD3 R2, R2, -0x20, RZ ;  /* 0xffffffe002027810 */ /* 0x000fe20007ffe0ff */
[----:B------:R-:W-:Y:S01]  /*9250*/  HFMA2 R20, R41, R20, RZ.H0_H0 ;  /* 0x0000001429147231 */ /* 0x000fe200000400ff */
[----:B----4-:R-:W-:Y:S02]  /*9260*/  PRMT R96, R96, 0x5410, R73 ;  /* 0x0000541060607816 */ /* 0x010fe40000000049 */
[----:B------:R-:W-:Y:S02]  /*9270*/  SHF.R.U32.HI R50, RZ, 0x8, R27 ;  /* 0x00000008ff327819 */ /* 0x000fe4000001161b */
[----:B------:R-:W-:Y:S02]  /*9280*/  LEA.HI R78, R25, 0xffffffe0, RZ, 0x6 ;  /* 0xffffffe0194e7811 */ /* 0x000fe400078f30ff */
[----:B------:R-:W-:Y:S01]  /*9290*/  PRMT R61, R61, 0x5410, R38 ;  /* 0x000054103d3d7816 */ /* 0x000fe20000000026 */
[----:B------:R4:W-:Y:S01]  /*92a0*/  I2F.F16 R79, R2 ;  /* 0x00000002004f7306 */ /* 0x0009e20000200c00 */
[----:B-1----:R-:W-:-:S02]  /*92b0*/  PRMT R33, R33, 0x5410, R44 ;  /* 0x0000541021217816 */ /* 0x002fc4000000002c */
[----:B------:R-:W-:Y:S02]  /*92c0*/  SHF.R.U32.HI R25, RZ, 0x14, R25 ;  /* 0x00000014ff197819 */ /* 0x000fe40000011619 */
[----:B------:R-:W-:Y:S01]  /*92d0*/  IADD3 R38, R46, -0x20, RZ ;  /* 0xffffffe02e267810 */ /* 0x000fe20007ffe0ff */
[-C--:B------:R-:W-:Y:S01]  /*92e0*/  HFMA2 R46, R28, R21.reuse, R20 ;  /* 0x000000151c2e7231 */ /* 0x080fe20000000014 */
[----:B------:R-:W-:Y:S01]  /*92f0*/  SHF.R.U32.HI R20, RZ, 0xe, R27 ;  /* 0x0000000eff147819 */ /* 0x000fe2000001161b */
[----:B------:R-:W-:Y:S01]  /*9300*/  HFMA2 R48, R96, R21, R48 ;  /* 0x0000001560307231 */ /* 0x000fe20000000030 */
[----:B----4-:R-:W-:Y:S01]  /*9310*/  LOP3.LUT R2, R50, 0x3f, RZ, 0xc0, !PT ;  /* 0x0000003f32027812 */ /* 0x010fe200078ec0ff */
[-C--:B------:R-:W-:Y:S01]  /*9320*/  HFMA2.MMA R21, R35, R22.reuse, R49 ;  /* 0x0000001623157235 */ /* 0x080fe20000000031 */
[----:B--2---:R-:W-:Y:S01]  /*9330*/  PRMT R59, R60, 0x5410, R59 ;  /* 0x000054103c3b7816 */ /* 0x004fe2000000003b */
[----:B------:R-:W-:Y:S01]  /*9340*/  HFMA2.MMA R24, R29, R22, R24 ;  /* 0x000000161d187235 */ /* 0x000fe20000000018 */
[----:B------:R-:W-:Y:S01]  /*9350*/  LOP3.LUT R25, R25, 0x3f, RZ, 0xc0, !PT ;  /* 0x0000003f19197812 */ /* 0x000fe200078ec0ff */
[-C--:B------:R-:W-:Y:S01]  /*9360*/  HFMA2 R60, R33, R22.reuse, R46 ;  /* 0x00000016213c7231 */ /* 0x080fe2000000002e */
[----:B------:R-:W-:Y:S01]  /*9370*/  IADD3 R46, R2, -0x20, RZ ;  /* 0xffffffe0022e7810 */ /* 0x000fe20007ffe0ff */
[----:B------:R-:W-:Y:S01]  /*9380*/  HFMA2 R48, R31, R22, R48 ;  /* 0x000000161f307231 */ /* 0x000fe20000000030 */
[----:B------:R-:W-:-:S02]  /*9390*/  PRMT R42, R57, 0x5410, R68 ;  /* 0x00005410392a7816 */ /* 0x000fc40000000044 */
[----:B------:R-:W-:Y:S02]  /*93a0*/  LOP3.LUT R2, R20, 0x3f, RZ, 0xc0, !PT ;  /* 0x0000003f14027812 */ /* 0x000fe400078ec0ff */
[----:B------:R-:W-:Y:S02]  /*93b0*/  PRMT R40, R66, 0x5410, R69 ;  /* 0x0000541042287816 */ /* 0x000fe40000000045 */
[----:B0-----:R-:W-:Y:S02]  /*93c0*/  PRMT R32, R56, 0x5410, R51 ;  /* 0x0000541038207816 */ /* 0x001fe40000000033 */
[----:B------:R-:W-:Y:S02]  /*93d0*/  IADD3 R25, R25, -0x20, RZ ;  /* 0xffffffe019197810 */ /* 0x000fe40007ffe0ff */
[--C-:B------:R-:W-:Y:S02]  /*93e0*/  SHF.R.U32.HI R22, RZ, 0x8, R26.reuse ;  /* 0x00000008ff167819 */ /* 0x100fe4000001161a */
[----:B------:R-:W-:Y:S01]  /*93f0*/  SHF.R.U32.HI R20, RZ, 0xe, R26 ;  /* 0x0000000eff147819 */ /* 0x000fe2000001161a */
[-C--:B------:R-:W-:Y:S01]  /*9400*/  HFMA2.MMA R58, R34, R23.reuse, R24 ;  /* 0x00000017223a7235 */ /* 0x080fe20000000018 */
[----:B------:R-:W-:Y:S01]  /*9410*/  PRMT R57, R67, 0x5410, R72 ;  /* 0x0000541043397816 */ /* 0x000fe20000000048 */
[----:B------:R-:W-:Y:S01]  /*9420*/  HFMA2.MMA R56, R42, R23, R21 ;  /* 0x000000172a387235 */ /* 0x000fe20000000015 */
[----:B------:R0:W-:Y:S01]  /*9430*/  I2F.F16 R67, R25 ;  /* 0x0000001900437306 */ /* 0x0001e20000200c00 */
[----:B------:R-:W-:Y:S01]  /*9440*/  IADD3 R69, R2, -0x20, RZ ;  /* 0xffffffe002457810 */ /* 0x000fe20007ffe0ff */
[-C--:B------:R-:W-:Y:S01]  /*9450*/  HFMA2 R2, R40, R23.reuse, R48 ;  /* 0x0000001728027231 */ /* 0x080fe20000000030 */
[----:B------:R-:W-:Y:S01]  /*9460*/  LOP3.LUT R24, R22, 0x3f, RZ, 0xc0, !PT ;  /* 0x0000003f16187812 */ /* 0x000fe200078ec0ff */
[----:B------:R-:W-:Y:S01]  /*9470*/  HFMA2 R60, R32, R23, R60 ;  /* 0x00000017203c7231 */ /* 0x000fe2000000003c */
[----:B0-----:R-:W-:-:S02]  /*9480*/  LOP3.LUT R25, R20, 0x3f, RZ, 0xc0, !PT ;  /* 0x0000003f14197812 */ /* 0x001fc400078ec0ff */
[----:B------:R-:W0:Y:S01]  /*9490*/  LDS.128 R20, [UR5+0x10] ;  /* 0x00001005ff147984 */ /* 0x000e220008000c00 */
[-C--:B---3--:R-:W-:Y:S02]  /*94a0*/  HFMA2.MMA R49, R89, R16.reuse, RZ ;  /* 0x0000001059317235 */ /* 0x088fe400000000ff */
[----:B------:R-:W-:Y:S01]  /*94b0*/  HFMA2.MMA R50, R43, R16, RZ ;  /* 0x000000102b327235 */ /* 0x000fe200000000ff */
[----:B------:R-:W-:Y:S02]  /*94c0*/  LOP3.LUT R15, R15, 0x3f, RZ, 0xc0, !PT ;  /* 0x0000003f0f0f7812 */ /* 0x000fe400078ec0ff */
[----:B------:R-:W-:-:S03]  /*94d0*/  LEA.HI R62, R26, 0xffffffe0, RZ, 0x6 ;  /* 0xffffffe01a3e7811 */ /* 0x000fc600078f30ff */
[-C--:B------:R-:W-:Y:S01]  /*94e0*/  HFMA2.MMA R49, R98, R17.reuse, R49 ;  /* 0x0000001162317235 */ /* 0x080fe20000000031 */
[----:B------:R-:W-:Y:S01]  /*94f0*/  IADD3 R24, R24, -0x20, RZ ;  /* 0xffffffe018187810 */ /* 0x000fe20007ffe0ff */
[-C--:B------:R-:W-:Y:S01]  /*9500*/  HFMA2 R48, R85, R16.reuse, RZ.H0_H0 ;  /* 0x0000001055307231 */ /* 0x080fe200000400ff */
[----:B------:R-:W-:Y:S02]  /*9510*/  IADD3 R15, R15, -0x20, RZ ;  /* 0xffffffe00f0f7810 */ /* 0x000fe40007ffe0ff */
[----:B------:R-:W-:Y:S01]  /*9520*/  SHF.R.U32.HI R26, RZ, 0x14, R26 ;  /* 0x00000014ff1a7819 */ /* 0x000fe2000001161a */
[----:B------:R-:W-:Y:S01]  /*9530*/  HFMA2.MMA R50, R30, R17, R50 ;  /* 0x000000111e327235 */ /* 0x000fe20000000032 */
[----:B------:R1:W-:Y:S01]  /*9540*/  I2F.F16 R77, R24 ;  /* 0x00000018004d7306 */ /* 0x0003e20000200c00 */
[----:B------:R-:W-:Y:S01]  /*9550*/  HFMA2 R16, R41, R16, RZ.H0_H0 ;  /* 0x0000001029107231 */ /* 0x000fe200000400ff */
[----:B------:R-:W-:Y:S01]  /*9560*/  LEA.HI R64, R27, 0xffffffe0, RZ, 0x6 ;  /* 0xffffffe01b407811 */ /* 0x000fe200078f30ff */
[----:B------:R-:W-:Y:S01]  /*9570*/  HFMA2 R48, R96, R17, R48 ;  /* 0x0000001160307231 */ /* 0x000fe20000000030 */
[----:B------:R-:W-:-:S02]  /*9580*/  LOP3.LUT R26, R26, 0x3f, RZ, 0xc0, !PT ;  /* 0x0000003f1a1a7812 */ /* 0x000fc400078ec0ff */
[----:B------:R-:W-:Y:S02]  /*9590*/  SHF.R.U32.HI R27, RZ, 0x14, R27 ;  /* 0x00000014ff1b7819 */ /* 0x000fe4000001161b */
[----:B------:R2:W3:Y:S01]  /*95a0*/  I2F.F16 R44, R15 ;  /* 0x0000000f002c7306 */ /* 0x0004e20000200c00 */
[-C--:B-1----:R-:W-:Y:S01]  /*95b0*/  HFMA2.MMA R24, R35, R18.reuse, R49 ;  /* 0x0000001223187235 */ /* 0x082fe20000000031 */
[----:B------:R-:W-:Y:S01]  /*95c0*/  HFMA2 R51, R28, R17, R16 ;  /* 0x000000111c337231 */ /* 0x000fe20000000010 */
[----:B------:R-:W-:Y:S01]  /*95d0*/  IADD3 R17, R26, -0x20, RZ ;  /* 0xffffffe01a117810 */ /* 0x000fe20007ffe0ff */
[-C--:B------:R-:W-:Y:S01]  /*95e0*/  HFMA2 R26, R31, R18.reuse, R48 ;  /* 0x000000121f1a7231 */ /* 0x080fe20000000030 */
[----:B------:R-:W-:Y:S02]  /*95f0*/  IADD3 R25, R25, -0x20, RZ ;  /* 0xffffffe019197810 */ /* 0x000fe40007ffe0ff */
[----:B------:R-:W-:Y:S02]  /*9600*/  LOP3.LUT R27, R27, 0x3f, RZ, 0xc0, !PT ;  /* 0x0000003f1b1b7812 */ /* 0x000fe400078ec0ff */
[----:B--2---:R-:W-:Y:S01]  /*9610*/  PRMT R15, R71, 0x5410, R70 ;  /* 0x00005410470f7816 */ /* 0x004fe20000000046 */
[----:B------:R-:W-:Y:S01]  /*9620*/  HFMA2.MMA R70, R29, R18, R50 ;  /* 0x000000121d467235 */ /* 0x000fe20000000032 */
[----:B------:R-:W-:Y:S01]  /*9630*/  HFMA2 R71, R33, R18, R51 ;  /* 0x0000001221477231 */ /* 0x000fe20000000033 */
[----:B------:R-:W-:Y:S01]  /*9640*/  HFMA2.MMA R66, R42, R19, R24 ;  /* 0x000000132a427235 */ /* 0x000fe20000000018 */
[----:B------:R1:W2:Y:S01]  /*9650*/  I2F.F16 R16, R25 ;  /* 0x0000001900107306 */ /* 0x0002a20000200c00 */
[----:B------:R-:W-:Y:S01]  /*9660*/  IADD3 R18, R27, -0x20, RZ ;  /* 0xffffffe01b127810 */ /* 0x000fe20007ffe0ff */
[----:B------:R-:W-:Y:S01]  /*9670*/  HFMA2 R68, R40, R19, R26 ;  /* 0x0000001328447231 */ /* 0x000fe2000000001a */
[----:B---3--:R-:W-:-:S02]  /*9680*/  PRMT R81, R81, 0x5410, R44 ;  /* 0x0000541051517816 */ /* 0x008fc4000000002c */
[----:B------:R-:W-:Y:S01]  /*9690*/  HFMA2.MMA R70, R34, R19, R70 ;  /* 0x0000001322467235 */ /* 0x000fe20000000046 */
[----:B-1----:R-:W1:Y:S01]  /*96a0*/  LDS.128 R24, [UR5+0x100] ;  /* 0x00010005ff187984 */ /* 0x002e620008000c00 */
[----:B0-----:R-:W-:Y:S01]  /*96b0*/  HFMA2.MMA R44, R57, R20, R66 ;  /* 0x00000014392c7235 */ /* 0x001fe20000000042 */
[----:B------:R-:W-:Y:S01]  /*96c0*/  PRMT R88, R88, 0x5410, R39 ;  /* 0x0000541058587816 */ /* 0x000fe20000000027 */
[----:B------:R-:W0:Y:S01]  /*96d0*/  I2F.F16 R80, R80 ;  /* 0x0000005000507306 */ /* 0x000e220000200c00 */
[----:B------:R-:W-:-:S03]  /*96e0*/  IMAD.WIDE R90, R111, 0x4, R90 ;  /* 0x000000046f5a7825 */ /* 0x000fc600078e025a */
[----:B------:R-:W-:Y:S01]  /*96f0*/  HFMA2.MMA R70, R59, R20, R70 ;  /* 0x000000143b467235 */ /* 0x000fe20000000046 */
[----:B------:R-:W-:Y:S01]  /*9700*/  PRMT R84, R84, 0x5410, R47 ;  /* 0x0000541054547816 */ /* 0x000fe2000000002f */
[----:B------:R-:W-:Y:S01]  /*9710*/  HFMA2 R71, R32, R19, R71 ;  /* 0x0000001320477231 */ /* 0x000fe20000000047 */
[-C--:B------:R-:W-:Y:S01]  /*9720*/  HFMA2.MMA R44, R88, R21.reuse, R44 ;  /* 0x00000015582c7235 */ /* 0x080fe2000000002c */
[----:B------:R3:W4:Y:S01]  /*9730*/  LDG.E.128.CONSTANT R48, desc[UR8][R90.64] ;  /* 0x000000085a307981 */ /* 0x000722000c1e9d00 */
[----:B------:R-:W-:Y:S01]  /*9740*/  I2F.F16 R62, R62 ;  /* 0x0000003e003e7306 */ /* 0x000fe20000200c00 */
[----:B------:R-:W-:Y:S02]  /*9750*/  HFMA2 R68, R15, R20, R68 ;  /* 0x000000140f447231 */ /* 0x000fe40000000044 */
[----:B------:R-:W-:-:S05]  /*9760*/  HFMA2.MMA R70, R84, R21, R70 ;  /* 0x0000001554467235 */ /* 0x000fca0000000046 */
[----:B------:R-:W5:Y:S01]  /*9770*/  I2F.F16 R63, R63 ;  /* 0x0000003f003f7306 */ /* 0x000f620000200c00 */
[----:B------:R-:W-:-:S07]  /*9780*/  HFMA2 R71, R61, R20, R71 ;  /* 0x000000143d477231 */ /* 0x000fce0000000047 */
[----:B------:R-:W3:Y:S01]  /*9790*/  I2F.F16 R17, R17 ;  /* 0x0000001100117306 */ /* 0x000ee20000200c00 */
[----:B--2---:R-:W-:Y:S01]  /*97a0*/  PRMT R77, R77, 0x5410, R16 ;  /* 0x000054104d4d7816 */ /* 0x004fe20000000010 */
[----:B------:R-:W-:-:S06]  /*97b0*/  HFMA2.MMA R20, R81, R22, R44 ;  /* 0x0000001651147235 */ /* 0x000fcc000000002c */
[----:B------:R-:W-:Y:S01]  /*97c0*/  I2F.F16 R64, R64 ;  /* 0x0000004000407306 */ /* 0x000fe20000200c00 */
[----:B0-----:R-:W-:-:S07]  /*97d0*/  PRMT R80, R65, 0x5410, R80 ;  /* 0x0000541041507816 */ /* 0x001fce0000000050 */
[----:B------:R-:W0:Y:S08]  /*97e0*/  I2F.F16 R19, R18 ;  /* 0x0000001200137306 */ /* 0x000e300000200c00 */
[----:B------:R-:W2:Y:S08]  /*97f0*/  I2F.F16 R38, R38 ;  /* 0x0000002600267306 */ /* 0x000eb00000200c00 */
[----:B------:R-:W-:Y:S08]  /*9800*/  I2F.F16 R46, R46 ;  /* 0x0000002e002e7306 */ /* 0x000ff00000200c00 */
[----:B------:R-:W1:Y:S01]  /*9810*/  I2F.F16 R69, R69 ;  /* 0x0000004500457306 */ /* 0x000e620000200c00 */
[----:B------:R-:W-:-:S07]  /*9820*/  HFMA2.MMA R70, R77, R22, R70 ;  /* 0x000000164d467235 */ /* 0x000fce0000000046 */
[----:B------:R-:W1:Y:S01]  /*9830*/  I2F.F16 R78, R78 ;  /* 0x0000004e004e7306 */ /* 0x000e620000200c00 */
[----:B------:R-:W-:Y:S01]  /*9840*/  PRMT R86, R86, 0x5410, R45 ;  /* 0x0000541056567816 */ /* 0x000fe2000000002d */
[-C--:B------:R-:W-:Y:S01]  /*9850*/  HFMA2.MMA R20, R80, R23.reuse, R20 ;  /* 0x0000001750147235 */ /* 0x080fe20000000014 */
[----:B-----5:R-:W-:Y:S02]  /*9860*/  PRMT R82, R82, 0x5410, R63 ;  /* 0x0000541052527816 */ /* 0x020fe4000000003f */
[----:B---3--:R-:W-:Y:S02]  /*9870*/  PRMT R62, R17, 0x5410, R62 ;  /* 0x00005410113e7816 */ /* 0x008fe4000000003e */
[----:B0-----:R-:W-:Y:S01]  /*9880*/  PRMT R64, R19, 0x5410, R64 ;  /* 0x0000541013407816 */ /* 0x001fe20000000040 */
[-C--:B------:R-:W-:Y:S01]  /*9890*/  HFMA2 R68, R86, R21.reuse, R68 ;  /* 0x0000001556447231 */ /* 0x080fe20000000044 */
[----:B--2---:R-:W-:Y:S01]  /*98a0*/  PRMT R79, R79, 0x5410, R38 ;  /* 0x000054104f4f7816 */ /* 0x004fe20000000026 */
[----:B------:R-:W0:Y:S01]  /*98b0*/  LDS.128 R16, [UR5+0x110] ;  /* 0x00011005ff107984 */ /* 0x000e220008000c00 */
[----:B-1----:R-:W-:Y:S01]  /*98c0*/  PRMT R63, R46, 0x5410, R69 ;  /* 0x000054102e3f7816 */ /* 0x002fe20000000045 */
[----:B------:R-:W-:Y:S01]  /*98d0*/  HFMA2 R71, R82, R21, R71 ;  /* 0x0000001552477231 */ /* 0x000fe20000000047 */
[----:B------:R-:W-:Y:S01]  /*98e0*/  HFMA2.MMA R70, R62, R23, R70 ;  /* 0x000000173e467235 */ /* 0x000fe20000000046 */
[-C--:B------:R-:W-:Y:S01]  /*98f0*/  HFMA2 R39, R79, R22.reuse, R68 ;  /* 0x000000164f277231 */ /* 0x080fe20000000044 */
[----:B------:R-:W-:Y:S01]  /*9900*/  PRMT R78, R67, 0x5410, R78 ;  /* 0x00005410434e7816 */ /* 0x000fe2000000004e */
[----:B------:R-:W-:-:S02]  /*9910*/  HFMA2 R71, R63, R22, R71 ;  /* 0x000000163f477231 */ /* 0x000fc40000000047 */
[----:B------:R-:W-:Y:S01]  /*9920*/  HADD2 R69, R20.H0_H0, R20.H1_H1 ;  /* 0x3000001414457230 */ /* 0x000fe20000000800 */
[-C--:B------:R-:W-:Y:S01]  /*9930*/  HFMA2.MMA R20, R89, R24.reuse, RZ ;  /* 0x0000001859147235 */ /* 0x080fe200000000ff */
[-C--:B------:R-:W-:Y:S02]  /*9940*/  HFMA2 R39, R78, R23.reuse, R39 ;  /* 0x000000174e277231 */ /* 0x080fe40000000027 */
[----:B------:R-:W-:Y:S02]  /*9950*/  HFMA2 R23, R64, R23, R71 ;  /* 0x0000001740177231 */ /* 0x000fe40000000047 */
[----:B------:R-:W-:Y:S01]  /*9960*/  HADD2 R72, R70.H0_H0, R70.H1_H1 ;  /* 0x3000004646487230 */ /* 0x000fe20000000800 */
[----:B------:R-:W-:Y:S01]  /*9970*/  HFMA2.MMA R22, R43, R24, RZ ;  /* 0x000000182b167235 */ /* 0x000fe200000000ff */
[----:B------:R-:W-:Y:S02]  /*9980*/  HADD2 R70, R23.H0_H0, R23.H1_H1 ;  /* 0x3000001717467230 */ /* 0x000fe40000000800 */
[----:B------:R-:W-:-:S02]  /*9990*/  HFMA2 R21, R85, R24, RZ.H0_H0 ;  /* 0x0000001855157231 */ /* 0x000fc400000400ff */
[----:B------:R-:W-:Y:S01]  /*99a0*/  HFMA2 R23, R41, R24, RZ.H0_H0 ;  /* 0x0000001829177231 */ /* 0x000fe200000400ff */
[----:B------:R-:W-:Y:S01]  /*99b0*/  HFMA2.MMA R24, R98, R25, R20 ;  /* 0x0000001962187235 */ /* 0x000fe20000000014 */
[----:B------:R-:W-:Y:S01]  /*99c0*/  @!P0 PRMT R105, R37, 0x7610, R105 ;  /* 0x0000761025698816 */ /* 0x000fe20000000069 */
[----:B------:R-:W-:-:S06]  /*99d0*/  IMAD.WIDE R90, R111, 0x4, R90 ;  /* 0x000000046f5a7825 */ /* 0x000fcc00078e025a */
[----:B------:R-:W-:Y:S01]  /*99e0*/  HFMA2.MMA R24, R35, R26, R24 ;  /* 0x0000001a23187235 */ /* 0x000fe20000000018 */
[----:B------:R-:W-:Y:S01]  /*99f0*/  @!P0 PRMT R105, R105, 0x7610, R37 ;  /* 0x0000761069698816 */ /* 0x000fe20000000025 */
[----:B------:R-:W-:Y:S01]  /*9a00*/  HFMA2.MMA R37, R30, R25, R22 ;  /* 0x000000191e257235 */ /* 0x000fe20000000016 */
[----:B------:R-:W-:Y:S01]  /*9a10*/  @!P0 PRMT R110, R36, 0x7610, R110 ;  /* 0x00007610246e8816 */ /* 0x000fe2000000006e */
[----:B------:R-:W2:Y:S04]  /*9a20*/  LDG.E.128.CONSTANT R44, desc[UR8][R90.64] ;  /* 0x000000085a2c7981 */ /* 0x000ea8000c1e9d00 */
[----:B------:R-:W-:Y:S01]  /*9a30*/  HFMA2.MMA R24, R42, R27, R24 ;  /* 0x0000001b2a187235 */ /* 0x000fe20000000018 */
[----:B------:R-:W-:Y:S01]  /*9a40*/  @!P0 PRMT R110, R110, 0x7610, R36 ;  /* 0x000076106e6e8816 */ /* 0x000fe20000000024 */
[-C--:B------:R-:W-:Y:S01]  /*9a50*/  HFMA2 R36, R96, R25.reuse, R21 ;  /* 0x0000001960247231 */ /* 0x080fe20000000015 */
[----:B------:R-:W-:Y:S01]  /*9a60*/  HFMA2.MMA R37, R29, R26, R37 ;  /* 0x0000001a1d257235 */ /* 0x000fe20000000025 */
[----:B------:R-:W-:-:S02]  /*9a70*/  HFMA2 R25, R28, R25, R23 ;  /* 0x000000191c197231 */ /* 0x000fc40000000017 */
[----:B------:R-:W1:Y:S02]  /*9a80*/  LDS.128 R20, [UR5+0x180] ;  /* 0x00018005ff147984 */ /* 0x000e640008000c00 */
[----:B0-----:R-:W-:Y:S01]  /*9a90*/  HFMA2.MMA R24, R57, R16, R24 ;  /* 0x0000001039187235 */ /* 0x001fe20000000018 */
[-C--:B------:R-:W-:Y:S02]  /*9aa0*/  HFMA2 R36, R31, R26.reuse, R36 ;  /* 0x0000001a1f247231 */ /* 0x080fe40000000024 */
[----:B------:R-:W-:Y:S01]  /*9ab0*/  HFMA2.MMA R37, R34, R27, R37 ;  /* 0x0000001b22257235 */ /* 0x000fe20000000025 */
[----:B------:R-:W-:-:S04]  /*9ac0*/  HFMA2 R25, R33, R26, R25 ;  /* 0x0000001a21197231 */ /* 0x000fc80000000019 */
[----:B------:R-:W-:Y:S01]  /*9ad0*/  HFMA2.MMA R24, R88, R17, R24 ;  /* 0x0000001158187235 */ /* 0x000fe20000000018 */
        /* <DEDUP_REMOVED lines=9> */
[----:B------:R-:W-:Y:S02]  /*9b70*/  HFMA2 R25, R82, R17, R25 ;  /* 0x0000001152197231 */ /* 0x000fe40000000019 */
[----:B------:R-:W-:Y:S01]  /*9b80*/  HADD2 R71, R39.H0_H0, R39.H1_H1 ;  /* 0x3000002727477230 */ /* 0x000fe20000000800 */
[----:B------:R-:W-:Y:S01]  /*9b90*/  HFMA2.MMA R37, R77, R18, R37 ;  /* 0x000000124d257235 */ /* 0x000fe20000000025 */
[-C--:B------:R-:W-:Y:S02]  /*9ba0*/  HFMA2 R39, R79, R18.reuse, R36 ;  /* 0x000000124f277231 */ /* 0x080fe40000000024 */
[----:B------:R-:W-:Y:S02]  /*9bb0*/  HFMA2 R18, R63, R18, R25 ;  /* 0x000000123f127231 */ /* 0x000fe40000000019 */
[----:B------:R-:W0:Y:S01]  /*9bc0*/  LDS.128 R24, [UR5+0x190] ;  /* 0x00019005ff187984 */ /* 0x000e220008000c00 */
[----:B------:R-:W-:Y:S01]  /*9bd0*/  HADD2 R65, R16.H0_H0, R16.H1_H1 ;  /* 0x3000001010417230 */ /* 0x000fe20000000800 */
[----:B------:R-:W-:Y:S01]  /*9be0*/  LOP3.LUT R16, R52, 0x3f, RZ, 0xc0, !PT ;  /* 0x0000003f34107812 */ /* 0x000fe200078ec0ff */
[----:B------:R-:W-:Y:S01]  /*9bf0*/  HFMA2 R18, R64, R19, R18 ;  /* 0x0000001340127231 */ /* 0x000fe20000000012 */
[----:B------:R-:W-:-:S02]  /*9c00*/  LOP3.LUT R17, R53, 0x3f, RZ, 0xc0, !PT ;  /* 0x0000003f35117812 */ /* 0x000fc400078ec0ff */
[----:B------:R-:W-:Y:S01]  /*9c10*/  IADD3 R97, R16, -0x20, RZ ;  /* 0xffffffe010617810 */ /* 0x000fe20007ffe0ff */
[----:B------:R-:W-:Y:S01]  /*9c20*/  HADD2 R68, R18.H0_H0, R18.H1_H1 ;  /* 0x3000001212447230 */ /* 0x000fe20000000800 */
[-C--:B-1----:R-:W-:Y:S01]  /*9c30*/  HFMA2.MMA R16, R89, R20.reuse, RZ ;  /* 0x0000001459107235 */ /* 0x082fe200000000ff */
[----:B------:R-:W-:Y:S01]  /*9c40*/  IADD3 R101, R17, -0x20, RZ ;  /* 0xffffffe011657810 */ /* 0x000fe20007ffe0ff */
[----:B------:R-:W-:Y:S01]  /*9c50*/  HFMA2.MMA R18, R43, R20, RZ ;  /* 0x000000142b127235 */ /* 0x000fe200000000ff */
[----:B------:R-:W-:-:S04]  /*9c60*/  LOP3.LUT R17, R55, 0x3f, RZ, 0xc0, !PT ;  /* 0x0000003f37117812 */ /* 0x000fc800078ec0ff */
[----:B------:R-:W-:Y:S01]  /*9c70*/  IADD3 R100, R17, -0x20, RZ ;  /* 0xffffffe011647810 */ /* 0x000fe20007ffe0ff */
[-C--:B------:R-:W-:Y:S01]  /*9c80*/  HFMA2 R17, R85, R20.reuse, RZ.H0_H0 ;  /* 0x0000001455117231 */ /* 0x080fe200000400ff */
[-C--:B------:R-:W-:Y:S02]  /*9c90*/  HFMA2.MMA R16, R98, R21.reuse, R16 ;  /* 0x0000001562107235 */ /* 0x080fe40000000010 */
[----:B------:R-:W-:Y:S01]  /*9ca0*/  HFMA2.MMA R18, R30, R21, R18 ;  /* 0x000000151e127235 */ /* 0x000fe20000000012 */
[----:B------:R-:W-:Y:S02]  /*9cb0*/  HFMA2 R20, R41, R20, RZ.H0_H0 ;  /* 0x0000001429147231 */ /* 0x000fe400000400ff */
[----:B------:R-:W-:Y:S01]  /*9cc0*/  HFMA2 R17, R96, R21, R17 ;  /* 0x0000001560117231 */ /* 0x000fe20000000011 */
[----:B------:R-:W-:Y:S01]  /*9cd0*/  HFMA2.MMA R37, R62, R19, R37 ;  /* 0x000000133e257235 */ /* 0x000fe20000000025 */
[----:B------:R-:W-:Y:S02]  /*9ce0*/  HFMA2 R39, R78, R19, R39 ;  /* 0x000000134e277231 */ /* 0x000fe40000000027 */
[----:B------:R-:W-:Y:S01]  /*9cf0*/  HFMA2 R19, R28, R21, R20 ;  /* 0x000000151c137231 */ /* 0x000fe20000000014 */
[-C--:B------:R-:W-:Y:S01]  /*9d00*/  HFMA2.MMA R21, R35, R22.reuse, R16 ;  /* 0x0000001623157235 */ /* 0x080fe20000000010 */
[-C--:B------:R-:W-:Y:S01]  /*9d10*/  HFMA2 R20, R31, R22.reuse, R17 ;  /* 0x000000161f147231 */ /* 0x080fe20000000011 */
[----:B------:R-:W-:Y:S01]  /*9d20*/  HFMA2.MMA R17, R29, R22, R18 ;  /* 0x000000161d117235 */ /* 0x000fe20000000012 */
[----:B------:R-:W-:Y:S01]  /*9d30*/  HFMA2 R16, R33, R22, R19 ;  /* 0x0000001621107231 */ /* 0x000fe20000000013 */
[----:B------:R-:W-:-:S04]  /*9d40*/  SHF.R.U32.HI R18, RZ, 0x6, R55 ;  /* 0x00000006ff127819 */ /* 0x000fc80000011637 */
[-C--:B------:R-:W-:Y:S02]  /*9d50*/  HFMA2.MMA R21, R42, R23.reuse, R21 ;  /* 0x000000172a157235 */ /* 0x080fe40000000015 */
[----:B------:R-:W-:Y:S01]  /*9d60*/  HFMA2.MMA R17, R34, R23, R17 ;  /* 0x0000001722117235 */ /* 0x000fe20000000011 */
[-C--:B------:R-:W-:Y:S01]  /*9d70*/  HFMA2 R20, R40, R23.reuse, R20 ;  /* 0x0000001728147231 */ /* 0x080fe20000000014 */
[----:B------:R-:W-:Y:S01]  /*9d80*/  LOP3.LUT R18, R18, 0x3f, RZ, 0xc0, !PT ;  /* 0x0000003f12127812 */ /* 0x000fe200078ec0ff */
[----:B------:R-:W-:Y:S02]  /*9d90*/  HFMA2 R16, R32, R23, R16 ;  /* 0x0000001720107231 */ /* 0x000fe40000000010 */
[-C--:B0-----:R-:W-:Y:S01]  /*9da0*/  HFMA2 R20, R15, R24.reuse, R20 ;  /* 0x000000180f147231 */ /* 0x081fe20000000014 */
[-C--:B------:R-:W-:Y:S01]  /*9db0*/  HFMA2.MMA R21, R57, R24.reuse, R21 ;  /* 0x0000001839157235 */ /* 0x080fe20000000015 */
[----:B------:R-:W-:Y:S01]  /*9dc0*/  IADD3 R109, R18, -0x20, RZ ;  /* 0xffffffe0126d7810 */ /* 0x000fe20007ffe0ff */
[----:B------:R-:W-:Y:S01]  /*9dd0*/  HFMA2.MMA R22, R59, R24, R17 ;  /* 0x000000183b167235 */ /* 0x000fe20000000011 */
[----:B------:R-:W-:-:S02]  /*9de0*/  HFMA2 R24, R61, R24, R16 ;  /* 0x000000183d187231 */ /* 0x000fc40000000010 */
[----:B------:R-:W0:Y:S03]  /*9df0*/  LDS.128 R16, [UR5+0x200] ;  /* 0x00020005ff107984 */ /* 0x000e260008000c00 */
[-C--:B------:R-:W-:Y:S02]  /*9e00*/  HFMA2.MMA R21, R88, R25.reuse, R21 ;  /* 0x0000001958157235 */ /* 0x080fe40000000015 */
[----:B------:R-:W-:Y:S01]  /*9e10*/  HFMA2.MMA R22, R84, R25, R22 ;  /* 0x0000001954167235 */ /* 0x000fe20000000016 */
[-C--:B------:R-:W-:Y:S02]  /*9e20*/  HFMA2 R24, R82, R25.reuse, R24 ;  /* 0x0000001952187231 */ /* 0x080fe40000000018 */
[----:B------:R-:W-:Y:S01]  /*9e30*/  HFMA2 R20, R86, R25, R20 ;  /* 0x0000001956147231 */ /* 0x000fe20000000014 */
[----:B------:R-:W-:Y:S02]  /*9e40*/  SHF.R.U32.HI R36, RZ, 0x6, R53 ;  /* 0x00000006ff247819 */ /* 0x000fe40000011635 */
[----:B------:R-:W-:-:S02]  /*9e50*/  HFMA2.MMA R21, R81, R26, R21 ;  /* 0x0000001a51157235 */ /* 0x000fc40000000015 */
[----:B------:R-:W-:Y:S01]  /*9e60*/  HFMA2.MMA R22, R77, R26, R22 ;  /* 0x0000001a4d167235 */ /* 0x000fe20000000016 */
[----:B------:R-:W-:Y:S01]  /*9e70*/  HADD2 R67, R37.H0_H0, R37.H1_H1 ;  /* 0x3000002525437230 */ /* 0x000fe20000000800 */
[----:B------:R-:W-:Y:S01]  /*9e80*/  LOP3.LUT R37, R54, 0x3f, RZ, 0xc0, !PT ;  /* 0x0000003f36257812 */ /* 0x000fe200078ec0ff */
[----:B------:R-:W-:Y:S02]  /*9e90*/  HADD2 R66, R39.H0_H0, R39.H1_H1 ;  /* 0x3000002727427230 */ /* 0x000fe40000000800 */
[-C--:B------:R-:W-:Y:S02]  /*9ea0*/  HFMA2 R24, R63, R26.reuse, R24 ;  /* 0x0000001a3f187231 */ /* 0x080fe40000000018 */
[----:B------:R-:W-:Y:S01]  /*9eb0*/  HFMA2 R39, R79, R26, R20 ;  /* 0x0000001a4f277231 */ /* 0x000fe20000000014 */
[----:B------:R-:W-:Y:S01]  /*9ec0*/  LOP3.LUT R36, R36, 0x3f, RZ, 0xc0, !PT ;  /* 0x0000003f24247812 */ /* 0x000fe200078ec0ff */
[-C--:B------:R-:W-:Y:S01]  /*9ed0*/  HFMA2.MMA R21, R80, R27.reuse, R21 ;  /* 0x0000001b50157235 */ /* 0x080fe20000000015 */
[----:B------:R-:W-:Y:S01]  /*9ee0*/  IADD3 R37, R37, -0x20, RZ ;  /* 0xffffffe025257810 */ /* 0x000fe20007ffe0ff */
[-C--:B------:R-:W-:Y:S01]  /*9ef0*/  HFMA2 R39, R78, R27.reuse, R39 ;  /* 0x0000001b4e277231 */ /* 0x080fe20000000027 */
[----:B------:R-:W-:Y:S01]  /*9f00*/  HFMA2.MMA R22, R62, R27, R22 ;  /* 0x0000001b3e167235 */ /* 0x000fe20000000016 */
[----:B------:R-:W-:Y:S01]  /*9f10*/  HFMA2 R76, R64, R27, R24 ;  /* 0x0000001b404c7231 */ /* 0x000fe20000000018 */
[----:B------:R-:W-:Y:S01]  /*9f20*/  IADD3 R106, R36, -0x20, RZ ;  /* 0xffffffe0246a7810 */ /* 0x000fe20007ffe0ff */
[----:B------:R-:W1:Y:S01]  /*9f30*/  LDS.128 R24, [UR5+0x280] ;  /* 0x00028005ff187984 */ /* 0x000e620008000c00 */
[----:B------:R3:W-:Y:S01]  /*9f40*/  I2F.F16 R99, R37 ;  /* 0x0000002500637306 */ /* 0x0007e20000200c00 */
[----:B------:R-:W-:-:S02]  /*9f50*/  SHF.R.U32.HI R36, RZ, 0xc, R52 ;  /* 0x0000000cff247819 */ /* 0x000fc40000011634 */
[----:B------:R-:W-:Y:S02]  /*9f60*/  SHF.R.U32.HI R20, RZ, 0xc, R53 ;  /* 0x0000000cff147819 */ /* 0x000fe40000011635 */
[----:B------:R-:W-:Y:S02]  /*9f70*/  LOP3.LUT R36, R36, 0x3f, RZ, 0xc0, !PT ;  /* 0x0000003f24247812 */ /* 0x000fe400078ec0ff */
[----:B---3--:R-:W-:Y:S02]  /*9f80*/  SHF.R.U32.HI R37, RZ, 0x12, R52 ;  /* 0x00000012ff257819 */ /* 0x008fe40000011634 */
[----:B------:R-:W-:Y:S02]  /*9f90*/  LOP3.LUT R20, R20, 0x3f, RZ, 0xc0, !PT ;  /* 0x0000003f14147812 */ /* 0x000fe400078ec0ff */
[----:B------:R-:W-:Y:S01]  /*9fa0*/  LOP3.LUT R37, R37, 0x3f, RZ, 0xc0, !PT ;  /* 0x0000003f25257812 */ /* 0x000fe200078ec0ff */
[----:B------:R-:W-:Y:S01]  /*9fb0*/  HADD2 R75, R22.H0_H0, R22.H1_H1 ;  /* 0x30000016164b7230 */ /* 0x000fe20000000800 */
[----:B------:R-:W-:-:S02]  /*9fc0*/  IADD3 R36, R36, -0x20, RZ ;  /* 0xffffffe024247810 */ /* 0x000fc40007ffe0ff */
[----:B------:R-:W-:Y:S02]  /*9fd0*/  IADD3 R107, R20, -0x20, RZ ;  /* 0xffffffe0146b7810 */ /* 0x000fe40007ffe0ff */
[----:B------:R-:W-:Y:S02]  /*9fe0*/  IADD3 R37, R37, -0x20, RZ ;  /* 0xffffffe025257810 */ /* 0x000fe40007ffe0ff */
[--C-:B------:R-:W-:Y:S02]  /*9ff0*/  SHF.R.U32.HI R20, RZ, 0x6, R54.reuse ;  /* 0x00000006ff147819 */ /* 0x100fe40000011636 */
[----:B------:R-:W-:Y:S01]  /*a000*/  SHF.R.U32.HI R22, RZ, 0xc, R54 ;  /* 0x0000000cff167819 */ /* 0x000fe20000011636 */
[----:B------:R3:W-:Y:S01]  /*a010*/  I2F.F16 R103, R36 ;  /* 0x0000002400677306 */ /* 0x0007e20000200c00 */
[----:B------:R-:W-:Y:S01]  /*a020*/  SHF.R.U32.HI R23, RZ, 0x6, R52 ;  /* 0x00000006ff177819 */ /* 0x000fe20000011634 */
[----:B------:R-:W-:Y:S01]  /*a030*/  HADD2 R73, R21.H0_H0, R21.H1_H1 ;  /* 0x3000001515497230 */ /* 0x000fe20000000800 */
[----:B------:R-:W-:-:S02]  /*a040*/  SHF.R.U32.HI R21, RZ, 0x12, R53 ;  /* 0x00000012ff157819 */ /* 0x000fc40000011635 */
[----:B------:R-:W-:-:S03]  /*a050*/  LOP3.LUT R23, R23, 0x3f, RZ, 0xc0, !PT ;  /* 0x0000003f17177812 */ /* 0x000fc600078ec0ff */
[----:B------:R5:W-:Y:S01]  /*a060*/  I2F.F16 R108, R37 ;  /* 0x00000025006c7306 */ /* 0x000be20000200c00 */
[----:B---3--:R-:W-:Y:S01]  /*a070*/  LOP3.LUT R36, R20, 0x3f, RZ, 0xc0, !PT ;  /* 0x0000003f14247812 */ /* 0x008fe200078ec0ff */
[-C--:B0-----:R-:W-:Y:S01]  /*a080*/  HFMA2.MMA R20, R89, R16.reuse, RZ ;  /* 0x0000001059147235 */ /* 0x081fe200000000ff */
[----:B------:R-:W-:Y:S02]  /*a090*/  LOP3.LUT R21, R21, 0x3f, RZ, 0xc0, !PT ;  /* 0x0000003f15157812 */ /* 0x000fe400078ec0ff */
[----:B-----5:R-:W-:Y:S01]  /*a0a0*/  LOP3.LUT R37, R22, 0x3f, RZ, 0xc0, !PT ;  /* 0x0000003f16257812 */ /* 0x020fe200078ec0ff */
[----:B------:R-:W-:Y:S01]  /*a0b0*/  HFMA2.MMA R22, R43, R16, RZ ;  /* 0x000000102b167235 */ /* 0x000fe200000000ff */
[----:B------:R-:W-:-:S03]  /*a0c0*/  IADD3 R23, R23, -0x20, RZ ;  /* 0xffffffe017177810 */ /* 0x000fc60007ffe0ff */
[-C--:B------:R-:W-:Y:S01]  /*a0d0*/  HFMA2.MMA R20, R98, R17.reuse, R20 ;  /* 0x0000001162147235 */ /* 0x080fe20000000014 */
[----:B------:R-:W-:Y:S01]  /*a0e0*/  IADD3 R104, R21, -0x20, RZ ;  /* 0xffffffe015687810 */ /* 0x000fe20007ffe0ff */
[-C--:B------:R-:W-:Y:S01]  /*a0f0*/  HFMA2 R21, R85, R16.reuse, RZ.H0_H0 ;  /* 0x0000001055157231 */ /* 0x080fe200000400ff */
[----:B------:R0:W-:Y:S01]  /*a100*/  I2F.F16 R102, R23 ;  /* 0x0000001700667306 */ /* 0x0001e20000200c00 */
[----:B------:R-:W-:Y:S01]  /*a110*/  HFMA2.MMA R22, R30, R17, R22 ;  /* 0x000000111e167235 */ /* 0x000fe20000000016 */
[----:B------:R-:W-:Y:S01]  /*a120*/  IADD3 R36, R36, -0x20, RZ ;  /* 0xffffffe024247810 */ /* 0x000fe20007ffe0ff */
[----:B0-----:R-:W-:Y:S01]  /*a130*/  HFMA2 R23, R41, R16, RZ.H0_H0 ;  /* 0x0000001029177231 */ /* 0x001fe200000400ff */
[----:B------:R-:W-:Y:S01]  /*a140*/  SHF.R.U32.HI R38, RZ, 0x12, R54 ;  /* 0x00000012ff267819 */ /* 0x000fe20000011636 */
[-C--:B------:R-:W-:Y:S02]  /*a150*/  HFMA2 R16, R96, R17.reuse, R21 ;  /* 0x0000001160107231 */ /* 0x080fe40000000015 */
[----:B------:R-:W-:Y:S01]  /*a160*/  HFMA2 R23, R28, R17, R23 ;  /* 0x000000111c177231 */ /* 0x000fe20000000017 */
[-C--:B------:R-:W-:Y:S01]  /*a170*/  HFMA2.MMA R21, R35, R18.reuse, R20 ;  /* 0x0000001223157235 */ /* 0x080fe20000000014 */
[-C--:B------:R-:W-:Y:S01]  /*a180*/  HFMA2 R20, R31, R18.reuse, R16 ;  /* 0x000000121f147231 */ /* 0x080fe20000000010 */
[----:B------:R-:W-:Y:S01]  /*a190*/  HFMA2.MMA R17, R29, R18, R22 ;  /* 0x000000121d117235 */ /* 0x000fe20000000016 */
[----:B------:R-:W-:Y:S01]  /*a1a0*/  HFMA2 R16, R33, R18, R23 ;  /* 0x0000001221107231 */ /* 0x000fe20000000017 */
[----:B------:R0:W-:Y:S01]  /*a1b0*/  I2F.F16 R122, R36 ;  /* 0x00000024007a7306 */ /* 0x0001e20000200c00 */
[----:B------:R-:W-:Y:S01]  /*a1c0*/  HADD2 R74, R39.H0_H0, R39.H1_H1 ;  /* 0x30000027274a7230 */ /* 0x000fe20000000800 */
[----:B------:R-:W-:-:S02]  /*a1d0*/  IADD3 R117, R37, -0x20, RZ ;  /* 0xffffffe025757810 */ /* 0x000fc40007ffe0ff */
[----:B------:R-:W-:Y:S01]  /*a1e0*/  LOP3.LUT R18, R38, 0x3f, RZ, 0xc0, !PT ;  /* 0x0000003f26127812 */ /* 0x000fe200078ec0ff */
[-C--:B-1----:R-:W-:Y:S01]  /*a1f0*/  HFMA2.MMA R89, R89, R24.reuse, RZ ;  /* 0x0000001859597235 */ /* 0x082fe200000000ff */
[----:B0-----:R-:W0:Y:S01]  /*a200*/  LDS.128 R36, [UR5+0xa0] ;  /* 0x0000a005ff247984 */ /* 0x001e220008000c00 */
[----:B------:R-:W-:Y:S01]  /*a210*/  HFMA2.MMA R43, R43, R24, RZ ;  /* 0x000000182b2b7235 */ /* 0x000fe200000000ff */
[-C--:B------:R-:W-:Y:S01]  /*a220*/  HFMA2 R92, R40, R19.reuse, R20 ;  /* 0x00000013285c7231 */ /* 0x080fe20000000014 */
[-C--:B------:R-:W-:Y:S01]  /*a230*/  HFMA2.MMA R87, R34, R19.reuse, R17 ;  /* 0x0000001322577235 */ /* 0x080fe20000000011 */
[--C-:B------:R-:W-:Y:S01]  /*a240*/  SHF.R.U32.HI R17, RZ, 0xc, R55.reuse ;  /* 0x0000000cff117819 */ /* 0x100fe20000011637 */
[----:B------:R-:W-:Y:S02]  /*a250*/  HFMA2.MMA R83, R42, R19, R21 ;  /* 0x000000132a537235 */ /* 0x000fe40000000015 */
[----:B------:R-:W1:Y:S01]  /*a260*/  LDS.128 R20, [UR5+0x120] ;  /* 0x00012005ff147984 */ /* 0x000e620008000c00 */
[----:B------:R-:W-:Y:S01]  /*a270*/  HFMA2 R94, R32, R19, R16 ;  /* 0x00000013205e7231 */ /* 0x000fe20000000010 */
[----:B------:R-:W-:Y:S01]  /*a280*/  SHF.R.U32.HI R16, RZ, 0x12, R55 ;  /* 0x00000012ff107819 */ /* 0x000fe20000011637 */
[-C--:B------:R-:W-:Y:S01]  /*a290*/  HFMA2 R85, R85, R24.reuse, RZ.H0_H0 ;  /* 0x0000001855557231 */ /* 0x080fe200000400ff */
[----:B------:R-:W-:Y:S01]  /*a2a0*/  LOP3.LUT R17, R17, 0x3f, RZ, 0xc0, !PT ;  /* 0x0000003f11117812 */ /* 0x000fe200078ec0ff */
[----:B------:R-:W-:Y:S01]  /*a2b0*/  HFMA2 R24, R41, R24, RZ.H0_H0 ;  /* 0x0000001829187231 */ /* 0x000fe200000400ff */
[----:B------:R-:W-:-:S02]  /*a2c0*/  HFMA2.MMA R41, R98, R25, R89 ;  /* 0x0000001962297235 */ /* 0x000fc40000000059 */
[----:B------:R-:W-:Y:S01]  /*a2d0*/  HFMA2.MMA R43, R30, R25, R43 ;  /* 0x000000191e2b7235 */ /* 0x000fe2000000002b */
[----:B------:R-:W-:Y:S02]  /*a2e0*/  LOP3.LUT R89, R16, 0x3f, RZ, 0xc0, !PT ;  /* 0x0000003f10597812 */ /* 0x000fe400078ec0ff */
[----:B------:R-:W-:Y:S02]  /*a2f0*/  IADD3 R124, R18, -0x20, RZ ;  /* 0xffffffe0127c7810 */ /* 0x000fe40007ffe0ff */
[----:B------:R-:W-:Y:S01]  /*a300*/  IADD3 R93, R17, -0x20, RZ ;  /* 0xffffffe0115d7810 */ /* 0x000fe20007ffe0ff */
[-C--:B------:R-:W-:Y:S01]  /*a310*/  HFMA2 R85, R96, R25.reuse, R85 ;  /* 0x0000001960557231 */ /* 0x080fe20000000055 */
[----:B------:R-:W3:Y:S01]  /*a320*/  LDS.128 R16, [UR5+0x1a0] ;  /* 0x0001a005ff107984 */ /* 0x000ee20008000c00 */
[----:B------:R-:W-:Y:S01]  /*a330*/  I2F.F16 R107, R107 ;  /* 0x0000006b006b7306 */ /* 0x000fe20000200c00 */
[----:B------:R-:W-:Y:S01]  /*a340*/  IADD3 R96, R89, -0x20, RZ ;  /* 0xffffffe059607810 */ /* 0x000fe20007ffe0ff */
[----:B------:R-:W-:Y:S01]  /*a350*/  HFMA2 R24, R28, R25, R24 ;  /* 0x000000191c187231 */ /* 0x000fe20000000018 */
[----:B------:R-:W-:-:S02]  /*a360*/  HFMA2.MMA R41, R35, R26, R41 ;  /* 0x0000001a23297235 */ /* 0x000fc40000000029 */
[----:B------:R-:W-:-:S03]  /*a370*/  HFMA2.MMA R43, R29, R26, R43 ;  /* 0x0000001a1d2b7235 */ /* 0x000fc6000000002b */
[----:B------:R-:W5:Y:S01]  /*a380*/  I2F.F16 R104, R104 ;  /* 0x0000006800687306 */ /* 0x000f620000200c00 */
[-C--:B------:R-:W-:Y:S02]  /*a390*/  HFMA2 R85, R31, R26.reuse, R85 ;  /* 0x0000001a1f557231 */ /* 0x080fe40000000055 */
[----:B------:R-:W-:Y:S01]  /*a3a0*/  HFMA2 R24, R33, R26, R24 ;  /* 0x0000001a21187231 */ /* 0x000fe20000000018 */
[----:B------:R-:W4:Y:S04]  /*a3b0*/  LDS.128 R28, [UR5+0x20] ;  /* 0x00002005ff1c7984 */ /* 0x000f280008000c00 */
[----:B------:R-:W0:Y:S01]  /*a3c0*/  I2F.F16 R97, R97 ;  /* 0x0000006100617306 */ /* 0x000e220000200c00 */
[----:B------:R-:W-:Y:S01]  /*a3d0*/  HFMA2.MMA R89, R42, R27, R41 ;  /* 0x0000001b2a597235 */ /* 0x000fe20000000029 */
[----:B------:R-:W-:-:S06]  /*a3e0*/  HFMA2 R95, R32, R27, R24 ;  /* 0x0000001b205f7231 */ /* 0x000fcc0000000018 */
[----:B------:R5:W-:Y:S08]  /*a3f0*/  I2F.F16 R98, R93 ;  /* 0x0000005d00627306 */ /* 0x000bf00000200c00 */
[----:B------:R-:W1:Y:S01]  /*a400*/  I2F.F16 R35, R96 ;  /* 0x0000006000237306 */ /* 0x000e620000200c00 */
[----:B-----5:R-:W-:Y:S01]  /*a410*/  HFMA2 R93, R40, R27, R85 ;  /* 0x0000001b285d7231 */ /* 0x020fe20000000055 */
[----:B------:R-:W-:-:S02]  /*a420*/  HFMA2.MMA R85, R34, R27, R43 ;  /* 0x0000001b22557235 */ /* 0x000fc4000000002b */
[----:B------:R-:W5:Y:S04]  /*a430*/  LDS.128 R24, [UR5+0x220] ;  /* 0x00022005ff187984 */ /* 0x000f680008000c00 */
[----:B------:R-:W-:Y:S08]  /*a440*/  I2F.F16 R101, R101 ;  /* 0x0000006500657306 */ /* 0x000ff00000200c00 */
[----:B------:R-:W3:Y:S08]  /*a450*/  I2F.F16 R106, R106 ;  /* 0x0000006a006a7306 */ /* 0x000ef00000200c00 */
[----:B------:R-:W-:Y:S08]  /*a460*/  I2F.F16 R100, R100 ;  /* 0x0000006400647306 */ /* 0x000ff00000200c00 */
[----:B------:R-:W4:Y:S01]  /*a470*/  I2F.F16 R109, R109 ;  /* 0x0000006d006d7306 */ /* 0x000f220000200c00 */
[----:B------:R-:W-:-:S07]  /*a480*/  PRMT R40, R107, 0x5410, R104 ;  /* 0x000054106b287816 */ /* 0x000fce0000000068 */
[----:B------:R-:W-:Y:S01]  /*a490*/  I2F.F16 R117, R117 ;  /* 0x0000007500757306 */ /* 0x000fe20000200c00 */
[----:B0-----:R-:W-:-:S07]  /*a4a0*/  PRMT R43, R97, 0x5410, R102 ;  /* 0x00005410612b7816 */ /* 0x001fce0000000066 */
[----:B------:R-:W0:Y:S01]  /*a4b0*/  I2F.F16 R124, R124 ;  /* 0x0000007c007c7306 */ /* 0x000e220000200c00 */
[----:B------:R-:W-:Y:S02]  /*a4c0*/  PRMT R107, R99, 0x5410, R122 ;  /* 0x00005410636b7816 */ /* 0x000fe4000000007a */
[----:B-1----:R-:W-:Y:S02]  /*a4d0*/  PRMT R42, R98, 0x5410, R35 ;  /* 0x00005410622a7816 */ /* 0x002fe40000000023 */
[----:B------:R-:W1:Y:S01]  /*a4e0*/  LDS.128 R32, [UR5+0x2a0] ;  /* 0x0002a005ff207984 */ /* 0x000e620008000c00 */
[----:B---3--:R-:W-:Y:S01]  /*a4f0*/  PRMT R41, R101, 0x5410, R106 ;  /* 0x0000541065297816 */ /* 0x008fe2000000006a */
[-C--:B------:R-:W-:Y:S01]  /*a500*/  HFMA2.MMA R97, R43, R36.reuse, RZ ;  /* 0x000000242b617235 */ /* 0x080fe200000000ff */
[----:B----4-:R-:W-:Y:S01]  /*a510*/  PRMT R109, R100, 0x5410, R109 ;  /* 0x00005410646d7816 */ /* 0x010fe2000000006d */
[C---:B------:R-:W-:Y:S01]  /*a520*/  HFMA2.MMA R98, R107.reuse, R36, RZ ;  /* 0x000000246b627235 */ /* 0x040fe200000000ff */
[----:B------:R-:W-:Y:S01]  /*a530*/  PRMT R108, R103, 0x5410, R108 ;  /* 0x00005410676c7816 */ /* 0x000fe2000000006c */
[-C--:B------:R-:W-:Y:S01]  /*a540*/  HFMA2 R96, R41, R36.reuse, RZ.H0_H0 ;  /* 0x0000002429607231 */ /* 0x080fe200000400ff */
[----:B0-----:R-:W-:Y:S01]  /*a550*/  PRMT R124, R117, 0x5410, R124 ;  /* 0x00005410757c7816 */ /* 0x001fe2000000007c */
[----:B------:R-:W-:Y:S01]  /*a560*/  HFMA2 R99, R109, R36, RZ.H0_H0 ;  /* 0x000000246d637231 */ /* 0x000fe200000400ff */
[----:B------:R-:W-:Y:S01]  /*a570*/  HFMA2.MMA R100, R107, R20, RZ ;  /* 0x000000146b647235 */ /* 0x000fe200000000ff */
[----:B------:R-:W-:Y:S01]  /*a580*/  HFMA2 R96, R40, R37, R96 ;  /* 0x0000002528607231 */ /* 0x000fe20000000060 */
[----:B------:R-:W-:-:S02]  /*a590*/  HFMA2.MMA R97, R108, R37, R97 ;  /* 0x000000256c617235 */ /* 0x000fc40000000061 */
[----:B------:R-:W-:Y:S01]  /*a5a0*/  HFMA2.MMA R36, R124, R37, R98 ;  /* 0x000000257c247235 */ /* 0x000fe20000000062 */
[----:B------:R-:W-:Y:S01]  /*a5b0*/  HFMA2 R37, R42, R37, R99 ;  /* 0x000000252a257231 */ /* 0x000fe20000000063 */
[----:B------:R-:W-:Y:S01]  /*a5c0*/  HFMA2.MMA R99, R43, R20, RZ ;  /* 0x000000142b637235 */ /* 0x000fe200000000ff */
[-C--:B------:R-:W-:Y:S02]  /*a5d0*/  HFMA2 R98, R41, R20.reuse, RZ.H0_H0 ;  /* 0x0000001429627231 */ /* 0x080fe400000400ff */
[----:B------:R-:W-:Y:S01]  /*a5e0*/  HFMA2 R101, R109, R20, RZ.H0_H0 ;  /* 0x000000146d657231 */ /* 0x000fe200000400ff */
[----:B------:R-:W-:Y:S02]  /*a5f0*/  HFMA2.MMA R20, R124, R21, R100 ;  /* 0x000000157c147235 */ /* 0x000fe40000000064 */
[-C--:B------:R-:W-:Y:S02]  /*a600*/  HFMA2.MMA R100, R43, R16.reuse, RZ ;  /* 0x000000102b647235 */ /* 0x080fe400000000ff */
[----:B------:R-:W-:Y:S01]  /*a610*/  HFMA2.MMA R102, R107, R16, RZ ;  /* 0x000000106b667235 */ /* 0x000fe200000000ff */
[-C--:B------:R-:W-:Y:S01]  /*a620*/  HFMA2 R98, R40, R21.reuse, R98 ;  /* 0x0000001528627231 */ /* 0x080fe20000000062 */
[----:B------:R-:W-:Y:S01]  /*a630*/  HFMA2.MMA R99, R108, R21, R99 ;  /* 0x000000156c637235 */ /* 0x000fe20000000063 */
[----:B------:R-:W-:-:S02]  /*a640*/  HFMA2 R21, R42, R21, R101 ;  /* 0x000000152a157231 */ /* 0x000fc40000000065 */
[-C--:B------:R-:W-:Y:S02]  /*a650*/  HFMA2 R101, R41, R16.reuse, RZ.H0_H0 ;  /* 0x0000001029657231 */ /* 0x080fe400000400ff */
[----:B------:R-:W-:Y:S01]  /*a660*/  HFMA2 R103, R109, R16, RZ.H0_H0 ;  /* 0x000000106d677231 */ /* 0x000fe200000400ff */
[-C--:B------:R-:W-:Y:S01]  /*a670*/  HFMA2.MMA R100, R108, R17.reuse, R100 ;  /* 0x000000116c647235 */ /* 0x080fe20000000064 */
[-C--:B------:R-:W-:Y:S01]  /*a680*/  HFMA2 R101, R40, R17.reuse, R101 ;  /* 0x0000001128657231 */ /* 0x080fe20000000065 */
[----:B------:R-:W-:Y:S01]  /*a690*/  HFMA2.MMA R16, R124, R17, R102 ;  /* 0x000000117c107235 */ /* 0x000fe20000000066 */
[----:B------:R-:W-:Y:S01]  /*a6a0*/  HFMA2 R17, R42, R17, R103 ;  /* 0x000000112a117231 */ /* 0x000fe20000000067 */
[-C--:B------:R-:W-:Y:S02]  /*a6b0*/  HFMA2.MMA R102, R41, R28.reuse, RZ ;  /* 0x0000001c29667235 */ /* 0x080fe400000000ff */
[----:B------:R-:W-:Y:S01]  /*a6c0*/  HFMA2.MMA R103, R43, R28, RZ ;  /* 0x0000001c2b677235 */ /* 0x000fe200000000ff */
[-C--:B------:R-:W-:Y:S01]  /*a6d0*/  HFMA2 R104, R107, R28.reuse, RZ.H0_H0 ;  /* 0x0000001c6b687231 */ /* 0x080fe200000400ff */
[----:B-----5:R-:W-:Y:S01]  /*a6e0*/  HFMA2.MMA R117, R107, R24, RZ ;  /* 0x000000186b757235 */ /* 0x020fe200000000ff */
[----:B------:R-:W-:-:S03]  /*a6f0*/  HFMA2 R106, R109, R28, RZ.H0_H0 ;  /* 0x0000001c6d6a7231 */ /* 0x000fc600000400ff */
[-C--:B------:R-:W-:Y:S01]  /*a700*/  HFMA2.MMA R28, R40, R29.reuse, R102 ;  /* 0x0000001d281c7235 */ /* 0x080fe20000000066 */
[-C--:B------:R-:W-:Y:S01]  /*a710*/  HFMA2 R102, R124, R29.reuse, R104 ;  /* 0x0000001d7c667231 */ /* 0x080fe20000000068 */
[----:B------:R-:W-:Y:S01]  /*a720*/  HFMA2.MMA R103, R108, R29, R103 ;  /* 0x0000001d6c677235 */ /* 0x000fe20000000067 */
[----:B------:R-:W-:Y:S01]  /*a730*/  HFMA2 R29, R42, R29, R106 ;  /* 0x0000001d2a1d7231 */ /* 0x000fe2000000006a */
[----:B------:R-:W-:Y:S01]  /*a740*/  HFMA2.MMA R106, R43, R24, RZ ;  /* 0x000000182b6a7235 */ /* 0x000fe200000000ff */
[-C--:B------:R-:W-:Y:S02]  /*a750*/  HFMA2 R104, R41, R24.reuse, RZ.H0_H0 ;  /* 0x0000001829687231 */ /* 0x080fe400000400ff */
[----:B------:R-:W-:Y:S01]  /*a760*/  HFMA2 R119, R109, R24, RZ.H0_H0 ;  /* 0x000000186d777231 */ /* 0x000fe200000400ff */
[----:B------:R-:W-:Y:S02]  /*a770*/  HFMA2.MMA R24, R124, R25, R117 ;  /* 0x000000197c187235 */ /* 0x000fe40000000075 */
[-C--:B-1----:R-:W-:Y:S01]  /*a780*/  HFMA2.MMA R117, R43, R32.reuse, RZ ;  /* 0x000000202b757235 */ /* 0x082fe200000000ff */
[-C--:B------:R-:W-:Y:S01]  /*a790*/  HFMA2 R41, R41, R32.reuse, RZ.H0_H0 ;  /* 0x0000002029297231 */ /* 0x080fe200000400ff */
[----:B------:R-:W-:Y:S01]  /*a7a0*/  HFMA2.MMA R43, R107, R32, RZ ;  /* 0x000000206b2b7235 */ /* 0x000fe200000000ff */
[----:B------:R-:W-:Y:S01]  /*a7b0*/  HFMA2 R32, R109, R32, RZ.H0_H0 ;  /* 0x000000206d207231 */ /* 0x000fe200000400ff */
[----:B------:R-:W-:Y:S01]  /*a7c0*/  SHF.R.U32.HI R109, RZ, 0x18, R52 ;  /* 0x00000018ff6d7819 */ /* 0x000fe20000011634 */
[----:B------:R-:W-:Y:S01]  /*a7d0*/  HFMA2.MMA R106, R108, R25, R106 ;  /* 0x000000196c6a7235 */ /* 0x000fe2000000006a */
[----:B------:R-:W-:-:S02]  /*a7e0*/  HFMA2 R104, R40, R25, R104 ;  /* 0x0000001928687231 */ /* 0x000fc40000000068 */
[----:B------:R-:W-:Y:S01]  /*a7f0*/  HFMA2.MMA R107, R108, R33, R117 ;  /* 0x000000216c6b7235 */ /* 0x000fe20000000075 */
[----:B------:R-:W-:Y:S01]  /*a800*/  LOP3.LUT R108, R109, 0x3f, RZ, 0xc0, !PT ;  /* 0x0000003f6d6c7812 */ /* 0x000fe200078ec0ff */
[----:B------:R-:W-:Y:S01]  /*a810*/  HFMA2 R109, R40, R33, R41 ;  /* 0x00000021286d7231 */ /* 0x000fe20000000029 */
[----:B------:R-:W-:Y:S01]  /*a820*/  SHF.R.U32.HI R40, RZ, 0x18, R53 ;  /* 0x00000018ff287819 */ /* 0x000fe20000011635 */
[----:B------:R-:W-:-:S03]  /*a830*/  HFMA2 R25, R42, R25, R119 ;  /* 0x000000192a197231 */ /* 0x000fc60000000077 */
[----:B------:R-:W-:Y:S02]  /*a840*/  LOP3.LUT R40, R40, 0x3f, RZ, 0xc0, !PT ;  /* 0x0000003f28287812 */ /* 0x000fe400078ec0ff */
[----:B------:R-:W-:Y:S01]  /*a850*/  IADD3 R119, R108, -0x20, RZ ;  /* 0xffffffe06c777810 */ /* 0x000fe20007ffe0ff */
[----:B------:R-:W-:Y:S01]  /*a860*/  HFMA2.MMA R108, R124, R33, R43 ;  /* 0x000000217c6c7235 */ /* 0x000fe2000000002b */
[----:B------:R-:W-:Y:S01]  /*a870*/  HFMA2 R33, R42, R33, R32 ;  /* 0x000000212a217231 */ /* 0x000fe20000000020 */
[----:B------:R-:W-:Y:S02]  /*a880*/  IADD3 R117, R40, -0x20, RZ ;  /* 0xffffffe028757810 */ /* 0x000fe40007ffe0ff */
[----:B------:R-:W0:Y:S01]  /*a890*/  LDS.128 R40, [UR5+0x210] ;  /* 0x00021005ff287984 */ /* 0x000e220008000c00 */
[----:B------:R-:W-:Y:S02]  /*a8a0*/  SHF.R.U32.HI R121, RZ, 0x18, R55 ;  /* 0x00000018ff797819 */ /* 0x000fe40000011637 */
[----:B------:R-:W-:-:S02]  /*a8b0*/  SHF.R.U32 R52, R52, 0x1e, R48 ;  /* 0x0000001e34347819 */ /* 0x000fc40000001630 */
[----:B------:R-:W-:Y:S02]  /*a8c0*/  LOP3.LUT R121, R121, 0x3f, RZ, 0xc0, !PT ;  /* 0x0000003f79797812 */ /* 0x000fe400078ec0ff */
[----:B------:R-:W-:Y:S02]  /*a8d0*/  SHF.R.U32 R53, R53, 0x1e, R49 ;  /* 0x0000001e35357819 */ /* 0x000fe40000001631 */
[----:B------:R-:W-:Y:S02]  /*a8e0*/  IADD3 R123, R121, -0x20, RZ ;  /* 0xffffffe0797b7810 */ /* 0x000fe40007ffe0ff */
[----:B------:R-:W-:Y:S02]  /*a8f0*/  LOP3.LUT R121, R52, 0x3f, RZ, 0xc0, !PT ;  /* 0x0000003f34797812 */ /* 0x000fe400078ec0ff */
[----:B------:R-:W-:Y:S02]  /*a900*/  LOP3.LUT R53, R53, 0x3f, RZ, 0xc0, !PT ;  /* 0x0000003f35357812 */ /* 0x000fe400078ec0ff */
[----:B------:R-:W-:-:S02]  /*a910*/  IADD3 R122, R121, -0x20, RZ ;  /* 0xffffffe0797a7810 */ /* 0x000fc40007ffe0ff */
[----:B------:R-:W-:Y:S02]  /*a920*/  SHF.R.U32.HI R32, RZ, 0x18, R54 ;  /* 0x00000018ff207819 */ /* 0x000fe40000011636 */
[----:B------:R-:W-:Y:S02]  /*a930*/  SHF.R.U32 R121, R54, 0x1e, R50 ;  /* 0x0000001e36797819 */ /* 0x000fe40000001632 */
[----:B------:R-:W-:Y:S02]  /*a940*/  SHF.R.U32 R55, R55, 0x1e, R51 ;  /* 0x0000001e37377819 */ /* 0x000fe40000001633 */
[----:B------:R-:W-:Y:S02]  /*a950*/  IADD3 R54, R53, -0x20, RZ ;  /* 0xffffffe035367810 */ /* 0x000fe40007ffe0ff */
[----:B------:R-:W-:Y:S02]  /*a960*/  LOP3.LUT R32, R32, 0x3f, RZ, 0xc0, !PT ;  /* 0x0000003f20207812 */ /* 0x000fe400078ec0ff */
[----:B------:R-:W-:-:S02]  /*a970*/  LOP3.LUT R53, R121, 0x3f, RZ, 0xc0, !PT ;  /* 0x0000003f79357812 */ /* 0x000fc400078ec0ff */
[----:B------:R-:W-:Y:S02]  /*a980*/  LOP3.LUT R55, R55, 0x3f, RZ, 0xc0, !PT ;  /* 0x0000003f37377812 */ /* 0x000fe400078ec0ff */
[----:B------:R-:W-:Y:S02]  /*a990*/  IADD3 R32, R32, -0x20, RZ ;  /* 0xffffffe020207810 */ /* 0x000fe40007ffe0ff */
[----:B------:R-:W-:Y:S02]  /*a9a0*/  IADD3 R53, R53, -0x20, RZ ;  /* 0xffffffe035357810 */ /* 0x000fe40007ffe0ff */
[----:B------:R-:W-:Y:S01]  /*a9b0*/  IADD3 R121, R55, -0x20, RZ ;  /* 0xffffffe037797810 */ /* 0x000fe20007ffe0ff */
[----:B------:R-:W-:Y:S08]  /*a9c0*/  I2F.F16 R119, R119 ;  /* 0x0000007700777306 */ /* 0x000ff00000200c00 */
[----:B------:R-:W-:Y:S01]  /*a9d0*/  I2F.F16 R32, R32 ;  /* 0x0000002000207306 */ /* 0x000fe20000200c00 */
[----:B0-----:R-:W-:-:S07]  /*a9e0*/  HFMA2.MMA R55, R57, R40, R83 ;  /* 0x0000002839377235 */ /* 0x001fce0000000053 */
[----:B------:R-:W0:Y:S08]  /*a9f0*/  I2F.F16 R122, R122 ;  /* 0x0000007a007a7306 */ /* 0x000e300000200c00 */
[----:B------:R-:W1:Y:S08]  /*aa00*/  I2F.F16 R53, R53 ;  /* 0x0000003500357306 */ /* 0x000e700000200c00 */
[----:B------:R-:W-:Y:S08]  /*aa10*/  I2F.F16 R117, R117 ;  /* 0x0000007500757306 */ /* 0x000ff00000200c00 */
[----:B------:R-:W-:Y:S08]  /*aa20*/  I2F.F16 R52, R123 ;  /* 0x0000007b00347306 */ /* 0x000ff00000200c00 */
[----:B------:R-:W3:Y:S08]  /*aa30*/  I2F.F16 R54, R54 ;  /* 0x0000003600367306 */ /* 0x000ef00000200c00 */
[----:B------:R-:W4:Y:S01]  /*aa40*/  I2F.F16 R121, R121 ;  /* 0x0000007900797306 */ /* 0x000f220000200c00 */
[----:B------:R-:W-:Y:S01]  /*aa50*/  HFMA2 R83, R15, R40, R92 ;  /* 0x000000280f537231 */ /* 0x000fe2000000005c */
[----:B------:R-:W-:Y:S01]  /*aa60*/  HFMA2.MMA R92, R88, R41, R55 ;  /* 0x00000029585c7235 */ /* 0x000fe20000000037 */
[----:B0-----:R-:W-:-:S02]  /*aa70*/  PRMT R119, R119, 0x5410, R122 ;  /* 0x0000541077777816 */ /* 0x001fc4000000007a */
[----:B-1----:R-:W-:Y:S02]  /*aa80*/  PRMT R53, R32, 0x5410, R53 ;  /* 0x0000541020357816 */ /* 0x002fe40000000035 */
[----:B---3--:R-:W-:Y:S02]  /*aa90*/  PRMT R55, R117, 0x5410, R54 ;  /* 0x0000541075377816 */ /* 0x008fe40000000036 */
[-C--:B------:R-:W-:Y:S01]  /*aaa0*/  HFMA2.MMA R100, R119, R18.reuse, R100 ;  /* 0x0000001277647235 */ /* 0x080fe20000000064 */
[----:B----4-:R-:W-:Y:S02]  /*aab0*/  PRMT R52, R52, 0x5410, R121 ;  /* 0x0000541034347816 */ /* 0x010fe40000000079 */
[CC--:B------:R-:W-:Y:S01]  /*aac0*/  HFMA2 R101, R55.reuse, R18.reuse, R101 ;  /* 0x0000001237657231 */ /* 0x0c0fe20000000065 */
[----:B------:R-:W-:Y:S02]  /*aad0*/  HFMA2.MMA R16, R53, R18, R16 ;  /* 0x0000001235107235 */ /* 0x000fe40000000010 */
[C---:B------:R-:W-:Y:S01]  /*aae0*/  HFMA2 R17, R52.reuse, R18, R17 ;  /* 0x0000001234117231 */ /* 0x040fe20000000011 */
[----:B------:R-:W-:Y:S01]  /*aaf0*/  HFMA2.MMA R18, R55, R30, R28 ;  /* 0x0000001e37127235 */ /* 0x000fe2000000001c */
[----:B------:R-:W-:Y:S01]  /*ab00*/  SHF.R.U32.HI R28, RZ, 0x4, R49 ;  /* 0x00000004ff1c7819 */ /* 0x000fe20000011631 */
[-C--:B------:R-:W-:Y:S01]  /*ab10*/  HFMA2.MMA R106, R119, R26.reuse, R106 ;  /* 0x0000001a776a7235 */ /* 0x080fe2000000006a */
[-C--:B------:R-:W-:Y:S01]  /*ab20*/  HFMA2 R104, R55, R26.reuse, R104 ;  /* 0x0000001a37687231 */ /* 0x080fe20000000068 */
[----:B------:R-:W-:Y:S01]  /*ab30*/  HFMA2.MMA R24, R53, R26, R24 ;  /* 0x0000001a35187235 */ /* 0x000fe20000000018 */
[----:B------:R-:W-:Y:S01]  /*ab40*/  LOP3.LUT R28, R28, 0x3f, RZ, 0xc0, !PT ;  /* 0x0000003f1c1c7812 */ /* 0x000fe200078ec0ff */
[----:B------:R-:W-:Y:S01]  /*ab50*/  HFMA2 R25, R52, R26, R25 ;  /* 0x0000001a34197231 */ /* 0x000fe20000000019 */
[----:B--2---:R-:W-:-:S02]  /*ab60*/  LEA.HI R54, R45, 0xffffffe0, RZ, 0x6 ;  /* 0xffffffe02d367811 */ /* 0x004fc400078f30ff */
[----:B------:R-:W-:Y:S01]  /*ab70*/  SHF.R.U32.HI R26, RZ, 0xa, R49 ;  /* 0x0000000aff1a7819 */ /* 0x000fe20000011631 */
[-C--:B------:R-:W-:Y:S01]  /*ab80*/  HFMA2.MMA R99, R119, R22.reuse, R99 ;  /* 0x0000001677637235 */ /* 0x080fe20000000063 */
[----:B------:R-:W-:Y:S01]  /*ab90*/  IADD3 R128, R28, -0x20, RZ ;  /* 0xffffffe01c807810 */ /* 0x000fe20007ffe0ff */
[CC--:B------:R-:W-:Y:S01]  /*aba0*/  HFMA2 R98, R55.reuse, R22.reuse, R98 ;  /* 0x0000001637627231 */ /* 0x0c0fe20000000062 */
[C---:B------:R-:W-:Y:S01]  /*abb0*/  HFMA2.MMA R20, R53.reuse, R22, R20 ;  /* 0x0000001635147235 */ /* 0x040fe20000000014 */
[C---:B------:R-:W-:Y:S01]  /*abc0*/  HFMA2 R21, R52.reuse, R22, R21 ;  /* 0x0000001634157231 */ /* 0x040fe20000000015 */
[----:B------:R-:W-:Y:S01]  /*abd0*/  LOP3.LUT R28, R26, 0x3f, RZ, 0xc0, !PT ;  /* 0x0000003f1a1c7812 */ /* 0x000fe200078ec0ff */
[----:B------:R0:W-:Y:S01]  /*abe0*/  I2F.F16 R32, R54 ;  /* 0x0000003600207306 */ /* 0x0001e20000200c00 */
[-C--:B------:R-:W-:Y:S01]  /*abf0*/  HFMA2 R96, R55, R38.reuse, R96 ;  /* 0x0000002637607231 */ /* 0x080fe20000000060 */
[C---:B------:R-:W-:Y:S01]  /*ac00*/  HFMA2.MMA R36, R53.reuse, R38, R36 ;  /* 0x0000002635247235 */ /* 0x040fe20000000024 */
[----:B------:R-:W-:Y:S01]  /*ac10*/  HFMA2 R37, R52, R38, R37 ;  /* 0x0000002634257231 */ /* 0x000fe20000000025 */
[----:B------:R-:W-:Y:S01]  /*ac20*/  HFMA2.MMA R108, R53, R34, R108 ;  /* 0x00000022356c7235 */ /* 0x000fe2000000006c */
[----:B------:R-:W-:-:S02]  /*ac30*/  HFMA2 R102, R53, R30, R102 ;  /* 0x0000001e35667231 */ /* 0x000fc40000000066 */
[C---:B------:R-:W-:Y:S02]  /*ac40*/  HFMA2 R22, R52.reuse, R30, R29 ;  /* 0x0000001e34167231 */ /* 0x040fe4000000001d */
[-C--:B------:R-:W-:Y:S02]  /*ac50*/  HFMA2 R109, R55, R34.reuse, R109 ;  /* 0x00000022376d7231 */ /* 0x080fe4000000006d */
[----:B------:R-:W-:Y:S02]  /*ac60*/  HFMA2 R26, R52, R34, R33 ;  /* 0x00000022341a7231 */ /* 0x000fe40000000021 */
[----:B0-----:R-:W0:Y:S01]  /*ac70*/  LDS.128 R52, [UR5+0x290] ;  /* 0x00029005ff347984 */ /* 0x001e220008000c00 */
[----:B------:R-:W-:Y:S02]  /*ac80*/  HFMA2.MMA R87, R59, R40, R87 ;  /* 0x000000283b577235 */ /* 0x000fe40000000057 */
[C---:B------:R-:W-:Y:S01]  /*ac90*/  HFMA2.MMA R97, R119.reuse, R38, R97 ;  /* 0x0000002677617235 */ /* 0x040fe20000000061 */
[----:B------:R-:W-:Y:S01]  /*aca0*/  SHF.R.U32.HI R38, RZ, 0x4, R48 ;  /* 0x00000004ff267819 */ /* 0x000fe20000011630 */
[----:B------:R-:W-:-:S04]  /*acb0*/  HFMA2.MMA R107, R119, R34, R107 ;  /* 0x00000022776b7235 */ /* 0x000fc8000000006b */
[----:B------:R-:W-:Y:S01]  /*acc0*/  HFMA2.MMA R87, R84, R41, R87 ;  /* 0x0000002954577235 */ /* 0x000fe20000000057 */
[----:B------:R-:W-:Y:S01]  /*acd0*/  HFMA2 R94, R61, R40, R94 ;  /* 0x000000283d5e7231 */ /* 0x000fe2000000005e */
[----:B------:R-:W-:Y:S02]  /*ace0*/  LOP3.LUT R38, R38, 0x3f, RZ, 0xc0, !PT ;  /* 0x0000003f26267812 */ /* 0x000fe400078ec0ff */
[--C-:B------:R-:W-:Y:S01]  /*acf0*/  SHF.R.U32.HI R34, RZ, 0x4, R51.reuse ;  /* 0x00000004ff227819 */ /* 0x100fe20000011633 */
[-C--:B------:R-:W-:Y:S01]  /*ad00*/  HFMA2 R83, R86, R41.reuse, R83 ;  /* 0x0000002956537231 */ /* 0x080fe20000000053 */
[----:B------:R-:W-:Y:S01]  /*ad10*/  SHF.R.U32.HI R29, RZ, 0x4, R50 ;  /* 0x00000004ff1d7819 */ /* 0x000fe20000011632 */
[----:B------:R-:W-:Y:S01]  /*ad20*/  HFMA2 R41, R82, R41, R94 ;  /* 0x0000002952297231 */ /* 0x000fe2000000005e */
[----:B------:R-:W-:Y:S01]  /*ad30*/  IADD3 R130, R38, -0x20, RZ ;  /* 0xffffffe026827810 */ /* 0x000fe20007ffe0ff */
[----:B------:R-:W-:Y:S01]  /*ad40*/  HFMA2.MMA R103, R119, R30, R103 ;  /* 0x0000001e77677235 */ /* 0x000fe20000000067 */
[----:B------:R-:W-:Y:S01]  /*ad50*/  LOP3.LUT R34, R34, 0x3f, RZ, 0xc0, !PT ;  /* 0x0000003f22227812 */ /* 0x000fe200078ec0ff */
[-C--:B------:R-:W-:Y:S01]  /*ad60*/  HFMA2.MMA R92, R81, R42.reuse, R92 ;  /* 0x0000002a515c7235 */ /* 0x080fe2000000005c */
[----:B------:R-:W-:Y:S01]  /*ad70*/  IADD3 R119, R28, -0x20, RZ ;  /* 0xffffffe01c777810 */ /* 0x000fe20007ffe0ff */
[----:B------:R-:W-:Y:S01]  /*ad80*/  HFMA2.MMA R87, R77, R42, R87 ;  /* 0x0000002a4d577235 */ /* 0x000fe20000000057 */
[----:B------:R-:W-:-:S02]  /*ad90*/  SHF.R.U32.HI R38, RZ, 0xa, R51 ;  /* 0x0000000aff267819 */ /* 0x000fc40000011633 */
[----:B------:R-:W-:Y:S01]  /*ada0*/  LOP3.LUT R28, R29, 0x3f, RZ, 0xc0, !PT ;  /* 0x0000003f1d1c7812 */ /* 0x000fe200078ec0ff */
[-C--:B------:R-:W-:Y:S01]  /*adb0*/  HFMA2 R83, R79, R42.reuse, R83 ;  /* 0x0000002a4f537231 */ /* 0x080fe20000000053 */
[----:B------:R-:W-:Y:S01]  /*adc0*/  SHF.R.U32.HI R29, RZ, 0xa, R50 ;  /* 0x0000000aff1d7819 */ /* 0x000fe20000011632 */
[----:B------:R-:W-:Y:S01]  /*add0*/  HFMA2 R33, R63, R42, R41 ;  /* 0x0000002a3f217231 */ /* 0x000fe20000000029 */
[----:B------:R-:W-:Y:S02]  /*ade0*/  IADD3 R124, R34, -0x20, RZ ;  /* 0xffffffe0227c7810 */ /* 0x000fe40007ffe0ff */
[----:B------:R-:W-:Y:S02]  /*adf0*/  LOP3.LUT R34, R38, 0x3f, RZ, 0xc0, !PT ;  /* 0x0000003f26227812 */ /* 0x000fe400078ec0ff */
[----:B------:R-:W-:Y:S02]  /*ae00*/  SHF.R.U32.HI R41, RZ, 0x10, R48 ;  /* 0x00000010ff297819 */ /* 0x000fe40000011630 */
[----:B------:R-:W-:Y:S01]  /*ae10*/  IADD3 R125, R28, -0x20, RZ ;  /* 0xffffffe01c7d7810 */ /* 0x000fe20007ffe0ff */
[----:B------:R-:W-:Y:S01]  /*ae20*/  HFMA2.MMA R92, R80, R43, R92 ;  /* 0x0000002b505c7235 */ /* 0x000fe2000000005c */
[----:B------:R-:W-:Y:S01]  /*ae30*/  LOP3.LUT R28, R29, 0x3f, RZ, 0xc0, !PT ;  /* 0x0000003f1d1c7812 */ /* 0x000fe200078ec0ff */
[-C--:B------:R-:W-:Y:S01]  /*ae40*/  HFMA2 R29, R78, R43.reuse, R83 ;  /* 0x0000002b4e1d7231 */ /* 0x080fe20000000053 */
[----:B0-----:R-:W-:Y:S01]  /*ae50*/  HFMA2.MMA R42, R59, R52, R85 ;  /* 0x000000343b2a7235 */ /* 0x001fe20000000055 */
[----:B------:R-:W-:Y:S01]  /*ae60*/  HFMA2 R33, R64, R43, R33 ;  /* 0x0000002b40217231 */ /* 0x000fe20000000021 */
[----:B------:R-:W-:Y:S01]  /*ae70*/  HFMA2.MMA R30, R62, R43, R87 ;  /* 0x0000002b3e1e7235 */ /* 0x000fe20000000057 */
[----:B------:R-:W-:Y:S01]  /*ae80*/  IADD3 R43, R34, -0x20, RZ ;  /* 0xffffffe0222b7810 */ /* 0x000fe20007ffe0ff */
[----:B------:R-:W-:Y:S01]  /*ae90*/  HFMA2.MMA R34, R57, R52, R89 ;  /* 0x0000003439227235 */ /* 0x000fe20000000059 */
[----:B------:R-:W-:Y:S01]  /*aea0*/  LOP3.LUT R41, R41, 0x3f, RZ, 0xc0, !PT ;  /* 0x0000003f29297812 */ /* 0x000fe200078ec0ff */
[----:B------:R-:W-:-:S02]  /*aeb0*/  HFMA2 R38, R15, R52, R93 ;  /* 0x000000340f267231 */ /* 0x000fc4000000005d */
[----:B------:R-:W-:Y:S01]  /*aec0*/  HFMA2 R52, R61, R52, R95 ;  /* 0x000000343d347231 */ /* 0x000fe2000000005f */
[----:B------:R-:W-:Y:S01]  /*aed0*/  IADD3 R95, R41, -0x20, RZ ;  /* 0xffffffe0295f7810 */ /* 0x000fe20007ffe0ff */
[-C--:B------:R-:W-:Y:S01]  /*aee0*/  HFMA2.MMA R41, R84, R53.reuse, R42 ;  /* 0x0000003554297235 */ /* 0x080fe2000000002a */
[----:B------:R-:W-:Y:S01]  /*aef0*/  SHF.R.U32.HI R121, RZ, 0xa, R48 ;  /* 0x0000000aff797819 */ /* 0x000fe20000011630 */
[-C--:B------:R-:W-:Y:S01]  /*af00*/  HFMA2 R42, R82, R53.reuse, R52 ;  /* 0x00000035522a7231 */ /* 0x080fe20000000034 */
[--C-:B------:R-:W-:Y:S01]  /*af10*/  SHF.R.U32.HI R52, RZ, 0x10, R49.reuse ;  /* 0x00000010ff347819 */ /* 0x100fe20000011631 */
[----:B------:R-:W-:Y:S01]  /*af20*/  HFMA2.MMA R34, R88, R53, R34 ;  /* 0x0000003558227235 */ /* 0x000fe20000000022 */
[----:B------:R-:W-:Y:S01]  /*af30*/  LOP3.LUT R121, R121, 0x3f, RZ, 0xc0, !PT ;  /* 0x0000003f79797812 */ /* 0x000fe200078ec0ff */
[----:B------:R-:W-:Y:S01]  /*af40*/  HFMA2 R38, R86, R53, R38 ;  /* 0x0000003556267231 */ /* 0x000fe20000000026 */
[----:B------:R-:W-:Y:S02]  /*af50*/  LOP3.LUT R52, R52, 0x3f, RZ, 0xc0, !PT ;  /* 0x0000003f34347812 */ /* 0x000fe400078ec0ff */
[----:B------:R-:W-:-:S02]  /*af60*/  SHF.R.U32.HI R53, RZ, 0x16, R49 ;  /* 0x00000016ff357819 */ /* 0x000fc40000011631 */
[----:B------:R-:W-:Y:S02]  /*af70*/  IADD3 R121, R121, -0x20, RZ ;  /* 0xffffffe079797810 */ /* 0x000fe40007ffe0ff */
[----:B------:R-:W-:Y:S02]  /*af80*/  IADD3 R89, R52, -0x20, RZ ;  /* 0xffffffe034597810 */ /* 0x000fe40007ffe0ff */
[----:B------:R-:W-:Y:S02]  /*af90*/  LOP3.LUT R52, R53, 0x3f, RZ, 0xc0, !PT ;  /* 0x0000003f35347812 */ /* 0x000fe400078ec0ff */
[----:B------:R-:W-:Y:S02]  /*afa0*/  SHF.R.U32.HI R83, RZ, 0x16, R48 ;  /* 0x00000016ff537819 */ /* 0x000fe40000011630 */
[----:B------:R-:W-:Y:S01]  /*afb0*/  SHF.R.U32.HI R53, RZ, 0x10, R50 ;  /* 0x00000010ff357819 */ /* 0x000fe20000011632 */
[----:B------:R-:W-:Y:S01]  /*afc0*/  I2F.F16 R130, R130 ;  /* 0x0000008200827306 */ /* 0x000fe20000200c00 */
[----:B------:R-:W-:-:S02]  /*afd0*/  IADD3 R132, R52, -0x20, RZ ;  /* 0xffffffe034847810 */ /* 0x000fc40007ffe0ff */
[----:B------:R-:W-:Y:S02]  /*afe0*/  LOP3.LUT R83, R83, 0x3f, RZ, 0xc0, !PT ;  /* 0x0000003f53537812 */ /* 0x000fe400078ec0ff */
[----:B------:R-:W-:-:S03]  /*aff0*/  LOP3.LUT R52, R53, 0x3f, RZ, 0xc0, !PT ;  /* 0x0000003f35347812 */ /* 0x000fc600078ec0ff */
[----:B------:R-:W0:Y:S01]  /*b000*/  I2F.F16 R121, R121 ;  /* 0x0000007900797306 */ /* 0x000e220000200c00 */
[----:B------:R-:W-:Y:S02]  /*b010*/  SHF.R.U32.HI R53, RZ, 0x16, R50 ;  /* 0x00000016ff357819 */ /* 0x000fe40000011632 */
[----:B------:R-:W-:Y:S01]  /*b020*/  IADD3 R126, R28, -0x20, RZ ;  /* 0xffffffe01c7e7810 */ /* 0x000fe20007ffe0ff */
[----:B------:R-:W-:-:S04]  /*b030*/  HADD2 R28, R92.H0_H0, R92.H1_H1 ;  /* 0x3000005c5c1c7230 */ /* 0x000fc80000000800 */
[----:B------:R-:W-:Y:S01]  /*b040*/  I2F.F16 R124, R124 ;  /* 0x0000007c007c7306 */ /* 0x000fe20000200c00 */
[----:B------:R-:W-:Y:S02]  /*b050*/  IADD3 R83, R83, -0x20, RZ ;  /* 0xffffffe053537810 */ /* 0x000fe40007ffe0ff */
[----:B------:R-:W-:-:S05]  /*b060*/  IADD3 R92, R52, -0x20, RZ ;  /* 0xffffffe0345c7810 */ /* 0x000fca0007ffe0ff */
[----:B------:R-:W1:Y:S01]  /*b070*/  I2F.F16 R43, R43 ;  /* 0x0000002b002b7306 */ /* 0x000e620000200c00 */
[----:B------:R-:W-:Y:S02]  /*b080*/  LOP3.LUT R52, R53, 0x3f, RZ, 0xc0, !PT ;  /* 0x0000003f35347812 */ /* 0x000fe400078ec0ff */
[----:B------:R-:W-:Y:S01]  /*b090*/  SHF.R.U32.HI R53, RZ, 0x10, R51 ;  /* 0x00000010ff357819 */ /* 0x000fe20000011633 */
[----:B------:R-:W-:-:S04]  /*b0a0*/  HFMA2.MMA R34, R81, R54, R34 ;  /* 0x0000003651227235 */ /* 0x000fc80000000022 */
[----:B------:R2:W-:Y:S01]  /*b0b0*/  I2F.F16 R134, R83 ;  /* 0x0000005300867306 */ /* 0x0005e20000200c00 */
[----:B------:R-:W-:Y:S01]  /*b0c0*/  HFMA2.MMA R41, R77, R54, R41 ;  /* 0x000000364d297235 */ /* 0x000fe20000000029 */
[----:B0-----:R-:W-:Y:S01]  /*b0d0*/  PRMT R130, R130, 0x5410, R121 ;  /* 0x0000541082827816 */ /* 0x001fe20000000079 */
[-C--:B------:R-:W-:Y:S01]  /*b0e0*/  HFMA2 R38, R79, R54.reuse, R38 ;  /* 0x000000364f267231 */ /* 0x080fe20000000026 */
[----:B--2---:R-:W-:Y:S02]  /*b0f0*/  IADD3 R83, R52, -0x20, RZ ;  /* 0xffffffe034537810 */ /* 0x004fe40007ffe0ff */
[----:B------:R-:W-:Y:S02]  /*b100*/  LOP3.LUT R52, R53, 0x3f, RZ, 0xc0, !PT ;  /* 0x0000003f35347812 */ /* 0x000fe400078ec0ff */
[----:B------:R-:W-:Y:S01]  /*b110*/  SHF.R.U32.HI R53, RZ, 0x16, R51 ;  /* 0x00000016ff357819 */ /* 0x000fe20000011633 */
[----:B------:R-:W-:Y:S01]  /*b120*/  I2F.F16 R89, R89 ;  /* 0x0000005900597306 */ /* 0x000fe20000200c00 */
[----:B------:R-:W-:Y:S01]  /*b130*/  HFMA2 R42, R63, R54, R42 ;  /* 0x000000363f2a7231 */ /* 0x000fe2000000002a */
[----:B------:R-:W-:-:S02]  /*b140*/  IADD3 R52, R52, -0x20, RZ ;  /* 0xffffffe034347810 */ /* 0x000fc40007ffe0ff */
[----:B------:R-:W-:Y:S02]  /*b150*/  LOP3.LUT R53, R53, 0x3f, RZ, 0xc0, !PT ;  /* 0x0000003f35357812 */ /* 0x000fe400078ec0ff */
[----:B-1----:R-:W-:Y:S02]  /*b160*/  PRMT R121, R124, 0x5410, R43 ;  /* 0x000054107c797816 */ /* 0x002fe4000000002b */
[----:B------:R-:W0:Y:S01]  /*b170*/  I2F.F16 R132, R132 ;  /* 0x0000008400847306 */ /* 0x000e220000200c00 */
[----:B------:R-:W-:Y:S01]  /*b180*/  SHF.R.U32 R43, R49, 0x1c, R45 ;  /* 0x0000001c312b7819 */ /* 0x000fe2000000162d */
[-C--:B------:R-:W-:Y:S01]  /*b190*/  HFMA2.MMA R34, R80, R55.reuse, R34 ;  /* 0x0000003750227235 */ /* 0x080fe20000000022 */
[-C--:B------:R-:W-:Y:S01]  /*b1a0*/  HFMA2 R38, R78, R55.reuse, R38 ;  /* 0x000000374e267231 */ /* 0x080fe20000000026 */
[----:B------:R-:W-:Y:S01]  /*b1b0*/  HFMA2.MMA R41, R62, R55, R41 ;  /* 0x000000373e297235 */ /* 0x000fe20000000029 */
[----:B------:R-:W-:Y:S01]  /*b1c0*/  HFMA2 R42, R64, R55, R42 ;  /* 0x00000037402a7231 */ /* 0x000fe2000000002a */
[----:B------:R-:W-:-:S02]  /*b1d0*/  IADD3 R85, R53, -0x20, RZ ;  /* 0xffffffe035557810 */ /* 0x000fc40007ffe0ff */
[----:B------:R1:W-:Y:S01]  /*b1e0*/  I2F.F16 R54, R52 ;  /* 0x0000003400367306 */ /* 0x0003e20000200c00 */
[----:B------:R-:W-:Y:S02]  /*b1f0*/  LEA.HI R40, R44, 0xffffffe0, RZ, 0x6 ;  /* 0xffffffe02c287811 */ /* 0x000fe400078f30ff */
[--C-:B------:R-:W-:Y:S02]  /*b200*/  SHF.R.U32 R48, R48, 0x1c, R44.reuse ;  /* 0x0000001c30307819 */ /* 0x100fe4000000162c */
[--C-:B------:R-:W-:Y:S02]  /*b210*/  SHF.R.U32.HI R53, RZ, 0x2, R44.reuse ;  /* 0x00000002ff357819 */ /* 0x100fe4000001162c */
[--C-:B------:R-:W-:Y:S01]  /*b220*/  SHF.R.U32.HI R55, RZ, 0xe, R44.reuse ;  /* 0x0000000eff377819 */ /* 0x100fe2000001162c */
[----:B------:R-:W-:Y:S01]  /*b230*/  I2F.F16 R125, R125 ;  /* 0x0000007d007d7306 */ /* 0x000fe20000200c00 */
[--C-:B-1----:R-:W-:Y:S02]  /*b240*/  SHF.R.U32.HI R52, RZ, 0x8, R44.reuse ;  /* 0x00000008ff347819 */ /* 0x102fe4000001162c */
[----:B------:R-:W-:-:S02]  /*b250*/  SHF.R.U32.HI R93, RZ, 0x14, R44 ;  /* 0x00000014ff5d7819 */ /* 0x000fc4000001162c */
[----:B------:R-:W-:Y:S02]  /*b260*/  LOP3.LUT R43, R43, 0x3f, RZ, 0xc0, !PT ;  /* 0x0000003f2b2b7812 */ /* 0x000fe400078ec0ff */
[----:B------:R-:W-:Y:S01]  /*b270*/  SHF.R.U32.HI R44, RZ, 0x2, R45 ;  /* 0x00000002ff2c7819 */ /* 0x000fe2000001162d */
[----:B------:R-:W1:Y:S01]  /*b280*/  I2F.F16 R126, R126 ;  /* 0x0000007e007e7306 */ /* 0x000e620000200c00 */
[----:B------:R-:W-:Y:S02]  /*b290*/  IADD3 R124, R43, -0x20, RZ ;  /* 0xffffffe02b7c7810 */ /* 0x000fe40007ffe0ff */
[----:B------:R-:W-:-:S05]  /*b2a0*/  LOP3.LUT R43, R44, 0x3f, RZ, 0xc0, !PT ;  /* 0x0000003f2c2b7812 */ /* 0x000fca00078ec0ff */
[----:B------:R-:W-:Y:S01]  /*b2b0*/  I2F.F16 R128, R128 ;  /* 0x0000008000807306 */ /* 0x000fe20000200c00 */
[----:B------:R-:W-:-:S07]  /*b2c0*/  SHF.R.U32.HI R44, RZ, 0x8, R45 ;  /* 0x00000008ff2c7819 */ /* 0x000fce000001162d */
[----:B------:R-:W2:Y:S01]  /*b2d0*/  I2F.F16 R119, R119 ;  /* 0x0000007700777306 */ /* 0x000ea20000200c00 */
[----:B0-----:R-:W-:-:S07]  /*b2e0*/  PRMT R49, R89, 0x5410, R132 ;  /* 0x0000541059317816 */ /* 0x001fce0000000084 */
[----:B------:R-:W0:Y:S01]  /*b2f0*/  I2F.F16 R95, R95 ;  /* 0x0000005f005f7306 */ /* 0x000e220000200c00 */
[----:B------:R-:W-:Y:S02]  /*b300*/  IADD3 R89, R43, -0x20, RZ ;  /* 0xffffffe02b597810 */ /* 0x000fe40007ffe0ff */
[----:B------:R-:W-:Y:S02]  /*b310*/  LOP3.LUT R43, R44, 0x3f, RZ, 0xc0, !PT ;  /* 0x0000003f2c2b7812 */ /* 0x000fe400078ec0ff */
[----:B------:R-:W-:Y:S02]  /*b320*/  LOP3.LUT R48, R48, 0x3f, RZ, 0xc0, !PT ;  /* 0x0000003f30307812 */ /* 0x000fe400078ec0ff */
[----:B------:R-:W-:Y:S02]  /*b330*/  IADD3 R43, R43, -0x20, RZ ;  /* 0xffffffe02b2b7810 */ /* 0x000fe40007ffe0ff */
[----:B------:R-:W-:Y:S02]  /*b340*/  IADD3 R122, R48, -0x20, RZ ;  /* 0xffffffe0307a7810 */ /* 0x000fe40007ffe0ff */
[----:B-1----:R-:W-:-:S02]  /*b350*/  PRMT R125, R125, 0x5410, R126 ;  /* 0x000054107d7d7816 */ /* 0x002fc4000000007e */
[----:B--2---:R-:W-:Y:S02]  /*b360*/  PRMT R128, R128, 0x5410, R119 ;  /* 0x0000541080807816 */ /* 0x004fe40000000077 */
[----:B------:R-:W-:Y:S02]  /*b370*/  LOP3.LUT R48, R53, 0x3f, RZ, 0xc0, !PT ;  /* 0x0000003f35307812 */ /* 0x000fe400078ec0ff */
[----:B0-----:R-:W-:Y:S02]  /*b380*/  PRMT R53, R95, 0x5410, R134 ;  /* 0x000054105f357816 */ /* 0x001fe40000000086 */
[----:B------:R0:W-:Y:S01]  /*b390*/  I2F.F16 R95, R43 ;  /* 0x0000002b005f7306 */ /* 0x0001e20000200c00 */
[-C--:B------:R-:W-:Y:S01]  /*b3a0*/  HFMA2.MMA R97, R130, R39.reuse, R97 ;  /* 0x0000002782617235 */ /* 0x080fe20000000061 */
[-C--:B------:R-:W-:Y:S01]  /*b3b0*/  HFMA2 R96, R128, R39.reuse, R96 ;  /* 0x0000002780607231 */ /* 0x080fe20000000060 */
[C---:B------:R-:W-:Y:S01]  /*b3c0*/  HFMA2.MMA R36, R125.reuse, R39, R36 ;  /* 0x000000277d247235 */ /* 0x040fe20000000024 */
[----:B------:R-:W-:Y:S01]  /*b3d0*/  HFMA2 R37, R121, R39, R37 ;  /* 0x0000002779257231 */ /* 0x000fe20000000025 */
[----:B------:R-:W-:Y:S01]  /*b3e0*/  HFMA2.MMA R39, R125, R23, R20 ;  /* 0x000000177d277235 */ /* 0x000fe20000000014 */
[----:B0-----:R-:W-:-:S04]  /*b3f0*/  SHF.R.U32.HI R43, RZ, 0x2, R46 ;  /* 0x00000002ff2b7819 */ /* 0x001fc8000001162e */
[----:B------:R-:W-:Y:S01]  /*b400*/  LOP3.LUT R20, R43, 0x3f, RZ, 0xc0, !PT ;  /* 0x0000003f2b147812 */ /* 0x000fe200078ec0ff */
[----:B------:R-:W-:Y:S01]  /*b410*/  HFMA2.MMA R43, R125, R19, R16 ;  /* 0x000000137d2b7235 */ /* 0x000fe20000000010 */
[--C-:B------:R-:W-:Y:S02]  /*b420*/  SHF.R.U32.HI R16, RZ, 0x8, R46.reuse ;  /* 0x00000008ff107819 */ /* 0x100fe4000001162e */
[----:B------:R-:W-:Y:S02]  /*b430*/  IADD3 R87, R48, -0x20, RZ ;  /* 0xffffffe030577810 */ /* 0x000fe40007ffe0ff */
[--C-:B------:R-:W-:Y:S02]  /*b440*/  SHF.R.U32.HI R119, RZ, 0xe, R45.reuse ;  /* 0x0000000eff777819 */ /* 0x100fe4000001162d */
[----:B------:R-:W-:Y:S01]  /*b450*/  SHF.R.U32.HI R123, RZ, 0x14, R45 ;  /* 0x00000014ff7b7819 */ /* 0x000fe2000001162d */
[----:B------:R-:W-:Y:S01]  /*b460*/  HFMA2 R45, R121, R19, R17 ;  /* 0x00000013792d7231 */ /* 0x000fe20000000011 */
[----:B------:R-:W-:Y:S01]  /*b470*/  SHF.R.U32 R126, R50, 0x1c, R46 ;  /* 0x0000001c327e7819 */ /* 0x000fe2000000162e */
[----:B------:R-:W-:Y:S01]  /*b480*/  HFMA2.MMA R50, R128, R31, R18 ;  /* 0x0000001f80327235 */ /* 0x000fe20000000012 */
[----:B------:R-:W-:-:S02]  /*b490*/  LOP3.LUT R48, R52, 0x3f, RZ, 0xc0, !PT ;  /* 0x0000003f34307812 */ /* 0x000fc400078ec0ff */
[----:B------:R-:W-:Y:S02]  /*b4a0*/  LOP3.LUT R16, R16, 0x3f, RZ, 0xc0, !PT ;  /* 0x0000003f10107812 */ /* 0x000fe400078ec0ff */
[----:B------:R-:W-:Y:S02]  /*b4b0*/  SHF.R.U32.HI R17, RZ, 0xe, R46 ;  /* 0x0000000eff117819 */ /* 0x000fe4000001162e */
[----:B------:R-:W-:Y:S02]  /*b4c0*/  SHF.R.U32.HI R18, RZ, 0x8, R47 ;  /* 0x00000008ff127819 */ /* 0x000fe4000001162f */
[----:B------:R-:W-:Y:S02]  /*b4d0*/  IADD3 R48, R48, -0x20, RZ ;  /* 0xffffffe030307810 */ /* 0x000fe40007ffe0ff */
[----:B------:R-:W-:Y:S02]  /*b4e0*/  IADD3 R16, R16, -0x20, RZ ;  /* 0xffffffe010107810 */ /* 0x000fe40007ffe0ff */
[----:B------:R-:W-:-:S02]  /*b4f0*/  LOP3.LUT R17, R17, 0x3f, RZ, 0xc0, !PT ;  /* 0x0000003f11117812 */ /* 0x000fc400078ec0ff */
[----:B------:R-:W-:Y:S01]  /*b500*/  LOP3.LUT R18, R18, 0x3f, RZ, 0xc0, !PT ;  /* 0x0000003f12127812 */ /* 0x000fe200078ec0ff */
[----:B------:R0:W-:Y:S01]  /*b510*/  I2F.F16 R52, R48 ;  /* 0x0000003000347306 */ /* 0x0001e20000200c00 */
[----:B------:R-:W-:Y:S01]  /*b520*/  SHF.R.U32 R127, R51, 0x1c, R47 ;  /* 0x0000001c337f7819 */ /* 0x000fe2000000162f */
[-C--:B------:R-:W-:Y:S01]  /*b530*/  HFMA2 R102, R125, R31.reuse, R102 ;  /* 0x0000001f7d667231 */ /* 0x080fe20000000066 */
[C---:B------:R-:W-:Y:S01]  /*b540*/  HFMA2.MMA R103, R130.reuse, R31, R103 ;  /* 0x0000001f82677235 */ /* 0x040fe20000000067 */
[C---:B------:R-:W-:Y:S01]  /*b550*/  HFMA2 R51, R121.reuse, R31, R22 ;  /* 0x0000001f79337231 */ /* 0x040fe20000000016 */
[-C--:B------:R-:W-:Y:S01]  /*b560*/  HFMA2.MMA R107, R130, R35.reuse, R107 ;  /* 0x00000023826b7235 */ /* 0x080fe2000000006b */
[CC--:B------:R-:W-:Y:S01]  /*b570*/  HFMA2 R109, R128.reuse, R35.reuse, R109 ;  /* 0x00000023806d7231 */ /* 0x0c0fe2000000006d */
[C---:B------:R-:W-:Y:S01]  /*b580*/  HFMA2.MMA R108, R125.reuse, R35, R108 ;  /* 0x000000237d6c7235 */ /* 0x040fe2000000006c */
[C---:B------:R-:W-:Y:S01]  /*b590*/  HFMA2 R35, R121.reuse, R35, R26 ;  /* 0x0000002379237231 */ /* 0x040fe2000000001a */
[----:B------:R-:W-:Y:S01]  /*b5a0*/  HFMA2.MMA R31, R125, R27, R24 ;  /* 0x0000001b7d1f7235 */ /* 0x000fe20000000018 */
[----:B0-----:R-:W-:Y:S01]  /*b5b0*/  HFMA2 R48, R121, R27, R25 ;  /* 0x0000001b79307231 */ /* 0x001fe20000000019 */
[----:B------:R-:W-:Y:S01]  /*b5c0*/  HFMA2.MMA R100, R130, R19, R100 ;  /* 0x0000001382647235 */ /* 0x000fe20000000064 */
[----:B------:R-:W-:Y:S01]  /*b5d0*/  HFMA2 R101, R128, R19, R101 ;  /* 0x0000001380657231 */ /* 0x000fe20000000065 */
[----:B------:R0:W-:Y:S01]  /*b5e0*/  I2F.F16 R24, R16 ;  /* 0x0000001000187306 */ /* 0x0001e20000200c00 */
[----:B------:R-:W-:-:S02]  /*b5f0*/  IADD3 R25, R17, -0x20, RZ ;  /* 0xffffffe011197810 */ /* 0x000fc40007ffe0ff */
[----:B------:R-:W-:Y:S02]  /*b600*/  IADD3 R26, R18, -0x20, RZ ;  /* 0xffffffe0121a7810 */ /* 0x000fe40007ffe0ff */
[----:B0-----:R-:W0:Y:S01]  /*b610*/  LDS.128 R16, [UR5+0x30] ;  /* 0x00003005ff107984 */ /* 0x001e220008000c00 */
[----:B------:R-:W-:Y:S01]  /*b620*/  IADD3 R20, R20, -0x20, RZ ;  /* 0xffffffe014147810 */ /* 0x000fe20007ffe0ff */
[----:B------:R-:W-:Y:S01]  /*b630*/  HFMA2 R44, R121, R23, R21 ;  /* 0x00000017792c7231 */ /* 0x000fe20000000015 */
[----:B------:R-:W-:Y:S02]  /*b640*/  LOP3.LUT R126, R126, 0x3f, RZ, 0xc0, !PT ;  /* 0x0000003f7e7e7812 */ /* 0x000fe400078ec0ff */
[----:B------:R1:W-:Y:S01]  /*b650*/  I2F.F16 R129, R20 ;  /* 0x0000001400817306 */ /* 0x0003e20000200c00 */
[----:B------:R-:W-:Y:S01]  /*b660*/  SHF.R.U32.HI R21, RZ, 0x14, R46 ;  /* 0x00000014ff157819 */ /* 0x000fe2000001162e */
[----:B------:R-:W-:Y:S01]  /*b670*/  HFMA2.MMA R106, R130, R27, R106 ;  /* 0x0000001b826a7235 */ /* 0x000fe2000000006a */
[----:B------:R-:W-:Y:S01]  /*b680*/  LOP3.LUT R55, R55, 0x3f, RZ, 0xc0, !PT ;  /* 0x0000003f37377812 */ /* 0x000fe200078ec0ff */
[----:B------:R-:W-:Y:S01]  /*b690*/  HFMA2 R104, R128, R27, R104 ;  /* 0x0000001b80687231 */ /* 0x000fe20000000068 */
[----:B------:R-:W-:-:S02]  /*b6a0*/  IADD3 R126, R126, -0x20, RZ ;  /* 0xffffffe07e7e7810 */ /* 0x000fc40007ffe0ff */
[--C-:B-1----:R-:W-:Y:S01]  /*b6b0*/  SHF.R.U32.HI R20, RZ, 0x14, R47.reuse ;  /* 0x00000014ff147819 */ /* 0x102fe2000001162f */
[----:B------:R-:W-:Y:S01]  /*b6c0*/  I2F.F16 R92, R92 ;  /* 0x0000005c005c7306 */ /* 0x000fe20000200c00 */
[----:B------:R-:W-:Y:S02]  /*b6d0*/  LOP3.LUT R21, R21, 0x3f, RZ, 0xc0, !PT ;  /* 0x0000003f15157812 */ /* 0x000fe400078ec0ff */
[----:B------:R-:W-:Y:S02]  /*b6e0*/  LOP3.LUT R20, R20, 0x3f, RZ, 0xc0, !PT ;  /* 0x0000003f14147812 */ /* 0x000fe400078ec0ff */
[----:B------:R-:W-:-:S03]  /*b6f0*/  SHF.R.U32.HI R27, RZ, 0xe, R47 ;  /* 0x0000000eff1b7819 */ /* 0x000fc6000001162f */
[----:B------:R-:W1:Y:S01]  /*b700*/  I2F.F16 R83, R83 ;  /* 0x0000005300537306 */ /* 0x000e620000200c00 */
[----:B------:R-:W-:Y:S01]  /*b710*/  LEA.HI R94, R46, 0xffffffe0, RZ, 0x6 ;  /* 0xffffffe02e5e7811 */ /* 0x000fe200078f30ff */
[----:B------:R-:W-:Y:S01]  /*b720*/  HFMA2.MMA R99, R130, R23, R99 ;  /* 0x0000001782637235 */ /* 0x000fe20000000063 */
[----:B------:R-:W-:Y:S01]  /*b730*/  LEA.HI R117, R47, 0xffffffe0, RZ, 0x6 ;  /* 0xffffffe02f757811 */ /* 0x000fe200078f30ff */
[----:B------:R-:W-:Y:S01]  /*b740*/  HFMA2 R98, R128, R23, R98 ;  /* 0x0000001780627231 */ /* 0x000fe20000000062 */
[----:B------:R-:W-:-:S03]  /*b750*/  IADD3 R55, R55, -0x20, RZ ;  /* 0xffffffe037377810 */ /* 0x000fc60007ffe0ff */
[----:B------:R-:W-:Y:S01]  /*b760*/  I2F.F16 R122, R122 ;  /* 0x0000007a007a7306 */ /* 0x000fe20000200c00 */
[----:B------:R-:W-:Y:S02]  /*b770*/  SHF.R.U32.HI R132, RZ, 0x2, R47 ;  /* 0x00000002ff847819 */ /* 0x000fe4000001162f */
[----:B------:R-:W-:Y:S02]  /*b780*/  LOP3.LUT R27, R27, 0x3f, RZ, 0xc0, !PT ;  /* 0x0000003f1b1b7812 */ /* 0x000fe400078ec0ff */
[----:B------:R-:W-:-:S03]  /*b790*/  IADD3 R47, R21, -0x20, RZ ;  /* 0xffffffe0152f7810 */ /* 0x000fc60007ffe0ff */
[----:B------:R-:W2:Y:S01]  /*b7a0*/  I2F.F16 R87, R87 ;  /* 0x0000005700577306 */ /* 0x000ea20000200c00 */
[----:B------:R-:W-:Y:S02]  /*b7b0*/  IADD3 R46, R20, -0x20, RZ ;  /* 0xffffffe0142e7810 */ /* 0x000fe40007ffe0ff */
[----:B------:R-:W3:Y:S01]  /*b7c0*/  LDS.128 R20, [UR5+0x90] ;  /* 0x00009005ff147984 */ /* 0x000ee20008000c00 */
[----:B------:R-:W-:-:S04]  /*b7d0*/  LOP3.LUT R93, R93, 0x3f, RZ, 0xc0, !PT ;  /* 0x0000003f5d5d7812 */ /* 0x000fc800078ec0ff */
[----:B------:R-:W4:Y:S01]  /*b7e0*/  I2F.F16 R126, R126 ;  /* 0x0000007e007e7306 */ /* 0x000f220000200c00 */
[----:B------:R-:W-:Y:S02]  /*b7f0*/  IADD3 R27, R27, -0x20, RZ ;  /* 0xffffffe01b1b7810 */ /* 0x000fe40007ffe0ff */
[----:B------:R-:W-:Y:S02]  /*b800*/  LOP3.LUT R127, R127, 0x3f, RZ, 0xc0, !PT ;  /* 0x0000003f7f7f7812 */ /* 0x000fe400078ec0ff */
[----:B------:R-:W-:Y:S02]  /*b810*/  LOP3.LUT R132, R132, 0x3f, RZ, 0xc0, !PT ;  /* 0x0000003f84847812 */ /* 0x000fe400078ec0ff */
[----:B------:R-:W-:Y:S01]  /*b820*/  LOP3.LUT R119, R119, 0x3f, RZ, 0xc0, !PT ;  /* 0x0000003f77777812 */ /* 0x000fe200078ec0ff */
[----:B------:R-:W5:Y:S01]  /*b830*/  I2F.F16 R55, R55 ;  /* 0x0000003700377306 */ /* 0x000f620000200c00 */
[----:B------:R-:W-:Y:S02]  /*b840*/  IADD3 R93, R93, -0x20, RZ ;  /* 0xffffffe05d5d7810 */ /* 0x000fe40007ffe0ff */
[----:B-1----:R-:W-:Y:S01]  /*b850*/  PRMT R83, R92, 0x5410, R83 ;  /* 0x000054105c537816 */ /* 0x002fe20000000053 */
[----:B0-----:R-:W-:Y:S01]  /*b860*/  HFMA2.MMA R103, R53, R16, R103 ;  /* 0x0000001035677235 */ /* 0x001fe20000000067 */
[----:B------:R-:W-:-:S02]  /*b870*/  IADD3 R127, R127, -0x20, RZ ;  /* 0xffffffe07f7f7810 */ /* 0x000fc40007ffe0ff */
[----:B------:R-:W-:Y:S01]  /*b880*/  IADD3 R132, R132, -0x20, RZ ;  /* 0xffffffe084847810 */ /* 0x000fe20007ffe0ff */
[----:B------:R-:W-:Y:S01]  /*b890*/  I2F.F16 R124, R124 ;  /* 0x0000007c007c7306 */ /* 0x000fe20000200c00 */
[----:B------:R-:W-:Y:S02]  /*b8a0*/  IADD3 R119, R119, -0x20, RZ ;  /* 0xffffffe077777810 */ /* 0x000fe40007ffe0ff */
[----:B------:R-:W-:Y:S02]  /*b8b0*/  LOP3.LUT R123, R123, 0x3f, RZ, 0xc0, !PT ;  /* 0x0000003f7b7b7812 */ /* 0x000fe400078ec0ff */
[----:B--2---:R-:W-:-:S03]  /*b8c0*/  PRMT R122, R122, 0x5410, R87 ;  /* 0x000054107a7a7816 */ /* 0x004fc60000000057 */
[----:B------:R-:W0:Y:S01]  /*b8d0*/  I2F.F16 R89, R89 ;  /* 0x0000005900597306 */ /* 0x000e220000200c00 */
[----:B------:R-:W-:Y:S01]  /*b8e0*/  IADD3 R123, R123, -0x20, RZ ;  /* 0xffffffe07b7b7810 */ /* 0x000fe20007ffe0ff */
[----:B------:R-:W-:-:S06]  /*b8f0*/  HFMA2.MMA R102, R83, R16, R102 ;  /* 0x0000001053667235 */ /* 0x000fcc0000000066 */
[----:B------:R-:W1:Y:S01]  /*b900*/  I2F.F16 R25, R25 ;  /* 0x0000001900197306 */ /* 0x000e620000200c00 */
[----:B----4-:R-:W-:-:S07]  /*b910*/  PRMT R126, R126, 0x5410, R129 ;  /* 0x000054107e7e7816 */ /* 0x010fce0000000081 */
[----:B------:R-:W-:Y:S08]  /*b920*/  I2F.F16 R26, R26 ;  /* 0x0000001a001a7306 */ /* 0x000ff00000200c00 */
[----:B------:R-:W2:Y:S01]  /*b930*/  I2F.F16 R27, R27 ;  /* 0x0000001b001b7306 */ /* 0x000ea20000200c00 */
[----:B------:R-:W-:-:S07]  /*b940*/  HFMA2.MMA R103, R122, R17, R103 ;  /* 0x000000117a677235 */ /* 0x000fce0000000067 */
[----:B------:R-:W4:Y:S01]  /*b950*/  I2F.F16 R85, R85 ;  /* 0x0000005500557306 */ /* 0x000f220000200c00 */
[----:B-----5:R-:W-:-:S07]  /*b960*/  PRMT R55, R52, 0x5410, R55 ;  /* 0x0000541034377816 */ /* 0x020fce0000000037 */
[----:B------:R-:W-:Y:S08]  /*b970*/  I2F.F16 R40, R40 ;  /* 0x0000002800287306 */ /* 0x000ff00000200c00 */
[----:B------:R-:W5:Y:S08]  /*b980*/  I2F.F16 R93, R93 ;  /* 0x0000005d005d7306 */ /* 0x000f700000200c00 */
[----:B------:R-:W-:Y:S08]  /*b990*/  I2F.F16 R94, R94 ;  /* 0x0000005e005e7306 */ /* 0x000ff00000200c00 */
[----:B------:R-:W3:Y:S01]  /*b9a0*/  I2F.F16 R47, R47 ;  /* 0x0000002f002f7306 */ /* 0x000ee20000200c00 */
[----:B------:R-:W-:-:S07]  /*b9b0*/  HFMA2.MMA R102, R126, R17, R102 ;  /* 0x000000117e667235 */ /* 0x000fce0000000066 */
[----:B------:R-:W-:Y:S08]  /*b9c0*/  I2F.F16 R127, R127 ;  /* 0x0000007f007f7306 */ /* 0x000ff00000200c00 */
[----:B------:R-:W3:Y:S08]  /*b9d0*/  I2F.F16 R132, R132 ;  /* 0x0000008400847306 */ /* 0x000ef00000200c00 */
[----:B------:R-:W3:Y:S01]  /*b9e0*/  I2F.F16 R119, R119 ;  /* 0x0000007700777306 */ /* 0x000ee20000200c00 */
[----:B0-----:R-:W-:-:S02]  /*b9f0*/  PRMT R124, R124, 0x5410, R89 ;  /* 0x000054107c7c7816 */ /* 0x001fc40000000059 */
[----:B-1----:R-:W-:-:S05]  /*ba00*/  PRMT R87, R24, 0x5410, R25 ;  /* 0x0000541018577816 */ /* 0x002fca0000000019 */
[----:B------:R-:W0:Y:S01]  /*ba10*/  I2F.F16 R123, R123 ;  /* 0x0000007b007b7306 */ /* 0x000e220000200c00 */
[----:B--2---:R-:W-:Y:S01]  /*ba20*/  PRMT R89, R26, 0x5410, R27 ;  /* 0x000054101a597816 */ /* 0x004fe2000000001b */
[----:B------:R-:W-:Y:S01]  /*ba30*/  HFMA2.MMA R103, R55, R18, R103 ;  /* 0x0000001237677235 */ /* 0x000fe20000000067 */
[----:B----4-:R-:W-:Y:S01]  /*ba40*/  PRMT R85, R54, 0x5410, R85 ;  /* 0x0000541036557816 */ /* 0x010fe20000000055 */
[----:B------:R-:W1:Y:S04]  /*ba50*/  LDS.128 R24, [UR5+0xb0] ;  /* 0x0000b005ff187984 */ /* 0x000e680008000c00 */
[----:B------:R-:W-:Y:S01]  /*ba60*/  I2F.F16 R117, R117 ;  /* 0x0000007500757306 */ /* 0x000fe20000200c00 */
[----:B-----5:R-:W-:Y:S01]  /*ba70*/  PRMT R40, R93, 0x5410, R40 ;  /* 0x000054105d287816 */ /* 0x020fe20000000028 */
[----:B------:R-:W-:-:S06]  /*ba80*/  HFMA2 R50, R49, R16, R50 ;  /* 0x0000001031327231 */ /* 0x000fcc0000000032 */
[----:B------:R-:W2:Y:S01]  /*ba90*/  I2F.F16 R46, R46 ;  /* 0x0000002e002e7306 */ /* 0x000ea20000200c00 */
[----:B---3--:R-:W-:Y:S01]  /*baa0*/  PRMT R94, R47, 0x5410, R94 ;  /* 0x000054102f5e7816 */ /* 0x008fe2000000005e */
[----:B------:R-:W-:Y:S01]  /*bab0*/  HFMA2.MMA R47, R87, R18, R102 ;  /* 0x00000012572f7235 */ /* 0x000fe20000000066 */
[----:B------:R-:W-:Y:S01]  /*bac0*/  PRMT R132, R127, 0x5410, R132 ;  /* 0x000054107f847816 */ /* 0x000fe20000000084 */
[----:B------:R-:W-:Y:S01]  /*bad0*/  HFMA2 R51, R85, R16, R51 ;  /* 0x0000001055337231 */ /* 0x000fe20000000033 */
[----:B------:R-:W-:Y:S01]  /*bae0*/  PRMT R95, R95, 0x5410, R119 ;  /* 0x000054105f5f7816 */ /* 0x000fe20000000077 */
[-C--:B------:R-:W-:Y:S01]  /*baf0*/  HFMA2 R50, R124, R17.reuse, R50 ;  /* 0x000000117c327231 */ /* 0x080fe20000000032 */
[-C--:B------:R-:W-:Y:S01]  /*bb00*/  HFMA2.MMA R103, R40, R19.reuse, R103 ;  /* 0x0000001328677235 */ /* 0x080fe20000000067 */
[----:B0-----:R-:W-:Y:S01]  /*bb10*/  PRMT R32, R123, 0x5410, R32 ;  /* 0x000054107b207816 */ /* 0x001fe20000000020 */
[----:B------:R-:W-:Y:S02]  /*bb20*/  HFMA2 R51, R132, R17, R51 ;  /* 0x0000001184337231 */ /* 0x000fe40000000033 */
[-C--:B------:R-:W-:Y:S01]  /*bb30*/  HFMA2 R16, R95, R18.reuse, R50 ;  /* 0x000000125f107231 */ /* 0x080fe20000000032 */
[----:B------:R-:W-:Y:S01]  /*bb40*/  HFMA2.MMA R47, R94, R19, R47 ;  /* 0x000000135e2f7235 */ /* 0x000fe2000000002f */
[----:B------:R-:W-:Y:S01]  /*bb50*/  HFMA2 R51, R89, R18, R51 ;  /* 0x0000001259337231 */ /* 0x000fe20000000033 */
[----:B--2---:R-:W-:Y:S01]  /*bb60*/  PRMT R46, R46, 0x5410, R117 ;  /* 0x000054102e2e7816 */ /* 0x004fe20000000075 */
[----:B------:R-:W-:Y:S01]  /*bb70*/  HFMA2 R16, R32, R19, R16 ;  /* 0x0000001320107231 */ /* 0x000fe20000000010 */
[----:B------:R-:W-:-:S03]  /*bb80*/  HFMA2.MMA R58, R59, R20, R58 ;  /* 0x000000143b3a7235 */ /* 0x000fc6000000003a */
[----:B------:R-:W-:Y:S02]  /*bb90*/  HFMA2 R19, R46, R19, R51 ;  /* 0x000000132e137231 */ /* 0x000fe40000000033 */
[----:B------:R-:W-:Y:S02]  /*bba0*/  HADD2 R51, R103.H0_H0, R103.H1_H1 ;  /* 0x3000006767337230 */ /* 0x000fe40000000800 */
[----:B------:R-:W-:Y:S01]  /*bbb0*/  HADD2 R16, R16.H0_H0, R16.H1_H1 ;  /* 0x3000001010107230 */ /* 0x000fe20000000800 */
[----:B------:R-:W-:Y:S01]  /*bbc0*/  HFMA2.MMA R58, R84, R21, R58 ;  /* 0x00000015543a7235 */ /* 0x000fe2000000003a */
[----:B------:R-:W-:Y:S02]  /*bbd0*/  HADD2 R50, R47.H0_H0, R47.H1_H1 ;  /* 0x3000002f2f327230 */ /* 0x000fe40000000800 */
[----:B------:R-:W-:Y:S01]  /*bbe0*/  HADD2 R47, R19.H0_H0, R19.H1_H1 ;  /* 0x30000013132f7230 */ /* 0x000fe20000000800 */
[----:B------:R-:W-:Y:S02]  /*bbf0*/  PRMT R51, R51, 0x5410, R16 ;  /* 0x0000541033337816 */ /* 0x000fe40000000010 */
[----:B------:R-:W0:Y:S02]  /*bc00*/  LDS.128 R16, [UR5+0x130] ;  /* 0x00013005ff107984 */ /* 0x000e240008000c00 */
[----:B------:R-:W-:-:S02]  /*bc10*/  HFMA2.MMA R58, R77, R22, R58 ;  /* 0x000000164d3a7235 */ /* 0x000fc4000000003a */
[----:B------:R-:W-:Y:S02]  /*bc20*/  HFMA2.MMA R56, R57, R20, R56 ;  /* 0x0000001439387235 */ /* 0x000fe40000000038 */
[----:B-1----:R-:W-:-:S04]  /*bc30*/  HFMA2.MMA R37, R85, R24, R37 ;  /* 0x0000001855257235 */ /* 0x002fc80000000025 */
[----:B------:R-:W-:Y:S02]  /*bc40*/  HFMA2.MMA R58, R62, R23, R58 ;  /* 0x000000173e3a7235 */ /* 0x000fe4000000003a */
[----:B------:R-:W-:Y:S02]  /*bc50*/  HFMA2.MMA R62, R49, R24, R96 ;  /* 0x00000018313e7235 */ /* 0x000fe40000000060 */
[----:B------:R-:W-:Y:S01]  /*bc60*/  HFMA2.MMA R56, R88, R21, R56 ;  /* 0x0000001558387235 */ /* 0x000fe20000000038 */
[-C--:B------:R-:W-:Y:S02]  /*bc70*/  HFMA2 R2, R15, R20.reuse, R2 ;  /* 0x000000140f027231 */ /* 0x080fe40000000002 */
[----:B------:R-:W-:-:S03]  /*bc80*/  HFMA2 R60, R61, R20, R60 ;  /* 0x000000143d3c7231 */ /* 0x000fc6000000003c */
[----:B------:R-:W-:Y:S01]  /*bc90*/  HFMA2.MMA R62, R124, R25, R62 ;  /* 0x000000197c3e7235 */ /* 0x000fe2000000003e */
[-C--:B------:R-:W-:Y:S01]  /*bca0*/  HFMA2 R2, R86, R21.reuse, R2 ;  /* 0x0000001556027231 */ /* 0x080fe20000000002 */
[----:B------:R-:W-:Y:S01]  /*bcb0*/  HFMA2.MMA R56, R81, R22, R56 ;  /* 0x0000001651387235 */ /* 0x000fe20000000038 */
[----:B------:R-:W-:Y:S01]  /*bcc0*/  HFMA2 R60, R82, R21, R60 ;  /* 0x00000015523c7231 */ /* 0x000fe2000000003c */
[----:B------:R-:W-:Y:S01]  /*bcd0*/  HFMA2.MMA R37, R132, R25, R37 ;  /* 0x0000001984257235 */ /* 0x000fe20000000025 */
[----:B------:R-:W-:Y:S02]  /*bce0*/  HFMA2 R61, R53, R24, R97 ;  /* 0x00000018353d7231 */ /* 0x000fe40000000061 */
        /* <DEDUP_REMOVED lines=8> */
[----:B------:R-:W-:Y:S01]  /*bd70*/  HFMA2.MMA R23, R89, R26, R37 ;  /* 0x0000001a59177235 */ /* 0x000fe20000000025 */
[----:B------:R-:W-:Y:S02]  /*bd80*/  HFMA2 R63, R126, R25, R63 ;  /* 0x000000197e3f7231 */ /* 0x000fe4000000003f */
[-C--:B------:R-:W-:Y:S01]  /*bd90*/  HFMA2 R20, R55, R26.reuse, R61 ;  /* 0x0000001a37147231 */ /* 0x080fe2000000003d */
[----:B------:R-:W-:Y:S01]  /*bda0*/  HFMA2.MMA R62, R32, R27, R62 ;  /* 0x0000001b203e7235 */ /* 0x000fe2000000003e */
[----:B------:R-:W-:Y:S01]  /*bdb0*/  HFMA2 R63, R87, R26, R63 ;  /* 0x0000001a573f7231 */ /* 0x000fe2000000003f */
[----:B0-----:R-:W-:Y:S01]  /*bdc0*/  HFMA2.MMA R61, R53, R16, R99 ;  /* 0x00000010353d7235 */ /* 0x001fe20000000063 */
[----:B------:R-:W-:-:S02]  /*bdd0*/  HFMA2 R20, R40, R27, R20 ;  /* 0x0000001b28147231 */ /* 0x000fc40000000014 */
[----:B------:R-:W-:Y:S01]  /*bde0*/  HFMA2 R63, R94, R27, R63 ;  /* 0x0000001b5e3f7231 */ /* 0x000fe2000000003f */
[----:B------:R-:W-:Y:S01]  /*bdf0*/  HFMA2.MMA R27, R46, R27, R23 ;  /* 0x0000001b2e1b7235 */ /* 0x000fe20000000017 */
[----:B------:R-:W-:Y:S02]  /*be00*/  HADD2 R24, R20.H0_H0, R20.H1_H1 ;  /* 0x3000001414187230 */ /* 0x000fe40000000800 */
[----:B------:R-:W0:Y:S01]  /*be10*/  LDS.128 R20, [UR5+0x1b0] ;  /* 0x0001b005ff147984 */ /* 0x000e220008000c00 */
[----:B------:R-:W-:Y:S01]  /*be20*/  HFMA2.MMA R61, R122, R17, R61 ;  /* 0x000000117a3d7235 */ /* 0x000fe2000000003d */
[----:B------:R-:W-:Y:S01]  /*be30*/  HADD2 R62, R62.H0_H0, R62.H1_H1 ;  /* 0x3000003e3e3e7230 */ /* 0x000fe20000000800 */
[----:B------:R-:W-:Y:S01]  /*be40*/  HFMA2.MMA R39, R83, R16, R39 ;  /* 0x0000001053277235 */ /* 0x000fe20000000027 */
[----:B------:R-:W-:-:S03]  /*be50*/  HADD2 R56, R56.H0_H0, R56.H1_H1 ;  /* 0x3000003838387230 */ /* 0x000fc60000000800 */
[----:B------:R-:W-:Y:S01]  /*be60*/  PRMT R24, R24, 0x5410, R62 ;  /* 0x0000541018187816 */ /* 0x000fe2000000003e */
[-C--:B------:R-:W-:Y:S01]  /*be70*/  HFMA2 R62, R49, R16.reuse, R98 ;  /* 0x00000010313e7231 */ /* 0x080fe20000000062 */
[----:B------:R-:W-:Y:S01]  /*be80*/  HFMA2.MMA R61, R55, R18, R61 ;  /* 0x00000012373d7235 */ /* 0x000fe2000000003d */
[----:B------:R-:W-:Y:S01]  /*be90*/  HADD2 R52, R2.H0_H0, R2.H1_H1 ;  /* 0x3000000202347230 */ /* 0x000fe20000000800 */
[----:B------:R-:W-:Y:S01]  /*bea0*/  HFMA2.MMA R39, R126, R17, R39 ;  /* 0x000000117e277235 */ /* 0x000fe20000000027 */
[-C--:B------:R-:W-:Y:S02]  /*beb0*/  HFMA2 R62, R124, R17.reuse, R62 ;  /* 0x000000117c3e7231 */ /* 0x080fe4000000003e */
[----:B------:R-:W-:Y:S01]  /*bec0*/  HFMA2 R44, R85, R16, R44 ;  /* 0x00000010552c7231 */ /* 0x000fe2000000002c */
[----:B------:R-:W-:Y:S01]  /*bed0*/  PRMT R56, R56, 0x5410, R52 ;  /* 0x0000541038387816 */ /* 0x000fe20000000034 */
[----:B------:R-:W-:Y:S01]  /*bee0*/  HFMA2 R16, R95, R18, R62 ;  /* 0x000000125f107231 */ /* 0x000fe2000000003e */
[----:B------:R-:W-:Y:S01]  /*bef0*/  PRMT R50, R50, 0x5410, R47 ;  /* 0x0000541032327816 */ /* 0x000fe2000000002f */
[----:B------:R-:W-:Y:S01]  /*bf00*/  HFMA2.MMA R61, R40, R19, R61 ;  /* 0x00000013283d7235 */ /* 0x000fe2000000003d */
[----:B------:R-:W-:Y:S01]  /*bf10*/  HFMA2 R44, R132, R17, R44 ;  /* 0x00000011842c7231 */ /* 0x000fe2000000002c */
[----:B------:R-:W-:Y:S01]  /*bf20*/  HFMA2.MMA R47, R87, R18, R39 ;  /* 0x00000012572f7235 */ /* 0x000fe20000000027 */
[----:B------:R-:W-:-:S02]  /*bf30*/  HFMA2 R12, R56, R110, R12 ;  /* 0x0000006e380c7231 */ /* 0x000fc4000000000c */
[-C--:B------:R-:W-:Y:S02]  /*bf40*/  HFMA2 R16, R32, R19.reuse, R16 ;  /* 0x0000001320107231 */ /* 0x080fe40000000010 */
[----:B------:R-:W-:Y:S02]  /*bf50*/  HFMA2 R44, R89, R18, R44 ;  /* 0x00000012592c7231 */ /* 0x000fe4000000002c */
[----:B------:R-:W-:Y:S01]  /*bf60*/  HFMA2 R12, R24, R110, R12 ;  /* 0x0000006e180c7231 */ /* 0x000fe2000000000c */
[----:B------:R-:W-:Y:S01]  /*bf70*/  HFMA2.MMA R47, R94, R19, R47 ;  /* 0x000000135e2f7235 */ /* 0x000fe2000000002f */
[----:B------:R-:W-:Y:S02]  /*bf80*/  HFMA2 R44, R46, R19, R44 ;  /* 0x000000132e2c7231 */ /* 0x000fe4000000002c */
[----:B------:R-:W-:Y:S01]  /*bf90*/  HADD2 R24, R16.H0_H0, R16.H1_H1 ;  /* 0x3000001010187230 */ /* 0x000fe20000000800 */
[----:B------:R-:W-:Y:S01]  /*bfa0*/  PRMT R65, R65, 0x5410, R66 ;  /* 0x0000541041417816 */ /* 0x000fe20000000042 */
[----:B------:R-:W-:Y:S01]  /*bfb0*/  HADD2 R61, R61.H0_H0, R61.H1_H1 ;  /* 0x3000003d3d3d7230 */ /* 0x000fe20000000800 */
[----:B------:R-:W1:Y:S01]  /*bfc0*/  LDS.128 R16, [UR5+0x230] ;  /* 0x00023005ff107984 */ /* 0x000e620008000c00 */
[----:B------:R-:W-:-:S02]  /*bfd0*/  HADD2 R2, R58.H0_H0, R58.H1_H1 ;  /* 0x3000003a3a027230 */ /* 0x000fc40000000800 */
[----:B------:R-:W-:Y:S01]  /*bfe0*/  HADD2 R15, R15.H0_H0, R15.H1_H1 ;  /* 0x3000000f0f0f7230 */ /* 0x000fe20000000800 */
[----:B------:R-:W-:Y:S01]  /*bff0*/  PRMT R61, R61, 0x5410, R24 ;  /* 0x000054103d3d7816 */ /* 0x000fe20000000018 */
[----:B------:R-:W-:-:S03]  /*c000*/  HFMA2 R10, R65, R110, R10 ;  /* 0x0000006e410a7231 */ /* 0x000fc6000000000a */
[----:B------:R-:W-:Y:S01]  /*c010*/  PRMT R2, R2, 0x5410, R15 ;  /* 0x0000541002027816 */ /* 0x000fe2000000000f */
[----:B------:R-:W-:Y:S02]  /*c020*/  HADD2 R63, R63.H0_H0, R63.H1_H1 ;  /* 0x3000003f3f3f7230 */ /* 0x000fe40000000800 */
[----:B------:R-:W-:Y:S02]  /*c030*/  HADD2 R27, R27.H0_H0, R27.H1_H1 ;  /* 0x3000001b1b1b7230 */ /* 0x000fe40000000800 */
[----:B------:R-:W-:Y:S01]  /*c040*/  HFMA2 R10, R61, R110, R10 ;  /* 0x0000006e3d0a7231 */ /* 0x000fe2000000000a */
[----:B0-----:R-:W-:Y:S02]  /*c050*/  HFMA2.MMA R61, R53, R20, R100 ;  /* 0x00000014353d7235 */ /* 0x001fe40000000064 */
[----:B------:R-:W-:Y:S01]  /*c060*/  HFMA2.MMA R11, R2, R105, R11 ;  /* 0x00000069020b7235 */ /* 0x000fe2000000000b */
[----:B------:R-:W-:-:S05]  /*c070*/  PRMT R63, R63, 0x5410, R27 ;  /* 0x000054103f3f7816 */ /* 0x000fca000000001b */
[----:B------:R-:W-:Y:S02]  /*c080*/  HFMA2.MMA R61, R122, R21, R61 ;  /* 0x000000157a3d7235 */ /* 0x000fe4000000003d */
[----:B------:R-:W-:Y:S02]  /*c090*/  HFMA2.MMA R11, R63, R105, R11 ;  /* 0x000000693f0b7235 */ /* 0x000fe4000000000b */
        /* <DEDUP_REMOVED lines=8> */
[----:B------:R-:W-:Y:S01]  /*c120*/  HFMA2.MMA R63, R87, R22, R63 ;  /* 0x00000016573f7235 */ /* 0x000fe2000000003f */
[-C--:B------:R-:W-:Y:S01]  /*c130*/  HFMA2 R62, R95, R22.reuse, R62 ;  /* 0x000000165f3e7231 */ /* 0x080fe2000000003e */
[----:B-1----:R-:W-:Y:S01]  /*c140*/  HFMA2.MMA R61, R53, R16, R106 ;  /* 0x00000010353d7235 */ /* 0x002fe2000000006a */
[----:B------:R-:W-:Y:S02]  /*c150*/  HFMA2 R66, R89, R22, R66 ;  /* 0x0000001659427231 */ /* 0x000fe40000000042 */
[-C--:B------:R-:W-:Y:S02]  /*c160*/  HFMA2 R62, R32, R23.reuse, R62 ;  /* 0x00000017203e7231 */ /* 0x080fe4000000003e */
[----:B------:R-:W-:Y:S01]  /*c170*/  HFMA2 R66, R46, R23, R66 ;  /* 0x000000172e427231 */ /* 0x000fe20000000042 */
[----:B------:R-:W-:Y:S01]  /*c180*/  HFMA2.MMA R63, R94, R23, R63 ;  /* 0x000000175e3f7235 */ /* 0x000fe2000000003f */
[----:B------:R-:W-:Y:S02]  /*c190*/  HADD2 R2, R20.H0_H0, R20.H1_H1 ;  /* 0x3000001414027230 */ /* 0x000fe40000000800 */
[----:B------:R-:W0:Y:S01]  /*c1a0*/  LDS.128 R20, [UR5+0x2b0] ;  /* 0x0002b005ff147984 */ /* 0x000e220008000c00 */
[----:B------:R-:W-:Y:S01]  /*c1b0*/  HFMA2.MMA R61, R122, R17, R61 ;  /* 0x000000117a3d7235 */ /* 0x000fe2000000003d */
[----:B------:R-:W-:Y:S01]  /*c1c0*/  HADD2 R62, R62.H0_H0, R62.H1_H1 ;  /* 0x3000003e3e3e7230 */ /* 0x000fe20000000800 */
[----:B------:R-:W-:-:S04]  /*c1d0*/  HFMA2.MMA R31, R83, R16, R31 ;  /* 0x00000010531f7235 */ /* 0x000fc8000000001f */
[----:B------:R-:W-:Y:S02]  /*c1e0*/  PRMT R2, R2, 0x5410, R62 ;  /* 0x0000541002027816 */ /* 0x000fe4000000003e */
[----:B------:R-:W-:Y:S01]  /*c1f0*/  HFMA2.MMA R61, R55, R18, R61 ;  /* 0x00000012373d7235 */ /* 0x000fe2000000003d */
[-C--:B------:R-:W-:Y:S01]  /*c200*/  HFMA2 R62, R49, R16.reuse, R104 ;  /* 0x00000010313e7231 */ /* 0x080fe20000000068 */
[----:B------:R-:W-:Y:S01]  /*c210*/  PRMT R67, R67, 0x5410, R68 ;  /* 0x0000541043437816 */ /* 0x000fe20000000044 */
[----:B------:R-:W-:Y:S02]  /*c220*/  HADD2 R47, R47.H0_H0, R47.H1_H1 ;  /* 0x3000002f2f2f7230 */ /* 0x000fe40000000800 */
[----:B------:R-:W-:Y:S02]  /*c230*/  HFMA2 R62, R124, R17, R62 ;  /* 0x000000117c3e7231 */ /* 0x000fe4000000003e */
[----:B------:R-:W-:Y:S01]  /*c240*/  HADD2 R44, R44.H0_H0, R44.H1_H1 ;  /* 0x3000002c2c2c7230 */ /* 0x000fe20000000800 */
[----:B------:R-:W-:Y:S01]  /*c250*/  HFMA2.MMA R61, R40, R19, R61 ;  /* 0x00000013283d7235 */ /* 0x000fe2000000003d */
[----:B------:R-:W-:Y:S01]  /*c260*/  HFMA2 R48, R85, R16, R48 ;  /* 0x0000001055307231 */ /* 0x000fe20000000030 */
[----:B------:R-:W-:Y:S01]  /*c270*/  HFMA2.MMA R9, R67, R105, R9 ;  /* 0x0000006943097235 */ /* 0x000fe20000000009 */
[----:B------:R-:W-:Y:S01]  /*c280*/  HFMA2 R16, R95, R18, R62 ;  /* 0x000000125f107231 */ /* 0x000fe2000000003e */
[----:B------:R-:W-:Y:S01]  /*c290*/  HFMA2.MMA R31, R126, R17, R31 ;  /* 0x000000117e1f7235 */ /* 0x000fe2000000001f */
[----:B------:R-:W-:Y:S01]  /*c2a0*/  HADD2 R76, R76.H0_H0, R76.H1_H1 ;  /* 0x3000004c4c4c7230 */ /* 0x000fe20000000800 */
[----:B------:R-:W-:Y:S01]  /*c2b0*/  PRMT R47, R47, 0x5410, R44 ;  /* 0x000054102f2f7816 */ /* 0x000fe2000000002c */
[----:B------:R-:W-:-:S02]  /*c2c0*/  HADD2 R29, R29.H0_H0, R29.H1_H1 ;  /* 0x3000001d1d1d7230 */ /* 0x000fc40000000800 */
[----:B------:R-:W-:Y:S01]  /*c2d0*/  HFMA2 R16, R32, R19, R16 ;  /* 0x0000001320107231 */ /* 0x000fe20000000010 */
[----:B------:R-:W-:Y:S01]  /*c2e0*/  PRMT R75, R75, 0x5410, R76 ;  /* 0x000054104b4b7816 */ /* 0x000fe2000000004c */
[----:B------:R-:W-:Y:S01]  /*c2f0*/  HADD2 R61, R61.H0_H0, R61.H1_H1 ;  /* 0x3000003d3d3d7230 */ /* 0x000fe20000000800 */
[----:B------:R-:W-:Y:S01]  /*c300*/  PRMT R28, R28, 0x5410, R29 ;  /* 0x000054101c1c7816 */ /* 0x000fe2000000001d */
[----:B------:R-:W-:Y:S01]  /*c310*/  HADD2 R16, R16.H0_H0, R16.H1_H1 ;  /* 0x3000001010107230 */ /* 0x000fe20000000800 */
[----:B------:R-:W-:Y:S02]  /*c320*/  HFMA2.MMA R9, R47, R105, R9 ;  /* 0x000000692f097235 */ /* 0x000fe40000000009 */
[----:B------:R-:W-:Y:S01]  /*c330*/  HFMA2.MMA R47, R87, R18, R31 ;  /* 0x00000012572f7235 */ /* 0x000fe2000000001f */
[----:B------:R-:W-:Y:S01]  /*c340*/  HADD2 R63, R63.H0_H0, R63.H1_H1 ;  /* 0x3000003f3f3f7230 */ /* 0x000fe20000000800 */
[----:B------:R-:W-:Y:S01]  /*c350*/  HFMA2.MMA R7, R75, R105, R7 ;  /* 0x000000694b077235 */ /* 0x000fe20000000007 */
[----:B------:R-:W-:Y:S01]  /*c360*/  HADD2 R66, R66.H0_H0, R66.H1_H1 ;  /* 0x3000004242427230 */ /* 0x000fe20000000800 */
[----:B------:R-:W-:Y:S01]  /*c370*/  PRMT R61, R61, 0x5410, R16 ;  /* 0x000054103d3d7816 */ /* 0x000fe20000000010 */
[----:B------:R-:W-:-:S02]  /*c380*/  HFMA2 R6, R28, R110, R6 ;  /* 0x0000006e1c067231 */ /* 0x000fc40000000006 */
[----:B------:R-:W-:Y:S01]  /*c390*/  HFMA2 R48, R132, R17, R48 ;  /* 0x0000001184307231 */ /* 0x000fe20000000030 */
[----:B------:R-:W-:Y:S01]  /*c3a0*/  PRMT R63, R63, 0x5410, R66 ;  /* 0x000054103f3f7816 */ /* 0x000fe20000000042 */
[----:B------:R-:W-:Y:S01]  /*c3b0*/  HADD2 R30, R30.H0_H0, R30.H1_H1 ;  /* 0x3000001e1e1e7230 */ /* 0x000fe20000000800 */
[----:B------:R-:W-:Y:S01]  /*c3c0*/  HFMA2.MMA R47, R94, R19, R47 ;  /* 0x000000135e2f7235 */ /* 0x000fe2000000002f */
[----:B------:R-:W-:Y:S01]  /*c3d0*/  HADD2 R33, R33.H0_H0, R33.H1_H1 ;  /* 0x3000002121217230 */ /* 0x000fe20000000800 */
[----:B------:R-:W-:Y:S01]  /*c3e0*/  HFMA2.MMA R6, R61, R110, R6 ;  /* 0x0000006e3d067235 */ /* 0x000fe20000000006 */
[----:B------:R-:W-:Y:S01]  /*c3f0*/  HFMA2 R48, R89, R18, R48 ;  /* 0x0000001259307231 */ /* 0x000fe20000000030 */
[-C--:B0-----:R-:W-:Y:S01]  /*c400*/  HFMA2.MMA R61, R53, R20.reuse, R107 ;  /* 0x00000014353d7235 */ /* 0x081fe2000000006b */
[----:B------:R-:W-:Y:S01]  /*c410*/  HFMA2 R7, R63, R105, R7 ;  /* 0x000000693f077231 */ /* 0x000fe20000000007 */
[----:B------:R-:W-:Y:S01]  /*c420*/  PRMT R30, R30, 0x5410, R33 ;  /* 0x000054101e1e7816 */ /* 0x000fe20000000021 */
[----:B------:R-:W-:Y:S01]  /*c430*/  HFMA2.MMA R63, R83, R20, R108 ;  /* 0x00000014533f7235 */ /* 0x000fe2000000006c */
[----:B------:R-:W-:-:S02]  /*c440*/  HFMA2 R48, R46, R19, R48 ;  /* 0x000000132e307231 */ /* 0x000fc40000000030 */
[----:B------:R-:W-:Y:S02]  /*c450*/  HADD2 R47, R47.H0_H0, R47.H1_H1 ;  /* 0x3000002f2f2f7230 */ /* 0x000fe40000000800 */
[----:B------:R-:W-:Y:S01]  /*c460*/  HADD2 R48, R48.H0_H0, R48.H1_H1 ;  /* 0x3000003030307230 */ /* 0x000fe20000000800 */
[----:B------:R-:W-:Y:S02]  /*c470*/  HFMA2.MMA R5, R30, R105, R5 ;  /* 0x000000691e057235 */ /* 0x000fe40000000005 */
[-C--:B------:R-:W-:Y:S02]  /*c480*/  HFMA2.MMA R61, R122, R21.reuse, R61 ;  /* 0x000000157a3d7235 */ /* 0x080fe4000000003d */
[----:B------:R-:W-:Y:S01]  /*c490*/  HFMA2.MMA R63, R126, R21, R63 ;  /* 0x000000157e3f7235 */ /* 0x000fe2000000003f */
[----:B------:R-:W-:Y:S01]  /*c4a0*/  PRMT R47, R47, 0x5410, R48 ;  /* 0x000054102f2f7816 */ /* 0x000fe20000000030 */
[-C--:B------:R-:W-:Y:S02]  /*c4b0*/  HFMA2 R62, R49, R20.reuse, R109 ;  /* 0x00000014313e7231 */ /* 0x080fe4000000006d */
[----:B------:R-:W-:-:S02]  /*c4c0*/  HFMA2 R66, R85, R20, R35 ;  /* 0x0000001455427231 */ /* 0x000fc40000000023 */
[-C--:B------:R-:W-:Y:S01]  /*c4d0*/  HFMA2.MMA R20, R55, R22.reuse, R61 ;  /* 0x0000001637147235 */ /* 0x080fe2000000003d */
[----:B------:R-:W-:Y:S01]  /*c4e0*/  HFMA2 R5, R47, R105, R5 ;  /* 0x000000692f057231 */ /* 0x000fe20000000005 */
[----:B------:R-:W-:Y:S01]  /*c4f0*/  HFMA2.MMA R47, R87, R22, R63 ;  /* 0x00000016572f7235 */ /* 0x000fe2000000003f */
[-C--:B------:R-:W-:Y:S02]  /*c500*/  HFMA2 R62, R124, R21.reuse, R62 ;  /* 0x000000157c3e7231 */ /* 0x080fe4000000003e */
[----:B------:R-:W-:-:S03]  /*c510*/  HFMA2 R66, R132, R21, R66 ;  /* 0x0000001584427231 */ /* 0x000fc60000000042 */
[-C--:B------:R-:W-:Y:S01]  /*c520*/  HFMA2.MMA R20, R40, R23.reuse, R20 ;  /* 0x0000001728147235 */ /* 0x080fe20000000014 */
[----:B------:R-:W-:Y:S01]  /*c530*/  HADD2 R34, R34.H0_H0, R34.H1_H1 ;  /* 0x3000002222227230 */ /* 0x000fe20000000800 */
[----:B------:R-:W-:Y:S01]  /*c540*/  HFMA2.MMA R47, R94, R23, R47 ;  /* 0x000000175e2f7235 */ /* 0x000fe2000000002f */
[----:B------:R-:W-:Y:S02]  /*c550*/  HADD2 R38, R38.H0_H0, R38.H1_H1 ;  /* 0x3000002626267230 */ /* 0x000fe40000000800 */
[-C--:B------:R-:W-:Y:S01]  /*c560*/  HFMA2 R16, R95, R22.reuse, R62 ;  /* 0x000000165f107231 */ /* 0x080fe2000000003e */
[----:B------:R-:W-:Y:S01]  /*c570*/  IADD3 R115, R115, 0x20, RZ ;  /* 0x0000002073737810 */ /* 0x000fe20007ffe0ff */
[----:B------:R-:W-:Y:S01]  /*c580*/  HFMA2 R66, R89, R22, R66 ;  /* 0x0000001659427231 */ /* 0x000fe20000000042 */
[----:B------:R-:W-:Y:S01]  /*c590*/  PRMT R69, R69, 0x5410, R71 ;  /* 0x0000541045457816 */ /* 0x000fe20000000047 */
[-C--:B------:R-:W-:Y:S01]  /*c5a0*/  HFMA2 R16, R32, R23.reuse, R16 ;  /* 0x0000001720107231 */ /* 0x080fe20000000010 */
[----:B------:R-:W-:Y:S01]  /*c5b0*/  PRMT R34, R34, 0x5410, R38 ;  /* 0x0000541022227816 */ /* 0x000fe20000000026 */
[----:B------:R-:W-:Y:S01]  /*c5c0*/  HADD2 R41, R41.H0_H0, R41.H1_H1 ;  /* 0x3000002929297230 */ /* 0x000fe20000000800 */
[C---:B------:R-:W-:Y:S01]  /*c5d0*/  ISETP.GE.AND P0, PT, R115.reuse, R0, PT ;  /* 0x000000007300720c */ /* 0x040fe20003f06270 */
[----:B------:R-:W-:Y:S01]  /*c5e0*/  HADD2 R42, R42.H0_H0, R42.H1_H1 ;  /* 0x3000002a2a2a7230 */ /* 0x000fe20000000800 */
[----:B------:R-:W-:Y:S01]  /*c5f0*/  ISETP.LT.AND P1, PT, R115, R116, PT ;  /* 0x000000747300720c */ /* 0x000fe20003f21270 */
[----:B------:R-:W-:Y:S01]  /*c600*/  HFMA2 R66, R46, R23, R66 ;  /* 0x000000172e427231 */ /* 0x000fe20000000042 */
[----:B------:R-:W-:Y:S01]  /*c610*/  PRMT R72, R72, 0x5410, R70 ;  /* 0x0000541048487816 */ /* 0x000fe20000000046 */
[----:B------:R-:W-:-:S02]  /*c620*/  HADD2 R20, R20.H0_H0, R20.H1_H1 ;  /* 0x3000001414147230 */ /* 0x000fc40000000800 */
[----:B------:R-:W-:Y:S01]  /*c630*/  HADD2 R16, R16.H0_H0, R16.H1_H1 ;  /* 0x3000001010107230 */ /* 0x000fe20000000800 */
[-C--:B------:R-:W-:Y:S01]  /*c640*/  HFMA2.MMA R14, R69, R110.reuse, R14 ;  /* 0x0000006e450e7235 */ /* 0x080fe2000000000e */
[----:B------:R-:W-:Y:S01]  /*c650*/  HADD2 R47, R47.H0_H0, R47.H1_H1 ;  /* 0x3000002f2f2f7230 */ /* 0x000fe20000000800 */
[-C--:B------:R-:W-:Y:S01]  /*c660*/  HFMA2.MMA R55, R34, R110.reuse, R4 ;  /* 0x0000006e22377235 */ /* 0x080fe20000000004 */
[----:B------:R-:W-:Y:S01]  /*c670*/  HADD2 R66, R66.H0_H0, R66.H1_H1 ;  /* 0x3000004242427230 */ /* 0x000fe20000000800 */
[----:B------:R-:W-:Y:S01]  /*c680*/  PRMT R73, R73, 0x5410, R74 ;  /* 0x0000541049497816 */ /* 0x000fe2000000004a */
[-C--:B------:R-:W-:Y:S01]  /*c690*/  HFMA2 R13, R72, R105.reuse, R13 ;  /* 0x00000069480d7231 */ /* 0x080fe2000000000d */
[----:B------:R-:W-:Y:S02]  /*c6a0*/  PRMT R41, R41, 0x5410, R42 ;  /* 0x0000541029297816 */ /* 0x000fe4000000002a */
[----:B------:R-:W-:Y:S01]  /*c6b0*/  PRMT R20, R20, 0x5410, R16 ;  /* 0x0000541014147816 */ /* 0x000fe20000000010 */
[----:B------:R-:W-:Y:S01]  /*c6c0*/  HFMA2 R8, R73, R110, R8 ;  /* 0x0000006e49087231 */ /* 0x000fe20000000008 */
[----:B------:R-:W-:Y:S01]  /*c6d0*/  PRMT R47, R47, 0x5410, R66 ;  /* 0x000054102f2f7816 */ /* 0x000fe20000000042 */
[----:B------:R-:W-:Y:S01]  /*c6e0*/  HFMA2 R3, R41, R105, R3 ;  /* 0x0000006929037231 */ /* 0x000fe20000000003 */
[----:B------:R-:W-:Y:S01]  /*c6f0*/  UIADD3 UR5, UR5, 0x40, URZ ;  /* 0x0000004005057890 */ /* 0x000fe2000fffe03f */
[----:B------:R-:W-:-:S02]  /*c700*/  HFMA2.MMA R14, R51, R110, R14 ;  /* 0x0000006e330e7235 */ /* 0x000fc4000000000e */
[----:B------:R-:W-:Y:S02]  /*c710*/  HFMA2.MMA R13, R50, R105, R13 ;  /* 0x00000069320d7235 */ /* 0x000fe4000000000d */
[----:B------:R-:W-:Y:S01]  /*c720*/  HFMA2.MMA R4, R20, R110, R55 ;  /* 0x0000006e14047235 */ /* 0x000fe20000000037 */
[----:B------:R-:W-:Y:S02]  /*c730*/  HFMA2 R8, R2, R110, R8 ;  /* 0x0000006e02087231 */ /* 0x000fe40000000008 */
[----:B------:R-:W-:-:S04]  /*c740*/  IMAD.WIDE R30, R111, 0x4, R90 ;  /* 0x000000046f1e7825 */ /* 0x000fc800078e025a */
[----:B------:R-:W-:Y:S01]  /*c750*/  HFMA2 R3, R47, R105, R3 ;  /* 0x000000692f037231 */ /* 0x000fe20000000003 */
[----:B------:R-:W-:Y:S06]  /*c760*/  @!P0 BRA P1, `(.L_x_3279) ;  /* 0xffffffbc00088947 */ /* 0x000fec000083ffff */
.L_x_3278:
[----:B------:R-:W-:-:S04]  /*c770*/  ISETP.GE.AND P0, PT, R115, R116, PT ;  /* 0x000000747300720c */ /* 0x000fc80003f06270 */
[----:B------:R-:W-:-:S13]  /*c780*/  ISETP.GE.OR P0, PT, R115, UR12, P0 ;  /* 0x0000000c73007c0c */ /* 0x000fda0008706670 */
[----:B------:R-:W-:Y:S05]  /*c790*/  @P0 BRA `(.L_x_3280) ;  /* 0x0000002c00740947 */ /* 0x000fea0003800000 */
.L_x_3281:
        /* <DEDUP_REMOVED lines=9> */
[----:B------:R0:W5:Y:S01]  /*c830*/  LDG.E.128.CONSTANT R40, desc[UR8][R28.64] ;  /* 0x000000081c287981 */ /* 0x000162000c1e9d00 */
[----:B------:R-:W-:-:S05]  /*c840*/  IMAD.WIDE R44, R111, 0x4, R28 ;  /* 0x000000046f2c7825 */ /* 0x000fca00078e021c */
[----:B------:R1:W5:Y:S01]  /*c850*/  LDG.E.128.CONSTANT R36, desc[UR8][R44.64] ;  /* 0x000000082c247981 */ /* 0x000362000c1e9d00 */
[----:B------:R-:W-:Y:S01]  /*c860*/  IMAD.WIDE R122, R111, 0x4, R44 ;  /* 0x000000046f7a7825 */ /* 0x000fe200078e022c */
[----:B------:R-:W-:Y:S02]  /*c870*/  @!P0 IADD3 R113, R113, 0x1, RZ ;  /* 0x0000000171718810 */ /* 0x000fe40007ffe0ff */
[----:B0-----:R-:W-:Y:S04]  /*c880*/  LDS.128 R28, [UR5+0x10] ;  /* 0x00001005ff1c7984 */ /* 0x001fe80008000c00 */
[----:B------:R-:W5:Y:S01]  /*c890*/  LDG.E.128.CONSTANT R32, desc[UR8][R122.64] ;  /* 0x000000087a207981 */ /* 0x000f62000c1e9d00 */
        /* <DEDUP_REMOVED lines=10> */
[----:B------:R-:W-:Y:S02]  /*c940*/  LOP3.LUT R0, R0, 0x64006400, RZ, 0xfc, !PT ;  /* 0x6400640000007812 */ /* 0x000fe400078efcff */
[----:B---3--:R-:W-:Y:S02]  /*c950*/  @!P0 IADD3 R112, R24, R115, RZ ;  /* 0x0000007318708210 */ /* 0x008fe40007ffe0ff */
[----:B------:R-:W0:Y:S01]  /*c960*/  LDS.128 R24, [UR5] ;  /* 0x00000005ff187984 */ /* 0x000e220008000c00 */
[----:B----4-:R-:W-:Y:S02]  /*c970*/  LOP3.LUT R59, R16, 0x1f001f, RZ, 0xc0, !PT ;  /* 0x001f001f103b7812 */ /* 0x010fe400078ec0ff */
[----:B------:R-:W-:-:S02]  /*c980*/  SHF.R.U32.HI R52, RZ, 0xa, R16 ;  /* 0x0000000aff347819 */ /* 0x000fc40000011610 */
[----:B------:R-:W-:Y:S02]  /*c990*/  LOP3.LUT R57, R16, 0x3e003e0, RZ, 0xc0, !PT ;  /* 0x03e003e010397812 */ /* 0x000fe400078ec0ff */
[----:B-1----:R-:W-:Y:S02]  /*c9a0*/  SHF.R.U32.HI R45, RZ, 0xe, R16 ;  /* 0x0000000eff2d7819 */ /* 0x002fe40000011610 */
[----:B------:R-:W-:Y:S02]  /*c9b0*/  LOP3.LUT R16, R15, 0x1f001f, RZ, 0xc0, !PT ;  /* 0x001f001f0f107812 */ /* 0x000fe400078ec0ff */
[----:B------:R-:W-:Y:S02]  /*c9c0*/  LOP3.LUT R15, R2, 0x64006400, RZ, 0xfc, !PT ;  /* 0x64006400020f7812 */ /* 0x000fe400078efcff */
[----:B------:R-:W-:Y:S02]  /*c9d0*/  LOP3.LUT R2, R60, 0x64006400, RZ, 0xfc, !PT ;  /* 0x640064003c027812 */ /* 0x000fe400078efcff */
[----:B------:R-:W-:-:S02]  /*c9e0*/  LOP3.LUT R63, R63, 0x64006400, RZ, 0xfc, !PT ;  /* 0x640064003f3f7812 */ /* 0x000fc400078efcff */
[----:B------:R-:W-:Y:S02]  /*c9f0*/  LOP3.LUT R64, R22, 0x3e003e0, RZ, 0xc0, !PT ;  /* 0x03e003e016407812 */ /* 0x000fe400078ec0ff */
[----:B------:R-:W-:Y:S01]  /*ca00*/  LOP3.LUT R45, R20, 0x20002, R45, 0xf8, !PT ;  /* 0x00020002142d7812 */ /* 0x000fe200078ef82d */
[----:B------:R-:W-:Y:S01]  /*ca10*/  HADD2 R20, R0, -1040, -1040 ;  /* 0xe410e41000147430 */ /* 0x000fe20000000000 */
[C---:B------:R-:W-:Y:S01]  /*ca20*/  LOP3.LUT R66, R23.reuse, 0x1f001f, RZ, 0xc0, !PT ;  /* 0x001f001f17427812 */ /* 0x040fe200078ec0ff */
[----:B------:R-:W-:Y:S01]  /*ca30*/  HADD2 R0, R2, -1040, -1040 ;  /* 0xe410e41002007430 */ /* 0x000fe20000000000 */
[--C-:B------:R-:W-:Y:S01]  /*ca40*/  SHF.R.U32.HI R65, RZ, 0xa, R22.reuse ;  /* 0x0000000aff417819 */ /* 0x100fe20000011616 */
[----:B------:R-:W-:Y:S01]  /*ca50*/  HADD2 R2, R63, -1040, -1040 ;  /* 0xe410e4103f027430 */ /* 0x000fe20000000000 */
[----:B------:R-:W-:Y:S02]  /*ca60*/  SHF.R.U32.HI R22, RZ, 0xf, R22 ;  /* 0x0000000fff167819 */ /* 0x000fe40000011616 */
[----:B------:R-:W-:-:S02]  /*ca70*/  LOP3.LUT R67, R23, 0x3e003e0, RZ, 0xc0, !PT ;  /* 0x03e003e017437812 */ /* 0x000fc400078ec0ff */
[----:B------:R-:W-:Y:S02]  /*ca80*/  SHF.R.U32.HI R68, RZ, 0xa, R23 ;  /* 0x0000000aff447819 */ /* 0x000fe40000011617 */
[C---:B------:R-:W-:Y:S02]  /*ca90*/  LOP3.LUT R49, R19.reuse, 0x1f001f, RZ, 0xc0, !PT ;  /* 0x001f001f13317812 */ /* 0x040fe400078ec0ff */
[----:B------:R-:W-:Y:S02]  /*caa0*/  LOP3.LUT R48, R19, 0x3e003e0, RZ, 0xc0, !PT ;  /* 0x03e003e013307812 */ /* 0x000fe400078ec0ff */
[--C-:B------:R-:W-:Y:S02]  /*cab0*/  SHF.R.U32.HI R55, RZ, 0xa, R19.reuse ;  /* 0x0000000aff377819 */ /* 0x100fe40000011613 */
[----:B------:R-:W-:Y:S02]  /*cac0*/  SHF.R.U32.HI R44, RZ, 0xe, R19 ;  /* 0x0000000eff2c7819 */ /* 0x000fe40000011613 */
[----:B------:R-:W-:-:S02]  /*cad0*/  SHF.R.U32.HI R62, RZ, 0xa, R21 ;  /* 0x0000000aff3e7819 */ /* 0x000fc40000011615 */
[----:B------:R-:W-:Y:S02]  /*cae0*/  LOP3.LUT R61, R21, 0x3e003e0, RZ, 0xc0, !PT ;  /* 0x03e003e0153d7812 */ /* 0x000fe400078ec0ff */
[----:B------:R-:W-:Y:S02]  /*caf0*/  SHF.R.U32.HI R23, RZ, 0xf, R23 ;  /* 0x0000000fff177819 */ /* 0x000fe40000011617 */
[----:B------:R-:W-:Y:S02]  /*cb00*/  LOP3.LUT R19, R64, 0x64006400, RZ, 0xfc, !PT ;  /* 0x6400640040137812 */ /* 0x000fe400078efcff */
[----:B------:R-:W-:Y:S02]  /*cb10*/  LOP3.LUT R66, R66, 0x64006400, RZ, 0xfc, !PT ;  /* 0x6400640042427812 */ /* 0x000fe400078efcff */
[----:B------:R-:W-:Y:S02]  /*cb20*/  SHF.R.U32.HI R21, RZ, 0xf, R21 ;  /* 0x0000000fff157819 */ /* 0x000fe40000011615 */
[----:B------:R-:W-:-:S02]  /*cb30*/  LOP3.LUT R58, R17, 0x1f001f, RZ, 0xc0, !PT ;  /* 0x001f001f113a7812 */ /* 0x000fc400078ec0ff */
[--C-:B------:R-:W-:Y:S02]  /*cb40*/  SHF.R.U32.HI R53, RZ, 0xa, R17.reuse ;  /* 0x0000000aff357819 */ /* 0x100fe40000011611 */
[----:B------:R-:W-:Y:S02]  /*cb50*/  LOP3.LUT R56, R17, 0x3e003e0, RZ, 0xc0, !PT ;  /* 0x03e003e011387812 */ /* 0x000fe400078ec0ff */
[----:B------:R-:W-:Y:S02]  /*cb60*/  SHF.R.U32.HI R46, RZ, 0xe, R17 ;  /* 0x0000000eff2e7819 */ /* 0x000fe40000011611 */
[----:B------:R-:W-:Y:S02]  /*cb70*/  SHF.R.U32.HI R47, RZ, 0xe, R18 ;  /* 0x0000000eff2f7819 */ /* 0x000fe40000011612 */
[----:B------:R-:W-:Y:S01]  /*cb80*/  LOP3.LUT R22, R22, 0x10001, RZ, 0xc0, !PT ;  /* 0x0001000116167812 */ /* 0x000fe200078ec0ff */
[----:B0-----:R-:W-:Y:S01]  /*cb90*/  HFMA2.MMA R63, R2, R24, RZ ;  /* 0x00000018023f7235 */ /* 0x001fe200000000ff */
[----:B------:R-:W-:-:S02]  /*cba0*/  LOP3.LUT R23, R23, 0x10001, RZ, 0xc0, !PT ;  /* 0x0001000117177812 */ /* 0x000fc400078ec0ff */
[----:B------:R-:W-:Y:S02]  /*cbb0*/  LOP3.LUT R62, R62, 0x1f001f, RZ, 0xc0, !PT ;  /* 0x001f001f3e3e7812 */ /* 0x000fe400078ec0ff */
[----:B------:R-:W-:Y:S01]  /*cbc0*/  LOP3.LUT R17, R61, 0x64006400, RZ, 0xfc, !PT ;  /* 0x640064003d117812 */ /* 0x000fe200078efcff */
[----:B------:R-:W-:Y:S01]  /*cbd0*/  HFMA2.MMA R61, R20, R24, RZ ;  /* 0x00000018143d7235 */ /* 0x000fe200000000ff */
[----:B------:R-:W-:Y:S01]  /*cbe0*/  LOP3.LUT R60, R16, 0x64006400, RZ, 0xfc, !PT ;  /* 0x64006400103c7812 */ /* 0x000fe200078efcff */
[----:B------:R-:W-:Y:S01]  /*cbf0*/  HFMA2 R16, R19, R78.H0_H0, -48, -48 ;  /* 0xd200d20013107431 */ /* 0x000fe2000004004e */
[----:B------:R-:W-:Y:S01]  /*cc00*/  LOP3.LUT R67, R67, 0x64006400, RZ, 0xfc, !PT ;  /* 0x6400640043437812 */ /* 0x000fe200078efcff */
[----:B------:R-:W-:Y:S01]  /*cc10*/  HADD2 R19, R66, -1040, -1040 ;  /* 0xe410e41042137430 */ /* 0x000fe20000000000 */
[----:B------:R-:W-:Y:S02]  /*cc20*/  LOP3.LUT R68, R68, 0x1f001f, RZ, 0xc0, !PT ;  /* 0x001f001f44447812 */ /* 0x000fe400078ec0ff */
[----:B------:R-:W-:-:S02]  /*cc30*/  LOP3.LUT R51, R18, 0x1f001f, RZ, 0xc0, !PT ;  /* 0x001f001f12337812 */ /* 0x000fc400078ec0ff */
[----:B------:R-:W-:Y:S02]  /*cc40*/  SHF.R.U32.HI R54, RZ, 0xa, R18 ;  /* 0x0000000aff367819 */ /* 0x000fe40000011612 */
[----:B------:R-:W-:Y:S01]  /*cc50*/  LOP3.LUT R50, R18, 0x3e003e0, RZ, 0xc0, !PT ;  /* 0x03e003e012327812 */ /* 0x000fe200078ec0ff */
[-C--:B------:R-:W-:Y:S01]  /*cc60*/  HFMA2 R18, R15, R78.reuse.H0_H0, -48, -48 ;  /* 0xd200d2000f127431 */ /* 0x080fe2000004004e */
[----:B------:R-:W-:Y:S02]  /*cc70*/  LOP3.LUT R21, R21, 0x10001, RZ, 0xc0, !PT ;  /* 0x0001000115157812 */ /* 0x000fe400078ec0ff */
[----:B------:R-:W-:Y:S02]  /*cc80*/  LOP3.LUT R47, R22, 0x20002, R47, 0xf8, !PT ;  /* 0x00020002162f7812 */ /* 0x000fe400078ef82f */
[----:B------:R-:W-:Y:S01]  /*cc90*/  LOP3.LUT R65, R65, 0x1f001f, RZ, 0xc0, !PT ;  /* 0x001f001f41417812 */ /* 0x000fe200078ec0ff */
[----:B------:R-:W-:Y:S01]  /*cca0*/  HFMA2 R17, R17, R78.H0_H0, -48, -48 ;  /* 0xd200d20011117431 */ /* 0x000fe2000004004e */
[----:B------:R-:W-:-:S02]  /*ccb0*/  LOP3.LUT R44, R23, 0x20002, R44, 0xf8, !PT ;  /* 0x00020002172c7812 */ /* 0x000fc400078ef82c */
[----:B------:R-:W-:Y:S01]  /*ccc0*/  LOP3.LUT R22, R62, 0x64006400, RZ, 0xfc, !PT ;  /* 0x640064003e167812 */ /* 0x000fe200078efcff */
[----:B------:R-:W-:Y:S01]  /*ccd0*/  HFMA2 R62, R0, R24, RZ.H0_H0 ;  /* 0x00000018003e7231 */ /* 0x000fe200000400ff */
[----:B------:R-:W-:Y:S01]  /*cce0*/  LOP3.LUT R23, R68, 0x64006400, RZ, 0xfc, !PT ;  /* 0x6400640044177812 */ /* 0x000fe200078efcff */
[----:B------:R-:W-:Y:S01]  /*ccf0*/  HFMA2 R15, R67, R78.H0_H0, -48, -48 ;  /* 0xd200d200430f7431 */ /* 0x000fe2000004004e */
[----:B------:R-:W-:Y:S01]  /*cd00*/  LOP3.LUT R46, R21, 0x20002, R46, 0xf8, !PT ;  /* 0x00020002152e7812 */ /* 0x000fe200078ef82e */
[----:B------:R-:W-:Y:S01]  /*cd10*/  HFMA2 R64, R19, R24, RZ.H0_H0 ;  /* 0x0000001813407231 */ /* 0x000fe200000400ff */
[----:B------:R-:W-:Y:S01]  /*cd20*/  LOP3.LUT R21, R65, 0x64006400, RZ, 0xfc, !PT ;  /* 0x6400640041157812 */ /* 0x000fe200078efcff */
[-C--:B------:R-:W-:Y:S01]  /*cd30*/  HFMA2.MMA R61, R18, R25.reuse, R61 ;  /* 0x00000019123d7235 */ /* 0x080fe2000000003d */
[-C--:B------:R-:W-:Y:S01]  /*cd40*/  HFMA2 R24, R17, R25.reuse, R62 ;  /* 0x0000001911187231 */ /* 0x080fe2000000003e */
[----:B------:R-:W-:Y:S01]  /*cd50*/  HFMA2.MMA R63, R16, R25, R63 ;  /* 0x00000019103f7235 */ /* 0x000fe2000000003f */
[----:B------:R-:W-:-:S02]  /*cd60*/  HFMA2 R25, R15, R25, R64 ;  /* 0x000000190f197231 */ /* 0x000fc40000000040 */
[----:B------:R-:W-:Y:S02]  /*cd70*/  HADD2 R23, R23, -1040, -1040 ;  /* 0xe410e41017177430 */ /* 0x000fe40000000000 */
[----:B------:R-:W-:Y:S02]  /*cd80*/  HADD2 R21, R21, -1040, -1040 ;  /* 0xe410e41015157430 */ /* 0x000fe40000000000 */
[----:B------:R-:W-:Y:S02]  /*cd90*/  HADD2 R60, R60, -1040, -1040 ;  /* 0xe410e4103c3c7430 */ /* 0x000fe40000000000 */
[-C--:B------:R-:W-:Y:S01]  /*cda0*/  HFMA2 R67, R23, R26.reuse, R25 ;  /* 0x0000001a17437231 */ /* 0x080fe20000000019 */
[----:B------:R-:W-:Y:S01]  /*cdb0*/  LOP3.LUT R25, R51, 0x64006400, RZ, 0xfc, !PT ;  /* 0x6400640033197812 */ /* 0x000fe200078efcff */
[----:B------:R-:W-:Y:S01]  /*cdc0*/  HADD2 R22, R22, -1040, -1040 ;  /* 0xe410e41016167430 */ /* 0x000fe20000000000 */
        /* <DEDUP_REMOVED lines=14> */
[-C--:B------:R-:W-:Y:S01]  /*ceb0*/  HFMA2.MMA R66, R25, R27.reuse, R66 ;  /* 0x0000001b19427235 */ /* 0x080fe20000000042 */
[-C--:B------:R-:W-:Y:S01]  /*cec0*/  HFMA2 R49, R63, R78.reuse.H0_H0, -48, -48 ;  /* 0xd200d2003f317431 */ /* 0x080fe2000004004e */
[----:B------:R-:W-:Y:S01]  /*ced0*/  HFMA2.MMA R62, R48, R27, R62 ;  /* 0x0000001b303e7235 */ /* 0x000fe2000000003e */
[-C--:B------:R-:W-:Y:S01]  /*cee0*/  HFMA2 R51, R57, R78.reuse.H0_H0, -48, -48 ;  /* 0xd200d20039337431 */ /* 0x080fe2000004004e */
[----:B------:R-:W-:Y:S01]  /*cef0*/  LOP3.LUT R53, R53, 0x1f001f, RZ, 0xc0, !PT ;  /* 0x001f001f35357812 */ /* 0x000fe200078ec0ff */
[-C--:B------:R-:W-:Y:S02]  /*cf00*/  HFMA2 R64, R26, R27.reuse, R64 ;  /* 0x0000001b1a407231 */ /* 0x080fe40000000040 */
[----:B------:R-:W-:Y:S01]  /*cf10*/  HFMA2 R67, R24, R27, R67 ;  /* 0x0000001b18437231 */ /* 0x000fe20000000043 */
[----:B------:R-:W-:Y:S01]  /*cf20*/  LOP3.LUT R54, R54, 0x1f001f, RZ, 0xc0, !PT ;  /* 0x001f001f36367812 */ /* 0x000fe200078ec0ff */
[----:B------:R-:W-:-:S02]  /*cf30*/  HFMA2 R50, R61, R78.H0_H0, -48, -48 ;  /* 0xd200d2003d327431 */ /* 0x000fc4000004004e */
[----:B------:R-:W-:Y:S01]  /*cf40*/  HFMA2 R27, R65, R78.H0_H0, -48, -48 ;  /* 0xd200d200411b7431 */ /* 0x000fe2000004004e */
[-C--:B------:R-:W-:Y:S01]  /*cf50*/  HFMA2.MMA R57, R49, R28.reuse, R66 ;  /* 0x0000001c31397235 */ /* 0x080fe20000000042 */
[-C--:B------:R-:W-:Y:S01]  /*cf60*/  HFMA2 R64, R50, R28.reuse, R64 ;  /* 0x0000001c32407231 */ /* 0x080fe20000000040 */
[----:B------:R-:W-:Y:S01]  /*cf70*/  HFMA2.MMA R62, R51, R28, R62 ;  /* 0x0000001c333e7235 */ /* 0x000fe2000000003e */
[----:B------:R-:W-:Y:S01]  /*cf80*/  HFMA2 R58, R27, R28, R67 ;  /* 0x0000001c1b3a7231 */ /* 0x000fe20000000043 */
[----:B-----5:R-:W-:Y:S02]  /*cf90*/  SHF.R.U32.HI R66, RZ, 0xd, R40 ;  /* 0x0000000dff427819 */ /* 0x020fe40000011628 */
[----:B------:R-:W-:Y:S02]  /*cfa0*/  LOP3.LUT R53, R53, 0x64006400, RZ, 0xfc, !PT ;  /* 0x6400640035357812 */ /* 0x000fe400078efcff */
[----:B------:R-:W-:Y:S02]  /*cfb0*/  LOP3.LUT R28, R54, 0x64006400, RZ, 0xfc, !PT ;  /* 0x64006400361c7812 */ /* 0x000fe400078efcff */
[----:B------:R-:W-:Y:S01]  /*cfc0*/  LOP3.LUT R66, R45, 0x40004, R66, 0xf8, !PT ;  /* 0x000400042d427812 */ /* 0x000fe200078ef842 */
[----:B------:R-:W-:Y:S01]  /*cfd0*/  HADD2 R54, R53, -1040, -1040 ;  /* 0xe410e41035367430 */ /* 0x000fe20000000000 */
[----:B------:R-:W-:Y:S01]  /*cfe0*/  LOP3.LUT R45, R42, 0x1f001f, RZ, 0xc0, !PT ;  /* 0x001f001f2a2d7812 */ /* 0x000fe200078ec0ff */
[----:B------:R-:W-:Y:S01]  /*cff0*/  HADD2 R53, R28, -1040, -1040 ;  /* 0xe410e4101c357430 */ /* 0x000fe20000000000 */
[----:B------:R-:W-:-:S02]  /*d000*/  SHF.R.U32.HI R67, RZ, 0xd, R41 ;  /* 0x0000000dff437819 */ /* 0x000fc40000011629 */
[----:B------:R-:W-:Y:S02]  /*d010*/  LOP3.LUT R45, R45, 0x64006400, RZ, 0xfc, !PT ;  /* 0x640064002d2d7812 */ /* 0x000fe400078efcff */
[----:B------:R-:W-:Y:S01]  /*d020*/  LOP3.LUT R52, R52, 0x1f001f, RZ, 0xc0, !PT ;  /* 0x001f001f34347812 */ /* 0x000fe200078ec0ff */
[----:B------:R-:W-:Y:S01]  /*d030*/  HFMA2.MMA R61, R53, R29, R57 ;  /* 0x0000001d353d7235 */ /* 0x000fe20000000039 */
[----:B------:R-:W-:Y:S02]  /*d040*/  LOP3.LUT R55, R55, 0x1f001f, RZ, 0xc0, !PT ;  /* 0x001f001f37377812 */ /* 0x000fe400078ec0ff */
[----:B------:R-:W-:Y:S02]  /*d050*/  LOP3.LUT R67, R46, 0x40004, R67, 0xf8, !PT ;  /* 0x000400042e437812 */ /* 0x000fe400078ef843 */
[----:B------:R-:W-:Y:S02]  /*d060*/  SHF.R.U32.HI R65, RZ, 0xd, R43 ;  /* 0x0000000dff417819 */ /* 0x000fe4000001162b */
[----:B------:R-:W-:Y:S01]  /*d070*/  LOP3.LUT R46, R43, 0x1f001f, RZ, 0xc0, !PT ;  /* 0x001f001f2b2e7812 */ /* 0x000fe200078ec0ff */
[----:B------:R-:W-:Y:S01]  /*d080*/  HADD2 R57, R45, -1040, -1040 ;  /* 0xe410e4102d397430 */ /* 0x000fe20000000000 */
[----:B------:R-:W-:-:S02]  /*d090*/  LOP3.LUT R52, R52, 0x64006400, RZ, 0xfc, !PT ;  /* 0x6400640034347812 */ /* 0x000fc400078efcff */
[----:B------:R-:W-:Y:S02]  /*d0a0*/  LOP3.LUT R56, R55, 0x64006400, RZ, 0xfc, !PT ;  /* 0x6400640037387812 */ /* 0x000fe400078efcff */
[----:B------:R-:W-:Y:S02]  /*d0b0*/  LOP3.LUT R65, R44, 0x40004, R65, 0xf8, !PT ;  /* 0x000400042c417812 */ /* 0x000fe400078ef841 */
[----:B------:R-:W-:Y:S02]  /*d0c0*/  LOP3.LUT R46, R46, 0x64006400, RZ, 0xfc, !PT ;  /* 0x640064002e2e7812 */ /* 0x000fe400078efcff */
[----:B------:R-:W-:Y:S02]  /*d0d0*/  LOP3.LUT R44, R42, 0x3e003e0, RZ, 0xc0, !PT ;  /* 0x03e003e02a2c7812 */ /* 0x000fe400078ec0ff */
[----:B------:R-:W-:Y:S02]  /*d0e0*/  LOP3.LUT R45, R43, 0x3e003e0, RZ, 0xc0, !PT ;  /* 0x03e003e02b2d7812 */ /* 0x000fe400078ec0ff */
[----:B------:R-:W-:Y:S01]  /*d0f0*/  SHF.R.U32.HI R68, RZ, 0xd, R42 ;  /* 0x0000000dff447819 */ /* 0x000fe2000001162a */
[----:B------:R-:W-:Y:S01]  /*d100*/  HADD2 R55, R52, -1040, -1040 ;  /* 0xe410e41034377430 */ /* 0x000fe20000000000 */
[----:B------:R-:W-:Y:S01]  /*d110*/  HFMA2.MMA R72, R57, R30, R61 ;  /* 0x0000001e39487235 */ /* 0x000fe2000000003d */
[----:B------:R-:W-:Y:S01]  /*d120*/  HADD2 R52, R56, -1040, -1040 ;  /* 0xe410e41038347430 */ /* 0x000fe20000000000 */
[----:B------:R-:W-:Y:S01]  /*d130*/  LOP3.LUT R68, R47, 0x40004, R68, 0xf8, !PT ;  /* 0x000400042f447812 */ /* 0x000fe200078ef844 */
[----:B------:R-:W-:Y:S01]  /*d140*/  HADD2 R56, R46, -1040, -1040 ;  /* 0xe410e4102e387430 */ /* 0x000fe20000000000 */
[----:B------:R-:W-:-:S02]  /*d150*/  LOP3.LUT R61, R44, 0x64006400, RZ, 0xfc, !PT ;  /* 0x640064002c3d7812 */ /* 0x000fc400078efcff */
[----:B------:R-:W-:Y:S02]  /*d160*/  LOP3.LUT R69, R45, 0x64006400, RZ, 0xfc, !PT ;  /* 0x640064002d457812 */ /* 0x000fe400078efcff */
[----:B------:R-:W0:Y:S01]  /*d170*/  LDS.128 R44, [UR5+0x20] ;  /* 0x00002005ff2c7984 */ /* 0x000e220008000c00 */
[----:B------:R-:W-:Y:S01]  /*d180*/  LOP3.LUT R28, R40, 0x1f001f, RZ, 0xc0, !PT ;  /* 0x001f001f281c7812 */ /* 0x000fe200078ec0ff */
[----:B------:R-:W-:-:S03]  /*d190*/  HFMA2.MMA R62, R55, R29, R62 ;  /* 0x0000001d373e7235 */ /* 0x000fc6000000003e */
[----:B------:R-:W-:Y:S01]  /*d1a0*/  LOP3.LUT R28, R28, 0x64006400, RZ, 0xfc, !PT ;  /* 0x640064001c1c7812 */ /* 0x000fe200078efcff */
[-C--:B------:R-:W-:Y:S02]  /*d1b0*/  HFMA2 R64, R54, R29.reuse, R64 ;  /* 0x0000001d36407231 */ /* 0x080fe40000000040 */
[----:B------:R-:W-:Y:S01]  /*d1c0*/  HFMA2 R63, R52, R29, R58 ;  /* 0x0000001d343f7231 */ /* 0x000fe2000000003a */
[----:B------:R-:W-:Y:S01]  /*d1d0*/  LOP3.LUT R29, R41, 0x1f001f, RZ, 0xc0, !PT ;  /* 0x001f001f291d7812 */ /* 0x000fe200078ec0ff */
[----:B------:R-:W-:-:S03]  /*d1e0*/  HADD2 R59, R28, -1040, -1040 ;  /* 0xe410e4101c3b7430 */ /* 0x000fc60000000000 */
[----:B------:R-:W-:-:S03]  /*d1f0*/  LOP3.LUT R29, R29, 0x64006400, RZ, 0xfc, !PT ;  /* 0x640064001d1d7812 */ /* 0x000fc600078efcff */
[----:B------:R-:W-:Y:S01]  /*d200*/  HFMA2.MMA R71, R59, R30, R62 ;  /* 0x0000001e3b477235 */ /* 0x000fe2000000003e */
[----:B------:R-:W-:Y:S02]  /*d210*/  HFMA2 R62, R61, R78.H0_H0, -48, -48 ;  /* 0xd200d2003d3e7431 */ /* 0x000fe4000004004e */
[----:B------:R-:W-:Y:S01]  /*d220*/  HADD2 R58, R29, -1040, -1040 ;  /* 0xe410e4101d3a7430 */ /* 0x000fe20000000000 */
[----:B------:R-:W-:Y:S01]  /*d230*/  LOP3.LUT R28, R40, 0x3e003e0, RZ, 0xc0, !PT ;  /* 0x03e003e0281c7812 */ /* 0x000fe200078ec0ff */
[-C--:B------:R-:W-:Y:S01]  /*d240*/  HFMA2 R73, R56, R30.reuse, R63 ;  /* 0x0000001e38497231 */ /* 0x080fe2000000003f */
[----:B------:R-:W-:Y:S01]  /*d250*/  SHF.R.U32.HI R75, RZ, 0xa, R42 ;  /* 0x0000000aff4b7819 */ /* 0x000fe2000001162a */
[----:B------:R-:W-:Y:S01]  /*d260*/  HFMA2 R70, R58, R30, R64 ;  /* 0x0000001e3a467231 */ /* 0x000fe20000000040 */
[----:B------:R-:W-:Y:S01]  /*d270*/  LOP3.LUT R30, R41, 0x3e003e0, RZ, 0xc0, !PT ;  /* 0x03e003e0291e7812 */ /* 0x000fe200078ec0ff */
[----:B------:R-:W-:Y:S01]  /*d280*/  HFMA2 R61, R69, R78.H0_H0, -48, -48 ;  /* 0xd200d200453d7431 */ /* 0x000fe2000004004e */
[----:B------:R-:W-:Y:S01]  /*d290*/  HFMA2.MMA R69, R62, R31, R72 ;  /* 0x0000001f3e457235 */ /* 0x000fe20000000048 */
[----:B------:R-:W-:-:S02]  /*d2a0*/  SHF.R.U32.HI R72, RZ, 0xa, R41 ;  /* 0x0000000aff487819 */ /* 0x000fc40000011629 */
[----:B------:R-:W-:Y:S02]  /*d2b0*/  SHF.R.U32.HI R83, RZ, 0xc, R36 ;  /* 0x0000000cff537819 */ /* 0x000fe40000011624 */
[----:B------:R-:W-:Y:S02]  /*d2c0*/  LOP3.LUT R29, R28, 0x64006400, RZ, 0xfc, !PT ;  /* 0x640064001c1d7812 */ /* 0x000fe400078efcff */
[----:B------:R-:W-:Y:S02]  /*d2d0*/  SHF.R.U32.HI R41, RZ, 0xa, R40 ;  /* 0x0000000aff297819 */ /* 0x000fe40000011628 */
[----:B------:R-:W-:Y:S02]  /*d2e0*/  LOP3.LUT R75, R75, 0x1f001f, RZ, 0xc0, !PT ;  /* 0x001f001f4b4b7812 */ /* 0x000fe400078ec0ff */
[----:B------:R-:W-:Y:S02]  /*d2f0*/  SHF.R.U32.HI R79, RZ, 0xa, R43 ;  /* 0x0000000aff4f7819 */ /* 0x000fe4000001162b */
[----:B------:R-:W-:-:S02]  /*d300*/  LOP3.LUT R63, R30, 0x64006400, RZ, 0xfc, !PT ;  /* 0x640064001e3f7812 */ /* 0x000fc400078efcff */
[C---:B------:R-:W-:Y:S02]  /*d310*/  LOP3.LUT R42, R36.reuse, 0x1f001f, RZ, 0xc0, !PT ;  /* 0x001f001f242a7812 */ /* 0x040fe400078ec0ff */
[----:B------:R-:W-:Y:S02]  /*d320*/  LOP3.LUT R43, R36, 0x3e003e0, RZ, 0xc0, !PT ;  /* 0x03e003e0242b7812 */ /* 0x000fe400078ec0ff */
[----:B------:R-:W-:Y:S02]  /*d330*/  SHF.R.U32.HI R28, RZ, 0xa, R36 ;  /* 0x0000000aff1c7819 */ /* 0x000fe40000011624 */
[----:B------:R-:W-:Y:S01]  /*d340*/  LOP3.LUT R36, R66, 0x80008, R83, 0xf8, !PT ;  /* 0x0008000842247812 */ /* 0x000fe200078ef853 */
[----:B------:R-:W-:Y:S01]  /*d350*/  HFMA2 R64, R29, R78.H0_H0, -48, -48 ;  /* 0xd200d2001d407431 */ /* 0x000fe2000004004e */
[----:B------:R-:W-:Y:S02]  /*d360*/  LOP3.LUT R41, R41, 0x1f001f, RZ, 0xc0, !PT ;  /* 0x001f001f29297812 */ /* 0x000fe400078ec0ff */
[----:B------:R-:W-:-:S02]  /*d370*/  LOP3.LUT R66, R75, 0x64006400, RZ, 0xfc, !PT ;  /* 0x640064004b427812 */ /* 0x000fc400078efcff */
[----:B------:R-:W-:Y:S01]  /*d380*/  LOP3.LUT R79, R79, 0x1f001f, RZ, 0xc0, !PT ;  /* 0x001f001f4f4f7812 */ /* 0x000fe200078ec0ff */
[----:B------:R-:W-:Y:S01]  /*d390*/  HFMA2 R63, R63, R78.H0_H0, -48, -48 ;  /* 0xd200d2003f3f7431 */ /* 0x000fe2000004004e */
[----:B------:R-:W-:Y:S01]  /*d3a0*/  SHF.R.U32.HI R82, RZ, 0xc, R37 ;  /* 0x0000000cff527819 */ /* 0x000fe20000011625 */
[----:B------:R-:W-:Y:S01]  /*d3b0*/  HFMA2 R81, R61, R31, R73 ;  /* 0x0000001f3d517231 */ /* 0x000fe20000000049 */
[----:B------:R-:W-:Y:S01]  /*d3c0*/  LOP3.LUT R72, R72, 0x1f001f, RZ, 0xc0, !PT ;  /* 0x001f001f48487812 */ /* 0x000fe200078ec0ff */
[----:B------:R-:W-:Y:S01]  /*d3d0*/  HADD2 R66, R66, -1040, -1040 ;  /* 0xe410e41042427430 */ /* 0x000fe20000000000 */
[----:B------:R-:W-:Y:S02]  /*d3e0*/  SHF.R.U32.HI R85, RZ, 0xc, R38 ;  /* 0x0000000cff557819 */ /* 0x000fe40000011626 */
[----:B------:R-:W-:Y:S02]  /*d3f0*/  LOP3.LUT R41, R41, 0x64006400, RZ, 0xfc, !PT ;  /* 0x6400640029297812 */ /* 0x000fe400078efcff */
[----:B------:R-:W-:-:S02]  /*d400*/  LOP3.LUT R73, R37, 0x1f001f, RZ, 0xc0, !PT ;  /* 0x001f001f25497812 */ /* 0x000fc400078ec0ff */
[----:B------:R-:W-:Y:S02]  /*d410*/  LOP3.LUT R74, R37, 0x3e003e0, RZ, 0xc0, !PT ;  /* 0x03e003e0254a7812 */ /* 0x000fe400078ec0ff */
[----:B------:R-:W-:Y:S02]  /*d420*/  SHF.R.U32.HI R30, RZ, 0xa, R37 ;  /* 0x0000000aff1e7819 */ /* 0x000fe40000011625 */
[----:B------:R-:W-:Y:S02]  /*d430*/  SHF.R.U32.HI R84, RZ, 0xc, R39 ;  /* 0x0000000cff547819 */ /* 0x000fe40000011627 */
[----:B------:R-:W-:Y:S01]  /*d440*/  LOP3.LUT R79, R79, 0x64006400, RZ, 0xfc, !PT ;  /* 0x640064004f4f7812 */ /* 0x000fe200078efcff */
[----:B------:R-:W-:Y:S01]  /*d450*/  HFMA2.MMA R71, R64, R31, R71 ;  /* 0x0000001f40477235 */ /* 0x000fe20000000047 */
[----:B------:R-:W-:Y:S01]  /*d460*/  LOP3.LUT R37, R67, 0x80008, R82, 0xf8, !PT ;  /* 0x0008000843257812 */ /* 0x000fe200078ef852 */
[----:B------:R-:W-:Y:S01]  /*d470*/  HFMA2 R70, R63, R31, R70 ;  /* 0x0000001f3f467231 */ /* 0x000fe20000000046 */
[----:B------:R-:W-:-:S02]  /*d480*/  LOP3.LUT R76, R38, 0x1f001f, RZ, 0xc0, !PT ;  /* 0x001f001f264c7812 */ /* 0x000fc400078ec0ff */
[----:B------:R-:W-:Y:S02]  /*d490*/  LOP3.LUT R77, R38, 0x3e003e0, RZ, 0xc0, !PT ;  /* 0x03e003e0264d7812 */ /* 0x000fe400078ec0ff */
[----:B------:R-:W-:Y:S02]  /*d4a0*/  SHF.R.U32.HI R29, RZ, 0xa, R38 ;  /* 0x0000000aff1d7819 */ /* 0x000fe40000011626 */
[----:B------:R-:W-:Y:S02]  /*d4b0*/  LOP3.LUT R67, R72, 0x64006400, RZ, 0xfc, !PT ;  /* 0x6400640048437812 */ /* 0x000fe400078efcff */
[C---:B------:R-:W-:Y:S02]  /*d4c0*/  LOP3.LUT R80, R39.reuse, 0x1f001f, RZ, 0xc0, !PT ;  /* 0x001f001f27507812 */ /* 0x040fe400078ec0ff */
[----:B------:R-:W-:Y:S02]  /*d4d0*/  LOP3.LUT R40, R39, 0x3e003e0, RZ, 0xc0, !PT ;  /* 0x03e003e027287812 */ /* 0x000fe400078ec0ff */
[----:B------:R-:W-:-:S02]  /*d4e0*/  SHF.R.U32.HI R31, RZ, 0xa, R39 ;  /* 0x0000000aff1f7819 */ /* 0x000fc40000011627 */
[----:B------:R-:W-:Y:S01]  /*d4f0*/  LOP3.LUT R38, R68, 0x80008, R85, 0xf8, !PT ;  /* 0x0008000844267812 */ /* 0x000fe200078ef855 */
[----:B------:R-:W-:Y:S01]  /*d500*/  HADD2 R68, R41, -1040, -1040 ;  /* 0xe410e41029447430 */ /* 0x000fe20000000000 */
[----:B------:R-:W-:Y:S01]  /*d510*/  LOP3.LUT R39, R65, 0x80008, R84, 0xf8, !PT ;  /* 0x0008000841277812 */ /* 0x000fe200078ef854 */
[----:B------:R-:W-:Y:S01]  /*d520*/  HADD2 R65, R79, -1040, -1040 ;  /* 0xe410e4104f417430 */ /* 0x000fe20000000000 */
[-C--:B0-----:R-:W-:Y:S01]  /*d530*/  HFMA2.MMA R79, R66, R44.reuse, R69 ;  /* 0x0000002c424f7235 */ /* 0x081fe20000000045 */
[----:B------:R-:W-:Y:S01]  /*d540*/  HADD2 R67, R67, -1040, -1040 ;  /* 0xe410e41043437430 */ /* 0x000fe20000000000 */
[----:B------:R-:W-:Y:S02]  /*d550*/  LOP3.LUT R42, R42, 0x64006400, RZ, 0xfc, !PT ;  /* 0x640064002a2a7812 */ /* 0x000fe400078efcff */
[----:B------:R-:W-:Y:S01]  /*d560*/  LOP3.LUT R69, R76, 0x64006400, RZ, 0xfc, !PT ;  /* 0x640064004c457812 */ /* 0x000fe200078efcff */
[----:B------:R-:W-:Y:S01]  /*d570*/  HFMA2.MMA R72, R68, R44, R71 ;  /* 0x0000002c44487235 */ /* 0x000fe20000000047 */
[-C--:B------:R-:W-:Y:S01]  /*d580*/  HFMA2 R75, R67, R44.reuse, R70 ;  /* 0x0000002c434b7231 */ /* 0x080fe20000000046 */
[----:B------:R-:W-:Y:S01]  /*d590*/  LOP3.LUT R70, R73, 0x64006400, RZ, 0xfc, !PT ;  /* 0x6400640049467812 */ /* 0x000fe200078efcff */
[----:B------:R-:W-:Y:S01]  /*d5a0*/  HFMA2 R81, R65, R44, R81 ;  /* 0x0000002c41517231 */ /* 0x000fe20000000051 */
[----:B------:R-:W-:Y:S01]  /*d5b0*/  LOP3.LUT R44, R80, 0x64006400, RZ, 0xfc, !PT ;  /* 0x64006400502c7812 */ /* 0x000fe200078efcff */
[----:B------:R-:W-:-:S02]  /*d5c0*/  HADD2 R71, R42, -1040, -1040 ;  /* 0xe410e4102a477430 */ /* 0x000fc40000000000 */
[----:B------:R-:W-:Y:S01]  /*d5d0*/  HADD2 R69, R69, -1040, -1040 ;  /* 0xe410e41045457430 */ /* 0x000fe20000000000 */
[----:B------:R-:W-:Y:S02]  /*d5e0*/  LOP3.LUT R43, R43, 0x64006400, RZ, 0xfc, !PT ;  /* 0x640064002b2b7812 */ /* 0x000fe400078efcff */
[----:B------:R-:W-:Y:S01]  /*d5f0*/  LOP3.LUT R77, R77, 0x64006400, RZ, 0xfc, !PT ;  /* 0x640064004d4d7812 */ /* 0x000fe200078efcff */
[----:B------:R-:W-:Y:S01]  /*d600*/  HADD2 R70, R70, -1040, -1040 ;  /* 0xe410e41046467430 */ /* 0x000fe20000000000 */
[----:B------:R-:W-:Y:S01]  /*d610*/  LOP3.LUT R73, R74, 0x64006400, RZ, 0xfc, !PT ;  /* 0x640064004a497812 */ /* 0x000fe200078efcff */
[----:B------:R-:W-:Y:S01]  /*d620*/  HADD2 R44, R44, -1040, -1040 ;  /* 0xe410e4102c2c7430 */ /* 0x000fe20000000000 */
[----:B------:R-:W-:Y:S01]  /*d630*/  LOP3.LUT R41, R40, 0x64006400, RZ, 0xfc, !PT ;  /* 0x6400640028297812 */ /* 0x000fe200078efcff */
[-C--:B------:R-:W-:Y:S02]  /*d640*/  HFMA2.MMA R40, R71, R45.reuse, R72 ;  /* 0x0000002d47287235 */ /* 0x080fe40000000048 */
        /* <DEDUP_REMOVED lines=36> */
[----:B------:R-:W-:Y:S02]  /*d890*/  LOP3.LUT R33, R34, 0x1f001f, RZ, 0xc0, !PT ;  /* 0x001f001f22217812 */ /* 0x000fe400078ec0ff */
[----:B------:R-:W-:-:S02]  /*d8a0*/  LOP3.LUT R82, R35, 0x3e003e0, RZ, 0xc0, !PT ;  /* 0x03e003e023527812 */ /* 0x000fc400078ec0ff */
[----:B------:R-:W-:Y:S02]  /*d8b0*/  LOP3.LUT R86, R37, 0x100010, R86, 0xf8, !PT ;  /* 0x0010001025567812 */ /* 0x000fe400078ef856 */
[----:B------:R-:W-:Y:S02]  /*d8c0*/  LOP3.LUT R47, R47, 0x64006400, RZ, 0xfc, !PT ;  /* 0x640064002f2f7812 */ /* 0x000fe400078efcff */
[----:B------:R-:W-:Y:S02]  /*d8d0*/  LOP3.LUT R80, R80, 0x64006400, RZ, 0xfc, !PT ;  /* 0x6400640050507812 */ /* 0x000fe400078efcff */
[----:B------:R-:W-:Y:S02]  /*d8e0*/  LOP3.LUT R37, R82, 0x64006400, RZ, 0xfc, !PT ;  /* 0x6400640052257812 */ /* 0x000fe400078efcff */
[----:B------:R-:W-:Y:S02]  /*d8f0*/  LOP3.LUT R33, R33, 0x64006400, RZ, 0xfc, !PT ;  /* 0x6400640021217812 */ /* 0x000fe400078efcff */
[----:B------:R-:W-:-:S02]  /*d900*/  SHF.R.U32.HI R87, RZ, 0xb, R34 ;  /* 0x0000000bff577819 */ /* 0x000fc40000011622 */
[----:B------:R-:W-:Y:S01]  /*d910*/  SHF.R.U32.HI R88, RZ, 0xb, R35 ;  /* 0x0000000bff587819 */ /* 0x000fe20000011623 */
[-C--:B------:R-:W-:Y:S01]  /*d920*/  HFMA2 R83, R47, R78.reuse.H0_H0, -48, -48 ;  /* 0xd200d2002f537431 */ /* 0x080fe2000004004e */
[----:B------:R-:W-:Y:S01]  /*d930*/  LOP3.LUT R81, R34, 0x3e003e0, RZ, 0xc0, !PT ;  /* 0x03e003e022517812 */ /* 0x000fe200078ec0ff */
[----:B------:R-:W-:Y:S01]  /*d940*/  HADD2 R84, R80, -1040, -1040 ;  /* 0xe410e41050547430 */ /* 0x000fe20000000000 */
[----:B------:R-:W-:Y:S01]  /*d950*/  SHF.R.U32.HI R42, RZ, 0xa, R34 ;  /* 0x0000000aff2a7819 */ /* 0x000fe20000011622 */
[----:B------:R-:W-:Y:S01]  /*d960*/  HFMA2 R47, R37, R78.H0_H0, -48, -48 ;  /* 0xd200d200252f7431 */ /* 0x000fe2000004004e */
[----:B------:R-:W-:Y:S01]  /*d970*/  LOP3.LUT R34, R35, 0x1f001f, RZ, 0xc0, !PT ;  /* 0x001f001f23227812 */ /* 0x000fe200078ec0ff */
[----:B------:R-:W-:Y:S01]  /*d980*/  HADD2 R80, R33, -1040, -1040 ;  /* 0xe410e41021507430 */ /* 0x000fe20000000000 */
[----:B------:R-:W-:Y:S02]  /*d990*/  LOP3.LUT R85, R36, 0x100010, R85, 0xf8, !PT ;  /* 0x0010001024557812 */ /* 0x000fe400078ef855 */
[----:B------:R-:W-:-:S02]  /*d9a0*/  LOP3.LUT R87, R38, 0x100010, R87, 0xf8, !PT ;  /* 0x0010001026577812 */ /* 0x000fc400078ef857 */
[----:B------:R-:W-:Y:S02]  /*d9b0*/  LOP3.LUT R88, R39, 0x100010, R88, 0xf8, !PT ;  /* 0x0010001027587812 */ /* 0x000fe400078ef858 */
[----:B------:R-:W-:Y:S01]  /*d9c0*/  LOP3.LUT R32, R32, 0x64006400, RZ, 0xfc, !PT ;  /* 0x6400640020207812 */ /* 0x000fe200078efcff */
[----:B------:R-:W1:Y:S01]  /*d9d0*/  LDS.128 R36, [UR5+0x80] ;  /* 0x00008005ff247984 */ /* 0x000e620008000c00 */
[----:B------:R-:W-:Y:S02]  /*d9e0*/  SHF.R.U32.HI R43, RZ, 0xa, R35 ;  /* 0x0000000aff2b7819 */ /* 0x000fe40000011623 */
[----:B------:R-:W-:Y:S02]  /*d9f0*/  LOP3.LUT R79, R79, 0x64006400, RZ, 0xfc, !PT ;  /* 0x640064004f4f7812 */ /* 0x000fe400078efcff */
[----:B------:R-:W-:Y:S01]  /*da00*/  LOP3.LUT R35, R81, 0x64006400, RZ, 0xfc, !PT ;  /* 0x6400640051237812 */ /* 0x000fe200078efcff */
[----:B------:R-:W-:Y:S01]  /*da10*/  HADD2 R82, R32, -1040, -1040 ;  /* 0xe410e41020527430 */ /* 0x000fe20000000000 */
[----:B------:R-:W-:Y:S01]  /*da20*/  LOP3.LUT R34, R34, 0x64006400, RZ, 0xfc, !PT ;  /* 0x6400640022227812 */ /* 0x000fe200078efcff */
[-C--:B0-----:R-:W-:Y:S01]  /*da30*/  HFMA2.MMA R91, R84, R28.reuse, R91 ;  /* 0x0000001c545b7235 */ /* 0x081fe2000000005b */
[-C--:B------:R-:W-:Y:S01]  /*da40*/  HFMA2 R81, R79, R78.reuse.H0_H0, -48, -48 ;  /* 0xd200d2004f517431 */ /* 0x080fe2000004004e */
[----:B------:R-:W-:Y:S01]  /*da50*/  HFMA2.MMA R32, R80, R28, R89 ;  /* 0x0000001c50207235 */ /* 0x000fe20000000059 */
[----:B------:R-:W-:Y:S01]  /*da60*/  LOP3.LUT R42, R42, 0x1f001f, RZ, 0xc0, !PT ;  /* 0x001f001f2a2a7812 */ /* 0x000fe200078ec0ff */
[----:B------:R-:W-:Y:S01]  /*da70*/  HFMA2 R79, R35, R78.H0_H0, -48, -48 ;  /* 0xd200d200234f7431 */ /* 0x000fe2000004004e */
[----:B------:R-:W-:Y:S01]  /*da80*/  LOP3.LUT R41, R41, 0x1f001f, RZ, 0xc0, !PT ;  /* 0x001f001f29297812 */ /* 0x000fe200078ec0ff */
[----:B------:R-:W-:Y:S01]  /*da90*/  HADD2 R78, R34, -1040, -1040 ;  /* 0xe410e410224e7430 */ /* 0x000fe20000000000 */
[----:B------:R-:W-:Y:S01]  /*daa0*/  LOP3.LUT R42, R42, 0x64006400, RZ, 0xfc, !PT ;  /* 0x640064002a2a7812 */ /* 0x000fe200078efcff */
[-C--:B------:R-:W-:Y:S01]  /*dab0*/  HFMA2 R90, R82, R28.reuse, R90 ;  /* 0x0000001c525a7231 */ /* 0x080fe2000000005a */
[-C--:B------:R-:W-:Y:S01]  /*dac0*/  HFMA2.MMA R89, R83, R29.reuse, R91 ;  /* 0x0000001d53597235 */ /* 0x080fe2000000005b */
[----:B------:R-:W-:Y:S01]  /*dad0*/  HFMA2 R92, R78, R28, R92 ;  /* 0x0000001c4e5c7231 */ /* 0x000fe2000000005c */
[----:B------:R-:W-:Y:S01]  /*dae0*/  HFMA2.MMA R28, R79, R29, R32 ;  /* 0x0000001d4f1c7235 */ /* 0x000fe20000000020 */
[----:B------:R-:W-:-:S02]  /*daf0*/  LOP3.LUT R41, R41, 0x64006400, RZ, 0xfc, !PT ;  /* 0x6400640029297812 */ /* 0x000fc400078efcff */
[----:B------:R-:W-:Y:S01]  /*db00*/  LOP3.LUT R93, R43, 0x1f001f, RZ, 0xc0, !PT ;  /* 0x001f001f2b5d7812 */ /* 0x000fe200078ec0ff */
[----:B------:R-:W-:Y:S01]  /*db10*/  HFMA2 R90, R81, R29, R90 ;  /* 0x0000001d515a7231 */ /* 0x000fe2000000005a */
[----:B------:R-:W-:Y:S01]  /*db20*/  LOP3.LUT R91, R86, 0x64006400, RZ, 0xfc, !PT ;  /* 0x64006400565b7812 */ /* 0x000fe200078efcff */
[----:B------:R-:W-:Y:S01]  /*db30*/  HADD2 R86, R42, -1040, -1040 ;  /* 0xe410e4102a567430 */ /* 0x000fe20000000000 */
[----:B------:R-:W-:Y:S01]  /*db40*/  LOP3.LUT R43, R87, 0x64006400, RZ, 0xfc, !PT ;  /* 0x64006400572b7812 */ /* 0x000fe200078efcff */
[----:B------:R-:W-:Y:S01]  /*db50*/  HADD2 R87, R41, -1040, -1040 ;  /* 0xe410e41029577430 */ /* 0x000fe20000000000 */
[----:B------:R-:W-:Y:S01]  /*db60*/  LOP3.LUT R40, R40, 0x1f001f, RZ, 0xc0, !PT ;  /* 0x001f001f28287812 */ /* 0x000fe200078ec0ff */
[----:B------:R-:W0:Y:S02]  /*db70*/  LDS.128 R32, [UR5+0x90] ;  /* 0x00009005ff207984 */ /* 0x000e240008000c00 */
[----:B------:R-:W-:Y:S01]  /*db80*/  HFMA2.MMA R28, R86, R30, R28 ;  /* 0x0000001e561c7235 */ /* 0x000fe2000000001c */
[----:B------:R-:W-:-:S02]  /*db90*/  HFMA2 R41, R87, R30, R90 ;  /* 0x0000001e57297231 */ /* 0x000fc4000000005a */
[----:B------:R-:W-:Y:S01]  /*dba0*/  HADD2 R90, R43, -1040, -1040 ;  /* 0xe410e4102b5a7430 */ /* 0x000fe20000000000 */
[----:B------:R-:W-:Y:S01]  /*dbb0*/  LOP3.LUT R40, R40, 0x64006400, RZ, 0xfc, !PT ;  /* 0x6400640028287812 */ /* 0x000fe200078efcff */
[----:B------:R-:W-:Y:S01]  /*dbc0*/  HFMA2 R29, R47, R29, R92 ;  /* 0x0000001d2f1d7231 */ /* 0x000fe2000000005c */
[----:B------:R-:W-:Y:S02]  /*dbd0*/  LOP3.LUT R92, R85, 0x64006400, RZ, 0xfc, !PT ;  /* 0x64006400555c7812 */ /* 0x000fe400078efcff */
[----:B------:R-:W-:Y:S01]  /*dbe0*/  LOP3.LUT R85, R93, 0x64006400, RZ, 0xfc, !PT ;  /* 0x640064005d557812 */ /* 0x000fe200078efcff */
[----:B------:R-:W-:Y:S01]  /*dbf0*/  HFMA2.MMA R28, R90, R31, R28 ;  /* 0x0000001f5a1c7235 */ /* 0x000fe2000000001c */
[----:B------:R-:W-:Y:S01]  /*dc00*/  LOP3.LUT R93, R88, 0x64006400, RZ, 0xfc, !PT ;  /* 0x64006400585d7812 */ /* 0x000fe200078efcff */
[----:B------:R-:W-:Y:S02]  /*dc10*/  HADD2 R88, R40, -1040, -1040 ;  /* 0xe410e41028587430 */ /* 0x000fe40000000000 */
[----:B------:R-:W-:-:S02]  /*dc20*/  HADD2 R85, R85, -1040, -1040 ;  /* 0xe410e41055557430 */ /* 0x000fc40000000000 */
[----:B------:R-:W-:Y:S02]  /*dc30*/  HADD2 R92, R92, -1040, -1040 ;  /* 0xe410e4105c5c7430 */ /* 0x000fe40000000000 */
[----:B------:R-:W-:Y:S02]  /*dc40*/  HFMA2.MMA R40, R88, R30, R89 ;  /* 0x0000001e58287235 */ /* 0x000fe40000000059 */
[----:B------:R-:W-:Y:S01]  /*dc50*/  HADD2 R94, R28.H0_H0, R28.H1_H1 ;  /* 0x3000001c1c5e7230 */ /* 0x000fe20000000800 */
[----:B-1----:R-:W-:Y:S01]  /*dc60*/  HFMA2.MMA R28, R20, R36, RZ ;  /* 0x00000024141c7235 */ /* 0x002fe200000000ff */
[----:B------:R-:W-:Y:S02]  /*dc70*/  HFMA2 R29, R85, R30, R29 ;  /* 0x0000001e551d7231 */ /* 0x000fe4000000001d */
[----:B------:R-:W-:Y:S02]  /*dc80*/  HADD2 R91, R91, -1040, -1040 ;  /* 0xe410e4105b5b7430 */ /* 0x000fe40000000000 */
[----:B------:R-:W-:Y:S01]  /*dc90*/  HADD2 R89, R93, -1040, -1040 ;  /* 0xe410e4105d597430 */ /* 0x000fe20000000000 */
[----:B------:R-:W-:Y:S01]  /*dca0*/  HFMA2.MMA R40, R92, R31, R40 ;  /* 0x0000001f5c287235 */ /* 0x000fe20000000028 */
[----:B------:R-:W-:-:S02]  /*dcb0*/  HFMA2 R41, R91, R31, R41 ;  /* 0x0000001f5b297231 */ /* 0x000fc40000000029 */
[----:B------:R-:W-:Y:S01]  /*dcc0*/  HFMA2 R29, R89, R31, R29 ;  /* 0x0000001f591d7231 */ /* 0x000fe2000000001d */
[----:B------:R-:W-:Y:S02]  /*dcd0*/  HFMA2.MMA R31, R2, R36, RZ ;  /* 0x00000024021f7235 */ /* 0x000fe400000000ff */
[-C--:B------:R-:W-:Y:S01]  /*dce0*/  HFMA2.MMA R30, R18, R37.reuse, R28 ;  /* 0x00000025121e7235 */ /* 0x080fe2000000001c */
[----:B------:R-:W-:Y:S02]  /*dcf0*/  HADD2 R93, R29.H0_H0, R29.H1_H1 ;  /* 0x3000001d1d5d7230 */ /* 0x000fe40000000800 */
[-C--:B------:R-:W-:Y:S02]  /*dd00*/  HFMA2 R29, R0, R36.reuse, RZ.H0_H0 ;  /* 0x00000024001d7231 */ /* 0x080fe400000400ff */
[----:B------:R-:W-:Y:S01]  /*dd10*/  HFMA2 R36, R19, R36, RZ.H0_H0 ;  /* 0x0000002413247231 */ /* 0x000fe200000400ff */
[----:B------:R-:W-:-:S03]  /*dd20*/  HFMA2.MMA R31, R16, R37, R31 ;  /* 0x00000025101f7235 */ /* 0x000fc6000000001f */
[----:B------:R-:W-:Y:S01]  /*dd30*/  HFMA2 R28, R15, R37, R36 ;  /* 0x000000250f1c7231 */ /* 0x000fe20000000024 */
[-C--:B------:R-:W-:Y:S01]  /*dd40*/  HFMA2.MMA R36, R60, R38.reuse, R30 ;  /* 0x000000263c247235 */ /* 0x080fe2000000001e */
[----:B------:R-:W-:Y:S02]  /*dd50*/  HADD2 R96, R40.H0_H0, R40.H1_H1 ;  /* 0x3000002828607230 */ /* 0x000fe40000000800 */
[----:B------:R-:W-:Y:S01]  /*dd60*/  HADD2 R95, R41.H0_H0, R41.H1_H1 ;  /* 0x30000029295f7230 */ /* 0x000fe20000000800 */
[----:B------:R-:W-:Y:S01]  /*dd70*/  HFMA2.MMA R97, R21, R38, R31 ;  /* 0x0000002615617235 */ /* 0x000fe2000000001f */
[----:B------:R-:W1:Y:S03]  /*dd80*/  LDS.128 R40, [UR5+0xa0] ;  /* 0x0000a005ff287984 */ /* 0x000e660008000c00 */
[----:B------:R-:W-:-:S04]  /*dd90*/  HFMA2.MMA R36, R48, R39, R36 ;  /* 0x0000002730247235 */ /* 0x000fc80000000024 */
[----:B------:R-:W-:Y:S01]  /*dda0*/  HFMA2.MMA R97, R25, R39, R97 ;  /* 0x0000002719617235 */ /* 0x000fe20000000061 */
[----:B------:R-:W-:-:S03]  /*ddb0*/  HFMA2 R29, R17, R37, R29 ;  /* 0x00000025111d7231 */ /* 0x000fc6000000001d */
        /* <DEDUP_REMOVED lines=12> */
[----:B------:R-:W-:Y:S01]  /*de80*/  HFMA2.MMA R97, R57, R34, R97 ;  /* 0x0000002239617235 */ /* 0x000fe20000000061 */
[----:B------:R-:W-:-:S03]  /*de90*/  HFMA2 R37, R54, R33, R37 ;  /* 0x0000002136257231 */ /* 0x000fc60000000025 */
[-C--:B------:R-:W-:Y:S01]  /*dea0*/  HFMA2.MMA R36, R64, R35.reuse, R32 ;  /* 0x0000002340247235 */ /* 0x080fe20000000020 */
[----:B------:R-:W-:Y:S02]  /*deb0*/  HFMA2 R38, R52, R33, R38 ;  /* 0x0000002134267231 */ /* 0x000fe40000000026 */
[-C--:B------:R-:W-:Y:S01]  /*dec0*/  HFMA2 R37, R58, R34.reuse, R37 ;  /* 0x000000223a257231 */ /* 0x080fe20000000025 */
[----:B------:R-:W-:Y:S01]  /*ded0*/  HFMA2.MMA R97, R62, R35, R97 ;  /* 0x000000233e617235 */ /* 0x000fe20000000061 */
[----:B------:R-:W-:-:S03]  /*dee0*/  HFMA2 R38, R56, R34, R38 ;  /* 0x0000002238267231 */ /* 0x000fc60000000026 */
        /* <DEDUP_REMOVED lines=9> */
[----:B------:R-:W-:Y:S01]  /*df80*/  HFMA2.MMA R36, R69, R41, R97 ;  /* 0x0000002945247235 */ /* 0x000fe20000000061 */
[----:B------:R-:W-:-:S03]  /*df90*/  HFMA2 R38, R70, R41, R38 ;  /* 0x0000002946267231 */ /* 0x000fc60000000026 */
[-C--:B------:R-:W-:Y:S01]  /*dfa0*/  HFMA2.MMA R40, R74, R42.reuse, R37 ;  /* 0x0000002a4a287235 */ /* 0x080fe20000000025 */
[----:B------:R-:W-:Y:S01]  /*dfb0*/  HFMA2 R39, R44, R41, R39 ;  /* 0x000000292c277231 */ /* 0x000fe20000000027 */
[----:B------:R-:W-:Y:S01]  /*dfc0*/  @!P0 PRMT R110, R110, 0x7610, R98 ;  /* 0x000076106e6e8816 */ /* 0x000fe20000000062 */
[-C--:B------:R-:W-:Y:S01]  /*dfd0*/  HFMA2 R41, R73, R42.reuse, R38 ;  /* 0x0000002a49297231 */ /* 0x080fe20000000026 */
[----:B------:R-:W-:Y:S01]  /*dfe0*/  HFMA2.MMA R97, R72, R42, R36 ;  /* 0x0000002a48617235 */ /* 0x000fe20000000024 */
[----:B------:R-:W-:Y:S02]  /*dff0*/  HFMA2 R98, R45, R42, R39 ;  /* 0x0000002a2d627231 */ /* 0x000fe40000000027 */
[----:B------:R-:W-:Y:S01]  /*e000*/  HFMA2 R41, R76, R43, R41 ;  /* 0x0000002b4c297231 */ /* 0x000fe20000000029 */
[-C--:B------:R-:W-:Y:S01]  /*e010*/  HFMA2.MMA R42, R77, R43.reuse, R40 ;  /* 0x0000002b4d2a7235 */ /* 0x080fe20000000028 */
[----:B------:R-:W2:Y:S03]  /*e020*/  LDS.128 R36, [UR5+0x110] ;  /* 0x00011005ff247984 */ /* 0x000ea60008000c00 */
[----:B------:R-:W-:-:S04]  /*e030*/  HFMA2.MMA R40, R75, R43, R97 ;  /* 0x0000002b4b287235 */ /* 0x000fc80000000061 */
[----:B0-----:R-:W-:-:S04]  /*e040*/  HFMA2.MMA R42, R84, R28, R42 ;  /* 0x0000001c542a7235 */ /* 0x001fc8000000002a */
[----:B------:R-:W-:Y:S01]  /*e050*/  HFMA2.MMA R40, R80, R28, R40 ;  /* 0x0000001c50287235 */ /* 0x000fe20000000028 */
[----:B------:R-:W-:-:S03]  /*e060*/  HFMA2 R98, R46, R43, R98 ;  /* 0x0000002b2e627231 */ /* 0x000fc60000000062 */
[-C--:B------:R-:W-:Y:S01]  /*e070*/  HFMA2.MMA R42, R83, R29.reuse, R42 ;  /* 0x0000001d532a7235 */ /* 0x080fe2000000002a */
[-C--:B------:R-:W-:Y:S02]  /*e080*/  HFMA2 R41, R82, R28.reuse, R41 ;  /* 0x0000001c52297231 */ /* 0x080fe40000000029 */
[----:B------:R-:W-:Y:S01]  /*e090*/  HFMA2 R98, R78, R28, R98 ;  /* 0x0000001c4e627231 */ /* 0x000fe20000000062 */
[----:B------:R-:W-:-:S04]  /*e0a0*/  HFMA2.MMA R43, R79, R29, R40 ;  /* 0x0000001d4f2b7235 */ /* 0x000fc80000000028 */
        /* <DEDUP_REMOVED lines=10> */
[-C--:B-1----:R-:W-:Y:S01]  /*e150*/  HFMA2.MMA R28, R20, R32.reuse, RZ ;  /* 0x00000020141c7235 */ /* 0x082fe200000000ff */
[-C--:B------:R-:W-:Y:S01]  /*e160*/  HFMA2 R29, R91, R31.reuse, R29 ;  /* 0x0000001f5b1d7231 */ /* 0x080fe2000000001d */
[----:B------:R-:W0:Y:S01]  /*e170*/  LDS.128 R40, [UR5+0x120] ;  /* 0x00012005ff287984 */ /* 0x000e220008000c00 */
        /* <DEDUP_REMOVED lines=16> */
[-C--:B--2---:R-:W-:Y:S01]  /*e280*/  HFMA2.MMA R32, R51, R36.reuse, R32 ;  /* 0x0000002433207235 */ /* 0x084fe20000000020 */
[-C--:B------:R-:W-:Y:S01]  /*e290*/  HFMA2 R101, R22, R34.reuse, R101 ;  /* 0x0000002216657231 */ /* 0x080fe20000000065 */
[----:B------:R-:W-:Y:S01]  /*e2a0*/  HFMA2.MMA R102, R49, R36, R102 ;  /* 0x0000002431667235 */ /* 0x000fe20000000066 */
[----:B------:R-:W-:Y:S01]  /*e2b0*/  HFMA2 R33, R23, R34, R33 ;  /* 0x0000002217217231 */ /* 0x000fe20000000021 */
[----:B------:R-:W1:Y:S01]  /*e2c0*/  LDS.128 R28, [UR5+0x130] ;  /* 0x00013005ff1c7984 */ /* 0x000e620008000c00 */
[----:B------:R-:W-:-:S03]  /*e2d0*/  HFMA2 R101, R26, R35, R101 ;  /* 0x000000231a657231 */ /* 0x000fc60000000065 */
[-C--:B------:R-:W-:Y:S01]  /*e2e0*/  HFMA2.MMA R32, R55, R37.reuse, R32 ;  /* 0x0000002537207235 */ /* 0x080fe20000000020 */
[----:B------:R-:W-:Y:S01]  /*e2f0*/  HFMA2 R33, R24, R35, R33 ;  /* 0x0000002318217231 */ /* 0x000fe20000000021 */
[----:B------:R-:W-:Y:S01]  /*e300*/  HFMA2.MMA R102, R53, R37, R102 ;  /* 0x0000002535667235 */ /* 0x000fe20000000066 */
[-C--:B------:R-:W-:Y:S02]  /*e310*/  HFMA2 R101, R50, R36.reuse, R101 ;  /* 0x0000002432657231 */ /* 0x080fe40000000065 */
[----:B------:R-:W-:-:S03]  /*e320*/  HFMA2 R33, R27, R36, R33 ;  /* 0x000000241b217231 */ /* 0x000fc60000000021 */
        /* <DEDUP_REMOVED lines=9> */
[----:B------:R-:W-:Y:S02]  /*e3c0*/  HFMA2 R38, R56, R38, R33 ;  /* 0x0000002638267231 */ /* 0x000fe40000000021 */
[-C--:B------:R-:W-:Y:S01]  /*e3d0*/  HFMA2 R101, R63, R39.reuse, R101 ;  /* 0x000000273f657231 */ /* 0x080fe20000000065 */
[----:B------:R-:W0:Y:S02]  /*e3e0*/  LDS.128 R32, [UR5+0x180] ;  /* 0x00018005ff207984 */ /* 0x000e240008000c00 */
[-C--:B------:R-:W-:Y:S01]  /*e3f0*/  HFMA2.MMA R37, R71, R41.reuse, R36 ;  /* 0x0000002947257235 */ /* 0x080fe20000000024 */
[----:B------:R-:W-:Y:S01]  /*e400*/  HFMA2 R38, R61, R39, R38 ;  /* 0x000000273d267231 */ /* 0x000fe20000000026 */
[----:B------:R-:W-:Y:S01]  /*e410*/  HFMA2.MMA R36, R69, R41, R102 ;  /* 0x0000002945247235 */ /* 0x000fe20000000066 */
[----:B------:R-:W-:-:S02]  /*e420*/  HFMA2 R101, R67, R40, R101 ;  /* 0x0000002843657231 */ /* 0x000fc40000000065 */
[----:B------:R-:W-:-:S03]  /*e430*/  HFMA2 R38, R65, R40, R38 ;  /* 0x0000002841267231 */ /* 0x000fc60000000026 */
[-C--:B------:R-:W-:Y:S01]  /*e440*/  HFMA2.MMA R40, R74, R42.reuse, R37 ;  /* 0x0000002a4a287235 */ /* 0x080fe20000000025 */
[-C--:B------:R-:W-:Y:S02]  /*e450*/  HFMA2 R101, R70, R41.reuse, R101 ;  /* 0x0000002946657231 */ /* 0x080fe40000000065 */
[----:B------:R-:W-:Y:S01]  /*e460*/  HFMA2 R38, R44, R41, R38 ;  /* 0x000000292c267231 */ /* 0x000fe20000000026 */
[----:B------:R-:W-:Y:S01]  /*e470*/  HFMA2.MMA R102, R72, R42, R36 ;  /* 0x0000002a48667235 */ /* 0x000fe20000000024 */
[-C--:B------:R-:W-:Y:S02]  /*e480*/  HFMA2 R101, R73, R42.reuse, R101 ;  /* 0x0000002a49657231 */ /* 0x080fe40000000065 */
[----:B------:R-:W-:Y:S01]  /*e490*/  HFMA2 R103, R45, R42, R38 ;  /* 0x0000002a2d677231 */ /* 0x000fe20000000026 */
[-C--:B------:R-:W-:Y:S01]  /*e4a0*/  HFMA2.MMA R42, R77, R43.reuse, R40 ;  /* 0x0000002b4d2a7235 */ /* 0x080fe20000000028 */
[----:B------:R-:W-:Y:S01]  /*e4b0*/  HFMA2 R41, R76, R43, R101 ;  /* 0x0000002b4c297231 */ /* 0x000fe20000000065 */
[----:B------:R-:W2:Y:S02]  /*e4c0*/  LDS.128 R36, [UR5+0x190] ;  /* 0x00019005ff247984 */ /* 0x000ea40008000c00 */
[----:B------:R-:W-:-:S04]  /*e4d0*/  HFMA2.MMA R40, R75, R43, R102 ;  /* 0x0000002b4b287235 */ /* 0x000fc80000000066 */
[----:B-1----:R-:W-:-:S04]  /*e4e0*/  HFMA2.MMA R42, R84, R28, R42 ;  /* 0x0000001c542a7235 */ /* 0x002fc8000000002a */
        /* <DEDUP_REMOVED lines=14> */
[----:B------:R-:W1:Y:S02]  /*e5d0*/  LDS.128 R40, [UR5+0x1a0] ;  /* 0x0001a005ff287984 */ /* 0x000e640008000c00 */
[----:B------:R-:W-:Y:S01]  /*e5e0*/  HADD2 R104, R28.H0_H0, R28.H1_H1 ;  /* 0x3000001c1c687230 */ /* 0x000fe20000000800 */
[----:B0-----:R-:W-:Y:S01]  /*e5f0*/  HFMA2.MMA R28, R20, R32, RZ ;  /* 0x00000020141c7235 */ /* 0x001fe200000000ff */
[----:B------:R-:W-:-:S02]  /*e600*/  HFMA2 R29, R91, R31, R29 ;  /* 0x0000001f5b1d7231 */ /* 0x000fc4000000001d */
[----:B------:R-:W-:Y:S02]  /*e610*/  HFMA2 R31, R89, R31, R103 ;  /* 0x0000001f591f7231 */ /* 0x000fe40000000067 */
[----:B------:R-:W-:Y:S01]  /*e620*/  HADD2 R102, R101.H0_H0, R101.H1_H1 ;  /* 0x3000006565667230 */ /* 0x000fe20000000800 */
[----:B------:R-:W-:Y:S01]  /*e630*/  HFMA2.MMA R30, R2, R32, RZ ;  /* 0x00000020021e7235 */ /* 0x000fe200000000ff */
[----:B------:R-:W-:Y:S02]  /*e640*/  HADD2 R103, R29.H0_H0, R29.H1_H1 ;  /* 0x3000001d1d677230 */ /* 0x000fe40000000800 */
[----:B------:R-:W-:Y:S02]  /*e650*/  HADD2 R101, R31.H0_H0, R31.H1_H1 ;  /* 0x3000001f1f657230 */ /* 0x000fe40000000800 */
[-C--:B------:R-:W-:Y:S02]  /*e660*/  HFMA2 R29, R0, R32.reuse, RZ.H0_H0 ;  /* 0x00000020001d7231 */ /* 0x080fe400000400ff */
[----:B------:R-:W-:Y:S01]  /*e670*/  HFMA2 R31, R19, R32, RZ.H0_H0 ;  /* 0x00000020131f7231 */ /* 0x000fe200000400ff */
[----:B------:R-:W-:-:S02]  /*e680*/  HFMA2.MMA R32, R18, R33, R28 ;  /* 0x0000002112207235 */ /* 0x000fc4000000001c */
        /* <DEDUP_REMOVED lines=24> */
[-C--:B-1----:R-:W-:Y:S01]  /*e810*/  HFMA2.MMA R36, R68, R40.reuse, R36 ;  /* 0x0000002844247235 */ /* 0x082fe20000000024 */
[-C--:B------:R-:W-:Y:S01]  /*e820*/  HFMA2 R106, R58, R38.reuse, R106 ;  /* 0x000000263a6a7231 */ /* 0x080fe2000000006a */
[----:B------:R-:W-:Y:S01]  /*e830*/  HFMA2.MMA R107, R66, R40, R107 ;  /* 0x00000028426b7235 */ /* 0x000fe2000000006b */
[----:B------:R-:W-:Y:S02]  /*e840*/  HFMA2 R38, R56, R38, R33 ;  /* 0x0000002638267231 */ /* 0x000fe40000000021 */
[-C--:B------:R-:W-:Y:S01]  /*e850*/  HFMA2 R106, R63, R39.reuse, R106 ;  /* 0x000000273f6a7231 */ /* 0x080fe2000000006a */
[----:B------:R-:W1:Y:S02]  /*e860*/  LDS.128 R32, [UR5+0x200] ;  /* 0x00020005ff207984 */ /* 0x000e640008000c00 */
        /* <DEDUP_REMOVED lines=15> */
[----:B0-----:R-:W-:Y:S01]  /*e960*/  HFMA2.MMA R42, R84, R28, R42 ;  /* 0x0000001c542a7235 */ /* 0x001fe2000000002a */
[----:B------:R-:W-:-:S03]  /*e970*/  HFMA2 R108, R46, R43, R108 ;  /* 0x0000002b2e6c7231 */ /* 0x000fc6000000006c */
[----:B------:R-:W-:-:S04]  /*e980*/  HFMA2.MMA R40, R80, R28, R40 ;  /* 0x0000001c50287235 */ /* 0x000fc80000000028 */
[-C--:B------:R-:W-:Y:S01]  /*e990*/  HFMA2.MMA R42, R83, R29.reuse, R42 ;  /* 0x0000001d532a7235 */ /* 0x080fe2000000002a */
[-C--:B------:R-:W-:Y:S02]  /*e9a0*/  HFMA2 R41, R82, R28.reuse, R41 ;  /* 0x0000001c52297231 */ /* 0x080fe40000000029 */
[----:B------:R-:W-:Y:S01]  /*e9b0*/  HFMA2 R108, R78, R28, R108 ;  /* 0x0000001c4e6c7231 */ /* 0x000fe2000000006c */
        /* <DEDUP_REMOVED lines=8> */
[----:B------:R-:W-:Y:S01]  /*ea40*/  HFMA2.MMA R108, R90, R31, R106 ;  /* 0x0000001f5a6c7235 */ /* 0x000fe2000000006a */
[-C--:B------:R-:W-:Y:S01]  /*ea50*/  HFMA2 R29, R91, R31.reuse, R29 ;  /* 0x0000001f5b1d7231 */ /* 0x080fe2000000001d */
[----:B------:R-:W0:Y:S01]  /*ea60*/  LDS.128 R40, [UR5+0x220] ;  /* 0x00022005ff287984 */ /* 0x000e220008000c00 */
[----:B------:R-:W-:Y:S01]  /*ea70*/  HFMA2 R30, R89, R31, R30 ;  /* 0x0000001f591e7231 */ /* 0x000fe2000000001e */
[-C--:B-1----:R-:W-:Y:S02]  /*ea80*/  HFMA2.MMA R31, R2, R32.reuse, RZ ;  /* 0x00000020021f7235 */ /* 0x082fe400000000ff */
[----:B------:R-:W-:Y:S01]  /*ea90*/  HADD2 R106, R28.H0_H0, R28.H1_H1 ;  /* 0x3000001c1c6a7230 */ /* 0x000fe20000000800 */
[----:B------:R-:W-:Y:S01]  /*eaa0*/  HFMA2.MMA R28, R20, R32, RZ ;  /* 0x00000020141c7235 */ /* 0x000fe200000000ff */
[----:B------:R-:W-:-:S02]  /*eab0*/  HADD2 R109, R30.H0_H0, R30.H1_H1 ;  /* 0x3000001e1e6d7230 */ /* 0x000fc40000000800 */
[----:B------:R-:W-:Y:S02]  /*eac0*/  HADD2 R107, R29.H0_H0, R29.H1_H1 ;  /* 0x3000001d1d6b7230 */ /* 0x000fe40000000800 */
[-C--:B------:R-:W-:Y:S01]  /*ead0*/  HFMA2.MMA R31, R16, R33.reuse, R31 ;  /* 0x00000021101f7235 */ /* 0x080fe2000000001f */
[-C--:B------:R-:W-:Y:S02]  /*eae0*/  HFMA2 R29, R0, R32.reuse, RZ.H0_H0 ;  /* 0x00000020001d7231 */ /* 0x080fe400000400ff */
[----:B------:R-:W-:Y:S01]  /*eaf0*/  HFMA2.MMA R30, R18, R33, R28 ;  /* 0x00000021121e7235 */ /* 0x000fe2000000001c */
[----:B------:R-:W-:Y:S02]  /*eb00*/  HFMA2 R32, R19, R32, RZ.H0_H0 ;  /* 0x0000002013207231 */ /* 0x000fe400000400ff */
[-C--:B------:R-:W-:Y:S02]  /*eb10*/  HFMA2 R29, R17, R33.reuse, R29 ;  /* 0x00000021111d7231 */ /* 0x080fe4000000001d */
[----:B------:R-:W-:Y:S01]  /*eb20*/  HFMA2 R28, R15, R33, R32 ;  /* 0x000000210f1c7231 */ /* 0x000fe20000000020 */
[----:B------:R-:W-:-:S02]  /*eb30*/  HFMA2.MMA R32, R21, R34, R31 ;  /* 0x0000002215207235 */ /* 0x000fc4000000001f */
[----:B------:R-:W-:-:S06]  /*eb40*/  HFMA2.MMA R33, R60, R34, R30 ;  /* 0x000000223c217235 */ /* 0x000fcc000000001e */
[-C--:B------:R-:W-:Y:S02]  /*eb50*/  HFMA2.MMA R32, R25, R35.reuse, R32 ;  /* 0x0000002319207235 */ /* 0x080fe40000000020 */
[----:B------:R-:W-:Y:S01]  /*eb60*/  HFMA2.MMA R33, R48, R35, R33 ;  /* 0x0000002330217235 */ /* 0x000fe20000000021 */
[-C--:B------:R-:W-:Y:S02]  /*eb70*/  HFMA2 R117, R22, R34.reuse, R29 ;  /* 0x0000002216757231 */ /* 0x080fe4000000001d */
[----:B------:R-:W-:-:S03]  /*eb80*/  HFMA2 R34, R23, R34, R28 ;  /* 0x0000002217227231 */ /* 0x000fc6000000001c */
[-C--:B--2---:R-:W-:Y:S02]  /*eb90*/  HFMA2.MMA R32, R49, R36.reuse, R32 ;  /* 0x0000002431207235 */ /* 0x084fe40000000020 */
[----:B------:R-:W-:Y:S01]  /*eba0*/  HFMA2.MMA R33, R51, R36, R33 ;  /* 0x0000002433217235 */ /* 0x000fe20000000021 */
[-C--:B------:R-:W-:Y:S01]  /*ebb0*/  HFMA2 R117, R26, R35.reuse, R117 ;  /* 0x000000231a757231 */ /* 0x080fe20000000075 */
[----:B------:R-:W-:Y:S01]  /*ebc0*/  LDS.128 R28, [UR5+0x230] ;  /* 0x00023005ff1c7984 */ /* 0x000fe20008000c00 */
[----:B------:R-:W-:Y:S02]  /*ebd0*/  HFMA2 R34, R24, R35, R34 ;  /* 0x0000002318227231 */ /* 0x000fe40000000022 */
[-C--:B------:R-:W-:Y:S02]  /*ebe0*/  HFMA2 R117, R50, R36.reuse, R117 ;  /* 0x0000002432757231 */ /* 0x080fe40000000075 */
[----:B------:R-:W-:Y:S01]  /*ebf0*/  HFMA2 R36, R27, R36, R34 ;  /* 0x000000241b247231 */ /* 0x000fe20000000022 */
[----:B------:R-:W-:-:S02]  /*ec00*/  HFMA2.MMA R33, R55, R37, R33 ;  /* 0x0000002537217235 */ /* 0x000fc40000000021 */
[----:B------:R-:W-:Y:S01]  /*ec10*/  HFMA2.MMA R34, R53, R37, R32 ;  /* 0x0000002535227235 */ /* 0x000fe20000000020 */
[-C--:B------:R-:W-:Y:S02]  /*ec20*/  HFMA2 R117, R54, R37.reuse, R117 ;  /* 0x0000002536757231 */ /* 0x080fe40000000075 */
[----:B------:R-:W-:-:S03]  /*ec30*/  HFMA2 R36, R52, R37, R36 ;  /* 0x0000002534247231 */ /* 0x000fc60000000024 */
[-C--:B------:R-:W-:Y:S02]  /*ec40*/  HFMA2.MMA R32, R59, R38.reuse, R33 ;  /* 0x000000263b207235 */ /* 0x080fe40000000021 */
[----:B------:R-:W-:Y:S01]  /*ec50*/  HFMA2.MMA R34, R57, R38, R34 ;  /* 0x0000002639227235 */ /* 0x000fe20000000022 */
[-C--:B------:R-:W-:Y:S02]  /*ec60*/  HFMA2 R117, R58, R38.reuse, R117 ;  /* 0x000000263a757231 */ /* 0x080fe40000000075 */
[----:B------:R-:W-:Y:S02]  /*ec70*/  HFMA2 R33, R56, R38, R36 ;  /* 0x0000002638217231 */ /* 0x000fe40000000024 */
[-C--:B------:R-:W-:Y:S01]  /*ec80*/  HFMA2 R38, R63, R39.reuse, R117 ;  /* 0x000000273f267231 */ /* 0x080fe20000000075 */
[-C--:B------:R-:W-:Y:S02]  /*ec90*/  HFMA2.MMA R37, R64, R39.reuse, R32 ;  /* 0x0000002740257235 */ /* 0x080fe40000000020 */
[----:B------:R-:W-:Y:S01]  /*eca0*/  HFMA2.MMA R36, R62, R39, R34 ;  /* 0x000000273e247235 */ /* 0x000fe20000000022 */
[----:B------:R-:W-:-:S02]  /*ecb0*/  HFMA2 R39, R61, R39, R33 ;  /* 0x000000273d277231 */ /* 0x000fc40000000021 */
[----:B------:R-:W1:Y:S03]  /*ecc0*/  LDS.128 R32, [UR5+0x280] ;  /* 0x00028005ff207984 */ /* 0x000e660008000c00 */
        /* <DEDUP_REMOVED lines=16> */
[----:B------:R-:W0:Y:S01]  /*edd0*/  LDS.128 R36, [UR5+0x290] ;  /* 0x00029005ff247984 */ /* 0x000e220008000c00 */
[-C--:B-1----:R-:W-:Y:S02]  /*ede0*/  HFMA2.MMA R20, R20, R32.reuse, RZ ;  /* 0x0000002014147235 */ /* 0x082fe400000000ff */
[----:B------:R-:W-:-:S02]  /*edf0*/  HFMA2.MMA R2, R2, R32, RZ ;  /* 0x0000002002027235 */ /* 0x000fc400000000ff */
[-C--:B------:R-:W-:Y:S02]  /*ee00*/  HFMA2.MMA R42, R84, R28.reuse, R42 ;  /* 0x0000001c542a7235 */ /* 0x080fe4000000002a */
[----:B------:R-:W-:Y:S02]  /*ee10*/  HFMA2.MMA R40, R80, R28, R40 ;  /* 0x0000001c50287235 */ /* 0x000fe40000000028 */
[-C--:B------:R-:W-:Y:S01]  /*ee20*/  HFMA2.MMA R20, R18, R33.reuse, R20 ;  /* 0x0000002112147235 */ /* 0x080fe20000000014 */
[-C--:B------:R-:W-:Y:S01]  /*ee30*/  HFMA2 R41, R82, R28.reuse, R41 ;  /* 0x0000001c52297231 */ /* 0x080fe20000000029 */
[----:B------:R-:W-:Y:S01]  /*ee40*/  HFMA2.MMA R2, R16, R33, R2 ;  /* 0x0000002110027235 */ /* 0x000fe20000000002 */
[----:B------:R-:W-:Y:S01]  /*ee50*/  HFMA2 R28, R78, R28, R43 ;  /* 0x0000001c4e1c7231 */ /* 0x000fe2000000002b */
[-C--:B------:R-:W-:Y:S02]  /*ee60*/  HFMA2.MMA R42, R83, R29.reuse, R42 ;  /* 0x0000001d532a7235 */ /* 0x080fe4000000002a */
[----:B------:R-:W-:-:S02]  /*ee70*/  HFMA2.MMA R43, R79, R29, R40 ;  /* 0x0000001d4f2b7235 */ /* 0x000fc40000000028 */
[-C--:B------:R-:W-:Y:S01]  /*ee80*/  HFMA2.MMA R20, R60, R34.reuse, R20 ;  /* 0x000000223c147235 */ /* 0x080fe20000000014 */
[-C--:B------:R-:W-:Y:S01]  /*ee90*/  HFMA2 R41, R81, R29.reuse, R41 ;  /* 0x0000001d51297231 */ /* 0x080fe20000000029 */
[----:B------:R-:W-:Y:S01]  /*eea0*/  HFMA2.MMA R2, R21, R34, R2 ;  /* 0x0000002215027235 */ /* 0x000fe20000000002 */
[----:B------:R-:W-:Y:S01]  /*eeb0*/  HFMA2 R119, R47, R29, R28 ;  /* 0x0000001d2f777231 */ /* 0x000fe2000000001c */
[-C--:B------:R-:W-:Y:S01]  /*eec0*/  HFMA2.MMA R28, R88, R30.reuse, R42 ;  /* 0x0000001e581c7235 */ /* 0x080fe2000000002a */
[----:B------:R-:W-:Y:S01]  /*eed0*/  HFMA2 R29, R87, R30, R41 ;  /* 0x0000001e571d7231 */ /* 0x000fe20000000029 */
[----:B------:R-:W-:Y:S02]  /*eee0*/  HFMA2.MMA R117, R86, R30, R43 ;  /* 0x0000001e56757235 */ /* 0x000fe4000000002b */
[----:B------:R-:W1:Y:S01]  /*eef0*/  LDS.128 R40, [UR5+0x2a0] ;  /* 0x0002a005ff287984 */ /* 0x000e620008000c00 */
[-C--:B------:R-:W-:Y:S02]  /*ef00*/  HFMA2.MMA R20, R48, R35.reuse, R20 ;  /* 0x0000002330147235 */ /* 0x080fe40000000014 */
[----:B------:R-:W-:-:S06]  /*ef10*/  HFMA2.MMA R2, R25, R35, R2 ;  /* 0x0000002319027235 */ /* 0x000fcc0000000002 */
[-C--:B0-----:R-:W-:Y:S02]  /*ef20*/  HFMA2.MMA R20, R51, R36.reuse, R20 ;  /* 0x0000002433147235 */ /* 0x081fe40000000014 */
[----:B------:R-:W-:-:S06]  /*ef30*/  HFMA2.MMA R2, R49, R36, R2 ;  /* 0x0000002431027235 */ /* 0x000fcc0000000002 */
[-C--:B------:R-:W-:Y:S02]  /*ef40*/  HFMA2.MMA R20, R55, R37.reuse, R20 ;  /* 0x0000002537147235 */ /* 0x080fe40000000014 */
[----:B------:R-:W-:Y:S01]  /*ef50*/  HFMA2.MMA R2, R53, R37, R2 ;  /* 0x0000002535027235 */ /* 0x000fe20000000002 */
[-C--:B------:R-:W-:Y:S02]  /*ef60*/  HFMA2 R0, R0, R32.reuse, RZ.H0_H0 ;  /* 0x0000002000007231 */ /* 0x080fe400000400ff */
[----:B------:R-:W-:-:S03]  /*ef70*/  HFMA2 R19, R19, R32, RZ.H0_H0 ;  /* 0x0000002013137231 */ /* 0x000fc600000400ff */
[-C--:B------:R-:W-:Y:S01]  /*ef80*/  HFMA2.MMA R32, R59, R38.reuse, R20 ;  /* 0x000000263b207235 */ /* 0x080fe20000000014 */
[-C--:B------:R-:W-:Y:S01]  /*ef90*/  HFMA2 R0, R17, R33.reuse, R0 ;  /* 0x0000002111007231 */ /* 0x080fe20000000000 */
[----:B------:R-:W-:Y:S01]  /*efa0*/  HFMA2.MMA R2, R57, R38, R2 ;  /* 0x0000002639027235 */ /* 0x000fe20000000002 */
[----:B------:R-:W-:Y:S02]  /*efb0*/  HFMA2 R15, R15, R33, R19 ;  /* 0x000000210f0f7231 */ /* 0x000fe40000000013 */
[-C--:B------:R-:W-:Y:S01]  /*efc0*/  HFMA2 R0, R22, R34.reuse, R0 ;  /* 0x0000002216007231 */ /* 0x080fe20000000000 */
[----:B------:R-:W0:Y:S01]  /*efd0*/  LDS.128 R16, [UR5+0x2b0] ;  /* 0x0002b005ff107984 */ /* 0x000e220008000c00 */
[----:B------:R-:W-:Y:S01]  /*efe0*/  HFMA2 R15, R23, R34, R15 ;  /* 0x00000022170f7231 */ /* 0x000fe2000000000f */
[-C--:B------:R-:W-:Y:S01]  /*eff0*/  HFMA2.MMA R34, R64, R39.reuse, R32 ;  /* 0x0000002740227235 */ /* 0x080fe20000000020 */
[-C--:B------:R-:W-:Y:S01]  /*f000*/  HFMA2 R0, R26, R35.reuse, R0 ;  /* 0x000000231a007231 */ /* 0x080fe20000000000 */
[----:B------:R-:W-:Y:S01]  /*f010*/  HFMA2.MMA R33, R62, R39, R2 ;  /* 0x000000273e217235 */ /* 0x000fe20000000002 */
[----:B------:R-:W-:-:S02]  /*f020*/  HFMA2 R15, R24, R35, R15 ;  /* 0x00000023180f7231 */ /* 0x000fc4000000000f */
[-C--:B------:R-:W-:Y:S02]  /*f030*/  HFMA2 R0, R50, R36.reuse, R0 ;  /* 0x0000002432007231 */ /* 0x080fe40000000000 */
[----:B------:R-:W-:Y:S01]  /*f040*/  HFMA2 R26, R27, R36, R15 ;  /* 0x000000241b1a7231 */ /* 0x000fe2000000000f */
        /* <DEDUP_REMOVED lines=18> */
[----:B------:R-:W-:-:S02]  /*f170*/  HFMA2.MMA R42, R77, R43, R37 ;  /* 0x0000002b4d2a7235 */ /* 0x000fc40000000025 */
[----:B------:R-:W-:-:S06]  /*f180*/  HFMA2.MMA R40, R75, R43, R36 ;  /* 0x0000002b4b287235 */ /* 0x000fcc0000000024 */
[-C--:B0-----:R-:W-:Y:S02]  /*f190*/  HFMA2.MMA R42, R84, R16.reuse, R42 ;  /* 0x00000010542a7235 */ /* 0x081fe4000000002a */
[----:B------:R-:W-:Y:S01]  /*f1a0*/  HFMA2.MMA R40, R80, R16, R40 ;  /* 0x0000001050287235 */ /* 0x000fe20000000028 */
[-C--:B------:R-:W-:Y:S02]  /*f1b0*/  HFMA2 R41, R76, R43.reuse, R38 ;  /* 0x0000002b4c297231 */ /* 0x080fe40000000026 */
[----:B------:R-:W-:-:S03]  /*f1c0*/  HFMA2 R39, R46, R43, R23 ;  /* 0x0000002b2e277231 */ /* 0x000fc60000000017 */
[-C--:B------:R-:W-:Y:S02]  /*f1d0*/  HFMA2.MMA R44, R83, R17.reuse, R42 ;  /* 0x00000011532c7235 */ /* 0x080fe4000000002a */
[----:B------:R-:W-:Y:S01]  /*f1e0*/  HFMA2.MMA R43, R79, R17, R40 ;  /* 0x000000114f2b7235 */ /* 0x000fe20000000028 */
[----:B------:R-:W-:-:S05]  /*f1f0*/  HFMA2 R41, R82, R16, R41 ;  /* 0x0000001052297231 */ /* 0x000fca0000000029 */
[-C--:B------:R-:W-:Y:S02]  /*f200*/  HFMA2.MMA R46, R88, R18.reuse, R44 ;  /* 0x00000012582e7235 */ /* 0x080fe4000000002c */
[----:B------:R-:W-:Y:S01]  /*f210*/  HFMA2.MMA R45, R86, R18, R43 ;  /* 0x00000012562d7235 */ /* 0x000fe2000000002b */
[----:B------:R-:W-:Y:S02]  /*f220*/  HFMA2 R39, R78, R16, R39 ;  /* 0x000000104e277231 */ /* 0x000fe40000000027 */
[-C--:B------:R-:W-:Y:S01]  /*f230*/  HFMA2 R41, R81, R17.reuse, R41 ;  /* 0x0000001151297231 */ /* 0x080fe20000000029 */
[C---:B------:R-:W-:Y:S01]  /*f240*/  HFMA2.MMA R28, R92.reuse, R31, R28 ;  /* 0x0000001f5c1c7235 */ /* 0x040fe2000000001c */
[----:B------:R-:W-:Y:S01]  /*f250*/  HFMA2 R119, R85, R30, R119 ;  /* 0x0000001e55777231 */ /* 0x000fe20000000077 */
[----:B------:R-:W-:Y:S01]  /*f260*/  HFMA2.MMA R46, R92, R19, R46 ;  /* 0x000000135c2e7235 */ /* 0x000fe2000000002e */
[----:B------:R-:W-:Y:S01]  /*f270*/  HFMA2 R39, R47, R17, R39 ;  /* 0x000000112f277231 */ /* 0x000fe20000000027 */
[C---:B------:R-:W-:Y:S01]  /*f280*/  HFMA2.MMA R30, R90.reuse, R31, R117 ;  /* 0x0000001f5a1e7235 */ /* 0x040fe20000000075 */
[-C--:B------:R-:W-:Y:S01]  /*f290*/  HFMA2 R41, R87, R18.reuse, R41 ;  /* 0x0000001257297231 */ /* 0x080fe20000000029 */
[----:B------:R-:W-:Y:S01]  /*f2a0*/  HFMA2.MMA R45, R90, R19, R45 ;  /* 0x000000135a2d7235 */ /* 0x000fe2000000002d */
[----:B------:R-:W-:Y:S01]  /*f2b0*/  IADD3 R115, R115, 0x20, RZ ;  /* 0x0000002073737810 */ /* 0x000fe20007ffe0ff */
[----:B------:R-:W-:-:S02]  /*f2c0*/  HFMA2 R39, R85, R18, R39 ;  /* 0x0000001255277231 */ /* 0x000fc40000000027 */
[C---:B------:R-:W-:Y:S02]  /*f2d0*/  HFMA2 R29, R91.reuse, R31, R29 ;  /* 0x0000001f5b1d7231 */ /* 0x040fe4000000001d */
[----:B------:R-:W-:Y:S01]  /*f2e0*/  HFMA2 R41, R91, R19, R41 ;  /* 0x000000135b297231 */ /* 0x000fe20000000029 */
[C---:B------:R-:W-:Y:S01]  /*f2f0*/  ISETP.GE.AND P0, PT, R115.reuse, UR12, PT ;  /* 0x0000000c73007c0c */ /* 0x040fe2000bf06270 */
[C---:B------:R-:W-:Y:S01]  /*f300*/  HFMA2 R31, R89.reuse, R31, R119 ;  /* 0x0000001f591f7231 */ /* 0x040fe20000000077 */
[----:B------:R-:W-:Y:S01]  /*f310*/  ISETP.LT.AND P1, PT, R115, R116, PT ;  /* 0x000000747300720c */ /* 0x000fe20003f21270 */
[----:B------:R-:W-:Y:S02]  /*f320*/  HFMA2 R39, R89, R19, R39 ;  /* 0x0000001359277231 */ /* 0x000fe40000000027 */
        /* <DEDUP_REMOVED lines=22> */
[-C--:B------:R-:W-:Y:S01]  /*f490*/  HFMA2.MMA R14, R96, R110.reuse, R14 ;  /* 0x0000006e600e7235 */ /* 0x080fe2000000000e */
[----:B------:R-:W-:Y:S01]  /*f4a0*/  HFMA2 R5, R30, R105, R5 ;  /* 0x000000691e057231 */ /* 0x000fe20000000005 */
[----:B------:R-:W-:-:S02]  /*f4b0*/  HFMA2.MMA R12, R100, R110, R12 ;  /* 0x0000006e640c7235 */ /* 0x000fc4000000000c */
[-C--:B------:R-:W-:Y:S02]  /*f4c0*/  HFMA2.MMA R10, R104, R110.reuse, R10 ;  /* 0x0000006e680a7235 */ /* 0x080fe4000000000a */
        /* <DEDUP_REMOVED lines=8> */
[----:B------:R-:W-:Y:S01]  /*f550*/  HFMA2 R3, R45, R105, R3 ;  /* 0x000000692d037231 */ /* 0x000fe20000000003 */
[----:B------:R-:W-:Y:S06]  /*f560*/  @!P0 BRA P1, `(.L_x_3281) ;  /* 0xffffffd0008c8947 */ /* 0x000fec000083ffff */
.L_x_3280:
[----:B------:R-:W-:-:S04]  /*f570*/  ISETP.GE.AND P0, PT, R115, R116, PT ;  /* 0x000000747300720c */ /* 0x000fc80003f06270 */
[----:B------:R-:W-:-:S13]  /*f580*/  ISETP.GE.OR P0, PT, R115, R120, P0 ;  /* 0x000000787300720c */ /* 0x000fda0000706670 */
[----:B------:R-:W-:Y:S05]  /*f590*/  @P0 BRA `(.L_x_3282) ;  /* 0x0000006800080947 */ /* 0x000fea0003800000 */
.L_x_3283:
[C---:B------:R-:W-:Y:S01]  /*f5a0*/  ISETP.NE.AND P0, PT, R115.reuse, R112, PT ;  /* 0x000000707300720c */ /* 0x040fe20003f05270 */
[----:B------:R-:W2:Y:S04]  /*f5b0*/  LDG.E.128.CONSTANT R20, desc[UR8][R30.64] ;  /* 0x000000081e147981 */ /* 0x000ea8000c1e9d00 */
[----:B------:R-:W0:Y:S08]  /*f5c0*/  LDS.64 R36, [UR5] ;  /* 0x00000005ff247984 */ /* 0x000e300008000a00 */
[----:B------:R-:W1:Y:S01]  /*f5d0*/  @!P0 LDC.64 R16, c[0x0][0x248] ;  /* 0x00009200ff108b82 */ /* 0x000e620000000a00 */
[----:B------:R-:W-:-:S05]  /*f5e0*/  @!P0 LEA R15, R115, 0x1, 0x1 ;  /* 0x00000001730f8811 */ /* 0x000fca00078e08ff */
[----:B-1----:R-:W-:-:S06]  /*f5f0*/  @!P0 IMAD.WIDE R16, R15, 0x2, R16 ;  /* 0x000000020f108825 */ /* 0x002fcc00078e0210 */
[----:B------:R0:W3:Y:S01]  /*f600*/  @!P0 LDG.E.U16.CONSTANT R16, desc[UR8][R16.64] ;  /* 0x0000000810108981 */ /* 0x0000e2000c1e9500 */
[----:B------:R-:W-:-:S04]  /*f610*/  @!P0 IADD3 R113, R113, 0x1, RZ ;  /* 0x0000000171718810 */ /* 0x000fc80007ffe0ff */
[----:B------:R-:W-:-:S06]  /*f620*/  @!P0 LEA R26, R113, R118, 0x3 ;  /* 0x00000076711a8211 */ /* 0x000fcc00078e18ff */
[----:B------:R-:W4:Y:S01]  /*f630*/  @!P0 LDL.64 R26, [R26] ;  /* 0x000000001a1a8983 */ /* 0x000f220000100a00 */
[--C-:B0-----:R-:W-:Y:S02]  /*f640*/  HADD2.F32 R17, -RZ, R36.reuse.H0_H0 ;  /* 0x20000024ff117230 */ /* 0x101fe40000004100 */
[--C-:B------:R-:W-:Y:S02]  /*f650*/  HADD2.F32 R49, -RZ, R37.reuse.H0_H0 ;  /* 0x20000025ff317230 */ /* 0x100fe40000004100 */
[----:B------:R-:W-:Y:S02]  /*f660*/  HADD2.F32 R50, -RZ, R37.H1_H1 ;  /* 0x30000025ff327230 */ /* 0x000fe40000004100 */
[----:B------:R-:W-:Y:S01]  /*f670*/  HADD2.F32 R36, -RZ, R36.H1_H1 ;  /* 0x30000024ff247230 */ /* 0x000fe20000004100 */
[----:B------:R-:W-:Y:S02]  /*f680*/  MOV R18, 0x2c00 ;  /* 0x00002c0000127802 */ /* 0x000fe40000000f00 */
[----:B--2---:R-:W-:-:S02]  /*f690*/  LOP3.LUT R0, R20, 0xf000f, RZ, 0xc0, !PT ;  /* 0x000f000f14007812 */ /* 0x004fc400078ec0ff */
[----:B------:R-:W-:Y:S02]  /*f6a0*/  LOP3.LUT R2, R21, 0xf000f, RZ, 0xc0, !PT ;  /* 0x000f000f15027812 */ /* 0x000fe400078ec0ff */
[----:B------:R-:W-:Y:S02]  /*f6b0*/  LOP3.LUT R25, R20, 0xf000f0, RZ, 0xc0, !PT ;  /* 0x00f000f014197812 */ /* 0x000fe400078ec0ff */
[----:B------:R-:W-:Y:S02]  /*f6c0*/  SHF.R.U32.HI R24, RZ, 0x8, R20 ;  /* 0x00000008ff187819 */ /* 0x000fe40000011614 */
[----:B------:R-:W-:Y:S02]  /*f6d0*/  LOP3.LUT R20, R23, 0xf000f, RZ, 0xc0, !PT ;  /* 0x000f000f17147812 */ /* 0x000fe400078ec0ff */
[----:B------:R-:W-:Y:S02]  /*f6e0*/  LOP3.LUT R0, R0, 0x64006400, RZ, 0xfc, !PT ;  /* 0x6400640000007812 */ /* 0x000fe400078efcff */
[----:B------:R-:W-:-:S02]  /*f6f0*/  LOP3.LUT R15, R2, 0x64006400, RZ, 0xfc, !PT ;  /* 0x64006400020f7812 */ /* 0x000fc400078efcff */
[----:B------:R-:W-:Y:S01]  /*f700*/  LOP3.LUT R29, R20, 0x64006400, RZ, 0xfc, !PT ;  /* 0x64006400141d7812 */ /* 0x000fe200078efcff */
[----:B------:R-:W-:Y:S01]  /*f710*/  HADD2 R2, R0, -1032, -1032 ;  /* 0xe408e40800027430 */ /* 0x000fe20000000000 */
[----:B------:R-:W-:Y:S01]  /*f720*/  LOP3.LUT R28, R21, 0xf000f0, RZ, 0xc0, !PT ;  /* 0x00f000f0151c7812 */ /* 0x000fe200078ec0ff */
[----:B------:R-:W-:Y:S01]  /*f730*/  HADD2 R15, R15, -1032, -1032 ;  /* 0xe408e4080f0f7430 */ /* 0x000fe20000000000 */
[----:B------:R-:W-:Y:S01]  /*f740*/  SHF.R.U32.HI R19, RZ, 0x8, R21 ;  /* 0x00000008ff137819 */ /* 0x000fe20000011615 */
[----:B------:R-:W-:Y:S01]  /*f750*/  HADD2 R29, R29, -1032, -1032 ;  /* 0xe408e4081d1d7430 */ /* 0x000fe20000000000 */
[----:B------:R-:W0:Y:S01]  /*f760*/  LDS.64 R20, [UR5+0x8] ;  /* 0x00000805ff147984 */ /* 0x000e220008000a00 */
[--C-:B------:R-:W-:Y:S02]  /*f770*/  HADD2.F32 R0, -RZ, R2.reuse.H0_H0 ;  /* 0x20000002ff007230 */ /* 0x100fe40000004100 */
[----:B------:R-:W-:Y:S02]  /*f780*/  HADD2.F32 R38, -RZ, R2.H1_H1 ;  /* 0x30000002ff267230 */ /* 0x000fe40000004100 */
[----:B------:R-:W-:-:S02]  /*f790*/  HADD2.F32 R2, -RZ, R15.H0_H0 ;  /* 0x2000000fff027230 */ /* 0x000fc40000004100 */
[----:B------:R-:W-:Y:S01]  /*f7a0*/  HADD2.F32 R39, -RZ, R15.H1_H1 ;  /* 0x3000000fff277230 */ /* 0x000fe20000004100 */
[----:B---3--:R-:W-:Y:S02]  /*f7b0*/  @!P0 IADD3 R112, R16, R115, RZ ;  /* 0x0000007310708210 */ /* 0x008fe40007ffe0ff */
[----:B------:R-:W-:-:S04]  /*f7c0*/  LOP3.LUT R16, R22, 0xf000f, RZ, 0xc0, !PT ;  /* 0x000f000f16107812 */ /* 0x000fc800078ec0ff */
[----:B------:R-:W-:-:S05]  /*f7d0*/  LOP3.LUT R16, R16, 0x64006400, RZ, 0xfc, !PT ;  /* 0x6400640010107812 */ /* 0x000fca00078efcff */
[----:B------:R-:W-:Y:S01]  /*f7e0*/  HADD2 R16, R16, -1032, -1032 ;  /* 0xe408e40810107430 */ /* 0x000fe20000000000 */
[----:B------:R-:W-:-:S04]  /*f7f0*/  LOP3.LUT R32, R22, 0xf000f0, RZ, 0xc0, !PT ;  /* 0x00f000f016207812 */ /* 0x000fc800078ec0ff */
[--C-:B------:R-:W-:Y:S02]  /*f800*/  HADD2.F32 R15, -RZ, R16.reuse.H0_H0 ;  /* 0x20000010ff0f7230 */ /* 0x100fe40000004100 */
[----:B------:R-:W-:Y:S02]  /*f810*/  HADD2.F32 R37, -RZ, R16.H1_H1 ;  /* 0x30000010ff257230 */ /* 0x000fe40000004100 */
[--C-:B------:R-:W-:Y:S02]  /*f820*/  HADD2.F32 R16, -RZ, R29.reuse.H0_H0 ;  /* 0x2000001dff107230 */ /* 0x100fe40000004100 */
[----:B------:R-:W-:Y:S01]  /*f830*/  FFMA.FTZ R35, R0, R17, RZ ;  /* 0x0000001100237223 */ /* 0x000fe200000100ff */
[----:B------:R-:W-:Y:S02]  /*f840*/  HADD2.F32 R40, -RZ, R29.H1_H1 ;  /* 0x3000001dff287230 */ /* 0x000fe40000004100 */
[C---:B------:R-:W-:Y:S01]  /*f850*/  FFMA.FTZ R41, R17.reuse, R2, RZ ;  /* 0x0000000211297223 */ /* 0x040fe200000100ff */
[C---:B------:R-:W-:Y:S01]  /*f860*/  FFMA.FTZ R42, R17.reuse, R15, RZ ;  /* 0x0000000f112a7223 */ /* 0x040fe200000100ff */
[----:B------:R-:W-:Y:S01]  /*f870*/  FFMA.FTZ R17, R17, R16, RZ ;  /* 0x0000001011117223 */ /* 0x000fe200000100ff */
[----:B------:R-:W-:-:S02]  /*f880*/  LOP3.LUT R34, R23, 0xf000f0, RZ, 0xc0, !PT ;  /* 0x00f000f017227812 */ /* 0x000fc400078ec0ff */
[----:B------:R-:W-:Y:S01]  /*f890*/  LOP3.LUT R29, R28, 0x64006400, RZ, 0xfc, !PT ;  /* 0x640064001c1d7812 */ /* 0x000fe200078efcff */
[----:B------:R-:W-:Y:S01]  /*f8a0*/  FFMA.FTZ R28, R38, R36, R35 ;  /* 0x00000024261c7223 */ /* 0x000fe20000010023 */
[----:B------:R-:W-:Y:S01]  /*f8b0*/  LOP3.LUT R33, R32, 0x64006400, RZ, 0xfc, !PT ;  /* 0x6400640020217812 */ /* 0x000fe200078efcff */
[C---:B------:R-:W-:Y:S01]  /*f8c0*/  FFMA.FTZ R32, R36.reuse, R39, R41 ;  /* 0x0000002724207223 */ /* 0x040fe20000010029 */
[C---:B------:R-:W-:Y:S01]  /*f8d0*/  FFMA.FTZ R35, R36.reuse, R37, R42 ;  /* 0x0000002524237223 */ /* 0x040fe2000001002a */
[----:B------:R-:W-:Y:S01]  /*f8e0*/  LOP3.LUT R25, R25, 0x64006400, RZ, 0xfc, !PT ;  /* 0x6400640019197812 */ /* 0x000fe200078efcff */
[----:B------:R-:W-:Y:S01]  /*f8f0*/  FFMA.FTZ R36, R36, R40, R17 ;  /* 0x0000002824247223 */ /* 0x000fe20000010011 */
[----:B------:R-:W-:Y:S01]  /*f900*/  LOP3.LUT R17, R34, 0x64006400, RZ, 0xfc, !PT ;  /* 0x6400640022117812 */ /* 0x000fe200078efcff */
[-C--:B------:R-:W-:Y:S02]  /*f910*/  HFMA2 R29, R29, R18.reuse.H0_H0, -72, -72 ;  /* 0xd480d4801d1d7431 */ /* 0x080fe40000040012 */
[----:B------:R-:W-:-:S02]  /*f920*/  HFMA2 R25, R25, R18.H0_H0, -72, -72 ;  /* 0xd480d48019197431 */ /* 0x000fc40000040012 */
[----:B------:R-:W-:Y:S02]  /*f930*/  HFMA2 R17, R17, R18.H0_H0, -72, -72 ;  /* 0xd480d48011117431 */ /* 0x000fe40000040012 */
[----:B------:R-:W-:Y:S02]  /*f940*/  HADD2.F32 R48, -RZ, R29.H0_H0 ;  /* 0x2000001dff307230 */ /* 0x000fe40000004100 */
[--C-:B------:R-:W-:Y:S02]  /*f950*/  HADD2.F32 R47, -RZ, R25.reuse.H0_H0 ;  /* 0x20000019ff2f7230 */ /* 0x100fe40000004100 */
[----:B------:R-:W-:Y:S01]  /*f960*/  HADD2.F32 R45, -RZ, R25.H1_H1 ;  /* 0x30000019ff2d7230 */ /* 0x000fe20000004100 */
[----:B------:R-:W-:Y:S01]  /*f970*/  LOP3.LUT R25, R19, 0xf000f, RZ, 0xc0, !PT ;  /* 0x000f000f13197812 */ /* 0x000fe200078ec0ff */
[----:B------:R-:W-:Y:S02]  /*f980*/  HADD2.F32 R43, -RZ, R29.H1_H1 ;  /* 0x3000001dff2b7230 */ /* 0x000fe40000004100 */
[----:B------:R-:W-:-:S02]  /*f990*/  HADD2.F32 R41, -RZ, R17.H0_H0 ;  /* 0x20000011ff297230 */ /* 0x000fc40000004100 */
[----:B------:R-:W-:Y:S02]  /*f9a0*/  HADD2.F32 R46, -RZ, R17.H1_H1 ;  /* 0x30000011ff2e7230 */ /* 0x000fe40000004100 */
[----:B------:R-:W-:Y:S01]  /*f9b0*/  FFMA.FTZ R17, R49, R48, R32 ;  /* 0x0000003031117223 */ /* 0x000fe20000010020 */
[----:B------:R-:W-:Y:S01]  /*f9c0*/  HFMA2 R33, R33, R18.H0_H0, -72, -72 ;  /* 0xd480d48021217431 */ /* 0x000fe20000040012 */
[----:B------:R-:W-:Y:S01]  /*f9d0*/  LOP3.LUT R25, R25, 0x64006400, RZ, 0xfc, !PT ;  /* 0x6400640019197812 */ /* 0x000fe200078efcff */
[----:B------:R-:W-:Y:S01]  /*f9e0*/  FFMA.FTZ R28, R47, R49, R28 ;  /* 0x000000312f1c7223 */ /* 0x000fe2000001001c */
[----:B------:R-:W-:Y:S01]  /*f9f0*/  FFMA.FTZ R53, R50, R43, R17 ;  /* 0x0000002b32357223 */ /* 0x000fe20000010011 */
[----:B------:R-:W-:Y:S02]  /*fa00*/  SHF.R.U32.HI R23, RZ, 0x8, R23 ;  /* 0x00000008ff177819 */ /* 0x000fe40000011617 */
[----:B------:R-:W-:Y:S02]  /*fa10*/  LOP3.LUT R17, R24, 0xf000f, RZ, 0xc0, !PT ;  /* 0x000f000f18117812 */ /* 0x000fe400078ec0ff */
[----:B------:R-:W-:Y:S01]  /*fa20*/  SHF.R.U32.HI R22, RZ, 0x8, R22 ;  /* 0x00000008ff167819 */ /* 0x000fe20000011616 */
[----:B------:R-:W-:-:S02]  /*fa30*/  HADD2.F32 R42, -RZ, R33.H0_H0 ;  /* 0x20000021ff2a7230 */ /* 0x000fc40000004100 */
[----:B------:R-:W-:Y:S02]  /*fa40*/  HADD2 R25, R25, -1032, -1032 ;  /* 0xe408e40819197430 */ /* 0x000fe40000000000 */
[----:B------:R-:W-:Y:S02]  /*fa50*/  HADD2.F32 R44, -RZ, R33.H1_H1 ;  /* 0x30000021ff2c7230 */ /* 0x000fe40000004100 */
[----:B------:R-:W-:Y:S01]  /*fa60*/  FFMA.FTZ R33, R45, R50, R28 ;  /* 0x000000322d217223 */ /* 0x000fe2000001001c */
[----:B------:R-:W-:Y:S02]  /*fa70*/  LOP3.LUT R29, R23, 0xf000f, RZ, 0xc0, !PT ;  /* 0x000f000f171d7812 */ /* 0x000fe400078ec0ff */
[----:B------:R-:W-:Y:S02]  /*fa80*/  LOP3.LUT R17, R17, 0x64006400, RZ, 0xfc, !PT ;  /* 0x6400640011117812 */ /* 0x000fe400078efcff */
[----:B------:R-:W-:Y:S01]  /*fa90*/  LOP3.LUT R28, R22, 0xf000f, RZ, 0xc0, !PT ;  /* 0x000f000f161c7812 */ /* 0x000fe200078ec0ff */
[----:B0-----:R-:W-:Y:S01]  /*faa0*/  HADD2.F32 R32, -RZ, R20.H0_H0 ;  /* 0x20000014ff207230 */ /* 0x001fe20000004100 */
[----:B------:R-:W-:Y:S01]  /*fab0*/  LOP3.LUT R29, R29, 0x64006400, RZ, 0xfc, !PT ;  /* 0x640064001d1d7812 */ /* 0x000fe200078efcff */
[----:B------:R-:W-:Y:S01]  /*fac0*/  HADD2.F32 R51, -RZ, R25.H0_H0 ;  /* 0x20000019ff337230 */ /* 0x000fe20000004100 */
[----:B------:R-:W-:Y:S01]  /*fad0*/  LOP3.LUT R28, R28, 0x64006400, RZ, 0xfc, !PT ;  /* 0x640064001c1c7812 */ /* 0x000fe200078efcff */
[----:B------:R-:W-:Y:S01]  /*fae0*/  HADD2 R17, R17, -1032, -1032 ;  /* 0xe408e40811117430 */ /* 0x000fe20000000000 */
[----:B------:R-:W-:Y:S01]  /*faf0*/  LOP3.LUT R24, R24, 0xf000f0, RZ, 0xc0, !PT ;  /* 0x00f000f018187812 */ /* 0x000fe200078ec0ff */
[C---:B------:R-:W-:Y:S01]  /*fb00*/  FFMA.FTZ R35, R49.reuse, R42, R35 ;  /* 0x0000002a31237223 */ /* 0x040fe20000010023 */
[----:B------:R-:W-:Y:S01]  /*fb10*/  FFMA.FTZ R49, R49, R41, R36 ;  /* 0x0000002931317223 */ /* 0x000fe20000010024 */
[----:B------:R-:W-:-:S02]  /*fb20*/  HADD2 R29, R29, -1032, -1032 ;  /* 0xe408e4081d1d7430 */ /* 0x000fc40000000000 */
[----:B------:R-:W-:Y:S01]  /*fb30*/  FFMA.FTZ R57, R32, R51, R53 ;  /* 0x0000003320397223 */ /* 0x000fe20000010035 */
[----:B------:R-:W-:Y:S02]  /*fb40*/  HADD2 R28, R28, -1032, -1032 ;  /* 0xe408e4081c1c7430 */ /* 0x000fe40000000000 */
[--C-:B------:R-:W-:Y:S01]  /*fb50*/  HADD2.F32 R52, -RZ, R17.reuse.H0_H0 ;  /* 0x20000011ff347230 */ /* 0x100fe20000004100 */
[----:B------:R-:W-:Y:S01]  /*fb60*/  LOP3.LUT R19, R19, 0xf000f0, RZ, 0xc0, !PT ;  /* 0x00f000f013137812 */ /* 0x000fe200078ec0ff */
[----:B------:R-:W-:Y:S01]  /*fb70*/  HADD2.F32 R53, -RZ, R17.H1_H1 ;  /* 0x30000011ff357230 */ /* 0x000fe20000004100 */
[----:B------:R-:W-:Y:S01]  /*fb80*/  LOP3.LUT R17, R24, 0x64006400, RZ, 0xfc, !PT ;  /* 0x6400640018117812 */ /* 0x000fe200078efcff */
[C---:B------:R-:W-:Y:S01]  /*fb90*/  FFMA.FTZ R54, R50.reuse, R46, R49 ;  /* 0x0000002e32367223 */ /* 0x040fe20000010031 */
[----:B------:R-:W-:Y:S01]  /*fba0*/  LOP3.LUT R23, R23, 0xf000f0, RZ, 0xc0, !PT ;  /* 0x00f000f017177812 */ /* 0x000fe200078ec0ff */
[----:B------:R-:W-:Y:S01]  /*fbb0*/  FFMA.FTZ R55, R50, R44, R35 ;  /* 0x0000002c32377223 */ /* 0x000fe20000010023 */
[----:B------:R-:W-:Y:S01]  /*fbc0*/  HADD2.F32 R49, -RZ, R29.H0_H0 ;  /* 0x2000001dff317230 */ /* 0x000fe20000004100 */
[----:B------:R-:W-:Y:S01]  /*fbd0*/  LOP3.LUT R19, R19, 0x64006400, RZ, 0xfc, !PT ;  /* 0x6400640013137812 */ /* 0x000fe200078efcff */
[----:B------:R-:W-:Y:S01]  /*fbe0*/  HADD2.F32 R50, -RZ, R28.H0_H0 ;  /* 0x2000001cff327230 */ /* 0x000fe20000004100 */
[----:B------:R-:W-:Y:S01]  /*fbf0*/  LOP3.LUT R23, R23, 0x64006400, RZ, 0xfc, !PT ;  /* 0x6400640017177812 */ /* 0x000fe200078efcff */
[----:B------:R-:W-:-:S02]  /*fc00*/  HFMA2 R17, R17, R18.H0_H0, -72, -72 ;  /* 0xd480d48011117431 */ /* 0x000fc40000040012 */
[----:B------:R-:W-:Y:S01]  /*fc10*/  HADD2.F32 R20, -RZ, R20.H1_H1 ;  /* 0x30000014ff147230 */ /* 0x000fe20000004100 */
[----:B------:R-:W-:Y:S01]  /*fc20*/  LOP3.LUT R22, R22, 0xf000f0, RZ, 0xc0, !PT ;  /* 0x00f000f016167812 */ /* 0x000fe200078ec0ff */
[----:B------:R-:W-:Y:S01]  /*fc30*/  FFMA.FTZ R34, R52, R32, R33 ;  /* 0x0000002034227223 */ /* 0x000fe20000010021 */
[C---:B------:R-:W-:Y:S01]  /*fc40*/  FFMA.FTZ R58, R32.reuse, R49, R54 ;  /* 0x00000031203a7223 */ /* 0x040fe20000010036 */
[----:B------:R-:W-:Y:S02]  /*fc50*/  HADD2.F32 R56, -RZ, R28.H1_H1 ;  /* 0x3000001cff387230 */ /* 0x000fe40000004100 */
[----:B------:R-:W-:Y:S01]  /*fc60*/  FFMA.FTZ R59, R32, R50, R55 ;  /* 0x00000032203b7223 */ /* 0x000fe20000010037 */
[--C-:B------:R-:W-:Y:S02]  /*fc70*/  HADD2.F32 R36, -RZ, R21.reuse.H0_H0 ;  /* 0x20000015ff247230 */ /* 0x100fe40000004100 */
[----:B------:R-:W-:Y:S02]  /*fc80*/  HFMA2 R19, R19, R18.H0_H0, -72, -72 ;  /* 0xd480d48013137431 */ /* 0x000fe40000040012 */
[----:B------:R-:W-:Y:S01]  /*fc90*/  HADD2.F32 R35, -RZ, R21.H1_H1 ;  /* 0x30000015ff237230 */ /* 0x000fe20000004100 */
[----:B------:R-:W0:Y:S01]  /*fca0*/  LDS.64 R32, [UR5+0x80] ;  /* 0x00008005ff207984 */ /* 0x000e220008000a00 */
[----:B------:R-:W-:Y:S01]  /*fcb0*/  HADD2.F32 R54, -RZ, R25.H1_H1 ;  /* 0x30000019ff367230 */ /* 0x000fe20000004100 */
[----:B------:R-:W-:Y:S01]  /*fcc0*/  LOP3.LUT R21, R22, 0x64006400, RZ, 0xfc, !PT ;  /* 0x6400640016157812 */ /* 0x000fe200078efcff */
[----:B------:R-:W-:-:S02]  /*fcd0*/  HADD2.F32 R55, -RZ, R29.H1_H1 ;  /* 0x3000001dff377230 */ /* 0x000fc40000004100 */
[-C--:B------:R-:W-:Y:S02]  /*fce0*/  HFMA2 R23, R23, R18.reuse.H0_H0, -72, -72 ;  /* 0xd480d48017177431 */ /* 0x080fe40000040012 */
[----:B------:R-:W-:Y:S02]  /*fcf0*/  HADD2.F32 R60, -RZ, R17.H0_H0 ;  /* 0x20000011ff3c7230 */ /* 0x000fe40000004100 */
[----:B------:R-:W-:Y:S01]  /*fd00*/  FFMA.FTZ R25, R53, R20, R34 ;  /* 0x0000001435197223 */ /* 0x000fe20000010022 */
[C---:B------:R-:W-:Y:S01]  /*fd10*/  FFMA.FTZ R63, R20.reuse, R56, R59 ;  /* 0x00000038143f7223 */ /* 0x040fe2000001003b */
[C---:B------:R-:W-:Y:S01]  /*fd20*/  FFMA.FTZ R61, R20.reuse, R54, R57 ;  /* 0x00000036143d7223 */ /* 0x040fe20000010039 */
[----:B------:R-:W-:Y:S02]  /*fd30*/  HADD2.F32 R59, -RZ, R19.H0_H0 ;  /* 0x20000013ff3b7230 */ /* 0x000fe40000004100 */
[----:B------:R-:W-:Y:S01]  /*fd40*/  FFMA.FTZ R20, R20, R55, R58 ;  /* 0x0000003714147223 */ /* 0x000fe2000001003a */
[----:B------:R-:W-:-:S02]  /*fd50*/  HFMA2 R21, R21, R18.H0_H0, -72, -72 ;  /* 0xd480d48015157431 */ /* 0x000fc40000040012 */
[----:B------:R-:W-:Y:S02]  /*fd60*/  HADD2.F32 R57, -RZ, R23.H0_H0 ;  /* 0x20000017ff397230 */ /* 0x000fe40000004100 */
[----:B------:R-:W-:Y:S01]  /*fd70*/  FFMA.FTZ R65, R60, R36, R25 ;  /* 0x000000243c417223 */ /* 0x000fe20000010019 */
[----:B------:R-:W-:-:S04]  /*fd80*/  IMAD.WIDE R24, R111, 0x4, R30 ;  /* 0x000000046f187825 */ /* 0x000fc800078e021e */
[C---:B------:R-:W-:Y:S01]  /*fd90*/  FFMA.FTZ R34, R36.reuse, R59, R61 ;  /* 0x0000003b24227223 */ /* 0x040fe2000001003d */
[----:B------:R-:W1:Y:S01]  /*fda0*/  LDS.64 R28, [UR5+0x88] ;  /* 0x00008805ff1c7984 */ /* 0x000e620008000a00 */
[----:B------:R-:W-:Y:S01]  /*fdb0*/  FFMA.FTZ R68, R36, R57, R20 ;  /* 0x0000003924447223 */ /* 0x000fe20000010014 */
[--C-:B------:R-:W-:Y:S02]  /*fdc0*/  HADD2.F32 R58, -RZ, R21.reuse.H0_H0 ;  /* 0x20000015ff3a7230 */ /* 0x100fe40000004100 */
[----:B------:R-:W-:Y:S01]  /*fdd0*/  HADD2.F32 R62, -RZ, R21.H1_H1 ;  /* 0x30000015ff3e7230 */ /* 0x000fe20000004100 */
[----:B------:R-:W2:Y:S01]  /*fde0*/  LDS.64 R30, [UR5+0x100] ;  /* 0x00010005ff1e7984 */ /* 0x000ea20008000a00 */
[----:B------:R-:W-:-:S03]  /*fdf0*/  HADD2.F32 R61, -RZ, R23.H1_H1 ;  /* 0x30000017ff3d7230 */ /* 0x000fc60000004100 */
[----:B------:R-:W3:Y:S01]  /*fe00*/  LDG.E.128.CONSTANT R20, desc[UR8][R24.64] ;  /* 0x0000000818147981 */ /* 0x000ee2000c1e9d00 */
[----:B------:R-:W-:Y:S01]  /*fe10*/  FFMA.FTZ R67, R36, R58, R63 ;  /* 0x0000003a24437223 */ /* 0x000fe2000001003f */
[----:B------:R-:W-:Y:S02]  /*fe20*/  HADD2.F32 R63, -RZ, R19.H1_H1 ;  /* 0x30000013ff3f7230 */ /* 0x000fe40000004100 */
[----:B------:R-:W-:Y:S02]  /*fe30*/  HADD2.F32 R64, -RZ, R17.H1_H1 ;  /* 0x30000011ff407230 */ /* 0x000fe40000004100 */
[C---:B------:R-:W-:Y:S01]  /*fe40*/  FFMA.FTZ R19, R35.reuse, R62, R67 ;  /* 0x0000003e23137223 */ /* 0x040fe20000010043 */
[C---:B------:R-:W-:Y:S01]  /*fe50*/  FFMA.FTZ R36, R35.reuse, R63, R34 ;  /* 0x0000003f23247223 */ /* 0x040fe20000010022 */
[----:B------:R-:W-:Y:S01]  /*fe60*/  FFMA.FTZ R34, R35, R61, R68 ;  /* 0x0000003d23227223 */ /* 0x000fe20000010044 */
[----:B------:R-:W-:Y:S01]  /*fe70*/  FFMA.FTZ R66, R64, R35, R65 ;  /* 0x0000002340427223 */ /* 0x000fe20000010041 */
[----:B0-----:R-:W-:-:S02]  /*fe80*/  HADD2.F32 R17, -RZ, R32.H0_H0 ;  /* 0x20000020ff117230 */ /* 0x001fc40000004100 */
        /* <DEDUP_REMOVED lines=11> */
[-C--:B------:R-:W-:Y:S01]  /*ff40*/  FFMA.FTZ R32, R48, R35.reuse, R17 ;  /* 0x0000002330207223 */ /* 0x080fe20000010011 */
[-C--:B------:R-:W-:Y:S01]  /*ff50*/  FFMA.FTZ R33, R42, R35.reuse, R33 ;  /* 0x000000232a217223 */ /* 0x080fe20000010021 */
[----:B------:R-:W-:Y:S02]  /*ff60*/  FFMA.FTZ R68, R47, R35, R68 ;  /* 0x000000232f447223 */ /* 0x000fe40000010044 */
[-C--:B------:R-:W-:Y:S01]  /*ff70*/  FFMA.FTZ R74, R43, R65.reuse, R32 ;  /* 0x000000412b4a7223 */ /* 0x080fe20000010020 */
[-C--:B------:R-:W-:Y:S02]  /*ff80*/  FFMA.FTZ R67, R44, R65.reuse, R33 ;  /* 0x000000412c437223 */ /* 0x080fe40000010021 */
[----:B------:R-:W0:Y:S01]  /*ff90*/  LDS.64 R32, [UR5+0x108] ;  /* 0x00010805ff207984 */ /* 0x000e220008000a00 */
[----:B------:R-:W-:Y:S01]  /*ffa0*/  FFMA.FTZ R17, R45, R65, R68 ;  /* 0x000000412d117223 */ /* 0x000fe20000010044 */
[--C-:B-1----:R-:W-:Y:S02]  /*ffb0*/  HADD2.F32 R68, -RZ, R28.reuse.H0_H0 ;  /* 0x2000001cff447230 */ /* 0x102fe40000004100 */
[----:B------:R-:W-:Y:S01]  /*ffc0*/  FFMA.FTZ R35, R41, R35, R70 ;  /* 0x0000002329237223 */ /* 0x000fe20000010046 */
[----:B------:R-:W-:-:S02]  /*ffd0*/  HADD2.F32 R28, -RZ, R28.H1_H1 ;  /* 0x3000001cff1c7230 */ /* 0x000fc40000004100 */
[----:B------:R-:W-:Y:S01]  /*ffe0*/  FFMA.FTZ R70, R52, R68, R17 ;  /* 0x0000004434467223 */ /* 0x000fe20000010011 */
[--C-:B------:R-:W-:Y:S02]  /*fff0*/  HADD2.F32 R72, -RZ, R29.reuse.H0_H0 ;  /* 0x2000001dff487230 */ /* 0x100fe40000004100 */
[----:B------:R-:W-:Y:S01]  /*10000*/  FFMA.FTZ R76, R46, R65, R35 ;  /* 0x000000412e4c7223 */ /* 0x000fe20000010023 */
[----:B------:R-:W-:Y:S01]  /*10010*/  FFMA.FTZ R17, R53, R28, R70 ;  /* 0x0000001c35117223 */ /* 0x000fe20000010046 */
        /* <DEDUP_REMOVED lines=9> */
[--C-:B--2---:R-:W-:Y:S01]  /*100b0*/  HADD2.F32 R17, -RZ, R30.reuse.H0_H0 ;  /* 0x2000001eff117230 */ /* 0x104fe20000004100 */
[----:B----4-:R-:W-:Y:S01]  /*100c0*/  @!P0 PRMT R105, R27, 0x7610, R105 ;  /* 0x000076101b698816 */ /* 0x010fe20000000069 */
        /* <DEDUP_REMOVED lines=8> */
[----:B------:R-:W-:Y:S01]  /*10150*/  FFMA.FTZ R74, R15, R17, RZ ;  /* 0x000000110f4a7223 */ /* 0x000fe200000100ff */
[-C--:B------:R-:W-:Y:S01]  /*10160*/  FFMA.FTZ R28, R63, R29.reuse, R28 ;  /* 0x0000001d3f1c7223 */ /* 0x080fe2000001001c */
[-C--:B------:R-:W-:Y:S01]  /*10170*/  FFMA.FTZ R35, R62, R29.reuse, R35 ;  /* 0x0000001d3e237223 */ /* 0x080fe20000010023 */
[----:B------:R-:W-:Y:S01]  /*10180*/  FFMA.FTZ R68, R61, R29, R68 ;  /* 0x0000001d3d447223 */ /* 0x000fe20000010044 */
[----:B------:R-:W-:Y:S01]  /*10190*/  FFMA.FTZ R65, R16, R17, RZ ;  /* 0x0000001110417223 */ /* 0x000fe200000100ff */
[----:B------:R-:W-:Y:S01]  /*101a0*/  @!P0 PRMT R110, R110, 0x7610, R26 ;  /* 0x000076106e6e8816 */ /* 0x000fe2000000001a */
        /* <DEDUP_REMOVED lines=14> */
[----:B------:R-:W-:Y:S02]  /*10290*/  HADD2.F32 R32, -RZ, R32.H1_H1 ;  /* 0x30000020ff207230 */ /* 0x000fe40000004100 */
[-C--:B------:R-:W-:Y:S01]  /*102a0*/  FFMA.FTZ R26, R52, R30.reuse, R17 ;  /* 0x0000001e341a7223 */ /* 0x080fe20000010011 */
[----:B------:R-:W-:Y:S01]  /*102b0*/  FFMA.FTZ R76, R46, R31, R65 ;  /* 0x0000001f2e4c7223 */ /* 0x000fe20000010041 */
[-C--:B------:R-:W-:Y:S01]  /*102c0*/  FFMA.FTZ R27, R51, R30.reuse, R74 ;  /* 0x0000001e331b7223 */ /* 0x080fe2000001004a */
[--C-:B------:R-:W-:Y:S02]  /*102d0*/  HADD2.F32 R72, -RZ, R33.reuse.H0_H0 ;  /* 0x20000021ff487230 */ /* 0x100fe40000004100 */
[----:B------:R-:W-:Y:S01]  /*102e0*/  FFMA.FTZ R29, R50, R30, R29 ;  /* 0x0000001e321d7223 */ /* 0x000fe2000001001d */
[----:B------:R-:W-:Y:S01]  /*102f0*/  FFMA.FTZ R17, R53, R32, R26 ;  /* 0x0000002035117223 */ /* 0x000fe2000001001a */
[----:B------:R-:W-:Y:S01]  /*10300*/  FFMA.FTZ R76, R49, R30, R76 ;  /* 0x0000001e314c7223 */ /* 0x000fe2000001004c */
[-C--:B------:R-:W-:Y:S01]  /*10310*/  FFMA.FTZ R26, R54, R32.reuse, R27 ;  /* 0x00000020361a7223 */ /* 0x080fe2000001001b */
[----:B------:R-:W-:Y:S01]  /*10320*/  FFMA.FTZ R27, R56, R32, R29 ;  /* 0x00000020381b7223 */ /* 0x000fe2000001001d */
[----:B------:R-:W-:Y:S01]  /*10330*/  FFMA.FTZ R29, R60, R72, R17 ;  /* 0x000000483c1d7223 */ /* 0x000fe20000010011 */
[----:B------:R-:W-:-:S02]  /*10340*/  HADD2.F32 R33, -RZ, R33.H1_H1 ;  /* 0x30000021ff217230 */ /* 0x000fc40000004100 */
[----:B------:R-:W-:Y:S01]  /*10350*/  FFMA.FTZ R76, R55, R32, R76 ;  /* 0x00000020374c7223 */ /* 0x000fe2000001004c */
[--C-:B------:R-:W-:Y:S02]  /*10360*/  HADD2.F32 R17, -RZ, R110.reuse.H1_H1 ;  /* 0x3000006eff117230 */ /* 0x100fe40000004100 */
[-C--:B------:R-:W-:Y:S01]  /*10370*/  FFMA.FTZ R26, R59, R72.reuse, R26 ;  /* 0x000000483b1a7223 */ /* 0x080fe2000001001a */
[-C--:B------:R-:W-:Y:S01]  /*10380*/  FFMA.FTZ R31, R58, R72.reuse, R27 ;  /* 0x000000483a1f7223 */ /* 0x080fe2000001001b */
[----:B------:R-:W-:Y:S01]  /*10390*/  FFMA.FTZ R76, R57, R72, R76 ;  /* 0x00000048394c7223 */ /* 0x000fe2000001004c */
[----:B------:R-:W-:Y:S01]  /*103a0*/  FFMA.FTZ R72, R64, R33, R29 ;  /* 0x0000002140487223 */ /* 0x000fe2000001001d */
[----:B------:R-:W-:Y:S02]  /*103b0*/  FMUL.FTZ R30, R28, R17 ;  /* 0x000000111c1e7220 */ /* 0x000fe40000410000 */
[----:B------:R-:W0:Y:S01]  /*103c0*/  LDS.64 R28, [UR5+0x180] ;  /* 0x00018005ff1c7984 */ /* 0x000e220008000a00 */
[----:B------:R-:W-:-:S02]  /*103d0*/  HADD2.F32 R27, -RZ, R110.H0_H0 ;  /* 0x2000006eff1b7230 */ /* 0x000fc40000004100 */
[----:B------:R-:W-:Y:S01]  /*103e0*/  FMUL.FTZ R36, R36, R17 ;  /* 0x0000001124247220 */ /* 0x000fe20000410000 */
[----:B------:R-:W-:Y:S01]  /*103f0*/  FFMA.FTZ R74, R63, R33, R26 ;  /* 0x000000213f4a7223 */ /* 0x000fe2000001001a */
[--C-:B------:R-:W-:Y:S02]  /*10400*/  HADD2.F32 R26, -RZ, R105.reuse.H0_H0 ;  /* 0x20000069ff1a7230 */ /* 0x100fe40000004100 */
[----:B------:R-:W-:Y:S01]  /*10410*/  FMUL.FTZ R66, R66, R27 ;  /* 0x0000001b42427220 */ /* 0x000fe20000410000 */
[----:B------:R-:W-:Y:S01]  /*10420*/  FFMA.FTZ R65, R62, R33, R31 ;  /* 0x000000213e417223 */ /* 0x000fe2000001001f */
[----:B------:R-:W-:Y:S01]  /*10430*/  F2FP.F16.F32.PACK_AB R36, RZ, R36 ;  /* 0x00000024ff24723e */ /* 0x000fe200000000ff */
[----:B------:R-:W-:Y:S01]  /*10440*/  FMUL.FTZ R70, R70, R27 ;  /* 0x0000001b46467220 */ /* 0x000fe20000410000 */
[----:B------:R-:W-:Y:S02]  /*10450*/  MOV R31, R14 ;  /* 0x0000000e001f7202 */ /* 0x000fe40000000f00 */
[----:B------:R-:W-:Y:S01]  /*10460*/  F2FP.F16.F32.PACK_AB R66, RZ, R66 ;  /* 0x00000042ff42723e */ /* 0x000fe200000000ff */
[----:B------:R-:W-:Y:S01]  /*10470*/  FMUL.FTZ R14, R19, R26 ;  /* 0x0000001a130e7220 */ /* 0x000fe20000410000 */
[----:B------:R-:W-:-:S02]  /*10480*/  HADD2.F32 R19, -RZ, R105.H1_H1 ;  /* 0x30000069ff137230 */ /* 0x000fc40000004100 */
[----:B------:R-:W-:Y:S01]  /*10490*/  FMUL.FTZ R35, R35, R26 ;  /* 0x0000001a23237220 */ /* 0x000fe20000410000 */
[----:B------:R-:W-:Y:S02]  /*104a0*/  PRMT R66, R66, 0x5410, R36 ;  /* 0x0000541042427816 */ /* 0x000fe40000000024 */
[----:B------:R-:W-:Y:S02]  /*104b0*/  F2FP.F16.F32.PACK_AB R30, RZ, R30 ;  /* 0x0000001eff1e723e */ /* 0x000fe400000000ff */
[----:B------:R-:W-:Y:S01]  /*104c0*/  F2FP.F16.F32.PACK_AB R70, RZ, R70 ;  /* 0x00000046ff46723e */ /* 0x000fe200000000ff */
[-C--:B------:R-:W-:Y:S01]  /*104d0*/  FMUL.FTZ R34, R34, R19.reuse ;  /* 0x0000001322227220 */ /* 0x080fe20000410000 */
[----:B------:R-:W-:Y:S01]  /*104e0*/  FMUL.FTZ R68, R68, R19 ;  /* 0x0000001344447220 */ /* 0x000fe20000410000 */
[----:B------:R-:W-:Y:S01]  /*104f0*/  FMUL.FTZ R72, R72, R27 ;  /* 0x0000001b48487220 */ /* 0x000fe20000410000 */
[----:B------:R-:W-:Y:S01]  /*10500*/  FMUL.FTZ R74, R74, R17 ;  /* 0x000000114a4a7220 */ /* 0x000fe20000410000 */
[----:B------:R-:W-:Y:S01]  /*10510*/  F2FP.F16.F32.PACK_AB R32, RZ, R35 ;  /* 0x00000023ff20723e */ /* 0x000fe200000000ff */
[----:B------:R-:W-:Y:S01]  /*10520*/  HFMA2.MMA R35, R66, 1, 1, R31 ;  /* 0x3c003c0042237835 */ /* 0x000fe2000000001f */
[----:B------:R-:W-:-:S02]  /*10530*/  PRMT R70, R70, 0x5410, R30 ;  /* 0x0000541046467816 */ /* 0x000fc4000000001e */
[----:B------:R-:W1:Y:S01]  /*10540*/  LDS.64 R30, [UR5+0x188] ;  /* 0x00018805ff1e7984 */ /* 0x000e620008000a00 */
[----:B------:R-:W-:Y:S02]  /*10550*/  F2FP.F16.F32.PACK_AB R14, RZ, R14 ;  /* 0x0000000eff0e723e */ /* 0x000fe400000000ff */
[----:B------:R-:W-:Y:S02]  /*10560*/  F2FP.F16.F32.PACK_AB R34, RZ, R34 ;  /* 0x00000022ff22723e */ /* 0x000fe400000000ff */
[----:B------:R-:W-:Y:S02]  /*10570*/  F2FP.F16.F32.PACK_AB R68, RZ, R68 ;  /* 0x00000044ff44723e */ /* 0x000fe400000000ff */
[----:B------:R-:W-:Y:S02]  /*10580*/  F2FP.F16.F32.PACK_AB R72, RZ, R72 ;  /* 0x00000048ff48723e */ /* 0x000fe400000000ff */
[----:B------:R-:W-:Y:S01]  /*10590*/  F2FP.F16.F32.PACK_AB R74, RZ, R74 ;  /* 0x0000004aff4a723e */ /* 0x000fe200000000ff */
[----:B------:R-:W-:Y:S01]  /*105a0*/  FFMA.FTZ R76, R61, R33, R76 ;  /* 0x000000213d4c7223 */ /* 0x000fe2000001004c */
[----:B------:R-:W-:-:S02]  /*105b0*/  PRMT R14, R14, 0x5410, R34 ;  /* 0x000054100e0e7816 */ /* 0x000fc40000000022 */
[----:B------:R-:W-:Y:S02]  /*105c0*/  PRMT R32, R32, 0x5410, R68 ;  /* 0x0000541020207816 */ /* 0x000fe40000000044 */
[----:B------:R-:W-:Y:S01]  /*105d0*/  PRMT R72, R72, 0x5410, R74 ;  /* 0x0000541048487816 */ /* 0x000fe2000000004a */
[----:B------:R-:W-:Y:S01]  /*105e0*/  FMUL.FTZ R65, R65, R26 ;  /* 0x0000001a41417220 */ /* 0x000fe20000410000 */
[----:B------:R-:W-:Y:S01]  /*105f0*/  FMUL.FTZ R76, R76, R19 ;  /* 0x000000134c4c7220 */ /* 0x000fe20000410000 */
[----:B------:R-:W-:Y:S01]  /*10600*/  HADD2 R34, R32, R11 ;  /* 0x0000000b20227230 */ /* 0x000fe20000000000 */
[----:B------:R-:W-:Y:S01]  /*10610*/  HFMA2.MMA R36, R14, 1, 1, R13 ;  /* 0x3c003c000e247835 */ /* 0x000fe2000000000d */
[----:B------:R-:W-:Y:S01]  /*10620*/  MOV R14, R9 ;  /* 0x00000009000e7202 */ /* 0x000fe20000000f00 */
[----:B------:R-:W-:Y:S01]  /*10630*/  HFMA2.MMA R32, R72, 1, 1, R10 ;  /* 0x3c003c0048207835 */ /* 0x000fe2000000000a */
[----:B------:R-:W-:Y:S01]  /*10640*/  F2FP.F16.F32.PACK_AB R65, RZ, R65 ;  /* 0x00000041ff41723e */ /* 0x000fe200000000ff */
[----:B------:R-:W2:Y:S01]  /*10650*/  LDS.64 R10, [UR5+0x200] ;  /* 0x00020005ff0a7984 */ /* 0x000ea20008000a00 */
[----:B------:R-:W-:Y:S01]  /*10660*/  F2FP.F16.F32.PACK_AB R76, RZ, R76 ;  /* 0x0000004cff4c723e */ /* 0x000fe200000000ff */
[----:B0-----:R-:W-:-:S02]  /*10670*/  HADD2.F32 R9, -RZ, R28.H0_H0 ;  /* 0x2000001cff097230 */ /* 0x001fc40000004100 */
[----:B------:R-:W-:Y:S01]  /*10680*/  HADD2.F32 R28, -RZ, R28.H1_H1 ;  /* 0x3000001cff1c7230 */ /* 0x000fe20000004100 */
[----:B------:R-:W-:Y:S02]  /*10690*/  PRMT R65, R65, 0x5410, R76 ;  /* 0x0000541041417816 */ /* 0x000fe4000000004c */
[-C--:B------:R-:W-:Y:S01]  /*106a0*/  FFMA.FTZ R13, R0, R9.reuse, RZ ;  /* 0x00000009000d7223 */ /* 0x080fe200000100ff */
[-C--:B------:R-:W-:Y:S01]  /*106b0*/  FFMA.FTZ R68, R15, R9.reuse, RZ ;  /* 0x000000090f447223 */ /* 0x080fe200000100ff */
[----:B------:R-:W-:Y:S02]  /*106c0*/  HADD2 R33, R70, R12 ;  /* 0x0000000c46217230 */ /* 0x000fe40000000000 */
[----:B------:R-:W-:Y:S01]  /*106d0*/  FFMA.FTZ R66, R2, R9, RZ ;  /* 0x0000000902427223 */ /* 0x000fe200000100ff */
[----:B------:R-:W-:Y:S01]  /*106e0*/  HFMA2.MMA R14, R65, 1, 1, R14 ;  /* 0x3c003c00410e7835 */ /* 0x000fe2000000000e */
[----:B------:R-:W-:Y:S01]  /*106f0*/  FFMA.FTZ R12, R38, R28, R13 ;  /* 0x0000001c260c7223 */ /* 0x000fe2000001000d */
[----:B------:R-:W-:-:S02]  /*10700*/  HADD2.F32 R65, -RZ, R29.H0_H0 ;  /* 0x2000001dff417230 */ /* 0x000fc40000004100 */
[----:B------:R-:W-:Y:S01]  /*10710*/  FFMA.FTZ R67, R16, R9, RZ ;  /* 0x0000000910437223 */ /* 0x000fe200000100ff */
[-C--:B------:R-:W-:Y:S01]  /*10720*/  FFMA.FTZ R13, R37, R28.reuse, R68 ;  /* 0x0000001c250d7223 */ /* 0x080fe20000010044 */
[-C--:B------:R-:W-:Y:S02]  /*10730*/  FFMA.FTZ R9, R39, R28.reuse, R66 ;  /* 0x0000001c27097223 */ /* 0x080fe40000010042 */
[----:B------:R-:W-:Y:S01]  /*10740*/  FFMA.FTZ R66, R40, R28, R67 ;  /* 0x0000001c28427223 */ /* 0x000fe20000010043 */
[-C--:B------:R-:W-:Y:S01]  /*10750*/  FFMA.FTZ R28, R47, R65.reuse, R12 ;  /* 0x000000412f1c7223 */ /* 0x080fe2000001000c */
[-C--:B------:R-:W-:Y:S02]  /*10760*/  FFMA.FTZ R67, R42, R65.reuse, R13 ;  /* 0x000000412a437223 */ /* 0x080fe4000001000d */
[----:B------:R-:W0:Y:S01]  /*10770*/  LDS.64 R12, [UR5+0x208] ;  /* 0x00020805ff0c7984 */ /* 0x000e220008000a00 */
[----:B------:R-:W-:Y:S02]  /*10780*/  HADD2.F32 R29, -RZ, R29.H1_H1 ;  /* 0x3000001dff1d7230 */ /* 0x000fe40000004100 */
        /* <DEDUP_REMOVED lines=19> */
[--C-:B--2---:R-:W-:Y:S02]  /*108c0*/  HADD2.F32 R29, -RZ, R10.reuse.H0_H0 ;  /* 0x2000000aff1d7230 */ /* 0x104fe40000004100 */
[-C--:B------:R-:W-:Y:S01]  /*108d0*/  FFMA.FTZ R30, R59, R68.reuse, R28 ;  /* 0x000000443b1e7223 */ /* 0x080fe2000001001c */
[-C--:B------:R-:W-:Y:S01]  /*108e0*/  FFMA.FTZ R67, R58, R68.reuse, R67 ;  /* 0x000000443a437223 */ /* 0x080fe20000010043 */
[----:B------:R-:W-:Y:S01]  /*108f0*/  FFMA.FTZ R72, R57, R68, R72 ;  /* 0x0000004439487223 */ /* 0x000fe20000010048 */
[----:B------:R-:W-:Y:S01]  /*10900*/  FFMA.FTZ R28, R64, R31, R9 ;  /* 0x0000001f401c7223 */ /* 0x000fe20000010009 */
[----:B------:R-:W-:-:S02]  /*10910*/  HADD2.F32 R10, -RZ, R10.H1_H1 ;  /* 0x3000000aff0a7230 */ /* 0x000fc40000004100 */
[-C--:B------:R-:W-:Y:S01]  /*10920*/  FFMA.FTZ R9, R0, R29.reuse, RZ ;  /* 0x0000001d00097223 */ /* 0x080fe200000100ff */
[-C--:B------:R-:W-:Y:S01]  /*10930*/  FFMA.FTZ R68, R2, R29.reuse, RZ ;  /* 0x0000001d02447223 */ /* 0x080fe200000100ff */
[----:B------:R-:W-:Y:S01]  /*10940*/  FFMA.FTZ R70, R15, R29, RZ ;  /* 0x0000001d0f467223 */ /* 0x000fe200000100ff */
        /* <DEDUP_REMOVED lines=25> */
[----:B------:R-:W-:Y:S02]  /*10ae0*/  FFMA.FTZ R66, R54, R12, R11 ;  /* 0x0000000c36427223 */ /* 0x000fe4000001000b */
[----:B------:R-:W0:Y:S01]  /*10af0*/  LDS.64 R10, [UR5+0x280] ;  /* 0x00028005ff0a7984 */ /* 0x000e220008000a00 */
[----:B------:R-:W-:Y:S01]  /*10b00*/  FMUL.FTZ R28, R28, R27 ;  /* 0x0000001b1c1c7220 */ /* 0x000fe20000410000 */
[----:B------:R-:W-:Y:S01]  /*10b10*/  FMUL.FTZ R30, R30, R17 ;  /* 0x000000111e1e7220 */ /* 0x000fe20000410000 */
[----:B------:R-:W-:-:S02]  /*10b20*/  HADD2.F32 R68, -RZ, R13.H0_H0 ;  /* 0x2000000dff447230 */ /* 0x000fc40000004100 */
[-C--:B------:R-:W-:Y:S01]  /*10b30*/  FFMA.FTZ R29, R56, R12.reuse, R29 ;  /* 0x0000000c381d7223 */ /* 0x080fe2000001001d */
[----:B------:R-:W-:Y:S01]  /*10b40*/  FFMA.FTZ R74, R55, R12, R74 ;  /* 0x0000000c374a7223 */ /* 0x000fe2000001004a */
[----:B------:R-:W-:Y:S01]  /*10b50*/  HADD2.F32 R13, -RZ, R13.H1_H1 ;  /* 0x3000000dff0d7230 */ /* 0x000fe20000004100 */
[----:B------:R-:W-:Y:S01]  /*10b60*/  F2FP.F16.F32.PACK_AB R28, RZ, R28 ;  /* 0x0000001cff1c723e */ /* 0x000fe200000000ff */
[----:B------:R-:W-:Y:S01]  /*10b70*/  FFMA.FTZ R9, R60, R68, R9 ;  /* 0x000000443c097223 */ /* 0x000fe20000010009 */
[----:B------:R-:W-:Y:S01]  /*10b80*/  F2FP.F16.F32.PACK_AB R30, RZ, R30 ;  /* 0x0000001eff1e723e */ /* 0x000fe200000000ff */
[-C--:B------:R-:W-:Y:S01]  /*10b90*/  FFMA.FTZ R29, R58, R68.reuse, R29 ;  /* 0x000000443a1d7223 */ /* 0x080fe2000001001d */
[----:B------:R-:W-:Y:S01]  /*10ba0*/  FFMA.FTZ R74, R57, R68, R74 ;  /* 0x00000044394a7223 */ /* 0x000fe2000001004a */
[----:B------:R-:W-:Y:S01]  /*10bb0*/  FMUL.FTZ R67, R67, R26 ;  /* 0x0000001a43437220 */ /* 0x000fe20000410000 */
[----:B------:R-:W-:Y:S01]  /*10bc0*/  FMUL.FTZ R72, R72, R19 ;  /* 0x0000001348487220 */ /* 0x000fe20000410000 */
[----:B------:R-:W-:Y:S01]  /*10bd0*/  FFMA.FTZ R66, R59, R68, R66 ;  /* 0x000000443b427223 */ /* 0x000fe20000010042 */
[----:B------:R-:W-:Y:S01]  /*10be0*/  PRMT R28, R28, 0x5410, R30 ;  /* 0x000054101c1c7816 */ /* 0x000fe2000000001e */
        /* <DEDUP_REMOVED lines=9> */
[----:B------:R-:W-:Y:S01]  /*10c80*/  HFMA2.MMA R12, R28, 1, 1, R8 ;  /* 0x3c003c001c0c7835 */ /* 0x000fe20000000008 */
[----:B------:R-:W-:Y:S01]  /*10c90*/  PRMT R67, R67, 0x5410, R72 ;  /* 0x0000541043437816 */ /* 0x000fe20000000048 */
[----:B------:R-:W1:Y:S01]  /*10ca0*/  LDS.64 R8, [UR5+0x288] ;  /* 0x00028805ff087984 */ /* 0x000e620008000a00 */
[----:B------:R-:W-:-:S02]  /*10cb0*/  F2FP.F16.F32.PACK_AB R29, RZ, R29 ;  /* 0x0000001dff1d723e */ /* 0x000fc400000000ff */
[----:B------:R-:W-:Y:S01]  /*10cc0*/  F2FP.F16.F32.PACK_AB R74, RZ, R74 ;  /* 0x0000004aff4a723e */ /* 0x000fe200000000ff */
[----:B------:R-:W-:Y:S01]  /*10cd0*/  FMUL.FTZ R66, R66, R17 ;  /* 0x0000001142427220 */ /* 0x000fe20000410000 */
[----:B------:R-:W-:Y:S02]  /*10ce0*/  HADD2 R28, R67, R7 ;  /* 0x00000007431c7230 */ /* 0x000fe40000000000 */
[----:B------:R-:W-:Y:S02]  /*10cf0*/  PRMT R7, R29, 0x5410, R74 ;  /* 0x000054101d077816 */ /* 0x000fe4000000004a */
[----:B------:R-:W-:Y:S02]  /*10d00*/  MOV R29, R5 ;  /* 0x00000005001d7202 */ /* 0x000fe40000000f00 */
[----:B------:R-:W-:Y:S02]  /*10d10*/  F2FP.F16.F32.PACK_AB R13, RZ, R13 ;  /* 0x0000000dff0d723e */ /* 0x000fe400000000ff */
[----:B------:R-:W-:Y:S01]  /*10d20*/  F2FP.F16.F32.PACK_AB R66, RZ, R66 ;  /* 0x00000042ff42723e */ /* 0x000fe200000000ff */
[----:B0-----:R-:W-:Y:S01]  /*10d30*/  HADD2.F32 R5, -RZ, R10.H0_H0 ;  /* 0x2000000aff057230 */ /* 0x001fe20000004100 */
[----:B------:R-:W-:-:S02]  /*10d40*/  HFMA2.MMA R29, R7, 1, 1, R29 ;  /* 0x3c003c00071d7835 */ /* 0x000fc4000000001d */
[----:B------:R-:W-:Y:S01]  /*10d50*/  PRMT R13, R13, 0x5410, R66 ;  /* 0x000054100d0d7816 */ /* 0x000fe20000000042 */
[----:B------:R-:W-:Y:S02]  /*10d60*/  HADD2.F32 R10, -RZ, R10.H1_H1 ;  /* 0x3000000aff0a7230 */ /* 0x000fe40000004100 */
[-C--:B------:R-:W-:Y:S01]  /*10d70*/  FFMA.FTZ R7, R0, R5.reuse, RZ ;  /* 0x0000000500077223 */ /* 0x080fe200000100ff */
[-C--:B------:R-:W-:Y:S01]  /*10d80*/  FFMA.FTZ R2, R2, R5.reuse, RZ ;  /* 0x0000000502027223 */ /* 0x080fe200000100ff */
[-C--:B------:R-:W-:Y:S01]  /*10d90*/  FFMA.FTZ R0, R15, R5.reuse, RZ ;  /* 0x000000050f007223 */ /* 0x080fe200000100ff */
[----:B------:R-:W-:Y:S01]  /*10da0*/  FFMA.FTZ R5, R16, R5, RZ ;  /* 0x0000000510057223 */ /* 0x000fe200000100ff */
[----:B------:R-:W-:Y:S01]  /*10db0*/  HFMA2.MMA R13, R13, 1, 1, R6 ;  /* 0x3c003c000d0d7835 */ /* 0x000fe20000000006 */
[--C-:B------:R-:W-:Y:S02]  /*10dc0*/  HADD2.F32 R31, -RZ, R11.reuse.H0_H0 ;  /* 0x2000000bff1f7230 */ /* 0x100fe40000004100 */
[----:B------:R-:W-:Y:S01]  /*10dd0*/  FFMA.FTZ R38, R38, R10, R7 ;  /* 0x0000000a26267223 */ /* 0x000fe20000010007 */
[----:B------:R-:W-:-:S02]  /*10de0*/  HADD2.F32 R6, -RZ, R11.H1_H1 ;  /* 0x3000000bff067230 */ /* 0x000fc40000004100 */
        /* <DEDUP_REMOVED lines=28> */
[----:B---3--:R-:W-:Y:S01]  /*10fb0*/  LOP3.LUT R5, R22, 0xf000f, RZ, 0xc0, !PT ;  /* 0x000f000f16057812 */ /* 0x008fe200078ec0ff */
[-C--:B------:R-:W-:Y:S01]  /*10fc0*/  FFMA.FTZ R64, R64, R9.reuse, R53 ;  /* 0x0000000940407223 */ /* 0x080fe20000010035 */
[-C--:B------:R-:W-:Y:S01]  /*10fd0*/  FFMA.FTZ R16, R63, R9.reuse, R16 ;  /* 0x000000093f107223 */ /* 0x080fe20000010010 */
[-C--:B------:R-:W-:Y:S01]  /*10fe0*/  FFMA.FTZ R15, R62, R9.reuse, R15 ;  /* 0x000000093e0f7223 */ /* 0x080fe2000001000f */
[----:B------:R-:W-:Y:S01]  /*10ff0*/  FFMA.FTZ R30, R61, R9, R6 ;  /* 0x000000093d1e7223 */ /* 0x000fe20000010006 */
[----:B------:R-:W-:Y:S02]  /*11000*/  LOP3.LUT R9, R23, 0xf000f, RZ, 0xc0, !PT ;  /* 0x000f000f17097812 */ /* 0x000fe400078ec0ff */
[----:B------:R-:W-:-:S02]  /*11010*/  LOP3.LUT R8, R5, 0x64006400, RZ, 0xfc, !PT ;  /* 0x6400640005087812 */ /* 0x000fc400078efcff */
[----:B------:R-:W-:Y:S02]  /*11020*/  LOP3.LUT R0, R20, 0xf000f, RZ, 0xc0, !PT ;  /* 0x000f000f14007812 */ /* 0x000fe400078ec0ff */
[----:B------:R-:W-:Y:S01]  /*11030*/  LOP3.LUT R2, R21, 0xf000f, RZ, 0xc0, !PT ;  /* 0x000f000f15027812 */ /* 0x000fe200078ec0ff */
[--C-:B0-----:R-:W-:Y:S01]  /*11040*/  HADD2.F32 R7, -RZ, R10.reuse.H0_H0 ;  /* 0x2000000aff077230 */ /* 0x101fe20000004100 */
[----:B------:R-:W-:Y:S01]  /*11050*/  LOP3.LUT R0, R0, 0x64006400, RZ, 0xfc, !PT ;  /* 0x6400640000007812 */ /* 0x000fe200078efcff */
[----:B------:R-:W-:Y:S02]  /*11060*/  HADD2.F32 R43, -RZ, R10.H1_H1 ;  /* 0x3000000aff2b7230 */ /* 0x000fe40000004100 */
[----:B------:R-:W-:Y:S02]  /*11070*/  HADD2 R10, R8, -1032, -1032 ;  /* 0xe408e408080a7430 */ /* 0x000fe40000000000 */
[--C-:B------:R-:W-:Y:S02]  /*11080*/  HADD2.F32 R50, -RZ, R11.reuse.H0_H0 ;  /* 0x2000000bff327230 */ /* 0x100fe40000004100 */
[----:B------:R-:W-:Y:S01]  /*11090*/  HADD2.F32 R52, -RZ, R11.H1_H1 ;  /* 0x3000000bff347230 */ /* 0x000fe20000004100 */
[----:B------:R-:W-:-:S02]  /*110a0*/  LOP3.LUT R11, R9, 0x64006400, RZ, 0xfc, !PT ;  /* 0x64006400090b7812 */ /* 0x000fc400078efcff */
[----:B------:R-:W-:Y:S01]  /*110b0*/  LOP3.LUT R2, R2, 0x64006400, RZ, 0xfc, !PT ;  /* 0x6400640002027812 */ /* 0x000fe200078efcff */
[----:B------:R-:W0:Y:S01]  /*110c0*/  LDS.64 R8, [UR5+0x18] ;  /* 0x00001805ff087984 */ /* 0x000e220008000a00 */
[----:B------:R-:W-:Y:S01]  /*110d0*/  HADD2 R0, R0, -1032, -1032 ;  /* 0xe408e40800007430 */ /* 0x000fe20000000000 */
[----:B------:R-:W-:Y:S01]  /*110e0*/  LOP3.LUT R6, R20, 0xf000f0, RZ, 0xc0, !PT ;  /* 0x00f000f014067812 */ /* 0x000fe200078ec0ff */
[----:B------:R-:W-:Y:S02]  /*110f0*/  HADD2 R42, R11, -1032, -1032 ;  /* 0xe408e4080b2a7430 */ /* 0x000fe40000000000 */
[----:B------:R-:W-:Y:S01]  /*11100*/  HADD2 R2, R2, -1032, -1032 ;  /* 0xe408e40802027430 */ /* 0x000fe20000000000 */
[----:B------:R-:W-:Y:S01]  /*11110*/  LOP3.LUT R41, R23, 0xf000f0, RZ, 0xc0, !PT ;  /* 0x00f000f017297812 */ /* 0x000fe200078ec0ff */
[--C-:B------:R-:W-:Y:S01]  /*11120*/  HADD2.F32 R5, -RZ, R0.reuse.H0_H0 ;  /* 0x20000000ff057230 */ /* 0x100fe20000004100 */
[----:B------:R-:W-:Y:S01]  /*11130*/  LOP3.LUT R11, R6, 0x64006400, RZ, 0xfc, !PT ;  /* 0x64006400060b7812 */ /* 0x000fe200078efcff */
[----:B------:R-:W-:Y:S01]  /*11140*/  HADD2.F32 R40, -RZ, R0.H1_H1 ;  /* 0x30000000ff287230 */ /* 0x000fe20000004100 */
[----:B------:R-:W-:Y:S01]  /*11150*/  LOP3.LUT R31, R21, 0xf000f0, RZ, 0xc0, !PT ;  /* 0x00f000f0151f7812 */ /* 0x000fe200078ec0ff */
[--C-:B------:R-:W-:Y:S01]  /*11160*/  HADD2.F32 R0, -RZ, R2.reuse.H0_H0 ;  /* 0x20000002ff007230 */ /* 0x100fe20000004100 */
[----:B------:R-:W-:Y:S01]  /*11170*/  LOP3.LUT R37, R22, 0xf000f0, RZ, 0xc0, !PT ;  /* 0x00f000f016257812 */ /* 0x000fe200078ec0ff */
[----:B------:R-:W-:Y:S01]  /*11180*/  HADD2.F32 R39, -RZ, R2.H1_H1 ;  /* 0x30000002ff277230 */ /* 0x000fe20000004100 */
[----:B------:R-:W-:Y:S01]  /*11190*/  LOP3.LUT R41, R41, 0x64006400, RZ, 0xfc, !PT ;  /* 0x6400640029297812 */ /* 0x000fe200078efcff */
[----:B------:R-:W-:-:S02]  /*111a0*/  HADD2.F32 R2, -RZ, R10.H0_H0 ;  /* 0x2000000aff027230 */ /* 0x000fc40000004100 */
[----:B------:R-:W-:Y:S01]  /*111b0*/  HADD2.F32 R6, -RZ, R42.H0_H0 ;  /* 0x2000002aff067230 */ /* 0x000fe20000004100 */
        /* <DEDUP_REMOVED lines=8> */
[----:B------:R-:W-:-:S02]  /*11240*/  HFMA2 R11, R11, R18.H0_H0, -72, -72 ;  /* 0xd480d4800b0b7431 */ /* 0x000fc40000040012 */
[-C--:B------:R-:W-:Y:S02]  /*11250*/  HFMA2 R7, R41, R18.reuse.H0_H0, -72, -72 ;  /* 0xd480d48029077431 */ /* 0x080fe40000040012 */
[-C--:B------:R-:W-:Y:S02]  /*11260*/  HFMA2 R31, R31, R18.reuse.H0_H0, -72, -72 ;  /* 0xd480d4801f1f7431 */ /* 0x080fe40000040012 */
[----:B------:R-:W-:Y:S01]  /*11270*/  HFMA2 R37, R37, R18.H0_H0, -72, -72 ;  /* 0xd480d48025257431 */ /* 0x000fe20000040012 */
[----:B------:R-:W-:Y:S01]  /*11280*/  SHF.R.U32.HI R23, RZ, 0x8, R23 ;  /* 0x00000008ff177819 */ /* 0x000fe20000011617 */
[----:B------:R-:W-:Y:S02]  /*11290*/  HADD2.F32 R48, -RZ, R11.H0_H0 ;  /* 0x2000000bff307230 */ /* 0x000fe40000004100 */
[----:B------:R-:W-:Y:S01]  /*112a0*/  FFMA.FTZ R51, R40, R43, R45 ;  /* 0x0000002b28337223 */ /* 0x000fe2000001002d */
[----:B------:R-:W-:Y:S02]  /*112b0*/  HADD2.F32 R41, -RZ, R7.H0_H0 ;  /* 0x20000007ff297230 */ /* 0x000fe40000004100 */
[C---:B------:R-:W-:Y:S01]  /*112c0*/  FFMA.FTZ R54, R43.reuse, R47, R42 ;  /* 0x0000002f2b367223 */ /* 0x040fe2000001002a */
[C---:B------:R-:W-:Y:S01]  /*112d0*/  FFMA.FTZ R55, R43.reuse, R38, R49 ;  /* 0x000000262b377223 */ /* 0x040fe20000010031 */
[----:B------:R-:W-:Y:S01]  /*112e0*/  FFMA.FTZ R53, R43, R39, R10 ;  /* 0x000000272b357223 */ /* 0x000fe2000001000a */
[----:B------:R-:W-:-:S02]  /*112f0*/  HADD2.F32 R49, -RZ, R31.H0_H0 ;  /* 0x2000001fff317230 */ /* 0x000fc40000004100 */
[----:B------:R-:W-:Y:S01]  /*11300*/  HADD2.F32 R46, -RZ, R31.H1_H1 ;  /* 0x3000001fff2e7230 */ /* 0x000fe20000004100 */
[----:B------:R-:W-:Y:S01]  /*11310*/  LOP3.LUT R31, R23, 0xf000f, RZ, 0xc0, !PT ;  /* 0x000f000f171f7812 */ /* 0x000fe200078ec0ff */
[----:B------:R-:W-:Y:S02]  /*11320*/  HADD2.F32 R42, -RZ, R37.H0_H0 ;  /* 0x20000025ff2a7230 */ /* 0x000fe40000004100 */
[----:B------:R-:W-:Y:S01]  /*11330*/  FFMA.FTZ R10, R48, R50, R51 ;  /* 0x00000032300a7223 */ /* 0x000fe20000010033 */
[----:B------:R-:W-:Y:S02]  /*11340*/  HADD2.F32 R43, -RZ, R11.H1_H1 ;  /* 0x3000000bff2b7230 */ /* 0x000fe40000004100 */
[----:B------:R-:W-:Y:S02]  /*11350*/  HADD2.F32 R44, -RZ, R7.H1_H1 ;  /* 0x30000007ff2c7230 */ /* 0x000fe40000004100 */
[----:B------:R-:W-:Y:S01]  /*11360*/  FFMA.FTZ R7, R50, R41, R54 ;  /* 0x0000002932077223 */ /* 0x000fe20000010036 */
[----:B------:R-:W-:-:S02]  /*11370*/  SHF.R.U32.HI R20, RZ, 0x8, R20 ;  /* 0x00000008ff147819 */ /* 0x000fc40000011614 */
[----:B------:R-:W-:Y:S01]  /*11380*/  SHF.R.U32.HI R21, RZ, 0x8, R21 ;  /* 0x00000008ff157819 */ /* 0x000fe20000011615 */
[----:B------:R-:W-:Y:S01]  /*11390*/  FFMA.FTZ R58, R50, R42, R55 ;  /* 0x0000002a323a7223 */ /* 0x000fe20000010037 */
[----:B------:R-:W-:Y:S01]  /*113a0*/  SHF.R.U32.HI R22, RZ, 0x8, R22 ;  /* 0x00000008ff167819 */ /* 0x000fe20000011616 */
[----:B------:R-:W-:Y:S01]  /*113b0*/  FFMA.FTZ R54, R43, R52, R10 ;  /* 0x000000342b367223 */ /* 0x000fe2000001000a */
[----:B------:R-:W-:Y:S01]  /*113c0*/  LOP3.LUT R31, R31, 0x64006400, RZ, 0xfc, !PT ;  /* 0x640064001f1f7812 */ /* 0x000fe200078efcff */
[----:B------:R-:W-:Y:S01]  /*113d0*/  FFMA.FTZ R55, R52, R44, R7 ;  /* 0x0000002c34377223 */ /* 0x000fe20000010007 */
[----:B------:R-:W-:Y:S02]  /*113e0*/  LOP3.LUT R7, R20, 0xf000f, RZ, 0xc0, !PT ;  /* 0x000f000f14077812 */ /* 0x000fe400078ec0ff */
[----:B------:R-:W-:Y:S01]  /*113f0*/  LOP3.LUT R10, R21, 0xf000f, RZ, 0xc0, !PT ;  /* 0x000f000f150a7812 */ /* 0x000fe200078ec0ff */
[----:B------:R-:W-:Y:S01]  /*11400*/  HADD2 R31, R31, -1032, -1032 ;  /* 0xe408e4081f1f7430 */ /* 0x000fe20000000000 */
[----:B------:R-:W-:-:S02]  /*11410*/  LOP3.LUT R11, R22, 0xf000f, RZ, 0xc0, !PT ;  /* 0x000f000f160b7812 */ /* 0x000fc400078ec0ff */
[----:B------:R-:W-:Y:S02]  /*11420*/  LOP3.LUT R7, R7, 0x64006400, RZ, 0xfc, !PT ;  /* 0x6400640007077812 */ /* 0x000fe400078efcff */
[----:B------:R-:W-:Y:S01]  /*11430*/  LOP3.LUT R10, R10, 0x64006400, RZ, 0xfc, !PT ;  /* 0x640064000a0a7812 */ /* 0x000fe200078efcff */
[----:B------:R-:W-:Y:S01]  /*11440*/  HADD2.F32 R45, -RZ, R37.H1_H1 ;  /* 0x30000025ff2d7230 */ /* 0x000fe20000004100 */
[----:B------:R-:W-:Y:S01]  /*11450*/  LOP3.LUT R11, R11, 0x64006400, RZ, 0xfc, !PT ;  /* 0x640064000b0b7812 */ /* 0x000fe200078efcff */
[----:B------:R-:W-:Y:S01]  /*11460*/  FFMA.FTZ R53, R50, R49, R53 ;  /* 0x0000003132357223 */ /* 0x000fe20000010035 */
[----:B0-----:R-:W-:Y:S02]  /*11470*/  HADD2.F32 R37, -RZ, R8.H0_H0 ;  /* 0x20000008ff257230 */ /* 0x001fe40000004100 */
[----:B------:R-:W-:Y:S02]  /*11480*/  HADD2 R7, R7, -1032, -1032 ;  /* 0xe408e40807077430 */ /* 0x000fe40000000000 */
[----:B------:R-:W-:-:S02]  /*11490*/  HADD2.F32 R50, -RZ, R31.H0_H0 ;  /* 0x2000001fff327230 */ /* 0x000fc40000004100 */
[----:B------:R-:W-:Y:S01]  /*114a0*/  HADD2 R10, R10, -1032, -1032 ;  /* 0xe408e4080a0a7430 */ /* 0x000fe20000000000 */
[----:B------:R-:W-:Y:S01]  /*114b0*/  LOP3.LUT R22, R22, 0xf000f0, RZ, 0xc0, !PT ;  /* 0x00f000f016167812 */ /* 0x000fe200078ec0ff */
[----:B------:R-:W-:Y:S01]  /*114c0*/  HADD2 R11, R11, -1032, -1032 ;  /* 0xe408e4080b0b7430 */ /* 0x000fe20000000000 */
[----:B------:R-:W-:Y:S01]  /*114d0*/  LOP3.LUT R20, R20, 0xf000f0, RZ, 0xc0, !PT ;  /* 0x00f000f014147812 */ /* 0x000fe200078ec0ff */
[C---:B------:R-:W-:Y:S01]  /*114e0*/  FFMA.FTZ R56, R52.reuse, R46, R53 ;  /* 0x0000002e34387223 */ /* 0x040fe20000010035 */
[----:B------:R-:W-:Y:S01]  /*114f0*/  FFMA.FTZ R58, R52, R45, R58 ;  /* 0x0000002d343a7223 */ /* 0x000fe2000001003a */
[--C-:B------:R-:W-:Y:S02]  /*11500*/  HADD2.F32 R68, -RZ, R9.reuse.H0_H0 ;  /* 0x20000009ff447230 */ /* 0x100fe40000004100 */
[----:B------:R-:W-:Y:S01]  /*11510*/  FFMA.FTZ R70, R37, R50, R55 ;  /* 0x0000003225467223 */ /* 0x000fe20000010037 */
[----:B------:R-:W-:Y:S01]  /*11520*/  HADD2.F32 R67, -RZ, R9.H1_H1 ;  /* 0x30000009ff437230 */ /* 0x000fe20000004100 */
[----:B------:R-:W-:Y:S01]  /*11530*/  LOP3.LUT R9, R22, 0x64006400, RZ, 0xfc, !PT ;  /* 0x6400640016097812 */ /* 0x000fe200078efcff */
[----:B------:R-:W-:-:S02]  /*11540*/  HADD2.F32 R53, -RZ, R7.H0_H0 ;  /* 0x20000007ff357230 */ /* 0x000fc40000004100 */
[----:B------:R-:W-:Y:S02]  /*11550*/  HADD2.F32 R52, -RZ, R10.H0_H0 ;  /* 0x2000000aff347230 */ /* 0x000fe40000004100 */
[----:B------:R-:W-:Y:S01]  /*11560*/  HADD2.F32 R55, -RZ, R7.H1_H1 ;  /* 0x30000007ff377230 */ /* 0x000fe20000004100 */
[----:B------:R-:W-:Y:S01]  /*11570*/  LOP3.LUT R7, R20, 0x64006400, RZ, 0xfc, !PT ;  /* 0x6400640014077812 */ /* 0x000fe200078efcff */
[--C-:B------:R-:W-:Y:S01]  /*11580*/  HADD2.F32 R51, -RZ, R11.reuse.H0_H0 ;  /* 0x2000000bff337230 */ /* 0x100fe20000004100 */
[----:B------:R-:W-:Y:S01]  /*11590*/  LOP3.LUT R21, R21, 0xf000f0, RZ, 0xc0, !PT ;  /* 0x00f000f015157812 */ /* 0x000fe200078ec0ff */
[----:B------:R-:W-:Y:S01]  /*115a0*/  FFMA.FTZ R63, R37, R52, R56 ;  /* 0x00000034253f7223 */ /* 0x000fe20000010038 */
[----:B------:R-:W-:Y:S02]  /*115b0*/  HFMA2 R9, R9, R18.H0_H0, -72, -72 ;  /* 0xd480d48009097431 */ /* 0x000fe40000040012 */
[----:B------:R-:W-:Y:S01]  /*115c0*/  HADD2.F32 R62, -RZ, R8.H1_H1 ;  /* 0x30000008ff3e7230 */ /* 0x000fe20000004100 */
[----:B------:R-:W-:Y:S01]  /*115d0*/  LOP3.LUT R21, R21, 0x64006400, RZ, 0xfc, !PT ;  /* 0x6400640015157812 */ /* 0x000fe200078efcff */
[----:B------:R-:W-:-:S02]  /*115e0*/  HADD2.F32 R56, -RZ, R11.H1_H1 ;  /* 0x3000000bff387230 */ /* 0x000fc40000004100 */
[-C--:B------:R-:W-:Y:S02]  /*115f0*/  HFMA2 R7, R7, R18.reuse.H0_H0, -72, -72 ;  /* 0xd480d48007077431 */ /* 0x080fe40000040012 */
[----:B------:R-:W-:Y:S01]  /*11600*/  FFMA.FTZ R66, R53, R37, R54 ;  /* 0x0000002535427223 */ /* 0x000fe20000010036 */
[----:B------:R-:W-:Y:S01]  /*11610*/  FFMA.FTZ R65, R37, R51, R58 ;  /* 0x0000003325417223 */ /* 0x000fe2000001003a */
[----:B------:R-:W-:Y:S02]  /*11620*/  HADD2.F32 R60, -RZ, R9.H0_H0 ;  /* 0x20000009ff3c7230 */ /* 0x000fe40000004100 */
[----:B------:R-:W-:Y:S02]  /*11630*/  HFMA2 R8, R21, R18.H0_H0, -72, -72 ;  /* 0xd480d48015087431 */ /* 0x000fe40000040012 */
[----:B------:R-:W-:Y:S02]  /*11640*/  HADD2.F32 R58, -RZ, R7.H0_H0 ;  /* 0x20000007ff3a7230 */ /* 0x000fe40000004100 */
[----:B------:R-:W-:Y:S01]  /*11650*/  FFMA.FTZ R11, R55, R62, R66 ;  /* 0x0000003e370b7223 */ /* 0x000fe20000010042 */
[----:B------:R-:W-:Y:S01]  /*11660*/  FFMA.FTZ R65, R62, R56, R65 ;  /* 0x000000383e417223 */ /* 0x000fe20000010041 */
[----:B------:R-:W-:Y:S01]  /*11670*/  IMAD.WIDE R24, R111, 0x4, R24 ;  /* 0x000000046f187825 */ /* 0x000fe200078e0218 */
[----:B------:R-:W0:Y:S03]  /*11680*/  LDS.64 R20, [UR5+0x90] ;  /* 0x00009005ff147984 */ /* 0x000e260008000a00 */
[----:B------:R-:W-:Y:S01]  /*11690*/  FFMA.FTZ R72, R68, R60, R65 ;  /* 0x0000003c44487223 */ /* 0x000fe20000010041 */
[----:B------:R-:W-:-:S02]  /*116a0*/  HADD2.F32 R57, -RZ, R31.H1_H1 ;  /* 0x3000001fff397230 */ /* 0x000fc40000004100 */
[----:B------:R-:W-:Y:S01]  /*116b0*/  FFMA.FTZ R31, R58, R68, R11 ;  /* 0x000000443a1f7223 */ /* 0x000fe2000001000b */
[----:B------:R-:W-:Y:S02]  /*116c0*/  HADD2.F32 R54, -RZ, R10.H1_H1 ;  /* 0x3000000aff367230 */ /* 0x000fe40000004100 */
[--C-:B------:R-:W-:Y:S02]  /*116d0*/  HADD2.F32 R59, -RZ, R8.reuse.H0_H0 ;  /* 0x20000008ff3b7230 */ /* 0x100fe40000004100 */
[----:B------:R-:W-:Y:S02]  /*116e0*/  HADD2.F32 R66, -RZ, R8.H1_H1 ;  /* 0x30000008ff427230 */ /* 0x000fe40000004100 */
[----:B------:R-:W-:Y:S02]  /*116f0*/  HADD2.F32 R65, -RZ, R9.H1_H1 ;  /* 0x30000009ff417230 */ /* 0x000fe40000004100 */
[----:B------:R-:W2:Y:S01]  /*11700*/  LDG.E.128.CONSTANT R8, desc[UR8][R24.64] ;  /* 0x0000000818087981 */ /* 0x000ea2000c1e9d00 */
[----:B------:R-:W-:-:S04]  /*11710*/  LOP3.LUT R23, R23, 0xf000f0, RZ, 0xc0, !PT ;  /* 0x00f000f017177812 */ /* 0x000fc800078ec0ff */
[----:B------:R-:W-:Y:S01]  /*11720*/  LOP3.LUT R23, R23, 0x64006400, RZ, 0xfc, !PT ;  /* 0x6400640017177812 */ /* 0x000fe200078efcff */
[----:B------:R-:W-:-:S04]  /*11730*/  FFMA.FTZ R63, R62, R54, R63 ;  /* 0x000000363e3f7223 */ /* 0x000fc8000001003f */
[----:B------:R-:W-:Y:S02]  /*11740*/  HFMA2 R23, R23, R18.H0_H0, -72, -72 ;  /* 0xd480d48017177431 */ /* 0x000fe40000040012 */
[----:B------:R-:W-:Y:S01]  /*11750*/  FFMA.FTZ R70, R62, R57, R70 ;  /* 0x000000393e467223 */ /* 0x000fe20000010046 */
[----:B------:R-:W-:Y:S02]  /*11760*/  FFMA.FTZ R22, R68, R59, R63 ;  /* 0x0000003b44167223 */ /* 0x000fe4000001003f */
[--C-:B------:R-:W-:Y:S02]  /*11770*/  HADD2.F32 R61, -RZ, R23.reuse.H0_H0 ;  /* 0x20000017ff3d7230 */ /* 0x100fe40000004100 */
[----:B------:R-:W-:-:S03]  /*11780*/  HADD2.F32 R63, -RZ, R23.H1_H1 ;  /* 0x30000017ff3f7230 */ /* 0x000fc60000004100 */
[----:B------:R-:W-:Y:S01]  /*11790*/  FFMA.FTZ R74, R68, R61, R70 ;  /* 0x0000003d444a7223 */ /* 0x000fe20000010046 */
[C---:B------:R-:W-:Y:S01]  /*117a0*/  FFMA.FTZ R70, R67.reuse, R66, R22 ;  /* 0x0000004243467223 */ /* 0x040fe20000010016 */
[----:B------:R-:W-:Y:S01]  /*117b0*/  HADD2.F32 R62, -RZ, R7.H1_H1 ;  /* 0x30000007ff3e7230 */ /* 0x000fe20000004100 */
[----:B------:R-:W1:Y:S01]  /*117c0*/  LDS.64 R22, [UR5+0x98] ;  /* 0x00009805ff167984 */ /* 0x000e620008000a00 */
[C---:B------:R-:W-:Y:S01]  /*117d0*/  FFMA.FTZ R7, R67.reuse, R65, R72 ;  /* 0x0000004143077223 */ /* 0x040fe20000010048 */
[----:B------:R-:W-:Y:S01]  /*117e0*/  FFMA.FTZ R74, R67, R63, R74 ;  /* 0x0000003f434a7223 */ /* 0x000fe2000001004a */
[-C--:B------:R-:W-:Y:S01]  /*117f0*/  FMUL.FTZ R15, R15, R26.reuse ;  /* 0x0000001a0f0f7220 */ /* 0x080fe20000410000 */
[----:B------:R-:W-:Y:S01]  /*11800*/  FMUL.FTZ R30, R30, R19 ;  /* 0x000000131e1e7220 */ /* 0x000fe20000410000 */
[----:B------:R-:W-:Y:S01]  /*11810*/  FMUL.FTZ R64, R64, R27 ;  /* 0x0000001b40407220 */ /* 0x000fe20000410000 */
[----:B------:R-:W-:Y:S01]  /*11820*/  FMUL.FTZ R16, R16, R17 ;  /* 0x0000001110107220 */ /* 0x000fe20000410000 */
[----:B------:R-:W-:Y:S01]  /*11830*/  FMUL.FTZ R7, R7, R26 ;  /* 0x0000001a07077220 */ /* 0x000fe20000410000 */
[----:B------:R-:W-:Y:S01]  /*11840*/  FMUL.FTZ R74, R74, R19 ;  /* 0x000000134a4a7220 */ /* 0x000fe20000410000 */
[----:B------:R-:W-:Y:S01]  /*11850*/  FFMA.FTZ R68, R62, R67, R31 ;  /* 0x000000433e447223 */ /* 0x000fe2000001001f */
        /* <DEDUP_REMOVED lines=9> */
[----:B------:R-:W3:Y:S01]  /*118f0*/  LDS.64 R30, [UR5+0x110] ;  /* 0x00011005ff1e7984 */ /* 0x000ee20008000a00 */
[----:B------:R-:W-:Y:S02]  /*11900*/  PRMT R64, R64, 0x5410, R16 ;  /* 0x0000541040407816 */ /* 0x000fe40000000010 */
[----:B------:R-:W-:Y:S01]  /*11910*/  PRMT R7, R7, 0x5410, R74 ;  /* 0x0000541007077816 */ /* 0x000fe2000000004a */
[----:B------:R-:W-:Y:S01]  /*11920*/  HADD2 R37, R15, R3 ;  /* 0x000000030f257230 */ /* 0x000fe20000000000 */
[----:B------:R-:W-:Y:S01]  /*11930*/  F2FP.F16.F32.PACK_AB R68, RZ, R68 ;  /* 0x00000044ff44723e */ /* 0x000fe200000000ff */
[--C-:B0-----:R-:W-:Y:S01]  /*11940*/  HADD2.F32 R3, -RZ, R20.reuse.H0_H0 ;  /* 0x20000014ff037230 */ /* 0x101fe20000004100 */
[----:B------:R-:W-:Y:S01]  /*11950*/  F2FP.F16.F32.PACK_AB R70, RZ, R70 ;  /* 0x00000046ff46723e */ /* 0x000fe200000000ff */
[----:B------:R-:W-:Y:S01]  /*11960*/  HFMA2.MMA R16, R64, 1, 1, R4 ;  /* 0x3c003c0040107835 */ /* 0x000fe20000000004 */
[----:B------:R-:W-:Y:S01]  /*11970*/  HADD2.F32 R20, -RZ, R20.H1_H1 ;  /* 0x30000014ff147230 */ /* 0x000fe20000004100 */
[----:B------:R-:W-:Y:S01]  /*11980*/  HFMA2.MMA R36, R7, 1, 1, R36 ;  /* 0x3c003c0007247835 */ /* 0x000fe20000000024 */
[----:B------:R-:W-:Y:S01]  /*11990*/  PRMT R68, R68, 0x5410, R70 ;  /* 0x0000541044447816 */ /* 0x000fe20000000046 */
[----:B------:R-:W-:-:S02]  /*119a0*/  HADD2.F32 R4, -RZ, R21.H0_H0 ;  /* 0x20000015ff047230 */ /* 0x000fc40000004100 */
[-C--:B------:R-:W-:Y:S01]  /*119b0*/  FFMA.FTZ R7, R5, R3.reuse, RZ ;  /* 0x0000000305077223 */ /* 0x080fe200000100ff */
[----:B------:R-:W-:Y:S02]  /*119c0*/  HADD2.F32 R15, -RZ, R21.H1_H1 ;  /* 0x30000015ff0f7230 */ /* 0x000fe40000004100 */
[-C--:B------:R-:W-:Y:S01]  /*119d0*/  FFMA.FTZ R64, R0, R3.reuse, RZ ;  /* 0x0000000300407223 */ /* 0x080fe200000100ff */
[-C--:B------:R-:W-:Y:S01]  /*119e0*/  FFMA.FTZ R21, R2, R3.reuse, RZ ;  /* 0x0000000302157223 */ /* 0x080fe200000100ff */
[----:B------:R-:W-:Y:S01]  /*119f0*/  HFMA2.MMA R35, R68, 1, 1, R35 ;  /* 0x3c003c0044237835 */ /* 0x000fe20000000023 */
[-C--:B------:R-:W-:Y:S01]  /*11a00*/  FFMA.FTZ R7, R40, R20.reuse, R7 ;  /* 0x0000001428077223 */ /* 0x080fe20000010007 */
[-C--:B------:R-:W-:Y:S01]  /*11a10*/  FFMA.FTZ R68, R39, R20.reuse, R64 ;  /* 0x0000001427447223 */ /* 0x080fe20000010040 */
[----:B------:R-:W-:Y:S01]  /*11a20*/  FFMA.FTZ R21, R38, R20, R21 ;  /* 0x0000001426157223 */ /* 0x000fe20000010015 */
[----:B------:R-:W-:Y:S01]  /*11a30*/  FFMA.FTZ R70, R6, R3, RZ ;  /* 0x0000000306467223 */ /* 0x000fe200000100ff */
[-C--:B------:R-:W-:Y:S01]  /*11a40*/  FFMA.FTZ R64, R48, R4.reuse, R7 ;  /* 0x0000000430407223 */ /* 0x080fe20000010007 */
[-C--:B------:R-:W-:Y:S01]  /*11a50*/  FFMA.FTZ R7, R49, R4.reuse, R68 ;  /* 0x0000000431077223 */ /* 0x080fe20000010044 */
[----:B------:R-:W-:Y:S01]  /*11a60*/  FFMA.FTZ R68, R42, R4, R21 ;  /* 0x000000042a447223 */ /* 0x000fe20000010015 */
[----:B------:R-:W-:-:S02]  /*11a70*/  FFMA.FTZ R70, R47, R20, R70 ;  /* 0x000000142f467223 */ /* 0x000fc40000010046 */
[----:B------:R-:W0:Y:S01]  /*11a80*/  LDS.64 R20, [UR5+0x118] ;  /* 0x00011805ff147984 */ /* 0x000e220008000a00 */
[--C-:B-1----:R-:W-:Y:S02]  /*11a90*/  HADD2.F32 R3, -RZ, R22.reuse.H0_H0 ;  /* 0x20000016ff037230 */ /* 0x102fe40000004100 */
        /* <DEDUP_REMOVED lines=18> */
[--C-:B---3--:R-:W-:Y:S02]  /*11bc0*/  HADD2.F32 R15, -RZ, R30.reuse.H0_H0 ;  /* 0x2000001eff0f7230 */ /* 0x108fe40000004100 */
[-C--:B------:R-:W-:Y:S01]  /*11bd0*/  FFMA.FTZ R7, R59, R4.reuse, R64 ;  /* 0x000000043b077223 */ /* 0x080fe20000010040 */
[----:B------:R-:W-:Y:S01]  /*11be0*/  FFMA.FTZ R68, R61, R4, R68 ;  /* 0x000000043d447223 */ /* 0x000fe20000010044 */
[----:B------:R-:W-:Y:S01]  /*11bf0*/  FFMA.FTZ R4, R62, R23, R3 ;  /* 0x000000173e047223 */ /* 0x000fe20000010003 */
[----:B------:R-:W-:-:S02]  /*11c00*/  HADD2.F32 R30, -RZ, R30.H1_H1 ;  /* 0x3000001eff1e7230 */ /* 0x000fc40000004100 */
[-C--:B------:R-:W-:Y:S01]  /*11c10*/  FFMA.FTZ R64, R66, R23.reuse, R7 ;  /* 0x0000001742407223 */ /* 0x080fe20000010007 */
[-C--:B------:R-:W-:Y:S01]  /*11c20*/  FFMA.FTZ R3, R65, R23.reuse, R22 ;  /* 0x0000001741037223 */ /* 0x080fe20000010016 */
[----:B------:R-:W-:Y:S01]  /*11c30*/  FFMA.FTZ R68, R63, R23, R68 ;  /* 0x000000173f447223 */ /* 0x000fe20000010044 */
[-C--:B------:R-:W-:Y:S01]  /*11c40*/  FFMA.FTZ R70, R0, R15.reuse, RZ ;  /* 0x0000000f00467223 */ /* 0x080fe200000100ff */
[-C--:B------:R-:W-:Y:S01]  /*11c50*/  FFMA.FTZ R23, R2, R15.reuse, RZ ;  /* 0x0000000f02177223 */ /* 0x080fe200000100ff */
[-C--:B------:R-:W-:Y:S01]  /*11c60*/  FFMA.FTZ R72, R6, R15.reuse, RZ ;  /* 0x0000000f06487223 */ /* 0x080fe200000100ff */
[--C-:B------:R-:W-:Y:S02]  /*11c70*/  HADD2.F32 R22, -RZ, R31.reuse.H0_H0 ;  /* 0x2000001fff167230 */ /* 0x100fe40000004100 */
[-C--:B------:R-:W-:Y:S01]  /*11c80*/  FFMA.FTZ R70, R39, R30.reuse, R70 ;  /* 0x0000001e27467223 */ /* 0x080fe20000010046 */
[----:B------:R-:W-:Y:S01]  /*11c90*/  FFMA.FTZ R7, R5, R15, RZ ;  /* 0x0000000f05077223 */ /* 0x000fe200000100ff */
[-C--:B------:R-:W-:Y:S01]  /*11ca0*/  FFMA.FTZ R23, R38, R30.reuse, R23 ;  /* 0x0000001e26177223 */ /* 0x080fe20000010017 */
[----:B------:R-:W-:Y:S01]  /*11cb0*/  FFMA.FTZ R72, R47, R30, R72 ;  /* 0x0000001e2f487223 */ /* 0x000fe20000010048 */
[----:B------:R-:W-:Y:S01]  /*11cc0*/  FFMA.FTZ R15, R49, R22, R70 ;  /* 0x00000016310f7223 */ /* 0x000fe20000010046 */
[----:B------:R-:W-:-:S02]  /*11cd0*/  HADD2.F32 R31, -RZ, R31.H1_H1 ;  /* 0x3000001fff1f7230 */ /* 0x000fc40000004100 */
[----:B------:R-:W-:Y:S01]  /*11ce0*/  FFMA.FTZ R7, R40, R30, R7 ;  /* 0x0000001e28077223 */ /* 0x000fe20000010007 */
[-C--:B------:R-:W-:Y:S01]  /*11cf0*/  FFMA.FTZ R70, R42, R22.reuse, R23 ;  /* 0x000000162a467223 */ /* 0x080fe20000010017 */
[-C--:B------:R-:W-:Y:S02]  /*11d00*/  FFMA.FTZ R23, R41, R22.reuse, R72 ;  /* 0x0000001629177223 */ /* 0x080fe40000010048 */
[----:B------:R-:W-:Y:S01]  /*11d10*/  FFMA.FTZ R30, R48, R22, R7 ;  /* 0x00000016301e7223 */ /* 0x000fe20000010007 */
[----:B0-----:R-:W-:Y:S02]  /*11d20*/  HADD2.F32 R7, -RZ, R20.H0_H0 ;  /* 0x20000014ff077230 */ /* 0x001fe40000004100 */
[-C--:B------:R-:W-:Y:S01]  /*11d30*/  FFMA.FTZ R22, R45, R31.reuse, R70 ;  /* 0x0000001f2d167223 */ /* 0x080fe20000010046 */
[-C--:B------:R-:W-:Y:S01]  /*11d40*/  FFMA.FTZ R23, R44, R31.reuse, R23 ;  /* 0x0000001f2c177223 */ /* 0x080fe20000010017 */
[-C--:B------:R-:W-:Y:S01]  /*11d50*/  FFMA.FTZ R30, R43, R31.reuse, R30 ;  /* 0x0000001f2b1e7223 */ /* 0x080fe2000001001e */
[----:B------:R-:W-:Y:S01]  /*11d60*/  FFMA.FTZ R15, R46, R31, R15 ;  /* 0x0000001f2e0f7223 */ /* 0x000fe2000001000f */
[-C--:B------:R-:W-:Y:S01]  /*11d70*/  FFMA.FTZ R31, R51, R7.reuse, R22 ;  /* 0x00000007331f7223 */ /* 0x080fe20000010016 */
[----:B------:R-:W-:-:S02]  /*11d80*/  FFMA.FTZ R72, R50, R7, R23 ;  /* 0x0000000732487223 */ /* 0x000fc40000010017 */
[----:B------:R-:W0:Y:S01]  /*11d90*/  LDS.64 R22, [UR5+0x190] ;  /* 0x00019005ff167984 */ /* 0x000e220008000a00 */
[----:B------:R-:W-:Y:S02]  /*11da0*/  HADD2.F32 R20, -RZ, R20.H1_H1 ;  /* 0x30000014ff147230 */ /* 0x000fe40000004100 */
        /* <DEDUP_REMOVED lines=17> */
[----:B------:R-:W-:Y:S02]  /*11ec0*/  FFMA.FTZ R72, R63, R21, R72 ;  /* 0x000000153f487223 */ /* 0x000fe40000010048 */
[----:B------:R-:W1:Y:S01]  /*11ed0*/  LDS.64 R20, [UR5+0x198] ;  /* 0x00019805ff147984 */ /* 0x000e620008000a00 */
        /* <DEDUP_REMOVED lines=12> */
[----:B------:R-:W-:Y:S01]  /*11fa0*/  F2FP.F16.F32.PACK_AB R70, RZ, R70 ;  /* 0x00000046ff46723e */ /* 0x000fe200000000ff */
[----:B------:R-:W-:Y:S01]  /*11fb0*/  HFMA2.MMA R33, R4, 1, 1, R33 ;  /* 0x3c003c0004217835 */ /* 0x000fe20000000021 */
[----:B------:R-:W-:Y:S02]  /*11fc0*/  F2FP.F16.F32.PACK_AB R7, RZ, R7 ;  /* 0x00000007ff07723e */ /* 0x000fe400000000ff */
[----:B------:R-:W-:-:S02]  /*11fd0*/  F2FP.F16.F32.PACK_AB R72, RZ, R72 ;  /* 0x00000048ff48723e */ /* 0x000fc400000000ff */
[----:B------:R-:W-:Y:S02]  /*11fe0*/  PRMT R3, R3, 0x5410, R68 ;  /* 0x0000541003037816 */ /* 0x000fe40000000044 */
[----:B------:R-:W-:Y:S02]  /*11ff0*/  PRMT R4, R30, 0x5410, R70 ;  /* 0x000054101e047816 */ /* 0x000fe40000000046 */
[----:B------:R-:W3:Y:S01]  /*12000*/  LDS.64 R30, [UR5+0x210] ;  /* 0x00021005ff1e7984 */ /* 0x000ee20008000a00 */
[----:B------:R-:W-:Y:S01]  /*12010*/  PRMT R7, R7, 0x5410, R72 ;  /* 0x0000541007077816 */ /* 0x000fe20000000048 */
[----:B------:R-:W-:Y:S02]  /*12020*/  HADD2 R34, R3, R34 ;  /* 0x0000002203227230 */ /* 0x000fe40000000000 */
[--C-:B0-----:R-:W-:Y:S02]  /*12030*/  HADD2.F32 R3, -RZ, R22.reuse.H0_H0 ;  /* 0x20000016ff037230 */ /* 0x101fe40000004100 */
[----:B------:R-:W-:Y:S01]  /*12040*/  HADD2.F32 R22, -RZ, R22.H1_H1 ;  /* 0x30000016ff167230 */ /* 0x000fe20000004100 */
[----:B------:R-:W-:-:S02]  /*12050*/  HFMA2.MMA R7, R7, 1, 1, R14 ;  /* 0x3c003c0007077835 */ /* 0x000fc4000000000e */
[-C--:B------:R-:W-:Y:S01]  /*12060*/  FFMA.FTZ R15, R5, R3.reuse, RZ ;  /* 0x00000003050f7223 */ /* 0x080fe200000100ff */
[-C--:B------:R-:W-:Y:S01]  /*12070*/  FFMA.FTZ R14, R0, R3.reuse, RZ ;  /* 0x00000003000e7223 */ /* 0x080fe200000100ff */
[----:B------:R-:W-:Y:S01]  /*12080*/  HFMA2.MMA R32, R4, 1, 1, R32 ;  /* 0x3c003c0004207835 */ /* 0x000fe20000000020 */
[----:B------:R-:W-:Y:S02]  /*12090*/  HADD2.F32 R4, -RZ, R23.H0_H0 ;  /* 0x20000017ff047230 */ /* 0x000fe40000004100 */
[-C--:B------:R-:W-:Y:S01]  /*120a0*/  FFMA.FTZ R67, R2, R3.reuse, RZ ;  /* 0x0000000302437223 */ /* 0x080fe200000100ff */
[----:B------:R-:W-:Y:S01]  /*120b0*/  FFMA.FTZ R64, R6, R3, RZ ;  /* 0x0000000306407223 */ /* 0x000fe200000100ff */
        /* <DEDUP_REMOVED lines=21> */
[--C-:B------:R-:W-:Y:S02]  /*12210*/  HADD2.F32 R4, -RZ, R21.reuse.H0_H0 ;  /* 0x20000015ff047230 */ /* 0x100fe40000004100 */
[-C--:B------:R-:W-:Y:S01]  /*12220*/  FFMA.FTZ R22, R54, R20.reuse, R67 ;  /* 0x0000001436167223 */ /* 0x080fe20000010043 */
[-C--:B------:R-:W-:Y:S01]  /*12230*/  FFMA.FTZ R67, R56, R20.reuse, R23 ;  /* 0x0000001438437223 */ /* 0x080fe20000010017 */
[----:B------:R-:W-:Y:S01]  /*12240*/  FFMA.FTZ R64, R57, R20, R64 ;  /* 0x0000001439407223 */ /* 0x000fe20000010040 */
[----:B------:R-:W-:-:S02]  /*12250*/  HADD2.F32 R21, -RZ, R21.H1_H1 ;  /* 0x30000015ff157230 */ /* 0x000fc40000004100 */
[-C--:B------:R-:W-:Y:S01]  /*12260*/  FFMA.FTZ R20, R60, R4.reuse, R67 ;  /* 0x000000043c147223 */ /* 0x080fe20000010043 */
[--C-:B---3--:R-:W-:Y:S02]  /*12270*/  HADD2.F32 R67, -RZ, R30.reuse.H0_H0 ;  /* 0x2000001eff437230 */ /* 0x108fe40000004100 */
[-C--:B------:R-:W-:Y:S01]  /*12280*/  FFMA.FTZ R3, R58, R4.reuse, R3 ;  /* 0x000000043a037223 */ /* 0x080fe20000010003 */
[-C--:B------:R-:W-:Y:S01]  /*12290*/  FFMA.FTZ R23, R59, R4.reuse, R22 ;  /* 0x000000043b177223 */ /* 0x080fe20000010016 */
[----:B------:R-:W-:Y:S01]  /*122a0*/  FFMA.FTZ R4, R61, R4, R64 ;  /* 0x000000043d047223 */ /* 0x000fe20000010040 */
[----:B------:R-:W-:Y:S02]  /*122b0*/  HADD2.F32 R30, -RZ, R30.H1_H1 ;  /* 0x3000001eff1e7230 */ /* 0x000fe40000004100 */
[-C--:B------:R-:W-:Y:S01]  /*122c0*/  FFMA.FTZ R22, R62, R21.reuse, R3 ;  /* 0x000000153e167223 */ /* 0x080fe20000010003 */
[----:B------:R-:W-:Y:S01]  /*122d0*/  FFMA.FTZ R64, R66, R21, R23 ;  /* 0x0000001542407223 */ /* 0x000fe20000010017 */
[----:B------:R-:W-:Y:S01]  /*122e0*/  FFMA.FTZ R68, R0, R67, RZ ;  /* 0x0000004300447223 */ /* 0x000fe200000100ff */
[-C--:B------:R-:W-:Y:S01]  /*122f0*/  FFMA.FTZ R3, R65, R21.reuse, R20 ;  /* 0x0000001541037223 */ /* 0x080fe20000010014 */
[----:B------:R-:W-:Y:S01]  /*12300*/  FFMA.FTZ R4, R63, R21, R4 ;  /* 0x000000153f047223 */ /* 0x000fe20000010004 */
        /* <DEDUP_REMOVED lines=36> */
[----:B------:R-:W-:-:S02]  /*12550*/  FFMA.FTZ R31, R65, R23, R14 ;  /* 0x00000017411f7223 */ /* 0x000fc4000001000e */
[----:B------:R-:W1:Y:S01]  /*12560*/  LDS.64 R14, [UR5+0x298] ;  /* 0x00029805ff0e7984 */ /* 0x000e620008000a00 */
[----:B------:R-:W-:Y:S01]  /*12570*/  FMUL.FTZ R3, R3, R26 ;  /* 0x0000001a03037220 */ /* 0x000fe20000410000 */
[----:B------:R-:W-:-:S04]  /*12580*/  FMUL.FTZ R4, R4, R19 ;  /* 0x0000001304047220 */ /* 0x000fc80000410000 */
[----:B------:R-:W-:Y:S02]  /*12590*/  F2FP.F16.F32.PACK_AB R3, RZ, R3 ;  /* 0x00000003ff03723e */ /* 0x000fe400000000ff */
[----:B------:R-:W-:-:S04]  /*125a0*/  F2FP.F16.F32.PACK_AB R4, RZ, R4 ;  /* 0x00000004ff04723e */ /* 0x000fc800000000ff */
[----:B------:R-:W-:-:S05]  /*125b0*/  PRMT R3, R3, 0x5410, R4 ;  /* 0x0000541003037816 */ /* 0x000fca0000000004 */
[----:B------:R-:W-:Y:S02]  /*125c0*/  HADD2 R28, R3, R28 ;  /* 0x0000001c031c7230 */ /* 0x000fe40000000000 */
[----:B------:R-:W-:Y:S01]  /*125d0*/  FFMA.FTZ R70, R63, R23, R70 ;  /* 0x000000173f467223 */ /* 0x000fe20000010046 */
[----:B0-----:R-:W-:-:S05]  /*125e0*/  HADD2.F32 R3, -RZ, R20.H0_H0 ;  /* 0x20000014ff037230 */ /* 0x001fca0000004100 */
[-C--:B------:R-:W-:Y:S01]  /*125f0*/  FFMA.FTZ R5, R5, R3.reuse, RZ ;  /* 0x0000000305057223 */ /* 0x080fe200000100ff */
[-C--:B------:R-:W-:Y:S01]  /*12600*/  FFMA.FTZ R0, R0, R3.reuse, RZ ;  /* 0x0000000300007223 */ /* 0x080fe200000100ff */
[-C--:B------:R-:W-:Y:S01]  /*12610*/  FFMA.FTZ R23, R2, R3.reuse, RZ ;  /* 0x0000000302177223 */ /* 0x080fe200000100ff */
[----:B------:R-:W-:Y:S02]  /*12620*/  FFMA.FTZ R6, R6, R3, RZ ;  /* 0x0000000306067223 */ /* 0x000fe400000100ff */
[----:B------:R-:W0:Y:S01]  /*12630*/  LDS.64 R2, [UR5+0x20] ;  /* 0x00002005ff027984 */ /* 0x000e220008000a00 */
[----:B------:R-:W-:Y:S02]  /*12640*/  HADD2.F32 R20, -RZ, R20.H1_H1 ;  /* 0x30000014ff147230 */ /* 0x000fe40000004100 */
        /* <DEDUP_REMOVED lines=15> */
[----:B------:R-:W-:Y:S01]  /*12740*/  FMUL.FTZ R22, R22, R27 ;  /* 0x0000001b16167220 */ /* 0x000fe20000410000 */
[----:B------:R-:W-:Y:S01]  /*12750*/  FMUL.FTZ R64, R64, R17 ;  /* 0x0000001140407220 */ /* 0x000fe20000410000 */
[----:B------:R-:W-:Y:S02]  /*12760*/  HADD2.F32 R14, -RZ, R14.H1_H1 ;  /* 0x3000000eff0e7230 */ /* 0x000fe40000004100 */
[-C--:B------:R-:W-:Y:S01]  /*12770*/  FFMA.FTZ R48, R53, R5.reuse, R48 ;  /* 0x0000000535307223 */ /* 0x080fe20000010030 */
[-C--:B------:R-:W-:Y:S01]  /*12780*/  FFMA.FTZ R49, R52, R5.reuse, R49 ;  /* 0x0000000534317223 */ /* 0x080fe20000010031 */
[-C--:B------:R-:W-:Y:S01]  /*12790*/  FFMA.FTZ R51, R51, R5.reuse, R42 ;  /* 0x0000000533337223 */ /* 0x080fe2000001002a */
[----:B------:R-:W-:Y:S01]  /*127a0*/  FFMA.FTZ R50, R50, R5, R41 ;  /* 0x0000000532327223 */ /* 0x000fe20000010029 */
[--C-:B------:R-:W-:Y:S01]  /*127b0*/  HADD2.F32 R0, -RZ, R15.reuse.H0_H0 ;  /* 0x2000000fff007230 */ /* 0x100fe20000004100 */
[----:B------:R-:W-:Y:S01]  /*127c0*/  F2FP.F16.F32.PACK_AB R22, RZ, R22 ;  /* 0x00000016ff16723e */ /* 0x000fe200000000ff */
[----:B------:R-:W-:Y:S01]  /*127d0*/  FFMA.FTZ R55, R55, R14, R48 ;  /* 0x0000000e37377223 */ /* 0x000fe20000010030 */
[----:B------:R-:W-:Y:S01]  /*127e0*/  F2FP.F16.F32.PACK_AB R64, RZ, R64 ;  /* 0x00000040ff40723e */ /* 0x000fe200000000ff */
[-C--:B------:R-:W-:Y:S01]  /*127f0*/  FFMA.FTZ R54, R54, R14.reuse, R49 ;  /* 0x0000000e36367223 */ /* 0x080fe20000010031 */
[-C--:B------:R-:W-:Y:S01]  /*12800*/  FFMA.FTZ R51, R56, R14.reuse, R51 ;  /* 0x0000000e38337223 */ /* 0x080fe20000010033 */
[----:B------:R-:W-:Y:S01]  /*12810*/  FFMA.FTZ R50, R57, R14, R50 ;  /* 0x0000000e39327223 */ /* 0x000fe20000010032 */
[----:B------:R-:W-:Y:S01]  /*12820*/  PRMT R22, R22, 0x5410, R64 ;  /* 0x0000541016167816 */ /* 0x000fe20000000040 */
[----:B------:R-:W-:-:S02]  /*12830*/  HADD2.F32 R15, -RZ, R15.H1_H1 ;  /* 0x3000000fff0f7230 */ /* 0x000fc40000004100 */
[-C--:B------:R-:W-:Y:S01]  /*12840*/  FFMA.FTZ R55, R58, R0.reuse, R55 ;  /* 0x000000003a377223 */ /* 0x080fe20000010037 */
[-C--:B------:R-:W-:Y:S01]  /*12850*/  FFMA.FTZ R59, R59, R0.reuse, R54 ;  /* 0x000000003b3b7223 */ /* 0x080fe20000010036 */
[-C--:B------:R-:W-:Y:S01]  /*12860*/  FFMA.FTZ R60, R60, R0.reuse, R51 ;  /* 0x000000003c3c7223 */ /* 0x080fe20000010033 */
[----:B------:R-:W-:Y:S01]  /*12870*/  FFMA.FTZ R6, R61, R0, R50 ;  /* 0x000000003d067223 */ /* 0x000fe20000010032 */
[----:B--2---:R-:W-:Y:S01]  /*12880*/  LOP3.LUT R0, R8, 0xf000f, RZ, 0xc0, !PT ;  /* 0x000f000f08007812 */ /* 0x004fe200078ec0ff */
[----:B------:R-:W-:Y:S01]  /*12890*/  FMUL.FTZ R30, R30, R27 ;  /* 0x0000001b1e1e7220 */ /* 0x000fe20000410000 */
[----:B------:R-:W-:Y:S01]  /*128a0*/  FMUL.FTZ R68, R68, R17 ;  /* 0x0000001144447220 */ /* 0x000fe20000410000 */
[-C--:B------:R-:W-:Y:S01]  /*128b0*/  FFMA.FTZ R62, R62, R15.reuse, R55 ;  /* 0x0000000f3e3e7223 */ /* 0x080fe20000010037 */
[-C--:B------:R-:W-:Y:S01]  /*128c0*/  FFMA.FTZ R66, R66, R15.reuse, R59 ;  /* 0x0000000f42427223 */ /* 0x080fe2000001003b */
[-C--:B------:R-:W-:Y:S01]  /*128d0*/  FFMA.FTZ R65, R65, R15.reuse, R60 ;  /* 0x0000000f41417223 */ /* 0x080fe2000001003c */
[----:B------:R-:W-:Y:S01]  /*128e0*/  FFMA.FTZ R6, R63, R15, R6 ;  /* 0x0000000f3f067223 */ /* 0x000fe20000010006 */
[----:B------:R-:W-:Y:S01]  /*128f0*/  LOP3.LUT R4, R9, 0xf000f, RZ, 0xc0, !PT ;  /* 0x000f000f09047812 */ /* 0x000fe200078ec0ff */
[----:B------:R-:W-:Y:S01]  /*12900*/  HFMA2.MMA R12, R22, 1, 1, R12 ;  /* 0x3c003c00160c7835 */ /* 0x000fe2000000000c */
[----:B------:R-:W-:-:S02]  /*12910*/  LOP3.LUT R0, R0, 0x64006400, RZ, 0xfc, !PT ;  /* 0x6400640000007812 */ /* 0x000fc400078efcff */
[----:B------:R-:W-:Y:S02]  /*12920*/  LOP3.LUT R20, R8, 0xf000f0, RZ, 0xc0, !PT ;  /* 0x00f000f008147812 */ /* 0x000fe400078ec0ff */
[----:B------:R-:W-:Y:S02]  /*12930*/  SHF.R.U32.HI R15, RZ, 0x8, R8 ;  /* 0x00000008ff0f7819 */ /* 0x000fe40000011608 */
[----:B------:R-:W-:Y:S02]  /*12940*/  LOP3.LUT R22, R9, 0xf000f0, RZ, 0xc0, !PT ;  /* 0x00f000f009167812 */ /* 0x000fe400078ec0ff */
[----:B------:R-:W-:Y:S02]  /*12950*/  SHF.R.U32.HI R14, RZ, 0x8, R9 ;  /* 0x00000008ff0e7819 */ /* 0x000fe40000011609 */
[----:B------:R-:W-:Y:S01]  /*12960*/  LOP3.LUT R8, R10, 0xf000f, RZ, 0xc0, !PT ;  /* 0x000f000f0a087812 */ /* 0x000fe200078ec0ff */
[----:B------:R-:W-:Y:S01]  /*12970*/  FMUL.FTZ R31, R31, R26 ;  /* 0x0000001a1f1f7220 */ /* 0x000fe20000410000 */
[----:B------:R-:W-:Y:S01]  /*12980*/  LOP3.LUT R9, R11, 0xf000f, RZ, 0xc0, !PT ;  /* 0x000f000f0b097812 */ /* 0x000fe200078ec0ff */
[----:B------:R-:W-:Y:S01]  /*12990*/  FMUL.FTZ R70, R70, R19 ;  /* 0x0000001346467220 */ /* 0x000fe20000410000 */
[----:B------:R-:W-:Y:S01]  /*129a0*/  F2FP.F16.F32.PACK_AB R30, RZ, R30 ;  /* 0x0000001eff1e723e */ /* 0x000fe200000000ff */
[----:B------:R-:W-:Y:S01]  /*129b0*/  HADD2 R0, R0, -1032, -1032 ;  /* 0xe408e40800007430 */ /* 0x000fe20000000000 */
[----:B------:R-:W-:-:S02]  /*129c0*/  F2FP.F16.F32.PACK_AB R68, RZ, R68 ;  /* 0x00000044ff44723e */ /* 0x000fc400000000ff */
[----:B------:R-:W-:Y:S01]  /*129d0*/  LOP3.LUT R4, R4, 0x64006400, RZ, 0xfc, !PT ;  /* 0x6400640004047812 */ /* 0x000fe200078efcff */
[--C-:B0-----:R-:W-:Y:S01]  /*129e0*/  HADD2.F32 R48, -RZ, R3.reuse.H0_H0 ;  /* 0x20000003ff307230 */ /* 0x101fe20000004100 */
[----:B------:R-:W-:Y:S01]  /*129f0*/  LOP3.LUT R8, R8, 0x64006400, RZ, 0xfc, !PT ;  /* 0x6400640008087812 */ /* 0x000fe200078efcff */
[----:B------:R-:W-:Y:S01]  /*12a00*/  HADD2.F32 R49, -RZ, R3.H1_H1 ;  /* 0x30000003ff317230 */ /* 0x000fe20000004100 */
[----:B------:R-:W-:Y:S01]  /*12a10*/  LOP3.LUT R3, R9, 0x64006400, RZ, 0xfc, !PT ;  /* 0x6400640009037812 */ /* 0x000fe200078efcff */
[--C-:B------:R-:W-:Y:S01]  /*12a20*/  HADD2.F32 R5, -RZ, R2.reuse.H0_H0 ;  /* 0x20000002ff057230 */ /* 0x100fe20000004100 */
[----:B------:R-:W-:Y:S01]  /*12a30*/  PRMT R30, R30, 0x5410, R68 ;  /* 0x000054101e1e7816 */ /* 0x000fe20000000044 */
[----:B------:R-:W-:Y:S01]  /*12a40*/  HADD2.F32 R43, -RZ, R2.H1_H1 ;  /* 0x30000002ff2b7230 */ /* 0x000fe20000004100 */
[----:B------:R-:W-:Y:S01]  /*12a50*/  F2FP.F16.F32.PACK_AB R31, RZ, R31 ;  /* 0x0000001fff1f723e */ /* 0x000fe200000000ff */
[----:B------:R-:W-:Y:S01]  /*12a60*/  HADD2 R2, R4, -1032, -1032 ;  /* 0xe408e40804027430 */ /* 0x000fe20000000000 */
[----:B------:R-:W-:Y:S01]  /*12a70*/  F2FP.F16.F32.PACK_AB R70, RZ, R70 ;  /* 0x00000046ff46723e */ /* 0x000fe200000000ff */
[----:B------:R-:W-:-:S02]  /*12a80*/  HADD2.F32 R4, -RZ, R0.H0_H0 ;  /* 0x20000000ff047230 */ /* 0x000fc40000004100 */
[----:B------:R-:W-:Y:S02]  /*12a90*/  HADD2.F32 R39, -RZ, R0.H1_H1 ;  /* 0x30000000ff277230 */ /* 0x000fe40000004100 */
[----:B------:R-:W-:Y:S01]  /*12aa0*/  HADD2 R0, R8, -1032, -1032 ;  /* 0xe408e40808007430 */ /* 0x000fe20000000000 */
[----:B------:R-:W-:Y:S01]  /*12ab0*/  PRMT R31, R31, 0x5410, R70 ;  /* 0x000054101f1f7816 */ /* 0x000fe20000000046 */
[----:B------:R-:W-:Y:S01]  /*12ac0*/  HADD2 R23, R3, -1032, -1032 ;  /* 0xe408e40803177430 */ /* 0x000fe20000000000 */
[----:B------:R-:W-:Y:S01]  /*12ad0*/  HFMA2.MMA R13, R30, 1, 1, R13 ;  /* 0x3c003c001e0d7835 */ /* 0x000fe2000000000d */
[----:B------:R-:W0:Y:S01]  /*12ae0*/  LDS.64 R8, [UR5+0x28] ;  /* 0x00002805ff087984 */ /* 0x000e220008000a00 */
[--C-:B------:R-:W-:Y:S02]  /*12af0*/  HADD2.F32 R3, -RZ, R2.reuse.H0_H0 ;  /* 0x20000002ff037230 */ /* 0x100fe40000004100 */
[----:B------:R-:W-:Y:S01]  /*12b00*/  HADD2.F32 R30, -RZ, R2.H1_H1 ;  /* 0x30000002ff1e7230 */ /* 0x000fe20000004100 */
[----:B------:R-:W-:Y:S01]  /*12b10*/  LOP3.LUT R40, R10, 0xf000f0, RZ, 0xc0, !PT ;  /* 0x00f000f00a287812 */ /* 0x000fe200078ec0ff */
[--C-:B------:R-:W-:Y:S01]  /*12b20*/  HADD2.F32 R2, -RZ, R0.reuse.H0_H0 ;  /* 0x20000000ff027230 */ /* 0x100fe20000004100 */
[----:B------:R-:W-:Y:S01]  /*12b30*/  LOP3.LUT R21, R20, 0x64006400, RZ, 0xfc, !PT ;  /* 0x6400640014157812 */ /* 0x000fe200078efcff */
[----:B------:R-:W-:-:S02]  /*12b40*/  HADD2.F32 R38, -RZ, R0.H1_H1 ;  /* 0x30000000ff267230 */ /* 0x000fc40000004100 */
[--C-:B------:R-:W-:Y:S01]  /*12b50*/  HADD2.F32 R0, -RZ, R23.reuse.H0_H0 ;  /* 0x20000017ff007230 */ /* 0x100fe20000004100 */
[----:B------:R-:W-:Y:S01]  /*12b60*/  HFMA2.MMA R29, R31, 1, 1, R29 ;  /* 0x3c003c001f1d7835 */ /* 0x000fe2000000001d */
[----:B------:R-:W-:Y:S01]  /*12b70*/  LOP3.LUT R42, R11, 0xf000f0, RZ, 0xc0, !PT ;  /* 0x00f000f00b2a7812 */ /* 0x000fe200078ec0ff */
[----:B------:R-:W-:Y:S01]  /*12b80*/  HADD2.F32 R31, -RZ, R23.H1_H1 ;  /* 0x30000017ff1f7230 */ /* 0x000fe20000004100 */
[----:B------:R-:W-:Y:S01]  /*12b90*/  LOP3.LUT R23, R22, 0x64006400, RZ, 0xfc, !PT ;  /* 0x6400640016177812 */ /* 0x000fe200078efcff */
[----:B------:R-:W-:Y:S01]  /*12ba0*/  HFMA2 R21, R21, R18.H0_H0, -72, -72 ;  /* 0xd480d48015157431 */ /* 0x000fe20000040012 */
        /* <DEDUP_REMOVED lines=8> */
[----:B------:R-:W-:Y:S01]  /*12c30*/  FFMA.FTZ R53, R43, R31, R40 ;  /* 0x0000001f2b357223 */ /* 0x000fe20000010028 */
[----:B------:R-:W-:-:S02]  /*12c40*/  HADD2.F32 R40, -RZ, R21.H0_H0 ;  /* 0x20000015ff287230 */ /* 0x000fc40000004100 */
[-C--:B------:R-:W-:Y:S02]  /*12c50*/  HFMA2 R23, R23, R18.reuse.H0_H0, -72, -72 ;  /* 0xd480d48017177431 */ /* 0x080fe40000040012 */
[----:B------:R-:W-:Y:S02]  /*12c60*/  HADD2.F32 R45, -RZ, R21.H1_H1 ;  /* 0x30000015ff2d7230 */ /* 0x000fe40000004100 */
[-C--:B------:R-:W-:Y:S02]  /*12c70*/  HFMA2 R20, R41, R18.reuse.H0_H0, -72, -72 ;  /* 0xd480d48029147431 */ /* 0x080fe40000040012 */
[----:B------:R-:W-:Y:S02]  /*12c80*/  HFMA2 R21, R5, R18.H0_H0, -72, -72 ;  /* 0xd480d48005157431 */ /* 0x000fe40000040012 */
[----:B------:R-:W-:Y:S01]  /*12c90*/  FFMA.FTZ R51, R43, R30, R22 ;  /* 0x0000001e2b337223 */ /* 0x000fe20000010016 */
[----:B------:R-:W-:Y:S02]  /*12ca0*/  HADD2.F32 R5, -RZ, R23.H0_H0 ;  /* 0x20000017ff057230 */ /* 0x000fe40000004100 */
[----:B------:R-:W-:-:S02]  /*12cb0*/  HADD2.F32 R43, -RZ, R20.H0_H0 ;  /* 0x20000014ff2b7230 */ /* 0x000fc40000004100 */
[----:B------:R-:W-:Y:S02]  /*12cc0*/  HADD2.F32 R44, -RZ, R21.H0_H0 ;  /* 0x20000015ff2c7230 */ /* 0x000fe40000004100 */
[----:B------:R-:W-:Y:S02]  /*12cd0*/  HADD2.F32 R46, -RZ, R20.H1_H1 ;  /* 0x30000014ff2e7230 */ /* 0x000fe40000004100 */
[----:B------:R-:W-:Y:S01]  /*12ce0*/  FFMA.FTZ R20, R40, R48, R47 ;  /* 0x0000003028147223 */ /* 0x000fe2000001002f */
[----:B------:R-:W-:Y:S02]  /*12cf0*/  HADD2.F32 R41, -RZ, R23.H1_H1 ;  /* 0x30000017ff297230 */ /* 0x000fe40000004100 */
[C---:B------:R-:W-:Y:S01]  /*12d00*/  FFMA.FTZ R22, R48.reuse, R5, R51 ;  /* 0x0000000530167223 */ /* 0x040fe20000010033 */
[----:B------:R-:W-:Y:S02]  /*12d10*/  HADD2.F32 R42, -RZ, R21.H1_H1 ;  /* 0x30000015ff2a7230 */ /* 0x000fe40000004100 */
[C---:B------:R-:W-:Y:S01]  /*12d20*/  FFMA.FTZ R21, R48.reuse, R43, R50 ;  /* 0x0000002b30157223 */ /* 0x040fe20000010032 */
[----:B------:R-:W-:Y:S01]  /*12d30*/  FFMA.FTZ R23, R48, R44, R53 ;  /* 0x0000002c30177223 */ /* 0x000fe20000010035 */
[----:B------:R-:W-:Y:S01]  /*12d40*/  SHF.R.U32.HI R10, RZ, 0x8, R10 ;  /* 0x00000008ff0a7819 */ /* 0x000fe2000001160a */
[----:B------:R-:W-:Y:S01]  /*12d50*/  FFMA.FTZ R51, R45, R49, R20 ;  /* 0x000000312d337223 */ /* 0x000fe20000010014 */
[----:B------:R-:W-:-:S02]  /*12d60*/  SHF.R.U32.HI R11, RZ, 0x8, R11 ;  /* 0x00000008ff0b7819 */ /* 0x000fc4000001160b */
[----:B------:R-:W-:Y:S01]  /*12d70*/  LOP3.LUT R20, R15, 0xf000f, RZ, 0xc0, !PT ;  /* 0x000f000f0f147812 */ /* 0x000fe200078ec0ff */
[C---:B------:R-:W-:Y:S01]  /*12d80*/  FFMA.FTZ R53, R49.reuse, R41, R22 ;  /* 0x0000002931357223 */ /* 0x040fe20000010016 */
[C---:B------:R-:W-:Y:S01]  /*12d90*/  FFMA.FTZ R55, R49.reuse, R46, R21 ;  /* 0x0000002e31377223 */ /* 0x040fe20000010015 */
        /* <DEDUP_REMOVED lines=10> */
[----:B------:R-:W-:Y:S02]  /*12e40*/  HADD2 R21, R21, -1032, -1032 ;  /* 0xe408e40815157430 */ /* 0x000fe40000000000 */
[----:B------:R-:W-:Y:S02]  /*12e50*/  HADD2 R22, R22, -1032, -1032 ;  /* 0xe408e40816167430 */ /* 0x000fe40000000000 */
[----:B------:R-:W-:-:S02]  /*12e60*/  HADD2 R23, R23, -1032, -1032 ;  /* 0xe408e40817177430 */ /* 0x000fc40000000000 */
[----:B0-----:R-:W-:Y:S02]  /*12e70*/  HADD2.F32 R52, -RZ, R8.H0_H0 ;  /* 0x20000008ff347230 */ /* 0x001fe40000004100 */
[----:B------:R-:W-:Y:S01]  /*12e80*/  HADD2.F32 R50, -RZ, R20.H0_H0 ;  /* 0x20000014ff327230 */ /* 0x000fe20000004100 */
[----:B------:R-:W-:Y:S01]  /*12e90*/  LOP3.LUT R14, R14, 0xf000f0, RZ, 0xc0, !PT ;  /* 0x00f000f00e0e7812 */ /* 0x000fe200078ec0ff */
[----:B------:R-:W-:Y:S01]  /*12ea0*/  HADD2.F32 R59, -RZ, R8.H1_H1 ;  /* 0x30000008ff3b7230 */ /* 0x000fe20000004100 */
[----:B------:R-:W-:Y:S01]  /*12eb0*/  LOP3.LUT R8, R11, 0xf000f0, RZ, 0xc0, !PT ;  /* 0x00f000f00b087812 */ /* 0x000fe200078ec0ff */
[----:B------:R-:W-:Y:S01]  /*12ec0*/  HADD2.F32 R49, -RZ, R21.H0_H0 ;  /* 0x20000015ff317230 */ /* 0x000fe20000004100 */
[----:B------:R-:W-:Y:S01]  /*12ed0*/  LOP3.LUT R15, R15, 0x64006400, RZ, 0xfc, !PT ;  /* 0x640064000f0f7812 */ /* 0x000fe200078efcff */
[----:B------:R-:W-:Y:S02]  /*12ee0*/  HADD2.F32 R48, -RZ, R22.H0_H0 ;  /* 0x20000016ff307230 */ /* 0x000fe40000004100 */
[----:B------:R-:W-:-:S02]  /*12ef0*/  HADD2.F32 R47, -RZ, R23.H0_H0 ;  /* 0x20000017ff2f7230 */ /* 0x000fc40000004100 */
[----:B------:R-:W-:Y:S01]  /*12f00*/  FFMA.FTZ R61, R50, R52, R51 ;  /* 0x00000034323d7223 */ /* 0x000fe20000010033 */
[--C-:B------:R-:W-:Y:S02]  /*12f10*/  HADD2.F32 R63, -RZ, R9.reuse.H0_H0 ;  /* 0x20000009ff3f7230 */ /* 0x100fe40000004100 */
[----:B------:R-:W-:Y:S01]  /*12f20*/  HADD2.F32 R64, -RZ, R9.H1_H1 ;  /* 0x30000009ff407230 */ /* 0x000fe20000004100 */
[----:B------:R-:W-:Y:S01]  /*12f30*/  LOP3.LUT R9, R14, 0x64006400, RZ, 0xfc, !PT ;  /* 0x640064000e097812 */ /* 0x000fe200078efcff */
[----:B------:R-:W-:Y:S01]  /*12f40*/  HADD2.F32 R51, -RZ, R21.H1_H1 ;  /* 0x30000015ff337230 */ /* 0x000fe20000004100 */
[----:B------:R-:W-:Y:S01]  /*12f50*/  LOP3.LUT R21, R8, 0x64006400, RZ, 0xfc, !PT ;  /* 0x6400640008157812 */ /* 0x000fe200078efcff */
[C---:B------:R-:W-:Y:S01]  /*12f60*/  FFMA.FTZ R60, R52.reuse, R49, R53 ;  /* 0x00000031343c7223 */ /* 0x040fe20000010035 */
[C---:B------:R-:W-:Y:S01]  /*12f70*/  FFMA.FTZ R68, R52.reuse, R48, R55 ;  /* 0x0000003034447223 */ /* 0x040fe20000010037 */
[----:B------:R-:W-:Y:S01]  /*12f80*/  FFMA.FTZ R67, R52, R47, R54 ;  /* 0x0000002f34437223 */ /* 0x000fe20000010036 */
[----:B------:R-:W-:-:S02]  /*12f90*/  HFMA2 R8, R15, R18.H0_H0, -72, -72 ;  /* 0xd480d4800f087431 */ /* 0x000fc40000040012 */
[----:B------:R-:W-:Y:S01]  /*12fa0*/  HADD2.F32 R52, -RZ, R20.H1_H1 ;  /* 0x30000014ff347230 */ /* 0x000fe20000004100 */
[----:B------:R-:W-:Y:S01]  /*12fb0*/  LOP3.LUT R10, R10, 0xf000f0, RZ, 0xc0, !PT ;  /* 0x00f000f00a0a7812 */ /* 0x000fe200078ec0ff */
[----:B------:R-:W-:Y:S02]  /*12fc0*/  HADD2.F32 R53, -RZ, R22.H1_H1 ;  /* 0x30000016ff357230 */ /* 0x000fe40000004100 */
[----:B------:R-:W-:Y:S02]  /*12fd0*/  HFMA2 R9, R9, R18.H0_H0, -72, -72 ;  /* 0xd480d48009097431 */ /* 0x000fe40000040012 */
[----:B------:R-:W-:Y:S01]  /*12fe0*/  HADD2.F32 R58, -RZ, R23.H1_H1 ;  /* 0x30000017ff3a7230 */ /* 0x000fe20000004100 */
[----:B------:R-:W-:Y:S01]  /*12ff0*/  LOP3.LUT R11, R10, 0x64006400, RZ, 0xfc, !PT ;  /* 0x640064000a0b7812 */ /* 0x000fe200078efcff */
[----:B------:R-:W-:Y:S02]  /*13000*/  HADD2.F32 R57, -RZ, R8.H0_H0 ;  /* 0x20000008ff397230 */ /* 0x000fe40000004100 */
[----:B------:R-:W-:Y:S01]  /*13010*/  FFMA.FTZ R10, R52, R59, R61 ;  /* 0x0000003b340a7223 */ /* 0x000fe2000001003d */
[----:B------:R-:W-:-:S02]  /*13020*/  HADD2.F32 R56, -RZ, R9.H0_H0 ;  /* 0x20000009ff387230 */ /* 0x000fc40000004100 */
[C---:B------:R-:W-:Y:S01]  /*13030*/  FFMA.FTZ R60, R59.reuse, R51, R60 ;  /* 0x000000333b3c7223 */ /* 0x040fe2000001003c */
[C---:B------:R-:W-:Y:S01]  /*13040*/  FFMA.FTZ R68, R59.reuse, R53, R68 ;  /* 0x000000353b447223 */ /* 0x040fe20000010044 */
[----:B------:R-:W-:Y:S01]  /*13050*/  FFMA.FTZ R67, R59, R58, R67 ;  /* 0x0000003a3b437223 */ /* 0x000fe20000010043 */
[----:B------:R-:W-:Y:S02]  /*13060*/  HFMA2 R11, R11, R18.H0_H0, -72, -72 ;  /* 0xd480d4800b0b7431 */ /* 0x000fe40000040012 */
[----:B------:R-:W-:Y:S01]  /*13070*/  FFMA.FTZ R10, R57, R63, R10 ;  /* 0x0000003f390a7223 */ /* 0x000fe2000001000a */
[----:B------:R-:W-:Y:S02]  /*13080*/  HADD2.F32 R59, -RZ, R8.H1_H1 ;  /* 0x30000008ff3b7230 */ /* 0x000fe40000004100 */
[----:B------:R-:W-:-:S04]  /*13090*/  IMAD.WIDE R24, R111, 0x4, R24 ;  /* 0x000000046f187825 */ /* 0x000fc800078e0218 */
[----:B------:R-:W-:Y:S01]  /*130a0*/  FFMA.FTZ R23, R63, R56, R60 ;  /* 0x000000383f177223 */ /* 0x000fe2000001003c */
[----:B------:R-:W0:Y:S01]  /*130b0*/  LDS.64 R14, [UR5+0xa0] ;  /* 0x0000a005ff0e7984 */ /* 0x000e220008000a00 */
[----:B------:R-:W-:Y:S01]  /*130c0*/  FFMA.FTZ R22, R59, R64, R10 ;  /* 0x000000403b167223 */ /* 0x000fe2000001000a */
[----:B------:R-:W-:Y:S02]  /*130d0*/  HADD2.F32 R55, -RZ, R11.H0_H0 ;  /* 0x2000000bff377230 */ /* 0x000fe40000004100 */
[----:B------:R-:W-:Y:S02]  /*130e0*/  HADD2.F32 R60, -RZ, R9.H1_H1 ;  /* 0x30000009ff3c7230 */ /* 0x000fe40000004100 */
[----:B------:R-:W-:Y:S02]  /*130f0*/  HADD2.F32 R61, -RZ, R11.H1_H1 ;  /* 0x3000000bff3d7230 */ /* 0x000fe40000004100 */
[----:B------:R-:W2:Y:S01]  /*13100*/  LDG.E.128.CONSTANT R8, desc[UR8][R24.64] ;  /* 0x0000000818087981 */ /* 0x000ea2000c1e9d00 */
[----:B------:R-:W-:-:S02]  /*13110*/  HFMA2 R21, R21, R18.H0_H0, -72, -72 ;  /* 0xd480d48015157431 */ /* 0x000fc40000040012 */
[----:B------:R-:W-:-:S03]  /*13120*/  FFMA.FTZ R20, R63, R55, R68 ;  /* 0x000000373f147223 */ /* 0x000fc60000010044 */
[--C-:B------:R-:W-:Y:S02]  /*13130*/  HADD2.F32 R54, -RZ, R21.reuse.H0_H0 ;  /* 0x20000015ff367230 */ /* 0x100fe40000004100 */
[----:B------:R-:W-:Y:S01]  /*13140*/  FMUL.FTZ R62, R62, R27 ;  /* 0x0000001b3e3e7220 */ /* 0x000fe20000410000 */
[----:B------:R-:W-:Y:S02]  /*13150*/  FFMA.FTZ R68, R64, R60, R23 ;  /* 0x0000003c40447223 */ /* 0x000fe40000010017 */
[----:B------:R-:W-:Y:S01]  /*13160*/  FFMA.FTZ R70, R63, R54, R67 ;  /* 0x000000363f467223 */ /* 0x000fe20000010043 */
[----:B------:R-:W-:Y:S02]  /*13170*/  HADD2.F32 R63, -RZ, R21.H1_H1 ;  /* 0x30000015ff3f7230 */ /* 0x000fe40000004100 */
[----:B------:R-:W-:Y:S01]  /*13180*/  FMUL.FTZ R66, R66, R17 ;  /* 0x0000001142427220 */ /* 0x000fe20000410000 */
[C---:B------:R-:W-:Y:S02]  /*13190*/  FFMA.FTZ R23, R64.reuse, R61, R20 ;  /* 0x0000003d40177223 */ /* 0x040fe40000010014 */
[----:B------:R-:W1:Y:S01]  /*131a0*/  LDS.64 R20, [UR5+0xa8] ;  /* 0x0000a805ff147984 */ /* 0x000e620008000a00 */
        /* <DEDUP_REMOVED lines=14> */
[----:B------:R-:W-:Y:S02]  /*13290*/  F2FP.F16.F32.PACK_AB R68, RZ, R68 ;  /* 0x00000044ff44723e */ /* 0x000fe400000000ff */
[----:B------:R-:W-:-:S02]  /*132a0*/  F2FP.F16.F32.PACK_AB R70, RZ, R70 ;  /* 0x00000046ff46723e */ /* 0x000fc400000000ff */
[----:B------:R-:W-:Y:S01]  /*132b0*/  PRMT R65, R65, 0x5410, R6 ;  /* 0x0000541041417816 */ /* 0x000fe20000000006 */
[----:B------:R-:W-:Y:S01]  /*132c0*/  HFMA2.MMA R62, R62, 1, 1, R16 ;  /* 0x3c003c003e3e7835 */ /* 0x000fe20000000010 */
[----:B------:R-:W-:Y:S02]  /*132d0*/  PRMT R6, R22, 0x5410, R68 ;  /* 0x0000541016067816 */ /* 0x000fe40000000044 */
[----:B------:R-:W-:Y:S01]  /*132e0*/  PRMT R16, R23, 0x5410, R70 ;  /* 0x0000541017107816 */ /* 0x000fe20000000046 */
[----:B------:R-:W-:Y:S01]  /*132f0*/  HADD2 R37, R65, R37 ;  /* 0x0000002541257230 */ /* 0x000fe20000000000 */
[----:B------:R-:W3:Y:S01]  /*13300*/  LDS.64 R22, [UR5+0x120] ;  /* 0x00012005ff167984 */ /* 0x000ee20008000a00 */
[--C-:B0-----:R-:W-:Y:S01]  /*13310*/  HADD2.F32 R65, -RZ, R14.reuse.H0_H0 ;  /* 0x2000000eff417230 */ /* 0x101fe20000004100 */
[----:B------:R-:W-:Y:S01]  /*13320*/  HFMA2.MMA R35, R6, 1, 1, R35 ;  /* 0x3c003c0006237835 */ /* 0x000fe20000000023 */
[----:B------:R-:W-:Y:S01]  /*13330*/  HADD2.F32 R14, -RZ, R14.H1_H1 ;  /* 0x3000000eff0e7230 */ /* 0x000fe20000004100 */
[----:B------:R-:W-:-:S02]  /*13340*/  HFMA2.MMA R36, R16, 1, 1, R36 ;  /* 0x3c003c0010247835 */ /* 0x000fc40000000024 */
[-C--:B------:R-:W-:Y:S01]  /*13350*/  FFMA.FTZ R6, R4, R65.reuse, RZ ;  /* 0x0000004104067223 */ /* 0x080fe200000100ff */
[--C-:B------:R-:W-:Y:S02]  /*13360*/  HADD2.F32 R16, -RZ, R15.reuse.H0_H0 ;  /* 0x2000000fff107230 */ /* 0x100fe40000004100 */
[----:B------:R-:W-:Y:S02]  /*13370*/  HADD2.F32 R64, -RZ, R15.H1_H1 ;  /* 0x3000000fff407230 */ /* 0x000fe40000004100 */
[----:B------:R-:W-:Y:S01]  /*13380*/  FFMA.FTZ R15, R39, R14, R6 ;  /* 0x0000000e270f7223 */ /* 0x000fe20000010006 */
[-C--:B------:R-:W-:Y:S01]  /*13390*/  FFMA.FTZ R67, R3, R65.reuse, RZ ;  /* 0x0000004103437223 */ /* 0x080fe200000100ff */
[-C--:B------:R-:W-:Y:S01]  /*133a0*/  FFMA.FTZ R69, R2, R65.reuse, RZ ;  /* 0x0000004102457223 */ /* 0x080fe200000100ff */
[----:B------:R-:W-:Y:S01]  /*133b0*/  FFMA.FTZ R70, R0, R65, RZ ;  /* 0x0000004100467223 */ /* 0x000fe200000100ff */
[----:B------:R-:W-:Y:S01]  /*133c0*/  FFMA.FTZ R6, R40, R16, R15 ;  /* 0x0000001028067223 */ /* 0x000fe2000001000f */
[-C--:B------:R-:W-:Y:S01]  /*133d0*/  FFMA.FTZ R66, R30, R14.reuse, R67 ;  /* 0x0000000e1e427223 */ /* 0x080fe20000010043 */
        /* <DEDUP_REMOVED lines=28> */
[----:B------:R-:W-:Y:S02]  /*135a0*/  HADD2.F32 R22, -RZ, R22.H1_H1 ;  /* 0x30000016ff167230 */ /* 0x000fe40000004100 */
[-C--:B------:R-:W-:Y:S01]  /*135b0*/  FFMA.FTZ R6, R63, R64.reuse, R20 ;  /* 0x000000403f067223 */ /* 0x080fe20000010014 */
[-C--:B------:R-:W-:Y:S01]  /*135c0*/  FFMA.FTZ R20, R4, R67.reuse, RZ ;  /* 0x0000004304147223 */ /* 0x080fe200000100ff */
[-C--:B------:R-:W-:Y:S01]  /*135d0*/  FFMA.FTZ R69, R3, R67.reuse, RZ ;  /* 0x0000004303457223 */ /* 0x080fe200000100ff */
[-C--:B------:R-:W-:Y:S01]  /*135e0*/  FFMA.FTZ R71, R2, R67.reuse, RZ ;  /* 0x0000004302477223 */ /* 0x080fe200000100ff */
[----:B------:R-:W-:Y:S01]  /*135f0*/  FFMA.FTZ R72, R0, R67, RZ ;  /* 0x0000004300487223 */ /* 0x000fe200000100ff */
        /* <DEDUP_REMOVED lines=22> */
[-C--:B------:R-:W-:Y:S01]  /*13760*/  FFMA.FTZ R15, R50, R22.reuse, R21 ;  /* 0x00000016320f7223 */ /* 0x080fe20000010015 */
[----:B------:R-:W-:Y:S01]  /*13770*/  FFMA.FTZ R68, R49, R22, R68 ;  /* 0x0000001631447223 */ /* 0x000fe20000010044 */
[----:B------:R-:W0:Y:S02]  /*13780*/  LDS.64 R20, [UR5+0x1a0] ;  /* 0x0001a005ff147984 */ /* 0x000e240008000a00 */
        /* <DEDUP_REMOVED lines=10> */
[----:B------:R-:W-:Y:S01]  /*13830*/  FMUL.FTZ R16, R16, R27 ;  /* 0x0000001b10107220 */ /* 0x000fe20000410000 */
[----:B------:R-:W-:Y:S01]  /*13840*/  FMUL.FTZ R66, R66, R17 ;  /* 0x0000001142427220 */ /* 0x000fe20000410000 */
[-C--:B------:R-:W-:Y:S01]  /*13850*/  FFMA.FTZ R23, R61, R64.reuse, R70 ;  /* 0x000000403d177223 */ /* 0x080fe20000010046 */
[----:B------:R-:W-:Y:S01]  /*13860*/  FFMA.FTZ R64, R63, R64, R14 ;  /* 0x000000403f407223 */ /* 0x000fe2000001000e */
[----:B------:R-:W-:Y:S01]  /*13870*/  FMUL.FTZ R22, R22, R27 ;  /* 0x0000001b16167220 */ /* 0x000fe20000410000 */
[----:B------:R-:W-:Y:S01]  /*13880*/  FMUL.FTZ R68, R68, R17 ;  /* 0x0000001144447220 */ /* 0x000fe20000410000 */
[----:B------:R-:W1:Y:S01]  /*13890*/  LDS.64 R14, [UR5+0x1a8] ;  /* 0x0001a805ff0e7984 */ /* 0x000e620008000a00 */
[----:B------:R-:W-:Y:S01]  /*138a0*/  F2FP.F16.F32.PACK_AB R16, RZ, R16 ;  /* 0x00000010ff10723e */ /* 0x000fe200000000ff */
[----:B------:R-:W-:Y:S01]  /*138b0*/  FMUL.FTZ R23, R23, R26 ;  /* 0x0000001a17177220 */ /* 0x000fe20000410000 */
[----:B------:R-:W-:Y:S01]  /*138c0*/  F2FP.F16.F32.PACK_AB R66, RZ, R66 ;  /* 0x00000042ff42723e */ /* 0x000fe200000000ff */
[----:B------:R-:W-:Y:S01]  /*138d0*/  FMUL.FTZ R64, R64, R19 ;  /* 0x0000001340407220 */ /* 0x000fe20000410000 */
[----:B------:R-:W-:-:S02]  /*138e0*/  F2FP.F16.F32.PACK_AB R22, RZ, R22 ;  /* 0x00000016ff16723e */ /* 0x000fc400000000ff */
[----:B------:R-:W-:Y:S01]  /*138f0*/  F2FP.F16.F32.PACK_AB R68, RZ, R68 ;  /* 0x00000044ff44723e */ /* 0x000fe200000000ff */
[----:B------:R-:W-:Y:S01]  /*13900*/  FMUL.FTZ R65, R65, R26 ;  /* 0x0000001a41417220 */ /* 0x000fe20000410000 */
[----:B------:R-:W-:Y:S01]  /*13910*/  PRMT R16, R16, 0x5410, R66 ;  /* 0x0000541010107816 */ /* 0x000fe20000000042 */
[----:B------:R-:W-:Y:S01]  /*13920*/  FMUL.FTZ R6, R6, R19 ;  /* 0x0000001306067220 */ /* 0x000fe20000410000 */
[----:B------:R-:W-:Y:S02]  /*13930*/  PRMT R22, R22, 0x5410, R68 ;  /* 0x0000541016167816 */ /* 0x000fe40000000044 */
[----:B------:R-:W-:Y:S02]  /*13940*/  F2FP.F16.F32.PACK_AB R23, RZ, R23 ;  /* 0x00000017ff17723e */ /* 0x000fe400000000ff */
[----:B------:R-:W-:Y:S01]  /*13950*/  F2FP.F16.F32.PACK_AB R64, RZ, R64 ;  /* 0x00000040ff40723e */ /* 0x000fe200000000ff */
[----:B------:R-:W-:Y:S01]  /*13960*/  HFMA2.MMA R33, R16, 1, 1, R33 ;  /* 0x3c003c0010217835 */ /* 0x000fe20000000021 */
[----:B------:R-:W-:Y:S01]  /*13970*/  F2FP.F16.F32.PACK_AB R65, RZ, R65 ;  /* 0x00000041ff41723e */ /* 0x000fe200000000ff */
[----:B------:R-:W-:Y:S01]  /*13980*/  HFMA2.MMA R32, R22, 1, 1, R32 ;  /* 0x3c003c0016207835 */ /* 0x000fe20000000020 */
[----:B------:R-:W-:-:S02]  /*13990*/  F2FP.F16.F32.PACK_AB R6, RZ, R6 ;  /* 0x00000006ff06723e */ /* 0x000fc400000000ff */
[----:B------:R-:W-:Y:S02]  /*139a0*/  PRMT R16, R23, 0x5410, R64 ;  /* 0x0000541017107816 */ /* 0x000fe40000000040 */
[----:B------:R-:W3:Y:S01]  /*139b0*/  LDS.64 R22, [UR5+0x220] ;  /* 0x00022005ff167984 */ /* 0x000ee20008000a00 */
[----:B------:R-:W-:-:S05]  /*139c0*/  PRMT R65, R65, 0x5410, R6 ;  /* 0x0000541041417816 */ /* 0x000fca0000000006 */
[----:B------:R-:W-:Y:S02]  /*139d0*/  HADD2 R34, R65, R34 ;  /* 0x0000002241227230 */ /* 0x000fe40000000000 */
[--C-:B0-----:R-:W-:Y:S02]  /*139e0*/  HADD2.F32 R65, -RZ, R20.reuse.H0_H0 ;  /* 0x20000014ff417230 */ /* 0x101fe40000004100 */
        /* <DEDUP_REMOVED lines=40> */
[----:B------:R-:W-:Y:S02]  /*13c70*/  HADD2.F32 R22, -RZ, R22.H1_H1 ;  /* 0x30000016ff167230 */ /* 0x000fe40000004100 */
[-C--:B------:R-:W-:Y:S01]  /*13c80*/  FFMA.FTZ R66, R60, R70.reuse, R65 ;  /* 0x000000463c427223 */ /* 0x080fe20000010041 */
[-C--:B------:R-:W-:Y:S01]  /*13c90*/  FFMA.FTZ R65, R61, R70.reuse, R64 ;  /* 0x000000463d417223 */ /* 0x080fe20000010040 */
[-C--:B------:R-:W-:Y:S01]  /*13ca0*/  FFMA.FTZ R20, R4, R21.reuse, RZ ;  /* 0x0000001504147223 */ /* 0x080fe200000100ff */
[-C--:B------:R-:W-:Y:S01]  /*13cb0*/  FFMA.FTZ R67, R3, R21.reuse, RZ ;  /* 0x0000001503437223 */ /* 0x080fe200000100ff */
[----:B------:R-:W-:Y:S01]  /*13cc0*/  FFMA.FTZ R64, R63, R70, R72 ;  /* 0x000000463f407223 */ /* 0x000fe20000010048 */
[-C--:B------:R-:W-:Y:S01]  /*13cd0*/  FFMA.FTZ R69, R2, R21.reuse, RZ ;  /* 0x0000001502457223 */ /* 0x080fe200000100ff */
[----:B------:R-:W-:Y:S01]  /*13ce0*/  FFMA.FTZ R72, R0, R21, RZ ;  /* 0x0000001500487223 */ /* 0x000fe200000100ff */
[----:B------:R-:W-:Y:S01]  /*13cf0*/  FFMA.FTZ R21, R39, R22, R20 ;  /* 0x0000001627157223 */ /* 0x000fe20000010014 */
[----:B------:R-:W-:-:S02]  /*13d00*/  HADD2.F32 R70, -RZ, R23.H0_H0 ;  /* 0x20000017ff467230 */ /* 0x000fc40000004100 */
[-C--:B------:R-:W-:Y:S01]  /*13d10*/  FFMA.FTZ R20, R30, R22.reuse, R67 ;  /* 0x000000161e147223 */ /* 0x080fe20000010043 */
[-C--:B------:R-:W-:Y:S01]  /*13d20*/  FFMA.FTZ R74, R38, R22.reuse, R69 ;  /* 0x00000016264a7223 */ /* 0x080fe20000010045 */
[----:B------:R-:W-:Y:S01]  /*13d30*/  FFMA.FTZ R67, R31, R22, R72 ;  /* 0x000000161f437223 */ /* 0x000fe20000010048 */
[-C--:B------:R-:W-:Y:S01]  /*13d40*/  FFMA.FTZ R22, R40, R70.reuse, R21 ;  /* 0x0000004628167223 */ /* 0x080fe20000010015 */
[-C--:B------:R-:W-:Y:S02]  /*13d50*/  FFMA.FTZ R72, R5, R70.reuse, R20 ;  /* 0x0000004605487223 */ /* 0x080fe40000010014 */
[----:B------:R-:W3:Y:S01]  /*13d60*/  LDS.64 R20, [UR5+0x2a8] ;  /* 0x0002a805ff147984 */ /* 0x000ee20008000a00 */
[----:B------:R-:W-:Y:S02]  /*13d70*/  HADD2.F32 R23, -RZ, R23.H1_H1 ;  /* 0x30000017ff177230 */ /* 0x000fe40000004100 */
        /* <DEDUP_REMOVED lines=67> */
[----:B------:R-:W-:Y:S01]  /*141b0*/  FMUL.FTZ R70, R70, R27 ;  /* 0x0000001b46467220 */ /* 0x000fe20000410000 */
[----:B------:R-:W-:Y:S01]  /*141c0*/  FMUL.FTZ R22, R22, R17 ;  /* 0x0000001116167220 */ /* 0x000fe20000410000 */
[-C--:B------:R-:W-:Y:S01]  /*141d0*/  FMUL.FTZ R7, R7, R26.reuse ;  /* 0x0000001a07077220 */ /* 0x080fe20000410000 */
[-C--:B------:R-:W-:Y:S01]  /*141e0*/  FMUL.FTZ R6, R6, R19.reuse ;  /* 0x0000001306067220 */ /* 0x080fe20000410000 */
[----:B------:R-:W-:Y:S01]  /*141f0*/  FMUL.FTZ R65, R65, R26 ;  /* 0x0000001a41417220 */ /* 0x000fe20000410000 */
[----:B------:R-:W-:Y:S01]  /*14200*/  FMUL.FTZ R64, R64, R19 ;  /* 0x0000001340407220 */ /* 0x000fe20000410000 */
[----:B------:R-:W-:Y:S02]  /*14210*/  F2FP.F16.F32.PACK_AB R70, RZ, R70 ;  /* 0x00000046ff46723e */ /* 0x000fe400000000ff */
[----:B------:R-:W-:Y:S02]  /*14220*/  F2FP.F16.F32.PACK_AB R22, RZ, R22 ;  /* 0x00000016ff16723e */ /* 0x000fe400000000ff */
[----:B------:R-:W-:-:S02]  /*14230*/  F2FP.F16.F32.PACK_AB R7, RZ, R7 ;  /* 0x00000007ff07723e */ /* 0x000fc400000000ff */
[----:B------:R-:W-:Y:S02]  /*14240*/  F2FP.F16.F32.PACK_AB R6, RZ, R6 ;  /* 0x00000006ff06723e */ /* 0x000fe400000000ff */
[----:B------:R-:W-:Y:S02]  /*14250*/  F2FP.F16.F32.PACK_AB R65, RZ, R65 ;  /* 0x00000041ff41723e */ /* 0x000fe400000000ff */
[----:B------:R-:W-:Y:S01]  /*14260*/  F2FP.F16.F32.PACK_AB R64, RZ, R64 ;  /* 0x00000040ff40723e */ /* 0x000fe200000000ff */
[----:B------:R-:W-:Y:S01]  /*14270*/  FMUL.FTZ R68, R68, R27 ;  /* 0x0000001b44447220 */ /* 0x000fe20000410000 */
[----:B------:R-:W-:Y:S01]  /*14280*/  PRMT R70, R70, 0x5410, R22 ;  /* 0x0000541046467816 */ /* 0x000fe20000000016 */
[----:B------:R-:W-:Y:S01]  /*14290*/  FMUL.FTZ R66, R66, R17 ;  /* 0x0000001142427220 */ /* 0x000fe20000410000 */
[----:B------:R-:W-:Y:S02]  /*142a0*/  PRMT R7, R7, 0x5410, R6 ;  /* 0x0000541007077816 */ /* 0x000fe40000000006 */
[----:B--2---:R-:W-:-:S02]  /*142b0*/  LOP3.LUT R0, R8, 0xf000f, RZ, 0xc0, !PT ;  /* 0x000f000f08007812 */ /* 0x004fc400078ec0ff */
[----:B------:R-:W-:Y:S02]  /*142c0*/  LOP3.LUT R6, R9, 0xf000f, RZ, 0xc0, !PT ;  /* 0x000f000f09067812 */ /* 0x000fe400078ec0ff */
[----:B------:R-:W-:Y:S01]  /*142d0*/  PRMT R65, R65, 0x5410, R64 ;  /* 0x0000541041417816 */ /* 0x000fe20000000040 */
[----:B------:R-:W-:Y:S01]  /*142e0*/  HADD2 R30, R7, R29 ;  /* 0x0000001d071e7230 */ /* 0x000fe20000000000 */
[----:B------:R-:W-:Y:S01]  /*142f0*/  LOP3.LUT R0, R0, 0x64006400, RZ, 0xfc, !PT ;  /* 0x6400640000007812 */ /* 0x000fe200078efcff */
[----:B------:R-:W-:Y:S01]  /*14300*/  HFMA2.MMA R31, R70, 1, 1, R13 ;  /* 0x3c003c00461f7835 */ /* 0x000fe2000000000d */
[----:B------:R-:W-:Y:S01]  /*14310*/  LOP3.LUT R6, R6, 0x64006400, RZ, 0xfc, !PT ;  /* 0x6400640006067812 */ /* 0x000fe200078efcff */
[----:B------:R-:W-:Y:S01]  /*14320*/  HADD2 R38, R65, R28 ;  /* 0x0000001c41267230 */ /* 0x000fe20000000000 */
[----:B------:R-:W-:Y:S02]  /*14330*/  F2FP.F16.F32.PACK_AB R68, RZ, R68 ;  /* 0x00000044ff44723e */ /* 0x000fe400000000ff */
[----:B------:R-:W-:-:S02]  /*14340*/  F2FP.F16.F32.PACK_AB R66, RZ, R66 ;  /* 0x00000042ff42723e */ /* 0x000fc400000000ff */
[----:B------:R-:W-:Y:S02]  /*14350*/  LOP3.LUT R7, R10, 0xf000f, RZ, 0xc0, !PT ;  /* 0x000f000f0a077812 */ /* 0x000fe400078ec0ff */
[----:B------:R-:W-:Y:S01]  /*14360*/  LOP3.LUT R4, R8, 0xf000f0, RZ, 0xc0, !PT ;  /* 0x00f000f008047812 */ /* 0x000fe200078ec0ff */
[--C-:B0-----:R-:W-:Y:S01]  /*14370*/  HADD2.F32 R5, -RZ, R2.reuse.H0_H0 ;  /* 0x20000002ff057230 */ /* 0x101fe20000004100 */
[----:B------:R-:W-:Y:S01]  /*14380*/  SHF.R.U32.HI R13, RZ, 0x8, R8 ;  /* 0x00000008ff0d7819 */ /* 0x000fe20000011608 */
[----:B------:R-:W-:Y:S01]  /*14390*/  HADD2.F32 R28, -RZ, R2.H1_H1 ;  /* 0x30000002ff1c7230 */ /* 0x000fe20000004100 */
[----:B------:R-:W-:Y:S01]  /*143a0*/  LOP3.LUT R8, R11, 0xf000f, RZ, 0xc0, !PT ;  /* 0x000f000f0b087812 */ /* 0x000fe200078ec0ff */
[----:B------:R-:W-:Y:S01]  /*143b0*/  HADD2 R2, R0, -1032, -1032 ;  /* 0xe408e40800027430 */ /* 0x000fe20000000000 */
[----:B------:R-:W-:Y:S01]  /*143c0*/  PRMT R68, R68, 0x5410, R66 ;  /* 0x0000541044447816 */ /* 0x000fe20000000042 */
[----:B------:R-:W-:Y:S01]  /*143d0*/  HADD2 R6, R6, -1032, -1032 ;  /* 0xe408e40806067430 */ /* 0x000fe20000000000 */
[----:B------:R-:W-:Y:S01]  /*143e0*/  LOP3.LUT R7, R7, 0x64006400, RZ, 0xfc, !PT ;  /* 0x6400640007077812 */ /* 0x000fe200078efcff */
[----:B------:R-:W-:-:S02]  /*143f0*/  HADD2.F32 R51, -RZ, R3.H0_H0 ;  /* 0x20000003ff337230 */ /* 0x000fc40000004100 */
[----:B------:R-:W-:Y:S01]  /*14400*/  HADD2.F32 R50, -RZ, R3.H1_H1 ;  /* 0x30000003ff327230 */ /* 0x000fe20000004100 */
[----:B------:R-:W-:Y:S01]  /*14410*/  LOP3.LUT R3, R8, 0x64006400, RZ, 0xfc, !PT ;  /* 0x6400640008037812 */ /* 0x000fe200078efcff */
[--C-:B------:R-:W-:Y:S02]  /*14420*/  HADD2.F32 R0, -RZ, R2.reuse.H0_H0 ;  /* 0x20000002ff007230 */ /* 0x100fe40000004100 */
[----:B------:R-:W-:Y:S02]  /*14430*/  HADD2 R7, R7, -1032, -1032 ;  /* 0xe408e40807077430 */ /* 0x000fe40000000000 */
[----:B------:R-:W-:Y:S01]  /*14440*/  HADD2.F32 R39, -RZ, R2.H1_H1 ;  /* 0x30000002ff277230 */ /* 0x000fe20000004100 */
[----:B------:R-:W-:Y:S01]  /*14450*/  HFMA2.MMA R15, R68, 1, 1, R12 ;  /* 0x3c003c00440f7835 */ /* 0x000fe2000000000c */
[--C-:B------:R-:W-:Y:S01]  /*14460*/  HADD2.F32 R2, -RZ, R6.reuse.H0_H0 ;  /* 0x20000006ff027230 */ /* 0x100fe20000004100 */
[----:B------:R-:W-:Y:S01]  /*14470*/  LOP3.LUT R14, R9, 0xf000f0, RZ, 0xc0, !PT ;  /* 0x00f000f0090e7812 */ /* 0x000fe200078ec0ff */
[----:B------:R-:W-:Y:S01]  /*14480*/  HADD2 R21, R3, -1032, -1032 ;  /* 0xe408e40803157430 */ /* 0x000fe20000000000 */
[----:B------:R-:W-:Y:S01]  /*14490*/  SHF.R.U32.HI R12, RZ, 0x8, R9 ;  /* 0x00000008ff0c7819 */ /* 0x000fe20000011609 */
[----:B------:R-:W-:Y:S01]  /*144a0*/  HADD2.F32 R40, -RZ, R6.H1_H1 ;  /* 0x30000006ff287230 */ /* 0x000fe20000004100 */
[----:B------:R-:W0:Y:S01]  /*144b0*/  LDS.64 R8, [UR5+0x38] ;  /* 0x00003805ff087984 */ /* 0x000e220008000a00 */
[----:B------:R-:W-:Y:S01]  /*144c0*/  LOP3.LUT R20, R10, 0xf000f0, RZ, 0xc0, !PT ;  /* 0x00f000f00a147812 */ /* 0x000fe200078ec0ff */
[----:B------:R-:W-:-:S02]  /*144d0*/  HADD2.F32 R3, -RZ, R7.H0_H0 ;  /* 0x20000007ff037230 */ /* 0x000fc40000004100 */
[----:B------:R-:W-:Y:S01]  /*144e0*/  FFMA.FTZ R29, R5, R2, RZ ;  /* 0x00000002051d7223 */ /* 0x000fe200000100ff */
[----:B------:R-:W-:Y:S01]  /*144f0*/  HADD2.F32 R41, -RZ, R7.H1_H1 ;  /* 0x30000007ff297230 */ /* 0x000fe20000004100 */
[----:B------:R-:W-:Y:S01]  /*14500*/  LOP3.LUT R22, R11, 0xf000f0, RZ, 0xc0, !PT ;  /* 0x00f000f00b167812 */ /* 0x000fe200078ec0ff */
[--C-:B------:R-:W-:Y:S01]  /*14510*/  HADD2.F32 R42, -RZ, R21.reuse.H1_H1 ;  /* 0x30000015ff2a7230 */ /* 0x100fe20000004100 */
[----:B------:R-:W-:Y:S01]  /*14520*/  LOP3.LUT R7, R4, 0x64006400, RZ, 0xfc, !PT ;  /* 0x6400640004077812 */ /* 0x000fe200078efcff */
[----:B------:R-:W-:Y:S01]  /*14530*/  HADD2.F32 R4, -RZ, R21.H0_H0 ;  /* 0x20000015ff047230 */ /* 0x000fe20000004100 */
[----:B------:R-:W-:Y:S01]  /*14540*/  LOP3.LUT R21, R14, 0x64006400, RZ, 0xfc, !PT ;  /* 0x640064000e157812 */ /* 0x000fe200078efcff */
[----:B------:R-:W-:Y:S01]  /*14550*/  FFMA.FTZ R14, R28, R40, R29 ;  /* 0x000000281c0e7223 */ /* 0x000fe2000001001d */
[----:B------:R-:W-:Y:S02]  /*14560*/  LOP3.LUT R23, R20, 0x64006400, RZ, 0xfc, !PT ;  /* 0x6400640014177812 */ /* 0x000fe400078efcff */
[----:B------:R-:W-:Y:S01]  /*14570*/  LOP3.LUT R29, R22, 0x64006400, RZ, 0xfc, !PT ;  /* 0x64006400161d7812 */ /* 0x000fe200078efcff */
[----:B------:R-:W-:-:S02]  /*14580*/  HFMA2 R21, R21, R18.H0_H0, -72, -72 ;  /* 0xd480d48015157431 */ /* 0x000fc40000040012 */
[-C--:B------:R-:W-:Y:S02]  /*14590*/  HFMA2 R23, R23, R18.reuse.H0_H0, -72, -72 ;  /* 0xd480d48017177431 */ /* 0x080fe40000040012 */
[----:B------:R-:W-:Y:S01]  /*145a0*/  FFMA.FTZ R6, R0, R5, RZ ;  /* 0x0000000500067223 */ /* 0x000fe200000100ff */
[-C--:B------:R-:W-:Y:S02]  /*145b0*/  HFMA2 R29, R29, R18.reuse.H0_H0, -72, -72 ;  /* 0xd480d4801d1d7431 */ /* 0x080fe40000040012 */
[C---:B------:R-:W-:Y:S01]  /*145c0*/  FFMA.FTZ R20, R5.reuse, R3, RZ ;  /* 0x0000000305147223 */ /* 0x040fe200000100ff */
[----:B------:R-:W-:Y:S02]  /*145d0*/  HFMA2 R7, R7, R18.H0_H0, -72, -72 ;  /* 0xd480d48007077431 */ /* 0x000fe40000040012 */
[----:B------:R-:W-:Y:S01]  /*145e0*/  FFMA.FTZ R5, R5, R4, RZ ;  /* 0x0000000405057223 */ /* 0x000fe200000100ff */
[----:B------:R-:W-:Y:S02]  /*145f0*/  HADD2.F32 R44, -RZ, R21.H0_H0 ;  /* 0x20000015ff2c7230 */ /* 0x000fe40000004100 */
[----:B------:R-:W-:Y:S01]  /*14600*/  FFMA.FTZ R53, R28, R41, R20 ;  /* 0x000000291c357223 */ /* 0x000fe20000010014 */
[----:B------:R-:W-:-:S02]  /*14610*/  HADD2.F32 R46, -RZ, R23.H0_H0 ;  /* 0x20000017ff2e7230 */ /* 0x000fc40000004100 */
[----:B------:R-:W-:Y:S01]  /*14620*/  FFMA.FTZ R55, R28, R42, R5 ;  /* 0x0000002a1c377223 */ /* 0x000fe20000010005 */
[----:B------:R-:W-:Y:S02]  /*14630*/  HADD2.F32 R48, -RZ, R29.H0_H0 ;  /* 0x2000001dff307230 */ /* 0x000fe40000004100 */
[----:B------:R-:W-:Y:S01]  /*14640*/  FMUL.FTZ R61, R61, R26 ;  /* 0x0000001a3d3d7220 */ /* 0x000fe20000410000 */
[----:B------:R-:W-:Y:S01]  /*14650*/  FMUL.FTZ R54, R54, R19 ;  /* 0x0000001336367220 */ /* 0x000fe20000410000 */
[--C-:B------:R-:W-:Y:S02]  /*14660*/  HADD2.F32 R5, -RZ, R7.reuse.H0_H0 ;  /* 0x20000007ff057230 */ /* 0x100fe40000004100 */
[----:B------:R-:W-:Y:S01]  /*14670*/  FFMA.FTZ R6, R39, R28, R6 ;  /* 0x0000001c27067223 */ /* 0x000fe20000010006 */
[----:B------:R-:W-:Y:S02]  /*14680*/  HADD2.F32 R43, -RZ, R7.H1_H1 ;  /* 0x30000007ff2b7230 */ /* 0x000fe40000004100 */
[----:B------:R-:W-:Y:S01]  /*14690*/  FFMA.FTZ R7, R51, R44, R14 ;  /* 0x0000002c33077223 */ /* 0x000fe2000001000e */
[----:B------:R-:W-:-:S02]  /*146a0*/  HADD2.F32 R47, -RZ, R23.H1_H1 ;  /* 0x30000017ff2f7230 */ /* 0x000fc40000004100 */
[C---:B------:R-:W-:Y:S01]  /*146b0*/  FFMA.FTZ R14, R51.reuse, R46, R53 ;  /* 0x0000002e330e7223 */ /* 0x040fe20000010035 */
[----:B------:R-:W-:Y:S02]  /*146c0*/  HADD2.F32 R49, -RZ, R29.H1_H1 ;  /* 0x3000001dff317230 */ /* 0x000fe40000004100 */
[----:B------:R-:W-:Y:S01]  /*146d0*/  FFMA.FTZ R20, R51, R48, R55 ;  /* 0x0000003033147223 */ /* 0x000fe20000010037 */
[----:B------:R-:W-:Y:S01]  /*146e0*/  SHF.R.U32.HI R10, RZ, 0x8, R10 ;  /* 0x00000008ff0a7819 */ /* 0x000fe2000001160a */
[----:B------:R-:W-:Y:S01]  /*146f0*/  HADD2.F32 R45, -RZ, R21.H1_H1 ;  /* 0x30000015ff2d7230 */ /* 0x000fe20000004100 */
[----:B------:R-:W-:Y:S01]  /*14700*/  SHF.R.U32.HI R11, RZ, 0x8, R11 ;  /* 0x00000008ff0b7819 */ /* 0x000fe2000001160b */
[----:B------:R-:W-:Y:S01]  /*14710*/  FFMA.FTZ R6, R5, R51, R6 ;  /* 0x0000003305067223 */ /* 0x000fe20000010006 */
[----:B------:R-:W-:Y:S01]  /*14720*/  F2FP.F16.F32.PACK_AB R61, RZ, R61 ;  /* 0x0000003dff3d723e */ /* 0x000fe200000000ff */
[----:B------:R-:W-:Y:S01]  /*14730*/  FMUL.FTZ R52, R52, R27 ;  /* 0x0000001b34347220 */ /* 0x000fe20000410000 */
[----:B------:R-:W-:Y:S01]  /*14740*/  F2FP.F16.F32.PACK_AB R54, RZ, R54 ;  /* 0x00000036ff36723e */ /* 0x000fe200000000ff */
[----:B------:R-:W-:Y:S01]  /*14750*/  FMUL.FTZ R60, R60, R17 ;  /* 0x000000113c3c7220 */ /* 0x000fe20000410000 */
[C---:B------:R-:W-:Y:S01]  /*14760*/  FFMA.FTZ R56, R50.reuse, R47, R14 ;  /* 0x0000002f32387223 */ /* 0x040fe2000001000e */
[----:B------:R-:W-:Y:S01]  /*14770*/  FFMA.FTZ R55, R50, R49, R20 ;  /* 0x0000003132377223 */ /* 0x000fe20000010014 */
[----:B------:R-:W-:-:S02]  /*14780*/  LOP3.LUT R14, R13, 0xf000f, RZ, 0xc0, !PT ;  /* 0x000f000f0d0e7812 */ /* 0x000fc400078ec0ff */
[----:B------:R-:W-:Y:S02]  /*14790*/  LOP3.LUT R20, R12, 0xf000f, RZ, 0xc0, !PT ;  /* 0x000f000f0c147812 */ /* 0x000fe400078ec0ff */
[----:B------:R-:W-:Y:S02]  /*147a0*/  LOP3.LUT R21, R10, 0xf000f, RZ, 0xc0, !PT ;  /* 0x000f000f0a157812 */ /* 0x000fe400078ec0ff */
[----:B------:R-:W-:Y:S01]  /*147b0*/  LOP3.LUT R22, R11, 0xf000f, RZ, 0xc0, !PT ;  /* 0x000f000f0b167812 */ /* 0x000fe200078ec0ff */
[----:B------:R-:W-:Y:S01]  /*147c0*/  FFMA.FTZ R28, R43, R50, R6 ;  /* 0x000000322b1c7223 */ /* 0x000fe20000010006 */
[----:B------:R-:W-:Y:S01]  /*147d0*/  PRMT R61, R61, 0x5410, R54 ;  /* 0x000054103d3d7816 */ /* 0x000fe20000000036 */
[----:B------:R-:W-:Y:S01]  /*147e0*/  FFMA.FTZ R54, R50, R45, R7 ;  /* 0x0000002d32367223 */ /* 0x000fe20000010007 */
[----:B------:R-:W-:Y:S01]  /*147f0*/  F2FP.F16.F32.PACK_AB R52, RZ, R52 ;  /* 0x00000034ff34723e */ /* 0x000fe200000000ff */
[----:B------:R-:W1:Y:S01]  /*14800*/  LDS.64 R6, [UR5+0xb0] ;  /* 0x0000b005ff067984 */ /* 0x000e620008000a00 */
[----:B------:R-:W-:-:S02]  /*14810*/  F2FP.F16.F32.PACK_AB R60, RZ, R60 ;  /* 0x0000003cff3c723e */ /* 0x000fc400000000ff */
[----:B------:R-:W-:Y:S02]  /*14820*/  LOP3.LUT R14, R14, 0x64006400, RZ, 0xfc, !PT ;  /* 0x640064000e0e7812 */ /* 0x000fe400078efcff */
[----:B------:R-:W-:Y:S02]  /*14830*/  LOP3.LUT R20, R20, 0x64006400, RZ, 0xfc, !PT ;  /* 0x6400640014147812 */ /* 0x000fe400078efcff */
[----:B------:R-:W-:Y:S02]  /*14840*/  LOP3.LUT R21, R21, 0x64006400, RZ, 0xfc, !PT ;  /* 0x6400640015157812 */ /* 0x000fe400078efcff */
[----:B------:R-:W-:Y:S01]  /*14850*/  LOP3.LUT R22, R22, 0x64006400, RZ, 0xfc, !PT ;  /* 0x6400640016167812 */ /* 0x000fe200078efcff */
[----:B------:R-:W-:Y:S01]  /*14860*/  HADD2 R14, R14, -1032, -1032 ;  /* 0xe408e4080e0e7430 */ /* 0x000fe20000000000 */
[----:B------:R-:W-:Y:S01]  /*14870*/  PRMT R52, R52, 0x5410, R60 ;  /* 0x0000541034347816 */ /* 0x000fe2000000003c */
[----:B------:R-:W-:Y:S02]  /*14880*/  HADD2 R20, R20, -1032, -1032 ;  /* 0xe408e40814147430 */ /* 0x000fe40000000000 */
[----:B------:R-:W-:-:S02]  /*14890*/  HADD2 R21, R21, -1032, -1032 ;  /* 0xe408e40815157430 */ /* 0x000fc40000000000 */
[----:B------:R-:W-:Y:S01]  /*148a0*/  HADD2 R22, R22, -1032, -1032 ;  /* 0xe408e40816167430 */ /* 0x000fe20000000000 */
[----:B------:R-:W-:Y:S01]  /*148b0*/  HFMA2.MMA R62, R52, 1, 1, R62 ;  /* 0x3c003c00343e7835 */ /* 0x000fe2000000003e */
[----:B0-----:R-:W-:Y:S02]  /*148c0*/  HADD2.F32 R23, -RZ, R8.H0_H0 ;  /* 0x20000008ff177230 */ /* 0x001fe40000004100 */
[----:B------:R-:W-:Y:S02]  /*148d0*/  HADD2.F32 R53, -RZ, R14.H0_H0 ;  /* 0x2000000eff357230 */ /* 0x000fe40000004100 */
[----:B------:R-:W-:Y:S01]  /*148e0*/  HADD2.F32 R29, -RZ, R8.H1_H1 ;  /* 0x30000008ff1d7230 */ /* 0x000fe20000004100 */
[----:B------:R-:W-:Y:S01]  /*148f0*/  LOP3.LUT R8, R11, 0xf000f0, RZ, 0xc0, !PT ;  /* 0x00f000f00b087812 */ /* 0x000fe200078ec0ff */
[----:B------:R-:W-:Y:S02]  /*14900*/  HADD2.F32 R52, -RZ, R20.H0_H0 ;  /* 0x20000014ff347230 */ /* 0x000fe40000004100 */
[----:B------:R-:W-:-:S02]  /*14910*/  HADD2.F32 R51, -RZ, R21.H0_H0 ;  /* 0x20000015ff337230 */ /* 0x000fc40000004100 */
[----:B------:R-:W-:Y:S02]  /*14920*/  HADD2.F32 R50, -RZ, R22.H0_H0 ;  /* 0x20000016ff327230 */ /* 0x000fe40000004100 */
[----:B------:R-:W-:Y:S02]  /*14930*/  HADD2 R37, R61, R37 ;  /* 0x000000253d257230 */ /* 0x000fe40000000000 */
[----:B------:R-:W-:Y:S01]  /*14940*/  FFMA.FTZ R61, R53, R23, R28 ;  /* 0x00000017353d7223 */ /* 0x000fe2000001001c */
[C---:B------:R-:W-:Y:S01]  /*14950*/  FFMA.FTZ R28, R23.reuse, R52, R54 ;  /* 0x00000034171c7223 */ /* 0x040fe20000010036 */
[C---:B------:R-:W-:Y:S01]  /*14960*/  FFMA.FTZ R65, R23.reuse, R51, R56 ;  /* 0x0000003317417223 */ /* 0x040fe20000010038 */
[----:B------:R-:W-:Y:S01]  /*14970*/  FFMA.FTZ R67, R23, R50, R55 ;  /* 0x0000003217437223 */ /* 0x000fe20000010037 */
[--C-:B------:R-:W-:Y:S01]  /*14980*/  HADD2.F32 R63, -RZ, R9.reuse.H0_H0 ;  /* 0x20000009ff3f7230 */ /* 0x100fe20000004100 */
[----:B------:R-:W-:Y:S01]  /*14990*/  LOP3.LUT R23, R8, 0x64006400, RZ, 0xfc, !PT ;  /* 0x6400640008177812 */ /* 0x000fe200078efcff */
[----:B------:R-:W-:Y:S01]  /*149a0*/  HADD2.F32 R66, -RZ, R9.H1_H1 ;  /* 0x30000009ff427230 */ /* 0x000fe20000004100 */
[----:B------:R-:W-:Y:S01]  /*149b0*/  LOP3.LUT R13, R13, 0xf000f0, RZ, 0xc0, !PT ;  /* 0x00f000f00d0d7812 */ /* 0x000fe200078ec0ff */
[----:B------:R-:W0:Y:S01]  /*149c0*/  LDS.64 R8, [UR5+0xb8] ;  /* 0x0000b805ff087984 */ /* 0x000e220008000a00 */
[----:B------:R-:W-:-:S02]  /*149d0*/  LOP3.LUT R12, R12, 0xf000f0, RZ, 0xc0, !PT ;  /* 0x00f000f00c0c7812 */ /* 0x000fc400078ec0ff */
[----:B------:R-:W-:Y:S01]  /*149e0*/  LOP3.LUT R10, R10, 0xf000f0, RZ, 0xc0, !PT ;  /* 0x00f000f00a0a7812 */ /* 0x000fe200078ec0ff */
[----:B------:R-:W-:Y:S01]  /*149f0*/  HADD2.F32 R56, -RZ, R21.H1_H1 ;  /* 0x30000015ff387230 */ /* 0x000fe20000004100 */
[----:B------:R-:W-:Y:S02]  /*14a00*/  LOP3.LUT R13, R13, 0x64006400, RZ, 0xfc, !PT ;  /* 0x640064000d0d7812 */ /* 0x000fe400078efcff */
[----:B------:R-:W-:Y:S02]  /*14a10*/  LOP3.LUT R11, R12, 0x64006400, RZ, 0xfc, !PT ;  /* 0x640064000c0b7812 */ /* 0x000fe400078efcff */
[----:B------:R-:W-:Y:S01]  /*14a20*/  LOP3.LUT R21, R10, 0x64006400, RZ, 0xfc, !PT ;  /* 0x640064000a157812 */ /* 0x000fe200078efcff */
[----:B------:R-:W-:Y:S02]  /*14a30*/  HADD2.F32 R54, -RZ, R14.H1_H1 ;  /* 0x3000000eff367230 */ /* 0x000fe40000004100 */
[----:B------:R-:W-:Y:S02]  /*14a40*/  HFMA2 R13, R13, R18.H0_H0, -72, -72 ;  /* 0xd480d4800d0d7431 */ /* 0x000fe40000040012 */
[----:B------:R-:W-:-:S02]  /*14a50*/  HADD2.F32 R55, -RZ, R20.H1_H1 ;  /* 0x30000014ff377230 */ /* 0x000fc40000004100 */
[-C--:B------:R-:W-:Y:S02]  /*14a60*/  HFMA2 R11, R11, R18.reuse.H0_H0, -72, -72 ;  /* 0xd480d4800b0b7431 */ /* 0x080fe40000040012 */
[----:B------:R-:W-:Y:S02]  /*14a70*/  HADD2.F32 R60, -RZ, R22.H1_H1 ;  /* 0x30000016ff3c7230 */ /* 0x000fe40000004100 */
[-C--:B------:R-:W-:Y:S02]  /*14a80*/  HFMA2 R21, R21, R18.reuse.H0_H0, -72, -72 ;  /* 0xd480d48015157431 */ /* 0x080fe40000040012 */
[----:B------:R-:W-:Y:S02]  /*14a90*/  HFMA2 R23, R23, R18.H0_H0, -72, -72 ;  /* 0xd480d48017177431 */ /* 0x000fe40000040012 */
        /* <DEDUP_REMOVED lines=8> */
[----:B------:R-:W-:Y:S01]  /*14b20*/  FFMA.FTZ R10, R59, R63, R10 ;  /* 0x0000003f3b0a7223 */ /* 0x000fe2000001000a */
[C---:B------:R-:W-:Y:S01]  /*14b30*/  FFMA.FTZ R29, R63.reuse, R58, R28 ;  /* 0x0000003a3f1d7223 */ /* 0x040fe2000001001c */
[C---:B------:R-:W-:Y:S01]  /*14b40*/  FFMA.FTZ R67, R63.reuse, R57, R12 ;  /* 0x000000393f437223 */ /* 0x040fe2000001000c */
[----:B------:R-:W-:Y:S01]  /*14b50*/  FFMA.FTZ R14, R63, R18, R61 ;  /* 0x000000123f0e7223 */ /* 0x000fe2000001003d */
[----:B------:R-:W-:-:S02]  /*14b60*/  HADD2.F32 R63, -RZ, R11.H1_H1 ;  /* 0x3000000bff3f7230 */ /* 0x000fc40000004100 */
[--C-:B-1----:R-:W-:Y:S02]  /*14b70*/  HADD2.F32 R11, -RZ, R6.reuse.H0_H0 ;  /* 0x20000006ff0b7230 */ /* 0x102fe40000004100 */
[----:B------:R-:W-:Y:S02]  /*14b80*/  HADD2.F32 R61, -RZ, R13.H1_H1 ;  /* 0x3000000dff3d7230 */ /* 0x000fe40000004100 */
[----:B------:R-:W-:Y:S02]  /*14b90*/  HADD2.F32 R64, -RZ, R21.H1_H1 ;  /* 0x30000015ff407230 */ /* 0x000fe40000004100 */
[-C--:B------:R-:W-:Y:S01]  /*14ba0*/  FFMA.FTZ R20, R0, R11.reuse, RZ ;  /* 0x0000000b00147223 */ /* 0x080fe200000100ff */
[----:B------:R-:W-:Y:S02]  /*14bb0*/  HADD2.F32 R6, -RZ, R6.H1_H1 ;  /* 0x30000006ff067230 */ /* 0x000fe40000004100 */
[----:B------:R-:W-:Y:S01]  /*14bc0*/  FFMA.FTZ R28, R3, R11, RZ ;  /* 0x0000000b031c7223 */ /* 0x000fe200000100ff */
[----:B------:R-:W-:-:S02]  /*14bd0*/  HADD2.F32 R13, -RZ, R7.H0_H0 ;  /* 0x20000007ff0d7230 */ /* 0x000fc40000004100 */
[-C--:B------:R-:W-:Y:S01]  /*14be0*/  FFMA.FTZ R21, R4, R11.reuse, RZ ;  /* 0x0000000b04157223 */ /* 0x080fe200000100ff */
[----:B------:R-:W-:Y:S02]  /*14bf0*/  HADD2.F32 R22, -RZ, R7.H1_H1 ;  /* 0x30000007ff167230 */ /* 0x000fe40000004100 */
[----:B------:R-:W-:Y:S01]  /*14c00*/  FFMA.FTZ R7, R2, R11, RZ ;  /* 0x0000000b02077223 */ /* 0x000fe200000100ff */
[----:B------:R-:W-:Y:S02]  /*14c10*/  HADD2.F32 R65, -RZ, R23.H1_H1 ;  /* 0x30000017ff417230 */ /* 0x000fe40000004100 */
[-C--:B------:R-:W-:Y:S01]  /*14c20*/  FFMA.FTZ R20, R39, R6.reuse, R20 ;  /* 0x0000000627147223 */ /* 0x080fe20000010014 */
[-C--:B------:R-:W-:Y:S01]  /*14c30*/  FFMA.FTZ R11, R41, R6.reuse, R28 ;  /* 0x00000006290b7223 */ /* 0x080fe2000001001c */
[-C--:B------:R-:W-:Y:S01]  /*14c40*/  FFMA.FTZ R7, R40, R6.reuse, R7 ;  /* 0x0000000628077223 */ /* 0x080fe20000010007 */
[----:B------:R-:W-:Y:S01]  /*14c50*/  FFMA.FTZ R21, R42, R6, R21 ;  /* 0x000000062a157223 */ /* 0x000fe20000010015 */
[----:B------:R-:W-:Y:S01]  /*14c60*/  FFMA.FTZ R10, R61, R66, R10 ;  /* 0x000000423d0a7223 */ /* 0x000fe2000001000a */
[C---:B------:R-:W-:Y:S01]  /*14c70*/  FFMA.FTZ R12, R66.reuse, R63, R29 ;  /* 0x0000003f420c7223 */ /* 0x040fe2000001001d */
[C---:B------:R-:W-:Y:S01]  /*14c80*/  FFMA.FTZ R67, R66.reuse, R64, R67 ;  /* 0x0000004042437223 */ /* 0x040fe20000010043 */
        /* <DEDUP_REMOVED lines=20> */
[----:B------:R-:W-:-:S02]  /*14dd0*/  FFMA.FTZ R20, R56, R11, R23 ;  /* 0x0000000b38147223 */ /* 0x000fc40000010017 */
[-C--:B------:R-:W-:Y:S01]  /*14de0*/  FFMA.FTZ R6, R59, R21.reuse, R6 ;  /* 0x000000153b067223 */ /* 0x080fe20000010006 */
[-C--:B------:R-:W-:Y:S01]  /*14df0*/  FFMA.FTZ R28, R58, R21.reuse, R7 ;  /* 0x000000153a1c7223 */ /* 0x080fe20000010007 */
[----:B------:R-:W-:Y:S02]  /*14e00*/  FFMA.FTZ R7, R57, R21, R20 ;  /* 0x0000001539077223 */ /* 0x000fe40000010014 */
[-C--:B------:R-:W-:Y:S02]  /*14e10*/  FFMA.FTZ R20, R61, R22.reuse, R6 ;  /* 0x000000163d147223 */ /* 0x080fe40000010006 */
[-C--:B------:R-:W-:Y:S02]  /*14e20*/  FFMA.FTZ R13, R64, R22.reuse, R7 ;  /* 0x00000016400d7223 */ /* 0x080fe40000010007 */
[----:B------:R-:W1:Y:S01]  /*14e30*/  LDS.64 R6, [UR5+0x138] ;  /* 0x00013805ff067984 */ /* 0x000e620008000a00 */
        /* <DEDUP_REMOVED lines=8> */
[----:B------:R-:W-:Y:S02]  /*14ec0*/  F2FP.F16.F32.PACK_AB R20, RZ, R20 ;  /* 0x00000014ff14723e */ /* 0x000fe400000000ff */
[----:B------:R-:W-:Y:S01]  /*14ed0*/  F2FP.F16.F32.PACK_AB R28, RZ, R28 ;  /* 0x0000001cff1c723e */ /* 0x000fe200000000ff */
[----:B------:R-:W-:Y:S01]  /*14ee0*/  FFMA.FTZ R66, R18, R21, R29 ;  /* 0x0000001512427223 */ /* 0x000fe2000001001d */
[----:B------:R-:W-:Y:S02]  /*14ef0*/  PRMT R10, R10, 0x5410, R12 ;  /* 0x000054100a0a7816 */ /* 0x000fe4000000000c */
[----:B------:R-:W-:Y:S02]  /*14f00*/  PRMT R12, R20, 0x5410, R28 ;  /* 0x00005410140c7816 */ /* 0x000fe4000000001c */
[----:B------:R-:W2:Y:S01]  /*14f10*/  LDS.64 R20, [UR5+0x1b0] ;  /* 0x0001b005ff147984 */ /* 0x000ea20008000a00 */
[----:B------:R-:W-:Y:S01]  /*14f20*/  FFMA.FTZ R66, R65, R22, R66 ;  /* 0x0000001641427223 */ /* 0x000fe20000010042 */
[----:B0-----:R-:W-:-:S02]  /*14f30*/  HADD2.F32 R23, -RZ, R8.H0_H0 ;  /* 0x20000008ff177230 */ /* 0x001fc40000004100 */
[-C--:B------:R-:W-:Y:S01]  /*14f40*/  FMUL.FTZ R14, R14, R19.reuse ;  /* 0x000000130e0e7220 */ /* 0x080fe20000410000 */
[-C--:B------:R-:W-:Y:S01]  /*14f50*/  FMUL.FTZ R67, R67, R26.reuse ;  /* 0x0000001a43437220 */ /* 0x080fe20000410000 */
[----:B------:R-:W-:Y:S02]  /*14f60*/  HADD2.F32 R8, -RZ, R8.H1_H1 ;  /* 0x30000008ff087230 */ /* 0x000fe40000004100 */
[----:B------:R-:W-:Y:S01]  /*14f70*/  FMUL.FTZ R13, R13, R26 ;  /* 0x0000001a0d0d7220 */ /* 0x000fe20000410000 */
[--C-:B------:R-:W-:Y:S02]  /*14f80*/  HADD2.F32 R29, -RZ, R9.reuse.H0_H0 ;  /* 0x20000009ff1d7230 */ /* 0x100fe40000004100 */
[----:B------:R-:W-:Y:S01]  /*14f90*/  FMUL.FTZ R66, R66, R19 ;  /* 0x0000001342427220 */ /* 0x000fe20000410000 */
[----:B------:R-:W-:Y:S02]  /*14fa0*/  HADD2.F32 R22, -RZ, R9.H1_H1 ;  /* 0x30000009ff167230 */ /* 0x000fe40000004100 */
[----:B------:R-:W-:Y:S01]  /*14fb0*/  FFMA.FTZ R9, R2, R23, RZ ;  /* 0x0000001702097223 */ /* 0x000fe200000100ff */
[----:B------:R-:W-:Y:S01]  /*14fc0*/  F2FP.F16.F32.PACK_AB R11, RZ, R14 ;  /* 0x0000000eff0b723e */ /* 0x000fe200000000ff */
[----:B------:R-:W-:Y:S01]  /*14fd0*/  HFMA2.MMA R14, R10, 1, 1, R35 ;  /* 0x3c003c000a0e7835 */ /* 0x000fe20000000023 */
[----:B------:R-:W-:Y:S01]  /*14fe0*/  F2FP.F16.F32.PACK_AB R67, RZ, R67 ;  /* 0x00000043ff43723e */ /* 0x000fe200000000ff */
[----:B------:R-:W-:Y:S01]  /*14ff0*/  HFMA2.MMA R12, R12, 1, 1, R33 ;  /* 0x3c003c000c0c7835 */ /* 0x000fe20000000021 */
[----:B------:R-:W-:Y:S01]  /*15000*/  FFMA.FTZ R28, R3, R23, RZ ;  /* 0x00000017031c7223 */ /* 0x000fe200000100ff */
[----:B------:R-:W-:Y:S01]  /*15010*/  FFMA.FTZ R9, R40, R8, R9 ;  /* 0x0000000828097223 */ /* 0x000fe20000010009 */
[----:B------:R-:W-:Y:S01]  /*15020*/  F2FP.F16.F32.PACK_AB R13, RZ, R13 ;  /* 0x0000000dff0d723e */ /* 0x000fe200000000ff */
[-C--:B------:R-:W-:Y:S01]  /*15030*/  FFMA.FTZ R10, R0, R23.reuse, RZ ;  /* 0x00000017000a7223 */ /* 0x080fe200000100ff */
[----:B------:R-:W-:Y:S01]  /*15040*/  F2FP.F16.F32.PACK_AB R66, RZ, R66 ;  /* 0x00000042ff42723e */ /* 0x000fe200000000ff */
[----:B------:R-:W-:Y:S01]  /*15050*/  FFMA.FTZ R33, R4, R23, RZ ;  /* 0x0000001704217223 */ /* 0x000fe200000100ff */
[----:B------:R-:W-:Y:S01]  /*15060*/  PRMT R67, R67, 0x5410, R11 ;  /* 0x0000541043437816 */ /* 0x000fe2000000000b */
[-C--:B------:R-:W-:Y:S01]  /*15070*/  FFMA.FTZ R23, R41, R8.reuse, R28 ;  /* 0x0000000829177223 */ /* 0x080fe2000001001c */
[----:B------:R-:W-:Y:S01]  /*15080*/  PRMT R11, R13, 0x5410, R66 ;  /* 0x000054100d0b7816 */ /* 0x000fe20000000042 */
[-C--:B------:R-:W-:Y:S01]  /*15090*/  FFMA.FTZ R10, R39, R8.reuse, R10 ;  /* 0x00000008270a7223 */ /* 0x080fe2000001000a */
[----:B------:R-:W-:Y:S01]  /*150a0*/  FFMA.FTZ R33, R42, R8, R33 ;  /* 0x000000082a217223 */ /* 0x000fe20000010021 */
[----:B------:R-:W-:-:S02]  /*150b0*/  FFMA.FTZ R28, R44, R29, R9 ;  /* 0x0000001d2c1c7223 */ /* 0x000fc40000010009 */
[----:B------:R-:W0:Y:S01]  /*150c0*/  LDS.64 R8, [UR5+0x1b8] ;  /* 0x0001b805ff087984 */ /* 0x000e220008000a00 */
[-C--:B------:R-:W-:Y:S01]  /*150d0*/  FFMA.FTZ R10, R5, R29.reuse, R10 ;  /* 0x0000001d050a7223 */ /* 0x080fe2000001000a */
[----:B------:R-:W-:Y:S01]  /*150e0*/  HADD2 R13, R67, R36 ;  /* 0x00000024430d7230 */ /* 0x000fe20000000000 */
        /* <DEDUP_REMOVED lines=78> */
[----:B------:R-:W-:Y:S01]  /*155d0*/  F2FP.F16.F32.PACK_AB R10, RZ, R10 ;  /* 0x0000000aff0a723e */ /* 0x000fe200000000ff */
[----:B------:R-:W-:Y:S01]  /*155e0*/  FMUL.FTZ R9, R9, R26 ;  /* 0x0000001a09097220 */ /* 0x000fe20000410000 */
[----:B------:R-:W-:Y:S01]  /*155f0*/  F2FP.F16.F32.PACK_AB R28, RZ, R28 ;  /* 0x0000001cff1c723e */ /* 0x000fe200000000ff */
[----:B------:R-:W-:Y:S01]  /*15600*/  FMUL.FTZ R36, R36, R19 ;  /* 0x0000001324247220 */ /* 0x000fe20000410000 */
[----:B------:R-:W-:Y:S02]  /*15610*/  PRMT R8, R8, 0x5410, R34 ;  /* 0x0000541008087816 */ /* 0x000fe40000000022 */
[----:B------:R-:W-:-:S02]  /*15620*/  F2FP.F16.F32.PACK_AB R7, RZ, R7 ;  /* 0x00000007ff07723e */ /* 0x000fc400000000ff */
[----:B------:R-:W-:Y:S02]  /*15630*/  PRMT R6, R6, 0x5410, R10 ;  /* 0x0000541006067816 */ /* 0x000fe4000000000a */
[----:B------:R-:W-:Y:S01]  /*15640*/  F2FP.F16.F32.PACK_AB R9, RZ, R9 ;  /* 0x00000009ff09723e */ /* 0x000fe200000000ff */
[----:B------:R-:W-:Y:S01]  /*15650*/  HFMA2.MMA R8, R8, 1, 1, R15 ;  /* 0x3c003c0008087835 */ /* 0x000fe2000000000f */
[----:B------:R-:W-:Y:S02]  /*15660*/  F2FP.F16.F32.PACK_AB R36, RZ, R36 ;  /* 0x00000024ff24723e */ /* 0x000fe400000000ff */
[----:B------:R-:W-:Y:S01]  /*15670*/  PRMT R7, R7, 0x5410, R28 ;  /* 0x0000541007077816 */ /* 0x000fe2000000001c */
[----:B0-----:R-:W-:Y:S01]  /*15680*/  HADD2.F32 R15, -RZ, R22.H0_H0 ;  /* 0x20000016ff0f7230 */ /* 0x001fe20000004100 */
[----:B------:R-:W0:Y:S01]  /*15690*/  LDS.64 R28, [UR5+0x2b0] ;  /* 0x0002b005ff1c7984 */ /* 0x000e220008000a00 */
[----:B------:R-:W-:Y:S01]  /*156a0*/  HFMA2.MMA R10, R6, 1, 1, R32 ;  /* 0x3c003c00060a7835 */ /* 0x000fe20000000020 */
[----:B------:R-:W-:Y:S01]  /*156b0*/  PRMT R6, R9, 0x5410, R36 ;  /* 0x0000541009067816 */ /* 0x000fe20000000024 */
[----:B------:R-:W-:-:S02]  /*156c0*/  HADD2 R9, R7, R16 ;  /* 0x0000001007097230 */ /* 0x000fc40000000000 */
        /* <DEDUP_REMOVED lines=13> */
[----:B------:R-:W2:Y:S01]  /*157a0*/  LDS.64 R22, [UR5+0x2b8] ;  /* 0x0002b805ff167984 */ /* 0x000ea20008000a00 */
        /* <DEDUP_REMOVED lines=68> */
[----:B------:R-:W-:Y:S01]  /*15bf0*/  FMUL.FTZ R54, R54, R27 ;  /* 0x0000001b36367220 */ /* 0x000fe20000410000 */
[----:B------:R-:W-:Y:S01]  /*15c00*/  FMUL.FTZ R58, R58, R17 ;  /* 0x000000113a3a7220 */ /* 0x000fe20000410000 */
[----:B------:R-:W-:Y:S01]  /*15c10*/  FMUL.FTZ R6, R6, R27 ;  /* 0x0000001b06067220 */ /* 0x000fe20000410000 */
[----:B------:R-:W-:Y:S01]  /*15c20*/  FMUL.FTZ R20, R20, R17 ;  /* 0x0000001114147220 */ /* 0x000fe20000410000 */
[----:B------:R-:W-:Y:S01]  /*15c30*/  FMUL.FTZ R15, R15, R26 ;  /* 0x0000001a0f0f7220 */ /* 0x000fe20000410000 */
[-C--:B------:R-:W-:Y:S01]  /*15c40*/  FMUL.FTZ R32, R32, R19.reuse ;  /* 0x0000001320207220 */ /* 0x080fe20000410000 */
[----:B------:R-:W-:Y:S01]  /*15c50*/  ISETP.GE.AND P0, PT, R115, R120, PT ;  /* 0x000000787300720c */ /* 0x000fe20003f06270 */
        /* <DEDUP_REMOVED lines=22> */
.L_x_3282:
[----:B------:R-:W-:-:S04]  /*15dc0*/  ISETP.GE.AND P0, PT, R115, R116, PT ;  /* 0x000000747300720c */ /* 0x000fc80003f06270 */
[----:B------:R-:W-:-:S13]  /*15dd0*/  ISETP.GE.OR P0, PT, R115, UR13, P0 ;  /* 0x0000000d73007c0c */ /* 0x000fda0008706670 */
[----:B------:R-:W-:Y:S05]  /*15de0*/  @P0 BRA `(.L_x_3284) ;  /* 0x0000002c00080947 */ /* 0x000fea0003800000 */
.L_x_3285:
[----:B------:R-:W-:-:S13]  /*15df0*/  ISETP.NE.AND P0, PT, R115, R112, PT ;  /* 0x000000707300720c */ /* 0x000fda0003f05270 */
[----:B------:R-:W0:Y:S01]  /*15e00*/  @!P0 LDC.64 R16, c[0x0][0x248] ;  /* 0x00009200ff108b82 */ /* 0x000e220000000a00 */
[----:B------:R-:W-:-:S05]  /*15e10*/  @!P0 LEA R25, R115, 0x1, 0x1 ;  /* 0x0000000173198811 */ /* 0x000fca00078e08ff */
[----:B0-----:R-:W-:Y:S02]  /*15e20*/  @!P0 IMAD.WIDE R24, R25, 0x2, R16 ;  /* 0x0000000219188825 */ /* 0x001fe400078e0210 */
[----:B------:R-:W2:Y:S02]  /*15e30*/  LDG.E.128.CONSTANT R16, desc[UR8][R30.64] ;  /* 0x000000081e107981 */ /* 0x000ea4000c1e9d00 */
[C---:B------:R-:W-:Y:S02]  /*15e40*/  IMAD.WIDE R26, R111.reuse, 0x4, R30 ;  /* 0x000000046f1a7825 */ /* 0x040fe400078e021e */
[----:B------:R-:W3:Y:S04]  /*15e50*/  @!P0 LDG.E.U16.CONSTANT R24, desc[UR8][R24.64] ;  /* 0x0000000818188981 */ /* 0x000ee8000c1e9500 */
[----:B------:R0:W4:Y:S01]  /*15e60*/  LDG.E.128.CONSTANT R20, desc[UR8][R26.64] ;  /* 0x000000081a147981 */ /* 0x000122000c1e9d00 */
[----:B------:R-:W-:-:S05]  /*15e70*/  IMAD.WIDE R122, R111, 0x4, R26 ;  /* 0x000000046f7a7825 */ /* 0x000fca00078e021a */
[----:B------:R-:W5:Y:S01]  /*15e80*/  LDG.E.128.CONSTANT R32, desc[UR8][R122.64] ;  /* 0x000000087a207981 */ /* 0x000f62000c1e9d00 */
[----:B------:R-:W-:Y:S02]  /*15e90*/  MOV R70, 0x3000 ;  /* 0x0000300000467802 */ /* 0x000fe40000000f00 */
[----:B------:R-:W-:-:S04]  /*15ea0*/  @!P0 IADD3 R113, R113, 0x1, RZ ;  /* 0x0000000171718810 */ /* 0x000fc80007ffe0ff */
[----:B------:R-:W-:Y:S01]  /*15eb0*/  @!P0 LEA R98, R113, R118, 0x3 ;  /* 0x0000007671628211 */ /* 0x000fe200078e18ff */
[----:B------:R-:W-:-:S05]  /*15ec0*/  HFMA2.MMA R69, -RZ, RZ, 0, 0.015625 ;  /* 0x00002400ff457435 */ /* 0x000fca00000001ff */
[----:B------:R-:W5:Y:S01]  /*15ed0*/  @!P0 LDL.64 R98, [R98] ;  /* 0x0000000062628983 */ /* 0x000f620000100a00 */
[C---:B--2---:R-:W-:Y:S02]  /*15ee0*/  LOP3.LUT R0, R16.reuse, 0x70007, RZ, 0xc0, !PT ;  /* 0x0007000710007812 */ /* 0x044fe400078ec0ff */
        /* <DEDUP_REMOVED lines=9> */
[--C-:B0-----:R-:W-:Y:S02]  /*15f80*/  SHF.R.U32.HI R27, RZ, 0x6, R18.reuse ;  /* 0x00000006ff1b7819 */ /* 0x101fe40000011612 */
[----:B------:R-:W-:-:S02]  /*15f90*/  SHF.R.U32.HI R41, RZ, 0xf, R18 ;  /* 0x0000000fff297819 */ /* 0x000fc40000011612 */
[C---:B------:R-:W-:Y:S02]  /*15fa0*/  LOP3.LUT R39, R19.reuse, 0x70007, RZ, 0xc0, !PT ;  /* 0x0007000713277812 */ /* 0x040fe400078ec0ff */
[----:B------:R-:W-:Y:S02]  /*15fb0*/  LOP3.LUT R48, R19, 0x380038, RZ, 0xc0, !PT ;  /* 0x0038003813307812 */ /* 0x000fe400078ec0ff */
[--C-:B------:R-:W-:Y:S02]  /*15fc0*/  SHF.R.U32.HI R38, RZ, 0x6, R19.reuse ;  /* 0x00000006ff267819 */ /* 0x100fe40000011613 */
[----:B------:R-:W-:Y:S02]  /*15fd0*/  SHF.R.U32.HI R42, RZ, 0xf, R19 ;  /* 0x0000000fff2a7819 */ /* 0x000fe40000011613 */
[----:B------:R-:W0:Y:S01]  /*15fe0*/  LDS.128 R16, [UR5] ;  /* 0x00000005ff107984 */ /* 0x000e220008000c00 */
[C---:B----4-:R-:W-:Y:S02]  /*15ff0*/  LOP3.LUT R26, R20.reuse, 0x70007, RZ, 0xc0, !PT ;  /* 0x00070007141a7812 */ /* 0x050fe400078ec0ff */
[----:B------:R-:W-:-:S02]  /*16000*/  LOP3.LUT R46, R20, 0x380038, RZ, 0xc0, !PT ;  /* 0x00380038142e7812 */ /* 0x000fc400078ec0ff */
[--C-:B------:R-:W-:Y:S02]  /*16010*/  SHF.R.U32.HI R61, RZ, 0x6, R20.reuse ;  /* 0x00000006ff3d7819 */ /* 0x100fe40000011614 */
[----:B------:R-:W-:Y:S02]  /*16020*/  SHF.R.U32.HI R20, RZ, 0xe, R20 ;  /* 0x0000000eff147819 */ /* 0x000fe40000011614 */
[----:B------:R-:W-:Y:S02]  /*16030*/  LOP3.LUT R15, R15, 0x10001, RZ, 0xc0, !PT ;  /* 0x000100010f0f7812 */ /* 0x000fe400078ec0ff */
[----:B------:R-:W-:Y:S02]  /*16040*/  LOP3.LUT R0, R0, 0x64006400, RZ, 0xfc, !PT ;  /* 0x6400640000007812 */ /* 0x000fe400078efcff */
[----:B------:R-:W-:Y:S02]  /*16050*/  LOP3.LUT R30, R30, 0x64006400, RZ, 0xfc, !PT ;  /* 0x640064001e1e7812 */ /* 0x000fe400078efcff */
[----:B---3--:R-:W-:-:S02]  /*16060*/  @!P0 IADD3 R112, R24, R115, RZ ;  /* 0x0000007318708210 */ /* 0x008fc40007ffe0ff */
[C---:B------:R-:W-:Y:S02]  /*16070*/  LOP3.LUT R24, R21.reuse, 0x70007, RZ, 0xc0, !PT ;  /* 0x0007000715187812 */ /* 0x040fe400078ec0ff */
[----:B------:R-:W-:Y:S02]  /*16080*/  LOP3.LUT R44, R21, 0x380038, RZ, 0xc0, !PT ;  /* 0x00380038152c7812 */ /* 0x000fe400078ec0ff */
[----:B------:R-:W-:Y:S02]  /*16090*/  SHF.R.U32.HI R62, RZ, 0x6, R21 ;  /* 0x00000006ff3e7819 */ /* 0x000fe40000011615 */
[C---:B------:R-:W-:Y:S02]  /*160a0*/  LOP3.LUT R25, R22.reuse, 0x70007, RZ, 0xc0, !PT ;  /* 0x0007000716197812 */ /* 0x040fe400078ec0ff */
[----:B------:R-:W-:Y:S02]  /*160b0*/  LOP3.LUT R45, R22, 0x380038, RZ, 0xc0, !PT ;  /* 0x00380038162d7812 */ /* 0x000fe400078ec0ff */
[----:B------:R-:W-:-:S02]  /*160c0*/  SHF.R.U32.HI R63, RZ, 0x6, R22 ;  /* 0x00000006ff3f7819 */ /* 0x000fc40000011616 */
[----:B------:R-:W-:Y:S01]  /*160d0*/  SHF.R.U32.HI R50, RZ, 0xe, R22 ;  /* 0x0000000eff327819 */ /* 0x000fe20000011616 */
[----:B------:R-:W-:Y:S01]  /*160e0*/  HADD2 R55, R0, -1028, -1028 ;  /* 0xe404e40400377430 */ /* 0x000fe20000000000 */
[----:B------:R-:W-:Y:S01]  /*160f0*/  SHF.R.U32.HI R21, RZ, 0xe, R21 ;  /* 0x0000000eff157819 */ /* 0x000fe20000011615 */
[----:B------:R-:W-:Y:S01]  /*16100*/  HADD2 R51, R30, -1028, -1028 ;  /* 0xe404e4041e337430 */ /* 0x000fe20000000000 */
[C---:B------:R-:W-:Y:S02]  /*16110*/  LOP3.LUT R22, R23.reuse, 0x70007, RZ, 0xc0, !PT ;  /* 0x0007000717167812 */ /* 0x040fe400078ec0ff */
[----:B------:R-:W-:Y:S02]  /*16120*/  LOP3.LUT R47, R23, 0x380038, RZ, 0xc0, !PT ;  /* 0x00380038172f7812 */ /* 0x000fe400078ec0ff */
[--C-:B------:R-:W-:Y:S02]  /*16130*/  SHF.R.U32.HI R64, RZ, 0x6, R23.reuse ;  /* 0x00000006ff407819 */ /* 0x100fe40000011617 */
[----:B------:R-:W-:-:S02]  /*16140*/  SHF.R.U32.HI R52, RZ, 0xe, R23 ;  /* 0x0000000eff347819 */ /* 0x000fc40000011617 */
[----:B------:R-:W-:Y:S02]  /*16150*/  LOP3.LUT R40, R40, 0x10001, RZ, 0xc0, !PT ;  /* 0x0001000128287812 */ /* 0x000fe400078ec0ff */
        /* <DEDUP_REMOVED lines=8> */
[----:B------:R-:W-:Y:S01]  /*161e0*/  LOP3.LUT R42, R40, 0x20002, R21, 0xf8, !PT ;  /* 0x00020002282a7812 */ /* 0x000fe200078ef815 */
[----:B------:R-:W-:Y:S01]  /*161f0*/  HADD2 R53, R28, -1028, -1028 ;  /* 0xe404e4041c357430 */ /* 0x000fe20000000000 */
[----:B------:R-:W-:Y:S01]  /*16200*/  LOP3.LUT R41, R41, 0x20002, R50, 0xf8, !PT ;  /* 0x0002000229297812 */ /* 0x000fe200078ef832 */
[-C--:B------:R-:W-:Y:S01]  /*16210*/  HFMA2 R54, R15, R70.reuse.H0_H0, -132, -132 ;  /* 0xd820d8200f367431 */ /* 0x080fe20000040046 */
[----:B------:R-:W-:Y:S01]  /*16220*/  LOP3.LUT R40, R23, 0x20002, R52, 0xf8, !PT ;  /* 0x0002000217287812 */ /* 0x000fe200078ef834 */
[-C--:B------:R-:W-:Y:S01]  /*16230*/  HFMA2 R52, R29, R70.reuse.H0_H0, -132, -132 ;  /* 0xd820d8201d347431 */ /* 0x080fe20000040046 */
[----:B------:R-:W-:Y:S01]  /*16240*/  LOP3.LUT R49, R48, 0x64006400, RZ, 0xfc, !PT ;  /* 0x6400640030317812 */ /* 0x000fe200078efcff */
[----:B------:R-:W-:Y:S01]  /*16250*/  HFMA2 R50, R31, R70.H0_H0, -132, -132 ;  /* 0xd820d8201f327431 */ /* 0x000fe20000040046 */
[-C--:B0-----:R-:W-:Y:S01]  /*16260*/  HFMA2.MMA R0, R55, R16.reuse, RZ ;  /* 0x0000001037007235 */ /* 0x081fe200000000ff */
[----:B------:R-:W-:Y:S01]  /*16270*/  HADD2 R48, R39, -1028, -1028 ;  /* 0xe404e40427307430 */ /* 0x000fe20000000000 */
[----:B------:R-:W-:Y:S01]  /*16280*/  HFMA2.MMA R15, R51, R16, RZ ;  /* 0x00000010330f7235 */ /* 0x000fe200000000ff */
[----:B------:R-:W0:Y:S01]  /*16290*/  LDS.128 R28, [UR5+0x10] ;  /* 0x00001005ff1c7984 */ /* 0x000e220008000c00 */
[----:B------:R-:W-:-:S02]  /*162a0*/  HFMA2 R2, R53, R16, RZ.H0_H0 ;  /* 0x0000001035027231 */ /* 0x000fc400000400ff */
[----:B------:R-:W-:Y:S02]  /*162b0*/  HFMA2 R49, R49, R70.H0_H0, -132, -132 ;  /* 0xd820d82031317431 */ /* 0x000fe40000040046 */
[----:B------:R-:W-:Y:S01]  /*162c0*/  HFMA2 R16, R48, R16, RZ.H0_H0 ;  /* 0x0000001030107231 */ /* 0x000fe200000400ff */
[-C--:B------:R-:W-:Y:S01]  /*162d0*/  HFMA2.MMA R58, R54, R17.reuse, R0 ;  /* 0x00000011363a7235 */ /* 0x080fe20000000000 */
[-C--:B------:R-:W-:Y:S01]  /*162e0*/  HFMA2 R60, R52, R17.reuse, R2 ;  /* 0x00000011343c7231 */ /* 0x080fe20000000002 */
[----:B------:R-:W-:Y:S01]  /*162f0*/  HFMA2.MMA R65, R50, R17, R15 ;  /* 0x0000001132417235 */ /* 0x000fe2000000000f */
[----:B------:R-:W-:Y:S01]  /*16300*/  HFMA2 R66, R49, R17, R16 ;  /* 0x0000001131427231 */ /* 0x000fe20000000010 */
        /* <DEDUP_REMOVED lines=24> */
[----:B------:R-:W-:Y:S02]  /*16490*/  HFMA2 R20, R39, R70.H0_H0, -132, -132 ;  /* 0xd820d82027147431 */ /* 0x000fe40000040046 */
[-C--:B------:R-:W-:Y:S02]  /*164a0*/  HFMA2 R60, R15, R18.reuse, R60 ;  /* 0x000000120f3c7231 */ /* 0x080fe4000000003c */
[----:B------:R-:W-:Y:S01]  /*164b0*/  HFMA2 R66, R21, R18, R66 ;  /* 0x0000001215427231 */ /* 0x000fe20000000042 */
[----:B------:R-:W-:Y:S01]  /*164c0*/  LOP3.LUT R18, R37, 0x64006400, RZ, 0xfc, !PT ;  /* 0x6400640025127812 */ /* 0x000fe200078efcff */
[-C--:B------:R-:W-:Y:S02]  /*164d0*/  HFMA2 R0, R23, R70.reuse.H0_H0, -132, -132 ;  /* 0xd820d82017007431 */ /* 0x080fe40000040046 */
[----:B------:R-:W-:Y:S01]  /*164e0*/  HFMA2 R16, R59, R70.H0_H0, -132, -132 ;  /* 0xd820d8203b107431 */ /* 0x000fe20000040046 */
[----:B------:R-:W-:Y:S01]  /*164f0*/  LOP3.LUT R27, R27, 0x1c001c0, RZ, 0xc0, !PT ;  /* 0x01c001c01b1b7812 */ /* 0x000fe200078ec0ff */
[-C--:B------:R-:W-:Y:S01]  /*16500*/  HFMA2.MMA R39, R17, R19.reuse, R58 ;  /* 0x0000001311277235 */ /* 0x080fe2000000003a */
[----:B------:R-:W-:Y:S01]  /*16510*/  LOP3.LUT R36, R36, 0x1c001c0, RZ, 0xc0, !PT ;  /* 0x01c001c024247812 */ /* 0x000fe200078ec0ff */
        /* <DEDUP_REMOVED lines=8> */
[-C--:B------:R-:W-:Y:S01]  /*165a0*/  HFMA2 R19, R38, R69.reuse.H0_H0, -20, -20 ;  /* 0xcd00cd0026137431 */ /* 0x080fe20000040045 */
[----:B------:R-:W-:Y:S01]  /*165b0*/  LOP3.LUT R26, R26, 0x64006400, RZ, 0xfc, !PT ;  /* 0x640064001a1a7812 */ /* 0x000fe200078efcff */
[-C--:B------:R-:W-:Y:S01]  /*165c0*/  HFMA2 R18, R36, R69.reuse.H0_H0, -20, -20 ;  /* 0xcd00cd0024127431 */ /* 0x080fe20000040045 */
[----:B------:R-:W-:Y:S01]  /*165d0*/  LOP3.LUT R24, R24, 0x64006400, RZ, 0xfc, !PT ;  /* 0x6400640018187812 */ /* 0x000fe200078efcff */
[-C--:B0-----:R-:W-:Y:S01]  /*165e0*/  HFMA2.MMA R39, R23, R28.reuse, R39 ;  /* 0x0000001c17277235 */ /* 0x081fe20000000027 */
[----:B------:R-:W-:Y:S01]  /*165f0*/  LOP3.LUT R25, R25, 0x64006400, RZ, 0xfc, !PT ;  /* 0x6400640019197812 */ /* 0x000fe200078efcff */
[----:B------:R-:W-:Y:S01]  /*16600*/  HADD2 R27, R26, -1028, -1028 ;  /* 0xe404e4041a1b7430 */ /* 0x000fe20000000000 */
[----:B------:R-:W-:Y:S01]  /*16610*/  LOP3.LUT R37, R22, 0x64006400, RZ, 0xfc, !PT ;  /* 0x6400640016257812 */ /* 0x000fe200078efcff */
[----:B------:R-:W-:Y:S01]  /*16620*/  HFMA2 R36, R18, R28, R60 ;  /* 0x0000001c12247231 */ /* 0x000fe2000000003c */
[----:B------:R-:W-:Y:S01]  /*16630*/  HFMA2.MMA R65, R19, R28, R65 ;  /* 0x0000001c13417235 */ /* 0x000fe20000000041 */
[----:B------:R-:W-:-:S02]  /*16640*/  HFMA2 R22, R58, R69.H0_H0, -20, -20 ;  /* 0xcd00cd003a167431 */ /* 0x000fc40000040045 */
[----:B------:R-:W-:Y:S02]  /*16650*/  HADD2 R26, R24, -1028, -1028 ;  /* 0xe404e404181a7430 */ /* 0x000fe40000000000 */
[----:B------:R-:W-:Y:S01]  /*16660*/  HADD2 R24, R25, -1028, -1028 ;  /* 0xe404e40419187430 */ /* 0x000fe20000000000 */
[-C--:B------:R-:W-:Y:S01]  /*16670*/  HFMA2.MMA R60, R27, R29.reuse, R39 ;  /* 0x0000001d1b3c7235 */ /* 0x080fe20000000027 */
[----:B------:R-:W-:Y:S02]  /*16680*/  HFMA2 R66, R22, R28, R66 ;  /* 0x0000001c16427231 */ /* 0x000fe40000000042 */
[----:B------:R-:W-:Y:S02]  /*16690*/  HADD2 R25, R37, -1028, -1028 ;  /* 0xe404e40425197430 */ /* 0x000fe40000000000 */
[-C--:B------:R-:W-:Y:S02]  /*166a0*/  HFMA2 R67, R26, R29.reuse, R36 ;  /* 0x0000001d1a437231 */ /* 0x080fe40000000024 */
[----:B------:R-:W0:Y:S01]  /*166b0*/  LDS.128 R36, [UR5+0x20] ;  /* 0x00002005ff247984 */ /* 0x000e220008000c00 */
        /* <DEDUP_REMOVED lines=13> */
[----:B------:R-:W-:Y:S02]  /*16790*/  LOP3.LUT R47, R47, 0x64006400, RZ, 0xfc, !PT ;  /* 0x640064002f2f7812 */ /* 0x000fe400078efcff */
        /* <DEDUP_REMOVED lines=48> */
[C---:B-----5:R-:W-:Y:S02]  /*16aa0*/  LOP3.LUT R71, R32.reuse, 0x70007, RZ, 0xc0, !PT ;  /* 0x0007000720477812 */ /* 0x060fe400078ec0ff */
[----:B------:R-:W-:-:S02]  /*16ab0*/  LOP3.LUT R72, R32, 0x380038, RZ, 0xc0, !PT ;  /* 0x0038003820487812 */ /* 0x000fc400078ec0ff */
[--C-:B------:R-:W-:Y:S02]  /*16ac0*/  SHF.R.U32.HI R37, RZ, 0x6, R32.reuse ;  /* 0x00000006ff257819 */ /* 0x100fe40000011620 */
[----:B------:R-:W-:Y:S02]  /*16ad0*/  SHF.R.U32.HI R32, RZ, 0xd, R32 ;  /* 0x0000000dff207819 */ /* 0x000fe40000011620 */
[--C-:B------:R-:W-:Y:S02]  /*16ae0*/  SHF.R.U32.HI R36, RZ, 0x6, R33.reuse ;  /* 0x00000006ff247819 */ /* 0x100fe40000011621 */
[C---:B------:R-:W-:Y:S02]  /*16af0*/  LOP3.LUT R75, R33.reuse, 0x380038, RZ, 0xc0, !PT ;  /* 0x00380038214b7812 */ /* 0x040fe400078ec0ff */
[----:B------:R-:W-:Y:S02]  /*16b00*/  SHF.R.U32.HI R73, RZ, 0xd, R33 ;  /* 0x0000000dff497819 */ /* 0x000fe40000011621 */
[----:B------:R-:W-:-:S02]  /*16b10*/  LOP3.LUT R74, R33, 0x70007, RZ, 0xc0, !PT ;  /* 0x00070007214a7812 */ /* 0x000fc400078ec0ff */
[----:B------:R-:W-:Y:S02]  /*16b20*/  LOP3.LUT R43, R43, 0x40004, R32, 0xf8, !PT ;  /* 0x000400042b2b7812 */ /* 0x000fe400078ef820 */
[--C-:B------:R-:W-:Y:S02]  /*16b30*/  SHF.R.U32.HI R85, RZ, 0x6, R34.reuse ;  /* 0x00000006ff557819 */ /* 0x100fe40000011622 */
[----:B------:R-:W-:Y:S02]  /*16b40*/  LOP3.LUT R32, R37, 0x1c001c0, RZ, 0xc0, !PT ;  /* 0x01c001c025207812 */ /* 0x000fe400078ec0ff */
[----:B------:R-:W-:Y:S02]  /*16b50*/  LOP3.LUT R33, R36, 0x1c001c0, RZ, 0xc0, !PT ;  /* 0x01c001c024217812 */ /* 0x000fe400078ec0ff */
[----:B------:R-:W-:Y:S02]  /*16b60*/  LOP3.LUT R78, R34, 0x380038, RZ, 0xc0, !PT ;  /* 0x00380038224e7812 */ /* 0x000fe400078ec0ff */
[----:B------:R-:W-:-:S02]  /*16b70*/  SHF.R.U32.HI R80, RZ, 0xd, R34 ;  /* 0x0000000dff507819 */ /* 0x000fc40000011622 */
[----:B------:R-:W-:Y:S02]  /*16b80*/  LOP3.LUT R76, R34, 0x70007, RZ, 0xc0, !PT ;  /* 0x00070007224c7812 */ /* 0x000fe400078ec0ff */
[--C-:B------:R-:W-:Y:S02]  /*16b90*/  SHF.R.U32.HI R86, RZ, 0x6, R35.reuse ;  /* 0x00000006ff567819 */ /* 0x100fe40000011623 */
[C---:B------:R-:W-:Y:S02]  /*16ba0*/  LOP3.LUT R82, R35.reuse, 0x380038, RZ, 0xc0, !PT ;  /* 0x0038003823527812 */ /* 0x040fe400078ec0ff */
[----:B------:R-:W-:Y:S02]  /*16bb0*/  SHF.R.U32.HI R77, RZ, 0xd, R35 ;  /* 0x0000000dff4d7819 */ /* 0x000fe40000011623 */
[----:B------:R-:W-:Y:S02]  /*16bc0*/  LOP3.LUT R79, R35, 0x70007, RZ, 0xc0, !PT ;  /* 0x00070007234f7812 */ /* 0x000fe400078ec0ff */
[----:B------:R-:W-:-:S02]  /*16bd0*/  LOP3.LUT R35, R85, 0x1c001c0, RZ, 0xc0, !PT ;  /* 0x01c001c055237812 */ /* 0x000fc400078ec0ff */
[----:B------:R-:W-:Y:S02]  /*16be0*/  LOP3.LUT R32, R32, 0x64006400, RZ, 0xfc, !PT ;  /* 0x6400640020207812 */ /* 0x000fe400078efcff */
[----:B------:R-:W-:Y:S02]  /*16bf0*/  LOP3.LUT R34, R33, 0x64006400, RZ, 0xfc, !PT ;  /* 0x6400640021227812 */ /* 0x000fe400078efcff */
[----:B------:R-:W-:Y:S01]  /*16c00*/  LOP3.LUT R41, R41, 0x40004, R80, 0xf8, !PT ;  /* 0x0004000429297812 */ /* 0x000fe200078ef850 */
[-C--:B------:R-:W-:Y:S01]  /*16c10*/  HFMA2 R81, R32, R69.reuse.H0_H0, -20, -20 ;  /* 0xcd00cd0020517431 */ /* 0x080fe20000040045 */
[----:B------:R-:W-:Y:S01]  /*16c20*/  LOP3.LUT R40, R40, 0x40004, R77, 0xf8, !PT ;  /* 0x0004000428287812 */ /* 0x000fe200078ef84d */
[----:B------:R-:W-:Y:S01]  /*16c30*/  HFMA2 R77, R34, R69.H0_H0, -20, -20 ;  /* 0xcd00cd00224d7431 */ /* 0x000fe20000040045 */
[----:B------:R-:W-:Y:S02]  /*16c40*/  LOP3.LUT R80, R35, 0x64006400, RZ, 0xfc, !PT ;  /* 0x6400640023507812 */ /* 0x000fe400078efcff */
[----:B------:R-:W0:Y:S01]  /*16c50*/  LDS.128 R32, [UR5+0x30] ;  /* 0x00003005ff207984 */ /* 0x000e220008000c00 */
[----:B------:R-:W-:-:S02]  /*16c60*/  LOP3.LUT R42, R42, 0x40004, R73, 0xf8, !PT ;  /* 0x000400042a2a7812 */ /* 0x000fc400078ef849 */
[----:B------:R-:W-:Y:S02]  /*16c70*/  LOP3.LUT R73, R86, 0x1c001c0, RZ, 0xc0, !PT ;  /* 0x01c001c056497812 */ /* 0x000fe400078ec0ff */
        /* <DEDUP_REMOVED lines=8> */
[----:B------:R-:W-:Y:S01]  /*16d00*/  LOP3.LUT R84, R71, 0x64006400, RZ, 0xfc, !PT ;  /* 0x6400640047547812 */ /* 0x000fe200078efcff */
[-C--:B------:R-:W-:Y:S01]  /*16d10*/  HFMA2 R79, R75, R70.reuse.H0_H0, -132, -132 ;  /* 0xd820d8204b4f7431 */ /* 0x080fe20000040046 */
[----:B------:R-:W-:Y:S01]  /*16d20*/  LOP3.LUT R83, R72, 0x64006400, RZ, 0xfc, !PT ;  /* 0x6400640048537812 */ /* 0x000fe200078efcff */
[----:B------:R-:W-:Y:S01]  /*16d30*/  HFMA2 R75, R91, R70.H0_H0, -132, -132 ;  /* 0xd820d8205b4b7431 */ /* 0x000fe20000040046 */
[----:B------:R-:W-:Y:S01]  /*16d40*/  LOP3.LUT R71, R37, 0x380038, RZ, 0xc0, !PT ;  /* 0x0038003825477812 */ /* 0x000fe200078ec0ff */
[----:B------:R-:W-:Y:S01]  /*16d50*/  HFMA2.MMA R91, R76, R38, R28 ;  /* 0x000000264c5b7235 */ /* 0x000fe2000000001c */
[----:B------:R-:W-:-:S02]  /*16d60*/  LOP3.LUT R80, R74, 0x64006400, RZ, 0xfc, !PT ;  /* 0x640064004a507812 */ /* 0x000fc400078efcff */
[----:B------:R-:W-:Y:S02]  /*16d70*/  LOP3.LUT R72, R36, 0x380038, RZ, 0xc0, !PT ;  /* 0x0038003824487812 */ /* 0x000fe400078ec0ff */
[C---:B------:R-:W-:Y:S01]  /*16d80*/  LOP3.LUT R74, R85.reuse, 0x380038, RZ, 0xc0, !PT ;  /* 0x00380038554a7812 */ /* 0x040fe200078ec0ff */
[----:B------:R-:W-:Y:S01]  /*16d90*/  HADD2 R84, R84, -1028, -1028 ;  /* 0xe404e40454547430 */ /* 0x000fe20000000000 */
        /* <DEDUP_REMOVED lines=9> */
[----:B------:R-:W-:Y:S01]  /*16e30*/  HFMA2 R82, R87, R70.H0_H0, -132, -132 ;  /* 0xd820d82057527431 */ /* 0x000fe20000040046 */
[----:B------:R-:W-:Y:S01]  /*16e40*/  HFMA2.MMA R87, R84, R38, R30 ;  /* 0x0000002654577235 */ /* 0x000fe2000000001e */
[-C--:B------:R-:W-:Y:S01]  /*16e50*/  HFMA2 R88, R80, R38.reuse, R29 ;  /* 0x0000002650587231 */ /* 0x080fe2000000001d */
[----:B------:R-:W-:Y:S01]  /*16e60*/  HFMA2.MMA R91, R75, R39, R91 ;  /* 0x000000274b5b7235 */ /* 0x000fe2000000005b */
[----:B------:R-:W-:Y:S01]  /*16e70*/  HFMA2 R92, R72, R38, R31 ;  /* 0x00000026485c7231 */ /* 0x000fe2000000001f */
[----:B------:R-:W-:Y:S01]  /*16e80*/  LOP3.LUT R37, R37, 0x70007, RZ, 0xc0, !PT ;  /* 0x0007000725257812 */ /* 0x000fe200078ec0ff */
[----:B------:R-:W-:Y:S01]  /*16e90*/  HFMA2 R83, R83, R70.H0_H0, -132, -132 ;  /* 0xd820d82053537431 */ /* 0x000fe20000040046 */
[----:B------:R-:W-:Y:S01]  /*16ea0*/  LOP3.LUT R38, R86, 0x64006400, RZ, 0xfc, !PT ;  /* 0x6400640056267812 */ /* 0x000fe200078efcff */
[----:B------:R-:W-:Y:S01]  /*16eb0*/  HADD2 R86, R85, -1028, -1028 ;  /* 0xe404e40455567430 */ /* 0x000fe20000000000 */
[----:B------:R-:W1:Y:S01]  /*16ec0*/  LDS.128 R28, [UR5+0x80] ;  /* 0x00008005ff1c7984 */ /* 0x000e620008000c00 */
[----:B------:R-:W-:-:S02]  /*16ed0*/  LOP3.LUT R36, R36, 0x70007, RZ, 0xc0, !PT ;  /* 0x0007000724247812 */ /* 0x000fc400078ec0ff */
[----:B------:R-:W-:Y:S02]  /*16ee0*/  LOP3.LUT R93, R74, 0x64006400, RZ, 0xfc, !PT ;  /* 0x640064004a5d7812 */ /* 0x000fe400078efcff */
[----:B------:R-:W-:Y:S02]  /*16ef0*/  LOP3.LUT R37, R37, 0x64006400, RZ, 0xfc, !PT ;  /* 0x6400640025257812 */ /* 0x000fe400078efcff */
[----:B------:R-:W-:Y:S01]  /*16f00*/  LOP3.LUT R97, R78, 0x64006400, RZ, 0xfc, !PT ;  /* 0x640064004e617812 */ /* 0x000fe200078efcff */
[-C--:B------:R-:W-:Y:S01]  /*16f10*/  HFMA2 R78, R89, R70.reuse.H0_H0, -132, -132 ;  /* 0xd820d820594e7431 */ /* 0x080fe20000040046 */
[----:B------:R-:W-:Y:S01]  /*16f20*/  LOP3.LUT R36, R36, 0x64006400, RZ, 0xfc, !PT ;  /* 0x6400640024247812 */ /* 0x000fe200078efcff */
[----:B------:R-:W-:Y:S01]  /*16f30*/  HFMA2.MMA R89, R83, R39, R87 ;  /* 0x0000002753597235 */ /* 0x000fe20000000057 */
[----:B------:R-:W-:Y:S01]  /*16f40*/  HFMA2 R90, R79, R39, R88 ;  /* 0x000000274f5a7231 */ /* 0x000fe20000000058 */
[----:B0-----:R-:W-:Y:S01]  /*16f50*/  HFMA2.MMA R91, R86, R32, R91 ;  /* 0x00000020565b7235 */ /* 0x001fe2000000005b */
[----:B------:R-:W-:-:S02]  /*16f60*/  HFMA2 R74, R93, R70.H0_H0, -132, -132 ;  /* 0xd820d8205d4a7431 */ /* 0x000fc40000040046 */
[----:B------:R-:W-:Y:S02]  /*16f70*/  HADD2 R88, R37, -1028, -1028 ;  /* 0xe404e40425587430 */ /* 0x000fe40000000000 */
[----:B------:R-:W-:Y:S02]  /*16f80*/  HFMA2 R71, R95, R70.H0_H0, -132, -132 ;  /* 0xd820d8205f477431 */ /* 0x000fe40000040046 */
[----:B------:R-:W-:Y:S01]  /*16f90*/  HADD2 R87, R36, -1028, -1028 ;  /* 0xe404e40424577430 */ /* 0x000fe20000000000 */
[----:B------:R-:W-:Y:S01]  /*16fa0*/  HFMA2.MMA R91, R74, R33, R91 ;  /* 0x000000214a5b7235 */ /* 0x000fe2000000005b */
[----:B------:R-:W-:Y:S01]  /*16fb0*/  HFMA2 R92, R71, R39, R92 ;  /* 0x00000027475c7231 */ /* 0x000fe2000000005c */
[----:B------:R-:W-:Y:S01]  /*16fc0*/  HFMA2.MMA R89, R88, R32, R89 ;  /* 0x0000002058597235 */ /* 0x000fe20000000059 */
[----:B------:R-:W-:Y:S02]  /*16fd0*/  HADD2 R85, R38, -1028, -1028 ;  /* 0xe404e40426557430 */ /* 0x000fe40000000000 */
[----:B------:R-:W-:Y:S01]  /*16fe0*/  HFMA2 R90, R87, R32, R90 ;  /* 0x00000020575a7231 */ /* 0x000fe2000000005a */
[----:B------:R-:W-:Y:S01]  /*16ff0*/  LOP3.LUT R41, R41, 0x64006400, RZ, 0xfc, !PT ;  /* 0x6400640029297812 */ /* 0x000fe200078efcff */
[----:B------:R-:W-:Y:S01]  /*17000*/  HFMA2 R70, R97, R70.H0_H0, -132, -132 ;  /* 0xd820d82061467431 */ /* 0x000fe20000040046 */
[----:B------:R-:W-:Y:S01]  /*17010*/  HFMA2.MMA R93, R73, R34, R91 ;  /* 0x00000022495d7235 */ /* 0x000fe2000000005b */
[----:B------:R-:W-:Y:S01]  /*17020*/  HFMA2 R92, R85, R32, R92 ;  /* 0x00000020555c7231 */ /* 0x000fe2000000005c */
[----:B------:R-:W-:Y:S01]  /*17030*/  HFMA2.MMA R89, R82, R33, R89 ;  /* 0x0000002152597235 */ /* 0x000fe20000000059 */
[-C--:B------:R-:W-:Y:S01]  /*17040*/  HFMA2 R90, R78, R33.reuse, R90 ;  /* 0x000000214e5a7231 */ /* 0x080fe2000000005a */
[----:B------:R-:W-:Y:S01]  /*17050*/  LOP3.LUT R40, R40, 0x64006400, RZ, 0xfc, !PT ;  /* 0x6400640028287812 */ /* 0x000fe200078efcff */
[----:B------:R-:W-:Y:S01]  /*17060*/  HFMA2 R92, R70, R33, R92 ;  /* 0x00000021465c7231 */ /* 0x000fe2000000005c */
[----:B------:R-:W0:Y:S01]  /*17070*/  LDS.128 R36, [UR5+0x90] ;  /* 0x00009005ff247984 */ /* 0x000e220008000c00 */
[----:B------:R-:W-:-:S02]  /*17080*/  HFMA2 R33, R77, R34, R90 ;  /* 0x000000224d217231 */ /* 0x000fc4000000005a */
[----:B------:R-:W-:Y:S01]  /*17090*/  HADD2 R90, R41, -1028, -1028 ;  /* 0xe404e404295a7430 */ /* 0x000fe20000000000 */
[----:B------:R-:W-:Y:S01]  /*170a0*/  HFMA2.MMA R32, R81, R34, R89 ;  /* 0x0000002251207235 */ /* 0x000fe20000000059 */
[----:B------:R-:W-:-:S04]  /*170b0*/  HFMA2 R34, R69, R34, R92 ;  /* 0x0000002245227231 */ /* 0x000fc8000000005c */
[----:B------:R-:W-:Y:S01]  /*170c0*/  HFMA2.MMA R93, R90, R35, R93 ;  /* 0x000000235a5d7235 */ /* 0x000fe2000000005d */
[----:B------:R-:W-:-:S04]  /*170d0*/  HADD2 R89, R40, -1028, -1028 ;  /* 0xe404e40428597430 */ /* 0x000fc80000000000 */
[----:B------:R-:W-:Y:S01]  /*170e0*/  HFMA2 R40, R89, R35, R34 ;  /* 0x0000002359287231 */ /* 0x000fe20000000022 */
[----:B------:R-:W-:-:S04]  /*170f0*/  LOP3.LUT R42, R42, 0x64006400, RZ, 0xfc, !PT ;  /* 0x640064002a2a7812 */ /* 0x000fc800078efcff */
[----:B------:R-:W-:Y:S02]  /*17100*/  HADD2 R94, R93.H0_H0, R93.H1_H1 ;  /* 0x3000005d5d5e7230 */ /* 0x000fe40000000800 */
[----:B------:R-:W-:Y:S01]  /*17110*/  HADD2 R93, R40.H0_H0, R40.H1_H1 ;  /* 0x30000028285d7230 */ /* 0x000fe20000000800 */
[-C--:B-1----:R-:W-:Y:S01]  /*17120*/  HFMA2.MMA R40, R55, R28.reuse, RZ ;  /* 0x0000001c37287235 */ /* 0x082fe200000000ff */
[----:B------:R-:W-:Y:S01]  /*17130*/  LOP3.LUT R43, R43, 0x64006400, RZ, 0xfc, !PT ;  /* 0x640064002b2b7812 */ /* 0x000fe200078efcff */
[----:B------:R-:W-:Y:S01]  /*17140*/  HADD2 R91, R42, -1028, -1028 ;  /* 0xe404e4042a5b7430 */ /* 0x000fe20000000000 */
[----:B------:R-:W-:Y:S01]  /*17150*/  HFMA2.MMA R42, R51, R28, RZ ;  /* 0x0000001c332a7235 */ /* 0x000fe200000000ff */
[-C--:B------:R-:W-:Y:S02]  /*17160*/  HFMA2 R41, R53, R28.reuse, RZ.H0_H0 ;  /* 0x0000001c35297231 */ /* 0x080fe400000400ff */
[----:B------:R-:W-:Y:S02]  /*17170*/  HADD2 R92, R43, -1028, -1028 ;  /* 0xe404e4042b5c7430 */ /* 0x000fe40000000000 */
[----:B------:R-:W-:Y:S01]  /*17180*/  HFMA2 R43, R48, R28, RZ.H0_H0 ;  /* 0x0000001c302b7231 */ /* 0x000fe200000400ff */
[----:B------:R-:W-:-:S02]  /*17190*/  HFMA2.MMA R28, R54, R29, R40 ;  /* 0x0000001d361c7235 */ /* 0x000fc40000000028 */
[----:B------:R-:W-:Y:S02]  /*171a0*/  HFMA2.MMA R42, R50, R29, R42 ;  /* 0x0000001d322a7235 */ /* 0x000fe4000000002a */
[----:B------:R-:W-:Y:S01]  /*171b0*/  HFMA2.MMA R32, R92, R35, R32 ;  /* 0x000000235c207235 */ /* 0x000fe20000000020 */
[----:B------:R-:W-:-:S03]  /*171c0*/  HFMA2 R33, R91, R35, R33 ;  /* 0x000000235b217231 */ /* 0x000fc60000000021 */
[-C--:B------:R-:W-:Y:S01]  /*171d0*/  HFMA2.MMA R28, R56, R30.reuse, R28 ;  /* 0x0000001e381c7235 */ /* 0x080fe2000000001c */
[----:B------:R-:W-:Y:S01]  /*171e0*/  HADD2 R95, R33.H0_H0, R33.H1_H1 ;  /* 0x30000021215f7230 */ /* 0x000fe20000000800 */
[----:B------:R-:W-:-:S04]  /*171f0*/  HFMA2.MMA R97, R2, R30, R42 ;  /* 0x0000001e02617235 */ /* 0x000fc8000000002a */
[----:B------:R-:W-:Y:S02]  /*17200*/  HADD2 R96, R32.H0_H0, R32.H1_H1 ;  /* 0x3000002020607230 */ /* 0x000fe40000000800 */
[----:B------:R-:W1:Y:S01]  /*17210*/  LDS.128 R32, [UR5+0xa0] ;  /* 0x0000a005ff207984 */ /* 0x000e620008000c00 */
[-C--:B------:R-:W-:Y:S01]  /*17220*/  HFMA2.MMA R28, R17, R31.reuse, R28 ;  /* 0x0000001f111c7235 */ /* 0x080fe2000000001c */
[-C--:B------:R-:W-:Y:S01]  /*17230*/  HFMA2 R41, R52, R29.reuse, R41 ;  /* 0x0000001d34297231 */ /* 0x080fe20000000029 */
[----:B------:R-:W-:Y:S01]  /*17240*/  HFMA2.MMA R97, R20, R31, R97 ;  /* 0x0000001f14617235 */ /* 0x000fe20000000061 */
[----:B------:R-:W-:Y:S02]  /*17250*/  HFMA2 R43, R49, R29, R43 ;  /* 0x0000001d312b7231 */ /* 0x000fe4000000002b */
[----:B------:R-:W-:-:S03]  /*17260*/  HFMA2 R29, R15, R30, R41 ;  /* 0x0000001e0f1d7231 */ /* 0x000fc60000000029 */
[-C--:B0-----:R-:W-:Y:S01]  /*17270*/  HFMA2.MMA R28, R23, R36.reuse, R28 ;  /* 0x00000024171c7235 */ /* 0x081fe2000000001c */
[----:B------:R-:W-:Y:S01]  /*17280*/  HFMA2 R30, R21, R30, R43 ;  /* 0x0000001e151e7231 */ /* 0x000fe2000000002b */
[----:B------:R-:W-:Y:S01]  /*17290*/  HFMA2.MMA R97, R19, R36, R97 ;  /* 0x0000002413617235 */ /* 0x000fe20000000061 */
[-C--:B------:R-:W-:Y:S01]  /*172a0*/  HFMA2 R29, R0, R31.reuse, R29 ;  /* 0x0000001f001d7231 */ /* 0x080fe2000000001d */
[----:B------:R-:W0:Y:S01]  /*172b0*/  LDS.128 R40, [UR5+0xb0] ;  /* 0x0000b005ff287984 */ /* 0x000e220008000c00 */
[----:B------:R-:W-:-:S03]  /*172c0*/  HFMA2 R30, R16, R31, R30 ;  /* 0x0000001f101e7231 */ /* 0x000fc6000000001e */
[-C--:B------:R-:W-:Y:S01]  /*172d0*/  HFMA2.MMA R28, R27, R37.reuse, R28 ;  /* 0x000000251b1c7235 */ /* 0x080fe2000000001c */
[-C--:B------:R-:W-:Y:S02]  /*172e0*/  HFMA2 R29, R18, R36.reuse, R29 ;  /* 0x00000024121d7231 */ /* 0x080fe4000000001d */
[----:B------:R-:W-:Y:S01]  /*172f0*/  HFMA2 R30, R22, R36, R30 ;  /* 0x00000024161e7231 */ /* 0x000fe2000000001e */
[----:B------:R-:W-:Y:S01]  /*17300*/  HFMA2.MMA R97, R24, R37, R97 ;  /* 0x0000002518617235 */ /* 0x000fe20000000061 */
[-C--:B------:R-:W-:Y:S02]  /*17310*/  HFMA2 R29, R26, R37.reuse, R29 ;  /* 0x000000251a1d7231 */ /* 0x080fe4000000001d */
[----:B------:R-:W-:Y:S01]  /*17320*/  HFMA2 R37, R25, R37, R30 ;  /* 0x0000002519257231 */ /* 0x000fe2000000001e */
[----:B------:R-:W-:-:S04]  /*17330*/  HFMA2.MMA R30, R44, R38, R28 ;  /* 0x000000262c1e7235 */ /* 0x000fc8000000001c */
[----:B------:R-:W-:-:S04]  /*17340*/  HFMA2.MMA R97, R46, R38, R97 ;  /* 0x000000262e617235 */ /* 0x000fc80000000061 */
[----:B------:R-:W-:-:S04]  /*17350*/  HFMA2.MMA R36, R60, R39, R30 ;  /* 0x000000273c247235 */ /* 0x000fc8000000001e */
[----:B------:R-:W-:Y:S01]  /*17360*/  HFMA2.MMA R97, R58, R39, R97 ;  /* 0x000000273a617235 */ /* 0x000fe20000000061 */
[----:B------:R-:W-:-:S03]  /*17370*/  HFMA2 R29, R45, R38, R29 ;  /* 0x000000262d1d7231 */ /* 0x000fc6000000001d */
[-C--:B-1----:R-:W-:Y:S01]  /*17380*/  HFMA2.MMA R36, R64, R32.reuse, R36 ;  /* 0x0000002040247235 */ /* 0x082fe20000000024 */
[----:B------:R-:W-:Y:S02]  /*17390*/  HFMA2 R38, R47, R38, R37 ;  /* 0x000000262f267231 */ /* 0x000fe40000000025 */
[-C--:B------:R-:W-:Y:S01]  /*173a0*/  HFMA2 R37, R59, R39.reuse, R29 ;  /* 0x000000273b257231 */ /* 0x080fe2000000001d */
[----:B------:R-:W-:Y:S01]  /*173b0*/  HFMA2.MMA R97, R62, R32, R97 ;  /* 0x000000203e617235 */ /* 0x000fe20000000061 */
[----:B------:R-:W-:Y:S01]  /*173c0*/  HFMA2 R38, R57, R39, R38 ;  /* 0x0000002739267231 */ /* 0x000fe20000000026 */
[----:B------:R-:W1:Y:S02]  /*173d0*/  LDS.128 R28, [UR5+0x100] ;  /* 0x00010005ff1c7984 */ /* 0x000e640008000c00 */
[-C--:B------:R-:W-:Y:S01]  /*173e0*/  HFMA2.MMA R36, R68, R33.reuse, R36 ;  /* 0x0000002144247235 */ /* 0x080fe20000000024 */
[-C--:B------:R-:W-:Y:S02]  /*173f0*/  HFMA2 R37, R63, R32.reuse, R37 ;  /* 0x000000203f257231 */ /* 0x080fe40000000025 */
[----:B------:R-:W-:Y:S01]  /*17400*/  HFMA2 R32, R61, R32, R38 ;  /* 0x000000203d207231 */ /* 0x000fe20000000026 */
[----:B------:R-:W-:-:S03]  /*17410*/  HFMA2.MMA R38, R66, R33, R97 ;  /* 0x0000002142267235 */ /* 0x000fc60000000061 */
[----:B------:R-:W-:Y:S01]  /*17420*/  HFMA2 R39, R65, R33, R32 ;  /* 0x0000002141277231 */ /* 0x000fe20000000020 */
[----:B------:R-:W-:-:S04]  /*17430*/  HFMA2.MMA R32, R84, R34, R36 ;  /* 0x0000002254207235 */ /* 0x000fc80000000024 */
[----:B------:R-:W-:-:S04]  /*17440*/  HFMA2.MMA R97, R76, R34, R38 ;  /* 0x000000224c617235 */ /* 0x000fc80000000026 */
        /* <DEDUP_REMOVED lines=73> */
[-C--:B------:R-:W-:Y:S01]  /*178e0*/  HFMA2 R37, R65, R33.reuse, R32 ;  /* 0x0000002141257231 */ /* 0x080fe20000000020 */
[----:B------:R-:W-:Y:S01]  /*178f0*/  HFMA2.MMA R32, R84, R34, R36 ;  /* 0x0000002254207235 */ /* 0x000fe20000000024 */
[----:B------:R-:W-:-:S03]  /*17900*/  HFMA2 R101, R67, R33, R101 ;  /* 0x0000002143657231 */ /* 0x000fc60000000065 */
[----:B------:R-:W-:-:S04]  /*17910*/  HFMA2.MMA R33, R76, R34, R38 ;  /* 0x000000224c217235 */ /* 0x000fc80000000026 */
[----:B------:R-:W-:-:S04]  /*17920*/  HFMA2.MMA R32, R83, R35, R32 ;  /* 0x0000002353207235 */ /* 0x000fc80000000020 */
        /* <DEDUP_REMOVED lines=15> */
[----:B------:R-:W-:-:S04]  /*17a20*/  HFMA2.MMA R41, R73, R42, R33 ;  /* 0x0000002a49297235 */ /* 0x000fc80000000021 */
[----:B------:R-:W-:Y:S01]  /*17a30*/  HFMA2.MMA R40, R92, R43, R40 ;  /* 0x0000002b5c287235 */ /* 0x000fe20000000028 */
[----:B------:R-:W-:-:S03]  /*17a40*/  HFMA2 R101, R77, R42, R101 ;  /* 0x0000002a4d657231 */ /* 0x000fc60000000065 */
[----:B------:R-:W-:Y:S01]  /*17a50*/  HFMA2.MMA R41, R90, R43, R41 ;  /* 0x0000002b5a297235 */ /* 0x000fe20000000029 */
[----:B------:R-:W-:Y:S02]  /*17a60*/  HFMA2 R42, R69, R42, R35 ;  /* 0x0000002a452a7231 */ /* 0x000fe40000000023 */
[-C--:B------:R-:W-:Y:S01]  /*17a70*/  HFMA2 R101, R91, R43.reuse, R101 ;  /* 0x0000002b5b657231 */ /* 0x080fe20000000065 */
[----:B------:R-:W2:Y:S02]  /*17a80*/  LDS.128 R32, [UR5+0x1a0] ;  /* 0x0001a005ff207984 */ /* 0x000ea40008000c00 */
[----:B------:R-:W-:Y:S01]  /*17a90*/  HADD2 R104, R40.H0_H0, R40.H1_H1 ;  /* 0x3000002828687230 */ /* 0x000fe20000000800 */
[----:B-1----:R-:W-:Y:S01]  /*17aa0*/  HFMA2.MMA R40, R55, R28, RZ ;  /* 0x0000001c37287235 */ /* 0x002fe200000000ff */
[----:B------:R-:W-:Y:S02]  /*17ab0*/  HFMA2 R42, R89, R43, R42 ;  /* 0x0000002b592a7231 */ /* 0x000fe4000000002a */
[----:B------:R-:W-:-:S02]  /*17ac0*/  HADD2 R103, R101.H0_H0, R101.H1_H1 ;  /* 0x3000006565677230 */ /* 0x000fc40000000800 */
[----:B------:R-:W-:Y:S02]  /*17ad0*/  HADD2 R102, R41.H0_H0, R41.H1_H1 ;  /* 0x3000002929667230 */ /* 0x000fe40000000800 */
        /* <DEDUP_REMOVED lines=29> */
[-C--:B--2---:R-:W-:Y:S01]  /*17cb0*/  HFMA2.MMA R36, R64, R32.reuse, R36 ;  /* 0x0000002040247235 */ /* 0x084fe20000000024 */
[-C--:B------:R-:W-:Y:S02]  /*17cc0*/  HFMA2 R106, R45, R38.reuse, R106 ;  /* 0x000000262d6a7231 */ /* 0x080fe4000000006a */
[----:B------:R-:W-:Y:S01]  /*17cd0*/  HFMA2 R38, R47, R38, R29 ;  /* 0x000000262f267231 */ /* 0x000fe2000000001d */
[----:B------:R-:W-:Y:S01]  /*17ce0*/  HFMA2.MMA R107, R62, R32, R107 ;  /* 0x000000203e6b7235 */ /* 0x000fe2000000006b */
[-C--:B------:R-:W-:Y:S01]  /*17cf0*/  HFMA2 R106, R59, R39.reuse, R106 ;  /* 0x000000273b6a7231 */ /* 0x080fe2000000006a */
[----:B------:R-:W1:Y:S02]  /*17d00*/  LDS.128 R28, [UR5+0x200] ;  /* 0x00020005ff1c7984 */ /* 0x000e640008000c00 */
[----:B------:R-:W-:Y:S01]  /*17d10*/  HFMA2.MMA R36, R68, R33, R36 ;  /* 0x0000002144247235 */ /* 0x000fe20000000024 */
[----:B------:R-:W-:Y:S02]  /*17d20*/  HFMA2 R38, R57, R39, R38 ;  /* 0x0000002739267231 */ /* 0x000fe40000000026 */
[----:B------:R-:W-:-:S02]  /*17d30*/  HFMA2 R106, R63, R32, R106 ;  /* 0x000000203f6a7231 */ /* 0x000fc4000000006a */
[----:B------:R-:W-:Y:S01]  /*17d40*/  HFMA2 R32, R61, R32, R38 ;  /* 0x000000203d207231 */ /* 0x000fe20000000026 */
[----:B------:R-:W-:Y:S02]  /*17d50*/  HFMA2.MMA R38, R66, R33, R107 ;  /* 0x0000002142267235 */ /* 0x000fe4000000006b */
[----:B------:R-:W-:-:S06]  /*17d60*/  HFMA2.MMA R36, R84, R34, R36 ;  /* 0x0000002254247235 */ /* 0x000fcc0000000024 */
[----:B------:R-:W-:Y:S02]  /*17d70*/  HFMA2.MMA R38, R76, R34, R38 ;  /* 0x000000224c267235 */ /* 0x000fe40000000026 */
        /* <DEDUP_REMOVED lines=11> */
[-C--:B------:R-:W-:Y:S02]  /*17e30*/  HFMA2 R106, R79, R35.reuse, R106 ;  /* 0x000000234f6a7231 */ /* 0x080fe4000000006a */
[----:B------:R-:W-:Y:S01]  /*17e40*/  HFMA2 R107, R71, R35, R32 ;  /* 0x00000023476b7231 */ /* 0x000fe20000000020 */
[----:B------:R-:W-:Y:S01]  /*17e50*/  HFMA2.MMA R37, R73, R42, R37 ;  /* 0x0000002a49257235 */ /* 0x000fe20000000025 */
[-C--:B------:R-:W-:Y:S01]  /*17e60*/  HFMA2 R39, R87, R40.reuse, R106 ;  /* 0x0000002857277231 */ /* 0x080fe2000000006a */
[----:B------:R-:W-:Y:S01]  /*17e70*/  HFMA2.MMA R36, R92, R43, R36 ;  /* 0x0000002b5c247235 */ /* 0x000fe20000000024 */
[----:B------:R-:W0:Y:S01]  /*17e80*/  LDS.128 R32, [UR5+0x210] ;  /* 0x00021005ff207984 */ /* 0x000e220008000c00 */
[----:B------:R-:W-:-:S02]  /*17e90*/  HFMA2 R107, R85, R40, R107 ;  /* 0x00000028556b7231 */ /* 0x000fc4000000006b */
[-C--:B------:R-:W-:Y:S02]  /*17ea0*/  HFMA2 R39, R78, R41.reuse, R39 ;  /* 0x000000294e277231 */ /* 0x080fe40000000027 */
[----:B------:R-:W-:Y:S01]  /*17eb0*/  HFMA2.MMA R37, R90, R43, R37 ;  /* 0x0000002b5a257235 */ /* 0x000fe20000000025 */
[----:B------:R-:W-:Y:S02]  /*17ec0*/  HFMA2 R107, R70, R41, R107 ;  /* 0x00000029466b7231 */ /* 0x000fe4000000006b */
[-C--:B------:R-:W-:Y:S02]  /*17ed0*/  HFMA2 R39, R77, R42.reuse, R39 ;  /* 0x0000002a4d277231 */ /* 0x080fe40000000027 */
[----:B------:R-:W-:Y:S01]  /*17ee0*/  HADD2 R106, R36.H0_H0, R36.H1_H1 ;  /* 0x30000024246a7230 */ /* 0x000fe20000000800 */
[-C--:B-1----:R-:W-:Y:S01]  /*17ef0*/  HFMA2.MMA R36, R55, R28.reuse, RZ ;  /* 0x0000001c37247235 */ /* 0x082fe200000000ff */
[----:B------:R-:W-:Y:S01]  /*17f00*/  HFMA2 R107, R69, R42, R107 ;  /* 0x0000002a456b7231 */ /* 0x000fe2000000006b */
[----:B------:R-:W-:Y:S01]  /*17f10*/  HFMA2.MMA R38, R51, R28, RZ ;  /* 0x0000001c33267235 */ /* 0x000fe200000000ff */
[----:B------:R-:W-:-:S02]  /*17f20*/  HFMA2 R39, R91, R43, R39 ;  /* 0x0000002b5b277231 */ /* 0x000fc40000000027 */
[----:B------:R-:W-:Y:S02]  /*17f30*/  HFMA2 R109, R89, R43, R107 ;  /* 0x0000002b596d7231 */ /* 0x000fe4000000006b */
[----:B------:R-:W-:Y:S01]  /*17f40*/  HADD2 R107, R39.H0_H0, R39.H1_H1 ;  /* 0x30000027276b7230 */ /* 0x000fe20000000800 */
[----:B------:R-:W1:Y:S01]  /*17f50*/  LDS.128 R40, [UR5+0x220] ;  /* 0x00022005ff287984 */ /* 0x000e620008000c00 */
[----:B------:R-:W-:Y:S02]  /*17f60*/  HADD2 R108, R37.H0_H0, R37.H1_H1 ;  /* 0x30000025256c7230 */ /* 0x000fe40000000800 */
[-C--:B------:R-:W-:Y:S02]  /*17f70*/  HFMA2 R37, R53, R28.reuse, RZ.H0_H0 ;  /* 0x0000001c35257231 */ /* 0x080fe400000400ff */
[----:B------:R-:W-:Y:S01]  /*17f80*/  HFMA2 R39, R48, R28, RZ.H0_H0 ;  /* 0x0000001c30277231 */ /* 0x000fe200000400ff */
[-C--:B------:R-:W-:Y:S02]  /*17f90*/  HFMA2.MMA R28, R54, R29.reuse, R36 ;  /* 0x0000001d361c7235 */ /* 0x080fe40000000024 */
[----:B------:R-:W-:Y:S01]  /*17fa0*/  HFMA2.MMA R38, R50, R29, R38 ;  /* 0x0000001d32267235 */ /* 0x000fe20000000026 */
[----:B------:R-:W-:-:S02]  /*17fb0*/  HFMA2 R37, R52, R29, R37 ;  /* 0x0000001d34257231 */ /* 0x000fc40000000025 */
[----:B------:R-:W-:-:S03]  /*17fc0*/  HFMA2 R39, R49, R29, R39 ;  /* 0x0000001d31277231 */ /* 0x000fc60000000027 */
[-C--:B------:R-:W-:Y:S02]  /*17fd0*/  HFMA2.MMA R29, R56, R30.reuse, R28 ;  /* 0x0000001e381d7235 */ /* 0x080fe4000000001c */
[----:B------:R-:W-:-:S06]  /*17fe0*/  HFMA2.MMA R28, R2, R30, R38 ;  /* 0x0000001e021c7235 */ /* 0x000fcc0000000026 */
[-C--:B------:R-:W-:Y:S02]  /*17ff0*/  HFMA2.MMA R29, R17, R31.reuse, R29 ;  /* 0x0000001f111d7235 */ /* 0x080fe4000000001d */
[----:B------:R-:W-:Y:S01]  /*18000*/  HFMA2.MMA R28, R20, R31, R28 ;  /* 0x0000001f141c7235 */ /* 0x000fe2000000001c */
[-C--:B------:R-:W-:Y:S02]  /*18010*/  HFMA2 R117, R15, R30.reuse, R37 ;  /* 0x0000001e0f757231 */ /* 0x080fe40000000025 */
[----:B------:R-:W-:-:S03]  /*18020*/  HFMA2 R30, R21, R30, R39 ;  /* 0x0000001e151e7231 */ /* 0x000fc60000000027 */
[-C--:B0-----:R-:W-:Y:S02]  /*18030*/  HFMA2.MMA R29, R23, R32.reuse, R29 ;  /* 0x00000020171d7235 */ /* 0x081fe4000000001d */
[----:B------:R-:W-:Y:S01]  /*18040*/  HFMA2.MMA R28, R19, R32, R28 ;  /* 0x00000020131c7235 */ /* 0x000fe2000000001c */
[-C--:B------:R-:W-:Y:S01]  /*18050*/  HFMA2 R117, R0, R31.reuse, R117 ;  /* 0x0000001f00757231 */ /* 0x080fe20000000075 */
[----:B------:R-:W-:Y:S01]  /*18060*/  LDS.128 R36, [UR5+0x230] ;  /* 0x00023005ff247984 */ /* 0x000fe20008000c00 */
[----:B------:R-:W-:Y:S02]  /*18070*/  HFMA2 R30, R16, R31, R30 ;  /* 0x0000001f101e7231 */ /* 0x000fe4000000001e */
[-C--:B------:R-:W-:Y:S01]  /*18080*/  HFMA2 R117, R18, R32.reuse, R117 ;  /* 0x0000002012757231 */ /* 0x080fe20000000075 */
[-C--:B------:R-:W-:Y:S01]  /*18090*/  HFMA2.MMA R29, R27, R33.reuse, R29 ;  /* 0x000000211b1d7235 */ /* 0x080fe2000000001d */
[----:B------:R-:W-:Y:S01]  /*180a0*/  HFMA2 R30, R22, R32, R30 ;  /* 0x00000020161e7231 */ /* 0x000fe2000000001e */
[----:B------:R-:W-:Y:S01]  /*180b0*/  HFMA2.MMA R28, R24, R33, R28 ;  /* 0x00000021181c7235 */ /* 0x000fe2000000001c */
[----:B------:R-:W-:-:S02]  /*180c0*/  HFMA2 R117, R26, R33, R117 ;  /* 0x000000211a757231 */ /* 0x000fc40000000075 */
[----:B------:R-:W-:Y:S02]  /*180d0*/  HFMA2 R30, R25, R33, R30 ;  /* 0x00000021191e7231 */ /* 0x000fe4000000001e */
[-C--:B------:R-:W-:Y:S01]  /*180e0*/  HFMA2 R117, R45, R34.reuse, R117 ;  /* 0x000000222d757231 */ /* 0x080fe20000000075 */
[-C--:B------:R-:W-:Y:S02]  /*180f0*/  HFMA2.MMA R33, R44, R34.reuse, R29 ;  /* 0x000000222c217235 */ /* 0x080fe4000000001d */
[----:B------:R-:W-:Y:S01]  /*18100*/  HFMA2.MMA R32, R46, R34, R28 ;  /* 0x000000222e207235 */ /* 0x000fe2000000001c */
[----:B------:R-:W-:Y:S02]  /*18110*/  HFMA2 R34, R47, R34, R30 ;  /* 0x000000222f227231 */ /* 0x000fe4000000001e */
[----:B------:R-:W0:Y:S03]  /*18120*/  LDS.128 R28, [UR5+0x280] ;  /* 0x00028005ff1c7984 */ /* 0x000e260008000c00 */
[----:B------:R-:W-:-:S02]  /*18130*/  HFMA2.MMA R33, R60, R35, R33 ;  /* 0x000000233c217235 */ /* 0x000fc40000000021 */
[----:B------:R-:W-:Y:S01]  /*18140*/  HFMA2.MMA R32, R58, R35, R32 ;  /* 0x000000233a207235 */ /* 0x000fe20000000020 */
[-C--:B------:R-:W-:Y:S02]  /*18150*/  HFMA2 R117, R59, R35.reuse, R117 ;  /* 0x000000233b757231 */ /* 0x080fe40000000075 */
[----:B------:R-:W-:-:S03]  /*18160*/  HFMA2 R35, R57, R35, R34 ;  /* 0x0000002339237231 */ /* 0x000fc60000000022 */
[-C--:B-1----:R-:W-:Y:S02]  /*18170*/  HFMA2.MMA R34, R64, R40.reuse, R33 ;  /* 0x0000002840227235 */ /* 0x082fe40000000021 */
        /* <DEDUP_REMOVED lines=12> */
[-C--:B------:R-:W-:Y:S02]  /*18240*/  HFMA2.MMA R41, R83, R43.reuse, R41 ;  /* 0x0000002b53297235 */ /* 0x080fe40000000029 */
[----:B------:R-:W-:Y:S02]  /*18250*/  HFMA2.MMA R40, R75, R43, R40 ;  /* 0x0000002b4b287235 */ /* 0x000fe40000000028 */
[-C--:B0-----:R-:W-:Y:S02]  /*18260*/  HFMA2.MMA R55, R55, R28.reuse, RZ ;  /* 0x0000001c37377235 */ /* 0x081fe400000000ff */
[----:B------:R-:W-:Y:S01]  /*18270*/  HFMA2.MMA R51, R51, R28, RZ ;  /* 0x0000001c33337235 */ /* 0x000fe200000000ff */
[-C--:B------:R-:W-:Y:S01]  /*18280*/  HFMA2 R53, R53, R28.reuse, RZ.H0_H0 ;  /* 0x0000001c35357231 */ /* 0x080fe200000400ff */
        /* <DEDUP_REMOVED lines=20> */
[----:B------:R-:W0:Y:S01]  /*183d0*/  LDS.128 R40, [UR5+0x2a0] ;  /* 0x0002a005ff287984 */ /* 0x000e220008000c00 */
[----:B------:R-:W-:Y:S01]  /*183e0*/  HFMA2 R48, R49, R29, R48 ;  /* 0x0000001d31307231 */ /* 0x000fe20000000030 */
[----:B------:R-:W-:-:S03]  /*183f0*/  HFMA2.MMA R51, R20, R31, R51 ;  /* 0x0000001f14337235 */ /* 0x000fc60000000033 */
[----:B------:R-:W-:Y:S02]  /*18400*/  HFMA2 R48, R21, R30, R48 ;  /* 0x0000001e15307231 */ /* 0x000fe40000000030 */
[-C--:B-1----:R-:W-:Y:S02]  /*18410*/  HFMA2.MMA R28, R23, R32.reuse, R28 ;  /* 0x00000020171c7235 */ /* 0x082fe4000000001c */
[----:B------:R-:W-:Y:S01]  /*18420*/  HFMA2 R16, R16, R31, R48 ;  /* 0x0000001f10107231 */ /* 0x000fe20000000030 */
[----:B------:R-:W-:-:S03]  /*18430*/  HFMA2.MMA R51, R19, R32, R51 ;  /* 0x0000002013337235 */ /* 0x000fc60000000033 */
[----:B------:R-:W-:Y:S02]  /*18440*/  HFMA2 R16, R22, R32, R16 ;  /* 0x0000002016107231 */ /* 0x000fe40000000010 */
[-C--:B------:R-:W-:Y:S01]  /*18450*/  HFMA2.MMA R22, R27, R33.reuse, R28 ;  /* 0x000000211b167235 */ /* 0x080fe2000000001c */
[----:B------:R-:W-:Y:S02]  /*18460*/  HFMA2 R52, R52, R29, R53 ;  /* 0x0000001d34347231 */ /* 0x000fe40000000035 */
[----:B------:R-:W-:Y:S02]  /*18470*/  HFMA2.MMA R23, R24, R33, R51 ;  /* 0x0000002118177235 */ /* 0x000fe40000000033 */
[-C--:B------:R-:W-:Y:S02]  /*18480*/  HFMA2.MMA R37, R92, R39.reuse, R37 ;  /* 0x000000275c257235 */ /* 0x080fe40000000025 */
[----:B------:R-:W-:Y:S01]  /*18490*/  HFMA2.MMA R36, R90, R39, R36 ;  /* 0x000000275a247235 */ /* 0x000fe20000000024 */
[----:B------:R-:W-:Y:S01]  /*184a0*/  HFMA2 R52, R15, R30, R52 ;  /* 0x0000001e0f347231 */ /* 0x000fe20000000034 */
[-C--:B------:R-:W-:Y:S01]  /*184b0*/  HFMA2.MMA R30, R44, R34.reuse, R22 ;  /* 0x000000222c1e7235 */ /* 0x080fe20000000016 */
[----:B------:R-:W-:Y:S01]  /*184c0*/  HFMA2 R38, R89, R39, R38 ;  /* 0x0000002759267231 */ /* 0x000fe20000000026 */
[----:B------:R-:W-:Y:S01]  /*184d0*/  HFMA2.MMA R29, R46, R34, R23 ;  /* 0x000000222e1d7235 */ /* 0x000fe20000000017 */
[----:B------:R-:W-:-:S02]  /*184e0*/  HFMA2 R52, R0, R31, R52 ;  /* 0x0000001f00347231 */ /* 0x000fc40000000034 */
[----:B------:R-:W-:Y:S02]  /*184f0*/  HFMA2 R119, R91, R39, R117 ;  /* 0x000000275b777231 */ /* 0x000fe40000000075 */
[----:B------:R-:W-:Y:S02]  /*18500*/  HADD2 R117, R37.H0_H0, R37.H1_H1 ;  /* 0x3000002525757230 */ /* 0x000fe40000000800 */
[----:B------:R-:W-:Y:S02]  /*18510*/  HADD2 R120, R36.H0_H0, R36.H1_H1 ;  /* 0x3000002424787230 */ /* 0x000fe40000000800 */
[----:B------:R-:W-:Y:S02]  /*18520*/  HADD2 R121, R38.H0_H0, R38.H1_H1 ;  /* 0x3000002626797230 */ /* 0x000fe40000000800 */
[----:B------:R-:W-:Y:S01]  /*18530*/  HFMA2 R52, R18, R32, R52 ;  /* 0x0000002012347231 */ /* 0x000fe20000000034 */
[----:B------:R-:W1:Y:S01]  /*18540*/  LDS.128 R36, [UR5+0x2b0] ;  /* 0x0002b005ff247984 */ /* 0x000e620008000c00 */
[-C--:B------:R-:W-:Y:S01]  /*18550*/  HFMA2.MMA R32, R60, R35.reuse, R30 ;  /* 0x000000233c207235 */ /* 0x080fe2000000001e */
[-C--:B------:R-:W-:Y:S01]  /*18560*/  HFMA2 R16, R25, R33.reuse, R16 ;  /* 0x0000002119107231 */ /* 0x080fe20000000010 */
[----:B------:R-:W-:Y:S01]  /*18570*/  HFMA2.MMA R31, R58, R35, R29 ;  /* 0x000000233a1f7235 */ /* 0x000fe2000000001d */
[----:B------:R-:W-:-:S02]  /*18580*/  HFMA2 R17, R26, R33, R52 ;  /* 0x000000211a117231 */ /* 0x000fc40000000034 */
[-C--:B------:R-:W-:Y:S02]  /*18590*/  HFMA2 R16, R47, R34.reuse, R16 ;  /* 0x000000222f107231 */ /* 0x080fe40000000010 */
[----:B------:R-:W-:Y:S01]  /*185a0*/  HFMA2 R17, R45, R34, R17 ;  /* 0x000000222d117231 */ /* 0x000fe20000000011 */
[-C--:B0-----:R-:W-:Y:S02]  /*185b0*/  HFMA2.MMA R34, R64, R40.reuse, R32 ;  /* 0x0000002840227235 */ /* 0x081fe40000000020 */
[----:B------:R-:W-:-:S06]  /*185c0*/  HFMA2.MMA R33, R62, R40, R31 ;  /* 0x000000283e217235 */ /* 0x000fcc000000001f */
[-C--:B------:R-:W-:Y:S02]  /*185d0*/  HFMA2.MMA R21, R68, R41.reuse, R34 ;  /* 0x0000002944157235 */ /* 0x080fe40000000022 */
[----:B------:R-:W-:-:S06]  /*185e0*/  HFMA2.MMA R33, R66, R41, R33 ;  /* 0x0000002942217235 */ /* 0x000fcc0000000021 */
        /* <DEDUP_REMOVED lines=8> */
[-C--:B------:R-:W-:Y:S02]  /*18670*/  HFMA2 R40, R67, R41.reuse, R20 ;  /* 0x0000002943287231 */ /* 0x080fe40000000014 */
[----:B------:R-:W-:Y:S01]  /*18680*/  HFMA2 R16, R65, R41, R16 ;  /* 0x0000002941107231 */ /* 0x000fe20000000010 */
[-C--:B-1----:R-:W-:Y:S02]  /*18690*/  HFMA2.MMA R41, R88, R36.reuse, R44 ;  /* 0x0000002458297235 */ /* 0x082fe4000000002c */
        /* <DEDUP_REMOVED lines=16> */
[----:B------:R-:W-:Y:S01]  /*187a0*/  IADD3 R115, R115, 0x20, RZ ;  /* 0x0000002073737810 */ /* 0x000fe20007ffe0ff */
        /* <DEDUP_REMOVED lines=36> */
[----:B------:R-:W-:Y:S01]  /*189f0*/  HFMA2 R3, R45, R105, R3 ;  /* 0x000000692d037231 */ /* 0x000fe20000000003 */
[----:B------:R-:W-:Y:S06]  /*18a00*/  @!P0 BRA P1, `(.L_x_3285) ;  /* 0xffffffd000f88947 */ /* 0x000fec000083ffff */
.L_x_3284:
        /* <DEDUP_REMOVED lines=10> */
.L_x_3287:
        /* <DEDUP_REMOVED lines=11> */
[----:B------:R-:W-:Y:S01]  /*18b60*/  IADD3 R0, P0, R30, R15, RZ ;  /* 0x0000000f1e007210 */ /* 0x000fe20007f1e0ff */
[----:B------:R-:W-:Y:S01]  /*18b70*/  HFMA2.MMA R45, -RZ, RZ, 0, 0.25 ;  /* 0x00003400ff2d7435 */ /* 0x000fe200000001ff */
[----:B------:R-:W-:Y:S01]  /*18b80*/  MOV R41, 0x2c00 ;  /* 0x00002c0000297802 */ /* 0x000fe20000000f00 */
[----:B------:R-:W-:Y:S01]  /*18b90*/  HFMA2.MMA R60, -RZ, RZ, 0, 0.015625 ;  /* 0x00002400ff3c7435 */ /* 0x000fe200000001ff */
[----:B------:R-:W-:-:S07]  /*18ba0*/  IADD3.X R37, R31, R35, RZ, P0, !PT ;  /* 0x000000231f257210 */ /* 0x000fce00007fe4ff */
        /* <DEDUP_REMOVED lines=14> */
[----:B------:R-:W-:Y:S02]  /*18c90*/  SHF.R.U32.HI R63, RZ, 0x8, R18 ;  /* 0x00000008ff3f7819 */ /* 0x000fe40000011612 */
[----:B------:R-:W-:Y:S02]  /*18ca0*/  SHF.R.U32.HI R64, RZ, 0x8, R19 ;  /* 0x00000008ff407819 */ /* 0x000fe40000011613 */
[C---:B------:R-:W-:Y:S02]  /*18cb0*/  LOP3.LUT R52, R18.reuse, 0x30003, RZ, 0xc0, !PT ;  /* 0x0003000312347812 */ /* 0x040fe400078ec0ff */
[----:B------:R-:W-:-:S02]  /*18cc0*/  LOP3.LUT R22, R18, 0x300030, RZ, 0xc0, !PT ;  /* 0x0030003012167812 */ /* 0x000fc400078ec0ff */
[----:B------:R-:W-:Y:S02]  /*18cd0*/  LOP3.LUT R53, R18, 0xc000c0, RZ, 0xc0, !PT ;  /* 0x00c000c012357812 */ /* 0x000fe400078ec0ff */
[C---:B------:R-:W-:Y:S02]  /*18ce0*/  LOP3.LUT R54, R19.reuse, 0x30003, RZ, 0xc0, !PT ;  /* 0x0003000313367812 */ /* 0x040fe400078ec0ff */
[C---:B------:R-:W-:Y:S02]  /*18cf0*/  LOP3.LUT R23, R19.reuse, 0xc000c, RZ, 0xc0, !PT ;  /* 0x000c000c13177812 */ /* 0x040fe400078ec0ff */
[C---:B------:R-:W-:Y:S02]  /*18d00*/  LOP3.LUT R42, R19.reuse, 0x300030, RZ, 0xc0, !PT ;  /* 0x00300030132a7812 */ /* 0x040fe400078ec0ff */
[----:B------:R-:W-:Y:S02]  /*18d10*/  LOP3.LUT R65, R19, 0xc000c0, RZ, 0xc0, !PT ;  /* 0x00c000c013417812 */ /* 0x000fe400078ec0ff */
        /* <DEDUP_REMOVED lines=46> */
[----:B------:R-:W1:Y:S01]  /*19000*/  LDS.128 R20, [UR5+0x10] ;  /* 0x00001005ff147984 */ /* 0x000e620008000c00 */
[----:B------:R-:W-:Y:S01]  /*19010*/  LOP3.LUT R19, R18, 0x64006400, RZ, 0xfc, !PT ;  /* 0x6400640012137812 */ /* 0x000fe200078efcff */
[----:B------:R-:W-:Y:S01]  /*19020*/  HADD2 R58, R58, -1026, -1026 ;  /* 0xe402e4023a3a7430 */ /* 0x000fe20000000000 */
        /* <DEDUP_REMOVED lines=12> */
[-C--:B0-----:R-:W-:Y:S01]  /*190f0*/  HFMA2.MMA R16, R59, R24.reuse, RZ ;  /* 0x000000183b107235 */ /* 0x081fe200000000ff */
[----:B------:R-:W-:Y:S01]  /*19100*/  LOP3.LUT R69, R40, 0x64006400, RZ, 0xfc, !PT ;  /* 0x6400640028457812 */ /* 0x000fe200078efcff */
[----:B------:R-:W-:Y:S01]  /*19110*/  HFMA2.MMA R19, R58, R24, RZ ;  /* 0x000000183a137235 */ /* 0x000fe200000000ff */
[----:B------:R-:W-:Y:S01]  /*19120*/  HFMA2 R40, R17, R60.H0_H0, -18, -18 ;  /* 0xcc80cc8011287431 */ /* 0x000fe2000004003c */
        /* <DEDUP_REMOVED lines=9> */
[----:B------:R-:W-:Y:S01]  /*191c0*/  HFMA2 R38, R65, R60.H0_H0, -18, -18 ;  /* 0xcc80cc8041267431 */ /* 0x000fe2000004003c */
[----:B------:R-:W-:Y:S01]  /*191d0*/  LOP3.LUT R64, R64, 0x30003, RZ, 0xc0, !PT ;  /* 0x0003000340407812 */ /* 0x000fe200078ec0ff */
[----:B------:R-:W-:Y:S01]  /*191e0*/  HFMA2 R25, R36, R26, R18 ;  /* 0x0000001a24197231 */ /* 0x000fe20000000012 */
[-C--:B------:R-:W-:Y:S01]  /*191f0*/  HFMA2.MMA R24, R57, R26.reuse, R16 ;  /* 0x0000001a39187235 */ /* 0x080fe20000000010 */
[----:B------:R-:W-:Y:S01]  /*19200*/  HFMA2 R54, R51, R60.H0_H0, -18, -18 ;  /* 0xcc80cc8033367431 */ /* 0x000fe2000004003c */
[----:B------:R-:W-:Y:S01]  /*19210*/  HFMA2.MMA R65, R56, R26, R19 ;  /* 0x0000001a38417235 */ /* 0x000fe20000000013 */
[----:B------:R-:W-:Y:S01]  /*19220*/  HFMA2 R26, R55, R26, R17 ;  /* 0x0000001a371a7231 */ /* 0x000fe20000000011 */
[----:B------:R-:W-:Y:S01]  /*19230*/  LOP3.LUT R66, R64, 0x64006400, RZ, 0xfc, !PT ;  /* 0x6400640040427812 */ /* 0x000fe200078efcff */
[----:B------:R-:W0:Y:S01]  /*19240*/  LDS.128 R16, [UR5+0x80] ;  /* 0x00008005ff107984 */ /* 0x000e220008000c00 */
[-C--:B------:R-:W-:Y:S01]  /*19250*/  HFMA2 R51, R67, R60.reuse.H0_H0, -18, -18 ;  /* 0xcc80cc8043337431 */ /* 0x080fe2000004003c */
[----:B------:R-:W-:Y:S01]  /*19260*/  LOP3.LUT R30, R30, 0x30003, RZ, 0xc0, !PT ;  /* 0x000300031e1e7812 */ /* 0x000fe200078ec0ff */
[----:B------:R-:W-:Y:S01]  /*19270*/  HFMA2 R60, R69, R60.H0_H0, -18, -18 ;  /* 0xcc80cc80453c7431 */ /* 0x000fe2000004003c */
[----:B------:R-:W-:Y:S01]  /*19280*/  LOP3.LUT R63, R63, 0x30003, RZ, 0xc0, !PT ;  /* 0x000300033f3f7812 */ /* 0x000fe200078ec0ff */
[-C--:B------:R-:W-:Y:S01]  /*19290*/  HFMA2 R70, R51, R27.reuse, R26 ;  /* 0x0000001b33467231 */ /* 0x080fe2000000001a */
[----:B------:R-:W-:Y:S01]  /*192a0*/  LOP3.LUT R30, R30, 0x64006400, RZ, 0xfc, !PT ;  /* 0x640064001e1e7812 */ /* 0x000fe200078efcff */
[----:B------:R-:W-:Y:S01]  /*192b0*/  HADD2 R66, R66, -1026, -1026 ;  /* 0xe402e40242427430 */ /* 0x000fe20000000000 */
[-C--:B------:R-:W-:Y:S01]  /*192c0*/  HFMA2.MMA R67, R53, R27.reuse, R24 ;  /* 0x0000001b35437235 */ /* 0x080fe20000000018 */
[----:B------:R-:W-:Y:S01]  /*192d0*/  HFMA2 R68, R54, R27, R25 ;  /* 0x0000001b36447231 */ /* 0x000fe20000000019 */
[----:B------:R-:W-:Y:S01]  /*192e0*/  HFMA2.MMA R69, R52, R27, R65 ;  /* 0x0000001b34457235 */ /* 0x000fe20000000041 */
[----:B-1----:R-:W-:Y:S01]  /*192f0*/  HFMA2 R70, R66, R20, R70 ;  /* 0x0000001442467231 */ /* 0x002fe20000000046 */
[----:B------:R-:W-:Y:S01]  /*19300*/  LOP3.LUT R65, R63, 0x64006400, RZ, 0xfc, !PT ;  /* 0x640064003f417812 */ /* 0x000fe200078efcff */
[----:B------:R-:W-:Y:S01]  /*19310*/  HADD2 R63, R30, -1026, -1026 ;  /* 0xe402e4021e3f7430 */ /* 0x000fe20000000000 */
[----:B------:R-:W1:Y:S01]  /*19320*/  LDS.128 R24, [UR5+0x90] ;  /* 0x00009005ff187984 */ /* 0x000e620008000c00 */
[----:B------:R-:W-:Y:S01]  /*19330*/  HFMA2 R70, R45, R21, R70 ;  /* 0x000000152d467231 */ /* 0x000fe20000000046 */
[----:B------:R-:W-:Y:S01]  /*19340*/  LOP3.LUT R31, R31, 0x30003, RZ, 0xc0, !PT ;  /* 0x000300031f1f7812 */ /* 0x000fe200078ec0ff */
[----:B------:R-:W-:Y:S01]  /*19350*/  HADD2 R65, R65, -1026, -1026 ;  /* 0xe402e40241417430 */ /* 0x000fe20000000000 */
[----:B----4-:R-:W-:Y:S01]  /*19360*/  @!P1 PRMT R110, R28, 0x7610, R110 ;  /* 0x000076101c6e9816 */ /* 0x010fe2000000006e */
[----:B------:R-:W-:Y:S01]  /*19370*/  HFMA2 R30, R41, R22, R70 ;  /* 0x00000016291e7231 */ /* 0x000fe20000000046 */
[----:B------:R-:W-:Y:S01]  /*19380*/  HFMA2.MMA R67, R63, R20, R67 ;  /* 0x000000143f437235 */ /* 0x000fe20000000043 */
[----:B------:R-:W-:-:S02]  /*19390*/  LOP3.LUT R31, R31, 0x64006400, RZ, 0xfc, !PT ;  /* 0x640064001f1f7812 */ /* 0x000fc400078efcff */
[----:B------:R-:W-:Y:S01]  /*193a0*/  HFMA2 R30, R60, R23, R30 ;  /* 0x000000173c1e7231 */ /* 0x000fe2000000001e */
[----:B------:R-:W-:Y:S01]  /*193b0*/  @!P1 PRMT R110, R110, 0x7610, R28 ;  /* 0x000076106e6e9816 */ /* 0x000fe2000000001c */
[----:B------:R-:W-:Y:S01]  /*193c0*/  HFMA2.MMA R69, R65, R20, R69 ;  /* 0x0000001441457235 */ /* 0x000fe20000000045 */
[----:B------:R-:W-:Y:S01]  /*193d0*/  HADD2 R64, R31, -1026, -1026 ;  /* 0xe402e4021f407430 */ /* 0x000fe20000000000 */
[----:B------:R-:W-:Y:S01]  /*193e0*/  @!P1 PRMT R105, R29, 0x7610, R105 ;  /* 0x000076101d699816 */ /* 0x000fe20000000069 */
[----:B------:R-:W-:Y:S01]  /*193f0*/  HADD2 R70, R30.H0_H0, R30.H1_H1 ;  /* 0x3000001e1e467230 */ /* 0x000fe20000000800 */
[-C--:B------:R-:W-:Y:S01]  /*19400*/  HFMA2.MMA R67, R48, R21.reuse, R67 ;  /* 0x0000001530437235 */ /* 0x080fe20000000043 */
[----:B------:R-:W-:Y:S01]  /*19410*/  HFMA2 R68, R64, R20, R68 ;  /* 0x0000001440447231 */ /* 0x000fe20000000044 */
[----:B------:R-:W-:Y:S02]  /*19420*/  @!P1 PRMT R105, R105, 0x7610, R29 ;  /* 0x0000761069699816 */ /* 0x000fe4000000001d */
[----:B------:R-:W-:Y:S01]  /*19430*/  HFMA2.MMA R69, R46, R21, R69 ;  /* 0x000000152e457235 */ /* 0x000fe20000000045 */
[----:B------:R-:W-:Y:S01]  /*19440*/  HFMA2 R68, R47, R21, R68 ;  /* 0x000000152f447231 */ /* 0x000fe20000000044 */
[----:B------:R-:W-:-:S02]  /*19450*/  ISETP.GE.AND P0, PT, R115, UR6, PT ;  /* 0x0000000673007c0c */ /* 0x000fc4000bf06270 */
[----:B------:R-:W-:Y:S01]  /*19460*/  HFMA2.MMA R20, R44, R22, R67 ;  /* 0x000000162c147235 */ /* 0x000fe20000000043 */
[----:B------:R-:W-:Y:S01]  /*19470*/  HFMA2 R68, R43, R22, R68 ;  /* 0x000000162b447231 */ /* 0x000fe20000000044 */
[----:B------:R-:W-:Y:S01]  /*19480*/  ISETP.LT.AND P1, PT, R115, R116, PT ;  /* 0x000000747300720c */ /* 0x000fe20003f21270 */
[-C--:B0-----:R-:W-:Y:S01]  /*19490*/  HFMA2.MMA R28, R59, R16.reuse, RZ ;  /* 0x000000103b1c7235 */ /* 0x081fe200000000ff */
        /* <DEDUP_REMOVED lines=10> */
[----:B------:R-:W-:Y:S01]  /*19540*/  HADD2 R68, R68.H0_H0, R68.H1_H1 ;  /* 0x3000004444447230 */ /* 0x000fe20000000800 */
[----:B------:R-:W-:Y:S01]  /*19550*/  HFMA2.MMA R69, R38, R23, R69 ;  /* 0x0000001726457235 */ /* 0x000fe20000000045 */
[----:B------:R-:W-:-:S03]  /*19560*/  HFMA2 R17, R36, R18, R29 ;  /* 0x0000001224117231 */ /* 0x000fc6000000001d */
[-C--:B------:R-:W-:Y:S01]  /*19570*/  HFMA2.MMA R16, R57, R18.reuse, R28 ;  /* 0x0000001239107235 */ /* 0x080fe2000000001c */
[----:B------:R-:W-:Y:S01]  /*19580*/  HADD2 R67, R20.H0_H0, R20.H1_H1 ;  /* 0x3000001414437230 */ /* 0x000fe20000000800 */
[----:B------:R-:W-:Y:S01]  /*19590*/  HFMA2.MMA R71, R56, R18, R30 ;  /* 0x0000001238477235 */ /* 0x000fe2000000001e */
[----:B------:R-:W0:Y:S01]  /*195a0*/  LDS.128 R20, [UR5+0x100] ;  /* 0x00010005ff147984 */ /* 0x000e220008000c00 */
[----:B------:R-:W-:Y:S02]  /*195b0*/  HFMA2 R18, R55, R18, R31 ;  /* 0x0000001237127231 */ /* 0x000fe4000000001f */
[-C--:B------:R-:W-:Y:S01]  /*195c0*/  HFMA2 R17, R54, R19.reuse, R17 ;  /* 0x0000001336117231 */ /* 0x080fe20000000011 */
[----:B------:R-:W2:Y:S01]  /*195d0*/  LDS.128 R28, [UR5+0x110] ;  /* 0x00011005ff1c7984 */ /* 0x000ea20008000c00 */
[-C--:B------:R-:W-:Y:S01]  /*195e0*/  HFMA2.MMA R16, R53, R19.reuse, R16 ;  /* 0x0000001335107235 */ /* 0x080fe20000000010 */
[----:B------:R-:W-:Y:S01]  /*195f0*/  HFMA2 R18, R51, R19, R18 ;  /* 0x0000001333127231 */ /* 0x000fe20000000012 */
[----:B------:R-:W-:Y:S01]  /*19600*/  HFMA2.MMA R71, R52, R19, R71 ;  /* 0x0000001334477235 */ /* 0x000fe20000000047 */
[-C--:B-1----:R-:W-:Y:S01]  /*19610*/  HFMA2 R17, R64, R24.reuse, R17 ;  /* 0x0000001840117231 */ /* 0x082fe20000000011 */
[----:B------:R-:W-:Y:S01]  /*19620*/  PRMT R67, R67, 0x5410, R68 ;  /* 0x0000541043437816 */ /* 0x000fe20000000044 */
[----:B------:R-:W-:-:S02]  /*19630*/  HFMA2 R18, R66, R24, R18 ;  /* 0x0000001842127231 */ /* 0x000fc40000000012 */
[-C--:B------:R-:W-:Y:S01]  /*19640*/  HFMA2 R17, R47, R25.reuse, R17 ;  /* 0x000000192f117231 */ /* 0x080fe20000000011 */
[-C--:B------:R-:W-:Y:S01]  /*19650*/  HFMA2.MMA R16, R63, R24.reuse, R16 ;  /* 0x000000183f107235 */ /* 0x080fe20000000010 */
[----:B------:R-:W-:Y:S01]  /*19660*/  HFMA2 R18, R45, R25, R18 ;  /* 0x000000192d127231 */ /* 0x000fe20000000012 */
[----:B------:R-:W-:Y:S01]  /*19670*/  HFMA2.MMA R71, R65, R24, R71 ;  /* 0x0000001841477235 */ /* 0x000fe20000000047 */
[-C--:B------:R-:W-:Y:S01]  /*19680*/  HFMA2 R17, R43, R26.reuse, R17 ;  /* 0x0000001a2b117231 */ /* 0x080fe20000000011 */
[----:B------:R-:W-:Y:S01]  /*19690*/  HFMA2.MMA R14, R67, R110, R14 ;  /* 0x0000006e430e7235 */ /* 0x000fe2000000000e */
[----:B------:R-:W-:Y:S02]  /*196a0*/  HFMA2 R18, R41, R26, R18 ;  /* 0x0000001a29127231 */ /* 0x000fe40000000012 */
[-C--:B------:R-:W-:Y:S01]  /*196b0*/  HFMA2 R17, R39, R27.reuse, R17 ;  /* 0x0000001b27117231 */ /* 0x080fe20000000011 */
[-C--:B------:R-:W-:Y:S01]  /*196c0*/  HFMA2.MMA R16, R48, R25.reuse, R16 ;  /* 0x0000001930107235 */ /* 0x080fe20000000010 */
[----:B------:R-:W-:Y:S01]  /*196d0*/  HFMA2 R18, R60, R27, R18 ;  /* 0x0000001b3c127231 */ /* 0x000fe20000000012 */
[----:B------:R-:W-:Y:S01]  /*196e0*/  HFMA2.MMA R71, R46, R25, R71 ;  /* 0x000000192e477235 */ /* 0x000fe20000000047 */
[----:B------:R-:W-:-:S02]  /*196f0*/  HADD2 R72, R17.H0_H0, R17.H1_H1 ;  /* 0x3000001111487230 */ /* 0x000fc40000000800 */
[----:B------:R-:W-:Y:S02]  /*19700*/  HADD2 R74, R18.H0_H0, R18.H1_H1 ;  /* 0x30000012124a7230 */ /* 0x000fe40000000800 */
[----:B------:R-:W-:Y:S01]  /*19710*/  HADD2 R69, R69.H0_H0, R69.H1_H1 ;  /* 0x3000004545457230 */ /* 0x000fe20000000800 */
[-C--:B------:R-:W-:Y:S02]  /*19720*/  HFMA2.MMA R16, R44, R26.reuse, R16 ;  /* 0x0000001a2c107235 */ /* 0x080fe40000000010 */
[----:B------:R-:W-:Y:S02]  /*19730*/  HFMA2.MMA R19, R42, R26, R71 ;  /* 0x0000001a2a137235 */ /* 0x000fe40000000047 */
[----:B------:R-:W-:-:S04]  /*19740*/  PRMT R69, R69, 0x5410, R70 ;  /* 0x0000541045457816 */ /* 0x000fc80000000046 */
[-C--:B------:R-:W-:Y:S01]  /*19750*/  HFMA2.MMA R16, R40, R27.reuse, R16 ;  /* 0x0000001b28107235 */ /* 0x080fe20000000010 */
[----:B------:R-:W-:Y:S01]  /*19760*/  HFMA2 R13, R69, R105, R13 ;  /* 0x00000069450d7231 */ /* 0x000fe2000000000d */
[----:B------:R-:W-:Y:S01]  /*19770*/  HFMA2.MMA R19, R38, R27, R19 ;  /* 0x0000001b26137235 */ /* 0x000fe20000000013 */
[----:B0-----:R-:W-:Y:S01]  /*19780*/  HFMA2 R17, R62, R20, RZ.H0_H0 ;  /* 0x000000143e117231 */ /* 0x001fe200000400ff */
[----:B------:R-:W0:Y:S03]  /*19790*/  LDS.128 R24, [UR5+0x180] ;  /* 0x00018005ff187984 */ /* 0x000e260008000c00 */
[----:B------:R-:W-:-:S03]  /*197a0*/  HFMA2 R18, R34, R21, R17 ;  /* 0x0000001522127231 */ /* 0x000fc60000000011 */
[----:B------:R-:W-:Y:S01]  /*197b0*/  HADD2 R71, R16.H0_H0, R16.H1_H1 ;  /* 0x3000001010477230 */ /* 0x000fe20000000800 */
[-C--:B------:R-:W-:Y:S01]  /*197c0*/  HFMA2.MMA R16, R59, R20.reuse, RZ ;  /* 0x000000143b107235 */ /* 0x080fe200000000ff */
[----:B------:R-:W-:Y:S01]  /*197d0*/  HADD2 R73, R19.H0_H0, R19.H1_H1 ;  /* 0x3000001313497230 */ /* 0x000fe20000000800 */
[----:B------:R-:W-:Y:S01]  /*197e0*/  HFMA2.MMA R19, R58, R20, RZ ;  /* 0x000000143a137235 */ /* 0x000fe200000000ff */
[----:B------:R-:W-:Y:S01]  /*197f0*/  HFMA2 R20, R61, R20, RZ.H0_H0 ;  /* 0x000000143d147231 */ /* 0x000fe200000400ff */
[----:B------:R-:W-:Y:S02]  /*19800*/  PRMT R71, R71, 0x5410, R72 ;  /* 0x0000541047477816 */ /* 0x000fe40000000048 */
[----:B------:R-:W-:Y:S01]  /*19810*/  PRMT R73, R73, 0x5410, R74 ;  /* 0x0000541049497816 */ /* 0x000fe2000000004a */
[----:B------:R-:W-:Y:S01]  /*19820*/  HFMA2 R17, R50, R21, R20 ;  /* 0x0000001532117231 */ /* 0x000fe20000000014 */
[-C--:B------:R-:W-:Y:S02]  /*19830*/  HFMA2.MMA R16, R49, R21.reuse, R16 ;  /* 0x0000001531107235 */ /* 0x080fe40000000010 */
[----:B------:R-:W-:Y:S01]  /*19840*/  HFMA2.MMA R19, R2, R21, R19 ;  /* 0x0000001502137235 */ /* 0x000fe20000000013 */
[----:B------:R-:W-:Y:S01]  /*19850*/  HFMA2 R21, R36, R22, R18 ;  /* 0x0000001624157231 */ /* 0x000fe20000000012 */
[----:B------:R-:W-:Y:S01]  /*19860*/  HFMA2.MMA R12, R71, R110, R12 ;  /* 0x0000006e470c7235 */ /* 0x000fe2000000000c */
[----:B------:R-:W-:-:S02]  /*19870*/  HFMA2 R11, R73, R105, R11 ;  /* 0x00000069490b7231 */ /* 0x000fc4000000000b */
[-C--:B------:R-:W-:Y:S01]  /*19880*/  HFMA2 R21, R54, R23.reuse, R21 ;  /* 0x0000001736157231 */ /* 0x080fe20000000015 */
[-C--:B------:R-:W-:Y:S02]  /*19890*/  HFMA2.MMA R20, R57, R22.reuse, R16 ;  /* 0x0000001639147235 */ /* 0x080fe40000000010 */
[----:B------:R-:W-:Y:S01]  /*198a0*/  HFMA2.MMA R75, R56, R22, R19 ;  /* 0x00000016384b7235 */ /* 0x000fe20000000013 */
[----:B------:R-:W-:Y:S02]  /*198b0*/  HFMA2 R22, R55, R22, R17 ;  /* 0x0000001637167231 */ /* 0x000fe40000000011 */
[----:B--2---:R-:W-:Y:S01]  /*198c0*/  HFMA2 R21, R64, R28, R21 ;  /* 0x0000001c40157231 */ /* 0x004fe20000000015 */
[----:B------:R-:W1:Y:S01]  /*198d0*/  LDS.128 R16, [UR5+0x190] ;  /* 0x00019005ff107984 */ /* 0x000e620008000c00 */
        /* <DEDUP_REMOVED lines=9> */
[----:B------:R-:W-:Y:S02]  /*19970*/  HADD2 R76, R21.H0_H0, R21.H1_H1 ;  /* 0x30000015154c7230 */ /* 0x000fe40000000800 */
[----:B------:R-:W-:Y:S01]  /*19980*/  HFMA2 R28, R45, R29, R28 ;  /* 0x0000001d2d1c7231 */ /* 0x000fe2000000001c */
[-C--:B------:R-:W-:Y:S02]  /*19990*/  HFMA2.MMA R22, R48, R29.reuse, R20 ;  /* 0x0000001d30167235 */ /* 0x080fe40000000014 */
[----:B------:R-:W-:Y:S01]  /*199a0*/  HFMA2.MMA R23, R46, R29, R23 ;  /* 0x0000001d2e177235 */ /* 0x000fe20000000017 */
[----:B0-----:R-:W-:-:S04]  /*199b0*/  HFMA2 R29, R62, R24, RZ.H0_H0 ;  /* 0x000000183e1d7231 */ /* 0x001fc800000400ff */
[----:B------:R-:W-:Y:S01]  /*199c0*/  HFMA2 R29, R34, R25, R29 ;  /* 0x00000019221d7231 */ /* 0x000fe2000000001d */
[-C--:B------:R-:W-:Y:S02]  /*199d0*/  HFMA2.MMA R20, R44, R30.reuse, R22 ;  /* 0x0000001e2c147235 */ /* 0x080fe40000000016 */
[----:B------:R-:W-:Y:S01]  /*199e0*/  HFMA2.MMA R23, R42, R30, R23 ;  /* 0x0000001e2a177235 */ /* 0x000fe20000000017 */
[----:B------:R-:W-:Y:S01]  /*199f0*/  HFMA2 R30, R41, R30, R28 ;  /* 0x0000001e291e7231 */ /* 0x000fe2000000001c */
[----:B------:R-:W-:-:S03]  /*19a00*/  HFMA2.MMA R28, R59, R24, RZ ;  /* 0x000000183b1c7235 */ /* 0x000fc600000000ff */
[----:B------:R-:W-:Y:S01]  /*19a10*/  HFMA2 R30, R60, R31, R30 ;  /* 0x0000001f3c1e7231 */ /* 0x000fe2000000001e */
[-C--:B------:R-:W-:Y:S02]  /*19a20*/  HFMA2.MMA R20, R40, R31.reuse, R20 ;  /* 0x0000001f28147235 */ /* 0x080fe40000000014 */
[----:B------:R-:W-:Y:S01]  /*19a30*/  HFMA2.MMA R23, R38, R31, R23 ;  /* 0x0000001f26177235 */ /* 0x000fe20000000017 */
[----:B------:R-:W-:Y:S01]  /*19a40*/  HADD2 R78, R30.H0_H0, R30.H1_H1 ;  /* 0x3000001e1e4e7230 */ /* 0x000fe20000000800 */
[----:B------:R-:W-:Y:S01]  /*19a50*/  HFMA2.MMA R30, R58, R24, RZ ;  /* 0x000000183a1e7235 */ /* 0x000fe200000000ff */
[----:B------:R-:W-:Y:S01]  /*19a60*/  HFMA2 R24, R61, R24, RZ.H0_H0 ;  /* 0x000000183d187231 */ /* 0x000fe200000400ff */
[----:B------:R-:W-:-:S03]  /*19a70*/  HFMA2.MMA R28, R49, R25, R28 ;  /* 0x00000019311c7235 */ /* 0x000fc6000000001c */
[----:B------:R-:W-:Y:S02]  /*19a80*/  HFMA2 R31, R50, R25, R24 ;  /* 0x00000019321f7231 */ /* 0x000fe40000000018 */
[----:B------:R-:W-:Y:S01]  /*19a90*/  HADD2 R75, R20.H0_H0, R20.H1_H1 ;  /* 0x30000014144b7230 */ /* 0x000fe20000000800 */
[----:B------:R-:W-:Y:S01]  /*19aa0*/  HFMA2.MMA R30, R2, R25, R30 ;  /* 0x00000019021e7235 */ /* 0x000fe2000000001e */
[----:B------:R-:W-:Y:S01]  /*19ab0*/  HADD2 R77, R23.H0_H0, R23.H1_H1 ;  /* 0x30000017174d7230 */ /* 0x000fe20000000800 */
[-C--:B------:R-:W-:Y:S01]  /*19ac0*/  HFMA2.MMA R24, R57, R26.reuse, R28 ;  /* 0x0000001a39187235 */ /* 0x080fe2000000001c */
[----:B------:R-:W0:Y:S01]  /*19ad0*/  LDS.128 R20, [UR5+0x200] ;  /* 0x00020005ff147984 */ /* 0x000e220008000c00 */
[-C--:B------:R-:W-:Y:S01]  /*19ae0*/  HFMA2 R25, R36, R26.reuse, R29 ;  /* 0x0000001a24197231 */ /* 0x080fe2000000001d */
[----:B------:R-:W-:Y:S02]  /*19af0*/  PRMT R75, R75, 0x5410, R76 ;  /* 0x000054104b4b7816 */ /* 0x000fe4000000004c */
[----:B------:R-:W-:Y:S01]  /*19b00*/  PRMT R77, R77, 0x5410, R78 ;  /* 0x000054104d4d7816 */ /* 0x000fe2000000004e */
[----:B------:R-:W-:Y:S01]  /*19b10*/  HFMA2.MMA R79, R56, R26, R30 ;  /* 0x0000001a384f7235 */ /* 0x000fe2000000001e */
[----:B------:R-:W-:Y:S01]  /*19b20*/  HFMA2 R26, R55, R26, R31 ;  /* 0x0000001a371a7231 */ /* 0x000fe2000000001f */
[----:B------:R-:W-:Y:S01]  /*19b30*/  HFMA2.MMA R24, R53, R27, R24 ;  /* 0x0000001b35187235 */ /* 0x000fe20000000018 */
[-C--:B------:R-:W-:Y:S01]  /*19b40*/  HFMA2 R25, R54, R27.reuse, R25 ;  /* 0x0000001b36197231 */ /* 0x080fe20000000019 */
[----:B------:R-:W2:Y:S01]  /*19b50*/  LDS.128 R28, [UR5+0x280] ;  /* 0x00028005ff1c7984 */ /* 0x000ea20008000c00 */
[----:B------:R-:W-:Y:S01]  /*19b60*/  HFMA2 R26, R51, R27, R26 ;  /* 0x0000001b331a7231 */ /* 0x000fe2000000001a */
[----:B------:R-:W-:Y:S01]  /*19b70*/  HFMA2.MMA R10, R75, R110, R10 ;  /* 0x0000006e4b0a7235 */ /* 0x000fe2000000000a */
[-C--:B-1----:R-:W-:Y:S01]  /*19b80*/  HFMA2 R25, R64, R16.reuse, R25 ;  /* 0x0000001040197231 */ /* 0x082fe20000000019 */
[----:B------:R-:W-:Y:S01]  /*19b90*/  HFMA2.MMA R79, R52, R27, R79 ;  /* 0x0000001b344f7235 */ /* 0x000fe2000000004f */
[----:B------:R-:W-:Y:S01]  /*19ba0*/  HFMA2 R26, R66, R16, R26 ;  /* 0x00000010421a7231 */ /* 0x000fe2000000001a */
[----:B------:R-:W-:Y:S01]  /*19bb0*/  HFMA2.MMA R24, R63, R16, R24 ;  /* 0x000000103f187235 */ /* 0x000fe20000000018 */
[----:B------:R-:W-:-:S02]  /*19bc0*/  HFMA2 R25, R47, R17, R25 ;  /* 0x000000112f197231 */ /* 0x000fc40000000019 */
[----:B------:R-:W-:Y:S02]  /*19bd0*/  HFMA2 R26, R45, R17, R26 ;  /* 0x000000112d1a7231 */ /* 0x000fe4000000001a */
[----:B------:R-:W-:Y:S01]  /*19be0*/  HFMA2 R9, R77, R105, R9 ;  /* 0x000000694d097231 */ /* 0x000fe20000000009 */
[----:B------:R-:W-:Y:S02]  /*19bf0*/  HFMA2.MMA R79, R65, R16, R79 ;  /* 0x00000010414f7235 */ /* 0x000fe4000000004f */
[----:B------:R-:W-:-:S06]  /*19c00*/  HFMA2.MMA R24, R48, R17, R24 ;  /* 0x0000001130187235 */ /* 0x000fcc0000000018 */
[----:B------:R-:W-:Y:S01]  /*19c10*/  HFMA2.MMA R79, R46, R17, R79 ;  /* 0x000000112e4f7235 */ /* 0x000fe2000000004f */
[----:B------:R-:W-:Y:S01]  /*19c20*/  HFMA2 R17, R43, R18, R25 ;  /* 0x000000122b117231 */ /* 0x000fe20000000019 */
[----:B------:R-:W-:-:S03]  /*19c30*/  HFMA2.MMA R16, R44, R18, R24 ;  /* 0x000000122c107235 */ /* 0x000fc60000000018 */
[----:B------:R-:W-:-:S03]  /*19c40*/  HFMA2 R17, R39, R19, R17 ;  /* 0x0000001327117231 */ /* 0x000fc60000000011 */
[----:B------:R-:W-:Y:S01]  /*19c50*/  HFMA2.MMA R79, R42, R18, R79 ;  /* 0x000000122a4f7235 */ /* 0x000fe2000000004f */
[----:B------:R-:W-:Y:S01]  /*19c60*/  HFMA2 R18, R41, R18, R26 ;  /* 0x0000001229127231 */ /* 0x000fe2000000001a */
[----:B------:R-:W-:Y:S01]  /*19c70*/  HFMA2.MMA R16, R40, R19, R16 ;  /* 0x0000001328107235 */ /* 0x000fe20000000010 */
[----:B------:R-:W-:Y:S01]  /*19c80*/  HADD2 R80, R17.H0_H0, R17.H1_H1 ;  /* 0x3000001111507230 */ /* 0x000fe20000000800 */
[----:B0-----:R-:W-:Y:S01]  /*19c90*/  HFMA2.MMA R17, R62, R20, RZ ;  /* 0x000000143e117235 */ /* 0x001fe200000000ff */
[----:B------:R-:W-:Y:S01]  /*19ca0*/  HFMA2 R18, R60, R19, R18 ;  /* 0x000000133c127231 */ /* 0x000fe20000000012 */
[----:B------:R-:W0:Y:S02]  /*19cb0*/  LDS.128 R24, [UR5+0x210] ;  /* 0x00021005ff187984 */ /* 0x000e240008000c00 */
[----:B------:R-:W-:Y:S01]  /*19cc0*/  HFMA2.MMA R81, R38, R19, R79 ;  /* 0x0000001326517235 */ /* 0x000fe2000000004f */
[----:B------:R-:W-:Y:S01]  /*19cd0*/  HADD2 R82, R18.H0_H0, R18.H1_H1 ;  /* 0x3000001212527230 */ /* 0x000fe20000000800 */
[----:B------:R-:W-:-:S02]  /*19ce0*/  HFMA2.MMA R19, R58, R20, RZ ;  /* 0x000000143a137235 */ /* 0x000fc400000000ff */
[----:B------:R-:W-:Y:S01]  /*19cf0*/  HADD2 R79, R16.H0_H0, R16.H1_H1 ;  /* 0x30000010104f7230 */ /* 0x000fe20000000800 */
[----:B------:R-:W-:Y:S01]  /*19d00*/  HFMA2.MMA R18, R34, R21, R17 ;  /* 0x0000001522127235 */ /* 0x000fe20000000011 */
[-C--:B------:R-:W-:Y:S01]  /*19d10*/  HFMA2 R16, R59, R20.reuse, RZ.H0_H0 ;  /* 0x000000143b107231 */ /* 0x080fe200000400ff */
[-C--:B--2---:R-:W-:Y:S01]  /*19d20*/  HFMA2.MMA R58, R58, R28.reuse, RZ ;  /* 0x0000001c3a3a7235 */ /* 0x084fe200000000ff */
[----:B------:R-:W-:Y:S01]  /*19d30*/  HFMA2 R20, R61, R20, RZ.H0_H0 ;  /* 0x000000143d147231 */ /* 0x000fe200000400ff */
[----:B------:R-:W-:Y:S01]  /*19d40*/  HFMA2.MMA R62, R62, R28, RZ ;  /* 0x0000001c3e3e7235 */ /* 0x000fe200000000ff */
[-C--:B------:R-:W-:Y:S01]  /*19d50*/  HFMA2 R16, R49, R21.reuse, R16 ;  /* 0x0000001531107231 */ /* 0x080fe20000000010 */
[----:B------:R-:W-:Y:S01]  /*19d60*/  HFMA2.MMA R19, R2, R21, R19 ;  /* 0x0000001502137235 */ /* 0x000fe20000000013 */
[C---:B------:R-:W-:Y:S01]  /*19d70*/  HFMA2 R17, R50.reuse, R21, R20 ;  /* 0x0000001532117231 */ /* 0x040fe20000000014 */
[----:B------:R-:W-:Y:S01]  /*19d80*/  HFMA2.MMA R21, R36, R22, R18 ;  /* 0x0000001624157235 */ /* 0x000fe20000000012 */
[----:B------:R-:W-:Y:S01]  /*19d90*/  HFMA2 R20, R57, R22, R16 ;  /* 0x0000001639147231 */ /* 0x000fe20000000010 */
[----:B------:R-:W-:Y:S01]  /*19da0*/  PRMT R79, R79, 0x5410, R80 ;  /* 0x000054104f4f7816 */ /* 0x000fe20000000050 */
[-C--:B------:R-:W-:Y:S01]  /*19db0*/  HFMA2 R59, R59, R28.reuse, RZ.H0_H0 ;  /* 0x0000001c3b3b7231 */ /* 0x080fe200000400ff */
[----:B------:R-:W-:Y:S01]  /*19dc0*/  HFMA2.MMA R62, R34, R29, R62 ;  /* 0x0000001d223e7235 */ /* 0x000fe2000000003e */
[----:B------:R-:W-:Y:S01]  /*19dd0*/  HFMA2 R61, R61, R28, RZ.H0_H0 ;  /* 0x0000001c3d3d7231 */ /* 0x000fe200000400ff */
[----:B------:R-:W-:Y:S01]  /*19de0*/  HFMA2.MMA R83, R56, R22, R19 ;  /* 0x0000001638537235 */ /* 0x000fe20000000013 */
[----:B------:R-:W-:Y:S01]  /*19df0*/  HFMA2 R22, R55, R22, R17 ;  /* 0x0000001637167231 */ /* 0x000fe20000000011 */
[----:B------:R-:W-:Y:S01]  /*19e00*/  HFMA2.MMA R28, R2, R29, R58 ;  /* 0x0000001d021c7235 */ /* 0x000fe2000000003a */
[----:B------:R-:W1:Y:S01]  /*19e10*/  LDS.128 R16, [UR5+0x290] ;  /* 0x00029005ff107984 */ /* 0x000e620008000c00 */
        /* <DEDUP_REMOVED lines=8> */
[----:B------:R-:W-:Y:S01]  /*19ea0*/  UIADD3 UR5, UR5, 0x20, URZ ;  /* 0x0000002005057890 */ /* 0x000fe2000fffe03f */
[----:B------:R-:W-:Y:S01]  /*19eb0*/  HFMA2 R61, R50, R29, R61 ;  /* 0x0000001d323d7231 */ /* 0x000fe2000000003d */
[----:B------:R-:W-:Y:S01]  /*19ec0*/  HFMA2.MMA R62, R54, R31, R62 ;  /* 0x0000001f363e7235 */ /* 0x000fe2000000003e */
[-C--:B------:R-:W-:Y:S01]  /*19ed0*/  HFMA2 R59, R53, R31.reuse, R59 ;  /* 0x0000001f353b7231 */ /* 0x080fe2000000003b */
[----:B------:R-:W-:Y:S01]  /*19ee0*/  HFMA2.MMA R8, R79, R110, R8 ;  /* 0x0000006e4f087235 */ /* 0x000fe20000000008 */
[----:B------:R-:W-:Y:S01]  /*19ef0*/  HFMA2 R61, R55, R30, R61 ;  /* 0x0000001e373d7231 */ /* 0x000fe2000000003d */
[----:B------:R-:W-:Y:S01]  /*19f00*/  HFMA2.MMA R28, R52, R31, R28 ;  /* 0x0000001f341c7235 */ /* 0x000fe2000000001c */
[-C--:B0-----:R-:W-:Y:S01]  /*19f10*/  HFMA2 R21, R64, R24.reuse, R21 ;  /* 0x0000001840157231 */ /* 0x081fe20000000015 */
[-C--:B------:R-:W-:Y:S01]  /*19f20*/  HFMA2.MMA R20, R63, R24.reuse, R20 ;  /* 0x000000183f147235 */ /* 0x080fe20000000014 */
[----:B------:R-:W-:Y:S01]  /*19f30*/  HFMA2 R61, R51, R31, R61 ;  /* 0x0000001f333d7231 */ /* 0x000fe2000000003d */
[----:B------:R-:W-:Y:S01]  /*19f40*/  HFMA2.MMA R23, R65, R24, R83 ;  /* 0x0000001841177235 */ /* 0x000fe20000000053 */
[----:B------:R-:W-:Y:S01]  /*19f50*/  HFMA2 R24, R66, R24, R22 ;  /* 0x0000001842187231 */ /* 0x000fe20000000016 */
[----:B------:R-:W-:Y:S01]  /*19f60*/  MOV R31, R37 ;  /* 0x00000025001f7202 */ /* 0x000fe20000000f00 */
        /* <DEDUP_REMOVED lines=13> */
[-C--:B-1----:R-:W-:Y:S01]  /*1a040*/  HFMA2.MMA R24, R63, R16.reuse, R59 ;  /* 0x000000103f187235 */ /* 0x082fe2000000003b */
        /* <DEDUP_REMOVED lines=11> */
[----:B------:R-:W-:Y:S01]  /*1a100*/  PRMT R81, R81, 0x5410, R82 ;  /* 0x0000541051517816 */ /* 0x000fe20000000052 */
[----:B------:R-:W-:-:S02]  /*1a110*/  HFMA2 R62, R39, R19, R62 ;  /* 0x00000013273e7231 */ /* 0x000fc4000000003e */
        /* <DEDUP_REMOVED lines=9> */
[----:B------:R-:W-:Y:S01]  /*1a1b0*/  HFMA2 R7, R81, R105, R7 ;  /* 0x0000006951077231 */ /* 0x000fe20000000007 */
[----:B------:R-:W-:Y:S01]  /*1a1c0*/  HFMA2.MMA R28, R38, R19, R28 ;  /* 0x00000013261c7235 */ /* 0x000fe2000000001c */
[----:B------:R-:W-:Y:S01]  /*1a1d0*/  PRMT R23, R23, 0x5410, R30 ;  /* 0x0000541017177816 */ /* 0x000fe2000000001e */
[----:B------:R-:W-:Y:S01]  /*1a1e0*/  HFMA2.MMA R6, R20, R110, R6 ;  /* 0x0000006e14067235 */ /* 0x000fe20000000006 */
[----:B------:R-:W-:-:S03]  /*1a1f0*/  MOV R30, R0 ;  /* 0x00000000001e7202 */ /* 0x000fc60000000f00 */
[----:B------:R-:W-:Y:S02]  /*1a200*/  HFMA2 R5, R23, R105, R5 ;  /* 0x0000006917057231 */ /* 0x000fe40000000005 */
[----:B------:R-:W-:Y:S02]  /*1a210*/  HADD2 R22, R22.H0_H0, R22.H1_H1 ;  /* 0x3000001616167230 */ /* 0x000fe40000000800 */
[----:B------:R-:W-:-:S03]  /*1a220*/  HADD2 R28, R28.H0_H0, R28.H1_H1 ;  /* 0x3000001c1c1c7230 */ /* 0x000fc60000000800 */
[----:B------:R-:W-:Y:S02]  /*1a230*/  PRMT R22, R22, 0x5410, R62 ;  /* 0x0000541016167816 */ /* 0x000fe4000000003e */
[----:B------:R-:W-:-:S04]  /*1a240*/  PRMT R28, R28, 0x5410, R61 ;  /* 0x000054101c1c7816 */ /* 0x000fc8000000003d */
[----:B------:R-:W-:Y:S01]  /*1a250*/  HFMA2.MMA R4, R22, R110, R4 ;  /* 0x0000006e16047235 */ /* 0x000fe20000000004 */
[----:B------:R-:W-:Y:S01]  /*1a260*/  HFMA2 R3, R28, R105, R3 ;  /* 0x000000691c037231 */ /* 0x000fe20000000003 */
[----:B------:R-:W-:Y:S09]  /*1a270*/  @!P0 BRA P1, `(.L_x_3287) ;  /* 0xffffffe8000c8947 */ /* 0x000ff2000083ffff */
.L_x_3286:
        /* <DEDUP_REMOVED lines=9> */
.L_x_3291:
[----:B------:R-:W0:Y:S02]  /*1a310*/  LDS R16, [R14] ;  /* 0x000000000e107984 */ /* 0x000e240000000800 */
[----:B0-----:R-:W-:-:S06]  /*1a320*/  HADD2 R17, R16, R19 ;  /* 0x0000001310117230 */ /* 0x001fcc0000000000 */
[----:B------:R-:W0:Y:S02]  /*1a330*/  ATOMS.CAST.SPIN R17, [R14], R16, R17 ;  /* 0x000000100e11738d */ /* 0x000e240001800011 */
[----:B0-----:R-:W-:-:S13]  /*1a340*/  ISETP.EQ.U32.AND P0, PT, R17, 0x1, PT ;  /* 0x000000011100780c */ /* 0x001fda0003f02070 */
[----:B------:R-:W-:Y:S05]  /*1a350*/  @!P0 BRA `(.L_x_3291) ;  /* 0xfffffffc00ec8947 */ /* 0x000fea000383ffff */
[----:B------:R-:W-:Y:S05]  /*1a360*/  BRA `(.L_x_3289) ;  /* 0x00000000000c7947 */ /* 0x000fea0003800000 */
.L_x_3290:
[----:B------:R-:W2:Y:S02]  /*1a370*/  LD.E R0, desc[UR8][R32.64] ;  /* 0x0000000820007980 */ /* 0x000ea4000c101900 */
[----:B--2---:R-:W-:-:S05]  /*1a380*/  IADD3 R13, R19, R0, RZ ;  /* 0x00000000130d7210 */ /* 0x004fca0007ffe0ff */
[----:B------:R0:W-:Y:S02]  /*1a390*/  ST.E desc[UR8][R32.64], R13 ;  /* 0x0000000d20007985 */ /* 0x0001e4000c101908 */
.L_x_3289:
[----:B------:R-:W-:Y:S05]  /*1a3a0*/  BSYNC B0 ;  /* 0x0000000000007941 */ /* 0x000fea0003800000 */
.L_x_3288:
        /* <DEDUP_REMOVED lines=9> */
.L_x_3295:
[----:B------:R-:W1:Y:S02]  /*1a440*/  LDS R18, [R14+0x4] ;  /* 0x000004000e127984 */ /* 0x000e640000000800 */
[----:B-1----:R-:W-:-:S10]  /*1a450*/  HFMA2.MMA R19, R18, 1, 1, R21 ;  /* 0x3c003c0012137835 */ /* 0x002fd40000000015 */
[----:B------:R-:W1:Y:S02]  /*1a460*/  ATOMS.CAST.SPIN R19, [R14+0x4], R18, R19 ;  /* 0x000004120e13738d */ /* 0x000e640001800013 */
[----:B-1----:R-:W-:-:S13]  /*1a470*/  ISETP.EQ.U32.AND P0, PT, R19, 0x1, PT ;  /* 0x000000011300780c */ /* 0x002fda0003f02070 */
[----:B------:R-:W-:Y:S05]  /*1a480*/  @!P0 BRA `(.L_x_3295) ;  /* 0xfffffffc00ec8947 */ /* 0x000fea000383ffff */
[----:B------:R-:W-:Y:S05]  /*1a490*/  BRA `(.L_x_3293) ;  /* 0x00000000000c7947 */ /* 0x000fea0003800000 */
.L_x_3294:
[----:B------:R-:W0:Y:S02]  /*1a4a0*/  LD.E R0, desc[UR8][R32.64+0x4] ;  /* 0x0000040820007980 */ /* 0x000e24000c101900 */
[----:B0-----:R-:W-:-:S05]  /*1a4b0*/  IADD3 R13, R21, R0, RZ ;  /* 0x00000000150d7210 */ /* 0x001fca0007ffe0ff */
[----:B------:R1:W-:Y:S02]  /*1a4c0*/  ST.E desc[UR8][R32.64+0x4], R13 ;  /* 0x0000040d20007985 */ /* 0x0003e4000c101908 */
.L_x_3293:
[----:B------:R-:W-:Y:S05]  /*1a4d0*/  BSYNC B0 ;  /* 0x0000000000007941 */ /* 0x000fea0003800000 */
.L_x_3292:
        /* <DEDUP_REMOVED lines=10> */
.L_x_3299:
[----:B------:R-:W0:Y:S02]  /*1a580*/  LDS R14, [R12] ;  /* 0x000000000c0e7984 */ /* 0x000e240000000800 */
[----:B0-----:R-:W-:-:S06]  /*1a590*/  HADD2 R15, R14, R19 ;  /* 0x000000130e0f7230 */ /* 0x001fcc0000000000 */
[----:B------:R-:W0:Y:S02]  /*1a5a0*/  ATOMS.CAST.SPIN R15, [R12], R14, R15 ;  /* 0x0000000e0c0f738d */ /* 0x000e24000180000f */
[----:B0-----:R-:W-:-:S13]  /*1a5b0*/  ISETP.EQ.U32.AND P0, PT, R15, 0x1, PT ;  /* 0x000000010f00780c */ /* 0x001fda0003f02070 */
[----:B------:R-:W-:Y:S05]  /*1a5c0*/  @!P0 BRA `(.L_x_3299) ;  /* 0xfffffffc00ec8947 */ /* 0x000fea000383ffff */
[----:B------:R-:W-:Y:S05]  /*1a5d0*/  BRA `(.L_x_3297) ;  /* 0x00000000000c7947 */ /* 0x000fea0003800000 */
.L_x_3298:
[----:B------:R-:W2:Y:S02]  /*1a5e0*/  LD.E R0, desc[UR8][R32.64] ;  /* 0x0000000820007980 */ /* 0x000ea4000c101900 */
[----:B--2---:R-:W-:-:S05]  /*1a5f0*/  IADD3 R11, R19, R0, RZ ;  /* 0x00000000130b7210 */ /* 0x004fca0007ffe0ff */
[----:B------:R0:W-:Y:S02]  /*1a600*/  ST.E desc[UR8][R32.64], R11 ;  /* 0x0000000b20007985 */ /* 0x0001e4000c101908 */
.L_x_3297:
[----:B------:R-:W-:Y:S05]  /*1a610*/  BSYNC B0 ;  /* 0x0000000000007941 */ /* 0x000fea0003800000 */
.L_x_3296:
[----:B------:R-:W-:-:S05]  /*1a620*/  IMAD.WIDE R12, R111, 0x2, R16 ;  /* 0x000000026f0c7825 */ /* 0x000fca00078e0210 */
[----:B------:R1:W-:Y:S01]  /*1a630*/  ATOM.E.ADD.F16x2.RN.STRONG.GPU P0, RZ, desc[UR8][R12.64], R21 ;  /* 0x000000150cff79a2 */ /* 0x0003e2000810e1c8 */
[----:B------:R-:W-:Y:S04]  /*1a640*/  BSSY B0, `(.L_x_3300) ;  /* 0x000000e000007945 */ /* 0x000fe80003800000 */
[----:B-1----:R-:W-:Y:S05]  /*1a650*/  @P0 BRA `(.L_x_3301) ;  /* 0x0000000000300947 */ /* 0x002fea0003800000 */
[----:B------:R-:W1:Y:S02]  /*1a660*/  QSPC.E.S P0, RZ, [R12] ;  /* 0x000000000cff73aa */ /* 0x000e640000000500 */
[----:B-1----:R-:W-:Y:S05]  /*1a670*/  @!P0 BRA `(.L_x_3302) ;  /* 0x00000000001c8947 */ /* 0x002fea0003800000 */
[----:B------:R-:W-:-:S07]  /*1a680*/  MOV R12, R12 ;  /* 0x0000000c000c7202 */ /* 0x000fce0000000f00 */
.L_x_3303:
[----:B------:R-:W1:Y:S02]  /*1a690*/  LDS R14, [R12] ;  /* 0x000000000c0e7984 */ /* 0x000e640000000800 */
[----:B-1----:R-:W-:-:S10]  /*1a6a0*/  HFMA2.MMA R15, R14, 1, 1, R21 ;  /* 0x3c003c000e0f7835 */ /* 0x002fd40000000015 */
[----:B------:R-:W1:Y:S02]  /*1a6b0*/  ATOMS.CAST.SPIN R15, [R12], R14, R15 ;  /* 0x0000000e0c0f738d */ /* 0x000e64000180000f */
[----:B-1----:R-:W-:-:S13]  /*1a6c0*/  ISETP.EQ.U32.AND P0, PT, R15, 0x1, PT ;  /* 0x000000010f00780c */ /* 0x002fda0003f02070 */
[----:B------:R-:W-:Y:S05]  /*1a6d0*/  @!P0 BRA `(.L_x_3303) ;  /* 0xfffffffc00ec8947 */ /* 0x000fea000383ffff */
[----:B------:R-:W-:Y:S05]  /*1a6e0*/  BRA `(.L_x_3301) ;  /* 0x00000000000c7947 */ /* 0x000fea0003800000 */
.L_x_3302:
[----:B------:R-:W0:Y:S02]  /*1a6f0*/  LD.E R0, desc[UR8][R12.64] ;  /* 0x000000080c007980 */ /* 0x000e24000c101900 */
[----:B0-----:R-:W-:-:S05]  /*1a700*/  IADD3 R11, R21, R0, RZ ;  /* 0x00000000150b7210 */ /* 0x001fca0007ffe0ff */
[----:B------:R1:W-:Y:S02]  /*1a710*/  ST.E desc[UR8][R12.64], R11 ;  /* 0x0000000b0c007985 */ /* 0x0003e4000c101908 */
.L_x_3301:
[----:B------:R-:W-:Y:S05]  /*1a720*/  BSYNC B0 ;  /* 0x0000000000007941 */ /* 0x000fea0003800000 */
.L_x_3300:
        /* <DEDUP_REMOVED lines=10> */
.L_x_3307:
[----:B-1----:R-:W1:Y:S02]  /*1a7d0*/  LDS R12, [R10] ;  /* 0x000000000a0c7984 */ /* 0x002e640000000800 */
[----:B-1----:R-:W-:-:S06]  /*1a7e0*/  HADD2 R13, R12, R17 ;  /* 0x000000110c0d7230 */ /* 0x002fcc0000000000 */
[----:B------:R-:W1:Y:S02]  /*1a7f0*/  ATOMS.CAST.SPIN R13, [R10], R12, R13 ;  /* 0x0000000c0a0d738d */ /* 0x000e64000180000d */
[----:B-1----:R-:W-:-:S13]  /*1a800*/  ISETP.EQ.U32.AND P0, PT, R13, 0x1, PT ;  /* 0x000000010d00780c */ /* 0x002fda0003f02070 */
[----:B------:R-:W-:Y:S05]  /*1a810*/  @!P0 BRA `(.L_x_3307) ;  /* 0xfffffffc00ec8947 */ /* 0x000fea000383ffff */
[----:B------:R-:W-:Y:S05]  /*1a820*/  BRA `(.L_x_3305) ;  /* 0x00000000000c7947 */ /* 0x000fea0003800000 */
.L_x_3306:
[----:B------:R-:W2:Y:S02]  /*1a830*/  LD.E R0, desc[UR8][R14.64] ;  /* 0x000000080e007980 */ /* 0x000ea4000c101900 */
[----:B--2---:R-:W-:-:S05]  /*1a840*/  IADD3 R9, R17, R0, RZ ;  /* 0x0000000011097210 */ /* 0x004fca0007ffe0ff */
[----:B------:R2:W-:Y:S02]  /*1a850*/  ST.E desc[UR8][R14.64], R9 ;  /* 0x000000090e007985 */ /* 0x0005e4000c101908 */
.L_x_3305:
[----:B------:R-:W-:Y:S05]  /*1a860*/  BSYNC B0 ;  /* 0x0000000000007941 */ /* 0x000fea0003800000 */
.L_x_3304:
        /* <DEDUP_REMOVED lines=11> */
.L_x_3311:
[----:B------:R-:W0:Y:S02]  /*1a920*/  LDS R16, [R12] ;  /* 0x000000000c107984 */ /* 0x000e240000000800 */
[----:B0-----:R-:W-:-:S06]  /*1a930*/  HADD2 R17, R16, R19 ;  /* 0x0000001310117230 */ /* 0x001fcc0000000000 */
[----:B------:R-:W0:Y:S02]  /*1a940*/  ATOMS.CAST.SPIN R17, [R12], R16, R17 ;  /* 0x000000100c11738d */ /* 0x000e240001800011 */
[----:B0-----:R-:W-:-:S13]  /*1a950*/  ISETP.EQ.U32.AND P0, PT, R17, 0x1, PT ;  /* 0x000000011100780c */ /* 0x001fda0003f02070 */
[----:B------:R-:W-:Y:S05]  /*1a960*/  @!P0 BRA `(.L_x_3311) ;  /* 0xfffffffc00ec8947 */ /* 0x000fea000383ffff */
[----:B------:R-:W-:Y:S05]  /*1a970*/  BRA `(.L_x_3309) ;  /* 0x00000000000c7947 */ /* 0x000fea0003800000 */
.L_x_3310:
[----:B------:R-:W2:Y:S02]  /*1a980*/  LD.E R0, desc[UR8][R12.64] ;  /* 0x000000080c007980 */ /* 0x000ea4000c101900 */
[----:B--2---:R-:W-:-:S05]  /*1a990*/  IADD3 R9, R19, R0, RZ ;  /* 0x0000000013097210 */ /* 0x004fca0007ffe0ff */
[----:B------:R0:W-:Y:S02]  /*1a9a0*/  ST.E desc[UR8][R12.64], R9 ;  /* 0x000000090c007985 */ /* 0x0001e4000c101908 */
.L_x_3309:
[----:B------:R-:W-:Y:S05]  /*1a9b0*/  BSYNC B0 ;  /* 0x0000000000007941 */ /* 0x000fea0003800000 */
.L_x_3308:
        /* <DEDUP_REMOVED lines=10> */
.L_x_3315:
[----:B------:R-:W0:Y:S02]  /*1aa60*/  LDS R16, [R8] ;  /* 0x0000000008107984 */ /* 0x000e240000000800 */
[----:B0-----:R-:W-:-:S06]  /*1aa70*/  HADD2 R17, R16, R19 ;  /* 0x0000001310117230 */ /* 0x001fcc0000000000 */
[----:B------:R-:W0:Y:S02]  /*1aa80*/  ATOMS.CAST.SPIN R17, [R8], R16, R17 ;  /* 0x000000100811738d */ /* 0x000e240001800011 */
[----:B0-----:R-:W-:-:S13]  /*1aa90*/  ISETP.EQ.U32.AND P0, PT, R17, 0x1, PT ;  /* 0x000000011100780c */ /* 0x001fda0003f02070 */
[----:B------:R-:W-:Y:S05]  /*1aaa0*/  @!P0 BRA `(.L_x_3315) ;  /* 0xfffffffc00ec8947 */ /* 0x000fea000383ffff */
[----:B------:R-:W-:Y:S05]  /*1aab0*/  BRA `(.L_x_3313) ;  /* 0x00000000000c7947 */ /* 0x000fea0003800000 */
.L_x_3314:
[----:B------:R-:W3:Y:S02]  /*1aac0*/  LD.E R0, desc[UR8][R12.64] ;  /* 0x000000080c007980 */ /* 0x000ee4000c101900 */
[----:B---3--:R-:W-:-:S05]  /*1aad0*/  IADD3 R7, R19, R0, RZ ;  /* 0x0000000013077210 */ /* 0x008fca0007ffe0ff */
[----:B------:R0:W-:Y:S02]  /*1aae0*/  ST.E desc[UR8][R12.64], R7 ;  /* 0x000000070c007985 */ /* 0x0001e4000c101908 */
.L_x_3313:
[----:B------:R-:W-:Y:S05]  /*1aaf0*/  BSYNC B0 ;  /* 0x0000000000007941 */ /* 0x000fea0003800000 */
.L_x_3312:
        /* <DEDUP_REMOVED lines=8> */
.L_x_3319:
[----:B------:R-:W1:Y:S02]  /*1ab80*/  LDS R14, [R8] ;  /* 0x00000000080e7984 */ /* 0x000e640000000800 */
[----:B-1----:R-:W-:-:S10]  /*1ab90*/  HFMA2.MMA R15, R14, 1, 1, R21 ;  /* 0x3c003c000e0f7835 */ /* 0x002fd40000000015 */
[----:B------:R-:W1:Y:S02]  /*1aba0*/  ATOMS.CAST.SPIN R15, [R8], R14, R15 ;  /* 0x0000000e080f738d */ /* 0x000e64000180000f */
[----:B-1----:R-:W-:-:S13]  /*1abb0*/  ISETP.EQ.U32.AND P0, PT, R15, 0x1, PT ;  /* 0x000000010f00780c */ /* 0x002fda0003f02070 */
[----:B------:R-:W-:Y:S05]  /*1abc0*/  @!P0 BRA `(.L_x_3319) ;  /* 0xfffffffc00ec8947 */ /* 0x000fea000383ffff */
[----:B------:R-:W-:Y:S05]  /*1abd0*/  BRA `(.L_x_3317) ;  /* 0x00000000000c7947 */ /* 0x000fea0003800000 */
.L_x_3318:
[----:B------:R-:W0:Y:S02]  /*1abe0*/  LD.E R0, desc[UR8][R8.64] ;  /* 0x0000000808007980 */ /* 0x000e24000c101900 */
[----:B0-----:R-:W-:-:S05]  /*1abf0*/  IADD3 R7, R21, R0, RZ ;  /* 0x0000000015077210 */ /* 0x001fca0007ffe0ff */
[----:B------:R1:W-:Y:S02]  /*1ac00*/  ST.E desc[UR8][R8.64], R7 ;  /* 0x0000000708007985 */ /* 0x0003e4000c101908 */
.L_x_3317:
[----:B------:R-:W-:Y:S05]  /*1ac10*/  BSYNC B0 ;  /* 0x0000000000007941 */ /* 0x000fea0003800000 */
.L_x_3316:
        /* <DEDUP_REMOVED lines=10> */
.L_x_3323:
[----:B------:R-:W1:Y:S02]  /*1acc0*/  LDS R14, [R6] ;  /* 0x00000000060e7984 */ /* 0x000e640000000800 */
[----:B-1----:R-:W-:-:S06]  /*1acd0*/  HADD2 R15, R14, R17 ;  /* 0x000000110e0f7230 */ /* 0x002fcc0000000000 */
[----:B------:R-:W1:Y:S02]  /*1ace0*/  ATOMS.CAST.SPIN R15, [R6], R14, R15 ;  /* 0x0000000e060f738d */ /* 0x000e64000180000f */
[----:B-1----:R-:W-:-:S13]  /*1acf0*/  ISETP.EQ.U32.AND P0, PT, R15, 0x1, PT ;  /* 0x000000010f00780c */ /* 0x002fda0003f02070 */
[----:B------:R-:W-:Y:S05]  /*1ad00*/  @!P0 BRA `(.L_x_3323) ;  /* 0xfffffffc00ec8947 */ /* 0x000fea000383ffff */
[----:B------:R-:W-:Y:S05]  /*1ad10*/  BRA `(.L_x_3321) ;  /* 0x00000000000c7947 */ /* 0x000fea0003800000 */
.L_x_3322:
[----:B------:R-:W2:Y:S02]  /*1ad20*/  LD.E R0, desc[UR8][R8.64] ;  /* 0x0000000808007980 */ /* 0x000ea4000c101900 */
[----:B--2---:R-:W-:-:S05]  /*1ad30*/  IADD3 R5, R17, R0, RZ ;  /* 0x0000000011057210 */ /* 0x004fca0007ffe0ff */
[----:B------:R1:W-:Y:S02]  /*1ad40*/  ST.E desc[UR8][R8.64], R5 ;  /* 0x0000000508007985 */ /* 0x0003e4000c101908 */
.L_x_3321:
[----:B------:R-:W-:Y:S05]  /*1ad50*/  BSYNC B0 ;  /* 0x0000000000007941 */ /* 0x000fea0003800000 */
.L_x_3320:
        /* <DEDUP_REMOVED lines=8> */
.L_x_3327:
[----:B------:R-:W0:Y:S02]  /*1ade0*/  LDS R12, [R6] ;  /* 0x00000000060c7984 */ /* 0x000e240000000800 */
[----:B0-----:R-:W-:-:S10]  /*1adf0*/  HFMA2.MMA R13, R12, 1, 1, R19 ;  /* 0x3c003c000c0d7835 */ /* 0x001fd40000000013 */
[----:B------:R-:W0:Y:S02]  /*1ae00*/  ATOMS.CAST.SPIN R13, [R6], R12, R13 ;  /* 0x0000000c060d738d */ /* 0x000e24000180000d */
[----:B0-----:R-:W-:-:S13]  /*1ae10*/  ISETP.EQ.U32.AND P0, PT, R13, 0x1, PT ;  /* 0x000000010d00780c */ /* 0x001fda0003f02070 */
[----:B------:R-:W-:Y:S05]  /*1ae20*/  @!P0 BRA `(.L_x_3327) ;  /* 0xfffffffc00ec8947 */ /* 0x000fea000383ffff */
[----:B------:R-:W-:Y:S05]  /*1ae30*/  BRA `(.L_x_3325) ;  /* 0x00000000000c7947 */ /* 0x000fea0003800000 */
.L_x_3326:
[----:B------:R-:W1:Y:S02]  /*1ae40*/  LD.E R0, desc[UR8][R6.64] ;  /* 0x0000000806007980 */ /* 0x000e64000c101900 */
[----:B-1----:R-:W-:-:S05]  /*1ae50*/  IADD3 R5, R19, R0, RZ ;  /* 0x0000000013057210 */ /* 0x002fca0007ffe0ff */
[----:B------:R0:W-:Y:S02]  /*1ae60*/  ST.E desc[UR8][R6.64], R5 ;  /* 0x0000000506007985 */ /* 0x0001e4000c101908 */
.L_x_3325:
[----:B------:R-:W-:Y:S05]  /*1ae70*/  BSYNC B0 ;  /* 0x0000000000007941 */ /* 0x000fea0003800000 */
.L_x_3324:
[----:B------:R-:W-:Y:S01]  /*1ae80*/  MOV R2, R4 ;  /* 0x0000000400027202 */ /* 0x000fe20000000f00 */
[----:B01----:R-:W-:-:S04]  /*1ae90*/  IMAD.WIDE R4, R111, 0x2, R8 ;  /* 0x000000026f047825 */ /* 0x003fc800078e0208 */
        /* <DEDUP_REMOVED lines=9> */
.L_x_3331:
[----:B------:R-:W0:Y:S02]  /*1af30*/  LDS R4, [R2] ;  /* 0x0000000002047984 */ /* 0x000e240000000800 */
[----:B0-----:R-:W-:-:S06]  /*1af40*/  HADD2 R5, R4, R7 ;  /* 0x0000000704057230 */ /* 0x001fcc0000000000 */
[----:B------:R-:W0:Y:S02]  /*1af50*/  ATOMS.CAST.SPIN R5, [R2], R4, R5 ;  /* 0x000000040205738d */ /* 0x000e240001800005 */
[----:B0-----:R-:W-:-:S13]  /*1af60*/  ISETP.EQ.U32.AND P0, PT, R5, 0x1, PT ;  /* 0x000000010500780c */ /* 0x001fda0003f02070 */
[----:B------:R-:W-:Y:S05]  /*1af70*/  @!P0 BRA `(.L_x_3331) ;  /* 0xfffffffc00ec8947 */ /* 0x000fea000383ffff */
[----:B------:R-:W-:Y:S05]  /*1af80*/  BRA `(.L_x_3329) ;  /* 0x00000000000c7947 */ /* 0x000fea0003800000 */
.L_x_3330:
[----:B------:R-:W2:Y:S02]  /*1af90*/  LD.E R0, desc[UR8][R4.64] ;  /* 0x0000000804007980 */ /* 0x000ea4000c101900 */
[----:B--2---:R-:W-:-:S05]  /*1afa0*/  IADD3 R3, R7, R0, RZ ;  /* 0x0000000007037210 */ /* 0x004fca0007ffe0ff */
[----:B------:R0:W-:Y:S02]  /*1afb0*/  ST.E desc[UR8][R4.64], R3 ;  /* 0x0000000304007985 */ /* 0x0001e4000c101908 */
.L_x_3329:
[----:B------:R-:W-:Y:S05]  /*1afc0*/  BSYNC B0 ;  /* 0x0000000000007941 */ /* 0x000fea0003800000 */
.L_x_3328:
[----:B------:R-:W-:-:S04]  /*1afd0*/  IADD3 R2, P0, R10, R8, RZ ;  /* 0x000000080a027210 */ /* 0x000fc80007f1e0ff */
[----:B0-----:R-:W-:-:S08]  /*1afe0*/  IADD3.X R3, R11, R9, RZ, P0, !PT ;  /* 0x000000090b037210 */ /* 0x001fd000007fe4ff */
[----:B------:R0:W-:Y:S02]  /*1aff0*/  ATOM.E.ADD.F16x2.RN.STRONG.GPU P0, RZ, desc[UR8][R2.64], R13 ;  /* 0x0000000d02ff79a2 */ /* 0x0001e4000810e1c8 */
[----:B0-----:R-:W-:Y:S05]  /*1b000*/  @P0 EXIT ;  /* 0x000000000000094d */ /* 0x001fea0003800000 */
[----:B------:R-:W0:Y:S02]  /*1b010*/  QSPC.E.S P0, RZ, [R2] ;  /* 0x0000000002ff73aa */ /* 0x000e240000000500 */
[----:B0-----:R-:W-:Y:S05]  /*1b020*/  @!P0 BRA `(.L_x_3332) ;  /* 0x00000000001c8947 */ /* 0x001fea0003800000 */
[----:B------:R-:W-:-:S07]  /*1b030*/  MOV R2, R2 ;  /* 0x0000000200027202 */ /* 0x000fce0000000f00 */
.L_x_3333:
[----:B------:R-:W0:Y:S02]  /*1b040*/  LDS R4, [R2] ;  /* 0x0000000002047984 */ /* 0x000e240000000800 */
[----:B0-----:R-:W-:-:S10]  /*1b050*/  HFMA2.MMA R5, R4, 1, 1, R13 ;  /* 0x3c003c0004057835 */ /* 0x001fd4000000000d */
[----:B------:R-:W0:Y:S02]  /*1b060*/  ATOMS.CAST.SPIN R5, [R2], R4, R5 ;  /* 0x000000040205738d */ /* 0x000e240001800005 */
[----:B0-----:R-:W-:-:S13]  /*1b070*/  ISETP.EQ.U32.AND P0, PT, R5, 0x1, PT ;  /* 0x000000010500780c */ /* 0x001fda0003f02070 */
[----:B------:R-:W-:Y:S05]  /*1b080*/  @!P0 BRA `(.L_x_3333) ;  /* 0xfffffffc00ec8947 */ /* 0x000fea000383ffff */
[----:B------:R-:W-:Y:S05]  /*1b090*/  EXIT ;  /* 0x000000000000794d */ /* 0x000fea0003800000 */
.L_x_3332:
[----:B------:R-:W2:Y:S02]  /*1b0a0*/  LD.E R0, desc[UR8][R2.64] ;  /* 0x0000000802007980 */ /* 0x000ea4000c101900 */
[----:B--2---:R-:W-:-:S05]  /*1b0b0*/  IADD3 R5, R13, R0, RZ ;  /* 0x000000000d057210 */ /* 0x004fca0007ffe0ff */
[----:B------:R-:W-:Y:S01]  /*1b0c0*/  ST.E desc[UR8][R2.64], R5 ;  /* 0x0000000502007985 */ /* 0x000fe2000c101908 */
[----:B------:R-:W-:Y:S05]  /*1b0d0*/  EXIT ;  /* 0x000000000000794d */ /* 0x000fea0003800000 */
.L_x_3334:
        /* <DEDUP_REMOVED lines=10> */
.L_x_4061:


//--------------------- .text._Z23gemm_half_q_half_kernelILi5ELb0ELb1EEvPK6__halfPKjS4_S2_PS0_iiiiPKtS7_iiiiiibS2_i --------------------------
	.section	.text._Z23gemm_half_q_half_kernelILi5ELb0ELb1EEvPK6__halfPKjS4_S2_PS0_iiiiPKtS7_iiiiiibS2_i,"ax",@progbits
	.align	128
        .global         _Z23gemm_half_q_half_kernelILi5ELb0ELb1EEvPK6__halfPKjS4_S2_PS0_iiiiPKtS7_iiiiiibS2_i
        .type           _Z23gemm_half_q_half_kernelILi5ELb0ELb1EEvPK6__halfPKjS4_S2_PS0_iiiiPKtS7_iiiiiibS2_i,@function
        .size           _Z23gemm_half_q_half_kernelILi5ELb0ELb1EEvPK6__halfPKjS4_S2_PS0_iiiiPKtS7_iiiiiibS2_i,(.L_x_4062 - _Z23gemm_half_q_half_kernelILi5ELb0ELb1EEvPK6__halfPKjS4_S2_PS0_iiiiPKtS7_iiiiiibS2_i)
        .other          _Z23gemm_half_q_half_kernelILi5ELb0ELb1EEvPK6__halfPKjS4_S2_PS0_iiiiPKtS7_iiiiiibS2_i,@"STO_CUDA_ENTRY STV_DEFAULT"
_Z23gemm_half_q_half_kernelILi5ELb0ELb1EEvPK6__halfPKjS4_S2_PS0_iiiiPKtS7_iiiiiibS2_i:
.text._Z23gemm_half_q_half_kernelILi5ELb0ELb1EEvPK6__halfPKjS4_S2_PS0_iiiiPKtS7_iiiiiibS2_i:
        /* <DEDUP_REMOVED lines=46> */
.L_x_3336:
[----:B------:R-:W-:Y:S05]  /*02e0*/  BSYNC B0 ;  /* 0x0000000000007941 */ /* 0x000fea0003800000 */
.L_x_3335:
        /* <DEDUP_REMOVED lines=24> */
.L_x_3337:
        /* <DEDUP_REMOVED lines=12> */
.L_x_3339:
        /* <DEDUP_REMOVED lines=42> */
.L_x_3338:
        /* <DEDUP_REMOVED lines=15> */
.L_x_3340:
        /* <DEDUP_REMOVED lines=8> */
.L_x_3341:
        /* <DEDUP_REMOVED lines=12> */
.L_x_3342:
        /* <DEDUP_REMOVED lines=8> */
.L_x_3343:
        /* <DEDUP_REMOVED lines=12> */
.L_x_3344:
        /* <DEDUP_REMOVED lines=30> */
[----:B------:R-:W-:-:S11]  /*0d20*/  IADD3 R102, R109, R102, RZ ;  /* 0x000000666d667210 */ /* 0x000fd60007ffe0ff */
[----:B------:R-:W-:Y:S05]  /*0d30*/  @P0 BRA `(.L_x_3345) ;  /* 0x00000068000c0947 */ /* 0x000fea0003800000 */
[----:B------:R-:W-:Y:S01]  /*0d40*/  HFMA2.MMA R103, -RZ, RZ, 0, 0 ;  /* 0x00000000ff677435 */ /* 0x000fe200000001ff */
[----:B------:R-:W-:-:S10]  /*0d50*/  PRMT R14, RZ, 0x7610, R14 ;  /* 0x00007610ff0e7816 */ /* 0x000fd4000000000e */
.L_x_3346:
[----:B------:R-:W2:Y:S01]  /*0d60*/  LDG.E.128.CONSTANT R20, desc[UR8][R44.64] ;  /* 0x000000082c147981 */ /* 0x000ea2000c1e9d00 */
[----:B------:R-:W-:Y:S01]  /*0d70*/  ISETP.NE.AND P0, PT, R109, R102, PT ;  /* 0x000000666d00720c */ /* 0x000fe20003f05270 */
[----:B------:R-:W-:Y:S02]  /*0d80*/  IMAD.WIDE R30, R101, 0x4, R44 ;  /* 0x00000004651e7825 */ /* 0x000fe400078e022c */
[----:B------:R-:W-:Y:S04]  /*0d90*/  LDS.64 R32, [UR5+0x8] ;  /* 0x00000805ff207984 */ /* 0x000fe80008000a00 */
[----:B------:R0:W3:Y:S06]  /*0da0*/  LDG.E.128.CONSTANT R24, desc[UR8][R30.64] ;  /* 0x000000081e187981 */ /* 0x0000ec000c1e9d00 */
        /* <DEDUP_REMOVED lines=8> */
[----:B--2---:R-:W-:Y:S02]  /*0e30*/  LOP3.LUT R2, R21, 0xff, RZ, 0xc0, !PT ;  /* 0x000000ff15027812 */ /* 0x004fe400078ec0ff */
[----:B------:R-:W-:Y:S02]  /*0e40*/  LOP3.LUT R16, R22, 0xff, RZ, 0xc0, !PT ;  /* 0x000000ff16107812 */ /* 0x000fe400078ec0ff */
[----:B------:R-:W-:Y:S02]  /*0e50*/  IADD3 R4, R2, -0x80, RZ ;  /* 0xffffff8002047810 */ /* 0x000fe40007ffe0ff */
[----:B------:R-:W-:Y:S02]  /*0e60*/  LOP3.LUT R2, R23, 0xff, RZ, 0xc0, !PT ;  /* 0x000000ff17027812 */ /* 0x000fe400078ec0ff */
[----:B------:R-:W-:-:S02]  /*0e70*/  IADD3 R17, R16, -0x80, RZ ;  /* 0xffffff8010117810 */ /* 0x000fc40007ffe0ff */
[----:B------:R-:W-:Y:S02]  /*0e80*/  IADD3 R15, R2, -0x80, RZ ;  /* 0xffffff80020f7810 */ /* 0x000fe40007ffe0ff */
[----:B------:R-:W-:Y:S02]  /*0e90*/  LOP3.LUT R2, R20, 0xff, RZ, 0xc0, !PT ;  /* 0x000000ff14027812 */ /* 0x000fe400078ec0ff */
[----:B------:R-:W-:Y:S02]  /*0ea0*/  SHF.R.U32.HI R16, RZ, 0x8, R21 ;  /* 0x00000008ff107819 */ /* 0x000fe40000011615 */
[----:B------:R-:W-:Y:S02]  /*0eb0*/  IADD3 R2, R2, -0x80, RZ ;  /* 0xffffff8002027810 */ /* 0x000fe40007ffe0ff */
[----:B------:R-:W-:Y:S02]  /*0ec0*/  LOP3.LUT R16, R16, 0xff, RZ, 0xc0, !PT ;  /* 0x000000ff10107812 */ /* 0x000fe400078ec0ff */
[----:B------:R0:W-:Y:S01]  /*0ed0*/  I2F.F16 R36, R2 ;  /* 0x0000000200247306 */ /* 0x0001e20000200c00 */
[----:B------:R-:W-:-:S07]  /*0ee0*/  LEA.HI R52, R21, 0xffffff80, RZ, 0x8 ;  /* 0xffffff8015347811 */ /* 0x000fce00078f40ff */
[----:B------:R1:W-:Y:S01]  /*0ef0*/  I2F.F16 R39, R17 ;  /* 0x0000001100277306 */ /* 0x0003e20000200c00 */
[----:B0-----:R-:W-:Y:S02]  /*0f00*/  SHF.R.U32.HI R2, RZ, 0x10, R21 ;  /* 0x00000010ff027819 */ /* 0x001fe40000011615 */
[----:B------:R-:W-:Y:S02]  /*0f10*/  IADD3 R21, R16, -0x80, RZ ;  /* 0xffffff8010157810 */ /* 0x000fe40007ffe0ff */
[----:B-1----:R0:W2:Y:S01]  /*0f20*/  LDG.E.128.CONSTANT R16, desc[UR8][R30.64] ;  /* 0x000000081e107981 */ /* 0x0020a2000c1e9d00 */
[----:B------:R-:W-:-:S04]  /*0f30*/  SHF.R.U32.HI R3, RZ, 0x8, R20 ;  /* 0x00000008ff037819 */ /* 0x000fc80000011614 */
[----:B------:R-:W-:Y:S02]  /*0f40*/  LOP3.LUT R3, R3, 0xff, RZ, 0xc0, !PT ;  /* 0x000000ff03037812 */ /* 0x000fe400078ec0ff */
[----:B------:R-:W-:Y:S02]  /*0f50*/  LEA.HI R50, R20, 0xffffff80, RZ, 0x8 ;  /* 0xffffff8014327811 */ /* 0x000fe400078f40ff */
[----:B------:R-:W-:Y:S02]  /*0f60*/  IADD3 R3, R3, -0x80, RZ ;  /* 0xffffff8003037810 */ /* 0x000fe40007ffe0ff */
[----:B------:R-:W-:Y:S02]  /*0f70*/  SHF.R.U32.HI R20, RZ, 0x10, R20 ;  /* 0x00000010ff147819 */ /* 0x000fe40000011614 */
[----:B------:R1:W-:Y:S02]  /*0f80*/  I2F.F16 R42, R3 ;  /* 0x00000003002a7306 */ /* 0x0003e40000200c00 */
[----:B------:R-:W-:-:S02]  /*0f90*/  LOP3.LUT R20, R20, 0xff, RZ, 0xc0, !PT ;  /* 0x000000ff14147812 */ /* 0x000fc400078ec0ff */
[----:B------:R-:W-:Y:S02]  /*0fa0*/  LOP3.LUT R2, R2, 0xff, RZ, 0xc0, !PT ;  /* 0x000000ff02027812 */ /* 0x000fe400078ec0ff */
[----:B-1----:R-:W-:Y:S02]  /*0fb0*/  SHF.R.U32.HI R3, RZ, 0x8, R22 ;  /* 0x00000008ff037819 */ /* 0x002fe40000011616 */
[----:B------:R-:W-:Y:S02]  /*0fc0*/  IADD3 R20, R20, -0x80, RZ ;  /* 0xffffff8014147810 */ /* 0x000fe40007ffe0ff */
[----:B------:R-:W-:Y:S02]  /*0fd0*/  LOP3.LUT R3, R3, 0xff, RZ, 0xc0, !PT ;  /* 0x000000ff03037812 */ /* 0x000fe400078ec0ff */
[----:B------:R1:W-:Y:S01]  /*0fe0*/  I2F.F16 R46, R20 ;  /* 0x00000014002e7306 */ /* 0x0003e20000200c00 */
[----:B------:R-:W-:Y:S02]  /*0ff0*/  IADD3 R47, R2, -0x80, RZ ;  /* 0xffffff80022f7810 */ /* 0x000fe40007ffe0ff */
[----:B-1----:R-:W-:-:S02]  /*1000*/  IADD3 R20, R3, -0x80, RZ ;  /* 0xffffff8003147810 */ /* 0x002fc40007ffe0ff */
[----:B------:R-:W1:Y:S01]  /*1010*/  LDS.64 R2, [UR5] ;  /* 0x00000005ff027984 */ /* 0x000e620008000a00 */
[--C-:B------:R-:W-:Y:S02]  /*1020*/  SHF.R.U32.HI R29, RZ, 0x8, R23.reuse ;  /* 0x00000008ff1d7819 */ /* 0x100fe40000011617 */
[----:B------:R-:W-:Y:S02]  /*1030*/  LEA.HI R51, R22, 0xffffff80, RZ, 0x8 ;  /* 0xffffff8016337811 */ /* 0x000fe400078f40ff */
[----:B------:R-:W-:Y:S02]  /*1040*/  LEA.HI R53, R23, 0xffffff80, RZ, 0x8 ;  /* 0xffffff8017357811 */ /* 0x000fe400078f40ff */
[----:B------:R-:W-:Y:S02]  /*1050*/  SHF.R.U32.HI R22, RZ, 0x10, R22 ;  /* 0x00000010ff167819 */ /* 0x000fe40000011616 */
[----:B------:R-:W-:Y:S02]  /*1060*/  LOP3.LUT R29, R29, 0xff, RZ, 0xc0, !PT ;  /* 0x000000ff1d1d7812 */ /* 0x000fe400078ec0ff */
[----:B------:R-:W-:Y:S01]  /*1070*/  SHF.R.U32.HI R23, RZ, 0x10, R23 ;  /* 0x00000010ff177819 */ /* 0x000fe20000011617 */
[----:B------:R-:W-:Y:S01]  /*1080*/  I2F.F16 R4, R4 ;  /* 0x0000000400047306 */ /* 0x000fe20000200c00 */
[----:B------:R-:W-:-:S02]  /*1090*/  LOP3.LUT R22, R22, 0xff, RZ, 0xc0, !PT ;  /* 0x000000ff16167812 */ /* 0x000fc400078ec0ff */
[----:B------:R-:W-:Y:S02]  /*10a0*/  IADD3 R29, R29, -0x80, RZ ;  /* 0xffffff801d1d7810 */ /* 0x000fe40007ffe0ff */
[----:B------:R-:W-:-:S03]  /*10b0*/  LOP3.LUT R23, R23, 0xff, RZ, 0xc0, !PT ;  /* 0x000000ff17177812 */ /* 0x000fc600078ec0ff */
[----:B------:R-:W0:Y:S01]  /*10c0*/  I2F.F16 R15, R15 ;  /* 0x0000000f000f7306 */ /* 0x000e220000200c00 */
[----:B----4-:R-:W-:Y:S02]  /*10d0*/  @!P0 IADD3 R102, R28, R109, RZ ;  /* 0x0000006d1c668210 */ /* 0x010fe40007ffe0ff */
[----:B------:R-:W-:Y:S02]  /*10e0*/  IADD3 R22, R22, -0x80, RZ ;  /* 0xffffff8016167810 */ /* 0x000fe40007ffe0ff */
[----:B------:R-:W-:-:S03]  /*10f0*/  IADD3 R23, R23, -0x80, RZ ;  /* 0xffffff8017177810 */ /* 0x000fc60007ffe0ff */
[----:B------:R-:W4:Y:S08]  /*1100*/  I2F.F16 R43, R21 ;  /* 0x00000015002b7306 */ /* 0x000f300000200c00 */
[----:B------:R-:W5:Y:S01]  /*1110*/  I2F.F16 R44, R20 ;  /* 0x00000014002c7306 */ /* 0x000f620000200c00 */
[--C-:B-1----:R-:W-:Y:S02]  /*1120*/  HADD2.F32 R28, -RZ, R2.reuse.H0_H0 ;  /* 0x20000002ff1c7230 */ /* 0x102fe40000004100 */
[----:B------:R-:W-:Y:S01]  /*1130*/  HADD2.F32 R59, -RZ, R2.H1_H1 ;  /* 0x30000002ff3b7230 */ /* 0x000fe20000004100 */
[----:B---3--:R-:W-:-:S04]  /*1140*/  LOP3.LUT R2, R26, 0xff, RZ, 0xc0, !PT ;  /* 0x000000ff1a027812 */ /* 0x008fc800078ec0ff */
[----:B------:R1:W3:Y:S01]  /*1150*/  I2F.F16 R45, R29 ;  /* 0x0000001d002d7306 */ /* 0x0002e20000200c00 */
[----:B------:R-:W-:Y:S01]  /*1160*/  HADD2.F32 R62, -RZ, R3.H0_H0 ;  /* 0x20000003ff3e7230 */ /* 0x000fe20000004100 */
[----:B------:R-:W-:Y:S02]  /*1170*/  IADD3 R56, R2, -0x80, RZ ;  /* 0xffffff8002387810 */ /* 0x000fe40007ffe0ff */
[----:B------:R-:W-:-:S04]  /*1180*/  SHF.R.U32.HI R2, RZ, 0x8, R24 ;  /* 0x00000008ff027819 */ /* 0x000fc80000011618 */
[----:B------:R-:W3:Y:S01]  /*1190*/  I2F.F16 R47, R47 ;  /* 0x0000002f002f7306 */ /* 0x000ee20000200c00 */
[----:B-1----:R-:W-:Y:S01]  /*11a0*/  HADD2.F32 R29, -RZ, R3.H1_H1 ;  /* 0x30000003ff1d7230 */ /* 0x002fe20000004100 */
[----:B------:R-:W-:Y:S02]  /*11b0*/  LOP3.LUT R3, R27, 0xff, RZ, 0xc0, !PT ;  /* 0x000000ff1b037812 */ /* 0x000fe400078ec0ff */
[----:B------:R-:W-:-:S04]  /*11c0*/  LEA.HI R70, R24, 0xffffff80, RZ, 0x8 ;  /* 0xffffff8018467811 */ /* 0x000fc800078f40ff */
[----:B------:R-:W1:Y:S01]  /*11d0*/  I2F.F16 R48, R22 ;  /* 0x0000001600307306 */ /* 0x000e620000200c00 */
[----:B------:R-:W-:Y:S02]  /*11e0*/  LOP3.LUT R20, R24, 0xff, RZ, 0xc0, !PT ;  /* 0x000000ff18147812 */ /* 0x000fe400078ec0ff */
[----:B------:R-:W-:-:S05]  /*11f0*/  SHF.R.U32.HI R37, RZ, 0x10, R24 ;  /* 0x00000010ff257819 */ /* 0x000fca0000011618 */
[----:B------:R-:W1:Y:S01]  /*1200*/  I2F.F16 R49, R23 ;  /* 0x0000001700317306 */ /* 0x000e620000200c00 */
[----:B------:R-:W-:Y:S01]  /*1210*/  IADD3 R57, R3, -0x80, RZ ;  /* 0xffffff8003397810 */ /* 0x000fe20007ffe0ff */
[----:B0-----:R-:W-:Y:S01]  /*1220*/  HADD2.F32 R3, -RZ, R15.H0_H0 ;  /* 0x2000000fff037230 */ /* 0x001fe20000004100 */
[----:B------:R-:W-:Y:S01]  /*1230*/  LOP3.LUT R24, R2, 0xff, RZ, 0xc0, !PT ;  /* 0x000000ff02187812 */ /* 0x000fe200078ec0ff */
[----:B------:R-:W-:Y:S02]  /*1240*/  HADD2.F32 R2, -RZ, R4.H0_H0 ;  /* 0x20000004ff027230 */ /* 0x000fe40000004100 */
[----:B------:R-:W-:Y:S02]  /*1250*/  HADD2.F32 R15, -RZ, R36.H0_H0 ;  /* 0x20000024ff0f7230 */ /* 0x000fe40000004100 */
[----:B------:R-:W-:Y:S01]  /*1260*/  HADD2.F32 R4, -RZ, R39.H0_H0 ;  /* 0x20000027ff047230 */ /* 0x000fe20000004100 */
[----:B------:R-:W0:Y:S01]  /*1270*/  I2F.F16 R52, R52 ;  /* 0x0000003400347306 */ /* 0x000e220000200c00 */
[----:B------:R-:W-:Y:S01]  /*1280*/  HADD2.F32 R42, -RZ, R42.H0_H0 ;  /* 0x2000002aff2a7230 */ /* 0x000fe20000004100 */
[----:B------:R-:W-:Y:S01]  /*1290*/  IADD3 R24, R24, -0x80, RZ ;  /* 0xffffff8018187810 */ /* 0x000fe20007ffe0ff */
[----:B----4-:R-:W-:-:S02]  /*12a0*/  HADD2.F32 R43, -RZ, R43.H0_H0 ;  /* 0x2000002bff2b7230 */ /* 0x010fc40000004100 */
[----:B------:R-:W-:Y:S01]  /*12b0*/  FFMA.FTZ R39, R15, R28, RZ ;  /* 0x0000001c0f277223 */ /* 0x000fe200000100ff */
[----:B-----5:R-:W-:Y:S02]  /*12c0*/  HADD2.F32 R44, -RZ, R44.H0_H0 ;  /* 0x2000002cff2c7230 */ /* 0x020fe40000004100 */
[C---:B------:R-:W-:Y:S01]  /*12d0*/  FFMA.FTZ R36, R28.reuse, R2, RZ ;  /* 0x000000021c247223 */ /* 0x040fe200000100ff */
[----:B---3--:R-:W-:Y:S02]  /*12e0*/  HADD2.F32 R45, -RZ, R45.H0_H0 ;  /* 0x2000002dff2d7230 */ /* 0x008fe40000004100 */
[C---:B------:R-:W-:Y:S01]  /*12f0*/  FFMA.FTZ R63, R28.reuse, R4, RZ ;  /* 0x000000041c3f7223 */ /* 0x040fe200000100ff */
[----:B------:R-:W-:Y:S01]  /*1300*/  FFMA.FTZ R28, R28, R3, RZ ;  /* 0x000000031c1c7223 */ /* 0x000fe200000100ff */
[----:B------:R-:W3:Y:S01]  /*1310*/  I2F.F16 R50, R50 ;  /* 0x0000003200327306 */ /* 0x000ee20000200c00 */
[----:B------:R-:W-:Y:S02]  /*1320*/  HADD2.F32 R46, -RZ, R46.H0_H0 ;  /* 0x2000002eff2e7230 */ /* 0x000fe40000004100 */
[----:B------:R-:W-:Y:S01]  /*1330*/  FFMA.FTZ R39, R42, R59, R39 ;  /* 0x0000003b2a277223 */ /* 0x000fe20000010027 */
[----:B------:R-:W-:-:S02]  /*1340*/  HADD2.F32 R47, -RZ, R47.H0_H0 ;  /* 0x2000002fff2f7230 */ /* 0x000fc40000004100 */
[C---:B------:R-:W-:Y:S01]  /*1350*/  FFMA.FTZ R61, R59.reuse, R43, R36 ;  /* 0x0000002b3b3d7223 */ /* 0x040fe20000010024 */
[----:B-1----:R-:W-:Y:S02]  /*1360*/  HADD2.F32 R48, -RZ, R48.H0_H0 ;  /* 0x20000030ff307230 */ /* 0x002fe40000004100 */
[----:B------:R-:W-:Y:S01]  /*1370*/  FFMA.FTZ R63, R59, R44, R63 ;  /* 0x0000002c3b3f7223 */ /* 0x000fe2000001003f */
[----:B------:R-:W1:Y:S01]  /*1380*/  I2F.F16 R51, R51 ;  /* 0x0000003300337306 */ /* 0x000e620000200c00 */
[----:B------:R-:W-:Y:S01]  /*1390*/  HADD2.F32 R49, -RZ, R49.H0_H0 ;  /* 0x20000031ff317230 */ /* 0x000fe20000004100 */
[----:B------:R-:W-:-:S06]  /*13a0*/  LOP3.LUT R21, R25, 0xff, RZ, 0xc0, !PT ;  /* 0x000000ff19157812 */ /* 0x000fcc00078ec0ff */
[----:B------:R-:W4:Y:S01]  /*13b0*/  I2F.F16 R53, R53 ;  /* 0x0000003500357306 */ /* 0x000f220000200c00 */
[----:B------:R-:W-:Y:S01]  /*13c0*/  FFMA.FTZ R39, R46, R62, R39 ;  /* 0x0000003e2e277223 */ /* 0x000fe20000010027 */
[----:B------:R-:W-:Y:S01]  /*13d0*/  FFMA.FTZ R36, R62, R48, R63 ;  /* 0x000000303e247223 */ /* 0x000fe2000001003f */
[----:B------:R-:W-:-:S05]  /*13e0*/  LEA.HI R71, R25, 0xffffff80, RZ, 0x8 ;  /* 0xffffff8019477811 */ /* 0x000fca00078f40ff */
[----:B------:R5:W-:Y:S01]  /*13f0*/  I2F.F16 R58, R24 ;  /* 0x00000018003a7306 */ /* 0x000be20000200c00 */
[----:B------:R-:W-:Y:S02]  /*1400*/  IADD3 R55, R21, -0x80, RZ ;  /* 0xffffff8015377810 */ /* 0x000fe40007ffe0ff */
[----:B------:R-:W-:Y:S01]  /*1410*/  SHF.R.U32.HI R38, RZ, 0x8, R25 ;  /* 0x00000008ff267819 */ /* 0x000fe20000011619 */
[----:B-----5:R-:W-:Y:S01]  /*1420*/  FFMA.FTZ R24, R59, R45, R28 ;  /* 0x0000002d3b187223 */ /* 0x020fe2000001001c */
[C---:B------:R-:W-:Y:S01]  /*1430*/  FFMA.FTZ R28, R62.reuse, R47, R61 ;  /* 0x0000002f3e1c7223 */ /* 0x040fe2000001003d */
[----:B------:R-:W-:Y:S02]  /*1440*/  SHF.R.U32.HI R25, RZ, 0x10, R25 ;  /* 0x00000010ff197819 */ /* 0x000fe40000011619 */
[----:B------:R-:W-:Y:S01]  /*1450*/  FFMA.FTZ R62, R62, R49, R24 ;  /* 0x000000313e3e7223 */ /* 0x000fe20000010018 */
[----:B------:R-:W-:Y:S01]  /*1460*/  SHF.R.U32.HI R24, RZ, 0x10, R26 ;  /* 0x00000010ff187819 */ /* 0x000fe2000001161a */
[----:B------:R-:W-:Y:S01]  /*1470*/  IMAD.WIDE R30, R101, 0x4, R30 ;  /* 0x00000004651e7825 */ /* 0x000fe200078e021e */
[----:B------:R-:W-:Y:S01]  /*1480*/  IADD3 R20, R20, -0x80, RZ ;  /* 0xffffff8014147810 */ /* 0x000fe20007ffe0ff */
[----:B------:R-:W5:Y:S01]  /*1490*/  I2F.F16 R55, R55 ;  /* 0x0000003700377306 */ /* 0x000f620000200c00 */
[----:B------:R-:W-:Y:S01]  /*14a0*/  LOP3.LUT R25, R25, 0xff, RZ, 0xc0, !PT ;  /* 0x000000ff19197812 */ /* 0x000fe200078ec0ff */
[----:B0-----:R-:W-:Y:S01]  /*14b0*/  HADD2.F32 R52, -RZ, R52.H0_H0 ;  /* 0x20000034ff347230 */ /* 0x001fe20000004100 */
[----:B------:R-:W-:Y:S01]  /*14c0*/  LOP3.LUT R24, R24, 0xff, RZ, 0xc0, !PT ;  /* 0x000000ff18187812 */ /* 0x000fe200078ec0ff */
[----:B---3--:R-:W-:Y:S01]  /*14d0*/  HADD2.F32 R50, -RZ, R50.H0_H0 ;  /* 0x20000032ff327230 */ /* 0x008fe20000004100 */
[----:B------:R-:W-:Y:S01]  /*14e0*/  LEA.HI R73, R26, 0xffffff80, RZ, 0x8 ;  /* 0xffffff801a497811 */ /* 0x000fe200078f40ff */
[----:B-1----:R-:W-:-:S02]  /*14f0*/  HADD2.F32 R51, -RZ, R51.H0_H0 ;  /* 0x20000033ff337230 */ /* 0x002fc40000004100 */
[----:B------:R0:W1:Y:S01]  /*1500*/  I2F.F16 R54, R20 ;  /* 0x0000001400367306 */ /* 0x0000620000200c00 */
[----:B----4-:R-:W-:Y:S01]  /*1510*/  HADD2.F32 R53, -RZ, R53.H0_H0 ;  /* 0x20000035ff357230 */ /* 0x010fe20000004100 */
[----:B------:R-:W-:Y:S01]  /*1520*/  SHF.R.U32.HI R40, RZ, 0x8, R26 ;  /* 0x00000008ff287819 */ /* 0x000fe2000001161a */
[----:B------:R-:W-:Y:S01]  /*1530*/  FFMA.FTZ R61, R29, R52, R28 ;  /* 0x000000341d3d7223 */ /* 0x000fe2000001001c */
[----:B------:R-:W-:-:S04]  /*1540*/  IADD3 R26, R25, -0x80, RZ ;  /* 0xffffff80191a7810 */ /* 0x000fc80007ffe0ff */
[----:B------:R-:W3:Y:S01]  /*1550*/  I2F.F16 R56, R56 ;  /* 0x0000003800387306 */ /* 0x000ee20000200c00 */
[----:B0-----:R0:W4:Y:S01]  /*1560*/  LDG.E.128.CONSTANT R20, desc[UR8][R30.64] ;  /* 0x000000081e147981 */ /* 0x001122000c1e9d00 */
[----:B------:R-:W-:-:S06]  /*1570*/  IADD3 R28, R24, -0x80, RZ ;  /* 0xffffff80181c7810 */ /* 0x000fcc0007ffe0ff */
[----:B------:R-:W0:Y:S01]  /*1580*/  I2F.F16 R57, R57 ;  /* 0x0000003900397306 */ /* 0x000e220000200c00 */
[----:B------:R-:W2:Y:S01]  /*1590*/  LDS.64 R24, [UR5+0x80] ;  /* 0x00008005ff187984 */ /* 0x000ea20008000a00 */
[----:B------:R-:W-:Y:S01]  /*15a0*/  SHF.R.U32.HI R41, RZ, 0x8, R27 ;  /* 0x00000008ff297819 */ /* 0x000fe2000001161b */
[----:B------:R-:W-:Y:S01]  /*15b0*/  FFMA.FTZ R39, R50, R29, R39 ;  /* 0x0000001d32277223 */ /* 0x000fe20000010027 */
[C---:B------:R-:W-:Y:S01]  /*15c0*/  FFMA.FTZ R63, R29.reuse, R51, R36 ;  /* 0x000000331d3f7223 */ /* 0x040fe20000010024 */
[----:B------:R-:W-:Y:S01]  /*15d0*/  FFMA.FTZ R62, R29, R53, R62 ;  /* 0x000000351d3e7223 */ /* 0x000fe2000001003e */
[----:B------:R-:W-:Y:S02]  /*15e0*/  SHF.R.U32.HI R29, RZ, 0x10, R27 ;  /* 0x00000010ff1d7819 */ /* 0x000fe4000001161b */
[----:B------:R-:W-:Y:S02]  /*15f0*/  LOP3.LUT R38, R38, 0xff, RZ, 0xc0, !PT ;  /* 0x000000ff26267812 */ /* 0x000fe400078ec0ff */
[----:B------:R-:W-:-:S02]  /*1600*/  LOP3.LUT R41, R41, 0xff, RZ, 0xc0, !PT ;  /* 0x000000ff29297812 */ /* 0x000fc400078ec0ff */
[----:B------:R-:W-:Y:S02]  /*1610*/  LOP3.LUT R40, R40, 0xff, RZ, 0xc0, !PT ;  /* 0x000000ff28287812 */ /* 0x000fe400078ec0ff */
[----:B------:R-:W-:Y:S01]  /*1620*/  LOP3.LUT R29, R29, 0xff, RZ, 0xc0, !PT ;  /* 0x000000ff1d1d7812 */ /* 0x000fe200078ec0ff */
[----:B------:R0:W-:Y:S01]  /*1630*/  I2F.F16 R65, R26 ;  /* 0x0000001a00417306 */ /* 0x0001e20000200c00 */
[----:B------:R-:W-:Y:S01]  /*1640*/  IADD3 R38, R38, -0x80, RZ ;  /* 0xffffff8026267810 */ /* 0x000fe20007ffe0ff */
[----:B-----5:R-:W-:Y:S01]  /*1650*/  HADD2.F32 R55, -RZ, R55.H0_H0 ;  /* 0x20000037ff377230 */ /* 0x020fe20000004100 */
[----:B------:R-:W-:Y:S02]  /*1660*/  LOP3.LUT R37, R37, 0xff, RZ, 0xc0, !PT ;  /* 0x000000ff25257812 */ /* 0x000fe400078ec0ff */
[----:B------:R-:W-:Y:S01]  /*1670*/  IADD3 R41, R41, -0x80, RZ ;  /* 0xffffff8029297810 */ /* 0x000fe20007ffe0ff */
[----:B-1----:R-:W-:Y:S01]  /*1680*/  HADD2.F32 R54, -RZ, R54.H0_H0 ;  /* 0x20000036ff367230 */ /* 0x002fe20000004100 */
[----:B------:R-:W-:Y:S01]  /*1690*/  IADD3 R40, R40, -0x80, RZ ;  /* 0xffffff8028287810 */ /* 0x000fe20007ffe0ff */
[----:B---3--:R-:W-:Y:S01]  /*16a0*/  HADD2.F32 R56, -RZ, R56.H0_H0 ;  /* 0x20000038ff387230 */ /* 0x008fe20000004100 */
[----:B------:R-:W-:Y:S01]  /*16b0*/  IADD3 R29, R29, -0x80, RZ ;  /* 0xffffff801d1d7810 */ /* 0x000fe20007ffe0ff */
[----:B0-----:R-:W-:-:S02]  /*16c0*/  HADD2.F32 R26, -RZ, R32.H0_H0 ;  /* 0x20000020ff1a7230 */ /* 0x001fc40000004100 */
[----:B------:R-:W-:Y:S01]  /*16d0*/  HADD2.F32 R57, -RZ, R57.H0_H0 ;  /* 0x20000039ff397230 */ /* 0x000fe20000004100 */
[----:B------:R0:W1:Y:S01]  /*16e0*/  I2F.F16 R60, R38 ;  /* 0x00000026003c7306 */ /* 0x0000620000200c00 */
[----:B------:R-:W-:Y:S01]  /*16f0*/  IADD3 R37, R37, -0x80, RZ ;  /* 0xffffff8025257810 */ /* 0x000fe20007ffe0ff */
[----:B------:R-:W-:Y:S01]  /*1700*/  FFMA.FTZ R39, R54, R26, R39 ;  /* 0x0000001a36277223 */ /* 0x000fe20000010027 */
[----:B------:R-:W-:Y:S01]  /*1710*/  LEA.HI R36, R27, 0xffffff80, RZ, 0x8 ;  /* 0xffffff801b247811 */ /* 0x000fe200078f40ff */
[----:B------:R-:W-:-:S04]  /*1720*/  FFMA.FTZ R62, R26, R57, R62 ;  /* 0x000000391a3e7223 */ /* 0x000fc8000001003e */
[----:B------:R-:W3:Y:S01]  /*1730*/  I2F.F16 R68, R40 ;  /* 0x0000002800447306 */ /* 0x000ee20000200c00 */
[C---:B0-----:R-:W-:Y:S01]  /*1740*/  FFMA.FTZ R38, R26.reuse, R55, R61 ;  /* 0x000000371a267223 */ /* 0x041fe2000001003d */
[----:B------:R-:W-:Y:S02]  /*1750*/  FFMA.FTZ R61, R26, R56, R63 ;  /* 0x000000381a3d7223 */ /* 0x000fe4000001003f */
[----:B------:R-:W0:Y:S04]  /*1760*/  LDS.64 R26, [UR5+0x88] ;  /* 0x00008805ff1a7984 */ /* 0x000e280008000a00 */
[----:B------:R-:W5:Y:S08]  /*1770*/  I2F.F16 R41, R41 ;  /* 0x0000002900297306 */ /* 0x000f700000200c00 */
[----:B------:R-:W0:Y:S08]  /*1780*/  I2F.F16 R29, R29 ;  /* 0x0000001d001d7306 */ /* 0x000e300000200c00 */
[----:B------:R-:W0:Y:S08]  /*1790*/  I2F.F16 R37, R37 ;  /* 0x0000002500257306 */ /* 0x000e300000200c00 */
[----:B------:R-:W0:Y:S01]  /*17a0*/  I2F.F16 R28, R28 ;  /* 0x0000001c001c7306 */ /* 0x000e220000200c00 */
[----:B------:R-:W-:-:S02]  /*17b0*/  HADD2.F32 R59, -RZ, R32.H1_H1 ;  /* 0x30000020ff3b7230 */ /* 0x000fc40000004100 */
[----:B-1----:R-:W-:-:S05]  /*17c0*/  HADD2.F32 R60, -RZ, R60.H0_H0 ;  /* 0x2000003cff3c7230 */ /* 0x002fca0000004100 */
[----:B------:R-:W1:Y:S01]  /*17d0*/  I2F.F16 R71, R71 ;  /* 0x0000004700477306 */ /* 0x000e620000200c00 */
[----:B------:R-:W-:Y:S02]  /*17e0*/  HADD2.F32 R58, -RZ, R58.H0_H0 ;  /* 0x2000003aff3a7230 */ /* 0x000fe40000004100 */
[----:B---3--:R-:W-:-:S05]  /*17f0*/  HADD2.F32 R68, -RZ, R68.H0_H0 ;  /* 0x20000044ff447230 */ /* 0x008fca0000004100 */
[----:B------:R-:W3:Y:S01]  /*1800*/  I2F.F16 R70, R70 ;  /* 0x0000004600467306 */ /* 0x000ee20000200c00 */
[----:B-----5:R-:W-:-:S07]  /*1810*/  HADD2.F32 R67, -RZ, R41.H0_H0 ;  /* 0x20000029ff437230 */ /* 0x020fce0000004100 */
[----:B------:R-:W5:Y:S08]  /*1820*/  I2F.F16 R73, R73 ;  /* 0x0000004900497306 */ /* 0x000f700000200c00 */
[----:B------:R-:W2:Y:S01]  /*1830*/  I2F.F16 R36, R36 ;  /* 0x0000002400247306 */ /* 0x000ea20000200c00 */
[----:B0-----:R-:W-:Y:S02]  /*1840*/  HADD2.F32 R64, -RZ, R29.H0_H0 ;  /* 0x2000001dff407230 */ /* 0x001fe40000004100 */
        /* <DEDUP_REMOVED lines=11> */
[----:B-1----:R-:W-:Y:S02]  /*1900*/  HADD2.F32 R71, -RZ, R71.H0_H0 ;  /* 0x20000047ff477230 */ /* 0x002fe40000004100 */
[C---:B------:R-:W-:Y:S01]  /*1910*/  FFMA.FTZ R38, R32.reuse, R63, R38 ;  /* 0x0000003f20267223 */ /* 0x040fe20000010026 */
[----:B------:R-:W-:Y:S01]  /*1920*/  FFMA.FTZ R29, R32, R64, R59 ;  /* 0x00000040201d7223 */ /* 0x000fe2000001003b */
[----:B---3--:R-:W-:Y:S02]  /*1930*/  HADD2.F32 R70, -RZ, R70.H0_H0 ;  /* 0x20000046ff467230 */ /* 0x008fe40000004100 */
[----:B-----5:R-:W-:Y:S02]  /*1940*/  HADD2.F32 R73, -RZ, R73.H0_H0 ;  /* 0x20000049ff497230 */ /* 0x020fe40000004100 */
[----:B--2---:R-:W-:Y:S02]  /*1950*/  HADD2.F32 R72, -RZ, R36.H0_H0 ;  /* 0x20000024ff487230 */ /* 0x004fe40000004100 */
[----:B------:R-:W-:-:S02]  /*1960*/  HADD2.F32 R32, -RZ, R24.H0_H0 ;  /* 0x20000018ff207230 */ /* 0x000fc40000004100 */
[C---:B------:R-:W-:Y:S01]  /*1970*/  FFMA.FTZ R36, R33.reuse, R71, R28 ;  /* 0x0000004721247223 */ /* 0x040fe2000001001c */
[----:B------:R-:W-:Y:S01]  /*1980*/  FFMA.FTZ R39, R70, R33, R39 ;  /* 0x0000002146277223 */ /* 0x000fe20000010027 */
[C---:B------:R-:W-:Y:S01]  /*1990*/  FFMA.FTZ R28, R33.reuse, R73, R38 ;  /* 0x00000049211c7223 */ /* 0x040fe20000010026 */
        /* <DEDUP_REMOVED lines=30> */
[----:B------:R-:W-:-:S03]  /*1b80*/  FFMA.FTZ R33, R67, R33, R38 ;  /* 0x0000002143217223 */ /* 0x000fc60000010026 */
[-C--:B------:R-:W-:Y:S01]  /*1b90*/  FFMA.FTZ R40, R63, R26.reuse, R32 ;  /* 0x0000001a3f287223 */ /* 0x080fe20000010020 */
[-C--:B------:R-:W-:Y:S02]  /*1ba0*/  FFMA.FTZ R41, R64, R26.reuse, R33 ;  /* 0x0000001a40297223 */ /* 0x080fe40000010021 */
[----:B------:R-:W0:Y:S01]  /*1bb0*/  LDS.64 R32, [UR5+0x100] ;  /* 0x00010005ff207984 */ /* 0x000e220008000a00 */
[----:B------:R-:W-:Y:S01]  /*1bc0*/  @!P0 PRMT R100, R34, 0x7610, R100 ;  /* 0x0000761022648816 */ /* 0x000fe20000000064 */
[----:B------:R-:W-:Y:S02]  /*1bd0*/  HADD2.F32 R27, -RZ, R27.H1_H1 ;  /* 0x3000001bff1b7230 */ /* 0x000fe40000004100 */
[-C--:B------:R-:W-:Y:S01]  /*1be0*/  FFMA.FTZ R25, R66, R26.reuse, R25 ;  /* 0x0000001a42197223 */ /* 0x080fe20000010019 */
[----:B------:R-:W-:Y:S02]  /*1bf0*/  @!P0 PRMT R99, R35, 0x7610, R99 ;  /* 0x0000761023638816 */ /* 0x000fe40000000063 */
[----:B------:R-:W-:Y:S01]  /*1c00*/  @!P0 PRMT R100, R100, 0x7610, R34 ;  /* 0x0000761064648816 */ /* 0x000fe20000000022 */
[----:B------:R-:W-:Y:S01]  /*1c10*/  FFMA.FTZ R38, R65, R26, R24 ;  /* 0x0000001a41267223 */ /* 0x000fe20000010018 */
[----:B------:R-:W-:Y:S01]  /*1c20*/  FFMA.FTZ R37, R70, R27, R25 ;  /* 0x0000001b46257223 */ /* 0x000fe20000010019 */
[----:B------:R-:W-:-:S02]  /*1c30*/  @!P0 PRMT R99, R99, 0x7610, R35 ;  /* 0x0000761063638816 */ /* 0x000fc40000000023 */
[--C-:B------:R-:W-:Y:S01]  /*1c40*/  HADD2.F32 R24, -RZ, R100.reuse.H0_H0 ;  /* 0x20000064ff187230 */ /* 0x100fe20000004100 */
[----:B------:R-:W1:Y:S01]  /*1c50*/  LDS.64 R34, [UR5+0x108] ;  /* 0x00010805ff227984 */ /* 0x000e620008000a00 */
[----:B------:R-:W-:Y:S02]  /*1c60*/  HADD2.F32 R25, -RZ, R100.H1_H1 ;  /* 0x30000064ff197230 */ /* 0x000fe40000004100 */
[----:B------:R-:W-:Y:S01]  /*1c70*/  FFMA.FTZ R38, R71, R27, R38 ;  /* 0x0000001b47267223 */ /* 0x000fe20000010026 */
[----:B------:R-:W-:-:S03]  /*1c80*/  FMUL.FTZ R37, R24, R37 ;  /* 0x0000002518257220 */ /* 0x000fc60000410000 */
[----:B------:R-:W-:Y:S01]  /*1c90*/  FMUL.FTZ R38, R25, R38 ;  /* 0x0000002619267220 */ /* 0x000fe20000410000 */
[-C--:B------:R-:W-:Y:S01]  /*1ca0*/  FFMA.FTZ R40, R73, R27.reuse, R40 ;  /* 0x0000001b49287223 */ /* 0x080fe20000010028 */
[----:B------:R-:W-:Y:S01]  /*1cb0*/  FFMA.FTZ R41, R72, R27, R41 ;  /* 0x0000001b48297223 */ /* 0x000fe20000010029 */
[--C-:B------:R-:W-:Y:S02]  /*1cc0*/  HADD2.F32 R27, -RZ, R99.reuse.H0_H0 ;  /* 0x20000063ff1b7230 */ /* 0x100fe40000004100 */
[----:B------:R-:W-:Y:S01]  /*1cd0*/  FMUL.FTZ R39, R39, R24 ;  /* 0x0000001827277220 */ /* 0x000fe20000410000 */
[----:B------:R-:W-:Y:S02]  /*1ce0*/  HADD2.F32 R26, -RZ, R99.H1_H1 ;  /* 0x30000063ff1a7230 */ /* 0x000fe40000004100 */
[----:B------:R-:W-:Y:S01]  /*1cf0*/  FMUL.FTZ R36, R36, R25 ;  /* 0x0000001924247220 */ /* 0x000fe20000410000 */
[----:B------:R-:W-:Y:S02]  /*1d00*/  F2FP.F16.F32.PACK_AB R37, RZ, R37 ;  /* 0x00000025ff25723e */ /* 0x000fe400000000ff */
[----:B------:R-:W-:Y:S01]  /*1d10*/  F2FP.F16.F32.PACK_AB R38, RZ, R38 ;  /* 0x00000026ff26723e */ /* 0x000fe200000000ff */
[----:B------:R-:W-:Y:S01]  /*1d20*/  FMUL.FTZ R28, R28, R27 ;  /* 0x0000001b1c1c7220 */ /* 0x000fe20000410000 */
[----:B------:R-:W-:Y:S01]  /*1d30*/  FMUL.FTZ R29, R29, R26 ;  /* 0x0000001a1d1d7220 */ /* 0x000fe20000410000 */
[----:B------:R-:W-:-:S02]  /*1d40*/  F2FP.F16.F32.PACK_AB R39, RZ, R39 ;  /* 0x00000027ff27723e */ /* 0x000fc400000000ff */
[----:B------:R-:W-:Y:S02]  /*1d50*/  F2FP.F16.F32.PACK_AB R36, RZ, R36 ;  /* 0x00000024ff24723e */ /* 0x000fe400000000ff */
[----:B------:R-:W-:Y:S02]  /*1d60*/  PRMT R37, R37, 0x5410, R38 ;  /* 0x0000541025257816 */ /* 0x000fe40000000026 */
[----:B------:R-:W-:Y:S02]  /*1d70*/  MOV R59, R14 ;  /* 0x0000000e003b7202 */ /* 0x000fe40000000f00 */
[----:B------:R-:W-:Y:S02]  /*1d80*/  F2FP.F16.F32.PACK_AB R28, RZ, R28 ;  /* 0x0000001cff1c723e */ /* 0x000fe400000000ff */
[----:B------:R-:W-:Y:S01]  /*1d90*/  PRMT R39, R39, 0x5410, R36 ;  /* 0x0000541027277816 */ /* 0x000fe20000000024 */
[----:B------:R-:W-:Y:S01]  /*1da0*/  HADD2 R36, R37, R12 ;  /* 0x0000000c25247230 */ /* 0x000fe20000000000 */
[----:B------:R-:W-:-:S02]  /*1db0*/  F2FP.F16.F32.PACK_AB R14, RZ, R29 ;  /* 0x0000001dff0e723e */ /* 0x000fc400000000ff */
[----:B------:R-:W-:Y:S01]  /*1dc0*/  MOV R37, R11 ;  /* 0x0000000b00257202 */ /* 0x000fe20000000f00 */
[--C-:B0-----:R-:W-:Y:S01]  /*1dd0*/  HADD2.F32 R11, -RZ, R32.reuse.H0_H0 ;  /* 0x20000020ff0b7230 */ /* 0x101fe20000004100 */
[----:B------:R-:W-:Y:S01]  /*1de0*/  PRMT R28, R28, 0x5410, R14 ;  /* 0x000054101c1c7816 */ /* 0x000fe2000000000e */
[----:B------:R-:W-:Y:S02]  /*1df0*/  HADD2.F32 R32, -RZ, R32.H1_H1 ;  /* 0x30000020ff207230 */ /* 0x000fe40000004100 */
[----:B------:R-:W-:Y:S01]  /*1e00*/  FMUL.FTZ R40, R27, R40 ;  /* 0x000000281b287220 */ /* 0x000fe20000410000 */
[----:B------:R-:W-:Y:S01]  /*1e10*/  FMUL.FTZ R41, R26, R41 ;  /* 0x000000291a297220 */ /* 0x000fe20000410000 */
[----:B------:R-:W-:Y:S01]  /*1e20*/  HFMA2.MMA R29, R39, 1, 1, R59 ;  /* 0x3c003c00271d7835 */ /* 0x000fe2000000003b */
[-C--:B------:R-:W-:Y:S01]  /*1e30*/  FFMA.FTZ R14, R2, R11.reuse, RZ ;  /* 0x0000000b020e7223 */ /* 0x080fe200000100ff */
[----:B------:R-:W-:Y:S01]  /*1e40*/  FFMA.FTZ R39, R4, R11, RZ ;  /* 0x0000000b04277223 */ /* 0x000fe200000100ff */
[----:B------:R-:W-:Y:S01]  /*1e50*/  HFMA2.MMA R28, R28, 1, 1, R13 ;  /* 0x3c003c001c1c7835 */ /* 0x000fe2000000000d */
[----:B------:R-:W-:-:S02]  /*1e60*/  HADD2.F32 R12, -RZ, R33.H0_H0 ;  /* 0x20000021ff0c7230 */ /* 0x000fc40000004100 */
[-C--:B------:R-:W-:Y:S01]  /*1e70*/  FFMA.FTZ R13, R15, R11.reuse, RZ ;  /* 0x0000000b0f0d7223 */ /* 0x080fe200000100ff */
[----:B------:R-:W-:Y:S01]  /*1e80*/  FFMA.FTZ R38, R3, R11, RZ ;  /* 0x0000000b03267223 */ /* 0x000fe200000100ff */
[----:B------:R-:W-:Y:S01]  /*1e90*/  FFMA.FTZ R14, R43, R32, R14 ;  /* 0x000000202b0e7223 */ /* 0x000fe2000001000e */
[----:B------:R-:W-:Y:S01]  /*1ea0*/  F2FP.F16.F32.PACK_AB R40, RZ, R40 ;  /* 0x00000028ff28723e */ /* 0x000fe200000000ff */
[-C--:B------:R-:W-:Y:S01]  /*1eb0*/  FFMA.FTZ R11, R44, R32.reuse, R39 ;  /* 0x000000202c0b7223 */ /* 0x080fe20000010027 */
[----:B------:R-:W-:Y:S01]  /*1ec0*/  F2FP.F16.F32.PACK_AB R41, RZ, R41 ;  /* 0x00000029ff29723e */ /* 0x000fe200000000ff */
[-C--:B------:R-:W-:Y:S01]  /*1ed0*/  FFMA.FTZ R13, R42, R32.reuse, R13 ;  /* 0x000000202a0d7223 */ /* 0x080fe2000001000d */
[----:B------:R-:W-:Y:S02]  /*1ee0*/  HADD2.F32 R33, -RZ, R33.H1_H1 ;  /* 0x30000021ff217230 */ /* 0x000fe40000004100 */
[----:B------:R-:W-:Y:S01]  /*1ef0*/  FFMA.FTZ R38, R45, R32, R38 ;  /* 0x000000202d267223 */ /* 0x000fe20000010026 */
[-C--:B------:R-:W-:Y:S01]  /*1f00*/  FFMA.FTZ R39, R47, R12.reuse, R14 ;  /* 0x0000000c2f277223 */ /* 0x080fe2000001000e */
[----:B------:R-:W-:Y:S01]  /*1f10*/  PRMT R40, R40, 0x5410, R41 ;  /* 0x0000541028287816 */ /* 0x000fe20000000029 */
[-C--:B------:R-:W-:Y:S01]  /*1f20*/  FFMA.FTZ R14, R48, R12.reuse, R11 ;  /* 0x0000000c300e7223 */ /* 0x080fe2000001000b */
[-C--:B------:R-:W-:Y:S01]  /*1f30*/  FFMA.FTZ R13, R46, R12.reuse, R13 ;  /* 0x0000000c2e0d7223 */ /* 0x080fe2000001000d */
[----:B------:R-:W-:-:S02]  /*1f40*/  FFMA.FTZ R12, R49, R12, R38 ;  /* 0x0000000c310c7223 */ /* 0x000fc40000010026 */
[-C--:B------:R-:W-:Y:S01]  /*1f50*/  FFMA.FTZ R41, R51, R33.reuse, R14 ;  /* 0x0000002133297223 */ /* 0x080fe2000001000e */
[--C-:B-1----:R-:W-:Y:S01]  /*1f60*/  HADD2.F32 R14, -RZ, R34.reuse.H0_H0 ;  /* 0x20000022ff0e7230 */ /* 0x102fe20000004100 */
[----:B------:R-:W-:Y:S01]  /*1f70*/  HFMA2.MMA R37, R40, 1, 1, R37 ;  /* 0x3c003c0028257835 */ /* 0x000fe20000000025 */
        /* <DEDUP_REMOVED lines=12> */
[----:B------:R-:W0:Y:S01]  /*2040*/  LDS.64 R12, [UR5+0x180] ;  /* 0x00018005ff0c7984 */ /* 0x000e220008000a00 */
[----:B------:R-:W-:Y:S01]  /*2050*/  FFMA.FTZ R33, R67, R33, R40 ;  /* 0x0000002143217223 */ /* 0x000fe20000010028 */
[----:B------:R-:W-:-:S03]  /*2060*/  HADD2.F32 R35, -RZ, R35.H1_H1 ;  /* 0x30000023ff237230 */ /* 0x000fc60000004100 */
[----:B------:R-:W-:-:S04]  /*2070*/  FFMA.FTZ R33, R64, R32, R33 ;  /* 0x0000002040217223 */ /* 0x000fc80000010021 */
[----:B------:R-:W-:Y:S01]  /*2080*/  FFMA.FTZ R33, R72, R35, R33 ;  /* 0x0000002348217223 */ /* 0x000fe20000010021 */
[-C--:B------:R-:W-:Y:S01]  /*2090*/  FFMA.FTZ R11, R66, R32.reuse, R11 ;  /* 0x00000020420b7223 */ /* 0x080fe2000001000b */
[-C--:B------:R-:W-:Y:S01]  /*20a0*/  FFMA.FTZ R14, R65, R32.reuse, R14 ;  /* 0x00000020410e7223 */ /* 0x080fe2000001000e */
[----:B------:R-:W-:Y:S01]  /*20b0*/  FFMA.FTZ R34, R63, R32, R34 ;  /* 0x000000203f227223 */ /* 0x000fe20000010022 */
[----:B------:R-:W-:Y:S01]  /*20c0*/  FMUL.FTZ R33, R26, R33 ;  /* 0x000000211a217220 */ /* 0x000fe20000410000 */
[-C--:B------:R-:W-:Y:S01]  /*20d0*/  FFMA.FTZ R11, R70, R35.reuse, R11 ;  /* 0x00000023460b7223 */ /* 0x080fe2000001000b */
[-C--:B------:R-:W-:Y:S01]  /*20e0*/  FFMA.FTZ R14, R71, R35.reuse, R14 ;  /* 0x00000023470e7223 */ /* 0x080fe2000001000e */
[----:B------:R-:W-:Y:S02]  /*20f0*/  FFMA.FTZ R34, R73, R35, R34 ;  /* 0x0000002349227223 */ /* 0x000fe40000010022 */
[----:B------:R-:W-:Y:S02]  /*2100*/  F2FP.F16.F32.PACK_AB R35, RZ, R33 ;  /* 0x00000021ff23723e */ /* 0x000fe400000000ff */
[----:B------:R-:W1:Y:S01]  /*2110*/  LDS.64 R32, [UR5+0x188] ;  /* 0x00018805ff207984 */ /* 0x000e620008000a00 */
[----:B------:R-:W-:Y:S01]  /*2120*/  FMUL.FTZ R11, R24, R11 ;  /* 0x0000000b180b7220 */ /* 0x000fe20000410000 */
[----:B------:R-:W-:Y:S01]  /*2130*/  FMUL.FTZ R14, R25, R14 ;  /* 0x0000000e190e7220 */ /* 0x000fe20000410000 */
[----:B------:R-:W-:-:S03]  /*2140*/  FMUL.FTZ R34, R27, R34 ;  /* 0x000000221b227220 */ /* 0x000fc60000410000 */
[----:B------:R-:W-:Y:S02]  /*2150*/  F2FP.F16.F32.PACK_AB R11, RZ, R11 ;  /* 0x0000000bff0b723e */ /* 0x000fe400000000ff */
[----:B------:R-:W-:Y:S02]  /*2160*/  F2FP.F16.F32.PACK_AB R14, RZ, R14 ;  /* 0x0000000eff0e723e */ /* 0x000fe400000000ff */
[----:B------:R-:W-:Y:S02]  /*2170*/  F2FP.F16.F32.PACK_AB R34, RZ, R34 ;  /* 0x00000022ff22723e */ /* 0x000fe400000000ff */
[----:B------:R-:W-:Y:S02]  /*2180*/  PRMT R11, R11, 0x5410, R14 ;  /* 0x000054100b0b7816 */ /* 0x000fe4000000000e */
[----:B------:R-:W-:-:S05]  /*2190*/  PRMT R14, R34, 0x5410, R35 ;  /* 0x00005410220e7816 */ /* 0x000fca0000000023 */
[----:B------:R-:W-:Y:S02]  /*21a0*/  HADD2 R35, R14, R9 ;  /* 0x000000090e237230 */ /* 0x000fe40000000000 */
[--C-:B0-----:R-:W-:Y:S01]  /*21b0*/  HADD2.F32 R9, -RZ, R12.reuse.H0_H0 ;  /* 0x2000000cff097230 */ /* 0x101fe20000004100 */
[----:B------:R-:W-:Y:S01]  /*21c0*/  HFMA2.MMA R34, R11, 1, 1, R10 ;  /* 0x3c003c000b227835 */ /* 0x000fe2000000000a */
[----:B------:R-:W-:-:S03]  /*21d0*/  HADD2.F32 R12, -RZ, R12.H1_H1 ;  /* 0x3000000cff0c7230 */ /* 0x000fc60000004100 */
        /* <DEDUP_REMOVED lines=9> */
[----:B------:R-:W-:Y:S01]  /*2270*/  HADD2.F32 R13, -RZ, R13.H1_H1 ;  /* 0x3000000dff0d7230 */ /* 0x000fe20000004100 */
        /* <DEDUP_REMOVED lines=12> */
[----:B------:R-:W-:Y:S01]  /*2340*/  LOP3.LUT R13, R18, 0xff, RZ, 0xc0, !PT ;  /* 0x000000ff120d7812 */ /* 0x000fe200078ec0ff */
[----:B------:R-:W-:Y:S01]  /*2350*/  HADD2.F32 R9, -RZ, R32.H1_H1 ;  /* 0x30000020ff097230 */ /* 0x000fe20000004100 */
[----:B------:R-:W-:-:S02]  /*2360*/  IADD3 R75, R39, -0x80, RZ ;  /* 0xffffff80274b7810 */ /* 0x000fc40007ffe0ff */
[----:B------:R-:W-:Y:S01]  /*2370*/  IADD3 R74, R13, -0x80, RZ ;  /* 0xffffff800d4a7810 */ /* 0x000fe20007ffe0ff */
[-C--:B------:R-:W-:Y:S01]  /*2380*/  FFMA.FTZ R13, R54, R10.reuse, R11 ;  /* 0x0000000a360d7223 */ /* 0x080fe2000001000b */
[-C--:B------:R-:W-:Y:S01]  /*2390*/  FFMA.FTZ R39, R55, R10.reuse, R14 ;  /* 0x0000000a37277223 */ /* 0x080fe2000001000e */
[--C-:B------:R-:W-:Y:S02]  /*23a0*/  HADD2.F32 R12, -RZ, R33.reuse.H0_H0 ;  /* 0x20000021ff0c7230 */ /* 0x100fe40000004100 */
[-C--:B------:R-:W-:Y:S01]  /*23b0*/  FFMA.FTZ R13, R58, R9.reuse, R13 ;  /* 0x000000093a0d7223 */ /* 0x080fe2000001000d */
[-C--:B------:R-:W-:Y:S01]  /*23c0*/  FFMA.FTZ R14, R60, R9.reuse, R39 ;  /* 0x000000093c0e7223 */ /* 0x080fe20000010027 */
[----:B------:R-:W-:Y:S02]  /*23d0*/  HADD2.F32 R33, -RZ, R33.H1_H1 ;  /* 0x30000021ff217230 */ /* 0x000fe40000004100 */
[----:B------:R-:W-:Y:S01]  /*23e0*/  FFMA.FTZ R41, R56, R10, R41 ;  /* 0x0000000a38297223 */ /* 0x000fe20000010029 */
[-C--:B------:R-:W-:Y:S01]  /*23f0*/  FFMA.FTZ R13, R66, R12.reuse, R13 ;  /* 0x0000000c420d7223 */ /* 0x080fe2000001000d */
[----:B------:R-:W-:Y:S01]  /*2400*/  FFMA.FTZ R14, R65, R12, R14 ;  /* 0x0000000c410e7223 */ /* 0x000fe2000001000e */
[----:B------:R-:W-:Y:S01]  /*2410*/  FFMA.FTZ R38, R57, R10, R38 ;  /* 0x0000000a39267223 */ /* 0x000fe20000010026 */
[----:B------:R-:W-:Y:S01]  /*2420*/  FFMA.FTZ R32, R68, R9, R41 ;  /* 0x0000000944207223 */ /* 0x000fe20000010029 */
[-C--:B------:R-:W-:Y:S01]  /*2430*/  FFMA.FTZ R13, R70, R33.reuse, R13 ;  /* 0x00000021460d7223 */ /* 0x080fe2000001000d */
[----:B------:R-:W-:Y:S01]  /*2440*/  FFMA.FTZ R14, R71, R33, R14 ;  /* 0x00000021470e7223 */ /* 0x000fe2000001000e */
[----:B------:R-:W0:Y:S01]  /*2450*/  LDS.64 R10, [UR5+0x200] ;  /* 0x00020005ff0a7984 */ /* 0x000e220008000a00 */
[----:B------:R-:W-:Y:S01]  /*2460*/  FFMA.FTZ R9, R67, R9, R38 ;  /* 0x0000000943097223 */ /* 0x000fe20000010026 */
[----:B------:R-:W-:Y:S01]  /*2470*/  FMUL.FTZ R13, R24, R13 ;  /* 0x0000000d180d7220 */ /* 0x000fe20000410000 */
[----:B------:R-:W-:Y:S01]  /*2480*/  FMUL.FTZ R14, R25, R14 ;  /* 0x0000000e190e7220 */ /* 0x000fe20000410000 */
[-C--:B------:R-:W-:Y:S01]  /*2490*/  FFMA.FTZ R32, R63, R12.reuse, R32 ;  /* 0x0000000c3f207223 */ /* 0x080fe20000010020 */
[----:B------:R-:W-:-:S02]  /*24a0*/  FFMA.FTZ R9, R64, R12, R9 ;  /* 0x0000000c40097223 */ /* 0x000fc40000010009 */
[----:B------:R-:W-:Y:S01]  /*24b0*/  F2FP.F16.F32.PACK_AB R13, RZ, R13 ;  /* 0x0000000dff0d723e */ /* 0x000fe200000000ff */
[-C--:B------:R-:W-:Y:S01]  /*24c0*/  FFMA.FTZ R32, R73, R33.reuse, R32 ;  /* 0x0000002149207223 */ /* 0x080fe20000010020 */
[----:B------:R-:W-:Y:S01]  /*24d0*/  F2FP.F16.F32.PACK_AB R14, RZ, R14 ;  /* 0x0000000eff0e723e */ /* 0x000fe200000000ff */
[----:B------:R-:W-:Y:S02]  /*24e0*/  FFMA.FTZ R9, R72, R33, R9 ;  /* 0x0000002148097223 */ /* 0x000fe40000010009 */
[----:B------:R-:W-:Y:S01]  /*24f0*/  FMUL.FTZ R32, R27, R32 ;  /* 0x000000201b207220 */ /* 0x000fe20000410000 */
[----:B------:R-:W-:Y:S01]  /*2500*/  PRMT R13, R13, 0x5410, R14 ;  /* 0x000054100d0d7816 */ /* 0x000fe2000000000e */
[----:B------:R-:W-:-:S03]  /*2510*/  FMUL.FTZ R9, R26, R9 ;  /* 0x000000091a097220 */ /* 0x000fc60000410000 */
[----:B------:R-:W-:Y:S02]  /*2520*/  F2FP.F16.F32.PACK_AB R32, RZ, R32 ;  /* 0x00000020ff20723e */ /* 0x000fe400000000ff */
[----:B------:R-:W-:Y:S01]  /*2530*/  F2FP.F16.F32.PACK_AB R9, RZ, R9 ;  /* 0x00000009ff09723e */ /* 0x000fe200000000ff */
[----:B------:R-:W-:Y:S01]  /*2540*/  HFMA2.MMA R33, R13, 1, 1, R8 ;  /* 0x3c003c000d217835 */ /* 0x000fe20000000008 */
[----:B------:R-:W-:Y:S02]  /*2550*/  SHF.R.U32.HI R8, RZ, 0x8, R16 ;  /* 0x00000008ff087819 */ /* 0x000fe40000011610 */
[----:B------:R-:W-:Y:S02]  /*2560*/  PRMT R32, R32, 0x5410, R9 ;  /* 0x0000541020207816 */ /* 0x000fe40000000009 */
[----:B------:R-:W-:Y:S02]  /*2570*/  LOP3.LUT R8, R8, 0xff, RZ, 0xc0, !PT ;  /* 0x000000ff08087812 */ /* 0x000fe400078ec0ff */
[----:B------:R-:W-:-:S02]  /*2580*/  SHF.R.U32.HI R9, RZ, 0x8, R17 ;  /* 0x00000008ff097819 */ /* 0x000fc40000011611 */
[----:B------:R-:W-:Y:S02]  /*2590*/  IADD3 R78, R8, -0x80, RZ ;  /* 0xffffff80084e7810 */ /* 0x000fe40007ffe0ff */
[----:B------:R-:W-:Y:S02]  /*25a0*/  LOP3.LUT R12, R9, 0xff, RZ, 0xc0, !PT ;  /* 0x000000ff090c7812 */ /* 0x000fe400078ec0ff */
[----:B------:R-:W1:Y:S01]  /*25b0*/  LDS.64 R8, [UR5+0x208] ;  /* 0x00020805ff087984 */ /* 0x000e620008000a00 */
[----:B------:R-:W-:Y:S01]  /*25c0*/  HADD2 R32, R32, R7 ;  /* 0x0000000720207230 */ /* 0x000fe20000000000 */
[----:B------:R-:W-:Y:S01]  /*25d0*/  SHF.R.U32.HI R13, RZ, 0x8, R18 ;  /* 0x00000008ff0d7819 */ /* 0x000fe20000011612 */
[----:B------:R-:W-:-:S04]  /*25e0*/  IMAD.WIDE R30, R101, 0x4, R30 ;  /* 0x00000004651e7825 */ /* 0x000fc800078e021e */
[--C-:B0-----:R-:W-:Y:S01]  /*25f0*/  HADD2.F32 R7, -RZ, R10.reuse.H0_H0 ;  /* 0x2000000aff077230 */ /* 0x101fe20000004100 */
[----:B------:R-:W-:Y:S02]  /*2600*/  IADD3 R79, R12, -0x80, RZ ;  /* 0xffffff800c4f7810 */ /* 0x000fe40007ffe0ff */
[----:B------:R-:W-:Y:S02]  /*2610*/  LOP3.LUT R80, R13, 0xff, RZ, 0xc0, !PT ;  /* 0x000000ff0d507812 */ /* 0x000fe400078ec0ff */
[-C--:B------:R-:W-:Y:S02]  /*2620*/  FFMA.FTZ R81, R15, R7.reuse, RZ ;  /* 0x000000070f517223 */ /* 0x080fe400000100ff */
[----:B------:R0:W2:Y:S01]  /*2630*/  LDG.E.128.CONSTANT R12, desc[UR8][R30.64] ;  /* 0x000000081e0c7981 */ /* 0x0000a2000c1e9d00 */
[----:B------:R-:W-:Y:S02]  /*2640*/  HADD2.F32 R10, -RZ, R10.H1_H1 ;  /* 0x3000000aff0a7230 */ /* 0x000fe40000004100 */
        /* <DEDUP_REMOVED lines=17> */
[----:B------:R-:W-:Y:S01]  /*2760*/  LEA.HI R62, R16, 0xffffff80, RZ, 0x8 ;  /* 0xffffff80103e7811 */ /* 0x000fe200078f40ff */
[----:B------:R-:W3:Y:S01]  /*2770*/  LDS.64 R2, [UR5+0x90] ;  /* 0x00009005ff027984 */ /* 0x000ee20008000a00 */
[----:B------:R-:W-:-:S02]  /*2780*/  LEA.HI R59, R17, 0xffffff80, RZ, 0x8 ;  /* 0xffffff80113b7811 */ /* 0x000fc400078f40ff */
[----:B------:R-:W-:Y:S01]  /*2790*/  LOP3.LUT R40, R17, 0xff, RZ, 0xc0, !PT ;  /* 0x000000ff11287812 */ /* 0x000fe200078ec0ff */
[--C-:B-1----:R-:W-:Y:S01]  /*27a0*/  HADD2.F32 R4, -RZ, R8.reuse.H0_H0 ;  /* 0x20000008ff047230 */ /* 0x102fe20000004100 */
[----:B------:R-:W-:Y:S01]  /*27b0*/  SHF.R.U32.HI R16, RZ, 0x10, R16 ;  /* 0x00000010ff107819 */ /* 0x000fe20000011610 */
[----:B------:R-:W-:Y:S01]  /*27c0*/  HADD2.F32 R7, -RZ, R8.H1_H1 ;  /* 0x30000008ff077230 */ /* 0x000fe20000004100 */
[----:B------:R-:W-:Y:S02]  /*27d0*/  SHF.R.U32.HI R17, RZ, 0x10, R17 ;  /* 0x00000010ff117819 */ /* 0x000fe40000011611 */
[-C--:B------:R-:W-:Y:S01]  /*27e0*/  FFMA.FTZ R81, R54, R4.reuse, R81 ;  /* 0x0000000436517223 */ /* 0x080fe20000010051 */
[-C--:B------:R-:W-:Y:S01]  /*27f0*/  FFMA.FTZ R55, R55, R4.reuse, R52 ;  /* 0x0000000437377223 */ /* 0x080fe20000010034 */
[-C--:B------:R-:W-:Y:S01]  /*2800*/  FFMA.FTZ R51, R56, R4.reuse, R51 ;  /* 0x0000000438337223 */ /* 0x080fe20000010033 */
[----:B------:R-:W-:Y:S01]  /*2810*/  FFMA.FTZ R10, R57, R4, R10 ;  /* 0x00000004390a7223 */ /* 0x000fe2000001000a */
[----:B------:R-:W-:-:S02]  /*2820*/  LOP3.LUT R16, R16, 0xff, RZ, 0xc0, !PT ;  /* 0x000000ff10107812 */ /* 0x000fc400078ec0ff */
[----:B------:R-:W-:Y:S01]  /*2830*/  LOP3.LUT R17, R17, 0xff, RZ, 0xc0, !PT ;  /* 0x000000ff11117812 */ /* 0x000fe200078ec0ff */
[--C-:B------:R-:W-:Y:S02]  /*2840*/  HADD2.F32 R8, -RZ, R9.reuse.H0_H0 ;  /* 0x20000009ff087230 */ /* 0x100fe40000004100 */
[-C--:B------:R-:W-:Y:S01]  /*2850*/  FFMA.FTZ R81, R58, R7.reuse, R81 ;  /* 0x000000073a517223 */ /* 0x080fe20000010051 */
[-C--:B------:R-:W-:Y:S01]  /*2860*/  FFMA.FTZ R60, R60, R7.reuse, R55 ;  /* 0x000000073c3c7223 */ /* 0x080fe20000010037 */
[-C--:B------:R-:W-:Y:S01]  /*2870*/  FFMA.FTZ R68, R68, R7.reuse, R51 ;  /* 0x0000000744447223 */ /* 0x080fe20000010033 */
[----:B------:R-:W-:Y:S01]  /*2880*/  FFMA.FTZ R7, R67, R7, R10 ;  /* 0x0000000743077223 */ /* 0x000fe2000001000a */
[----:B------:R-:W-:Y:S02]  /*2890*/  IADD3 R16, R16, -0x80, RZ ;  /* 0xffffff8010107810 */ /* 0x000fe40007ffe0ff */
[----:B------:R-:W-:Y:S02]  /*28a0*/  IADD3 R17, R17, -0x80, RZ ;  /* 0xffffff8011117810 */ /* 0x000fe40007ffe0ff */
[----:B----4-:R-:W-:Y:S01]  /*28b0*/  LOP3.LUT R10, R21, 0xff, RZ, 0xc0, !PT ;  /* 0x000000ff150a7812 */ /* 0x010fe200078ec0ff */
[-C--:B------:R-:W-:Y:S01]  /*28c0*/  FFMA.FTZ R81, R66, R8.reuse, R81 ;  /* 0x0000000842517223 */ /* 0x080fe20000010051 */
[-C--:B------:R-:W-:Y:S01]  /*28d0*/  FFMA.FTZ R58, R65, R8.reuse, R60 ;  /* 0x00000008413a7223 */ /* 0x080fe2000001003c */
[-C--:B------:R-:W-:Y:S01]  /*28e0*/  FFMA.FTZ R68, R63, R8.reuse, R68 ;  /* 0x000000083f447223 */ /* 0x080fe20000010044 */
[----:B------:R-:W-:Y:S01]  /*28f0*/  FFMA.FTZ R7, R64, R8, R7 ;  /* 0x0000000840077223 */ /* 0x000fe20000010007 */
[----:B------:R-:W-:Y:S01]  /*2900*/  I2F.F16 R46, R16 ;  /* 0x00000010002e7306 */ /* 0x000fe20000200c00 */
[----:B------:R-:W-:Y:S01]  /*2910*/  HADD2.F32 R9, -RZ, R9.H1_H1 ;  /* 0x30000009ff097230 */ /* 0x000fe20000004100 */
[----:B------:R-:W-:-:S02]  /*2920*/  IADD3 R10, R10, -0x80, RZ ;  /* 0xffffff800a0a7810 */ /* 0x000fc40007ffe0ff */
[----:B------:R-:W-:-:S04]  /*2930*/  LOP3.LUT R8, R22, 0xff, RZ, 0xc0, !PT ;  /* 0x000000ff16087812 */ /* 0x000fc800078ec0ff */
[----:B------:R1:W-:Y:S01]  /*2940*/  I2F.F16 R47, R17 ;  /* 0x00000011002f7306 */ /* 0x0003e20000200c00 */
[-C--:B------:R-:W-:Y:S01]  /*2950*/  FFMA.FTZ R63, R70, R9.reuse, R81 ;  /* 0x00000009463f7223 */ /* 0x080fe20000010051 */
[-C--:B------:R-:W-:Y:S01]  /*2960*/  FFMA.FTZ R58, R71, R9.reuse, R58 ;  /* 0x00000009473a7223 */ /* 0x080fe2000001003a */
[-C--:B------:R-:W-:Y:S01]  /*2970*/  FFMA.FTZ R64, R73, R9.reuse, R68 ;  /* 0x0000000949407223 */ /* 0x080fe20000010044 */
[----:B------:R-:W-:Y:S01]  /*2980*/  FFMA.FTZ R67, R72, R9, R7 ;  /* 0x0000000948437223 */ /* 0x000fe20000010007 */
[----:B------:R-:W-:Y:S01]  /*2990*/  IADD3 R52, R8, -0x80, RZ ;  /* 0xffffff8008347810 */ /* 0x000fe20007ffe0ff */
[----:B-1----:R-:W-:Y:S02]  /*29a0*/  IMAD.WIDE R16, R101, 0x4, R30 ;  /* 0x0000000465107825 */ /* 0x002fe400078e021e */
[----:B------:R1:W-:Y:S03]  /*29b0*/  I2F.F16 R51, R10 ;  /* 0x0000000a00337306 */ /* 0x0003e60000200c00 */
[----:B-1----:R-:W4:Y:S01]  /*29c0*/  LDG.E.128.CONSTANT R8, desc[UR8][R16.64] ;  /* 0x0000000810087981 */ /* 0x002f22000c1e9d00 */
[----:B------:R-:W-:-:S02]  /*29d0*/  SHF.R.U32.HI R84, RZ, 0x8, R19 ;  /* 0x00000008ff547819 */ /* 0x000fc40000011613 */
[----:B------:R-:W-:Y:S02]  /*29e0*/  LEA.HI R61, R18, 0xffffff80, RZ, 0x8 ;  /* 0xffffff80123d7811 */ /* 0x000fe400078f40ff */
[----:B------:R-:W-:Y:S02]  /*29f0*/  LEA.HI R69, R19, 0xffffff80, RZ, 0x8 ;  /* 0xffffff8013457811 */ /* 0x000fe400078f40ff */
[----:B------:R-:W-:Y:S02]  /*2a00*/  SHF.R.U32.HI R18, RZ, 0x10, R18 ;  /* 0x00000010ff127819 */ /* 0x000fe40000011612 */
[----:B------:R-:W-:Y:S02]  /*2a10*/  SHF.R.U32.HI R19, RZ, 0x10, R19 ;  /* 0x00000010ff137819 */ /* 0x000fe40000011613 */
[----:B------:R-:W-:Y:S02]  /*2a20*/  IADD3 R40, R40, -0x80, RZ ;  /* 0xffffff8028287810 */ /* 0x000fe40007ffe0ff */
[----:B------:R-:W-:-:S02]  /*2a30*/  LOP3.LUT R84, R84, 0xff, RZ, 0xc0, !PT ;  /* 0x000000ff54547812 */ /* 0x000fc400078ec0ff */
[----:B------:R-:W-:Y:S02]  /*2a40*/  IADD3 R80, R80, -0x80, RZ ;  /* 0xffffff8050507810 */ /* 0x000fe40007ffe0ff */
[----:B------:R-:W-:Y:S02]  /*2a50*/  LOP3.LUT R18, R18, 0xff, RZ, 0xc0, !PT ;  /* 0x000000ff12127812 */ /* 0x000fe400078ec0ff */
[----:B------:R-:W-:Y:S01]  /*2a60*/  LOP3.LUT R19, R19, 0xff, RZ, 0xc0, !PT ;  /* 0x000000ff13137812 */ /* 0x000fe200078ec0ff */
[----:B------:R-:W-:Y:S01]  /*2a70*/  I2F.F16 R77, R40 ;  /* 0x00000028004d7306 */ /* 0x000fe20000200c00 */
[----:B------:R-:W-:Y:S01]  /*2a80*/  IADD3 R84, R84, -0x80, RZ ;  /* 0xffffff8054547810 */ /* 0x000fe20007ffe0ff */
[--C-:B---3--:R-:W-:Y:S01]  /*2a90*/  HADD2.F32 R60, -RZ, R3.reuse.H0_H0 ;  /* 0x20000003ff3c7230 */ /* 0x108fe20000004100 */
[----:B------:R-:W-:Y:S01]  /*2aa0*/  LOP3.LUT R4, R20, 0xff, RZ, 0xc0, !PT ;  /* 0x000000ff14047812 */ /* 0x000fe200078ec0ff */
[----:B------:R-:W-:Y:S01]  /*2ab0*/  HADD2.F32 R54, -RZ, R3.H1_H1 ;  /* 0x30000003ff367230 */ /* 0x000fe20000004100 */
[----:B------:R-:W-:-:S03]  /*2ac0*/  LOP3.LUT R3, R23, 0xff, RZ, 0xc0, !PT ;  /* 0x000000ff17037812 */ /* 0x000fc600078ec0ff */
[----:B------:R-:W1:Y:S01]  /*2ad0*/  I2F.F16 R76, R76 ;  /* 0x0000004c004c7306 */ /* 0x000e620000200c00 */
[----:B------:R-:W-:Y:S02]  /*2ae0*/  IADD3 R18, R18, -0x80, RZ ;  /* 0xffffff8012127810 */ /* 0x000fe40007ffe0ff */
[----:B------:R-:W-:-:S05]  /*2af0*/  IADD3 R19, R19, -0x80, RZ ;  /* 0xffffff8013137810 */ /* 0x000fca0007ffe0ff */
[----:B------:R-:W-:Y:S01]  /*2b00*/  I2F.F16 R75, R75 ;  /* 0x0000004b004b7306 */ /* 0x000fe20000200c00 */
[----:B------:R-:W-:Y:S01]  /*2b10*/  IADD3 R4, R4, -0x80, RZ ;  /* 0xffffff8004047810 */ /* 0x000fe20007ffe0ff */
[----:B------:R-:W-:Y:S01]  /*2b20*/  HADD2.F32 R55, -RZ, R2.H0_H0 ;  /* 0x20000002ff377230 */ /* 0x000fe20000004100 */
[----:B------:R-:W-:-:S05]  /*2b30*/  IADD3 R53, R3, -0x80, RZ ;  /* 0xffffff8003357810 */ /* 0x000fca0007ffe0ff */
[----:B------:R-:W3:Y:S01]  /*2b40*/  I2F.F16 R74, R74 ;  /* 0x0000004a004a7306 */ /* 0x000ee20000200c00 */
[----:B------:R-:W-:Y:S01]  /*2b50*/  HADD2.F32 R56, -RZ, R2.H1_H1 ;  /* 0x30000002ff387230 */ /* 0x000fe20000004100 */
[--C-:B------:R-:W-:Y:S02]  /*2b60*/  SHF.R.U32.HI R2, RZ, 0x8, R20.reuse ;  /* 0x00000008ff027819 */ /* 0x100fe40000011614 */
[----:B------:R-:W-:-:S04]  /*2b70*/  SHF.R.U32.HI R3, RZ, 0x10, R20 ;  /* 0x00000010ff037819 */ /* 0x000fc80000011614 */
[----:B------:R-:W5:Y:S01]  /*2b80*/  I2F.F16 R78, R78 ;  /* 0x0000004e004e7306 */ /* 0x000f620000200c00 */
[----:B------:R-:W-:-:S07]  /*2b90*/  LOP3.LUT R2, R2, 0xff, RZ, 0xc0, !PT ;  /* 0x000000ff02027812 */ /* 0x000fce00078ec0ff */
[----:B------:R-:W5:Y:S01]  /*2ba0*/  I2F.F16 R79, R79 ;  /* 0x0000004f004f7306 */ /* 0x000f620000200c00 */
[----:B------:R-:W-:-:S07]  /*2bb0*/  LOP3.LUT R7, R3, 0xff, RZ, 0xc0, !PT ;  /* 0x000000ff03077812 */ /* 0x000fce00078ec0ff */
[----:B------:R-:W5:Y:S08]  /*2bc0*/  I2F.F16 R80, R80 ;  /* 0x0000005000507306 */ /* 0x000f700000200c00 */
[----:B------:R-:W5:Y:S01]  /*2bd0*/  I2F.F16 R45, R84 ;  /* 0x00000054002d7306 */ /* 0x000f620000200c00 */
[----:B------:R-:W-:-:S07]  /*2be0*/  LEA.HI R38, R20, 0xffffff80, RZ, 0x8 ;  /* 0xffffff8014267811 */ /* 0x000fce00078f40ff */
[----:B------:R-:W5:Y:S01]  /*2bf0*/  I2F.F16 R48, R18 ;  /* 0x0000001200307306 */ /* 0x000f620000200c00 */
[----:B------:R-:W-:-:S07]  /*2c00*/  LEA.HI R39, R21, 0xffffff80, RZ, 0x8 ;  /* 0xffffff8015277811 */ /* 0x000fce00078f40ff */
[----:B------:R3:W5:Y:S01]  /*2c10*/  I2F.F16 R49, R19 ;  /* 0x0000001300317306 */ /* 0x0007620000200c00 */
[----:B0-----:R-:W-:Y:S01]  /*2c20*/  SHF.R.U32.HI R30, RZ, 0x10, R21 ;  /* 0x00000010ff1e7819 */ /* 0x001fe20000011615 */
[----:B-1----:R-:W-:Y:S01]  /*2c30*/  HADD2.F32 R3, -RZ, R76.H0_H0 ;  /* 0x2000004cff037230 */ /* 0x002fe20000004100 */
[----:B------:R-:W-:-:S05]  /*2c40*/  IADD3 R20, R2, -0x80, RZ ;  /* 0xffffff8002147810 */ /* 0x000fca0007ffe0ff */
[----:B------:R0:W-:Y:S01]  /*2c50*/  I2F.F16 R50, R4 ;  /* 0x0000000400327306 */ /* 0x0001e20000200c00 */
[----:B---3--:R-:W1:Y:S01]  /*2c60*/  LDS.64 R18, [UR5+0x98] ;  /* 0x00009805ff127984 */ /* 0x008e620008000a00 */
[----:B------:R-:W-:Y:S01]  /*2c70*/  IADD3 R68, R7, -0x80, RZ ;  /* 0xffffff8007447810 */ /* 0x000fe20007ffe0ff */
[----:B------:R-:W-:Y:S01]  /*2c80*/  HADD2.F32 R2, -RZ, R77.H0_H0 ;  /* 0x2000004dff027230 */ /* 0x000fe20000004100 */
[----:B0-----:R-:W-:Y:S01]  /*2c90*/  SHF.R.U32.HI R4, RZ, 0x8, R21 ;  /* 0x00000008ff047819 */ /* 0x001fe20000011615 */
[----:B------:R-:W-:-:S03]  /*2ca0*/  HADD2.F32 R7, -RZ, R74.H0_H0 ;  /* 0x2000004aff077230 */ /* 0x000fc60000004100 */
[----:B------:R-:W-:Y:S01]  /*2cb0*/  LOP3.LUT R21, R4, 0xff, RZ, 0xc0, !PT ;  /* 0x000000ff04157812 */ /* 0x000fe200078ec0ff */
[----:B------:R-:W-:Y:S02]  /*2cc0*/  HADD2.F32 R4, -RZ, R75.H0_H0 ;  /* 0x2000004bff047230 */ /* 0x000fe40000004100 */
[-C--:B------:R-:W-:Y:S01]  /*2cd0*/  FFMA.FTZ R66, R2, R55.reuse, RZ ;  /* 0x0000003702427223 */ /* 0x080fe200000100ff */
[----:B-----5:R-:W-:Y:S02]  /*2ce0*/  HADD2.F32 R42, -RZ, R78.H0_H0 ;  /* 0x2000004eff2a7230 */ /* 0x020fe40000004100 */
[-C--:B------:R-:W-:Y:S01]  /*2cf0*/  FFMA.FTZ R65, R7, R55.reuse, RZ ;  /* 0x0000003707417223 */ /* 0x080fe200000100ff */
[----:B------:R-:W-:Y:S02]  /*2d00*/  HADD2.F32 R43, -RZ, R79.H0_H0 ;  /* 0x2000004fff2b7230 */ /* 0x000fe40000004100 */
[----:B------:R-:W-:Y:S01]  /*2d10*/  FFMA.FTZ R57, R4, R55, RZ ;  /* 0x0000003704397223 */ /* 0x000fe200000100ff */
[----:B------:R-:W-:-:S02]  /*2d20*/  HADD2.F32 R44, -RZ, R80.H0_H0 ;  /* 0x20000050ff2c7230 */ /* 0x000fc40000004100 */
[----:B------:R-:W-:Y:S01]  /*2d30*/  FFMA.FTZ R70, R3, R55, RZ ;  /* 0x0000003703467223 */ /* 0x000fe200000100ff */
[----:B------:R-:W-:Y:S01]  /*2d40*/  HADD2.F32 R45, -RZ, R45.H0_H0 ;  /* 0x2000002dff2d7230 */ /* 0x000fe20000004100 */
[----:B------:R-:W-:Y:S01]  /*2d50*/  SHF.R.U32.HI R31, RZ, 0x8, R22 ;  /* 0x00000008ff1f7819 */ /* 0x000fe20000011616 */
[-C--:B------:R-:W-:Y:S01]  /*2d60*/  FFMA.FTZ R57, R42, R56.reuse, R57 ;  /* 0x000000382a397223 */ /* 0x080fe20000010039 */
[-C--:B------:R-:W-:Y:S01]  /*2d70*/  FFMA.FTZ R66, R43, R56.reuse, R66 ;  /* 0x000000382b427223 */ /* 0x080fe20000010042 */
[-C--:B------:R-:W-:Y:S01]  /*2d80*/  FFMA.FTZ R65, R44, R56.reuse, R65 ;  /* 0x000000382c417223 */ /* 0x080fe20000010041 */
[----:B------:R-:W-:Y:S01]  /*2d90*/  FFMA.FTZ R74, R45, R56, R70 ;  /* 0x000000382d4a7223 */ /* 0x000fe20000010046 */
[----:B------:R-:W-:Y:S02]  /*2da0*/  SHF.R.U32.HI R56, RZ, 0x8, R23 ;  /* 0x00000008ff387819 */ /* 0x000fe40000011617 */
[----:B------:R-:W-:Y:S01]  /*2db0*/  LOP3.LUT R31, R31, 0xff, RZ, 0xc0, !PT ;  /* 0x000000ff1f1f7812 */ /* 0x000fe200078ec0ff */
[----:B------:R-:W0:Y:S01]  /*2dc0*/  I2F.F16 R62, R62 ;  /* 0x0000003e003e7306 */ /* 0x000e220000200c00 */
[----:B------:R-:W-:Y:S01]  /*2dd0*/  LOP3.LUT R56, R56, 0xff, RZ, 0xc0, !PT ;  /* 0x000000ff38387812 */ /* 0x000fe200078ec0ff */
[----:B------:R-:W-:Y:S01]  /*2de0*/  HADD2.F32 R46, -RZ, R46.H0_H0 ;  /* 0x2000002eff2e7230 */ /* 0x000fe20000004100 */
[----:B------:R-:W-:-:S02]  /*2df0*/  IADD3 R21, R21, -0x80, RZ ;  /* 0xffffff8015157810 */ /* 0x000fc40007ffe0ff */
[----:B------:R-:W-:-:S03]  /*2e00*/  IADD3 R31, R31, -0x80, RZ ;  /* 0xffffff801f1f7810 */ /* 0x000fc60007ffe0ff */
[----:B------:R-:W3:Y:S01]  /*2e10*/  I2F.F16 R59, R59 ;  /* 0x0000003b003b7306 */ /* 0x000ee20000200c00 */
[----:B------:R-:W-:-:S07]  /*2e20*/  IADD3 R56, R56, -0x80, RZ ;  /* 0xffffff8038387810 */ /* 0x000fce0007ffe0ff */
[----:B------:R-:W5:Y:S08]  /*2e30*/  I2F.F16 R61, R61 ;  /* 0x0000003d003d7306 */ /* 0x000f700000200c00 */
[----:B------:R-:W1:Y:S01]  /*2e40*/  I2F.F16 R69, R69 ;  /* 0x0000004500457306 */ /* 0x000e620000200c00 */
[----:B------:R-:W-:-:S07]  /*2e50*/  LOP3.LUT R30, R30, 0xff, RZ, 0xc0, !PT ;  /* 0x000000ff1e1e7812 */ /* 0x000fce00078ec0ff */
[----:B------:R-:W1:Y:S01]  /*2e60*/  I2F.F16 R52, R52 ;  /* 0x0000003400347306 */ /* 0x000e620000200c00 */
[----:B------:R-:W-:-:S07]  /*2e70*/  HADD2.F32 R47, -RZ, R47.H0_H0 ;  /* 0x2000002fff2f7230 */ /* 0x000fce0000004100 */
[----:B------:R-:W1:Y:S01]  /*2e80*/  I2F.F16 R53, R53 ;  /* 0x0000003500357306 */ /* 0x000e620000200c00 */
[----:B------:R-:W-:Y:S02]  /*2e90*/  HADD2.F32 R48, -RZ, R48.H0_H0 ;  /* 0x20000030ff307230 */ /* 0x000fe40000004100 */
[----:B------:R-:W-:-:S05]  /*2ea0*/  HADD2.F32 R49, -RZ, R49.H0_H0 ;  /* 0x20000031ff317230 */ /* 0x000fca0000004100 */
[----:B------:R0:W-:Y:S01]  /*2eb0*/  I2F.F16 R55, R21 ;  /* 0x0000001500377306 */ /* 0x0001e20000200c00 */
[----:B------:R-:W-:-:S07]  /*2ec0*/  LEA.HI R40, R22, 0xffffff80, RZ, 0x8 ;  /* 0xffffff8016287811 */ /* 0x000fce00078f40ff */
[----:B------:R-:W2:Y:S01]  /*2ed0*/  I2F.F16 R20, R20 ;  /* 0x0000001400147306 */ /* 0x000ea20000200c00 */
[----:B0-----:R-:W-:Y:S01]  /*2ee0*/  FFMA.FTZ R21, R46, R60, R57 ;  /* 0x0000003c2e157223 */ /* 0x001fe20000010039 */
[----:B------:R-:W-:-:S06]  /*2ef0*/  LEA.HI R41, R23, 0xffffff80, RZ, 0x8 ;  /* 0xffffff8017297811 */ /* 0x000fcc00078f40ff */
[----:B------:R-:W0:Y:S01]  /*2f00*/  I2F.F16 R31, R31 ;  /* 0x0000001f001f7306 */ /* 0x000e220000200c00 */
[----:B------:R-:W-:-:S07]  /*2f10*/  IADD3 R30, R30, -0x80, RZ ;  /* 0xffffff801e1e7810 */ /* 0x000fce0007ffe0ff */
[----:B------:R-:W0:Y:S01]  /*2f20*/  I2F.F16 R57, R56 ;  /* 0x0000003800397306 */ /* 0x000e220000200c00 */
[----:B------:R-:W-:Y:S01]  /*2f30*/  SHF.R.U32.HI R22, RZ, 0x10, R22 ;  /* 0x00000010ff167819 */ /* 0x000fe20000011616 */
[----:B------:R-:W-:Y:S01]  /*2f40*/  HADD2.F32 R62, -RZ, R62.H0_H0 ;  /* 0x2000003eff3e7230 */ /* 0x000fe20000004100 */
[----:B------:R-:W-:Y:S01]  /*2f50*/  SHF.R.U32.HI R23, RZ, 0x10, R23 ;  /* 0x00000010ff177819 */ /* 0x000fe20000011617 */
[----:B---3--:R-:W-:Y:S02]  /*2f60*/  HADD2.F32 R59, -RZ, R59.H0_H0 ;  /* 0x2000003bff3b7230 */ /* 0x008fe40000004100 */
[-C--:B------:R-:W-:Y:S01]  /*2f70*/  FFMA.FTZ R66, R47, R60.reuse, R66 ;  /* 0x0000003c2f427223 */ /* 0x080fe20000010042 */
[----:B-----5:R-:W-:Y:S02]  /*2f80*/  HADD2.F32 R61, -RZ, R61.H0_H0 ;  /* 0x2000003dff3d7230 */ /* 0x020fe40000004100 */
[----:B------:R-:W-:Y:S01]  /*2f90*/  FFMA.FTZ R70, R48, R60, R65 ;  /* 0x0000003c30467223 */ /* 0x000fe20000010041 */
[----:B-1----:R-:W-:-:S02]  /*2fa0*/  HADD2.F32 R69, -RZ, R69.H0_H0 ;  /* 0x20000045ff457230 */ /* 0x002fc40000004100 */
[----:B------:R-:W-:Y:S01]  /*2fb0*/  FFMA.FTZ R74, R49, R60, R74 ;  /* 0x0000003c314a7223 */ /* 0x000fe2000001004a */
[----:B------:R1:W-:Y:S01]  /*2fc0*/  I2F.F16 R72, R30 ;  /* 0x0000001e00487306 */ /* 0x0003e20000200c00 */
[----:B------:R-:W-:Y:S01]  /*2fd0*/  LOP3.LUT R22, R22, 0xff, RZ, 0xc0, !PT ;  /* 0x000000ff16167812 */ /* 0x000fe200078ec0ff */
[----:B------:R-:W-:Y:S01]  /*2fe0*/  HADD2.F32 R50, -RZ, R50.H0_H0 ;  /* 0x20000032ff327230 */ /* 0x000fe20000004100 */
[----:B------:R-:W-:Y:S01]  /*2ff0*/  LOP3.LUT R23, R23, 0xff, RZ, 0xc0, !PT ;  /* 0x000000ff17177812 */ /* 0x000fe200078ec0ff */
[----:B------:R-:W-:Y:S02]  /*3000*/  HADD2.F32 R51, -RZ, R51.H0_H0 ;  /* 0x20000033ff337230 */ /* 0x000fe40000004100 */
[-C--:B------:R-:W-:Y:S01]  /*3010*/  FFMA.FTZ R21, R62, R54.reuse, R21 ;  /* 0x000000363e157223 */ /* 0x080fe20000010015 */
[----:B------:R-:W-:Y:S02]  /*3020*/  HADD2.F32 R52, -RZ, R52.H0_H0 ;  /* 0x20000034ff347230 */ /* 0x000fe40000004100 */
[----:B------:R-:W-:Y:S01]  /*3030*/  FFMA.FTZ R66, R59, R54, R66 ;  /* 0x000000363b427223 */ /* 0x000fe20000010042 */
[----:B------:R-:W-:-:S02]  /*3040*/  HADD2.F32 R53, -RZ, R53.H0_H0 ;  /* 0x20000035ff357230 */ /* 0x000fc40000004100 */
[-C--:B------:R-:W-:Y:S01]  /*3050*/  FFMA.FTZ R65, R61, R54.reuse, R70 ;  /* 0x000000363d417223 */ /* 0x080fe20000010046 */
[--C-:B-1----:R-:W-:Y:S02]  /*3060*/  HADD2.F32 R30, -RZ, R18.reuse.H0_H0 ;  /* 0x20000012ff1e7230 */ /* 0x102fe40000004100 */
[----:B------:R-:W-:Y:S01]  /*3070*/  FFMA.FTZ R60, R69, R54, R74 ;  /* 0x00000036453c7223 */ /* 0x000fe2000001004a */
[----:B------:R-:W-:Y:S01]  /*3080*/  IADD3 R22, R22, -0x80, RZ ;  /* 0xffffff8016167810 */ /* 0x000fe20007ffe0ff */
[----:B------:R-:W-:Y:S01]  /*3090*/  HADD2.F32 R18, -RZ, R18.H1_H1 ;  /* 0x30000012ff127230 */ /* 0x000fe20000004100 */
[----:B------:R-:W-:Y:S01]  /*30a0*/  IADD3 R23, R23, -0x80, RZ ;  /* 0xffffff8017177810 */ /* 0x000fe20007ffe0ff */
[----:B--2---:R-:W-:Y:S02]  /*30b0*/  HADD2.F32 R54, -RZ, R20.H0_H0 ;  /* 0x20000014ff367230 */ /* 0x004fe40000004100 */
[----:B------:R-:W-:Y:S01]  /*30c0*/  FFMA.FTZ R21, R50, R30, R21 ;  /* 0x0000001e32157223 */ /* 0x000fe20000010015 */
[----:B------:R-:W-:-:S02]  /*30d0*/  HADD2.F32 R55, -RZ, R55.H0_H0 ;  /* 0x20000037ff377230 */ /* 0x000fc40000004100 */
[-C--:B------:R-:W-:Y:S01]  /*30e0*/  FFMA.FTZ R66, R51, R30.reuse, R66 ;  /* 0x0000001e33427223 */ /* 0x080fe20000010042 */
[----:B0-----:R-:W-:Y:S02]  /*30f0*/  HADD2.F32 R56, -RZ, R31.H0_H0 ;  /* 0x2000001fff387230 */ /* 0x001fe40000004100 */
[-C--:B------:R-:W-:Y:S01]  /*3100*/  FFMA.FTZ R65, R52, R30.reuse, R65 ;  /* 0x0000001e34417223 */ /* 0x080fe20000010041 */
[----:B------:R-:W-:Y:S02]  /*3110*/  HADD2.F32 R57, -RZ, R57.H0_H0 ;  /* 0x20000039ff397230 */ /* 0x000fe40000004100 */
[----:B------:R-:W-:Y:S01]  /*3120*/  FFMA.FTZ R60, R53, R30, R60 ;  /* 0x0000001e353c7223 */ /* 0x000fe2000001003c */
[--C-:B------:R-:W-:Y:S02]  /*3130*/  HADD2.F32 R75, -RZ, R19.reuse.H0_H0 ;  /* 0x20000013ff4b7230 */ /* 0x100fe40000004100 */
[----:B------:R-:W-:Y:S01]  /*3140*/  FFMA.FTZ R21, R54, R18, R21 ;  /* 0x0000001236157223 */ /* 0x000fe20000010015 */
[----:B------:R-:W-:-:S02]  /*3150*/  HADD2.F32 R74, -RZ, R19.H1_H1 ;  /* 0x30000013ff4a7230 */ /* 0x000fc40000004100 */
[-C--:B------:R-:W-:Y:S01]  /*3160*/  FFMA.FTZ R31, R55, R18.reuse, R66 ;  /* 0x00000012371f7223 */ /* 0x080fe20000010042 */
[-C--:B------:R-:W-:Y:S01]  /*3170*/  FFMA.FTZ R77, R56, R18.reuse, R65 ;  /* 0x00000012384d7223 */ /* 0x080fe20000010041 */
[----:B------:R-:W-:Y:S01]  /*3180*/  FFMA.FTZ R30, R57, R18, R60 ;  /* 0x00000012391e7223 */ /* 0x000fe2000001003c */
[----:B------:R-:W0:Y:S01]  /*3190*/  I2F.F16 R68, R68 ;  /* 0x0000004400447306 */ /* 0x000e220000200c00 */
[----:B------:R-:W1:Y:S07]  /*31a0*/  LDS.64 R18, [UR5+0x110] ;  /* 0x00011005ff127984 */ /* 0x000e6e0008000a00 */
[----:B------:R-:W2:Y:S08]  /*31b0*/  I2F.F16 R22, R22 ;  /* 0x0000001600167306 */ /* 0x000eb00000200c00 */
[----:B------:R-:W3:Y:S08]  /*31c0*/  I2F.F16 R23, R23 ;  /* 0x0000001700177306 */ /* 0x000ef00000200c00 */
[----:B------:R-:W5:Y:S08]  /*31d0*/  I2F.F16 R38, R38 ;  /* 0x0000002600267306 */ /* 0x000f700000200c00 */
[----:B------:R-:W1:Y:S08]  /*31e0*/  I2F.F16 R40, R40 ;  /* 0x0000002800287306 */ /* 0x000e700000200c00 */
[----:B------:R-:W4:Y:S08]  /*31f0*/  I2F.F16 R41, R41 ;  /* 0x0000002900297306 */ /* 0x000f300000200c00 */
[----:B------:R-:W4:Y:S01]  /*3200*/  I2F.F16 R39, R39 ;  /* 0x0000002700277306 */ /* 0x000f220000200c00 */
[----:B0-----:R-:W-:-:S02]  /*3210*/  HADD2.F32 R68, -RZ, R68.H0_H0 ;  /* 0x20000044ff447230 */ /* 0x001fc40000004100 */
[----:B------:R-:W-:Y:S02]  /*3220*/  HADD2.F32 R72, -RZ, R72.H0_H0 ;  /* 0x20000048ff487230 */ /* 0x000fe40000004100 */
[----:B--2---:R-:W-:Y:S02]  /*3230*/  HADD2.F32 R70, -RZ, R22.H0_H0 ;  /* 0x20000016ff467230 */ /* 0x004fe40000004100 */
[----:B---3--:R-:W-:Y:S02]  /*3240*/  HADD2.F32 R71, -RZ, R23.H0_H0 ;  /* 0x20000017ff477230 */ /* 0x008fe40000004100 */
[-C--:B------:R-:W-:Y:S01]  /*3250*/  FFMA.FTZ R21, R68, R75.reuse, R21 ;  /* 0x0000004b44157223 */ /* 0x080fe20000010015 */
[----:B-----5:R-:W-:Y:S02]  /*3260*/  HADD2.F32 R60, -RZ, R38.H0_H0 ;  /* 0x20000026ff3c7230 */ /* 0x020fe40000004100 */
[----:B------:R-:W-:Y:S01]  /*3270*/  FFMA.FTZ R20, R72, R75, R31 ;  /* 0x0000004b48147223 */ /* 0x000fe2000001001f */
[----:B-1----:R-:W-:-:S02]  /*3280*/  HADD2.F32 R66, -RZ, R40.H0_H0 ;  /* 0x20000028ff427230 */ /* 0x002fc40000004100 */
[-C--:B------:R-:W-:Y:S01]  /*3290*/  FFMA.FTZ R77, R70, R75.reuse, R77 ;  /* 0x0000004b464d7223 */ /* 0x080fe2000001004d */
[----:B----4-:R-:W-:Y:S02]  /*32a0*/  HADD2.F32 R73, -RZ, R41.H0_H0 ;  /* 0x20000029ff497230 */ /* 0x010fe40000004100 */
[----:B------:R-:W-:Y:S01]  /*32b0*/  FFMA.FTZ R38, R71, R75, R30 ;  /* 0x0000004b47267223 */ /* 0x000fe2000001001e */
[----:B------:R-:W-:Y:S02]  /*32c0*/  HADD2.F32 R65, -RZ, R39.H0_H0 ;  /* 0x20000027ff417230 */ /* 0x000fe40000004100 */
[-C--:B------:R-:W-:Y:S01]  /*32d0*/  FFMA.FTZ R30, R66, R74.reuse, R77 ;  /* 0x0000004a421e7223 */ /* 0x080fe2000001004d */
[-C--:B------:R-:W-:Y:S01]  /*32e0*/  FFMA.FTZ R23, R60, R74.reuse, R21 ;  /* 0x0000004a3c177223 */ /* 0x080fe20000010015 */
[-C--:B------:R-:W-:Y:S01]  /*32f0*/  FFMA.FTZ R31, R73, R74.reuse, R38 ;  /* 0x0000004a491f7223 */ /* 0x080fe20000010026 */
[----:B------:R-:W-:Y:S01]  /*3300*/  FFMA.FTZ R22, R65, R74, R20 ;  /* 0x0000004a41167223 */ /* 0x000fe20000010014 */
[----:B------:R-:W-:Y:S01]  /*3310*/  FMUL.FTZ R63, R24, R63 ;  /* 0x0000003f183f7220 */ /* 0x000fe20000410000 */
[----:B------:R-:W0:Y:S01]  /*3320*/  LDS.64 R20, [UR5+0x118] ;  /* 0x00011805ff147984 */ /* 0x000e220008000a00 */
[----:B------:R-:W-:Y:S01]  /*3330*/  FMUL.FTZ R58, R25, R58 ;  /* 0x0000003a193a7220 */ /* 0x000fe20000410000 */
[----:B------:R-:W-:Y:S01]  /*3340*/  MOV R38, R5 ;  /* 0x0000000500267202 */ /* 0x000fe20000000f00 */
[C---:B------:R-:W-:Y:S01]  /*3350*/  FMUL.FTZ R5, R27.reuse, R30 ;  /* 0x0000001e1b057220 */ /* 0x040fe20000410000 */
        /* <DEDUP_REMOVED lines=16> */
[----:B------:R-:W-:Y:S01]  /*3460*/  HADD2.F32 R5, -RZ, R18.H0_H0 ;  /* 0x20000012ff057230 */ /* 0x000fe20000004100 */
[----:B------:R-:W-:Y:S02]  /*3470*/  PRMT R39, R23, 0x5410, R22 ;  /* 0x0000541017277816 */ /* 0x000fe40000000016 */
[----:B------:R-:W1:Y:S01]  /*3480*/  LDS.64 R22, [UR5+0x190] ;  /* 0x00019005ff167984 */ /* 0x000e620008000a00 */
[----:B------:R-:W-:Y:S01]  /*3490*/  HFMA2.MMA R30, R63, 1, 1, R6 ;  /* 0x3c003c003f1e7835 */ /* 0x000fe20000000006 */
[----:B------:R-:W-:Y:S01]  /*34a0*/  HADD2 R6, R64, R38 ;  /* 0x0000002640067230 */ /* 0x000fe20000000000 */
[----:B------:R-:W-:Y:S01]  /*34b0*/  HFMA2.MMA R37, R40, 1, 1, R37 ;  /* 0x3c003c0028257835 */ /* 0x000fe20000000025 */
        /* <DEDUP_REMOVED lines=10> */
[----:B------:R-:W-:-:S03]  /*3560*/  FFMA.FTZ R18, R45, R18, R64 ;  /* 0x000000122d127223 */ /* 0x000fc60000010040 */
[-C--:B------:R-:W-:Y:S01]  /*3570*/  FFMA.FTZ R5, R46, R38.reuse, R19 ;  /* 0x000000262e057223 */ /* 0x080fe20000010013 */
[-C--:B------:R-:W-:Y:S02]  /*3580*/  FFMA.FTZ R74, R49, R38.reuse, R18 ;  /* 0x00000026314a7223 */ /* 0x080fe40000010012 */
[----:B------:R-:W2:Y:S01]  /*3590*/  LDS.64 R18, [UR5+0x198] ;  /* 0x00019805ff127984 */ /* 0x000ea20008000a00 */
[-C--:B------:R-:W-:Y:S01]  /*35a0*/  FFMA.FTZ R58, R47, R38.reuse, R58 ;  /* 0x000000262f3a7223 */ /* 0x080fe2000001003a */
[----:B------:R-:W-:Y:S01]  /*35b0*/  FFMA.FTZ R64, R48, R38, R31 ;  /* 0x0000002630407223 */ /* 0x000fe2000001001f */
[----:B------:R-:W-:Y:S01]  /*35c0*/  HFMA2.MMA R36, R39, 1, 1, R36 ;  /* 0x3c003c0027247835 */ /* 0x000fe20000000024 */
        /* <DEDUP_REMOVED lines=20> */
[--C-:B-1----:R-:W-:Y:S02]  /*3710*/  HADD2.F32 R31, -RZ, R22.reuse.H0_H0 ;  /* 0x20000016ff1f7230 */ /* 0x102fe40000004100 */
[----:B------:R-:W-:Y:S02]  /*3720*/  HADD2.F32 R22, -RZ, R22.H1_H1 ;  /* 0x30000016ff167230 */ /* 0x000fe40000004100 */
[-C--:B------:R-:W-:Y:S01]  /*3730*/  FFMA.FTZ R5, R60, R21.reuse, R5 ;  /* 0x000000153c057223 */ /* 0x080fe20000010005 */
[-C--:B------:R-:W-:Y:S01]  /*3740*/  FFMA.FTZ R20, R65, R21.reuse, R20 ;  /* 0x0000001541147223 */ /* 0x080fe20000010014 */
[----:B------:R-:W-:Y:S01]  /*3750*/  FFMA.FTZ R38, R66, R21, R41 ;  /* 0x0000001542267223 */ /* 0x000fe20000010029 */
[--C-:B------:R-:W-:Y:S02]  /*3760*/  HADD2.F32 R40, -RZ, R23.reuse.H0_H0 ;  /* 0x20000017ff287230 */ /* 0x100fe40000004100 */
[----:B------:R-:W-:Y:S01]  /*3770*/  FFMA.FTZ R64, R2, R31, RZ ;  /* 0x0000001f02407223 */ /* 0x000fe200000100ff */
[----:B------:R-:W-:-:S02]  /*3780*/  HADD2.F32 R58, -RZ, R23.H1_H1 ;  /* 0x30000017ff3a7230 */ /* 0x000fc40000004100 */
        /* <DEDUP_REMOVED lines=17> */
[----:B------:R-:W-:Y:S01]  /*38a0*/  FFMA.FTZ R64, R51, R22, R64 ;  /* 0x0000001633407223 */ /* 0x000fe20000010040 */
[----:B------:R-:W-:Y:S01]  /*38b0*/  FFMA.FTZ R40, R69, R58, R40 ;  /* 0x0000003a45287223 */ /* 0x000fe20000010028 */
[--C-:B------:R-:W-:Y:S02]  /*38c0*/  HADD2.F32 R31, -RZ, R19.reuse.H0_H0 ;  /* 0x20000013ff1f7230 */ /* 0x100fe40000004100 */
[----:B------:R-:W-:Y:S02]  /*38d0*/  HADD2.F32 R39, -RZ, R19.H1_H1 ;  /* 0x30000013ff277230 */ /* 0x000fe40000004100 */
[----:B------:R-:W-:Y:S01]  /*38e0*/  FFMA.FTZ R19, R55, R18, R64 ;  /* 0x0000001237137223 */ /* 0x000fe20000010040 */
[-C--:B------:R-:W-:Y:S01]  /*38f0*/  FFMA.FTZ R23, R50, R22.reuse, R23 ;  /* 0x0000001632177223 */ /* 0x080fe20000010017 */
[-C--:B------:R-:W-:Y:S01]  /*3900*/  FFMA.FTZ R41, R52, R22.reuse, R41 ;  /* 0x0000001634297223 */ /* 0x080fe20000010029 */
[----:B------:R-:W-:Y:S01]  /*3910*/  FFMA.FTZ R40, R53, R22, R40 ;  /* 0x0000001635287223 */ /* 0x000fe20000010028 */
        /* <DEDUP_REMOVED lines=14> */
[----:B------:R-:W-:-:S02]  /*3a00*/  FMUL.FTZ R21, R26, R21 ;  /* 0x000000151a157220 */ /* 0x000fc40000410000 */
[----:B------:R-:W-:-:S03]  /*3a10*/  FMUL.FTZ R20, R26, R39 ;  /* 0x000000271a147220 */ /* 0x000fc60000410000 */
[----:B------:R-:W-:Y:S02]  /*3a20*/  F2FP.F16.F32.PACK_AB R23, RZ, R21 ;  /* 0x00000015ff17723e */ /* 0x000fe400000000ff */
[----:B------:R-:W-:Y:S02]  /*3a30*/  F2FP.F16.F32.PACK_AB R41, RZ, R20 ;  /* 0x00000014ff29723e */ /* 0x000fe400000000ff */
[----:B------:R-:W1:Y:S01]  /*3a40*/  LDS.64 R20, [UR5+0x18] ;  /* 0x00001805ff147984 */ /* 0x000e620008000a00 */
[C---:B------:R-:W-:Y:S01]  /*3a50*/  FMUL.FTZ R5, R24.reuse, R5 ;  /* 0x0000000518057220 */ /* 0x040fe20000410000 */
[----:B------:R-:W-:Y:S01]  /*3a60*/  FMUL.FTZ R31, R24, R31 ;  /* 0x0000001f181f7220 */ /* 0x000fe20000410000 */
[----:B------:R-:W-:Y:S01]  /*3a70*/  FMUL.FTZ R40, R25, R40 ;  /* 0x0000002819287220 */ /* 0x000fe20000410000 */
[C---:B------:R-:W-:Y:S02]  /*3a80*/  FMUL.FTZ R38, R27.reuse, R38 ;  /* 0x000000261b267220 */ /* 0x040fe40000410000 */
[----:B------:R-:W-:Y:S01]  /*3a90*/  F2FP.F16.F32.PACK_AB R5, RZ, R5 ;  /* 0x00000005ff05723e */ /* 0x000fe200000000ff */
[----:B------:R-:W-:Y:S01]  /*3aa0*/  FMUL.FTZ R58, R27, R58 ;  /* 0x0000003a1b3a7220 */ /* 0x000fe20000410000 */
[----:B------:R-:W-:-:S02]  /*3ab0*/  F2FP.F16.F32.PACK_AB R31, RZ, R31 ;  /* 0x0000001fff1f723e */ /* 0x000fc400000000ff */
[----:B------:R-:W-:Y:S02]  /*3ac0*/  PRMT R5, R5, 0x5410, R22 ;  /* 0x0000541005057816 */ /* 0x000fe40000000016 */
[----:B------:R-:W-:Y:S02]  /*3ad0*/  F2FP.F16.F32.PACK_AB R40, RZ, R40 ;  /* 0x00000028ff28723e */ /* 0x000fe400000000ff */
[----:B------:R-:W-:Y:S02]  /*3ae0*/  F2FP.F16.F32.PACK_AB R38, RZ, R38 ;  /* 0x00000026ff26723e */ /* 0x000fe400000000ff */
[----:B------:R-:W-:Y:S01]  /*3af0*/  F2FP.F16.F32.PACK_AB R39, RZ, R58 ;  /* 0x0000003aff27723e */ /* 0x000fe200000000ff */
[----:B------:R-:W-:Y:S01]  /*3b00*/  HFMA2.MMA R34, R5, 1, 1, R34 ;  /* 0x3c003c0005227835 */ /* 0x000fe20000000022 */
[----:B------:R-:W-:Y:S02]  /*3b10*/  PRMT R31, R31, 0x5410, R40 ;  /* 0x000054101f1f7816 */ /* 0x000fe40000000028 */
[----:B------:R-:W-:Y:S01]  /*3b20*/  PRMT R38, R38, 0x5410, R23 ;  /* 0x0000541026267816 */ /* 0x000fe20000000017 */
[----:B0-----:R-:W-:Y:S01]  /*3b30*/  HADD2.F32 R5, -RZ, R18.H0_H0 ;  /* 0x20000012ff057230 */ /* 0x001fe20000004100 */
[----:B------:R-:W-:-:S02]  /*3b40*/  PRMT R39, R39, 0x5410, R41 ;  /* 0x0000541027277816 */ /* 0x000fc40000000029 */
[----:B------:R-:W-:Y:S01]  /*3b50*/  LOP3.LUT R23, R13, 0xff, RZ, 0xc0, !PT ;  /* 0x000000ff0d177812 */ /* 0x000fe200078ec0ff */
[----:B------:R-:W-:Y:S01]  /*3b60*/  HFMA2.MMA R33, R31, 1, 1, R33 ;  /* 0x3c003c001f217835 */ /* 0x000fe20000000021 */
[----:B------:R-:W-:Y:S02]  /*3b70*/  HADD2.F32 R18, -RZ, R18.H1_H1 ;  /* 0x30000012ff127230 */ /* 0x000fe40000004100 */
[----:B------:R-:W-:Y:S02]  /*3b80*/  HADD2 R35, R38, R35 ;  /* 0x0000002326237230 */ /* 0x000fe40000000000 */
[----:B------:R-:W-:Y:S01]  /*3b90*/  FFMA.FTZ R31, R5, R7, RZ ;  /* 0x00000007051f7223 */ /* 0x000fe200000100ff */
[----:B------:R-:W-:Y:S02]  /*3ba0*/  HADD2 R32, R39, R32 ;  /* 0x0000002027207230 */ /* 0x000fe40000000000 */
[--C-:B------:R-:W-:Y:S01]  /*3bb0*/  HADD2.F32 R22, -RZ, R19.reuse.H0_H0 ;  /* 0x20000013ff167230 */ /* 0x100fe20000004100 */
[----:B------:R-:W-:Y:S01]  /*3bc0*/  IADD3 R39, R23, -0x80, RZ ;  /* 0xffffff8017277810 */ /* 0x000fe20007ffe0ff */
[----:B------:R-:W-:-:S02]  /*3bd0*/  HADD2.F32 R38, -RZ, R19.H1_H1 ;  /* 0x30000013ff267230 */ /* 0x000fc40000004100 */
[----:B------:R-:W-:Y:S01]  /*3be0*/  FFMA.FTZ R19, R4, R5, RZ ;  /* 0x0000000504137223 */ /* 0x000fe200000100ff */
[C---:B------:R-:W-:Y:S01]  /*3bf0*/  FFMA.FTZ R23, R5.reuse, R2, RZ ;  /* 0x0000000205177223 */ /* 0x040fe200000100ff */
[----:B------:R-:W-:Y:S01]  /*3c00*/  FFMA.FTZ R40, R5, R3, RZ ;  /* 0x0000000305287223 */ /* 0x000fe200000100ff */
[----:B------:R-:W-:Y:S01]  /*3c10*/  FFMA.FTZ R31, R18, R44, R31 ;  /* 0x0000002c121f7223 */ /* 0x000fe2000001001f */
[----:B------:R-:W-:Y:S01]  /*3c20*/  FFMA.FTZ R19, R42, R18, R19 ;  /* 0x000000122a137223 */ /* 0x000fe20000010013 */
[C---:B------:R-:W-:Y:S01]  /*3c30*/  FFMA.FTZ R23, R18.reuse, R43, R23 ;  /* 0x0000002b12177223 */ /* 0x040fe20000010017 */
[----:B------:R-:W-:Y:S01]  /*3c40*/  LOP3.LUT R41, R15, 0xff, RZ, 0xc0, !PT ;  /* 0x000000ff0f297812 */ /* 0x000fe200078ec0ff */
[----:B------:R-:W-:Y:S01]  /*3c50*/  FFMA.FTZ R40, R18, R45, R40 ;  /* 0x0000002d12287223 */ /* 0x000fe20000010028 */
[----:B------:R-:W-:Y:S01]  /*3c60*/  FFMA.FTZ R18, R22, R48, R31 ;  /* 0x0000003016127223 */ /* 0x000fe2000001001f */
[----:B------:R-:W-:Y:S01]  /*3c70*/  FFMA.FTZ R19, R46, R22, R19 ;  /* 0x000000162e137223 */ /* 0x000fe20000010013 */
[C---:B------:R-:W-:Y:S01]  /*3c80*/  FFMA.FTZ R23, R22.reuse, R47, R23 ;  /* 0x0000002f16177223 */ /* 0x040fe20000010017 */
[----:B------:R-:W-:Y:S01]  /*3c90*/  IADD3 R74, R41, -0x80, RZ ;  /* 0xffffff80294a7810 */ /* 0x000fe20007ffe0ff */
[----:B------:R-:W-:Y:S01]  /*3ca0*/  FFMA.FTZ R40, R22, R49, R40 ;  /* 0x0000003116287223 */ /* 0x000fe20000010028 */
[----:B------:R-:W-:Y:S01]  /*3cb0*/  FFMA.FTZ R41, R38, R61, R18 ;  /* 0x0000003d26297223 */ /* 0x000fe20000010012 */
[----:B------:R0:W2:Y:S01]  /*3cc0*/  I2F.F16 R5, R39 ;  /* 0x0000002700057306 */ /* 0x0000a20000200c00 */
[----:B-1----:R-:W-:-:S02]  /*3cd0*/  HADD2.F32 R18, -RZ, R20.H0_H0 ;  /* 0x20000014ff127230 */ /* 0x002fc40000004100 */
[----:B------:R-:W-:Y:S01]  /*3ce0*/  FFMA.FTZ R19, R62, R38, R19 ;  /* 0x000000263e137223 */ /* 0x000fe20000010013 */
[C---:B------:R-:W-:Y:S01]  /*3cf0*/  FFMA.FTZ R40, R38.reuse, R69, R40 ;  /* 0x0000004526287223 */ /* 0x040fe20000010028 */
[----:B------:R-:W-:Y:S02]  /*3d00*/  HADD2.F32 R22, -RZ, R20.H1_H1 ;  /* 0x30000014ff167230 */ /* 0x000fe40000004100 */
[----:B0-----:R-:W-:Y:S01]  /*3d10*/  FFMA.FTZ R39, R38, R59, R23 ;  /* 0x0000003b26277223 */ /* 0x001fe20000010017 */
[----:B------:R-:W-:Y:S01]  /*3d20*/  FFMA.FTZ R19, R50, R18, R19 ;  /* 0x0000001232137223 */ /* 0x000fe20000010013 */
[C---:B------:R-:W-:Y:S02]  /*3d30*/  FFMA.FTZ R41, R18.reuse, R52, R41 ;  /* 0x0000003412297223 */ /* 0x040fe40000010029 */
[----:B------:R-:W-:Y:S01]  /*3d40*/  FFMA.FTZ R39, R18, R51, R39 ;  /* 0x0000003312277223 */ /* 0x000fe20000010027 */
[----:B------:R-:W-:Y:S01]  /*3d50*/  LOP3.LUT R31, R12, 0xff, RZ, 0xc0, !PT ;  /* 0x000000ff0c1f7812 */ /* 0x000fe200078ec0ff */
[----:B------:R-:W-:Y:S01]  /*3d60*/  FFMA.FTZ R40, R18, R53, R40 ;  /* 0x0000003512287223 */ /* 0x000fe20000010028 */
[----:B------:R-:W-:-:S02]  /*3d70*/  HADD2.F32 R23, -RZ, R21.H0_H0 ;  /* 0x20000015ff177230 */ /* 0x000fc40000004100 */
[----:B------:R-:W-:Y:S01]  /*3d80*/  FFMA.FTZ R19, R54, R22, R19 ;  /* 0x0000001636137223 */ /* 0x000fe20000010013 */
[C---:B------:R-:W-:Y:S01]  /*3d90*/  FFMA.FTZ R18, R22.reuse, R55, R39 ;  /* 0x0000003716127223 */ /* 0x040fe20000010027 */
[C---:B------:R-:W-:Y:S01]  /*3da0*/  FFMA.FTZ R41, R22.reuse, R56, R41 ;  /* 0x0000003816297223 */ /* 0x040fe20000010029 */
[----:B------:R-:W-:Y:S01]  /*3db0*/  IADD3 R75, R31, -0x80, RZ ;  /* 0xffffff801f4b7810 */ /* 0x000fe20007ffe0ff */
[----:B------:R-:W-:Y:S01]  /*3dc0*/  FFMA.FTZ R40, R22, R57, R40 ;  /* 0x0000003916287223 */ /* 0x000fe20000010028 */
        /* <DEDUP_REMOVED lines=10> */
[----:B------:R-:W-:Y:S01]  /*3e70*/  FMUL.FTZ R18, R25, R18 ;  /* 0x0000001219127220 */ /* 0x000fe20000410000 */
[----:B------:R-:W-:Y:S01]  /*3e80*/  LOP3.LUT R38, R14, 0xff, RZ, 0xc0, !PT ;  /* 0x000000ff0e267812 */ /* 0x000fe200078ec0ff */
[----:B------:R-:W-:Y:S01]  /*3e90*/  FMUL.FTZ R22, R27, R22 ;  /* 0x000000161b167220 */ /* 0x000fe20000410000 */
[----:B------:R-:W-:Y:S01]  /*3ea0*/  FMUL.FTZ R31, R26, R31 ;  /* 0x0000001f1a1f7220 */ /* 0x000fe20000410000 */
[----:B------:R-:W-:Y:S01]  /*3eb0*/  F2FP.F16.F32.PACK_AB R19, RZ, R19 ;  /* 0x00000013ff13723e */ /* 0x000fe200000000ff */
[----:B------:R-:W0:Y:S01]  /*3ec0*/  LDS.64 R20, [UR5+0x210] ;  /* 0x00021005ff147984 */ /* 0x000e220008000a00 */
[----:B------:R-:W-:-:S02]  /*3ed0*/  F2FP.F16.F32.PACK_AB R18, RZ, R18 ;  /* 0x00000012ff12723e */ /* 0x000fc400000000ff */
[----:B------:R-:W-:Y:S02]  /*3ee0*/  IADD3 R38, R38, -0x80, RZ ;  /* 0xffffff8026267810 */ /* 0x000fe40007ffe0ff */
[----:B------:R-:W-:Y:S02]  /*3ef0*/  LEA.HI R23, R8, 0xffffff80, RZ, 0x8 ;  /* 0xffffff8008177811 */ /* 0x000fe400078f40ff */
[----:B------:R-:W-:Y:S02]  /*3f00*/  F2FP.F16.F32.PACK_AB R22, RZ, R22 ;  /* 0x00000016ff16723e */ /* 0x000fe400000000ff */
[----:B------:R-:W-:Y:S01]  /*3f10*/  F2FP.F16.F32.PACK_AB R31, RZ, R31 ;  /* 0x0000001fff1f723e */ /* 0x000fe200000000ff */
[----:B------:R1:W-:Y:S01]  /*3f20*/  I2F.F16 R76, R38 ;  /* 0x00000026004c7306 */ /* 0x0003e20000200c00 */
[----:B------:R-:W-:Y:S02]  /*3f30*/  PRMT R19, R19, 0x5410, R18 ;  /* 0x0000541013137816 */ /* 0x000fe40000000012 */
[----:B------:R-:W-:-:S05]  /*3f40*/  SHF.R.U32.HI R18, RZ, 0x8, R12 ;  /* 0x00000008ff127819 */ /* 0x000fca000001160c */
[----:B------:R3:W-:Y:S01]  /*3f50*/  I2F.F16 R40, R23 ;  /* 0x0000001700287306 */ /* 0x0007e20000200c00 */
[----:B-1----:R-:W-:Y:S01]  /*3f60*/  PRMT R38, R22, 0x5410, R31 ;  /* 0x0000541016267816 */ /* 0x002fe2000000001f */
[----:B------:R-:W-:Y:S01]  /*3f70*/  HFMA2.MMA R31, R19, 1, 1, R29 ;  /* 0x3c003c00131f7835 */ /* 0x000fe2000000001d */
[----:B------:R-:W-:Y:S01]  /*3f80*/  LOP3.LUT R29, R18, 0xff, RZ, 0xc0, !PT ;  /* 0x000000ff121d7812 */ /* 0x000fe200078ec0ff */
[----:B---3--:R-:W-:-:S05]  /*3f90*/  IMAD.WIDE R22, R101, 0x4, R16 ;  /* 0x0000000465167825 */ /* 0x008fca00078e0210 */
[----:B------:R1:W3:Y:S01]  /*3fa0*/  LDG.E.128.CONSTANT R16, desc[UR8][R22.64] ;  /* 0x0000000816107981 */ /* 0x0002e2000c1e9d00 */
[----:B------:R-:W-:Y:S01]  /*3fb0*/  HADD2 R38, R38, R28 ;  /* 0x0000001c26267230 */ /* 0x000fe20000000000 */
[----:B------:R-:W-:Y:S02]  /*3fc0*/  IADD3 R77, R29, -0x80, RZ ;  /* 0xffffff801d4d7810 */ /* 0x000fe40007ffe0ff */
[----:B------:R-:W4:Y:S01]  /*3fd0*/  LDS.64 R28, [UR5+0x218] ;  /* 0x00021805ff1c7984 */ /* 0x000f220008000a00 */
        /* <DEDUP_REMOVED lines=8> */
[----:B------:R-:W-:Y:S01]  /*4060*/  LEA.HI R63, R12, 0xffffff80, RZ, 0x8 ;  /* 0xffffff800c3f7811 */ /* 0x000fe200078f40ff */
[-C--:B------:R-:W-:Y:S01]  /*4070*/  FFMA.FTZ R21, R42, R80.reuse, R21 ;  /* 0x000000502a157223 */ /* 0x080fe20000010015 */
        /* <DEDUP_REMOVED lines=14> */
[----:B------:R-:W-:Y:S01]  /*4160*/  LEA.HI R58, R13, 0xffffff80, RZ, 0x8 ;  /* 0xffffff800d3a7811 */ /* 0x000fe200078f40ff */
[----:B------:R-:W0:Y:S01]  /*4170*/  LDS.64 R2, [UR5+0xa0] ;  /* 0x0000a005ff027984 */ /* 0x000e220008000a00 */
[----:B------:R-:W-:Y:S01]  /*4180*/  LEA.HI R64, R14, 0xffffff80, RZ, 0x8 ;  /* 0xffffff800e407811 */ /* 0x000fe200078f40ff */
[----:B----4-:R-:W-:-:S02]  /*4190*/  HADD2.F32 R4, -RZ, R28.H0_H0 ;  /* 0x2000001cff047230 */ /* 0x010fc40000004100 */
[----:B------:R-:W-:-:S03]  /*41a0*/  HADD2.F32 R28, -RZ, R28.H1_H1 ;  /* 0x3000001cff1c7230 */ /* 0x000fc60000004100 */
[-C--:B------:R-:W-:Y:S01]  /*41b0*/  FFMA.FTZ R21, R50, R4.reuse, R21 ;  /* 0x0000000432157223 */ /* 0x080fe20000010015 */
[-C--:B------:R-:W-:Y:S01]  /*41c0*/  FFMA.FTZ R20, R53, R4.reuse, R20 ;  /* 0x0000000435147223 */ /* 0x080fe20000010014 */
[-C--:B------:R-:W-:Y:S01]  /*41d0*/  FFMA.FTZ R12, R51, R4.reuse, R12 ;  /* 0x00000004330c7223 */ /* 0x080fe2000001000c */
[----:B------:R-:W-:Y:S01]  /*41e0*/  LEA.HI R67, R15, 0xffffff80, RZ, 0x8 ;  /* 0xffffff800f437811 */ /* 0x000fe200078f40ff */
[----:B------:R-:W-:Y:S01]  /*41f0*/  HADD2.F32 R7, -RZ, R29.H0_H0 ;  /* 0x2000001dff077230 */ /* 0x000fe20000004100 */
[----:B------:R-:W-:Y:S01]  /*4200*/  SHF.R.U32.HI R78, RZ, 0x8, R13 ;  /* 0x00000008ff4e7819 */ /* 0x000fe2000001160d */
[----:B------:R-:W-:Y:S01]  /*4210*/  FFMA.FTZ R61, R52, R4, R61 ;  /* 0x00000004343d7223 */ /* 0x000fe2000001003d */
[----:B------:R-:W-:Y:S01]  /*4220*/  SHF.R.U32.HI R81, RZ, 0x8, R14 ;  /* 0x00000008ff517819 */ /* 0x000fe2000001160e */
[-C--:B------:R-:W-:Y:S01]  /*4230*/  FFMA.FTZ R21, R54, R28.reuse, R21 ;  /* 0x0000001c36157223 */ /* 0x080fe20000010015 */
[----:B------:R-:W-:Y:S01]  /*4240*/  SHF.R.U32.HI R83, RZ, 0x8, R15 ;  /* 0x00000008ff537819 */ /* 0x000fe2000001160f */
[----:B------:R-:W-:Y:S01]  /*4250*/  FFMA.FTZ R20, R57, R28, R20 ;  /* 0x0000001c39147223 */ /* 0x000fe20000010014 */
[----:B------:R-:W-:-:S02]  /*4260*/  SHF.R.U32.HI R13, RZ, 0x10, R13 ;  /* 0x00000010ff0d7819 */ /* 0x000fc4000001160d */
[----:B------:R-:W-:Y:S02]  /*4270*/  SHF.R.U32.HI R14, RZ, 0x10, R14 ;  /* 0x00000010ff0e7819 */ /* 0x000fe4000001160e */
[----:B------:R-:W-:Y:S01]  /*4280*/  SHF.R.U32.HI R15, RZ, 0x10, R15 ;  /* 0x00000010ff0f7819 */ /* 0x000fe2000001160f */
[-C--:B------:R-:W-:Y:S01]  /*4290*/  FFMA.FTZ R55, R55, R28.reuse, R12 ;  /* 0x0000001c37377223 */ /* 0x080fe2000001000c */
[----:B------:R-:W-:Y:S02]  /*42a0*/  HADD2.F32 R29, -RZ, R29.H1_H1 ;  /* 0x3000001dff1d7230 */ /* 0x000fe40000004100 */
[----:B------:R-:W-:Y:S01]  /*42b0*/  FFMA.FTZ R61, R56, R28, R61 ;  /* 0x0000001c383d7223 */ /* 0x000fe2000001003d */
[----:B------:R-:W-:Y:S01]  /*42c0*/  LOP3.LUT R12, R9, 0xff, RZ, 0xc0, !PT ;  /* 0x000000ff090c7812 */ /* 0x000fe200078ec0ff */
[-C--:B------:R-:W-:Y:S01]  /*42d0*/  FFMA.FTZ R21, R68, R7.reuse, R21 ;  /* 0x0000000744157223 */ /* 0x080fe20000010015 */
[----:B------:R-:W-:Y:S01]  /*42e0*/  LOP3.LUT R13, R13, 0xff, RZ, 0xc0, !PT ;  /* 0x000000ff0d0d7812 */ /* 0x000fe200078ec0ff */
[----:B------:R-:W-:Y:S01]  /*42f0*/  FFMA.FTZ R20, R71, R7, R20 ;  /* 0x0000000747147223 */ /* 0x000fe20000010014 */
[----:B------:R-:W-:-:S02]  /*4300*/  LOP3.LUT R14, R14, 0xff, RZ, 0xc0, !PT ;  /* 0x000000ff0e0e7812 */ /* 0x000fc400078ec0ff */
[----:B------:R-:W-:Y:S01]  /*4310*/  LOP3.LUT R15, R15, 0xff, RZ, 0xc0, !PT ;  /* 0x000000ff0f0f7812 */ /* 0x000fe200078ec0ff */
[-C--:B------:R-:W-:Y:S01]  /*4320*/  FFMA.FTZ R72, R72, R7.reuse, R55 ;  /* 0x0000000748487223 */ /* 0x080fe20000010037 */
[----:B------:R-:W-:Y:S01]  /*4330*/  FFMA.FTZ R61, R70, R7, R61 ;  /* 0x00000007463d7223 */ /* 0x000fe2000001003d */
[----:B------:R-:W-:Y:S01]  /*4340*/  IADD3 R49, R12, -0x80, RZ ;  /* 0xffffff800c317810 */ /* 0x000fe20007ffe0ff */
[-C--:B------:R-:W-:Y:S01]  /*4350*/  FFMA.FTZ R7, R60, R29.reuse, R21 ;  /* 0x0000001d3c077223 */ /* 0x080fe20000010015 */
[----:B------:R-:W-:Y:S01]  /*4360*/  IADD3 R13, R13, -0x80, RZ ;  /* 0xffffff800d0d7810 */ /* 0x000fe20007ffe0ff */
[----:B------:R-:W-:Y:S01]  /*4370*/  FFMA.FTZ R73, R73, R29, R20 ;  /* 0x0000001d49497223 */ /* 0x000fe20000010014 */
[----:B------:R-:W-:Y:S01]  /*4380*/  IADD3 R14, R14, -0x80, RZ ;  /* 0xffffff800e0e7810 */ /* 0x000fe20007ffe0ff */
[----:B------:R-:W-:Y:S01]  /*4390*/  IMAD.WIDE R20, R101, 0x4, R22 ;  /* 0x0000000465147825 */ /* 0x000fe200078e0216 */
[----:B------:R-:W-:Y:S02]  /*43a0*/  IADD3 R15, R15, -0x80, RZ ;  /* 0xffffff800f0f7810 */ /* 0x000fe40007ffe0ff */
[----:B------:R-:W-:Y:S01]  /*43b0*/  LOP3.LUT R12, R10, 0xff, RZ, 0xc0, !PT ;  /* 0x000000ff0a0c7812 */ /* 0x000fe200078ec0ff */
[----:B------:R-:W-:Y:S01]  /*43c0*/  I2F.F16 R45, R13 ;  /* 0x0000000d002d7306 */ /* 0x000fe20000200c00 */
[----:B------:R-:W-:-:S02]  /*43d0*/  LOP3.LUT R78, R78, 0xff, RZ, 0xc0, !PT ;  /* 0x000000ff4e4e7812 */ /* 0x000fc400078ec0ff */
[----:B------:R-:W-:Y:S02]  /*43e0*/  LOP3.LUT R83, R83, 0xff, RZ, 0xc0, !PT ;  /* 0x000000ff53537812 */ /* 0x000fe400078ec0ff */
[----:B------:R-:W-:Y:S02]  /*43f0*/  LOP3.LUT R81, R81, 0xff, RZ, 0xc0, !PT ;  /* 0x000000ff51517812 */ /* 0x000fe400078ec0ff */
[----:B------:R-:W-:Y:S01]  /*4400*/  LOP3.LUT R4, R8, 0xff, RZ, 0xc0, !PT ;  /* 0x000000ff08047812 */ /* 0x000fe200078ec0ff */
[----:B------:R-:W-:Y:S01]  /*4410*/  I2F.F16 R46, R14 ;  /* 0x0000000e002e7306 */ /* 0x000fe20000200c00 */
[----:B------:R-:W-:Y:S01]  /*4420*/  IADD3 R50, R12, -0x80, RZ ;  /* 0xffffff800c327810 */ /* 0x000fe20007ffe0ff */
[--C-:B0-----:R-:W-:Y:S02]  /*4430*/  HADD2.F32 R54, -RZ, R2.reuse.H0_H0 ;  /* 0x20000002ff367230 */ /* 0x101fe40000004100 */
[----:B------:R-:W-:-:S04]  /*4440*/  HADD2.F32 R59, -RZ, R2.H1_H1 ;  /* 0x30000002ff3b7230 */ /* 0x000fc80000004100 */
[----:B------:R-:W0:Y:S08]  /*4450*/  I2F.F16 R74, R74 ;  /* 0x0000004a004a7306 */ /* 0x000e300000200c00 */
[----:B------:R-:W4:Y:S01]  /*4460*/  I2F.F16 R75, R75 ;  /* 0x0000004b004b7306 */ /* 0x000f220000200c00 */
[--C-:B------:R-:W-:Y:S02]  /*4470*/  HADD2.F32 R62, -RZ, R3.reuse.H0_H0 ;  /* 0x20000003ff3e7230 */ /* 0x100fe40000004100 */
[----:B------:R-:W-:-:S05]  /*4480*/  HADD2.F32 R55, -RZ, R3.H1_H1 ;  /* 0x30000003ff377230 */ /* 0x000fca0000004100 */
[----:B------:R-:W5:Y:S01]  /*4490*/  I2F.F16 R77, R77 ;  /* 0x0000004d004d7306 */ /* 0x000f620000200c00 */
[----:B------:R-:W-:-:S07]  /*44a0*/  LEA.HI R39, R9, 0xffffff80, RZ, 0x8 ;  /* 0xffffff8009277811 */ /* 0x000fce00078f40ff */
[----:B------:R-:W-:Y:S01]  /*44b0*/  I2F.F16 R44, R44 ;  /* 0x0000002c002c7306 */ /* 0x000fe20000200c00 */
[-C--:B------:R-:W-:Y:S01]  /*44c0*/  FFMA.FTZ R60, R65, R29.reuse, R72 ;  /* 0x0000001d413c7223 */ /* 0x080fe20000010048 */
[----:B------:R-:W-:Y:S01]  /*44d0*/  FFMA.FTZ R66, R66, R29, R61 ;  /* 0x0000001d42427223 */ /* 0x000fe2000001003d */
[----:B-1----:R-:W1:Y:S05]  /*44e0*/  LDS.64 R22, [UR5+0xa8] ;  /* 0x0000a805ff167984 */ /* 0x002e6a0008000a00 */
[----:B------:R2:W-:Y:S02]  /*44f0*/  I2F.F16 R47, R15 ;  /* 0x0000000f002f7306 */ /* 0x0005e40000200c00 */
[----:B--2---:R-:W2:Y:S01]  /*4500*/  LDG.E.128.CONSTANT R12, desc[UR8][R20.64] ;  /* 0x00000008140c7981 */ /* 0x004ea2000c1e9d00 */
[----:B------:R-:W-:-:S02]  /*4510*/  IADD3 R78, R78, -0x80, RZ ;  /* 0xffffff804e4e7810 */ /* 0x000fc40007ffe0ff */
[----:B------:R-:W-:Y:S02]  /*4520*/  IADD3 R43, R83, -0x80, RZ ;  /* 0xffffff80532b7810 */ /* 0x000fe40007ffe0ff */
[----:B------:R-:W-:Y:S02]  /*4530*/  IADD3 R81, R81, -0x80, RZ ;  /* 0xffffff8051517810 */ /* 0x000fe40007ffe0ff */
[----:B------:R-:W-:Y:S01]  /*4540*/  IADD3 R4, R4, -0x80, RZ ;  /* 0xffffff8004047810 */ /* 0x000fe20007ffe0ff */
[----:B------:R-:W1:Y:S01]  /*4550*/  I2F.F16 R78, R78 ;  /* 0x0000004e004e7306 */ /* 0x000e620000200c00 */
[----:B------:R-:W-:-:S07]  /*4560*/  SHF.R.U32.HI R2, RZ, 0x8, R8 ;  /* 0x00000008ff027819 */ /* 0x000fce0000011608 */
[----:B------:R-:W1:Y:S01]  /*4570*/  I2F.F16 R42, R81 ;  /* 0x00000051002a7306 */ /* 0x000e620000200c00 */
[----:B------:R-:W-:-:S07]  /*4580*/  LOP3.LUT R2, R2, 0xff, RZ, 0xc0, !PT ;  /* 0x000000ff02027812 */ /* 0x000fce00078ec0ff */
[----:B------:R-:W1:Y:S01]  /*4590*/  I2F.F16 R43, R43 ;  /* 0x0000002b002b7306 */ /* 0x000e620000200c00 */
[----:B------:R-:W-:-:S07]  /*45a0*/  SHF.R.U32.HI R3, RZ, 0x8, R9 ;  /* 0x00000008ff037819 */ /* 0x000fce0000011609 */
[----:B------:R0:W-:Y:S01]  /*45b0*/  I2F.F16 R48, R4 ;  /* 0x0000000400307306 */ /* 0x0001e20000200c00 */
[----:B------:R-:W-:Y:S02]  /*45c0*/  SHF.R.U32.HI R8, RZ, 0x10, R8 ;  /* 0x00000010ff087819 */ /* 0x000fe40000011608 */
[----:B0-----:R-:W-:-:S05]  /*45d0*/  LOP3.LUT R4, R11, 0xff, RZ, 0xc0, !PT ;  /* 0x000000ff0b047812 */ /* 0x001fca00078ec0ff */
[----:B------:R-:W0:Y:S01]  /*45e0*/  I2F.F16 R63, R63 ;  /* 0x0000003f003f7306 */ /* 0x000e220000200c00 */
[----:B------:R-:W-:Y:S02]  /*45f0*/  IADD3 R51, R4, -0x80, RZ ;  /* 0xffffff8004337810 */ /* 0x000fe40007ffe0ff */
[----:B------:R-:W-:Y:S02]  /*4600*/  SHF.R.U32.HI R4, RZ, 0x10, R9 ;  /* 0x00000010ff047819 */ /* 0x000fe40000011609 */
[----:B------:R-:W-:-:S03]  /*4610*/  IADD3 R52, R2, -0x80, RZ ;  /* 0xffffff8002347810 */ /* 0x000fc60007ffe0ff */
[----:B------:R-:W0:Y:S01]  /*4620*/  I2F.F16 R58, R58 ;  /* 0x0000003a003a7306 */ /* 0x000e220000200c00 */
[----:B------:R-:W-:Y:S01]  /*4630*/  LOP3.LUT R9, R3, 0xff, RZ, 0xc0, !PT ;  /* 0x000000ff03097812 */ /* 0x000fe200078ec0ff */
[----:B------:R-:W-:Y:S01]  /*4640*/  HADD2.F32 R2, -RZ, R5.H0_H0 ;  /* 0x20000005ff027230 */ /* 0x000fe20000004100 */
[----:B------:R-:W-:Y:S01]  /*4650*/  LOP3.LUT R56, R4, 0xff, RZ, 0xc0, !PT ;  /* 0x000000ff04387812 */ /* 0x000fe200078ec0ff */
[----:B------:R-:W-:Y:S01]  /*4660*/  HADD2.F32 R3, -RZ, R74.H0_H0 ;  /* 0x2000004aff037230 */ /* 0x000fe20000004100 */
[----:B------:R-:W-:-:S03]  /*4670*/  LOP3.LUT R8, R8, 0xff, RZ, 0xc0, !PT ;  /* 0x000000ff08087812 */ /* 0x000fc600078ec0ff */
[----:B------:R-:W0:Y:S01]  /*4680*/  I2F.F16 R64, R64 ;  /* 0x0000004000407306 */ /* 0x000e220000200c00 */
[----:B----4-:R-:W-:Y:S02]  /*4690*/  HADD2.F32 R4, -RZ, R75.H0_H0 ;  /* 0x2000004bff047230 */ /* 0x010fe40000004100 */
[----:B------:R-:W-:-:S05]  /*46a0*/  HADD2.F32 R5, -RZ, R76.H0_H0 ;  /* 0x2000004cff057230 */ /* 0x000fca0000004100 */
[----:B------:R-:W4:Y:S01]  /*46b0*/  I2F.F16 R67, R67 ;  /* 0x0000004300437306 */ /* 0x000f220000200c00 */
[----:B------:R-:W-:Y:S01]  /*46c0*/  IADD3 R8, R8, -0x80, RZ ;  /* 0xffffff8008087810 */ /* 0x000fe20007ffe0ff */
[----:B-----5:R-:W-:Y:S02]  /*46d0*/  HADD2.F32 R28, -RZ, R77.H0_H0 ;  /* 0x2000004dff1c7230 */ /* 0x020fe40000004100 */
[-C--:B------:R-:W-:Y:S01]  /*46e0*/  FFMA.FTZ R61, R4, R54.reuse, RZ ;  /* 0x00000036043d7223 */ /* 0x080fe200000100ff */
[----:B-1----:R-:W-:Y:S02]  /*46f0*/  HADD2.F32 R29, -RZ, R78.H0_H0 ;  /* 0x2000004eff1d7230 */ /* 0x002fe40000004100 */
[-C--:B------:R-:W-:Y:S01]  /*4700*/  FFMA.FTZ R68, R2, R54.reuse, RZ ;  /* 0x0000003602447223 */ /* 0x080fe200000100ff */
[----:B------:R-:W-:Y:S02]  /*4710*/  HADD2.F32 R42, -RZ, R42.H0_H0 ;  /* 0x2000002aff2a7230 */ /* 0x000fe40000004100 */
[----:B------:R-:W-:Y:S01]  /*4720*/  FFMA.FTZ R65, R5, R54, RZ ;  /* 0x0000003605417223 */ /* 0x000fe200000100ff */
[----:B------:R-:W-:-:S02]  /*4730*/  HADD2.F32 R43, -RZ, R43.H0_H0 ;  /* 0x2000002bff2b7230 */ /* 0x000fc40000004100 */
[----:B------:R-:W-:Y:S01]  /*4740*/  FFMA.FTZ R72, R3, R54, RZ ;  /* 0x0000003603487223 */ /* 0x000fe200000100ff */
[----:B------:R-:W-:Y:S01]  /*4750*/  IADD3 R9, R9, -0x80, RZ ;  /* 0xffffff8009097810 */ /* 0x000fe20007ffe0ff */
[----:B------:R1:W-:Y:S01]  /*4760*/  I2F.F16 R53, R8 ;  /* 0x0000000800357306 */ /* 0x0003e20000200c00 */
        /* <DEDUP_REMOVED lines=8> */
[----:B-1----:R-:W-:Y:S01]  /*47f0*/  SHF.R.U32.HI R8, RZ, 0x8, R11 ;  /* 0x00000008ff087819 */ /* 0x002fe2000001160b */
[----:B------:R1:W-:Y:S01]  /*4800*/  I2F.F16 R54, R9 ;  /* 0x0000000900367306 */ /* 0x0003e20000200c00 */
[----:B0-----:R-:W-:Y:S02]  /*4810*/  HADD2.F32 R63, -RZ, R63.H0_H0 ;  /* 0x2000003fff3f7230 */ /* 0x001fe40000004100 */
[-C--:B------:R-:W-:Y:S01]  /*4820*/  FFMA.FTZ R68, R44, R62.reuse, R61 ;  /* 0x0000003e2c447223 */ /* 0x080fe2000001003d */
[----:B------:R-:W-:Y:S02]  /*4830*/  HADD2.F32 R58, -RZ, R58.H0_H0 ;  /* 0x2000003aff3a7230 */ /* 0x000fe40000004100 */
[-C--:B------:R-:W-:Y:S01]  /*4840*/  FFMA.FTZ R65, R46, R62.reuse, R65 ;  /* 0x0000003e2e417223 */ /* 0x080fe20000010041 */
[----:B------:R-:W-:Y:S02]  /*4850*/  HADD2.F32 R64, -RZ, R64.H0_H0 ;  /* 0x20000040ff407230 */ /* 0x000fe40000004100 */
[-C--:B------:R-:W-:Y:S01]  /*4860*/  FFMA.FTZ R72, R47, R62.reuse, R72 ;  /* 0x0000003e2f487223 */ /* 0x080fe20000010048 */
[----:B----4-:R-:W-:Y:S01]  /*4870*/  HADD2.F32 R67, -RZ, R67.H0_H0 ;  /* 0x20000043ff437230 */ /* 0x010fe20000004100 */
[----:B------:R-:W-:Y:S01]  /*4880*/  LOP3.LUT R8, R8, 0xff, RZ, 0xc0, !PT ;  /* 0x000000ff08087812 */ /* 0x000fe200078ec0ff */
[----:B-1----:R-:W-:Y:S01]  /*4890*/  FFMA.FTZ R9, R45, R62, R70 ;  /* 0x0000003e2d097223 */ /* 0x002fe20000010046 */
[-C--:B------:R-:W-:Y:S01]  /*48a0*/  FFMA.FTZ R69, R63, R55.reuse, R68 ;  /* 0x000000373f457223 */ /* 0x080fe20000010044 */
[-C--:B------:R-:W-:Y:S01]  /*48b0*/  FFMA.FTZ R76, R64, R55.reuse, R65 ;  /* 0x00000037404c7223 */ /* 0x080fe20000010041 */
[-C--:B------:R-:W-:Y:S01]  /*48c0*/  FFMA.FTZ R77, R67, R55.reuse, R72 ;  /* 0x00000037434d7223 */ /* 0x080fe20000010048 */
[----:B------:R-:W-:Y:S01]  /*48d0*/  FFMA.FTZ R75, R58, R55, R9 ;  /* 0x000000373a4b7223 */ /* 0x000fe20000010009 */
[----:B------:R-:W-:-:S02]  /*48e0*/  IADD3 R55, R8, -0x80, RZ ;  /* 0xffffff8008377810 */ /* 0x000fc40007ffe0ff */
[----:B------:R-:W0:Y:S01]  /*48f0*/  LDS.64 R8, [UR5+0x120] ;  /* 0x00012005ff087984 */ /* 0x000e220008000a00 */
[----:B------:R-:W-:Y:S02]  /*4900*/  LEA.HI R41, R10, 0xffffff80, RZ, 0x8 ;  /* 0xffffff800a297811 */ /* 0x000fe400078f40ff */
[--C-:B------:R-:W-:Y:S02]  /*4910*/  SHF.R.U32.HI R57, RZ, 0x8, R10.reuse ;  /* 0x00000008ff397819 */ /* 0x100fe4000001160a */
[----:B------:R-:W-:Y:S02]  /*4920*/  SHF.R.U32.HI R10, RZ, 0x10, R10 ;  /* 0x00000010ff0a7819 */ /* 0x000fe4000001160a */
[----:B------:R-:W-:Y:S02]  /*4930*/  LOP3.LUT R57, R57, 0xff, RZ, 0xc0, !PT ;  /* 0x000000ff39397812 */ /* 0x000fe400078ec0ff */
[----:B------:R-:W-:Y:S02]  /*4940*/  LOP3.LUT R10, R10, 0xff, RZ, 0xc0, !PT ;  /* 0x000000ff0a0a7812 */ /* 0x000fe400078ec0ff */
[----:B------:R-:W-:-:S02]  /*4950*/  SHF.R.U32.HI R61, RZ, 0x10, R11 ;  /* 0x00000010ff3d7819 */ /* 0x000fc4000001160b */
[----:B------:R-:W-:Y:S01]  /*4960*/  LEA.HI R65, R11, 0xffffff80, RZ, 0x8 ;  /* 0xffffff800b417811 */ /* 0x000fe200078f40ff */
[----:B------:R-:W1:Y:S01]  /*4970*/  I2F.F16 R49, R49 ;  /* 0x0000003100317306 */ /* 0x000e620000200c00 */
[----:B------:R-:W-:Y:S02]  /*4980*/  IADD3 R57, R57, -0x80, RZ ;  /* 0xffffff8039397810 */ /* 0x000fe40007ffe0ff */
[----:B------:R-:W-:Y:S02]  /*4990*/  IADD3 R10, R10, -0x80, RZ ;  /* 0xffffff800a0a7810 */ /* 0x000fe40007ffe0ff */
[----:B------:R-:W-:Y:S02]  /*49a0*/  LOP3.LUT R11, R61, 0xff, RZ, 0xc0, !PT ;  /* 0x000000ff3d0b7812 */ /* 0x000fe400078ec0ff */
[----:B------:R-:W-:Y:S01]  /*49b0*/  IADD3 R56, R56, -0x80, RZ ;  /* 0xffffff8038387810 */ /* 0x000fe20007ffe0ff */
[----:B------:R-:W4:Y:S01]  /*49c0*/  I2F.F16 R50, R50 ;  /* 0x0000003200327306 */ /* 0x000f220000200c00 */
[----:B------:R-:W-:-:S07]  /*49d0*/  IADD3 R62, R11, -0x80, RZ ;  /* 0xffffff800b3e7810 */ /* 0x000fce0007ffe0ff */
[----:B------:R-:W5:Y:S08]  /*49e0*/  I2F.F16 R51, R51 ;  /* 0x0000003300337306 */ /* 0x000f700000200c00 */
[----:B------:R1:W-:Y:S08]  /*49f0*/  I2F.F16 R59, R10 ;  /* 0x0000000a003b7306 */ /* 0x0003f00000200c00 */
[----:B------:R-:W3:Y:S01]  /*4a00*/  I2F.F16 R57, R57 ;  /* 0x0000003900397306 */ /* 0x000ee20000200c00 */
[----:B-1----:R-:W1:Y:S01]  /*4a10*/  LDS.64 R10, [UR5+0x128] ;  /* 0x00012805ff0a7984 */ /* 0x002e620008000a00 */
[----:B------:R-:W-:-:S06]  /*4a20*/  HADD2.F32 R71, -RZ, R22.H0_H0 ;  /* 0x20000016ff477230 */ /* 0x000fcc0000004100 */
[----:B------:R-:W0:Y:S01]  /*4a30*/  I2F.F16 R52, R52 ;  /* 0x0000003400347306 */ /* 0x000e220000200c00 */
[----:B------:R-:W-:-:S07]  /*4a40*/  HADD2.F32 R68, -RZ, R22.H1_H1 ;  /* 0x30000016ff447230 */ /* 0x000fce0000004100 */
[----:B------:R-:W0:Y:S01]  /*4a50*/  I2F.F16 R56, R56 ;  /* 0x0000003800387306 */ /* 0x000e220000200c00 */
[----:B------:R-:W-:-:S07]  /*4a60*/  HADD2.F32 R22, -RZ, R48.H0_H0 ;  /* 0x20000030ff167230 */ /* 0x000fce0000004100 */
[----:B------:R0:W1:Y:S01]  /*4a70*/  I2F.F16 R61, R55 ;  /* 0x00000037003d7306 */ /* 0x0000620000200c00 */
[----:B------:R-:W-:Y:S02]  /*4a80*/  HADD2.F32 R48, -RZ, R49.H0_H0 ;  /* 0x20000031ff307230 */ /* 0x000fe40000004100 */
[----:B----4-:R-:W-:-:S05]  /*4a90*/  HADD2.F32 R49, -RZ, R50.H0_H0 ;  /* 0x20000032ff317230 */ /* 0x010fca0000004100 */
[----:B------:R-:W4:Y:S01]  /*4aa0*/  I2F.F16 R62, R62 ;  /* 0x0000003e003e7306 */ /* 0x000f220000200c00 */
[----:B-----5:R-:W-:Y:S02]  /*4ab0*/  HADD2.F32 R50, -RZ, R51.H0_H0 ;  /* 0x20000033ff327230 */ /* 0x020fe40000004100 */
[----:B------:R-:W-:Y:S01]  /*4ac0*/  FFMA.FTZ R76, R49, R71, R76 ;  /* 0x00000047314c7223 */ /* 0x000fe2000001004c */
[----:B---3--:R-:W-:-:S04]  /*4ad0*/  HADD2.F32 R57, -RZ, R57.H0_H0 ;  /* 0x20000039ff397230 */ /* 0x008fc80000004100 */
[----:B------:R-:W3:Y:S01]  /*4ae0*/  I2F.F16 R41, R41 ;  /* 0x0000002900297306 */ /* 0x000ee20000200c00 */
[--C-:B------:R-:W-:Y:S02]  /*4af0*/  HADD2.F32 R72, -RZ, R23.reuse.H0_H0 ;  /* 0x20000017ff487230 */ /* 0x100fe40000004100 */
[----:B------:R-:W-:-:S05]  /*4b00*/  HADD2.F32 R74, -RZ, R23.H1_H1 ;  /* 0x30000017ff4a7230 */ /* 0x000fca0000004100 */
[----:B------:R-:W5:Y:S01]  /*4b10*/  I2F.F16 R39, R39 ;  /* 0x0000002700277306 */ /* 0x000f620000200c00 */
[----:B0-----:R-:W-:-:S07]  /*4b20*/  HADD2.F32 R23, -RZ, R52.H0_H0 ;  /* 0x20000034ff177230 */ /* 0x001fce0000004100 */
[----:B------:R-:W0:Y:S01]  /*4b30*/  I2F.F16 R65, R65 ;  /* 0x0000004100417306 */ /* 0x000e220000200c00 */
[----:B------:R-:W-:Y:S02]  /*4b40*/  HADD2.F32 R55, -RZ, R56.H0_H0 ;  /* 0x20000038ff377230 */ /* 0x000fe40000004100 */
[-C--:B------:R-:W-:Y:S01]  /*4b50*/  FFMA.FTZ R70, R22, R71.reuse, R69 ;  /* 0x0000004716467223 */ /* 0x080fe20000010045 */
[----:B------:R-:W-:Y:S02]  /*4b60*/  HADD2.F32 R52, -RZ, R54.H0_H0 ;  /* 0x20000036ff347230 */ /* 0x000fe40000004100 */
[-C--:B------:R-:W-:Y:S01]  /*4b70*/  FFMA.FTZ R75, R48, R71.reuse, R75 ;  /* 0x00000047304b7223 */ /* 0x080fe2000001004b */
[----:B-1----:R-:W-:Y:S02]  /*4b80*/  HADD2.F32 R56, -RZ, R61.H0_H0 ;  /* 0x2000003dff387230 */ /* 0x002fe40000004100 */
[----:B------:R-:W-:Y:S01]  /*4b90*/  FFMA.FTZ R77, R50, R71, R77 ;  /* 0x00000047324d7223 */ /* 0x000fe2000001004d */
[----:B------:R-:W-:-:S02]  /*4ba0*/  HADD2.F32 R54, -RZ, R59.H0_H0 ;  /* 0x2000003bff367230 */ /* 0x000fc40000004100 */
[-C--:B------:R-:W-:Y:S01]  /*4bb0*/  FFMA.FTZ R59, R57, R68.reuse, R76 ;  /* 0x00000044393b7223 */ /* 0x080fe2000001004c */
[----:B------:R-:W-:Y:S02]  /*4bc0*/  HADD2.F32 R51, -RZ, R53.H0_H0 ;  /* 0x20000035ff337230 */ /* 0x000fe40000004100 */
[-C--:B------:R-:W-:Y:S01]  /*4bd0*/  FFMA.FTZ R70, R23, R68.reuse, R70 ;  /* 0x0000004417467223 */ /* 0x080fe20000010046 */
[----:B----4-:R-:W-:Y:S02]  /*4be0*/  HADD2.F32 R53, -RZ, R62.H0_H0 ;  /* 0x2000003eff357230 */ /* 0x010fe40000004100 */
[-C--:B------:R-:W-:Y:S01]  /*4bf0*/  FFMA.FTZ R62, R52, R68.reuse, R75 ;  /* 0x00000044343e7223 */ /* 0x080fe2000001004b */
[----:B------:R-:W-:Y:S01]  /*4c00*/  FFMA.FTZ R76, R56, R68, R77 ;  /* 0x00000044384c7223 */ /* 0x000fe2000001004d */
[-C--:B------:R-:W-:Y:S01]  /*4c10*/  FFMA.FTZ R68, R54, R72.reuse, R59 ;  /* 0x0000004836447223 */ /* 0x080fe2000001003b */
[----:B------:R-:W-:Y:S02]  /*4c20*/  HADD2.F32 R69, -RZ, R8.H0_H0 ;  /* 0x20000008ff457230 */ /* 0x000fe40000004100 */
[----:B------:R-:W-:Y:S01]  /*4c30*/  FFMA.FTZ R61, R51, R72, R70 ;  /* 0x00000048333d7223 */ /* 0x000fe20000010046 */
[----:B------:R-:W-:-:S02]  /*4c40*/  HADD2.F32 R40, -RZ, R40.H0_H0 ;  /* 0x20000028ff287230 */ /* 0x000fc40000004100 */
[----:B---3--:R-:W-:Y:S02]  /*4c50*/  HADD2.F32 R59, -RZ, R41.H0_H0 ;  /* 0x20000029ff3b7230 */ /* 0x008fe40000004100 */
[-C--:B------:R-:W-:Y:S01]  /*4c60*/  FFMA.FTZ R62, R55, R72.reuse, R62 ;  /* 0x00000048373e7223 */ /* 0x080fe2000001003e */
[----:B-----5:R-:W-:Y:S02]  /*4c70*/  HADD2.F32 R39, -RZ, R39.H0_H0 ;  /* 0x20000027ff277230 */ /* 0x020fe40000004100 */
[----:B------:R-:W-:Y:S01]  /*4c80*/  FFMA.FTZ R76, R53, R72, R76 ;  /* 0x00000048354c7223 */ /* 0x000fe2000001004c */
[----:B0-----:R-:W-:Y:S02]  /*4c90*/  HADD2.F32 R41, -RZ, R65.H0_H0 ;  /* 0x20000041ff297230 */ /* 0x001fe40000004100 */
[----:B------:R-:W-:Y:S02]  /*4ca0*/  HADD2.F32 R8, -RZ, R8.H1_H1 ;  /* 0x30000008ff087230 */ /* 0x000fe40000004100 */
[----:B------:R-:W-:-:S02]  /*4cb0*/  HADD2.F32 R70, -RZ, R9.H0_H0 ;  /* 0x20000009ff467230 */ /* 0x000fc40000004100 */
[----:B------:R-:W-:Y:S02]  /*4cc0*/  HADD2.F32 R71, -RZ, R9.H1_H1 ;  /* 0x30000009ff477230 */ /* 0x000fe40000004100 */
[-C--:B------:R-:W-:Y:S01]  /*4cd0*/  FFMA.FTZ R9, R4, R69.reuse, RZ ;  /* 0x0000004504097223 */ /* 0x080fe200000100ff */
[-C--:B------:R-:W-:Y:S01]  /*4ce0*/  FFMA.FTZ R65, R40, R74.reuse, R61 ;  /* 0x0000004a28417223 */ /* 0x080fe2000001003d */
[-C--:B------:R-:W-:Y:S01]  /*4cf0*/  FFMA.FTZ R75, R5, R69.reuse, RZ ;  /* 0x00000045054b7223 */ /* 0x080fe200000100ff */
[-C--:B------:R-:W-:Y:S01]  /*4d00*/  FFMA.FTZ R62, R39, R74.reuse, R62 ;  /* 0x0000004a273e7223 */ /* 0x080fe2000001003e */
[-C--:B------:R-:W-:Y:S01]  /*4d10*/  FFMA.FTZ R68, R59, R74.reuse, R68 ;  /* 0x0000004a3b447223 */ /* 0x080fe20000010044 */
        /* <DEDUP_REMOVED lines=14> */
[----:B------:R-:W-:Y:S02]  /*4e00*/  HADD2.F32 R10, -RZ, R10.H1_H1 ;  /* 0x3000000aff0a7230 */ /* 0x000fe40000004100 */
[----:B------:R-:W-:Y:S01]  /*4e10*/  FFMA.FTZ R75, R58, R71, R75 ;  /* 0x000000473a4b7223 */ /* 0x000fe2000001004b */
[----:B------:R-:W-:Y:S01]  /*4e20*/  FFMA.FTZ R8, R22, R69, R9 ;  /* 0x0000004516087223 */ /* 0x000fe20000010009 */
[----:B------:R-:W-:Y:S01]  /*4e30*/  FFMA.FTZ R71, R67, R71, R70 ;  /* 0x0000004743477223 */ /* 0x000fe20000010046 */
[-C--:B------:R-:W-:Y:S01]  /*4e40*/  FFMA.FTZ R76, R49, R69.reuse, R74 ;  /* 0x00000045314c7223 */ /* 0x080fe2000001004a */
[--C-:B------:R-:W-:Y:S02]  /*4e50*/  HADD2.F32 R70, -RZ, R11.reuse.H0_H0 ;  /* 0x2000000bff467230 */ /* 0x100fe40000004100 */
[----:B------:R-:W-:Y:S01]  /*4e60*/  FFMA.FTZ R75, R48, R69, R75 ;  /* 0x00000045304b7223 */ /* 0x000fe2000001004b */
[----:B------:R-:W-:-:S02]  /*4e70*/  HADD2.F32 R72, -RZ, R11.H1_H1 ;  /* 0x3000000bff487230 */ /* 0x000fc40000004100 */
[-C--:B------:R-:W-:Y:S01]  /*4e80*/  FFMA.FTZ R8, R23, R10.reuse, R8 ;  /* 0x0000000a17087223 */ /* 0x080fe20000010008 */
[----:B------:R-:W-:Y:S01]  /*4e90*/  FFMA.FTZ R71, R50, R69, R71 ;  /* 0x0000004532477223 */ /* 0x000fe20000010047 */
[-C--:B------:R-:W-:Y:S01]  /*4ea0*/  FFMA.FTZ R11, R57, R10.reuse, R76 ;  /* 0x0000000a390b7223 */ /* 0x080fe2000001004c */
[----:B------:R-:W-:Y:S01]  /*4eb0*/  FFMA.FTZ R74, R52, R10, R75 ;  /* 0x0000000a344a7223 */ /* 0x000fe2000001004b */
[----:B------:R-:W-:Y:S01]  /*4ec0*/  FFMA.FTZ R9, R51, R70, R8 ;  /* 0x0000004633097223 */ /* 0x000fe20000010008 */
[----:B------:R-:W-:Y:S01]  /*4ed0*/  FFMA.FTZ R10, R56, R10, R71 ;  /* 0x0000000a380a7223 */ /* 0x000fe20000010047 */
[-C--:B------:R-:W-:Y:S01]  /*4ee0*/  FFMA.FTZ R8, R54, R70.reuse, R11 ;  /* 0x0000004636087223 */ /* 0x080fe2000001000b */
[----:B------:R-:W-:Y:S01]  /*4ef0*/  FFMA.FTZ R74, R55, R70, R74 ;  /* 0x00000046374a7223 */ /* 0x000fe2000001004a */
[----:B------:R-:W-:Y:S01]  /*4f00*/  FFMA.FTZ R11, R40, R72, R9 ;  /* 0x00000048280b7223 */ /* 0x000fe20000010009 */
[----:B------:R-:W-:Y:S01]  /*4f10*/  FFMA.FTZ R70, R53, R70, R10 ;  /* 0x0000004635467223 */ /* 0x000fe2000001000a */
[----:B------:R-:W-:-:S02]  /*4f20*/  FFMA.FTZ R10, R59, R72, R8 ;  /* 0x000000483b0a7223 */ /* 0x000fc40000010008 */
[----:B------:R-:W0:Y:S01]  /*4f30*/  LDS.64 R8, [UR5+0x1a0] ;  /* 0x0001a005ff087984 */ /* 0x000e220008000a00 */
[----:B------:R-:W-:Y:S01]  /*4f40*/  FMUL.FTZ R7, R24, R7 ;  /* 0x0000000718077220 */ /* 0x000fe20000410000 */
[----:B------:R-:W-:-:S04]  /*4f50*/  FMUL.FTZ R60, R25, R60 ;  /* 0x0000003c193c7220 */ /* 0x000fc80000410000 */
[----:B------:R-:W-:Y:S02]  /*4f60*/  F2FP.F16.F32.PACK_AB R7, RZ, R7 ;  /* 0x00000007ff07723e */ /* 0x000fe400000000ff */
[----:B------:R-:W-:Y:S01]  /*4f70*/  F2FP.F16.F32.PACK_AB R60, RZ, R60 ;  /* 0x0000003cff3c723e */ /* 0x000fe200000000ff */
[----:B------:R-:W-:-:S03]  /*4f80*/  FMUL.FTZ R11, R24, R11 ;  /* 0x0000000b180b7220 */ /* 0x000fc60000410000 */
[----:B------:R-:W-:Y:S01]  /*4f90*/  PRMT R7, R7, 0x5410, R60 ;  /* 0x0000541007077816 */ /* 0x000fe2000000003c */
[----:B------:R-:W-:Y:S01]  /*4fa0*/  FMUL.FTZ R60, R27, R10 ;  /* 0x0000000a1b3c7220 */ /* 0x000fe20000410000 */
[----:B------:R-:W-:-:S04]  /*4fb0*/  FFMA.FTZ R74, R39, R72, R74 ;  /* 0x00000048274a7223 */ /* 0x000fc8000001004a */
[----:B------:R-:W-:Y:S01]  /*4fc0*/  HFMA2.MMA R30, R7, 1, 1, R30 ;  /* 0x3c003c00071e7835 */ /* 0x000fe2000000001e */
[----:B------:R-:W-:Y:S02]  /*4fd0*/  F2FP.F16.F32.PACK_AB R7, RZ, R11 ;  /* 0x0000000bff07723e */ /* 0x000fe400000000ff */
[----:B------:R-:W1:Y:S01]  /*4fe0*/  LDS.64 R10, [UR5+0x1a8] ;  /* 0x0001a805ff0a7984 */ /* 0x000e620008000a00 */
[----:B------:R-:W-:Y:S01]  /*4ff0*/  FFMA.FTZ R69, R41, R72, R70 ;  /* 0x0000004829457223 */ /* 0x000fe20000010046 */
[----:B------:R-:W-:Y:S01]  /*5000*/  FMUL.FTZ R66, R27, R66 ;  /* 0x000000421b427220 */ /* 0x000fe20000410000 */
[----:B------:R-:W-:Y:S01]  /*5010*/  FMUL.FTZ R73, R26, R73 ;  /* 0x000000491a497220 */ /* 0x000fe20000410000 */
[----:B------:R-:W-:Y:S01]  /*5020*/  FMUL.FTZ R65, R24, R65 ;  /* 0x0000004118417220 */ /* 0x000fe20000410000 */
[C---:B------:R-:W-:Y:S01]  /*5030*/  FMUL.FTZ R62, R25.reuse, R62 ;  /* 0x0000003e193e7220 */ /* 0x040fe20000410000 */
[----:B------:R-:W-:Y:S01]  /*5040*/  FMUL.FTZ R74, R25, R74 ;  /* 0x0000004a194a7220 */ /* 0x000fe20000410000 */
[----:B------:R-:W-:Y:S01]  /*5050*/  FMUL.FTZ R68, R27, R68 ;  /* 0x000000441b447220 */ /* 0x000fe20000410000 */
[C---:B------:R-:W-:Y:S01]  /*5060*/  FMUL.FTZ R61, R26.reuse, R61 ;  /* 0x0000003d1a3d7220 */ /* 0x040fe20000410000 */
        /* <DEDUP_REMOVED lines=9> */
[----:B------:R-:W-:Y:S02]  /*5100*/  F2FP.F16.F32.PACK_AB R69, RZ, R69 ;  /* 0x00000045ff45723e */ /* 0x000fe400000000ff */
[----:B------:R-:W-:Y:S02]  /*5110*/  PRMT R66, R66, 0x5410, R73 ;  /* 0x0000541042427816 */ /* 0x000fe40000000049 */
[----:B------:R-:W-:Y:S02]  /*5120*/  PRMT R65, R65, 0x5410, R62 ;  /* 0x0000541041417816 */ /* 0x000fe4000000003e */
[----:B------:R-:W-:Y:S02]  /*5130*/  PRMT R7, R7, 0x5410, R74 ;  /* 0x0000541007077816 */ /* 0x000fe4000000004a */
[----:B------:R-:W-:-:S02]  /*5140*/  PRMT R68, R68, 0x5410, R61 ;  /* 0x0000541044447816 */ /* 0x000fc4000000003d */
[----:B------:R-:W-:Y:S01]  /*5150*/  PRMT R61, R60, 0x5410, R69 ;  /* 0x000054103c3d7816 */ /* 0x000fe20000000045 */
[----:B------:R-:W-:Y:S01]  /*5160*/  HADD2 R60, R66, R6 ;  /* 0x00000006423c7230 */ /* 0x000fe20000000000 */
[----:B------:R-:W-:Y:S01]  /*5170*/  HFMA2.MMA R36, R65, 1, 1, R36 ;  /* 0x3c003c0041247835 */ /* 0x000fe20000000024 */
[--C-:B0-----:R-:W-:Y:S01]  /*5180*/  HADD2.F32 R6, -RZ, R8.reuse.H0_H0 ;  /* 0x20000008ff067230 */ /* 0x101fe20000004100 */
[----:B------:R-:W-:Y:S01]  /*5190*/  HFMA2.MMA R34, R7, 1, 1, R34 ;  /* 0x3c003c0007227835 */ /* 0x000fe20000000022 */
[----:B------:R-:W-:Y:S02]  /*51a0*/  HADD2.F32 R7, -RZ, R8.H1_H1 ;  /* 0x30000008ff077230 */ /* 0x000fe40000004100 */
[--C-:B------:R-:W-:Y:S02]  /*51b0*/  HADD2.F32 R62, -RZ, R9.reuse.H0_H0 ;  /* 0x20000009ff3e7230 */ /* 0x100fe40000004100 */
[----:B------:R-:W-:Y:S02]  /*51c0*/  HADD2.F32 R65, -RZ, R9.H1_H1 ;  /* 0x30000009ff417230 */ /* 0x000fe40000004100 */
[----:B------:R-:W0:Y:S01]  /*51d0*/  LDS.64 R8, [UR5+0x20] ;  /* 0x00002005ff087984 */ /* 0x000e220008000a00 */
[----:B------:R-:W-:-:S02]  /*51e0*/  HADD2 R35, R61, R35 ;  /* 0x000000233d237230 */ /* 0x000fc40000000000 */
[-C--:B------:R-:W-:Y:S01]  /*51f0*/  FFMA.FTZ R61, R4, R6.reuse, RZ ;  /* 0x00000006043d7223 */ /* 0x080fe200000100ff */
[-C--:B------:R-:W-:Y:S01]  /*5200*/  FFMA.FTZ R66, R2, R6.reuse, RZ ;  /* 0x0000000602427223 */ /* 0x080fe200000100ff */
[-C--:B------:R-:W-:Y:S01]  /*5210*/  FFMA.FTZ R69, R5, R6.reuse, RZ ;  /* 0x0000000605457223 */ /* 0x080fe200000100ff */
[----:B------:R-:W-:Y:S01]  /*5220*/  FFMA.FTZ R6, R3, R6, RZ ;  /* 0x0000000603067223 */ /* 0x000fe200000100ff */
[-C--:B------:R-:W-:Y:S01]  /*5230*/  FFMA.FTZ R61, R28, R7.reuse, R61 ;  /* 0x000000071c3d7223 */ /* 0x080fe2000001003d */
[----:B------:R-:W-:Y:S02]  /*5240*/  HADD2 R37, R68, R37 ;  /* 0x0000002544257230 */ /* 0x000fe40000000000 */
        /* <DEDUP_REMOVED lines=26> */
[----:B------:R-:W-:Y:S01]  /*53f0*/  LEA.HI R73, R17, 0xffffff80, RZ, 0x8 ;  /* 0xffffff8011497811 */ /* 0x000fe200078f40ff */
[----:B------:R-:W-:Y:S01]  /*5400*/  FFMA.FTZ R7, R51, R66, R62 ;  /* 0x0000004233077223 */ /* 0x000fe2000001003e */
[----:B------:R-:W-:Y:S01]  /*5410*/  FFMA.FTZ R74, R39, R70, R68 ;  /* 0x00000046274a7223 */ /* 0x000fe20000010044 */
[----:B------:R-:W-:Y:S01]  /*5420*/  FFMA.FTZ R72, R53, R66, R72 ;  /* 0x0000004235487223 */ /* 0x000fe20000010048 */
[-C--:B------:R-:W-:Y:S01]  /*5430*/  FFMA.FTZ R68, R59, R70.reuse, R6 ;  /* 0x000000463b447223 */ /* 0x080fe20000010006 */
[----:B------:R-:W-:Y:S01]  /*5440*/  LEA.HI R75, R18, 0xffffff80, RZ, 0x8 ;  /* 0xffffff80124b7811 */ /* 0x000fe200078f40ff */
[--C-:B0-----:R-:W-:Y:S01]  /*5450*/  HADD2.F32 R6, -RZ, R8.reuse.H0_H0 ;  /* 0x20000008ff067230 */ /* 0x101fe20000004100 */
[----:B------:R0:W-:Y:S01]  /*5460*/  I2F.F16 R65, R73 ;  /* 0x0000004900417306 */ /* 0x0001e20000200c00 */
[----:B------:R-:W-:Y:S01]  /*5470*/  FFMA.FTZ R7, R40, R70, R7 ;  /* 0x0000004628077223 */ /* 0x000fe20000010007 */
[----:B------:R-:W-:-:S02]  /*5480*/  HADD2.F32 R8, -RZ, R8.H1_H1 ;  /* 0x30000008ff087230 */ /* 0x000fc40000004100 */
[--C-:B------:R-:W-:Y:S02]  /*5490*/  HADD2.F32 R71, -RZ, R9.reuse.H1_H1 ;  /* 0x30000009ff477230 */ /* 0x100fe40000004100 */
[----:B------:R-:W-:Y:S02]  /*54a0*/  FFMA.FTZ R69, R6, R2, RZ ;  /* 0x0000000206457223 */ /* 0x000fe400000100ff */
[----:B------:R3:W-:Y:S01]  /*54b0*/  I2F.F16 R62, R75 ;  /* 0x0000004b003e7306 */ /* 0x0007e20000200c00 */
[----:B0-----:R-:W-:Y:S01]  /*54c0*/  FFMA.FTZ R73, R41, R70, R72 ;  /* 0x0000004629497223 */ /* 0x001fe20000010048 */
[----:B------:R-:W-:Y:S02]  /*54d0*/  HADD2.F32 R70, -RZ, R9.H0_H0 ;  /* 0x20000009ff467230 */ /* 0x000fe40000004100 */
[----:B------:R-:W-:Y:S01]  /*54e0*/  FFMA.FTZ R9, R4, R6, RZ ;  /* 0x0000000604097223 */ /* 0x000fe200000100ff */
[----:B------:R-:W-:Y:S01]  /*54f0*/  FFMA.FTZ R69, R8, R29, R69 ;  /* 0x0000001d08457223 */ /* 0x000fe20000010045 */
[C---:B---3--:R-:W-:Y:S01]  /*5500*/  FFMA.FTZ R75, R6.reuse, R5, RZ ;  /* 0x00000005064b7223 */ /* 0x048fe200000100ff */
[----:B------:R-:W-:Y:S01]  /*5510*/  FFMA.FTZ R6, R6, R3, RZ ;  /* 0x0000000306067223 */ /* 0x000fe200000100ff */
[----:B------:R-:W-:-:S02]  /*5520*/  FFMA.FTZ R9, R28, R8, R9 ;  /* 0x000000081c097223 */ /* 0x000fc40000010009 */
        /* <DEDUP_REMOVED lines=10> */
[----:B-1----:R-:W-:Y:S01]  /*55d0*/  HADD2.F32 R71, -RZ, R10.H0_H0 ;  /* 0x2000000aff477230 */ /* 0x002fe20000004100 */
[----:B------:R-:W-:-:S02]  /*55e0*/  LOP3.LUT R6, R16, 0xff, RZ, 0xc0, !PT ;  /* 0x000000ff10067812 */ /* 0x000fc400078ec0ff */
[----:B------:R-:W-:Y:S01]  /*55f0*/  LOP3.LUT R76, R17, 0xff, RZ, 0xc0, !PT ;  /* 0x000000ff114c7812 */ /* 0x000fe200078ec0ff */
[----:B------:R-:W-:Y:S01]  /*5600*/  HADD2.F32 R10, -RZ, R10.H1_H1 ;  /* 0x3000000aff0a7230 */ /* 0x000fe20000004100 */
[----:B------:R-:W-:Y:S02]  /*5610*/  LOP3.LUT R77, R19, 0xff, RZ, 0xc0, !PT ;  /* 0x000000ff134d7812 */ /* 0x000fe400078ec0ff */
[----:B------:R-:W-:Y:S01]  /*5620*/  IADD3 R79, R6, -0x80, RZ ;  /* 0xffffff80064f7810 */ /* 0x000fe20007ffe0ff */
[----:B------:R-:W-:Y:S01]  /*5630*/  FFMA.FTZ R6, R22, R71, R9 ;  /* 0x0000004716067223 */ /* 0x000fe20000010009 */
[----:B------:R-:W-:Y:S01]  /*5640*/  IADD3 R76, R76, -0x80, RZ ;  /* 0xffffff804c4c7810 */ /* 0x000fe20007ffe0ff */
[----:B------:R-:W-:Y:S01]  /*5650*/  FFMA.FTZ R78, R71, R49, R78 ;  /* 0x00000031474e7223 */ /* 0x000fe2000001004e */
[----:B------:R-:W-:Y:S01]  /*5660*/  IADD3 R70, R77, -0x80, RZ ;  /* 0xffffff804d467810 */ /* 0x000fe20007ffe0ff */
[--C-:B------:R-:W-:Y:S02]  /*5670*/  HADD2.F32 R8, -RZ, R11.reuse.H0_H0 ;  /* 0x2000000bff087230 */ /* 0x100fe40000004100 */
[C---:B------:R-:W-:Y:S01]  /*5680*/  FFMA.FTZ R9, R71.reuse, R48, R72 ;  /* 0x0000003047097223 */ /* 0x040fe20000010048 */
[----:B------:R-:W-:Y:S01]  /*5690*/  FFMA.FTZ R77, R71, R50, R75 ;  /* 0x00000032474d7223 */ /* 0x000fe2000001004b */
[----:B------:R-:W-:Y:S01]  /*56a0*/  FFMA.FTZ R6, R23, R10, R6 ;  /* 0x0000000a17067223 */ /* 0x000fe20000010006 */
[----:B------:R0:W1:Y:S01]  /*56b0*/  I2F.F16 R69, R76 ;  /* 0x0000004c00457306 */ /* 0x0000620000200c00 */
[----:B------:R-:W-:Y:S01]  /*56c0*/  FFMA.FTZ R75, R10, R57, R78 ;  /* 0x000000390a4b7223 */ /* 0x000fe2000001004e */
[----:B0-----:R-:W-:-:S02]  /*56d0*/  HADD2.F32 R76, -RZ, R11.H1_H1 ;  /* 0x3000000bff4c7230 */ /* 0x001fc40000004100 */
[----:B------:R-:W-:Y:S01]  /*56e0*/  FFMA.FTZ R11, R10, R52, R9 ;  /* 0x000000340a0b7223 */ /* 0x000fe20000010009 */
[----:B------:R-:W-:Y:S01]  /*56f0*/  FFMA.FTZ R9, R51, R8, R6 ;  /* 0x0000000833097223 */ /* 0x000fe20000010006 */
[----:B------:R-:W-:Y:S01]  /*5700*/  FFMA.FTZ R6, R8, R54, R75 ;  /* 0x0000003608067223 */ /* 0x000fe2000001004b */
[----:B------:R-:W-:-:S03]  /*5710*/  FMUL.FTZ R75, R24, R7 ;  /* 0x00000007184b7220 */ /* 0x000fc60000410000 */
[----:B------:R-:W-:Y:S02]  /*5720*/  FFMA.FTZ R78, R76, R59, R6 ;  /* 0x0000003b4c4e7223 */ /* 0x000fe40000010006 */
[----:B------:R-:W0:Y:S01]  /*5730*/  LDS.64 R6, [UR5+0x220] ;  /* 0x00022005ff067984 */ /* 0x000e220008000a00 */
[----:B------:R-:W-:Y:S01]  /*5740*/  FFMA.FTZ R10, R10, R56, R77 ;  /* 0x000000380a0a7223 */ /* 0x000fe2000001004d */
[----:B------:R-:W-:Y:S01]  /*5750*/  FFMA.FTZ R11, R8, R55, R11 ;  /* 0x00000037080b7223 */ /* 0x000fe2000001000b */
[C---:B------:R-:W-:Y:S01]  /*5760*/  FMUL.FTZ R74, R25.reuse, R74 ;  /* 0x0000004a194a7220 */ /* 0x040fe20000410000 */
[----:B------:R-:W-:Y:S01]  /*5770*/  FFMA.FTZ R9, R40, R76, R9 ;  /* 0x0000004c28097223 */ /* 0x000fe20000010009 */
[----:B------:R-:W-:Y:S01]  /*5780*/  FFMA.FTZ R10, R8, R53, R10 ;  /* 0x00000035080a7223 */ /* 0x000fe2000001000a */
[----:B------:R-:W-:Y:S01]  /*5790*/  FFMA.FTZ R8, R76, R39, R11 ;  /* 0x000000274c087223 */ /* 0x000fe2000001000b */
[----:B------:R-:W-:Y:S01]  /*57a0*/  F2FP.F16.F32.PACK_AB R75, RZ, R75 ;  /* 0x0000004bff4b723e */ /* 0x000fe200000000ff */
[----:B------:R-:W-:Y:S01]  /*57b0*/  FMUL.FTZ R9, R24, R9 ;  /* 0x0000000918097220 */ /* 0x000fe20000410000 */
[----:B------:R-:W-:Y:S01]  /*57c0*/  F2FP.F16.F32.PACK_AB R74, RZ, R74 ;  /* 0x0000004aff4a723e */ /* 0x000fe200000000ff */
[----:B------:R-:W-:Y:S01]  /*57d0*/  FMUL.FTZ R8, R25, R8 ;  /* 0x0000000819087220 */ /* 0x000fe20000410000 */
[----:B------:R-:W-:Y:S01]  /*57e0*/  FFMA.FTZ R11, R76, R41, R10 ;  /* 0x000000294c0b7223 */ /* 0x000fe2000001000a */
[----:B------:R-:W-:Y:S01]  /*57f0*/  FMUL.FTZ R68, R27, R68 ;  /* 0x000000441b447220 */ /* 0x000fe20000410000 */
[C---:B------:R-:W-:Y:S01]  /*5800*/  FMUL.FTZ R73, R26.reuse, R73 ;  /* 0x000000491a497220 */ /* 0x040fe20000410000 */
[----:B------:R-:W-:Y:S01]  /*5810*/  PRMT R76, R75, 0x5410, R74 ;  /* 0x000054104b4c7816 */ /* 0x000fe2000000004a */
[----:B------:R-:W-:Y:S01]  /*5820*/  FMUL.FTZ R78, R27, R78 ;  /* 0x0000004e1b4e7220 */ /* 0x000fe20000410000 */
[----:B------:R-:W-:Y:S01]  /*5830*/  F2FP.F16.F32.PACK_AB R9, RZ, R9 ;  /* 0x00000009ff09723e */ /* 0x000fe200000000ff */
[----:B------:R-:W-:Y:S01]  /*5840*/  FMUL.FTZ R11, R26, R11 ;  /* 0x0000000b1a0b7220 */ /* 0x000fe20000410000 */
[----:B------:R-:W-:-:S02]  /*5850*/  F2FP.F16.F32.PACK_AB R8, RZ, R8 ;  /* 0x00000008ff08723e */ /* 0x000fc400000000ff */
[----:B------:R-:W-:Y:S01]  /*5860*/  F2FP.F16.F32.PACK_AB R74, RZ, R68 ;  /* 0x00000044ff4a723e */ /* 0x000fe200000000ff */
[----:B------:R-:W-:Y:S01]  /*5870*/  HFMA2.MMA R33, R76, 1, 1, R33 ;  /* 0x3c003c004c217835 */ /* 0x000fe20000000021 */
[----:B------:R-:W-:Y:S02]  /*5880*/  F2FP.F16.F32.PACK_AB R75, RZ, R73 ;  /* 0x00000049ff4b723e */ /* 0x000fe400000000ff */
[----:B------:R-:W-:Y:S02]  /*5890*/  PRMT R9, R9, 0x5410, R8 ;  /* 0x0000541009097816 */ /* 0x000fe40000000008 */
[----:B------:R-:W-:Y:S02]  /*58a0*/  F2FP.F16.F32.PACK_AB R78, RZ, R78 ;  /* 0x0000004eff4e723e */ /* 0x000fe400000000ff */
[----:B------:R-:W-:Y:S02]  /*58b0*/  F2FP.F16.F32.PACK_AB R73, RZ, R11 ;  /* 0x0000000bff49723e */ /* 0x000fe400000000ff */
[----:B------:R-:W-:-:S02]  /*58c0*/  SHF.R.U32.HI R8, RZ, 0x8, R17 ;  /* 0x00000008ff087819 */ /* 0x000fc40000011611 */
[--C-:B------:R-:W-:Y:S02]  /*58d0*/  SHF.R.U32.HI R76, RZ, 0x8, R16.reuse ;  /* 0x00000008ff4c7819 */ /* 0x100fe40000011610 */
[----:B------:R-:W-:Y:S01]  /*58e0*/  PRMT R74, R74, 0x5410, R75 ;  /* 0x000054104a4a7816 */ /* 0x000fe2000000004b */
[----:B------:R-:W-:Y:S01]  /*58f0*/  HFMA2.MMA R31, R9, 1, 1, R31 ;  /* 0x3c003c00091f7835 */ /* 0x000fe2000000001f */
[----:B------:R-:W-:Y:S02]  /*5900*/  PRMT R78, R78, 0x5410, R73 ;  /* 0x000054104e4e7816 */ /* 0x000fe40000000049 */
[----:B------:R-:W-:Y:S02]  /*5910*/  LOP3.LUT R76, R76, 0xff, RZ, 0xc0, !PT ;  /* 0x000000ff4c4c7812 */ /* 0x000fe400078ec0ff */
[----:B------:R-:W-:Y:S02]  /*5920*/  LOP3.LUT R73, R8, 0xff, RZ, 0xc0, !PT ;  /* 0x000000ff08497812 */ /* 0x000fe400078ec0ff */
[----:B------:R-:W3:Y:S01]  /*5930*/  LDS.64 R8, [UR5+0x228] ;  /* 0x00022805ff087984 */ /* 0x000ee20008000a00 */
[----:B------:R-:W-:Y:S01]  /*5940*/  HADD2 R32, R74, R32 ;  /* 0x000000204a207230 */ /* 0x000fe20000000000 */
[----:B------:R-:W-:Y:S01]  /*5950*/  IADD3 R74, R76, -0x80, RZ ;  /* 0xffffff804c4a7810 */ /* 0x000fe20007ffe0ff */
[--C-:B0-----:R-:W-:Y:S01]  /*5960*/  HADD2.F32 R76, -RZ, R6.reuse.H0_H0 ;  /* 0x20000006ff4c7230 */ /* 0x101fe20000004100 */
[----:B--2---:R-:W-:Y:S01]  /*5970*/  LEA.HI R77, R14, 0xffffff80, RZ, 0x8 ;  /* 0xffffff800e4d7811 */ /* 0x004fe200078f40ff */
[----:B------:R-:W-:Y:S01]  /*5980*/  HADD2.F32 R6, -RZ, R6.H1_H1 ;  /* 0x30000006ff067230 */ /* 0x000fe20000004100 */
[----:B------:R-:W-:Y:S01]  /*5990*/  LEA.HI R61, R16, 0xffffff80, RZ, 0x8 ;  /* 0xffffff80103d7811 */ /* 0x000fe200078f40ff */
[----:B------:R-:W-:Y:S01]  /*59a0*/  HADD2 R38, R78, R38 ;  /* 0x000000264e267230 */ /* 0x000fe20000000000 */
[----:B------:R0:W-:Y:S01]  /*59b0*/  I2F.F16 R11, R77 ;  /* 0x0000004d000b7306 */ /* 0x0001e20000200c00 */
[----:B------:R-:W-:Y:S01]  /*59c0*/  FFMA.FTZ R2, R2, R76, RZ ;  /* 0x0000004c02027223 */ /* 0x000fe200000100ff */
[----:B------:R-:W-:Y:S01]  /*59d0*/  SHF.R.U32.HI R16, RZ, 0x10, R16 ;  /* 0x00000010ff107819 */ /* 0x000fe20000011610 */
[----:B------:R-:W-:-:S02]  /*59e0*/  HADD2.F32 R78, -RZ, R7.H0_H0 ;  /* 0x20000007ff4e7230 */ /* 0x000fc40000004100 */
[----:B------:R-:W-:Y:S01]  /*59f0*/  FFMA.FTZ R5, R5, R76, RZ ;  /* 0x0000004c05057223 */ /* 0x000fe200000100ff */
[----:B------:R-:W-:Y:S01]  /*5a00*/  FFMA.FTZ R2, R29, R6, R2 ;  /* 0x000000061d027223 */ /* 0x000fe20000010002 */
[----:B0-----:R-:W-:Y:S02]  /*5a10*/  HADD2.F32 R77, -RZ, R7.H1_H1 ;  /* 0x30000007ff4d7230 */ /* 0x001fe40000004100 */
[-C--:B------:R-:W-:Y:S01]  /*5a20*/  FFMA.FTZ R7, R4, R76.reuse, RZ ;  /* 0x0000004c04077223 */ /* 0x080fe200000100ff */
[----:B------:R-:W-:Y:S01]  /*5a30*/  FFMA.FTZ R76, R3, R76, RZ ;  /* 0x0000004c034c7223 */ /* 0x000fe200000100ff */
[----:B------:R-:W-:Y:S01]  /*5a40*/  LOP3.LUT R3, R16, 0xff, RZ, 0xc0, !PT ;  /* 0x000000ff10037812 */ /* 0x000fe200078ec0ff */
[----:B------:R-:W-:Y:S01]  /*5a50*/  FFMA.FTZ R45, R45, R78, R2 ;  /* 0x0000004e2d2d7223 */ /* 0x000fe20000010002 */
[----:B------:R-:W-:Y:S02]  /*5a60*/  SHF.R.U32.HI R4, RZ, 0x10, R17 ;  /* 0x00000010ff047819 */ /* 0x000fe40000011611 */
[----:B------:R-:W-:-:S02]  /*5a70*/  IADD3 R17, R3, -0x80, RZ ;  /* 0xffffff8003117810 */ /* 0x000fc40007ffe0ff */
[----:B------:R-:W0:Y:S01]  /*5a80*/  LDS.64 R2, [UR5+0xb0] ;  /* 0x0000b005ff027984 */ /* 0x000e220008000a00 */
[-C--:B------:R-:W-:Y:S01]  /*5a90*/  FFMA.FTZ R5, R42, R6.reuse, R5 ;  /* 0x000000062a057223 */ /* 0x080fe20000010005 */
[-C--:B------:R-:W-:Y:S01]  /*5aa0*/  FFMA.FTZ R7, R28, R6.reuse, R7 ;  /* 0x000000061c077223 */ /* 0x080fe20000010007 */
[----:B------:R-:W-:Y:S02]  /*5ab0*/  FFMA.FTZ R76, R43, R6, R76 ;  /* 0x000000062b4c7223 */ /* 0x000fe4000001004c */
        /* <DEDUP_REMOVED lines=8> */
[----:B---3--:R-:W-:Y:S01]  /*5b40*/  HADD2.F32 R5, -RZ, R8.H0_H0 ;  /* 0x20000008ff057230 */ /* 0x008fe20000004100 */
[----:B------:R-:W-:Y:S01]  /*5b50*/  LOP3.LUT R72, R18, 0xff, RZ, 0xc0, !PT ;  /* 0x000000ff12487812 */ /* 0x000fe200078ec0ff */
[----:B------:R-:W-:Y:S01]  /*5b60*/  FFMA.FTZ R67, R67, R77, R76 ;  /* 0x0000004d43437223 */ /* 0x000fe2000001004c */
[----:B------:R-:W-:-:S02]  /*5b70*/  SHF.R.U32.HI R75, RZ, 0x8, R18 ;  /* 0x00000008ff4b7819 */ /* 0x000fc40000011612 */
[----:B------:R-:W-:Y:S01]  /*5b80*/  IADD3 R18, R4, -0x80, RZ ;  /* 0xffffff8004127810 */ /* 0x000fe20007ffe0ff */
[----:B------:R-:W-:Y:S01]  /*5b90*/  HADD2.F32 R4, -RZ, R8.H1_H1 ;  /* 0x30000008ff047230 */ /* 0x000fe20000004100 */
[----:B------:R-:W-:Y:S01]  /*5ba0*/  LOP3.LUT R6, R6, 0xff, RZ, 0xc0, !PT ;  /* 0x000000ff06067812 */ /* 0x000fe200078ec0ff */
[-C--:B------:R-:W-:Y:S01]  /*5bb0*/  FFMA.FTZ R22, R22, R5.reuse, R63 ;  /* 0x0000000516167223 */ /* 0x080fe2000001003f */
[----:B------:R-:W-:Y:S01]  /*5bc0*/  SHF.R.U32.HI R7, RZ, 0x10, R19 ;  /* 0x00000010ff077819 */ /* 0x000fe20000011613 */
[-C--:B------:R-:W-:Y:S01]  /*5bd0*/  FFMA.FTZ R45, R48, R5.reuse, R45 ;  /* 0x00000005302d7223 */ /* 0x080fe2000001002d */
[-C--:B------:R-:W-:Y:S01]  /*5be0*/  FFMA.FTZ R64, R49, R5.reuse, R64 ;  /* 0x0000000531407223 */ /* 0x080fe20000010040 */
[----:B------:R2:W3:Y:S01]  /*5bf0*/  I2F.F16 R71, R79 ;  /* 0x0000004f00477306 */ /* 0x0004e20000200c00 */
[----:B------:R-:W-:Y:S01]  /*5c00*/  FFMA.FTZ R67, R50, R5, R67 ;  /* 0x0000000532437223 */ /* 0x000fe20000010043 */
[----:B------:R-:W-:Y:S01]  /*5c10*/  LEA.HI R66, R19, 0xffffff80, RZ, 0x8 ;  /* 0xffffff8013427811 */ /* 0x000fe200078f40ff */
[-C--:B------:R-:W-:Y:S01]  /*5c20*/  FFMA.FTZ R22, R23, R4.reuse, R22 ;  /* 0x0000000417167223 */ /* 0x080fe20000010016 */
[----:B------:R-:W-:Y:S01]  /*5c30*/  IADD3 R72, R72, -0x80, RZ ;  /* 0xffffff8048487810 */ /* 0x000fe20007ffe0ff */
[-C--:B------:R-:W-:Y:S01]  /*5c40*/  FFMA.FTZ R52, R52, R4.reuse, R45 ;  /* 0x0000000434347223 */ /* 0x080fe2000001002d */
[----:B------:R-:W-:Y:S01]  /*5c50*/  LOP3.LUT R7, R7, 0xff, RZ, 0xc0, !PT ;  /* 0x000000ff07077812 */ /* 0x000fe200078ec0ff */
[----:B------:R-:W-:Y:S01]  /*5c60*/  FFMA.FTZ R57, R57, R4, R64 ;  /* 0x0000000439397223 */ /* 0x000fe20000010040 */
[----:B--2---:R-:W-:-:S02]  /*5c70*/  SHF.R.U32.HI R79, RZ, 0x8, R19 ;  /* 0x00000008ff4f7819 */ /* 0x004fc40000011613 */
[----:B------:R-:W-:Y:S01]  /*5c80*/  IADD3 R19, R6, -0x80, RZ ;  /* 0xffffff8006137810 */ /* 0x000fe20007ffe0ff */
[--C-:B------:R-:W-:Y:S02]  /*5c90*/  HADD2.F32 R6, -RZ, R9.reuse.H0_H0 ;  /* 0x20000009ff067230 */ /* 0x100fe40000004100 */
[----:B------:R-:W-:Y:S01]  /*5ca0*/  FFMA.FTZ R4, R56, R4, R67 ;  /* 0x0000000438047223 */ /* 0x000fe20000010043 */
[----:B------:R-:W-:Y:S01]  /*5cb0*/  LOP3.LUT R79, R79, 0xff, RZ, 0xc0, !PT ;  /* 0x000000ff4f4f7812 */ /* 0x000fe200078ec0ff */
[----:B------:R-:W-:Y:S01]  /*5cc0*/  HADD2.F32 R42, -RZ, R9.H1_H1 ;  /* 0x30000009ff2a7230 */ /* 0x000fe20000004100 */
[----:B------:R-:W-:Y:S01]  /*5cd0*/  LOP3.LUT R75, R75, 0xff, RZ, 0xc0, !PT ;  /* 0x000000ff4b4b7812 */ /* 0x000fe200078ec0ff */
[----:B------:R2:W-:Y:S01]  /*5ce0*/  I2F.F16 R8, R19 ;  /* 0x0000001300087306 */ /* 0x0005e20000200c00 */
[----:B------:R-:W-:Y:S01]  /*5cf0*/  IADD3 R9, R7, -0x80, RZ ;  /* 0xffffff8007097810 */ /* 0x000fe20007ffe0ff */
[----:B------:R-:W-:Y:S01]  /*5d00*/  FFMA.FTZ R4, R53, R6, R4 ;  /* 0x0000000635047223 */ /* 0x000fe20000010004 */
[----:B------:R-:W-:-:S02]  /*5d10*/  LOP3.LUT R7, R12, 0xff, RZ, 0xc0, !PT ;  /* 0x000000ff0c077812 */ /* 0x000fc400078ec0ff */
[----:B------:R-:W-:-:S03]  /*5d20*/  IADD3 R79, R79, -0x80, RZ ;  /* 0xffffff804f4f7810 */ /* 0x000fc60007ffe0ff */
[----:B------:R-:W-:Y:S01]  /*5d30*/  I2F.F16 R72, R72 ;  /* 0x0000004800487306 */ /* 0x000fe20000200c00 */
[-C--:B--2---:R-:W-:Y:S01]  /*5d40*/  FFMA.FTZ R19, R51, R6.reuse, R22 ;  /* 0x0000000633137223 */ /* 0x084fe20000010016 */
[----:B------:R-:W-:Y:S01]  /*5d50*/  IADD3 R73, R73, -0x80, RZ ;  /* 0xffffff8049497810 */ /* 0x000fe20007ffe0ff */
[-C--:B------:R-:W-:Y:S01]  /*5d60*/  FFMA.FTZ R22, R55, R6.reuse, R52 ;  /* 0x0000000637167223 */ /* 0x080fe20000010034 */
[----:B------:R-:W-:Y:S01]  /*5d70*/  IADD3 R75, R75, -0x80, RZ ;  /* 0xffffff804b4b7810 */ /* 0x000fe20007ffe0ff */
[----:B------:R-:W-:-:S03]  /*5d80*/  FFMA.FTZ R28, R54, R6, R57 ;  /* 0x00000006361c7223 */ /* 0x000fc60000010039 */
[----:B------:R-:W2:Y:S01]  /*5d90*/  I2F.F16 R70, R70 ;  /* 0x0000004600467306 */ /* 0x000ea20000200c00 */
[----:B------:R-:W-:Y:S01]  /*5da0*/  IADD3 R7, R7, -0x80, RZ ;  /* 0xffffff8007077810 */ /* 0x000fe20007ffe0ff */
[-C--:B------:R-:W-:Y:S01]  /*5db0*/  FFMA.FTZ R19, R40, R42.reuse, R19 ;  /* 0x0000002a28137223 */ /* 0x080fe20000010013 */
[----:B------:R-:W-:Y:S01]  /*5dc0*/  LOP3.LUT R6, R14, 0xff, RZ, 0xc0, !PT ;  /* 0x000000ff0e067812 */ /* 0x000fe200078ec0ff */
[----:B------:R-:W-:Y:S01]  /*5dd0*/  FFMA.FTZ R41, R41, R42, R4 ;  /* 0x0000002a29297223 */ /* 0x000fe20000010004 */
[--C-:B0-----:R-:W-:Y:S01]  /*5de0*/  HADD2.F32 R40, -RZ, R2.reuse.H0_H0 ;  /* 0x20000002ff287230 */ /* 0x101fe20000004100 */
[----:B------:R-:W-:Y:S01]  /*5df0*/  LOP3.LUT R4, R15, 0xff, RZ, 0xc0, !PT ;  /* 0x000000ff0f047812 */ /* 0x000fe200078ec0ff */
[----:B------:R-:W-:Y:S01]  /*5e00*/  HADD2.F32 R48, -RZ, R2.H1_H1 ;  /* 0x30000002ff307230 */ /* 0x000fe20000004100 */
[----:B------:R-:W0:Y:S01]  /*5e10*/  I2F.F16 R16, R79 ;  /* 0x0000004f00107306 */ /* 0x000e220000200c00 */
[----:B------:R-:W-:Y:S02]  /*5e20*/  LOP3.LUT R5, R13, 0xff, RZ, 0xc0, !PT ;  /* 0x000000ff0d057812 */ /* 0x000fe400078ec0ff */
[----:B------:R-:W-:Y:S01]  /*5e30*/  SHF.R.U32.HI R2, RZ, 0x8, R12 ;  /* 0x00000008ff027819 */ /* 0x000fe2000001160c */
[--C-:B------:R-:W-:Y:S01]  /*5e40*/  HADD2.F32 R51, -RZ, R3.reuse.H0_H0 ;  /* 0x20000003ff337230 */ /* 0x100fe20000004100 */
[----:B------:R-:W-:Y:S01]  /*5e50*/  IADD3 R44, R6, -0x80, RZ ;  /* 0xffffff80062c7810 */ /* 0x000fe20007ffe0ff */
[----:B------:R-:W-:Y:S01]  /*5e60*/  HADD2.F32 R47, -RZ, R3.H1_H1 ;  /* 0x30000003ff2f7230 */ /* 0x000fe20000004100 */
[----:B------:R-:W-:Y:S01]  /*5e70*/  IADD3 R45, R4, -0x80, RZ ;  /* 0xffffff80042d7810 */ /* 0x000fe20007ffe0ff */
[----:B------:R-:W4:Y:S01]  /*5e80*/  I2F.F16 R74, R74 ;  /* 0x0000004a004a7306 */ /* 0x000f220000200c00 */
[----:B------:R-:W-:-:S02]  /*5e90*/  IADD3 R5, R5, -0x80, RZ ;  /* 0xffffff8005057810 */ /* 0x000fc40007ffe0ff */
[----:B------:R-:W-:Y:S02]  /*5ea0*/  LOP3.LUT R2, R2, 0xff, RZ, 0xc0, !PT ;  /* 0x000000ff02027812 */ /* 0x000fe400078ec0ff */
[----:B------:R-:W-:-:S03]  /*5eb0*/  SHF.R.U32.HI R4, RZ, 0x10, R13 ;  /* 0x00000010ff047819 */ /* 0x000fc6000001160d */
[----:B------:R-:W5:Y:S01]  /*5ec0*/  I2F.F16 R73, R73 ;  /* 0x0000004900497306 */ /* 0x000f620000200c00 */
[----:B------:R-:W-:Y:S02]  /*5ed0*/  SHF.R.U32.HI R3, RZ, 0x8, R13 ;  /* 0x00000008ff037819 */ /* 0x000fe4000001160d */
[----:B------:R-:W-:-:S05]  /*5ee0*/  LEA.HI R68, R13, 0xffffff80, RZ, 0x8 ;  /* 0xffffff800d447811 */ /* 0x000fca00078f40ff */
[----:B------:R-:W5:Y:S01]  /*5ef0*/  I2F.F16 R75, R75 ;  /* 0x0000004b004b7306 */ /* 0x000f620000200c00 */
[----:B------:R-:W-:Y:S01]  /*5f00*/  IADD3 R46, R2, -0x80, RZ ;  /* 0xffffff80022e7810 */ /* 0x000fe20007ffe0ff */
[----:B-1----:R-:W-:Y:S01]  /*5f10*/  HADD2.F32 R2, -RZ, R69.H0_H0 ;  /* 0x20000045ff027230 */ /* 0x002fe20000004100 */
[----:B------:R-:W-:-:S05]  /*5f20*/  LOP3.LUT R23, R4, 0xff, RZ, 0xc0, !PT ;  /* 0x000000ff04177812 */ /* 0x000fca00078ec0ff */
[----:B------:R1:W-:Y:S01]  /*5f30*/  I2F.F16 R29, R7 ;  /* 0x00000007001d7306 */ /* 0x0003e20000200c00 */
[----:B------:R-:W-:Y:S01]  /*5f40*/  LOP3.LUT R13, R3, 0xff, RZ, 0xc0, !PT ;  /* 0x000000ff030d7812 */ /* 0x000fe200078ec0ff */
[----:B---3--:R-:W-:Y:S01]  /*5f50*/  HADD2.F32 R4, -RZ, R71.H0_H0 ;  /* 0x20000047ff047230 */ /* 0x008fe20000004100 */
[----:B-1----:R-:W1:Y:S05]  /*5f60*/  LDS.64 R6, [UR5+0xb8] ;  /* 0x0000b805ff067984 */ /* 0x002e6a0008000a00 */
[----:B------:R3:W-:Y:S01]  /*5f70*/  I2F.F16 R43, R5 ;  /* 0x00000005002b7306 */ /* 0x0007e20000200c00 */
[----:B--2---:R-:W-:Y:S02]  /*5f80*/  HADD2.F32 R3, -RZ, R70.H0_H0 ;  /* 0x20000046ff037230 */ /* 0x004fe40000004100 */
[-C--:B------:R-:W-:Y:S01]  /*5f90*/  FFMA.FTZ R22, R39, R42.reuse, R22 ;  /* 0x0000002a27167223 */ /* 0x080fe20000010016 */
[----:B------:R-:W-:Y:S01]  /*5fa0*/  FFMA.FTZ R28, R59, R42, R28 ;  /* 0x0000002a3b1c7223 */ /* 0x000fe2000001001c */
[----:B------:R-:W-:Y:S01]  /*5fb0*/  IADD3 R42, R13, -0x80, RZ ;  /* 0xffffff800d2a7810 */ /* 0x000fe20007ffe0ff */
[----:B---3--:R-:W-:-:S02]  /*5fc0*/  HADD2.F32 R5, -RZ, R72.H0_H0 ;  /* 0x20000048ff057230 */ /* 0x008fc40000004100 */
[-C--:B------:R-:W-:Y:S01]  /*5fd0*/  FFMA.FTZ R49, R4, R40.reuse, RZ ;  /* 0x0000002804317223 */ /* 0x080fe200000100ff */
[----:B0-----:R-:W-:Y:S02]  /*5fe0*/  HADD2.F32 R13, -RZ, R16.H0_H0 ;  /* 0x20000010ff0d7230 */ /* 0x001fe40000004100 */
[-C--:B------:R-:W-:Y:S01]  /*5ff0*/  FFMA.FTZ R54, R2, R40.reuse, RZ ;  /* 0x0000002802367223 */ /* 0x080fe200000100ff */
[-C--:B------:R-:W-:Y:S01]  /*6000*/  FFMA.FTZ R56, R5, R40.reuse, RZ ;  /* 0x0000002805387223 */ /* 0x080fe200000100ff */
[----:B------:R-:W-:Y:S01]  /*6010*/  FFMA.FTZ R40, R3, R40, RZ ;  /* 0x0000002803287223 */ /* 0x000fe200000100ff */
[----:B----4-:R-:W-:Y:S01]  /*6020*/  HADD2.F32 R74, -RZ, R74.H0_H0 ;  /* 0x2000004aff4a7230 */ /* 0x010fe20000004100 */
[----:B------:R-:W0:Y:S01]  /*6030*/  I2F.F16 R18, R18 ;  /* 0x0000001200127306 */ /* 0x000e220000200c00 */
[----:B-----5:R-:W-:Y:S02]  /*6040*/  HADD2.F32 R73, -RZ, R73.H0_H0 ;  /* 0x20000049ff497230 */ /* 0x020fe40000004100 */
[-C--:B------:R-:W-:Y:S01]  /*6050*/  FFMA.FTZ R53, R13, R48.reuse, R40 ;  /* 0x000000300d357223 */ /* 0x080fe20000010028 */
[----:B------:R-:W-:Y:S01]  /*6060*/  HADD2.F32 R75, -RZ, R75.H0_H0 ;  /* 0x2000004bff4b7230 */ /* 0x000fe20000004100 */
[----:B------:R-:W-:Y:S01]  /*6070*/  SHF.R.U32.HI R39, RZ, 0x8, R14 ;  /* 0x00000008ff277819 */ /* 0x000fe2000001160e */
[----:B------:R-:W-:Y:S01]  /*6080*/  HADD2.F32 R40, -RZ, R8.H0_H0 ;  /* 0x20000008ff287230 */ /* 0x000fe20000004100 */
[----:B------:R-:W-:Y:S01]  /*6090*/  SHF.R.U32.HI R8, RZ, 0x8, R15 ;  /* 0x00000008ff087819 */ /* 0x000fe2000001160f */
[-C--:B------:R-:W-:Y:S01]  /*60a0*/  FFMA.FTZ R52, R74, R48.reuse, R49 ;  /* 0x000000304a347223 */ /* 0x080fe20000010031 */
[----:B------:R-:W-:Y:S01]  /*60b0*/  LEA.HI R10, R12, 0xffffff80, RZ, 0x8 ;  /* 0xffffff800c0a7811 */ /* 0x000fe200078f40ff */
[----:B------:R-:W-:Y:S01]  /*60c0*/  I2F.F16 R17, R17 ;  /* 0x0000001100117306 */ /* 0x000fe20000200c00 */
[----:B------:R-:W-:Y:S01]  /*60d0*/  SHF.R.U32.HI R12, RZ, 0x10, R12 ;  /* 0x00000010ff0c7819 */ /* 0x000fe2000001160c */
[-C--:B------:R-:W-:Y:S01]  /*60e0*/  FFMA.FTZ R54, R73, R48.reuse, R54 ;  /* 0x0000003049367223 */ /* 0x080fe20000010036 */
[----:B------:R-:W-:Y:S01]  /*60f0*/  FFMA.FTZ R49, R75, R48, R56 ;  /* 0x000000304b317223 */ /* 0x000fe20000010038 */
[----:B------:R-:W-:-:S02]  /*6100*/  SHF.R.U32.HI R48, RZ, 0x10, R14 ;  /* 0x00000010ff307819 */ /* 0x000fc4000001160e */
[----:B------:R-:W-:Y:S02]  /*6110*/  LOP3.LUT R14, R39, 0xff, RZ, 0xc0, !PT ;  /* 0x000000ff270e7812 */ /* 0x000fe400078ec0ff */
[----:B------:R-:W-:Y:S01]  /*6120*/  I2F.F16 R9, R9 ;  /* 0x0000000900097306 */ /* 0x000fe20000200c00 */
[----:B------:R-:W-:Y:S02]  /*6130*/  LOP3.LUT R8, R8, 0xff, RZ, 0xc0, !PT ;  /* 0x000000ff08087812 */ /* 0x000fe400078ec0ff */
[----:B------:R-:W-:Y:S02]  /*6140*/  LOP3.LUT R12, R12, 0xff, RZ, 0xc0, !PT ;  /* 0x000000ff0c0c7812 */ /* 0x000fe400078ec0ff */
[----:B------:R-:W-:-:S03]  /*6150*/  IADD3 R14, R14, -0x80, RZ ;  /* 0xffffff800e0e7810 */ /* 0x000fc60007ffe0ff */
[----:B------:R-:W2:Y:S01]  /*6160*/  I2F.F16 R61, R61 ;  /* 0x0000003d003d7306 */ /* 0x000ea20000200c00 */
[----:B------:R-:W-:Y:S02]  /*6170*/  IADD3 R8, R8, -0x80, RZ ;  /* 0xffffff8008087810 */ /* 0x000fe40007ffe0ff */
[----:B------:R-:W-:-:S05]  /*6180*/  IADD3 R12, R12, -0x80, RZ ;  /* 0xffffff800c0c7810 */ /* 0x000fca0007ffe0ff */
[----:B------:R-:W3:Y:S01]  /*6190*/  I2F.F16 R66, R66 ;  /* 0x0000004200427306 */ /* 0x000ee20000200c00 */
[----:B0-----:R-:W-:-:S07]  /*61a0*/  HADD2.F32 R39, -RZ, R18.H0_H0 ;  /* 0x20000012ff277230 */ /* 0x001fce0000004100 */
[----:B------:R-:W0:Y:S01]  /*61b0*/  I2F.F16 R44, R44 ;  /* 0x0000002c002c7306 */ /* 0x000e220000200c00 */
[----:B------:R-:W-:-:S07]  /*61c0*/  HADD2.F32 R65, -RZ, R65.H0_H0 ;  /* 0x20000041ff417230 */ /* 0x000fce0000004100 */
[----:B------:R-:W4:Y:S01]  /*61d0*/  I2F.F16 R45, R45 ;  /* 0x0000002d002d7306 */ /* 0x000f220000200c00 */
[----:B------:R-:W-:Y:S01]  /*61e0*/  FFMA.FTZ R54, R39, R51, R54 ;  /* 0x0000003327367223 */ /* 0x000fe20000010036 */
[----:B------:R-:W-:-:S06]  /*61f0*/  HADD2.F32 R62, -RZ, R62.H0_H0 ;  /* 0x2000003eff3e7230 */ /* 0x000fcc0000004100 */
[----:B------:R-:W5:Y:S01]  /*6200*/  I2F.F16 R46, R46 ;  /* 0x0000002e002e7306 */ /* 0x000f620000200c00 */
[----:B------:R-:W-:Y:S01]  /*6210*/  FFMA.FTZ R49, R40, R51, R49 ;  /* 0x0000003328317223 */ /* 0x000fe20000010031 */
[----:B------:R-:W-:-:S06]  /*6220*/  LOP3.LUT R48, R48, 0xff, RZ, 0xc0, !PT ;  /* 0x000000ff30307812 */ /* 0x000fcc00078ec0ff */
[----:B------:R1:W-:Y:S01]  /*6230*/  I2F.F16 R50, R12 ;  /* 0x0000000c00327306 */ /* 0x0003e20000200c00 */
[----:B--2---:R-:W-:-:S07]  /*6240*/  HADD2.F32 R61, -RZ, R61.H0_H0 ;  /* 0x2000003dff3d7230 */ /* 0x004fce0000004100 */
[----:B------:R2:W5:Y:S01]  /*6250*/  I2F.F16 R16, R42 ;  /* 0x0000002a00107306 */ /* 0x0005620000200c00 */
[----:B-1----:R-:W-:Y:S01]  /*6260*/  IADD3 R12, R23, -0x80, RZ ;  /* 0xffffff80170c7810 */ /* 0x002fe20007ffe0ff */
[----:B------:R-:W-:-:S06]  /*6270*/  HADD2.F32 R23, -RZ, R17.H0_H0 ;  /* 0x20000011ff177230 */ /* 0x000fcc0000004100 */
[----:B------:R-:W1:Y:S01]  /*6280*/  I2F.F16 R14, R14 ;  /* 0x0000000e000e7306 */ /* 0x000e620000200c00 */
[----:B--2---:R-:W-:-:S07]  /*6290*/  HADD2.F32 R42, -RZ, R9.H0_H0 ;  /* 0x20000009ff2a7230 */ /* 0x004fce0000004100 */
[----:B------:R-:W2:Y:S01]  /*62a0*/  I2F.F16 R8, R8 ;  /* 0x0000000800087306 */ /* 0x000ea20000200c00 */
[-C--:B------:R-:W-:Y:S01]  /*62b0*/  FFMA.FTZ R18, R23, R51.reuse, R52 ;  /* 0x0000003317127223 */ /* 0x080fe20000010034 */
[----:B---3--:R-:W-:Y:S02]  /*62c0*/  HADD2.F32 R66, -RZ, R66.H0_H0 ;  /* 0x20000042ff427230 */ /* 0x008fe40000004100 */
[----:B------:R-:W-:Y:S01]  /*62d0*/  FFMA.FTZ R53, R42, R51, R53 ;  /* 0x000000332a357223 */ /* 0x000fe20000010035 */
[-C--:B------:R-:W-:Y:S01]  /*62e0*/  FFMA.FTZ R58, R65, R47.reuse, R54 ;  /* 0x0000002f413a7223 */ /* 0x080fe20000010036 */
[----:B------:R-:W-:Y:S01]  /*62f0*/  SHF.R.U32.HI R9, RZ, 0x10, R15 ;  /* 0x00000010ff097819 */ /* 0x000fe2000001160f */
[----:B------:R-:W-:Y:S01]  /*6300*/  HADD2.F32 R54, -RZ, R6.H0_H0 ;  /* 0x20000006ff367230 */ /* 0x000fe20000004100 */
[----:B------:R-:W-:Y:S01]  /*6310*/  IADD3 R48, R48, -0x80, RZ ;  /* 0xffffff8030307810 */ /* 0x000fe20007ffe0ff */
[----:B0-----:R-:W-:Y:S02]  /*6320*/  HADD2.F32 R44, -RZ, R44.H0_H0 ;  /* 0x2000002cff2c7230 */ /* 0x001fe40000004100 */
[----:B------:R-:W-:Y:S01]  /*6330*/  FFMA.FTZ R49, R62, R47, R49 ;  /* 0x0000002f3e317223 */ /* 0x000fe20000010031 */
[----:B------:R-:W-:-:S02]  /*6340*/  HADD2.F32 R29, -RZ, R29.H0_H0 ;  /* 0x2000001dff1d7230 */ /* 0x000fc40000004100 */
[-C--:B------:R-:W-:Y:S01]  /*6350*/  FFMA.FTZ R18, R61, R47.reuse, R18 ;  /* 0x0000002f3d127223 */ /* 0x080fe20000010012 */
[----:B------:R-:W-:Y:S02]  /*6360*/  HADD2.F32 R43, -RZ, R43.H0_H0 ;  /* 0x2000002bff2b7230 */ /* 0x000fe40000004100 */
[----:B------:R-:W-:Y:S01]  /*6370*/  FFMA.FTZ R64, R66, R47, R53 ;  /* 0x0000002f42407223 */ /* 0x000fe20000010035 */
[----:B----4-:R-:W-:Y:S01]  /*6380*/  HADD2.F32 R45, -RZ, R45.H0_H0 ;  /* 0x2000002dff2d7230 */ /* 0x010fe20000004100 */
[----:B------:R-:W-:Y:S01]  /*6390*/  LOP3.LUT R9, R9, 0xff, RZ, 0xc0, !PT ;  /* 0x000000ff09097812 */ /* 0x000fe200078ec0ff */
[----:B------:R1:W-:Y:S01]  /*63a0*/  I2F.F16 R52, R48 ;  /* 0x0000003000347306 */ /* 0x0003e20000200c00 */
[--C-:B------:R-:W-:Y:S02]  /*63b0*/  HADD2.F32 R56, -RZ, R7.reuse.H0_H0 ;  /* 0x20000007ff387230 */ /* 0x100fe40000004100 */
[----:B------:R-:W-:Y:S01]  /*63c0*/  FFMA.FTZ R51, R44, R54, R49 ;  /* 0x000000362c337223 */ /* 0x000fe20000010031 */
[----:B------:R-:W-:-:S02]  /*63d0*/  HADD2.F32 R57, -RZ, R7.H1_H1 ;  /* 0x30000007ff397230 */ /* 0x000fc40000004100 */
[-C--:B------:R-:W-:Y:S01]  /*63e0*/  FFMA.FTZ R7, R29, R54.reuse, R18 ;  /* 0x000000361d077223 */ /* 0x080fe20000010012 */
[----:B------:R-:W-:Y:S01]  /*63f0*/  HADD2.F32 R6, -RZ, R6.H1_H1 ;  /* 0x30000006ff067230 */ /* 0x000fe20000004100 */
[----:B------:R-:W-:Y:S01]  /*6400*/  IADD3 R9, R9, -0x80, RZ ;  /* 0xffffff8009097810 */ /* 0x000fe20007ffe0ff */
[----:B-----5:R-:W-:Y:S02]  /*6410*/  HADD2.F32 R46, -RZ, R46.H0_H0 ;  /* 0x2000002eff2e7230 */ /* 0x020fe40000004100 */
[-C--:B------:R-:W-:Y:S01]  /*6420*/  FFMA.FTZ R58, R43, R54.reuse, R58 ;  /* 0x000000362b3a7223 */ /* 0x080fe2000001003a */
[----:B------:R-:W-:Y:S02]  /*6430*/  HADD2.F32 R47, -RZ, R16.H0_H0 ;  /* 0x20000010ff2f7230 */ /* 0x000fe40000004100 */
[----:B------:R-:W-:Y:S01]  /*6440*/  FFMA.FTZ R64, R45, R54, R64 ;  /* 0x000000362d407223 */ /* 0x000fe20000010040 */
[----:B-1----:R-:W-:Y:S02]  /*6450*/  HADD2.F32 R48, -RZ, R14.H0_H0 ;  /* 0x2000000eff307230 */ /* 0x002fe40000004100 */
[----:B--2---:R-:W-:Y:S01]  /*6460*/  HADD2.F32 R49, -RZ, R8.H0_H0 ;  /* 0x20000008ff317230 */ /* 0x004fe20000004100 */
[----:B------:R-:W0:Y:S01]  /*6470*/  I2F.F16 R12, R12 ;  /* 0x0000000c000c7306 */ /* 0x000e220000200c00 */
[-C--:B------:R-:W-:Y:S01]  /*6480*/  FFMA.FTZ R17, R46, R6.reuse, R7 ;  /* 0x000000062e117223 */ /* 0x080fe20000010007 */
[-C--:B------:R-:W-:Y:S01]  /*6490*/  FFMA.FTZ R58, R47, R6.reuse, R58 ;  /* 0x000000062f3a7223 */ /* 0x080fe2000001003a */
[-C--:B------:R-:W-:Y:S01]  /*64a0*/  FFMA.FTZ R55, R48, R6.reuse, R51 ;  /* 0x0000000630377223 */ /* 0x080fe20000010033 */
[----:B------:R-:W-:-:S02]  /*64b0*/  FFMA.FTZ R64, R49, R6, R64 ;  /* 0x0000000631407223 */ /* 0x000fc40000010040 */
[----:B------:R-:W1:Y:S02]  /*64c0*/  LDS.64 R6, [UR5+0x130] ;  /* 0x00013005ff067984 */ /* 0x000e640008000a00 */
[----:B------:R-:W2:Y:S01]  /*64d0*/  I2F.F16 R9, R9 ;  /* 0x0000000900097306 */ /* 0x000ea20000200c00 */
[----:B------:R-:W-:-:S07]  /*64e0*/  LEA.HI R15, R15, 0xffffff80, RZ, 0x8 ;  /* 0xffffff800f0f7811 */ /* 0x000fce00078f40ff */
[----:B------:R-:W3:Y:S08]  /*64f0*/  I2F.F16 R68, R68 ;  /* 0x0000004400447306 */ /* 0x000ef00000200c00 */
[----:B------:R-:W4:Y:S01]  /*6500*/  I2F.F16 R10, R10 ;  /* 0x0000000a000a7306 */ /* 0x000f220000200c00 */
[----:B0-----:R-:W-:-:S07]  /*6510*/  HADD2.F32 R51, -RZ, R12.H0_H0 ;  /* 0x2000000cff337230 */ /* 0x001fce0000004100 */
[----:B------:R-:W0:Y:S01]  /*6520*/  I2F.F16 R15, R15 ;  /* 0x0000000f000f7306 */ /* 0x000e220000200c00 */
[----:B------:R-:W-:Y:S02]  /*6530*/  HADD2.F32 R50, -RZ, R50.H0_H0 ;  /* 0x20000032ff327230 */ /* 0x000fe40000004100 */
[----:B--2---:R-:W-:Y:S02]  /*6540*/  HADD2.F32 R53, -RZ, R9.H0_H0 ;  /* 0x20000009ff357230 */ /* 0x004fe40000004100 */
[-C--:B------:R-:W-:Y:S01]  /*6550*/  FFMA.FTZ R9, R51, R56.reuse, R58 ;  /* 0x0000003833097223 */ /* 0x080fe2000001003a */
[----:B------:R-:W-:Y:S02]  /*6560*/  HADD2.F32 R52, -RZ, R52.H0_H0 ;  /* 0x20000034ff347230 */ /* 0x000fe40000004100 */
[----:B---3--:R-:W-:Y:S02]  /*6570*/  HADD2.F32 R68, -RZ, R68.H0_H0 ;  /* 0x20000044ff447230 */ /* 0x008fe40000004100 */
[----:B------:R-:W-:Y:S01]  /*6580*/  FFMA.FTZ R17, R50, R56, R17 ;  /* 0x0000003832117223 */ /* 0x000fe20000010011 */
[----:B----4-:R-:W-:-:S02]  /*6590*/  HADD2.F32 R54, -RZ, R10.H0_H0 ;  /* 0x2000000aff367230 */ /* 0x010fc40000004100 */
[-C--:B------:R-:W-:Y:S01]  /*65a0*/  FFMA.FTZ R59, R52, R56.reuse, R55 ;  /* 0x00000038343b7223 */ /* 0x080fe20000010037 */
[----:B------:R-:W-:Y:S01]  /*65b0*/  FFMA.FTZ R64, R53, R56, R64 ;  /* 0x0000003835407223 */ /* 0x000fe20000010040 */
[-C--:B------:R-:W-:Y:S01]  /*65c0*/  FFMA.FTZ R10, R68, R57.reuse, R9 ;  /* 0x00000039440a7223 */ /* 0x080fe20000010009 */
[----:B------:R-:W-:Y:S01]  /*65d0*/  HADD2.F32 R56, -RZ, R11.H0_H0 ;  /* 0x2000000bff387230 */ /* 0x000fe20000004100 */
[----:B------:R-:W2:Y:S01]  /*65e0*/  LDS.64 R8, [UR5+0x138] ;  /* 0x00013805ff087984 */ /* 0x000ea20008000a00 */
[----:B0-----:R-:W-:Y:S02]  /*65f0*/  HADD2.F32 R55, -RZ, R15.H0_H0 ;  /* 0x2000000fff377230 */ /* 0x001fe40000004100 */
[-C--:B------:R-:W-:Y:S01]  /*6600*/  FFMA.FTZ R17, R54, R57.reuse, R17 ;  /* 0x0000003936117223 */ /* 0x080fe20000010011 */
[----:B------:R-:W-:Y:S01]  /*6610*/  FMUL.FTZ R10, R25, R10 ;  /* 0x0000000a190a7220 */ /* 0x000fe20000410000 */
[----:B------:R-:W-:Y:S01]  /*6620*/  FFMA.FTZ R12, R56, R57, R59 ;  /* 0x00000039380c7223 */ /* 0x000fe2000001003b */
[----:B------:R-:W-:Y:S01]  /*6630*/  FMUL.FTZ R28, R27, R28 ;  /* 0x0000001c1b1c7220 */ /* 0x000fe20000410000 */
[----:B------:R-:W-:Y:S01]  /*6640*/  FMUL.FTZ R17, R24, R17 ;  /* 0x0000001118117220 */ /* 0x000fe20000410000 */
[----:B------:R-:W-:Y:S01]  /*6650*/  FFMA.FTZ R57, R55, R57, R64 ;  /* 0x0000003937397223 */ /* 0x000fe20000010040 */
[C---:B------:R-:W-:Y:S01]  /*6660*/  FMUL.FTZ R41, R26.reuse, R41 ;  /* 0x000000291a297220 */ /* 0x040fe20000410000 */
[----:B------:R-:W-:Y:S01]  /*6670*/  FMUL.FTZ R12, R27, R12 ;  /* 0x0000000c1b0c7220 */ /* 0x000fe20000410000 */
[----:B------:R-:W-:Y:S01]  /*6680*/  F2FP.F16.F32.PACK_AB R10, RZ, R10 ;  /* 0x0000000aff0a723e */ /* 0x000fe200000000ff */
[----:B------:R-:W-:Y:S01]  /*6690*/  FMUL.FTZ R57, R26, R57 ;  /* 0x000000391a397220 */ /* 0x000fe20000410000 */
[----:B------:R-:W-:Y:S01]  /*66a0*/  F2FP.F16.F32.PACK_AB R17, RZ, R17 ;  /* 0x00000011ff11723e */ /* 0x000fe200000000ff */
[----:B------:R-:W-:Y:S01]  /*66b0*/  FMUL.FTZ R19, R24, R19 ;  /* 0x0000001318137220 */ /* 0x000fe20000410000 */
[----:B------:R-:W-:Y:S01]  /*66c0*/  FMUL.FTZ R22, R25, R22 ;  /* 0x0000001619167220 */ /* 0x000fe20000410000 */
[----:B------:R-:W-:Y:S01]  /*66d0*/  F2FP.F16.F32.PACK_AB R28, RZ, R28 ;  /* 0x0000001cff1c723e */ /* 0x000fe200000000ff */
[----:B------:R-:W0:Y:S01]  /*66e0*/  LDS.64 R14, [UR5+0x1b0] ;  /* 0x0001b005ff0e7984 */ /* 0x000e220008000a00 */
[----:B------:R-:W-:-:S02]  /*66f0*/  PRMT R17, R17, 0x5410, R10 ;  /* 0x0000541011117816 */ /* 0x000fc4000000000a */
[----:B------:R-:W-:Y:S02]  /*6700*/  F2FP.F16.F32.PACK_AB R41, RZ, R41 ;  /* 0x00000029ff29723e */ /* 0x000fe400000000ff */
[----:B------:R-:W-:Y:S02]  /*6710*/  F2FP.F16.F32.PACK_AB R12, RZ, R12 ;  /* 0x0000000cff0c723e */ /* 0x000fe400000000ff */
[----:B------:R-:W-:Y:S01]  /*6720*/  F2FP.F16.F32.PACK_AB R57, RZ, R57 ;  /* 0x00000039ff39723e */ /* 0x000fe200000000ff */
[----:B-1----:R-:W-:Y:S01]  /*6730*/  HADD2.F32 R10, -RZ, R6.H0_H0 ;  /* 0x20000006ff0a7230 */ /* 0x002fe20000004100 */
[----:B------:R-:W-:Y:S02]  /*6740*/  F2FP.F16.F32.PACK_AB R19, RZ, R19 ;  /* 0x00000013ff13723e */ /* 0x000fe400000000ff */
[----:B------:R-:W-:Y:S02]  /*6750*/  F2FP.F16.F32.PACK_AB R22, RZ, R22 ;  /* 0x00000016ff16723e */ /* 0x000fe400000000ff */
[----:B------:R-:W-:-:S02]  /*6760*/  PRMT R28, R28, 0x5410, R41 ;  /* 0x000054101c1c7816 */ /* 0x000fc40000000029 */
[----:B------:R-:W-:Y:S01]  /*6770*/  PRMT R11, R12, 0x5410, R57 ;  /* 0x000054100c0b7816 */ /* 0x000fe20000000039 */
[----:B------:R-:W-:Y:S01]  /*6780*/  HFMA2.MMA R12, R17, 1, 1, R36 ;  /* 0x3c003c00110c7835 */ /* 0x000fe20000000024 */
[----:B------:R-:W-:Y:S01]  /*6790*/  HADD2.F32 R6, -RZ, R6.H1_H1 ;  /* 0x30000006ff067230 */ /* 0x000fe20000004100 */
[----:B------:R-:W-:Y:S01]  /*67a0*/  PRMT R19, R19, 0x5410, R22 ;  /* 0x0000541013137816 */ /* 0x000fe20000000016 */
[--C-:B------:R-:W-:Y:S02]  /*67b0*/  HADD2.F32 R17, -RZ, R7.reuse.H0_H0 ;  /* 0x20000007ff117230 */ /* 0x100fe40000004100 */
[----:B------:R-:W-:Y:S02]  /*67c0*/  HADD2.F32 R16, -RZ, R7.H1_H1 ;  /* 0x30000007ff107230 */ /* 0x000fe40000004100 */
[-C--:B------:R-:W-:Y:S01]  /*67d0*/  FFMA.FTZ R7, R4, R10.reuse, RZ ;  /* 0x0000000a04077223 */ /* 0x080fe200000100ff */
[----:B------:R-:W-:Y:S01]  /*67e0*/  FFMA.FTZ R22, R5, R10, RZ ;  /* 0x0000000a05167223 */ /* 0x000fe200000100ff */
[----:B------:R-:W-:-:S02]  /*67f0*/  HADD2 R60, R28, R60 ;  /* 0x0000003c1c3c7230 */ /* 0x000fc40000000000 */
[-C--:B------:R-:W-:Y:S01]  /*6800*/  FFMA.FTZ R18, R2, R10.reuse, RZ ;  /* 0x0000000a02127223 */ /* 0x080fe200000100ff */
[----:B------:R-:W-:Y:S01]  /*6810*/  FFMA.FTZ R28, R3, R10, RZ ;  /* 0x0000000a031c7223 */ /* 0x000fe200000100ff */
[-C--:B------:R-:W-:Y:S01]  /*6820*/  FFMA.FTZ R10, R74, R6.reuse, R7 ;  /* 0x000000064a0a7223 */ /* 0x080fe20000010007 */
[-C--:B------:R-:W-:Y:S01]  /*6830*/  FFMA.FTZ R7, R75, R6.reuse, R22 ;  /* 0x000000064b077223 */ /* 0x080fe20000010016 */
[----:B------:R-:W-:Y:S01]  /*6840*/  HFMA2.MMA R30, R19, 1, 1, R30 ;  /* 0x3c003c00131e7835 */ /* 0x000fe2000000001e */
[-C--:B------:R-:W-:Y:S01]  /*6850*/  FFMA.FTZ R18, R73, R6.reuse, R18 ;  /* 0x0000000649127223 */ /* 0x080fe20000010012 */
[----:B------:R-:W-:Y:S01]  /*6860*/  HFMA2.MMA R11, R11, 1, 1, R37 ;  /* 0x3c003c000b0b7835 */ /* 0x000fe20000000025 */
[----:B------:R-:W-:Y:S01]  /*6870*/  FFMA.FTZ R37, R13, R6, R28 ;  /* 0x000000060d257223 */ /* 0x000fe2000001001c */
[-C--:B------:R-:W-:Y:S02]  /*6880*/  FFMA.FTZ R19, R40, R17.reuse, R7 ;  /* 0x0000001128137223 */ /* 0x080fe40000010007 */
[----:B------:R-:W1:Y:S01]  /*6890*/  LDS.64 R6, [UR5+0x1b8] ;  /* 0x0001b805ff067984 */ /* 0x000e620008000a00 */
        /* <DEDUP_REMOVED lines=55> */
[----:B------:R-:W-:-:S03]  /*6c10*/  FFMA.FTZ R28, R45, R14, R28 ;  /* 0x0000000e2d1c7223 */ /* 0x000fc6000001001c */
        /* <DEDUP_REMOVED lines=30> */
[----:B------:R-:W-:Y:S02]  /*6e00*/  PRMT R6, R6, 0x5410, R19 ;  /* 0x0000541006067816 */ /* 0x000fe40000000013 */
[----:B------:R-:W-:Y:S01]  /*6e10*/  PRMT R7, R7, 0x5410, R18 ;  /* 0x0000541007077816 */ /* 0x000fe20000000012 */
[----:B------:R-:W-:Y:S01]  /*6e20*/  HFMA2.MMA R10, R9, 1, 1, R34 ;  /* 0x3c003c00090a7835 */ /* 0x000fe20000000022 */
[----:B------:R-:W-:Y:S01]  /*6e30*/  PRMT R22, R22, 0x5410, R37 ;  /* 0x0000541016167816 */ /* 0x000fe20000000025 */
[----:B------:R-:W2:Y:S01]  /*6e40*/  LDS.64 R18, [UR5+0x230] ;  /* 0x00023005ff127984 */ /* 0x000ea20008000a00 */
[----:B------:R-:W-:Y:S02]  /*6e50*/  HADD2 R9, R6, R35 ;  /* 0x0000002306097230 */ /* 0x000fe40000000000 */
[--C-:B0-----:R-:W-:Y:S01]  /*6e60*/  HADD2.F32 R6, -RZ, R16.reuse.H0_H0 ;  /* 0x20000010ff067230 */ /* 0x101fe20000004100 */
[----:B------:R-:W-:Y:S01]  /*6e70*/  HFMA2.MMA R8, R7, 1, 1, R33 ;  /* 0x3c003c0007087835 */ /* 0x000fe20000000021 */
[----:B------:R-:W-:Y:S01]  /*6e80*/  HADD2.F32 R16, -RZ, R16.H1_H1 ;  /* 0x30000010ff107230 */ /* 0x000fe20000004100 */
[----:B------:R-:W-:Y:S01]  /*6e90*/  HFMA2.MMA R7, R22, 1, 1, R32 ;  /* 0x3c003c0016077835 */ /* 0x000fe20000000020 */
[----:B------:R-:W-:-:S02]  /*6ea0*/  HADD2.F32 R33, -RZ, R17.H0_H0 ;  /* 0x20000011ff217230 */ /* 0x000fc40000004100 */
        /* <DEDUP_REMOVED lines=8> */
[----:B------:R-:W-:Y:S02]  /*6f30*/  FFMA.FTZ R41, R16, R13, R34 ;  /* 0x0000000d10297223 */ /* 0x000fe40000010022 */
[----:B------:R-:W-:-:S02]  /*6f40*/  FFMA.FTZ R37, R33, R40, R17 ;  /* 0x0000002821257223 */ /* 0x000fc40000010011 */
[----:B------:R-:W0:Y:S01]  /*6f50*/  LDS.64 R16, [UR5+0x238] ;  /* 0x00023805ff107984 */ /* 0x000e220008000a00 */
[----:B------:R-:W-:Y:S01]  /*6f60*/  FFMA.FTZ R6, R23, R33, R6 ;  /* 0x0000002117067223 */ /* 0x000fe20000010006 */
[C---:B------:R-:W-:Y:S01]  /*6f70*/  FFMA.FTZ R35, R33.reuse, R39, R28 ;  /* 0x0000002721237223 */ /* 0x040fe2000001001c */
[----:B------:R-:W-:Y:S01]  /*6f80*/  FFMA.FTZ R41, R33, R42, R41 ;  /* 0x0000002a21297223 */ /* 0x000fe20000010029 */
[--C-:B-1----:R-:W-:Y:S02]  /*6f90*/  HADD2.F32 R28, -RZ, R14.reuse.H0_H0 ;  /* 0x2000000eff1c7230 */ /* 0x102fe40000004100 */
[----:B------:R-:W-:Y:S01]  /*6fa0*/  FFMA.FTZ R6, R61, R22, R6 ;  /* 0x000000163d067223 */ /* 0x000fe20000010006 */
[C---:B------:R-:W-:Y:S01]  /*6fb0*/  FFMA.FTZ R35, R22.reuse, R65, R35 ;  /* 0x0000004116237223 */ /* 0x040fe20000010023 */
[C---:B------:R-:W-:Y:S01]  /*6fc0*/  FFMA.FTZ R37, R22.reuse, R62, R37 ;  /* 0x0000003e16257223 */ /* 0x040fe20000010025 */
[----:B------:R-:W-:Y:S01]  /*6fd0*/  FFMA.FTZ R32, R22, R66, R41 ;  /* 0x0000004216207223 */ /* 0x000fe20000010029 */
[----:B------:R-:W-:-:S02]  /*6fe0*/  HADD2.F32 R14, -RZ, R14.H1_H1 ;  /* 0x3000000eff0e7230 */ /* 0x000fc40000004100 */
[C---:B------:R-:W-:Y:S01]  /*6ff0*/  FFMA.FTZ R35, R28.reuse, R43, R35 ;  /* 0x0000002b1c237223 */ /* 0x040fe20000010023 */
[--C-:B------:R-:W-:Y:S02]  /*7000*/  HADD2.F32 R22, -RZ, R15.reuse.H0_H0 ;  /* 0x2000000fff167230 */ /* 0x100fe40000004100 */
[C---:B------:R-:W-:Y:S01]  /*7010*/  FFMA.FTZ R37, R28.reuse, R44, R37 ;  /* 0x0000002c1c257223 */ /* 0x040fe20000010025 */
[----:B------:R-:W-:Y:S02]  /*7020*/  HADD2.F32 R33, -RZ, R15.H1_H1 ;  /* 0x3000000fff217230 */ /* 0x000fe40000004100 */
        /* <DEDUP_REMOVED lines=10> */
[----:B--2---:R-:W-:-:S02]  /*70d0*/  HADD2.F32 R22, -RZ, R18.H0_H0 ;  /* 0x20000012ff167230 */ /* 0x004fc40000004100 */
[----:B------:R-:W-:Y:S02]  /*70e0*/  HADD2.F32 R18, -RZ, R18.H1_H1 ;  /* 0x30000012ff127230 */ /* 0x000fe40000004100 */
[--C-:B------:R-:W-:Y:S02]  /*70f0*/  HADD2.F32 R35, -RZ, R19.reuse.H0_H0 ;  /* 0x20000013ff237230 */ /* 0x100fe40000004100 */
[-C--:B------:R-:W-:Y:S01]  /*7100*/  FFMA.FTZ R2, R2, R22.reuse, RZ ;  /* 0x0000001602027223 */ /* 0x080fe200000100ff */
[----:B------:R-:W-:Y:S02]  /*7110*/  HADD2.F32 R28, -RZ, R19.H1_H1 ;  /* 0x30000013ff1c7230 */ /* 0x000fe40000004100 */
[-C--:B------:R-:W-:Y:S01]  /*7120*/  FFMA.FTZ R19, R4, R22.reuse, RZ ;  /* 0x0000001604137223 */ /* 0x080fe200000100ff */
[----:B------:R-:W-:Y:S01]  /*7130*/  FFMA.FTZ R4, R5, R22, RZ ;  /* 0x0000001605047223 */ /* 0x000fe200000100ff */
        /* <DEDUP_REMOVED lines=25> */
[-C--:B------:R-:W-:Y:S01]  /*72d0*/  FFMA.FTZ R29, R50, R4.reuse, R29 ;  /* 0x00000004321d7223 */ /* 0x080fe2000001001d */
[-C--:B------:R-:W-:Y:S01]  /*72e0*/  FFMA.FTZ R51, R51, R4.reuse, R18 ;  /* 0x0000000433337223 */ /* 0x080fe20000010012 */
[----:B------:R-:W-:Y:S01]  /*72f0*/  FFMA.FTZ R75, R52, R4, R75 ;  /* 0x00000004344b7223 */ /* 0x000fe2000001004b */
[----:B------:R-:W-:Y:S01]  /*7300*/  FFMA.FTZ R6, R33, R68, R6 ;  /* 0x0000004421067223 */ /* 0x000fe20000010006 */
[----:B------:R-:W-:Y:S01]  /*7310*/  FFMA.FTZ R28, R53, R4, R28 ;  /* 0x00000004351c7223 */ /* 0x000fe2000001001c */
[C---:B------:R-:W-:Y:S01]  /*7320*/  FFMA.FTZ R15, R54.reuse, R33, R15 ;  /* 0x00000021360f7223 */ /* 0x040fe2000001000f */
[-C--:B------:R-:W-:Y:S01]  /*7330*/  FFMA.FTZ R29, R54, R17.reuse, R29 ;  /* 0x00000011361d7223 */ /* 0x080fe2000001001d */
[-C--:B------:R-:W-:Y:S01]  /*7340*/  FFMA.FTZ R68, R68, R17.reuse, R51 ;  /* 0x0000001144447223 */ /* 0x080fe20000010033 */
[----:B------:R-:W-:Y:S01]  /*7350*/  FFMA.FTZ R14, R33, R56, R37 ;  /* 0x00000038210e7223 */ /* 0x000fe20000010025 */
[----:B------:R-:W-:Y:S01]  /*7360*/  FFMA.FTZ R56, R56, R17, R75 ;  /* 0x0000001138387223 */ /* 0x000fe2000001004b */
[----:B------:R-:W-:Y:S01]  /*7370*/  IADD3 R109, R109, 0x20, RZ ;  /* 0x000000206d6d7810 */ /* 0x000fe20007ffe0ff */
[----:B------:R-:W-:Y:S01]  /*7380*/  FFMA.FTZ R33, R33, R55, R32 ;  /* 0x0000003721217223 */ /* 0x000fe20000010020 */
[----:B------:R-:W-:Y:S01]  /*7390*/  FFMA.FTZ R17, R55, R17, R28 ;  /* 0x0000001137117223 */ /* 0x000fe2000001001c */
[C---:B------:R-:W-:Y:S01]  /*73a0*/  FMUL.FTZ R15, R24.reuse, R15 ;  /* 0x0000000f180f7220 */ /* 0x040fe20000410000 */
[C---:B------:R-:W-:Y:S01]  /*73b0*/  FMUL.FTZ R6, R25.reuse, R6 ;  /* 0x0000000619067220 */ /* 0x040fe20000410000 */
[----:B------:R-:W-:Y:S01]  /*73c0*/  FMUL.FTZ R29, R24, R29 ;  /* 0x0000001d181d7220 */ /* 0x000fe20000410000 */
[----:B------:R-:W-:Y:S01]  /*73d0*/  FMUL.FTZ R68, R25, R68 ;  /* 0x0000004419447220 */ /* 0x000fe20000410000 */
[----:B------:R-:W-:Y:S01]  /*73e0*/  ISETP.GE.AND P0, PT, R109, UR7, PT ;  /* 0x000000076d007c0c */ /* 0x000fe2000bf06270 */
[----:B------:R-:W-:Y:S01]  /*73f0*/  FMUL.FTZ R14, R27, R14 ;  /* 0x0000000e1b0e7220 */ /* 0x000fe20000410000 */
[----:B------:R-:W-:Y:S01]  /*7400*/  ISETP.LT.AND P1, PT, R109, R110, PT ;  /* 0x0000006e6d00720c */ /* 0x000fe20003f21270 */
[C---:B------:R-:W-:Y:S01]  /*7410*/  FMUL.FTZ R33, R26.reuse, R33 ;  /* 0x000000211a217220 */ /* 0x040fe20000410000 */
        /* <DEDUP_REMOVED lines=21> */
.L_x_3345:
[----:B------:R-:W-:-:S04]  /*7570*/  ISETP.GE.AND P0, PT, R109, R110, PT ;  /* 0x0000006e6d00720c */ /* 0x000fc80003f06270 */
[----:B------:R-:W-:-:S13]  /*7580*/  ISETP.GE.OR P0, PT, R109, R0, P0 ;  /* 0x000000006d00720c */ /* 0x000fda0000706670 */
[----:B------:R-:W-:Y:S05]  /*7590*/  @P0 BRA `(.L_x_3347) ;  /* 0x0000003c00a80947 */ /* 0x000fea0003800000 */
.L_x_3348:
[----:B------:R-:W2:Y:S01]  /*75a0*/  LDG.E.128.CONSTANT R16, desc[UR8][R44.64] ;  /* 0x000000082c107981 */ /* 0x000ea2000c1e9d00 */
[----:B------:R-:W-:-:S04]  /*75b0*/  IMAD.WIDE R32, R101, 0x4, R44 ;  /* 0x0000000465207825 */ /* 0x000fc800078e022c */
[----:B------:R-:W-:Y:S02]  /*75c0*/  IMAD.WIDE R24, R101, 0x4, R32 ;  /* 0x0000000465187825 */ /* 0x000fe400078e0220 */
[----:B------:R-:W3:Y:S04]  /*75d0*/  LDG.E.128.CONSTANT R32, desc[UR8][R32.64] ;  /* 0x0000000820207981 */ /* 0x000ee8000c1e9d00 */
[----:B------:R0:W4:Y:S01]  /*75e0*/  LDG.E.128.CONSTANT R28, desc[UR8][R24.64] ;  /* 0x00000008181c7981 */ /* 0x000122000c1e9d00 */
[----:B------:R-:W-:Y:S01]  /*75f0*/  ISETP.NE.AND P0, PT, R109, R102, PT ;  /* 0x000000666d00720c */ /* 0x000fe20003f05270 */
[----:B0-----:R-:W-:-:S12]  /*7600*/  IMAD.WIDE R24, R101, 0x4, R24 ;  /* 0x0000000465187825 */ /* 0x001fd800078e0218 */
[----:B------:R-:W-:-:S04]  /*7610*/  @!P0 IADD3 R103, R103, 0x1, RZ ;  /* 0x0000000167678810 */ /* 0x000fc80007ffe0ff */
[----:B------:R-:W-:-:S06]  /*7620*/  @!P0 LEA R36, R103, R112, 0x3 ;  /* 0x0000007067248211 */ /* 0x000fcc00078e18ff */
[----:B------:R-:W5:Y:S01]  /*7630*/  @!P0 LDL.64 R36, [R36] ;  /* 0x0000000024248983 */ /* 0x000f620000100a00 */
[----:B--2---:R-:W-:-:S04]  /*7640*/  SHF.R.U32.HI R15, RZ, 0x6, R19 ;  /* 0x00000006ff0f7819 */ /* 0x004fc80000011613 */
[----:B------:R-:W-:-:S04]  /*7650*/  LOP3.LUT R15, R15, 0x3f, RZ, 0xc0, !PT ;  /* 0x0000003f0f0f7812 */ /* 0x000fc800078ec0ff */
[----:B------:R-:W-:Y:S02]  /*7660*/  IADD3 R15, R15, -0x20, RZ ;  /* 0xffffffe00f0f7810 */ /* 0x000fe40007ffe0ff */
[--C-:B------:R-:W-:Y:S02]  /*7670*/  SHF.R.U32.HI R20, RZ, 0x12, R17.reuse ;  /* 0x00000012ff147819 */ /* 0x100fe40000011611 */
[----:B------:R0:W-:Y:S01]  /*7680*/  I2F.F16 R91, R15 ;  /* 0x0000000f005b7306 */ /* 0x0001e20000200c00 */
[----:B------:R-:W-:Y:S02]  /*7690*/  LOP3.LUT R2, R17, 0x3f, RZ, 0xc0, !PT ;  /* 0x0000003f11027812 */ /* 0x000fe400078ec0ff */
[----:B------:R-:W-:Y:S02]  /*76a0*/  LOP3.LUT R20, R20, 0x3f, RZ, 0xc0, !PT ;  /* 0x0000003f14147812 */ /* 0x000fe400078ec0ff */
[----:B0-----:R-:W-:-:S04]  /*76b0*/  SHF.R.U32.HI R15, RZ, 0xc, R17 ;  /* 0x0000000cff0f7819 */ /* 0x001fc80000011611 */
[----:B------:R-:W-:Y:S02]  /*76c0*/  LOP3.LUT R15, R15, 0x3f, RZ, 0xc0, !PT ;  /* 0x0000003f0f0f7812 */ /* 0x000fe400078ec0ff */
[----:B------:R-:W-:Y:S02]  /*76d0*/  IADD3 R20, R20, -0x20, RZ ;  /* 0xffffffe014147810 */ /* 0x000fe40007ffe0ff */
[----:B------:R-:W-:Y:S02]  /*76e0*/  IADD3 R98, R15, -0x20, RZ ;  /* 0xffffffe00f627810 */ /* 0x000fe40007ffe0ff */
[----:B------:R-:W-:Y:S02]  /*76f0*/  IADD3 R93, R2, -0x20, RZ ;  /* 0xffffffe0025d7810 */ /* 0x000fe40007ffe0ff */
[----:B------:R-:W-:Y:S02]  /*7700*/  SHF.R.U32.HI R15, RZ, 0x18, R17 ;  /* 0x00000018ff0f7819 */ /* 0x000fe40000011611 */
[----:B------:R-:W-:-:S02]  /*7710*/  SHF.R.U32.HI R22, RZ, 0x6, R18 ;  /* 0x00000006ff167819 */ /* 0x000fc40000011612 */
[----:B------:R-:W-:Y:S01]  /*7720*/  LOP3.LUT R2, R19, 0x3f, RZ, 0xc0, !PT ;  /* 0x0000003f13027812 */ /* 0x000fe200078ec0ff */
[----:B------:R0:W-:Y:S01]  /*7730*/  I2F.F16 R87, R20 ;  /* 0x0000001400577306 */ /* 0x0001e20000200c00 */
[----:B------:R-:W-:Y:S02]  /*7740*/  SHF.R.U32.HI R3, RZ, 0x6, R17 ;  /* 0x00000006ff037819 */ /* 0x000fe40000011611 */
[----:B------:R-:W-:Y:S02]  /*7750*/  LOP3.LUT R21, R15, 0x3f, RZ, 0xc0, !PT ;  /* 0x0000003f0f157812 */ /* 0x000fe400078ec0ff */
[----:B------:R-:W-:Y:S02]  /*7760*/  LOP3.LUT R22, R22, 0x3f, RZ, 0xc0, !PT ;  /* 0x0000003f16167812 */ /* 0x000fe400078ec0ff */
[----:B------:R-:W-:Y:S02]  /*7770*/  IADD3 R86, R2, -0x20, RZ ;  /* 0xffffffe002567810 */ /* 0x000fe40007ffe0ff */
[----:B0-----:R-:W-:-:S02]  /*7780*/  SHF.R.U32.HI R20, RZ, 0x18, R18 ;  /* 0x00000018ff147819 */ /* 0x001fc40000011612 */
[----:B------:R-:W-:Y:S02]  /*7790*/  LOP3.LUT R2, R16, 0x3f, RZ, 0xc0, !PT ;  /* 0x0000003f10027812 */ /* 0x000fe400078ec0ff */
[----:B------:R-:W-:Y:S02]  /*77a0*/  LOP3.LUT R3, R3, 0x3f, RZ, 0xc0, !PT ;  /* 0x0000003f03037812 */ /* 0x000fe400078ec0ff */
[----:B------:R-:W-:Y:S02]  /*77b0*/  IADD3 R21, R21, -0x20, RZ ;  /* 0xffffffe015157810 */ /* 0x000fe40007ffe0ff */
[----:B------:R-:W-:Y:S02]  /*77c0*/  IADD3 R22, R22, -0x20, RZ ;  /* 0xffffffe016167810 */ /* 0x000fe40007ffe0ff */
[----:B------:R-:W-:Y:S02]  /*77d0*/  LOP3.LUT R20, R20, 0x3f, RZ, 0xc0, !PT ;  /* 0x0000003f14147812 */ /* 0x000fe400078ec0ff */
[----:B------:R-:W-:-:S02]  /*77e0*/  IADD3 R2, R2, -0x20, RZ ;  /* 0xffffffe002027810 */ /* 0x000fc40007ffe0ff */
[----:B------:R-:W-:Y:S02]  /*77f0*/  IADD3 R88, R3, -0x20, RZ ;  /* 0xffffffe003587810 */ /* 0x000fe40007ffe0ff */
[----:B------:R-:W-:Y:S01]  /*7800*/  SHF.R.U32.HI R3, RZ, 0x6, R16 ;  /* 0x00000006ff037819 */ /* 0x000fe20000011610 */
[----:B------:R-:W-:Y:S01]  /*7810*/  I2F.F16 R75, R21 ;  /* 0x00000015004b7306 */ /* 0x000fe20000200c00 */
[----:B------:R-:W-:Y:S02]  /*7820*/  IADD3 R79, R20, -0x20, RZ ;  /* 0xffffffe0144f7810 */ /* 0x000fe40007ffe0ff */
[----:B------:R-:W-:-:S05]  /*7830*/  LOP3.LUT R3, R3, 0x3f, RZ, 0xc0, !PT ;  /* 0x0000003f03037812 */ /* 0x000fca00078ec0ff */
[----:B------:R0:W-:Y:S01]  /*7840*/  I2F.F16 R84, R22 ;  /* 0x0000001600547306 */ /* 0x0001e20000200c00 */
[----:B------:R-:W-:-:S07]  /*7850*/  IADD3 R62, R3, -0x20, RZ ;  /* 0xffffffe0033e7810 */ /* 0x000fce0007ffe0ff */
[----:B------:R1:W-:Y:S01]  /*7860*/  I2F.F16 R95, R2 ;  /* 0x00000002005f7306 */ /* 0x0003e20000200c00 */
[----:B0-----:R-:W2:Y:S01]  /*7870*/  LDG.E.128.CONSTANT R20, desc[UR8][R24.64] ;  /* 0x0000000818147981 */ /* 0x001ea2000c1e9d00 */
[----:B------:R-:W-:Y:S02]  /*7880*/  LOP3.LUT R4, R18, 0x3f, RZ, 0xc0, !PT ;  /* 0x0000003f12047812 */ /* 0x000fe400078ec0ff */
[--C-:B------:R-:W-:Y:S02]  /*7890*/  SHF.R.U32.HI R3, RZ, 0x12, R16.reuse ;  /* 0x00000012ff037819 */ /* 0x100fe40000011610 */
[----:B-1----:R-:W-:-:S04]  /*78a0*/  SHF.R.U32.HI R2, RZ, 0xc, R16 ;  /* 0x0000000cff027819 */ /* 0x002fc80000011610 */
[----:B------:R-:W-:Y:S02]  /*78b0*/  LOP3.LUT R2, R2, 0x3f, RZ, 0xc0, !PT ;  /* 0x0000003f02027812 */ /* 0x000fe400078ec0ff */
[----:B------:R-:W-:Y:S02]  /*78c0*/  IADD3 R4, R4, -0x20, RZ ;  /* 0xffffffe004047810 */ /* 0x000fe40007ffe0ff */
[----:B------:R-:W-:Y:S02]  /*78d0*/  IADD3 R104, R2, -0x20, RZ ;  /* 0xffffffe002687810 */ /* 0x000fe40007ffe0ff */
[----:B------:R-:W-:Y:S02]  /*78e0*/  LOP3.LUT R3, R3, 0x3f, RZ, 0xc0, !PT ;  /* 0x0000003f03037812 */ /* 0x000fe400078ec0ff */
[----:B------:R-:W-:Y:S01]  /*78f0*/  SHF.R.U32.HI R2, RZ, 0x18, R16 ;  /* 0x00000018ff027819 */ /* 0x000fe20000011610 */
[----:B------:R0:W-:Y:S01]  /*7900*/  I2F.F16 R105, R4 ;  /* 0x0000000400697306 */ /* 0x0001e20000200c00 */
[----:B------:R-:W-:-:S02]  /*7910*/  IADD3 R85, R3, -0x20, RZ ;  /* 0xffffffe003557810 */ /* 0x000fc40007ffe0ff */
[----:B0-----:R-:W-:Y:S02]  /*7920*/  LOP3.LUT R4, R2, 0x3f, RZ, 0xc0, !PT ;  /* 0x0000003f02047812 */ /* 0x001fe400078ec0ff */
[----:B------:R-:W0:Y:S01]  /*7930*/  @!P0 LDC.64 R2, c[0x0][0x248] ;  /* 0x00009200ff028b82 */ /* 0x000e220000000a00 */
[----:B------:R-:W-:-:S05]  /*7940*/  @!P0 LEA R15, R109, 0x1, 0x1 ;  /* 0x000000016d0f8811 */ /* 0x000fca00078e08ff */
[----:B0-----:R-:W-:-:S05]  /*7950*/  @!P0 IMAD.WIDE R2, R15, 0x2, R2 ;  /* 0x000000020f028825 */ /* 0x001fca00078e0202 */
[----:B------:R0:W5:Y:S01]  /*7960*/  @!P0 LDG.E.U16.CONSTANT R90, desc[UR8][R2.64] ;  /* 0x00000008025a8981 */ /* 0x000162000c1e9500 */
[----:B------:R-:W-:Y:S02]  /*7970*/  IADD3 R4, R4, -0x20, RZ ;  /* 0xffffffe004047810 */ /* 0x000fe40007ffe0ff */
[--C-:B0-----:R-:W-:Y:S02]  /*7980*/  SHF.R.U32.HI R2, RZ, 0xc, R19.reuse ;  /* 0x0000000cff027819 */ /* 0x101fe40000011613 */
[----:B------:R-:W-:Y:S02]  /*7990*/  SHF.R.U32.HI R3, RZ, 0x12, R19 ;  /* 0x00000012ff037819 */ /* 0x000fe40000011613 */
[----:B------:R-:W-:Y:S02]  /*79a0*/  LOP3.LUT R2, R2, 0x3f, RZ, 0xc0, !PT ;  /* 0x0000003f02027812 */ /* 0x000fe400078ec0ff */
[----:B------:R-:W-:Y:S02]  /*79b0*/  LOP3.LUT R3, R3, 0x3f, RZ, 0xc0, !PT ;  /* 0x0000003f03037812 */ /* 0x000fe400078ec0ff */
[----:B------:R-:W-:Y:S01]  /*79c0*/  IADD3 R2, R2, -0x20, RZ ;  /* 0xffffffe002027810 */ /* 0x000fe20007ffe0ff */
[----:B------:R0:W-:Y:S01]  /*79d0*/  I2F.F16 R77, R4 ;  /* 0x00000004004d7306 */ /* 0x0001e20000200c00 */
[----:B------:R-:W-:-:S07]  /*79e0*/  IADD3 R3, R3, -0x20, RZ ;  /* 0xffffffe003037810 */ /* 0x000fce0007ffe0ff */
[----:B------:R3:W-:Y:S01]  /*79f0*/  I2F.F16 R116, R2 ;  /* 0x0000000200747306 */ /* 0x0007e20000200c00 */
[----:B0-----:R-:W-:-:S04]  /*7a00*/  SHF.R.U32.HI R4, RZ, 0xc, R18 ;  /* 0x0000000cff047819 */ /* 0x001fc80000011612 */
[----:B------:R-:W-:Y:S02]  /*7a10*/  LOP3.LUT R4, R4, 0x3f, RZ, 0xc0, !PT ;  /* 0x0000003f04047812 */ /* 0x000fe400078ec0ff */
[--C-:B---3--:R-:W-:Y:S01]  /*7a20*/  SHF.R.U32.HI R2, RZ, 0x4, R32.reuse ;  /* 0x00000004ff027819 */ /* 0x108fe20000011620 */
[----:B------:R0:W-:Y:S03]  /*7a30*/  I2F.F16 R55, R3 ;  /* 0x0000000300377306 */ /* 0x0001e60000200c00 */
[----:B------:R-:W-:Y:S02]  /*7a40*/  LOP3.LUT R2, R2, 0x3f, RZ, 0xc0, !PT ;  /* 0x0000003f02027812 */ /* 0x000fe400078ec0ff */
[----:B------:R-:W-:Y:S02]  /*7a50*/  IADD3 R4, R4, -0x20, RZ ;  /* 0xffffffe004047810 */ /* 0x000fe40007ffe0ff */
[----:B0-----:R-:W-:-:S02]  /*7a60*/  SHF.R.U32.HI R3, RZ, 0xa, R32 ;  /* 0x0000000aff037819 */ /* 0x001fc40000011620 */
[----:B------:R-:W-:Y:S02]  /*7a70*/  IADD3 R2, R2, -0x20, RZ ;  /* 0xffffffe002027810 */ /* 0x000fe40007ffe0ff */
[----:B------:R-:W-:Y:S01]  /*7a80*/  LOP3.LUT R3, R3, 0x3f, RZ, 0xc0, !PT ;  /* 0x0000003f03037812 */ /* 0x000fe200078ec0ff */
[----:B------:R0:W-:Y:S01]  /*7a90*/  I2F.F16 R96, R4 ;  /* 0x0000000400607306 */ /* 0x0001e20000200c00 */
[----:B------:R-:W-:Y:S02]  /*7aa0*/  SHF.R.U32 R16, R16, 0x1e, R32 ;  /* 0x0000001e10107819 */ /* 0x000fe40000001620 */
[----:B------:R-:W-:-:S05]  /*7ab0*/  IADD3 R3, R3, -0x20, RZ ;  /* 0xffffffe003037810 */ /* 0x000fca0007ffe0ff */
[----:B------:R1:W-:Y:S01]  /*7ac0*/  I2F.F16 R74, R2 ;  /* 0x00000002004a7306 */ /* 0x0003e20000200c00 */
[----:B0-----:R-:W-:Y:S02]  /*7ad0*/  SHF.R.U32.HI R4, RZ, 0x18, R19 ;  /* 0x00000018ff047819 */ /* 0x001fe40000011613 */
[----:B------:R-:W-:Y:S02]  /*7ae0*/  LOP3.LUT R16, R16, 0x3f, RZ, 0xc0, !PT ;  /* 0x0000003f10107812 */ /* 0x000fe400078ec0ff */
[----:B------:R-:W-:Y:S02]  /*7af0*/  LOP3.LUT R4, R4, 0x3f, RZ, 0xc0, !PT ;  /* 0x0000003f04047812 */ /* 0x000fe400078ec0ff */
[----:B-1----:R-:W-:Y:S01]  /*7b00*/  SHF.R.U32.HI R2, RZ, 0xa, R34 ;  /* 0x0000000aff027819 */ /* 0x002fe20000011622 */
[----:B------:R0:W-:Y:S03]  /*7b10*/  I2F.F16 R81, R3 ;  /* 0x0000000300517306 */ /* 0x0001e60000200c00 */
[----:B------:R-:W-:-:S02]  /*7b20*/  LOP3.LUT R2, R2, 0x3f, RZ, 0xc0, !PT ;  /* 0x0000003f02027812 */ /* 0x000fc400078ec0ff */
[----:B------:R-:W-:Y:S02]  /*7b30*/  SHF.R.U32.HI R15, RZ, 0x12, R18 ;  /* 0x00000012ff0f7819 */ /* 0x000fe40000011612 */
[----:B------:R-:W-:Y:S02]  /*7b40*/  IADD3 R4, R4, -0x20, RZ ;  /* 0xffffffe004047810 */ /* 0x000fe40007ffe0ff */
[----:B0-----:R-:W-:Y:S02]  /*7b50*/  SHF.R.U32.HI R3, RZ, 0x4, R35 ;  /* 0x00000004ff037819 */ /* 0x001fe40000011623 */
[----:B------:R-:W-:Y:S02]  /*7b60*/  IADD3 R16, R16, -0x20, RZ ;  /* 0xffffffe010107810 */ /* 0x000fe40007ffe0ff */
[----:B------:R-:W-:Y:S02]  /*7b70*/  IADD3 R73, R2, -0x20, RZ ;  /* 0xffffffe002497810 */ /* 0x000fe40007ffe0ff */
[----:B------:R-:W-:-:S02]  /*7b80*/  LOP3.LUT R3, R3, 0x3f, RZ, 0xc0, !PT ;  /* 0x0000003f03037812 */ /* 0x000fc400078ec0ff */
[----:B------:R-:W-:Y:S01]  /*7b90*/  SHF.R.U32.HI R2, RZ, 0xa, R35 ;  /* 0x0000000aff027819 */ /* 0x000fe20000011623 */
[----:B------:R0:W-:Y:S01]  /*7ba0*/  I2F.F16 R71, R4 ;  /* 0x0000000400477306 */ /* 0x0001e20000200c00 */
[--C-:B------:R-:W-:Y:S02]  /*7bb0*/  SHF.R.U32 R17, R17, 0x1e, R33.reuse ;  /* 0x0000001e11117819 */ /* 0x100fe40000001621 */
[----:B------:R-:W-:Y:S02]  /*7bc0*/  LOP3.LUT R15, R15, 0x3f, RZ, 0xc0, !PT ;  /* 0x0000003f0f0f7812 */ /* 0x000fe400078ec0ff */
[----:B------:R-:W-:Y:S02]  /*7bd0*/  IADD3 R76, R3, -0x20, RZ ;  /* 0xffffffe0034c7810 */ /* 0x000fe40007ffe0ff */
[----:B------:R-:W-:Y:S01]  /*7be0*/  LOP3.LUT R2, R2, 0x3f, RZ, 0xc0, !PT ;  /* 0x0000003f02027812 */ /* 0x000fe200078ec0ff */
[----:B------:R1:W-:Y:S01]  /*7bf0*/  I2F.F16 R82, R16 ;  /* 0x0000001000527306 */ /* 0x0003e20000200c00 */
[----:B0-----:R-:W-:-:S02]  /*7c00*/  SHF.R.U32.HI R4, RZ, 0x4, R33 ;  /* 0x00000004ff047819 */ /* 0x001fc40000011621 */
[----:B------:R-:W-:Y:S02]  /*7c10*/  LOP3.LUT R17, R17, 0x3f, RZ, 0xc0, !PT ;  /* 0x0000003f11117812 */ /* 0x000fe400078ec0ff */
[----:B------:R-:W-:Y:S02]  /*7c20*/  SHF.R.U32.HI R3, RZ, 0x10, R32 ;  /* 0x00000010ff037819 */ /* 0x000fe40000011620 */
[----:B------:R-:W-:Y:S02]  /*7c30*/  IADD3 R15, R15, -0x20, RZ ;  /* 0xffffffe00f0f7810 */ /* 0x000fe40007ffe0ff */
[----:B-1----:R-:W-:Y:S02]  /*7c40*/  SHF.R.U32.HI R16, RZ, 0x4, R34 ;  /* 0x00000004ff107819 */ /* 0x002fe40000011622 */
[----:B------:R-:W-:Y:S02]  /*7c50*/  LOP3.LUT R4, R4, 0x3f, RZ, 0xc0, !PT ;  /* 0x0000003f04047812 */ /* 0x000fe400078ec0ff */
[----:B------:R-:W-:-:S02]  /*7c60*/  LOP3.LUT R16, R16, 0x3f, RZ, 0xc0, !PT ;  /* 0x0000003f10107812 */ /* 0x000fc400078ec0ff */
[----:B------:R-:W-:Y:S01]  /*7c70*/  IADD3 R69, R2, -0x20, RZ ;  /* 0xffffffe002457810 */ /* 0x000fe20007ffe0ff */
[----:B------:R0:W-:Y:S01]  /*7c80*/  I2F.F16 R83, R15 ;  /* 0x0000000f00537306 */ /* 0x0001e20000200c00 */
[----:B------:R-:W-:Y:S02]  /*7c90*/  IADD3 R17, R17, -0x20, RZ ;  /* 0xffffffe011117810 */ /* 0x000fe40007ffe0ff */
[----:B------:R-:W-:Y:S02]  /*7ca0*/  LOP3.LUT R2, R3, 0x3f, RZ, 0xc0, !PT ;  /* 0x0000003f03027812 */ /* 0x000fe400078ec0ff */
[----:B------:R-:W-:Y:S02]  /*7cb0*/  SHF.R.U32 R18, R18, 0x1e, R34 ;  /* 0x0000001e12127819 */ /* 0x000fe40000001622 */
[----:B------:R-:W-:Y:S02]  /*7cc0*/  IADD3 R4, R4, -0x20, RZ ;  /* 0xffffffe004047810 */ /* 0x000fe40007ffe0ff */
[----:B0-----:R-:W-:Y:S01]  /*7cd0*/  SHF.R.U32.HI R15, RZ, 0xa, R33 ;  /* 0x0000000aff0f7819 */ /* 0x001fe20000011621 */
[----:B------:R0:W-:Y:S01]  /*7ce0*/  I2F.F16 R72, R17 ;  /* 0x0000001100487306 */ /* 0x0001e20000200c00 */
[----:B------:R-:W-:-:S02]  /*7cf0*/  IADD3 R16, R16, -0x20, RZ ;  /* 0xffffffe010107810 */ /* 0x000fc40007ffe0ff */
[----:B------:R-:W-:Y:S02]  /*7d00*/  IADD3 R2, R2, -0x20, RZ ;  /* 0xffffffe002027810 */ /* 0x000fe40007ffe0ff */
[----:B------:R-:W-:Y:S02]  /*7d10*/  LOP3.LUT R18, R18, 0x3f, RZ, 0xc0, !PT ;  /* 0x0000003f12127812 */ /* 0x000fe400078ec0ff */
[----:B------:R-:W-:Y:S01]  /*7d20*/  LOP3.LUT R15, R15, 0x3f, RZ, 0xc0, !PT ;  /* 0x0000003f0f0f7812 */ /* 0x000fe200078ec0ff */
[----:B------:R1:W-:Y:S01]  /*7d30*/  I2F.F16 R78, R4 ;  /* 0x00000004004e7306 */ /* 0x0003e20000200c00 */
[----:B0-----:R-:W-:Y:S02]  /*7d40*/  SHF.R.U32.HI R17, RZ, 0x10, R34 ;  /* 0x00000010ff117819 */ /* 0x001fe40000011622 */
[----:B------:R-:W-:Y:S02]  /*7d50*/  IADD3 R18, R18, -0x20, RZ ;  /* 0xffffffe012127810 */ /* 0x000fe40007ffe0ff */
[----:B------:R-:W-:-:S03]  /*7d60*/  IADD3 R15, R15, -0x20, RZ ;  /* 0xffffffe00f0f7810 */ /* 0x000fc60007ffe0ff */
[----:B------:R0:W-:Y:S01]  /*7d70*/  I2F.F16 R70, R16 ;  /* 0x0000001000467306 */ /* 0x0001e20000200c00 */
[----:B-1----:R-:W-:-:S04]  /*7d80*/  SHF.R.U32.HI R4, RZ, 0x10, R33 ;  /* 0x00000010ff047819 */ /* 0x002fc80000011621 */
[----:B------:R-:W-:-:S03]  /*7d90*/  LOP3.LUT R4, R4, 0x3f, RZ, 0xc0, !PT ;  /* 0x0000003f04047812 */ /* 0x000fc600078ec0ff */
[----:B------:R1:W-:Y:S01]  /*7da0*/  I2F.F16 R45, R2 ;  /* 0x00000002002d7306 */ /* 0x0003e20000200c00 */
[----:B0-----:R-:W-:-:S04]  /*7db0*/  SHF.R.U32.HI R16, RZ, 0x16, R33 ;  /* 0x00000016ff107819 */ /* 0x001fc80000011621 */
[----:B------:R-:W-:Y:S02]  /*7dc0*/  LOP3.LUT R16, R16, 0x3f, RZ, 0xc0, !PT ;  /* 0x0000003f10107812 */ /* 0x000fe400078ec0ff */
[----:B-1----:R-:W-:Y:S02]  /*7dd0*/  LOP3.LUT R2, R17, 0x3f, RZ, 0xc0, !PT ;  /* 0x0000003f11027812 */ /* 0x002fe400078ec0ff */
[----:B------:R-:W-:Y:S01]  /*7de0*/  SHF.R.U32.HI R17, RZ, 0x16, R34 ;  /* 0x00000016ff117819 */ /* 0x000fe20000011622 */
[----:B------:R0:W-:Y:S03]  /*7df0*/  I2F.F16 R80, R18 ;  /* 0x0000001200507306 */ /* 0x0001e60000200c00 */
[----:B------:R-:W-:-:S05]  /*7e00*/  LOP3.LUT R17, R17, 0x3f, RZ, 0xc0, !PT ;  /* 0x0000003f11117812 */ /* 0x000fca00078ec0ff */
[----:B------:R1:W-:Y:S01]  /*7e10*/  I2F.F16 R39, R15 ;  /* 0x0000000f00277306 */ /* 0x0003e20000200c00 */
[----:B0-----:R-:W-:Y:S02]  /*7e20*/  SHF.R.U32.HI R18, RZ, 0x10, R35 ;  /* 0x00000010ff127819 */ /* 0x001fe40000011623 */
[----:B-1----:R-:W-:Y:S02]  /*7e30*/  IADD3 R15, R4, -0x20, RZ ;  /* 0xffffffe0040f7810 */ /* 0x002fe40007ffe0ff */
[----:B------:R-:W-:Y:S02]  /*7e40*/  IADD3 R4, R16, -0x20, RZ ;  /* 0xffffffe010047810 */ /* 0x000fe40007ffe0ff */
[----:B------:R-:W-:Y:S02]  /*7e50*/  IADD3 R16, R2, -0x20, RZ ;  /* 0xffffffe002107810 */ /* 0x000fe40007ffe0ff */
[----:B------:R-:W-:Y:S02]  /*7e60*/  IADD3 R2, R17, -0x20, RZ ;  /* 0xffffffe011027810 */ /* 0x000fe40007ffe0ff */
[----:B------:R-:W-:-:S02]  /*7e70*/  LOP3.LUT R17, R18, 0x3f, RZ, 0xc0, !PT ;  /* 0x0000003f12117812 */ /* 0x000fc400078ec0ff */
[----:B------:R-:W-:Y:S02]  /*7e80*/  SHF.R.U32.HI R18, RZ, 0x16, R35 ;  /* 0x00000016ff127819 */ /* 0x000fe40000011623 */
[----:B------:R-:W-:Y:S02]  /*7e90*/  SHF.R.U32.HI R3, RZ, 0x16, R32 ;  /* 0x00000016ff037819 */ /* 0x000fe40000011620 */
[----:B------:R-:W-:Y:S02]  /*7ea0*/  LOP3.LUT R18, R18, 0x3f, RZ, 0xc0, !PT ;  /* 0x0000003f12127812 */ /* 0x000fe400078ec0ff */
[----:B------:R-:W-:Y:S02]  /*7eb0*/  LOP3.LUT R3, R3, 0x3f, RZ, 0xc0, !PT ;  /* 0x0000003f03037812 */ /* 0x000fe400078ec0ff */
[----:B------:R-:W-:Y:S02]  /*7ec0*/  IADD3 R42, R18, -0x20, RZ ;  /* 0xffffffe0122a7810 */ /* 0x000fe40007ffe0ff */
[----:B----4-:R-:W-:-:S02]  /*7ed0*/  SHF.R.U32.HI R18, RZ, 0x2, R28 ;  /* 0x00000002ff127819 */ /* 0x010fc4000001161c */
[----:B------:R-:W-:Y:S02]  /*7ee0*/  SHF.R.U32 R19, R19, 0x1e, R35 ;  /* 0x0000001e13137819 */ /* 0x000fe40000001623 */
[----:B------:R-:W-:Y:S02]  /*7ef0*/  LOP3.LUT R18, R18, 0x3f, RZ, 0xc0, !PT ;  /* 0x0000003f12127812 */ /* 0x000fe400078ec0ff */
[----:B------:R-:W-:Y:S02]  /*7f00*/  IADD3 R3, R3, -0x20, RZ ;  /* 0xffffffe003037810 */ /* 0x000fe40007ffe0ff */
[----:B------:R-:W-:Y:S02]  /*7f10*/  IADD3 R57, R18, -0x20, RZ ;  /* 0xffffffe012397810 */ /* 0x000fe40007ffe0ff */
[----:B------:R-:W-:Y:S01]  /*7f20*/  LOP3.LUT R19, R19, 0x3f, RZ, 0xc0, !PT ;  /* 0x0000003f13137812 */ /* 0x000fe200078ec0ff */
[----:B------:R-:W-:Y:S01]  /*7f30*/  I2F.F16 R44, R3 ;  /* 0x00000003002c7306 */ /* 0x000fe20000200c00 */
[----:B------:R-:W-:-:S02]  /*7f40*/  SHF.R.U32.HI R18, RZ, 0x2, R29 ;  /* 0x00000002ff127819 */ /* 0x000fc4000001161d */
[----:B------:R-:W-:Y:S02]  /*7f50*/  IADD3 R43, R17, -0x20, RZ ;  /* 0xffffffe0112b7810 */ /* 0x000fe40007ffe0ff */
[----:B------:R-:W-:-:S03]  /*7f60*/  IADD3 R19, R19, -0x20, RZ ;  /* 0xffffffe013137810 */ /* 0x000fc60007ffe0ff */
[----:B------:R0:W-:Y:S01]  /*7f70*/  I2F.F16 R3, R16 ;  /* 0x0000001000037306 */ /* 0x0001e20000200c00 */
[----:B------:R-:W-:Y:S01]  /*7f80*/  LOP3.LUT R18, R18, 0x3f, RZ, 0xc0, !PT ;  /* 0x0000003f12127812 */ /* 0x000fe200078ec0ff */
[----:B0-----:R-:W-:-:S06]  /*7f90*/  IMAD.WIDE R16, R101, 0x4, R24 ;  /* 0x0000000465107825 */ /* 0x001fcc00078e0218 */
[----:B------:R0:W-:Y:S01]  /*7fa0*/  I2F.F16 R68, R19 ;  /* 0x0000001300447306 */ /* 0x0001e20000200c00 */
[----:B------:R-:W-:Y:S01]  /*7fb0*/  IADD3 R59, R18, -0x20, RZ ;  /* 0xffffffe0123b7810 */ /* 0x000fe20007ffe0ff */
[----:B------:R-:W-:Y:S02]  /*7fc0*/  IMAD.WIDE R40, R101, 0x4, R16 ;  /* 0x0000000465287825 */ /* 0x000fe400078e0210 */
[----:B0-----:R-:W3:Y:S01]  /*7fd0*/  LDG.E.128.CONSTANT R16, desc[UR8][R16.64] ;  /* 0x0000000810107981 */ /* 0x001ee2000c1e9d00 */
[----:B------:R-:W-:Y:S02]  /*7fe0*/  SHF.R.U32 R32, R32, 0x1c, R28 ;  /* 0x0000001c20207819 */ /* 0x000fe4000000161c */
[----:B------:R-:W-:Y:S02]  /*7ff0*/  SHF.R.U32 R33, R33, 0x1c, R29 ;  /* 0x0000001c21217819 */ /* 0x000fe4000000161d */
[----:B------:R-:W-:Y:S02]  /*8000*/  SHF.R.U32 R34, R34, 0x1c, R30 ;  /* 0x0000001c22227819 */ /* 0x000fe4000000161e */
[----:B------:R-:W-:-:S02]  /*8010*/  SHF.R.U32 R35, R35, 0x1c, R31 ;  /* 0x0000001c23237819 */ /* 0x000fc4000000161f */
[----:B------:R-:W-:Y:S02]  /*8020*/  LEA.HI R50, R28, 0xffffffe0, RZ, 0x6 ;  /* 0xffffffe01c327811 */ /* 0x000fe400078f30ff */
[----:B------:R-:W-:Y:S01]  /*8030*/  LEA.HI R48, R29, 0xffffffe0, RZ, 0x6 ;  /* 0xffffffe01d307811 */ /* 0x000fe200078f30ff */
[----:B------:R-:W0:Y:S01]  /*8040*/  I2F.F16 R62, R62 ;  /* 0x0000003e003e7306 */ /* 0x000e220000200c00 */
[----:B------:R-:W-:Y:S01]  /*8050*/  LOP3.LUT R32, R32, 0x3f, RZ, 0xc0, !PT ;  /* 0x0000003f20207812 */ /* 0x000fe200078ec0ff */
[----:B------:R-:W4:Y:S03]  /*8060*/  LDG.E.128.CONSTANT R24, desc[UR8][R40.64] ;  /* 0x0000000828187981 */ /* 0x000f26000c1e9d00 */
[----:B------:R-:W-:-:S04]  /*8070*/  IADD3 R32, R32, -0x20, RZ ;  /* 0xffffffe020207810 */ /* 0x000fc80007ffe0ff */
[----:B------:R1:W-:Y:S01]  /*8080*/  I2F.F16 R56, R32 ;  /* 0x0000002000387306 */ /* 0x0003e20000200c00 */
[----:B------:R-:W-:Y:S02]  /*8090*/  LOP3.LUT R33, R33, 0x3f, RZ, 0xc0, !PT ;  /* 0x0000003f21217812 */ /* 0x000fe400078ec0ff */
[----:B-1----:R-:W-:-:S04]  /*80a0*/  SHF.R.U32.HI R32, RZ, 0x2, R30 ;  /* 0x00000002ff207819 */ /* 0x002fc8000001161e */
[----:B------:R-:W-:Y:S02]  /*80b0*/  LOP3.LUT R32, R32, 0x3f, RZ, 0xc0, !PT ;  /* 0x0000003f20207812 */ /* 0x000fe400078ec0ff */
[----:B------:R-:W-:Y:S02]  /*80c0*/  IADD3 R33, R33, -0x20, RZ ;  /* 0xffffffe021217810 */ /* 0x000fe40007ffe0ff */
[----:B------:R-:W-:Y:S02]  /*80d0*/  IADD3 R67, R32, -0x20, RZ ;  /* 0xffffffe020437810 */ /* 0x000fe40007ffe0ff */
[----:B------:R-:W-:Y:S01]  /*80e0*/  SHF.R.U32.HI R32, RZ, 0x2, R31 ;  /* 0x00000002ff207819 */ /* 0x000fe2000001161f */
[----:B------:R1:W-:Y:S03]  /*80f0*/  I2F.F16 R58, R33 ;  /* 0x00000021003a7306 */ /* 0x0003e60000200c00 */
[----:B------:R-:W-:-:S02]  /*8100*/  LOP3.LUT R32, R32, 0x3f, RZ, 0xc0, !PT ;  /* 0x0000003f20207812 */ /* 0x000fc400078ec0ff */
[--C-:B-1----:R-:W-:Y:S02]  /*8110*/  SHF.R.U32.HI R33, RZ, 0x8, R28.reuse ;  /* 0x00000008ff217819 */ /* 0x102fe4000001161c */
[----:B------:R-:W-:Y:S02]  /*8120*/  IADD3 R61, R32, -0x20, RZ ;  /* 0xffffffe0203d7810 */ /* 0x000fe40007ffe0ff */
[----:B------:R-:W-:Y:S02]  /*8130*/  LOP3.LUT R32, R33, 0x3f, RZ, 0xc0, !PT ;  /* 0x0000003f21207812 */ /* 0x000fe400078ec0ff */
[--C-:B------:R-:W-:Y:S02]  /*8140*/  SHF.R.U32.HI R33, RZ, 0xe, R28.reuse ;  /* 0x0000000eff217819 */ /* 0x100fe4000001161c */
[----:B------:R-:W-:Y:S02]  /*8150*/  SHF.R.U32.HI R28, RZ, 0x14, R28 ;  /* 0x00000014ff1c7819 */ /* 0x000fe4000001161c */
[----:B------:R-:W-:-:S02]  /*8160*/  LOP3.LUT R34, R34, 0x3f, RZ, 0xc0, !PT ;  /* 0x0000003f22227812 */ /* 0x000fc400078ec0ff */
[----:B------:R-:W-:Y:S02]  /*8170*/  LOP3.LUT R35, R35, 0x3f, RZ, 0xc0, !PT ;  /* 0x0000003f23237812 */ /* 0x000fe400078ec0ff */
[----:B------:R-:W-:Y:S02]  /*8180*/  IADD3 R32, R32, -0x20, RZ ;  /* 0xffffffe020207810 */ /* 0x000fe40007ffe0ff */
[----:B------:R-:W-:Y:S02]  /*8190*/  LOP3.LUT R28, R28, 0x3f, RZ, 0xc0, !PT ;  /* 0x0000003f1c1c7812 */ /* 0x000fe400078ec0ff */
[----:B------:R-:W-:Y:S02]  /*81a0*/  IADD3 R34, R34, -0x20, RZ ;  /* 0xffffffe022227810 */ /* 0x000fe40007ffe0ff */
[----:B------:R-:W-:Y:S01]  /*81b0*/  IADD3 R35, R35, -0x20, RZ ;  /* 0xffffffe023237810 */ /* 0x000fe20007ffe0ff */
[----:B------:R1:W-:Y:S01]  /*81c0*/  I2F.F16 R53, R32 ;  /* 0x0000002000357306 */ /* 0x0003e20000200c00 */
[----:B------:R-:W-:-:S02]  /*81d0*/  IADD3 R28, R28, -0x20, RZ ;  /* 0xffffffe01c1c7810 */ /* 0x000fc40007ffe0ff */
[----:B------:R-:W-:-:S05]  /*81e0*/  LOP3.LUT R33, R33, 0x3f, RZ, 0xc0, !PT ;  /* 0x0000003f21217812 */ /* 0x000fca00078ec0ff */
[----:B------:R2:W-:Y:S01]  /*81f0*/  I2F.F16 R54, R34 ;  /* 0x0000002200367306 */ /* 0x0005e20000200c00 */
[----:B-1----:R-:W-:-:S07]  /*8200*/  SHF.R.U32.HI R32, RZ, 0x8, R31 ;  /* 0x00000008ff207819 */ /* 0x002fce000001161f */
[----:B------:R1:W-:Y:S01]  /*8210*/  I2F.F16 R60, R35 ;  /* 0x00000023003c7306 */ /* 0x0003e20000200c00 */
[----:B--2---:R-:W-:-:S04]  /*8220*/  SHF.R.U32.HI R34, RZ, 0x8, R29 ;  /* 0x00000008ff227819 */ /* 0x004fc8000001161d */
[----:B------:R-:W-:Y:S02]  /*8230*/  LOP3.LUT R34, R34, 0x3f, RZ, 0xc0, !PT ;  /* 0x0000003f22227812 */ /* 0x000fe400078ec0ff */
[----:B-1----:R-:W-:Y:S01]  /*8240*/  SHF.R.U32.HI R35, RZ, 0xe, R29 ;  /* 0x0000000eff237819 */ /* 0x002fe2000001161d */
[----:B------:R1:W-:Y:S03]  /*8250*/  I2F.F16 R63, R28 ;  /* 0x0000001c003f7306 */ /* 0x0003e60000200c00 */
[----:B------:R-:W-:Y:S02]  /*8260*/  LOP3.LUT R35, R35, 0x3f, RZ, 0xc0, !PT ;  /* 0x0000003f23237812 */ /* 0x000fe400078ec0ff */
[----:B-1----:R-:W-:Y:S02]  /*8270*/  LOP3.LUT R28, R32, 0x3f, RZ, 0xc0, !PT ;  /* 0x0000003f201c7812 */ /* 0x002fe400078ec0ff */
[----:B------:R-:W-:-:S02]  /*8280*/  SHF.R.U32.HI R32, RZ, 0xe, R31 ;  /* 0x0000000eff207819 */ /* 0x000fc4000001161f */
[----:B------:R-:W-:Y:S02]  /*8290*/  IADD3 R33, R33, -0x20, RZ ;  /* 0xffffffe021217810 */ /* 0x000fe40007ffe0ff */
[----:B------:R-:W-:Y:S02]  /*82a0*/  IADD3 R34, R34, -0x20, RZ ;  /* 0xffffffe022227810 */ /* 0x000fe40007ffe0ff */
[----:B------:R-:W-:Y:S02]  /*82b0*/  IADD3 R35, R35, -0x20, RZ ;  /* 0xffffffe023237810 */ /* 0x000fe40007ffe0ff */
[----:B------:R-:W-:Y:S01]  /*82c0*/  LOP3.LUT R32, R32, 0x3f, RZ, 0xc0, !PT ;  /* 0x0000003f20207812 */ /* 0x000fe200078ec0ff */
[----:B------:R-:W-:Y:S03]  /*82d0*/  I2F.F16 R64, R33 ;  /* 0x0000002100407306 */ /* 0x000fe60000200c00 */
[----:B------:R-:W-:-:S05]  /*82e0*/  IADD3 R38, R32, -0x20, RZ ;  /* 0xffffffe020267810 */ /* 0x000fca0007ffe0ff */
[----:B------:R-:W-:Y:S01]  /*82f0*/  I2F.F16 R51, R34 ;  /* 0x0000002200337306 */ /* 0x000fe20000200c00 */
[----:B------:R-:W-:-:S07]  /*8300*/  SHF.R.U32.HI R29, RZ, 0x14, R29 ;  /* 0x00000014ff1d7819 */ /* 0x000fce000001161d */
[----:B------:R1:W-:Y:S01]  /*8310*/  I2F.F16 R66, R35 ;  /* 0x0000002300427306 */ /* 0x0003e20000200c00 */
[----:B------:R-:W-:Y:S01]  /*8320*/  LOP3.LUT R29, R29, 0x3f, RZ, 0xc0, !PT ;  /* 0x0000003f1d1d7812 */ /* 0x000fe200078ec0ff */
[----:B-1----:R-:W1:Y:S03]  /*8330*/  LDS.128 R32, [UR5+0x80] ;  /* 0x00008005ff207984 */ /* 0x002e660008000c00 */
[----:B------:R-:W-:Y:S02]  /*8340*/  IADD3 R29, R29, -0x20, RZ ;  /* 0xffffffe01d1d7810 */ /* 0x000fe40007ffe0ff */
[----:B------:R-:W-:Y:S02]  /*8350*/  IADD3 R49, R28, -0x20, RZ ;  /* 0xffffffe01c317810 */ /* 0x000fe40007ffe0ff */
[--C-:B------:R-:W-:Y:S02]  /*8360*/  SHF.R.U32.HI R28, RZ, 0x8, R30.reuse ;  /* 0x00000008ff1c7819 */ /* 0x100fe4000001161e */
[----:B------:R-:W-:Y:S01]  /*8370*/  SHF.R.U32.HI R47, RZ, 0xe, R30 ;  /* 0x0000000eff2f7819 */ /* 0x000fe2000001161e */
[----:B------:R2:W-:Y:S01]  /*8380*/  I2F.F16 R65, R29 ;  /* 0x0000001d00417306 */ /* 0x0005e20000200c00 */
[----:B------:R-:W-:-:S02]  /*8390*/  LEA.HI R52, R30, 0xffffffe0, RZ, 0x6 ;  /* 0xffffffe01e347811 */ /* 0x000fc400078f30ff */
[----:B------:R-:W-:Y:S02]  /*83a0*/  LEA.HI R46, R31, 0xffffffe0, RZ, 0x6 ;  /* 0xffffffe01f2e7811 */ /* 0x000fe400078f30ff */
[----:B------:R-:W-:Y:S02]  /*83b0*/  LOP3.LUT R28, R28, 0x3f, RZ, 0xc0, !PT ;  /* 0x0000003f1c1c7812 */ /* 0x000fe400078ec0ff */
[----:B------:R-:W-:Y:S02]  /*83c0*/  SHF.R.U32.HI R30, RZ, 0x14, R30 ;  /* 0x00000014ff1e7819 */ /* 0x000fe4000001161e */
[----:B--2---:R-:W-:Y:S02]  /*83d0*/  LOP3.LUT R29, R47, 0x3f, RZ, 0xc0, !PT ;  /* 0x0000003f2f1d7812 */ /* 0x004fe400078ec0ff */
[----:B------:R-:W-:Y:S02]  /*83e0*/  SHF.R.U32.HI R31, RZ, 0x14, R31 ;  /* 0x00000014ff1f7819 */ /* 0x000fe4000001161f */
[----:B------:R-:W-:-:S02]  /*83f0*/  IADD3 R28, R28, -0x20, RZ ;  /* 0xffffffe01c1c7810 */ /* 0x000fc40007ffe0ff */
[----:B------:R-:W-:Y:S02]  /*8400*/  IADD3 R29, R29, -0x20, RZ ;  /* 0xffffffe01d1d7810 */ /* 0x000fe40007ffe0ff */
[----:B------:R-:W-:Y:S02]  /*8410*/  LOP3.LUT R30, R30, 0x3f, RZ, 0xc0, !PT ;  /* 0x0000003f1e1e7812 */ /* 0x000fe400078ec0ff */
[----:B------:R-:W-:Y:S01]  /*8420*/  LOP3.LUT R31, R31, 0x3f, RZ, 0xc0, !PT ;  /* 0x0000003f1f1f7812 */ /* 0x000fe200078ec0ff */
[----:B------:R-:W2:Y:S01]  /*8430*/  I2F.F16 R2, R2 ;  /* 0x0000000200027306 */ /* 0x000ea20000200c00 */
[----:B0-----:R-:W-:Y:S02]  /*8440*/  PRMT R95, R95, 0x5410, R62 ;  /* 0x000054105f5f7816 */ /* 0x001fe4000000003e */
[----:B------:R-:W-:Y:S02]  /*8450*/  PRMT R96, R96, 0x5410, R83 ;  /* 0x0000541060607816 */ /* 0x000fe40000000053 */
[----:B------:R-:W-:-:S02]  /*8460*/  PRMT R71, R71, 0x5410, R68 ;  /* 0x0000541047477816 */ /* 0x000fc40000000044 */
[----:B------:R-:W-:Y:S01]  /*8470*/  IADD3 R83, R30, -0x20, RZ ;  /* 0xffffffe01e537810 */ /* 0x000fe20007ffe0ff */
[----:B------:R-:W-:Y:S01]  /*8480*/  I2F.F16 R43, R43 ;  /* 0x0000002b002b7306 */ /* 0x000fe20000200c00 */
[----:B------:R-:W-:-:S07]  /*8490*/  IADD3 R68, R31, -0x20, RZ ;  /* 0xffffffe01f447810 */ /* 0x000fce0007ffe0ff */
[----:B------:R-:W0:Y:S08]  /*84a0*/  I2F.F16 R42, R42 ;  /* 0x0000002a002a7306 */ /* 0x000e300000200c00 */
[----:B------:R-:W-:Y:S08]  /*84b0*/  I2F.F16 R47, R28 ;  /* 0x0000001c002f7306 */ /* 0x000ff00000200c00 */
[----:B------:R5:W-:Y:S08]  /*84c0*/  I2F.F16 R62, R29 ;  /* 0x0000001d003e7306 */ /* 0x000bf00000200c00 */
[----:B------:R-:W-:Y:S01]  /*84d0*/  I2F.F16 R104, R104 ;  /* 0x0000006800687306 */ /* 0x000fe20000200c00 */
[----:B-----5:R-:W5:Y:S07]  /*84e0*/  LDS.128 R28, [UR5] ;  /* 0x00000005ff1c7984 */ /* 0x020f6e0008000c00 */
[----:B------:R-:W1:Y:S01]  /*84f0*/  I2F.F16 R85, R85 ;  /* 0x0000005500557306 */ /* 0x000e620000200c00 */
[----:B------:R-:W-:-:S07]  /*8500*/  PRMT R105, R105, 0x5410, R84 ;  /* 0x0000541069697816 */ /* 0x000fce0000000054 */
[----:B------:R-:W-:Y:S08]  /*8510*/  I2F.F16 R15, R15 ;  /* 0x0000000f000f7306 */ /* 0x000ff00000200c00 */
[----:B------:R-:W5:Y:S08]  /*8520*/  I2F.F16 R4, R4 ;  /* 0x0000000400047306 */ /* 0x000f700000200c00 */
[----:B------:R-:W-:Y:S08]  /*8530*/  I2F.F16 R93, R93 ;  /* 0x0000005d005d7306 */ /* 0x000ff00000200c00 */
[----:B------:R-:W5:Y:S01]  /*8540*/  I2F.F16 R88, R88 ;  /* 0x0000005800587306 */ /* 0x000f620000200c00 */
[----:B--2---:R-:W-:-:S07]  /*8550*/  PRMT R3, R3, 0x5410, R2 ;  /* 0x0000541003037816 */ /* 0x004fce0000000002 */
[----:B------:R-:W2:Y:S01]  /*8560*/  I2F.F16 R86, R86 ;  /* 0x0000005600567306 */ /* 0x000ea20000200c00 */
[----:B0-----:R-:W-:Y:S01]  /*8570*/  PRMT R43, R43, 0x5410, R42 ;  /* 0x000054102b2b7816 */ /* 0x001fe2000000002a */
[----:B-1----:R-:W-:-:S06]  /*8580*/  HFMA2.MMA R2, R95, R32, RZ ;  /* 0x000000205f027235 */ /* 0x002fcc00000000ff */
[----:B------:R-:W0:Y:S01]  /*8590*/  I2F.F16 R79, R79 ;  /* 0x0000004f004f7306 */ /* 0x000e220000200c00 */
[----:B------:R-:W-:-:S07]  /*85a0*/  HFMA2.MMA R42, R105, R32, RZ ;  /* 0x00000020692a7235 */ /* 0x000fce00000000ff */
[----:B------:R-:W1:Y:S01]  /*85b0*/  I2F.F16 R98, R98 ;  /* 0x0000006200627306 */ /* 0x000e620000200c00 */
[----:B------:R-:W-:Y:S02]  /*85c0*/  PRMT R104, R104, 0x5410, R85 ;  /* 0x0000541068687816 */ /* 0x000fe40000000055 */
[----:B-----5:R-:W-:-:S05]  /*85d0*/  PRMT R15, R15, 0x5410, R4 ;  /* 0x000054100f0f7816 */ /* 0x020fca0000000004 */
[----:B------:R-:W5:Y:S01]  /*85e0*/  I2F.F16 R73, R73 ;  /* 0x0000004900497306 */ /* 0x000f620000200c00 */
[----:B------:R-:W-:Y:S02]  /*85f0*/  PRMT R93, R93, 0x5410, R88 ;  /* 0x000054105d5d7816 */ /* 0x000fe40000000058 */
[----:B------:R-:W-:Y:S01]  /*8600*/  LOP3.LUT R4, R20, 0x3f, RZ, 0xc0, !PT ;  /* 0x0000003f14047812 */ /* 0x000fe200078ec0ff */
[----:B------:R-:W-:Y:S01]  /*8610*/  HFMA2.MMA R2, R104, R33, R2 ;  /* 0x0000002168027235 */ /* 0x000fe20000000002 */
[----:B--2---:R-:W-:-:S03]  /*8620*/  PRMT R91, R86, 0x5410, R91 ;  /* 0x00005410565b7816 */ /* 0x004fc6000000005b */
[----:B------:R-:W-:Y:S01]  /*8630*/  I2F.F16 R76, R76 ;  /* 0x0000004c004c7306 */ /* 0x000fe20000200c00 */
[----:B0-----:R-:W-:Y:S01]  /*8640*/  PRMT R79, R79, 0x5410, R80 ;  /* 0x000054104f4f7816 */ /* 0x001fe20000000050 */
[----:B------:R-:W-:Y:S01]  /*8650*/  HFMA2.MMA R42, R96, R33, R42 ;  /* 0x00000021602a7235 */ /* 0x000fe2000000002a */
[----:B-1----:R-:W-:-:S05]  /*8660*/  PRMT R98, R98, 0x5410, R87 ;  /* 0x0000541062627816 */ /* 0x002fca0000000057 */
[----:B------:R-:W0:Y:S01]  /*8670*/  I2F.F16 R69, R69 ;  /* 0x0000004500457306 */ /* 0x000e220000200c00 */
[----:B------:R-:W-:Y:S02]  /*8680*/  PRMT R77, R77, 0x5410, R82 ;  /* 0x000054104d4d7816 */ /* 0x000fe40000000052 */
[----:B------:R-:W-:Y:S01]  /*8690*/  IADD3 R80, R4, -0x20, RZ ;  /* 0xffffffe004507810 */ /* 0x000fe20007ffe0ff */
[-C--:B------:R-:W-:Y:S01]  /*86a0*/  HFMA2 R4, R93, R32.reuse, RZ.H0_H0 ;  /* 0x000000205d047231 */ /* 0x080fe200000400ff */
[----:B------:R-:W-:Y:S01]  /*86b0*/  PRMT R116, R116, 0x5410, R55 ;  /* 0x0000541074747816 */ /* 0x000fe20000000037 */
[----:B------:R-:W-:Y:S01]  /*86c0*/  HFMA2 R32, R91, R32, RZ.H0_H0 ;  /* 0x000000205b207231 */ /* 0x000fe200000400ff */
[----:B------:R-:W-:Y:S01]  /*86d0*/  PRMT R75, R75, 0x5410, R72 ;  /* 0x000054104b4b7816 */ /* 0x000fe20000000048 */
[-C--:B------:R-:W-:Y:S01]  /*86e0*/  HFMA2 R4, R98, R33.reuse, R4 ;  /* 0x0000002162047231 */ /* 0x080fe20000000004 */
[----:B------:R-:W-:Y:S02]  /*86f0*/  LOP3.LUT R72, R21, 0x3f, RZ, 0xc0, !PT ;  /* 0x0000003f15487812 */ /* 0x000fe400078ec0ff */
[----:B------:R-:W-:Y:S01]  /*8700*/  PRMT R45, R45, 0x5410, R44 ;  /* 0x000054102d2d7816 */ /* 0x000fe2000000002c */
[----:B------:R-:W-:Y:S01]  /*8710*/  HFMA2 R33, R116, R33, R32 ;  /* 0x0000002174217231 */ /* 0x000fe20000000020 */
[----:B------:R-:W-:Y:S01]  /*8720*/  LOP3.LUT R44, R23, 0x3f, RZ, 0xc0, !PT ;  /* 0x0000003f172c7812 */ /* 0x000fe200078ec0ff */
[-C--:B------:R-:W-:Y:S01]  /*8730*/  HFMA2.MMA R2, R77, R34.reuse, R2 ;  /* 0x000000224d027235 */ /* 0x080fe20000000002 */
[----:B-----5:R-:W-:Y:S01]  /*8740*/  PRMT R70, R70, 0x5410, R73 ;  /* 0x0000541046467816 */ /* 0x020fe20000000049 */
[----:B------:R-:W-:Y:S01]  /*8750*/  HFMA2.MMA R32, R79, R34, R42 ;  /* 0x000000224f207235 */ /* 0x000fe2000000002a */
[----:B------:R-:W-:-:S02]  /*8760*/  PRMT R74, R74, 0x5410, R81 ;  /* 0x000054104a4a7816 */ /* 0x000fc40000000051 */
[----:B------:R-:W-:Y:S02]  /*8770*/  IADD3 R73, R72, -0x20, RZ ;  /* 0xffffffe048497810 */ /* 0x000fe40007ffe0ff */
[----:B------:R-:W-:Y:S02]  /*8780*/  IADD3 R72, R44, -0x20, RZ ;  /* 0xffffffe02c487810 */ /* 0x000fe40007ffe0ff */
[----:B------:R-:W-:Y:S01]  /*8790*/  SHF.R.U32.HI R42, RZ, 0x6, R21 ;  /* 0x00000006ff2a7819 */ /* 0x000fe20000011615 */
[-C--:B------:R-:W-:Y:S01]  /*87a0*/  HFMA2 R4, R75, R34.reuse, R4 ;  /* 0x000000224b047231 */ /* 0x080fe20000000004 */
[----:B------:R-:W-:Y:S01]  /*87b0*/  PRMT R78, R78, 0x5410, R39 ;  /* 0x000054104e4e7816 */ /* 0x000fe20000000027 */
[----:B------:R-:W-:Y:S01]  /*87c0*/  HFMA2 R33, R71, R34, R33 ;  /* 0x0000002247217231 */ /* 0x000fe20000000021 */
[----:B0-----:R-:W-:Y:S02]  /*87d0*/  PRMT R76, R76, 0x5410, R69 ;  /* 0x000054104c4c7816 */ /* 0x001fe40000000045 */
[----:B------:R-:W-:Y:S01]  /*87e0*/  LOP3.LUT R44, R22, 0x3f, RZ, 0xc0, !PT ;  /* 0x0000003f162c7812 */ /* 0x000fe200078ec0ff */
[----:B------:R0:W-:Y:S01]  /*87f0*/  I2F.F16 R39, R68 ;  /* 0x0000004400277306 */ /* 0x0001e20000200c00 */
[----:B------:R-:W-:Y:S01]  /*8800*/  SHF.R.U32.HI R34, RZ, 0x6, R20 ;  /* 0x00000006ff227819 */ /* 0x000fe20000011614 */
[-C--:B------:R-:W-:Y:S01]  /*8810*/  HFMA2 R4, R78, R35.reuse, R4 ;  /* 0x000000234e047231 */ /* 0x080fe20000000004 */
[----:B------:R-:W-:Y:S01]  /*8820*/  IADD3 R69, R44, -0x20, RZ ;  /* 0xffffffe02c457810 */ /* 0x000fe20007ffe0ff */
[----:B------:R-:W-:Y:S01]  /*8830*/  HFMA2 R44, R76, R35, R33 ;  /* 0x000000234c2c7231 */ /* 0x000fe20000000021 */
[----:B0-----:R-:W-:Y:S01]  /*8840*/  LOP3.LUT R68, R42, 0x3f, RZ, 0xc0, !PT ;  /* 0x0000003f2a447812 */ /* 0x001fe200078ec0ff */
[----:B------:R-:W-:-:S02]  /*8850*/  HFMA2.MMA R42, R74, R35, R2 ;  /* 0x000000234a2a7235 */ /* 0x000fc40000000002 */
[----:B------:R-:W-:Y:S01]  /*8860*/  HFMA2.MMA R2, R70, R35, R32 ;  /* 0x0000002346027235 */ /* 0x000fe20000000020 */
[----:B------:R-:W-:Y:S01]  /*8870*/  LOP3.LUT R35, R34, 0x3f, RZ, 0xc0, !PT ;  /* 0x0000003f22237812 */ /* 0x000fe200078ec0ff */
[-C--:B------:R-:W-:Y:S02]  /*8880*/  HFMA2.MMA R32, R95, R28.reuse, RZ ;  /* 0x0000001c5f207235 */ /* 0x080fe400000000ff */
[----:B------:R-:W-:Y:S01]  /*8890*/  HFMA2.MMA R34, R105, R28, RZ ;  /* 0x0000001c69227235 */ /* 0x000fe200000000ff */
[----:B------:R-:W-:-:S05]  /*88a0*/  HFMA2 R33, R93, R28, RZ.H0_H0 ;  /* 0x0000001c5d217231 */ /* 0x000fca00000400ff */
[-C--:B------:R-:W-:Y:S02]  /*88b0*/  HFMA2.MMA R32, R104, R29.reuse, R32 ;  /* 0x0000001d68207235 */ /* 0x080fe40000000020 */
[----:B------:R-:W-:Y:S01]  /*88c0*/  HFMA2.MMA R34, R96, R29, R34 ;  /* 0x0000001d60227235 */ /* 0x000fe20000000022 */
[----:B------:R-:W-:Y:S01]  /*88d0*/  IADD3 R89, R35, -0x20, RZ ;  /* 0xffffffe023597810 */ /* 0x000fe20007ffe0ff */
[----:B------:R-:W-:-:S04]  /*88e0*/  HFMA2 R33, R98, R29, R33 ;  /* 0x0000001d62217231 */ /* 0x000fc80000000021 */
[-C--:B------:R-:W-:Y:S02]  /*88f0*/  HFMA2.MMA R32, R77, R30.reuse, R32 ;  /* 0x0000001e4d207235 */ /* 0x080fe40000000020 */
[----:B------:R-:W-:Y:S01]  /*8900*/  HFMA2.MMA R35, R79, R30, R34 ;  /* 0x0000001e4f237235 */ /* 0x000fe20000000022 */
[----:B------:R-:W-:Y:S01]  /*8910*/  IADD3 R68, R68, -0x20, RZ ;  /* 0xffffffe044447810 */ /* 0x000fe20007ffe0ff */
[----:B------:R-:W-:Y:S01]  /*8920*/  HFMA2 R33, R75, R30, R33 ;  /* 0x0000001e4b217231 */ /* 0x000fe20000000021 */
[----:B------:R-:W-:Y:S01]  /*8930*/  @!P0 IADD3 R102, R90, R109, RZ ;  /* 0x0000006d5a668210 */ /* 0x000fe20007ffe0ff */
[----:B------:R-:W-:Y:S01]  /*8940*/  HFMA2 R28, R91, R28, RZ.H0_H0 ;  /* 0x0000001c5b1c7231 */ /* 0x000fe200000400ff */
[----:B------:R0:W-:Y:S01]  /*8950*/  I2F.F16 R82, R68 ;  /* 0x0000004400527306 */ /* 0x0001e20000200c00 */
[-C--:B------:R-:W-:Y:S01]  /*8960*/  HFMA2.MMA R90, R74, R31.reuse, R32 ;  /* 0x0000001f4a5a7235 */ /* 0x080fe20000000020 */
[----:B------:R-:W-:Y:S02]  /*8970*/  HFMA2 R87, R78, R31, R33 ;  /* 0x0000001f4e577231 */ /* 0x000fe40000000021 */
[----:B------:R-:W-:Y:S01]  /*8980*/  HFMA2 R28, R116, R29, R28 ;  /* 0x0000001d741c7231 */ /* 0x000fe2000000001c */
[----:B0-----:R-:W-:-:S02]  /*8990*/  HFMA2.MMA R68, R70, R31, R35 ;  /* 0x0000001f46447235 */ /* 0x001fc40000000023 */
[----:B------:R-:W0:Y:S01]  /*89a0*/  LDS.128 R32, [UR5+0x10] ;  /* 0x00001005ff207984 */ /* 0x000e220008000c00 */
[----:B------:R-:W-:Y:S01]  /*89b0*/  SHF.R.U32.HI R81, RZ, 0x6, R23 ;  /* 0x00000006ff517819 */ /* 0x000fe20000011617 */
[----:B------:R-:W-:Y:S01]  /*89c0*/  HFMA2 R28, R71, R30, R28 ;  /* 0x0000001e471c7231 */ /* 0x000fe2000000001c */
[--C-:B------:R-:W-:Y:S02]  /*89d0*/  SHF.R.U32.HI R29, RZ, 0xc, R20.reuse ;  /* 0x0000000cff1d7819 */ /* 0x100fe40000011614 */
[----:B------:R-:W-:Y:S01]  /*89e0*/  LOP3.LUT R81, R81, 0x3f, RZ, 0xc0, !PT ;  /* 0x0000003f51517812 */ /* 0x000fe200078ec0ff */
[----:B------:R-:W-:Y:S01]  /*89f0*/  HFMA2 R92, R76, R31, R28 ;  /* 0x0000001f4c5c7231 */ /* 0x000fe2000000001c */
[----:B------:R-:W-:Y:S02]  /*8a00*/  LOP3.LUT R29, R29, 0x3f, RZ, 0xc0, !PT ;  /* 0x0000003f1d1d7812 */ /* 0x000fe400078ec0ff */
[----:B------:R-:W-:Y:S02]  /*8a10*/  SHF.R.U32.HI R28, RZ, 0x12, R20 ;  /* 0x00000012ff1c7819 */ /* 0x000fe40000011614 */
[----:B------:R-:W-:-:S02]  /*8a20*/  IADD3 R81, R81, -0x20, RZ ;  /* 0xffffffe051517810 */ /* 0x000fc40007ffe0ff */
[----:B------:R-:W-:Y:S01]  /*8a30*/  IADD3 R29, R29, -0x20, RZ ;  /* 0xffffffe01d1d7810 */ /* 0x000fe20007ffe0ff */
[----:B------:R-:W-:Y:S01]  /*8a40*/  I2F.F16 R55, R83 ;  /* 0x0000005300377306 */ /* 0x000fe20000200c00 */
[----:B------:R-:W-:Y:S02]  /*8a50*/  LOP3.LUT R28, R28, 0x3f, RZ, 0xc0, !PT ;  /* 0x0000003f1c1c7812 */ /* 0x000fe400078ec0ff */
[----:B------:R-:W-:Y:S02]  /*8a60*/  SHF.R.U32.HI R30, RZ, 0x18, R20 ;  /* 0x00000018ff1e7819 */ /* 0x000fe40000011614 */
[----:B------:R-:W-:-:S03]  /*8a70*/  IADD3 R28, R28, -0x20, RZ ;  /* 0xffffffe01c1c7810 */ /* 0x000fc60007ffe0ff */
[----:B------:R-:W-:Y:S01]  /*8a80*/  I2F.F16 R83, R81 ;  /* 0x0000005100537306 */ /* 0x000fe20000200c00 */
[----:B------:R-:W-:-:S07]  /*8a90*/  LOP3.LUT R30, R30, 0x3f, RZ, 0xc0, !PT ;  /* 0x0000003f1e1e7812 */ /* 0x000fce00078ec0ff */
[----:B------:R1:W-:Y:S02]  /*8aa0*/  I2F.F16 R81, R29 ;  /* 0x0000001d00517306 */ /* 0x0003e40000200c00 */
[----:B-1----:R-:W-:-:S06]  /*8ab0*/  SHF.R.U32.HI R29, RZ, 0xc, R21 ;  /* 0x0000000cff1d7819 */ /* 0x002fcc0000011615 */
[----:B------:R1:W-:Y:S01]  /*8ac0*/  I2F.F16 R88, R28 ;  /* 0x0000001c00587306 */ /* 0x0003e20000200c00 */
[----:B------:R-:W-:Y:S02]  /*8ad0*/  LOP3.LUT R29, R29, 0x3f, RZ, 0xc0, !PT ;  /* 0x0000003f1d1d7812 */ /* 0x000fe400078ec0ff */
[----:B------:R-:W-:Y:S02]  /*8ae0*/  @!P0 PRMT R100, R36, 0x7610, R100 ;  /* 0x0000761024648816 */ /* 0x000fe40000000064 */
[----:B-1----:R-:W-:-:S03]  /*8af0*/  SHF.R.U32.HI R28, RZ, 0x12, R21 ;  /* 0x00000012ff1c7819 */ /* 0x002fc60000011615 */
[----:B------:R-:W1:Y:S01]  /*8b00*/  I2F.F16 R57, R57 ;  /* 0x0000003900397306 */ /* 0x000e620000200c00 */
[----:B------:R-:W-:Y:S02]  /*8b10*/  IADD3 R85, R29, -0x20, RZ ;  /* 0xffffffe01d557810 */ /* 0x000fe40007ffe0ff */
[----:B------:R-:W-:Y:S02]  /*8b20*/  IADD3 R30, R30, -0x20, RZ ;  /* 0xffffffe01e1e7810 */ /* 0x000fe40007ffe0ff */
[----:B------:R-:W-:Y:S02]  /*8b30*/  LOP3.LUT R28, R28, 0x3f, RZ, 0xc0, !PT ;  /* 0x0000003f1c1c7812 */ /* 0x000fe400078ec0ff */
[----:B------:R-:W-:Y:S01]  /*8b40*/  SHF.R.U32.HI R29, RZ, 0x18, R21 ;  /* 0x00000018ff1d7819 */ /* 0x000fe20000011615 */
[----:B------:R-:W2:Y:S01]  /*8b50*/  I2F.F16 R67, R67 ;  /* 0x0000004300437306 */ /* 0x000ea20000200c00 */
[----:B------:R-:W-:Y:S02]  /*8b60*/  @!P0 PRMT R100, R100, 0x7610, R36 ;  /* 0x0000761064648816 */ /* 0x000fe40000000024 */
[----:B------:R-:W-:-:S02]  /*8b70*/  IADD3 R84, R28, -0x20, RZ ;  /* 0xffffffe01c547810 */ /* 0x000fc40007ffe0ff */
[----:B------:R-:W-:-:S03]  /*8b80*/  LOP3.LUT R36, R29, 0x3f, RZ, 0xc0, !PT ;  /* 0x0000003f1d247812 */ /* 0x000fc600078ec0ff */
[----:B------:R5:W-:Y:S01]  /*8b90*/  I2F.F16 R86, R30 ;  /* 0x0000001e00567306 */ /* 0x000be20000200c00 */
[----:B0-----:R-:W-:-:S07]  /*8ba0*/  HFMA2.MMA R90, R45, R32, R90 ;  /* 0x000000202d5a7235 */ /* 0x001fce000000005a */
[----:B------:R-:W0:Y:S01]  /*8bb0*/  I2F.F16 R59, R59 ;  /* 0x0000003b003b7306 */ /* 0x000e220000200c00 */
[----:B-----5:R-:W5:Y:S07]  /*8bc0*/  LDS.128 R28, [UR5+0x100] ;  /* 0x00010005ff1c7984 */ /* 0x020f6e0008000c00 */
[----:B------:R-:W3:Y:S01]  /*8bd0*/  I2F.F16 R61, R61 ;  /* 0x0000003d003d7306 */ /* 0x000ee20000200c00 */
[----:B------:R-:W-:Y:S01]  /*8be0*/  HFMA2.MMA R68, R3, R32, R68 ;  /* 0x0000002003447235 */ /* 0x000fe20000000044 */
[----:B-1----:R-:W-:-:S02]  /*8bf0*/  PRMT R56, R56, 0x5410, R57 ;  /* 0x0000541038387816 */ /* 0x002fc40000000039 */
[----:B--2---:R-:W-:-:S04]  /*8c00*/  PRMT R54, R54, 0x5410, R67 ;  /* 0x0000541036367816 */ /* 0x004fc80000000043 */
[----:B------:R-:W-:Y:S01]  /*8c10*/  I2F.F16 R49, R49 ;  /* 0x0000003100317306 */ /* 0x000fe20000200c00 */
[----:B------:R-:W-:-:S07]  /*8c20*/  @!P0 PRMT R99, R37, 0x7610, R99 ;  /* 0x0000761025638816 */ /* 0x000fce0000000063 */
[----:B------:R-:W1:Y:S01]  /*8c30*/  I2F.F16 R38, R38 ;  /* 0x0000002600267306 */ /* 0x000e620000200c00 */
[----:B------:R-:W-:Y:S01]  /*8c40*/  @!P0 PRMT R99, R99, 0x7610, R37 ;  /* 0x0000761063638816 */ /* 0x000fe20000000025 */
[----:B------:R-:W-:Y:S01]  /*8c50*/  HFMA2.MMA R90, R56, R33, R90 ;  /* 0x00000021385a7235 */ /* 0x000fe2000000005a */
[----:B0-----:R-:W-:-:S05]  /*8c60*/  PRMT R58, R58, 0x5410, R59 ;  /* 0x000054103a3a7816 */ /* 0x001fca000000003b */
[----:B------:R-:W0:Y:S01]  /*8c70*/  I2F.F16 R50, R50 ;  /* 0x0000003200327306 */ /* 0x000e220000200c00 */
[----:B---3--:R-:W-:Y:S01]  /*8c80*/  PRMT R60, R60, 0x5410, R61 ;  /* 0x000054103c3c7816 */ /* 0x008fe2000000003d */
[----:B------:R-:W-:Y:S01]  /*8c90*/  HFMA2.MMA R68, R54, R33, R68 ;  /* 0x0000002136447235 */ /* 0x000fe20000000044 */
[----:B------:R-:W-:-:S05]  /*8ca0*/  IADD3 R37, R36, -0x20, RZ ;  /* 0xffffffe024257810 */ /* 0x000fca0007ffe0ff */
[----:B------:R-:W2:Y:S01]  /*8cb0*/  I2F.F16 R48, R48 ;  /* 0x0000003000307306 */ /* 0x000ea20000200c00 */
[----:B------:R-:W-:Y:S01]  /*8cc0*/  PRMT R53, R53, 0x5410, R64 ;  /* 0x0000541035357816 */ /* 0x000fe20000000040 */
[----:B------:R-:W-:-:S06]  /*8cd0*/  HFMA2 R36, R15, R32, R87 ;  /* 0x000000200f247231 */ /* 0x000fcc0000000057 */
[----:B------:R-:W3:Y:S01]  /*8ce0*/  I2F.F16 R52, R52 ;  /* 0x0000003400347306 */ /* 0x000ee20000200c00 */
[----:B------:R-:W-:Y:S01]  /*8cf0*/  HFMA2 R92, R43, R32, R92 ;  /* 0x000000202b5c7231 */ /* 0x000fe2000000005c */
[----:B------:R-:W-:-:S06]  /*8d00*/  PRMT R47, R47, 0x5410, R62 ;  /* 0x000054102f2f7816 */ /* 0x000fcc000000003e */
[----:B------:R-:W4:Y:S01]  /*8d10*/  I2F.F16 R46, R46 ;  /* 0x0000002e002e7306 */ /* 0x000f220000200c00 */
[----:B------:R-:W-:Y:S01]  /*8d20*/  SHF.R.U32.HI R32, RZ, 0xc, R22 ;  /* 0x0000000cff207819 */ /* 0x000fe20000011616 */
[-C--:B------:R-:W-:Y:S01]  /*8d30*/  HFMA2 R36, R58, R33.reuse, R36 ;  /* 0x000000213a247231 */ /* 0x080fe20000000024 */
[----:B------:R-:W-:Y:S01]  /*8d40*/  PRMT R51, R51, 0x5410, R66 ;  /* 0x0000541033337816 */ /* 0x000fe20000000042 */
[----:B------:R-:W-:Y:S01]  /*8d50*/  HFMA2 R92, R60, R33, R92 ;  /* 0x000000213c5c7231 */ /* 0x000fe2000000005c */
[----:B-1----:R-:W-:Y:S02]  /*8d60*/  PRMT R49, R49, 0x5410, R38 ;  /* 0x0000541031317816 */ /* 0x002fe40000000026 */
[----:B------:R-:W-:Y:S01]  /*8d70*/  LOP3.LUT R33, R32, 0x3f, RZ, 0xc0, !PT ;  /* 0x0000003f20217812 */ /* 0x000fe200078ec0ff */
[-C--:B------:R-:W-:Y:S02]  /*8d80*/  HFMA2.MMA R32, R53, R34.reuse, R90 ;  /* 0x0000002235207235 */ /* 0x080fe4000000005a */
[----:B------:R-:W-:Y:S01]  /*8d90*/  HFMA2.MMA R68, R47, R34, R68 ;  /* 0x000000222f447235 */ /* 0x000fe20000000044 */
[----:B0-----:R-:W-:Y:S01]  /*8da0*/  PRMT R50, R63, 0x5410, R50 ;  /* 0x000054103f327816 */ /* 0x001fe20000000032 */
[-C--:B------:R-:W-:Y:S01]  /*8db0*/  HFMA2 R36, R51, R34.reuse, R36 ;  /* 0x0000002233247231 */ /* 0x080fe20000000024 */
[----:B--2---:R-:W-:Y:S01]  /*8dc0*/  PRMT R48, R65, 0x5410, R48 ;  /* 0x0000541041307816 */ /* 0x004fe20000000030 */
[----:B------:R-:W-:Y:S01]  /*8dd0*/  HFMA2 R92, R49, R34, R92 ;  /* 0x00000022315c7231 */ /* 0x000fe2000000005c */
[----:B---3--:R-:W-:-:S02]  /*8de0*/  PRMT R52, R55, 0x5410, R52 ;  /* 0x0000541037347816 */ /* 0x008fc40000000034 */
[----:B----4-:R-:W-:Y:S02]  /*8df0*/  PRMT R46, R39, 0x5410, R46 ;  /* 0x00005410272e7816 */ /* 0x010fe4000000002e */
[--C-:B------:R-:W-:Y:S02]  /*8e00*/  SHF.R.U32.HI R34, RZ, 0x12, R22.reuse ;  /* 0x00000012ff227819 */ /* 0x100fe40000011616 */
[----:B------:R-:W-:Y:S01]  /*8e10*/  SHF.R.U32.HI R38, RZ, 0x6, R22 ;  /* 0x00000006ff267819 */ /* 0x000fe20000011616 */
[----:B------:R0:W-:Y:S01]  /*8e20*/  I2F.F16 R87, R37 ;  /* 0x0000002500577306 */ /* 0x0001e20000200c00 */
[-C--:B------:R-:W-:Y:S01]  /*8e30*/  HFMA2 R36, R48, R35.reuse, R36 ;  /* 0x0000002330247231 */ /* 0x080fe20000000024 */
[----:B------:R-:W-:Y:S01]  /*8e40*/  IADD3 R97, R33, -0x20, RZ ;  /* 0xffffffe021617810 */ /* 0x000fe20007ffe0ff */
[-C--:B------:R-:W-:Y:S01]  /*8e50*/  HFMA2.MMA R57, R50, R35.reuse, R32 ;  /* 0x0000002332397235 */ /* 0x080fe20000000020 */
[----:B------:R-:W-:Y:S01]  /*8e60*/  HFMA2 R61, R46, R35, R92 ;  /* 0x000000232e3d7231 */ /* 0x000fe2000000005c */
[----:B------:R-:W-:Y:S01]  /*8e70*/  HFMA2.MMA R59, R52, R35, R68 ;  /* 0x00000023343b7235 */ /* 0x000fe20000000044 */
[----:B------:R-:W-:-:S02]  /*8e80*/  LOP3.LUT R38, R38, 0x3f, RZ, 0xc0, !PT ;  /* 0x0000003f26267812 */ /* 0x000fc400078ec0ff */
[----:B0-----:R-:W-:Y:S02]  /*8e90*/  LOP3.LUT R37, R34, 0x3f, RZ, 0xc0, !PT ;  /* 0x0000003f22257812 */ /* 0x001fe400078ec0ff */
[----:B------:R-:W0:Y:S01]  /*8ea0*/  LDS.128 R32, [UR5+0x110] ;  /* 0x00011005ff207984 */ /* 0x000e220008000c00 */
[----:B------:R-:W-:Y:S01]  /*8eb0*/  HADD2 R55, R36.H0_H0, R36.H1_H1 ;  /* 0x3000002424377230 */ /* 0x000fe20000000800 */
[----:B------:R-:W-:Y:S02]  /*8ec0*/  SHF.R.U32.HI R36, RZ, 0xc, R23 ;  /* 0x0000000cff247819 */ /* 0x000fe40000011617 */
[----:B------:R-:W-:Y:S02]  /*8ed0*/  IADD3 R38, R38, -0x20, RZ ;  /* 0xffffffe026267810 */ /* 0x000fe40007ffe0ff */
[----:B------:R-:W-:Y:S01]  /*8ee0*/  LOP3.LUT R39, R36, 0x3f, RZ, 0xc0, !PT ;  /* 0x0000003f24277812 */ /* 0x000fe200078ec0ff */
[----:B-----5:R-:W-:Y:S01]  /*8ef0*/  HFMA2.MMA R36, R95, R28, RZ ;  /* 0x0000001c5f247235 */ /* 0x020fe200000000ff */
[----:B------:R1:W-:Y:S01]  /*8f00*/  I2F.F16 R90, R38 ;  /* 0x00000026005a7306 */ /* 0x0003e20000200c00 */
[----:B------:R-:W-:-:S02]  /*8f10*/  IADD3 R94, R37, -0x20, RZ ;  /* 0xffffffe0255e7810 */ /* 0x000fc40007ffe0ff */
[----:B------:R-:W-:Y:S02]  /*8f20*/  SHF.R.U32.HI R37, RZ, 0x12, R23 ;  /* 0x00000012ff257819 */ /* 0x000fe40000011617 */
[----:B-1----:R-:W-:Y:S02]  /*8f30*/  SHF.R.U32.HI R38, RZ, 0x18, R22 ;  /* 0x00000018ff267819 */ /* 0x002fe40000011616 */
[----:B------:R-:W-:Y:S02]  /*8f40*/  HFMA2.MMA R36, R104, R29, R36 ;  /* 0x0000001d68247235 */ /* 0x000fe40000000024 */
[----:B------:R-:W-:Y:S02]  /*8f50*/  LOP3.LUT R38, R38, 0x3f, RZ, 0xc0, !PT ;  /* 0x0000003f26267812 */ /* 0x000fe400078ec0ff */
[----:B------:R-:W-:Y:S01]  /*8f60*/  LOP3.LUT R62, R37, 0x3f, RZ, 0xc0, !PT ;  /* 0x0000003f253e7812 */ /* 0x000fe200078ec0ff */
[-C--:B------:R-:W-:Y:S01]  /*8f70*/  HFMA2 R37, R93, R28.reuse, RZ.H0_H0 ;  /* 0x0000001c5d257231 */ /* 0x080fe200000400ff */
[----:B------:R-:W-:Y:S01]  /*8f80*/  IADD3 R92, R38, -0x20, RZ ;  /* 0xffffffe0265c7810 */ /* 0x000fe20007ffe0ff */
[----:B------:R-:W-:Y:S01]  /*8f90*/  HFMA2.MMA R38, R105, R28, RZ ;  /* 0x0000001c69267235 */ /* 0x000fe200000000ff */
[----:B------:R-:W-:Y:S01]  /*8fa0*/  HFMA2 R28, R91, R28, RZ.H0_H0 ;  /* 0x0000001c5b1c7231 */ /* 0x000fe200000400ff */
[----:B------:R-:W-:-:S03]  /*8fb0*/  IADD3 R106, R39, -0x20, RZ ;  /* 0xffffffe0276a7810 */ /* 0x000fc60007ffe0ff */
[-C--:B------:R-:W-:Y:S01]  /*8fc0*/  HFMA2 R39, R116, R29.reuse, R28 ;  /* 0x0000001d74277231 */ /* 0x080fe2000000001c */
[----:B------:R-:W-:Y:S02]  /*8fd0*/  HFMA2.MMA R28, R77, R30, R36 ;  /* 0x0000001e4d1c7235 */ /* 0x000fe40000000024 */
[----:B------:R-:W-:Y:S01]  /*8fe0*/  HFMA2.MMA R38, R96, R29, R38 ;  /* 0x0000001d60267235 */ /* 0x000fe20000000026 */
[----:B------:R-:W-:-:S05]  /*8ff0*/  HFMA2 R37, R98, R29, R37 ;  /* 0x0000001d62257231 */ /* 0x000fca0000000025 */
[----:B------:R-:W-:Y:S01]  /*9000*/  HFMA2.MMA R28, R74, R31, R28 ;  /* 0x0000001f4a1c7235 */ /* 0x000fe2000000001c */
[----:B------:R-:W-:Y:S01]  /*9010*/  IADD3 R107, R62, -0x20, RZ ;  /* 0xffffffe03e6b7810 */ /* 0x000fe20007ffe0ff */
[-C--:B------:R-:W-:Y:S01]  /*9020*/  HFMA2 R29, R75, R30.reuse, R37 ;  /* 0x0000001e4b1d7231 */ /* 0x080fe20000000025 */
[----:B------:R-:W-:Y:S01]  /*9030*/  HFMA2.MMA R62, R79, R30, R38 ;  /* 0x0000001e4f3e7235 */ /* 0x000fe20000000026 */
[----:B------:R-:W-:Y:S02]  /*9040*/  HFMA2 R30, R71, R30, R39 ;  /* 0x0000001e471e7231 */ /* 0x000fe40000000027 */
[----:B------:R-:W1:Y:S02]  /*9050*/  LDS.128 R36, [UR5+0x180] ;  /* 0x00018005ff247984 */ /* 0x000e640008000c00 */
[----:B0-----:R-:W-:Y:S01]  /*9060*/  HFMA2.MMA R28, R45, R32, R28 ;  /* 0x000000202d1c7235 */ /* 0x001fe2000000001c */
[-C--:B------:R-:W-:Y:S02]  /*9070*/  HFMA2 R29, R78, R31.reuse, R29 ;  /* 0x0000001f4e1d7231 */ /* 0x080fe4000000001d */
[----:B------:R-:W-:-:S05]  /*9080*/  HFMA2 R30, R76, R31, R30 ;  /* 0x0000001f4c1e7231 */ /* 0x000fca000000001e */
[----:B------:R-:W-:Y:S01]  /*9090*/  HFMA2.MMA R28, R56, R33, R28 ;  /* 0x00000021381c7235 */ /* 0x000fe2000000001c */
[-C--:B------:R-:W-:Y:S01]  /*90a0*/  HFMA2 R29, R15, R32.reuse, R29 ;  /* 0x000000200f1d7231 */ /* 0x080fe2000000001d */
[----:B------:R-:W-:Y:S01]  /*90b0*/  HFMA2.MMA R62, R70, R31, R62 ;  /* 0x0000001f463e7235 */ /* 0x000fe2000000003e */
[----:B------:R-:W-:-:S05]  /*90c0*/  HFMA2 R30, R43, R32, R30 ;  /* 0x000000202b1e7231 */ /* 0x000fca000000001e */
[----:B------:R-:W-:Y:S01]  /*90d0*/  HFMA2.MMA R28, R53, R34, R28 ;  /* 0x00000022351c7235 */ /* 0x000fe2000000001c */
[----:B------:R-:W-:Y:S01]  /*90e0*/  SHF.R.U32.HI R63, RZ, 0x18, R23 ;  /* 0x00000018ff3f7819 */ /* 0x000fe20000011617 */
[-C--:B------:R-:W-:Y:S02]  /*90f0*/  HFMA2 R29, R58, R33.reuse, R29 ;  /* 0x000000213a1d7231 */ /* 0x080fe4000000001d */
[----:B------:R-:W-:Y:S01]  /*9100*/  HFMA2 R30, R60, R33, R30 ;  /* 0x000000213c1e7231 */ /* 0x000fe2000000001e */
[----:B------:R-:W-:Y:S01]  /*9110*/  LOP3.LUT R63, R63, 0x3f, RZ, 0xc0, !PT ;  /* 0x0000003f3f3f7812 */ /* 0x000fe200078ec0ff */
[-C--:B------:R-:W-:Y:S02]  /*9120*/  HFMA2 R29, R51, R34.reuse, R29 ;  /* 0x00000022331d7231 */ /* 0x080fe4000000001d */
[----:B------:R-:W-:Y:S01]  /*9130*/  HFMA2.MMA R28, R50, R35, R28 ;  /* 0x00000023321c7235 */ /* 0x000fe2000000001c */
[----:B------:R-:W-:Y:S01]  /*9140*/  HFMA2 R30, R49, R34, R30 ;  /* 0x00000022311e7231 */ /* 0x000fe2000000001e */
[----:B------:R-:W-:Y:S01]  /*9150*/  HFMA2.MMA R62, R3, R32, R62 ;  /* 0x00000020033e7235 */ /* 0x000fe2000000003e */
[----:B------:R-:W-:Y:S01]  /*9160*/  IADD3 R63, R63, -0x20, RZ ;  /* 0xffffffe03f3f7810 */ /* 0x000fe20007ffe0ff */
[----:B------:R-:W-:-:S02]  /*9170*/  HFMA2 R29, R48, R35, R29 ;  /* 0x00000023301d7231 */ /* 0x000fc4000000001d */
[----:B------:R-:W-:Y:S01]  /*9180*/  HFMA2 R30, R46, R35, R30 ;  /* 0x000000232e1e7231 */ /* 0x000fe2000000001e */
[----:B------:R0:W-:Y:S01]  /*9190*/  I2F.F16 R111, R63 ;  /* 0x0000003f006f7306 */ /* 0x0001e20000200c00 */
[----:B------:R-:W-:Y:S02]  /*91a0*/  HADD2 R64, R29.H0_H0, R29.H1_H1 ;  /* 0x3000001d1d407230 */ /* 0x000fe40000000800 */
[----:B------:R-:W-:Y:S01]  /*91b0*/  HFMA2.MMA R62, R54, R33, R62 ;  /* 0x00000021363e7235 */ /* 0x000fe2000000003e */
[----:B------:R-:W-:Y:S02]  /*91c0*/  HADD2 R65, R30.H0_H0, R30.H1_H1 ;  /* 0x3000001e1e417230 */ /* 0x000fe40000000800 */
[----:B0-----:R-:W-:Y:S02]  /*91d0*/  HADD2 R63, R28.H0_H0, R28.H1_H1 ;  /* 0x3000001c1c3f7230 */ /* 0x001fe40000000800 */
[----:B------:R-:W0:Y:S01]  /*91e0*/  LDS.128 R28, [UR5+0x190] ;  /* 0x00019005ff1c7984 */ /* 0x000e220008000c00 */
[----:B------:R-:W-:-:S02]  /*91f0*/  SHF.R.U32 R20, R20, 0x1e, R16 ;  /* 0x0000001e14147819 */ /* 0x000fc40000001610 */
[----:B------:R-:W-:Y:S01]  /*9200*/  SHF.R.U32 R21, R21, 0x1e, R17 ;  /* 0x0000001e15157819 */ /* 0x000fe20000001611 */
[----:B------:R-:W-:Y:S01]  /*9210*/  HFMA2.MMA R62, R47, R34, R62 ;  /* 0x000000222f3e7235 */ /* 0x000fe2000000003e */
[----:B------:R-:W-:Y:S01]  /*9220*/  LOP3.LUT R20, R20, 0x3f, RZ, 0xc0, !PT ;  /* 0x0000003f14147812 */ /* 0x000fe200078ec0ff */
[-C--:B-1----:R-:W-:Y:S01]  /*9230*/  HFMA2.MMA R34, R95, R36.reuse, RZ ;  /* 0x000000245f227235 */ /* 0x082fe200000000ff */
[----:B------:R-:W-:Y:S01]  /*9240*/  LOP3.LUT R21, R21, 0x3f, RZ, 0xc0, !PT ;  /* 0x0000003f15157812 */ /* 0x000fe200078ec0ff */
[----:B------:R-:W-:Y:S01]  /*9250*/  HFMA2.MMA R115, R105, R36, RZ ;  /* 0x0000002469737235 */ /* 0x000fe200000000ff */
[----:B------:R-:W-:Y:S02]  /*9260*/  SHF.R.U32 R33, R22, 0x1e, R18 ;  /* 0x0000001e16217819 */ /* 0x000fe40000001612 */
[----:B------:R-:W-:Y:S02]  /*9270*/  SHF.R.U32 R32, R23, 0x1e, R19 ;  /* 0x0000001e17207819 */ /* 0x000fe40000001613 */
[----:B------:R-:W-:-:S02]  /*9280*/  IADD3 R113, R20, -0x20, RZ ;  /* 0xffffffe014717810 */ /* 0x000fc40007ffe0ff */
[----:B------:R-:W-:Y:S01]  /*9290*/  IADD3 R118, R21, -0x20, RZ ;  /* 0xffffffe015767810 */ /* 0x000fe20007ffe0ff */
[----:B------:R-:W-:Y:S01]  /*92a0*/  HFMA2.MMA R34, R104, R37, R34 ;  /* 0x0000002568227235 */ /* 0x000fe20000000022 */
[----:B------:R-:W1:Y:S01]  /*92b0*/  LDS.128 R20, [UR5+0x200] ;  /* 0x00020005ff147984 */ /* 0x000e620008000c00 */
[----:B------:R-:W-:Y:S01]  /*92c0*/  HFMA2.MMA R62, R52, R35, R62 ;  /* 0x00000023343e7235 */ /* 0x000fe2000000003e */
[-C--:B------:R-:W-:Y:S02]  /*92d0*/  HFMA2 R35, R93, R36.reuse, RZ.H0_H0 ;  /* 0x000000245d237231 */ /* 0x080fe400000400ff */
[----:B------:R-:W-:Y:S01]  /*92e0*/  HFMA2 R36, R91, R36, RZ.H0_H0 ;  /* 0x000000245b247231 */ /* 0x000fe200000400ff */
[----:B------:R-:W-:Y:S01]  /*92f0*/  HFMA2.MMA R115, R96, R37, R115 ;  /* 0x0000002560737235 */ /* 0x000fe20000000073 */
[-C--:B------:R-:W-:Y:S02]  /*9300*/  HFMA2 R35, R98, R37.reuse, R35 ;  /* 0x0000002562237231 */ /* 0x080fe40000000023 */
[----:B------:R-:W-:Y:S01]  /*9310*/  HFMA2 R36, R116, R37, R36 ;  /* 0x0000002574247231 */ /* 0x000fe20000000024 */
[----:B------:R-:W-:Y:S01]  /*9320*/  HFMA2.MMA R37, R77, R38, R34 ;  /* 0x000000264d257235 */ /* 0x000fe20000000022 */
[----:B------:R-:W-:-:S02]  /*9330*/  LOP3.LUT R117, R33, 0x3f, RZ, 0xc0, !PT ;  /* 0x0000003f21757812 */ /* 0x000fc400078ec0ff */
[----:B------:R-:W-:Y:S01]  /*9340*/  LOP3.LUT R33, R32, 0x3f, RZ, 0xc0, !PT ;  /* 0x0000003f20217812 */ /* 0x000fe200078ec0ff */
[----:B------:R-:W-:-:S04]  /*9350*/  HFMA2 R32, R75, R38, R35 ;  /* 0x000000264b207231 */ /* 0x000fc80000000023 */
[----:B------:R-:W-:Y:S02]  /*9360*/  HFMA2.MMA R37, R74, R39, R37 ;  /* 0x000000274a257235 */ /* 0x000fe40000000025 */
[----:B------:R-:W-:Y:S01]  /*9370*/  HFMA2.MMA R35, R79, R38, R115 ;  /* 0x000000264f237235 */ /* 0x000fe20000000073 */
[----:B------:R-:W-:Y:S01]  /*9380*/  HFMA2 R38, R71, R38, R36 ;  /* 0x0000002647267231 */ /* 0x000fe20000000024 */
[----:B------:R-:W-:Y:S01]  /*9390*/  IADD3 R120, R33, -0x20, RZ ;  /* 0xffffffe021787810 */ /* 0x000fe20007ffe0ff */
[-C--:B------:R-:W-:Y:S01]  /*93a0*/  HFMA2 R32, R78, R39.reuse, R32 ;  /* 0x000000274e207231 */ /* 0x080fe20000000020 */
[----:B------:R-:W-:Y:S02]  /*93b0*/  SHF.R.U32.HI R33, RZ, 0xa, R16 ;  /* 0x0000000aff217819 */ /* 0x000fe40000011610 */
[----:B0-----:R-:W-:Y:S01]  /*93c0*/  HFMA2.MMA R37, R45, R28, R37 ;  /* 0x0000001c2d257235 */ /* 0x001fe20000000025 */
[----:B------:R-:W-:Y:S01]  /*93d0*/  HFMA2 R38, R76, R39, R38 ;  /* 0x000000274c267231 */ /* 0x000fe20000000026 */
[----:B------:R-:W-:Y:S01]  /*93e0*/  HFMA2.MMA R35, R70, R39, R35 ;  /* 0x0000002746237235 */ /* 0x000fe20000000023 */
[-C--:B------:R-:W-:Y:S01]  /*93f0*/  HFMA2 R32, R15, R28.reuse, R32 ;  /* 0x0000001c0f207231 */ /* 0x080fe20000000020 */
[----:B------:R-:W-:Y:S01]  /*9400*/  LOP3.LUT R33, R33, 0x3f, RZ, 0xc0, !PT ;  /* 0x0000003f21217812 */ /* 0x000fe200078ec0ff */
[----:B------:R-:W-:-:S03]  /*9410*/  HFMA2 R39, R43, R28, R38 ;  /* 0x0000001c2b277231 */ /* 0x000fc60000000026 */
[----:B------:R-:W-:Y:S01]  /*9420*/  HFMA2.MMA R38, R56, R29, R37 ;  /* 0x0000001d38267235 */ /* 0x000fe20000000025 */
[----:B------:R-:W-:Y:S01]  /*9430*/  HFMA2 R37, R58, R29, R32 ;  /* 0x0000001d3a257231 */ /* 0x000fe20000000020 */
[----:B------:R-:W-:Y:S02]  /*9440*/  IADD3 R33, R33, -0x20, RZ ;  /* 0xffffffe021217810 */ /* 0x000fe40007ffe0ff */
[--C-:B------:R-:W-:Y:S02]  /*9450*/  SHF.R.U32.HI R32, RZ, 0x16, R16.reuse ;  /* 0x00000016ff207819 */ /* 0x100fe40000011610 */
[----:B------:R-:W-:Y:S01]  /*9460*/  SHF.R.U32.HI R34, RZ, 0x4, R16 ;  /* 0x00000004ff227819 */ /* 0x000fe20000011610 */
[----:B------:R-:W-:Y:S01]  /*9470*/  HFMA2.MMA R35, R3, R28, R35 ;  /* 0x0000001c03237235 */ /* 0x000fe20000000023 */
[----:B------:R-:W-:Y:S01]  /*9480*/  LOP3.LUT R32, R32, 0x3f, RZ, 0xc0, !PT ;  /* 0x0000003f20207812 */ /* 0x000fe200078ec0ff */
[----:B------:R0:W-:Y:S01]  /*9490*/  I2F.F16 R28, R33 ;  /* 0x00000021001c7306 */ /* 0x0001e20000200c00 */
[----:B------:R-:W-:Y:S01]  /*94a0*/  LOP3.LUT R34, R34, 0x3f, RZ, 0xc0, !PT ;  /* 0x0000003f22227812 */ /* 0x000fe200078ec0ff */
[-C--:B-1----:R-:W-:Y:S01]  /*94b0*/  HFMA2.MMA R95, R95, R20.reuse, RZ ;  /* 0x000000145f5f7235 */ /* 0x082fe200000000ff */
[-C--:B------:R-:W-:Y:S01]  /*94c0*/  HFMA2 R93, R93, R20.reuse, RZ.H0_H0 ;  /* 0x000000145d5d7231 */ /* 0x080fe200000400ff */
[----:B------:R-:W-:Y:S01]  /*94d0*/  HFMA2.MMA R105, R105, R20, RZ ;  /* 0x0000001469697235 */ /* 0x000fe200000000ff */
[----:B------:R-:W-:Y:S01]  /*94e0*/  HFMA2 R91, R91, R20, RZ.H0_H0 ;  /* 0x000000145b5b7231 */ /* 0x000fe200000400ff */
[----:B------:R-:W-:-:S02]  /*94f0*/  IADD3 R117, R117, -0x20, RZ ;  /* 0xffffffe075757810 */ /* 0x000fc40007ffe0ff */
[--C-:B0-----:R-:W-:Y:S02]  /*9500*/  SHF.R.U32.HI R33, RZ, 0x4, R17.reuse ;  /* 0x00000004ff217819 */ /* 0x101fe40000011611 */
[----:B------:R-:W-:Y:S02]  /*9510*/  IADD3 R20, R32, -0x20, RZ ;  /* 0xffffffe020147810 */ /* 0x000fe40007ffe0ff */
[----:B------:R-:W-:Y:S02]  /*9520*/  IADD3 R34, R34, -0x20, RZ ;  /* 0xffffffe022227810 */ /* 0x000fe40007ffe0ff */
[----:B------:R-:W-:Y:S02]  /*9530*/  LOP3.LUT R33, R33, 0x3f, RZ, 0xc0, !PT ;  /* 0x0000003f21217812 */ /* 0x000fe400078ec0ff */
[----:B------:R-:W-:Y:S01]  /*9540*/  SHF.R.U32.HI R32, RZ, 0xa, R17 ;  /* 0x0000000aff207819 */ /* 0x000fe20000011611 */
[----:B------:R-:W-:Y:S01]  /*9550*/  I2F.F16 R115, R117 ;  /* 0x0000007500737306 */ /* 0x000fe20000200c00 */
[----:B------:R-:W-:Y:S01]  /*9560*/  HFMA2.MMA R104, R104, R21, R95 ;  /* 0x0000001568687235 */ /* 0x000fe2000000005f */
[----:B------:R-:W-:Y:S01]  /*9570*/  HFMA2 R98, R98, R21, R93 ;  /* 0x0000001562627231 */ /* 0x000fe2000000005d */
[----:B------:R-:W-:Y:S01]  /*9580*/  HFMA2.MMA R36, R54, R29, R35 ;  /* 0x0000001d36247235 */ /* 0x000fe20000000023 */
[----:B------:R-:W-:-:S02]  /*9590*/  IADD3 R93, R33, -0x20, RZ ;  /* 0xffffffe0215d7810 */ /* 0x000fc40007ffe0ff */
[----:B------:R-:W-:Y:S02]  /*95a0*/  LOP3.LUT R95, R32, 0x3f, RZ, 0xc0, !PT ;  /* 0x0000003f205f7812 */ /* 0x000fe400078ec0ff */
[----:B------:R0:W-:Y:S02]  /*95b0*/  I2F.F16 R117, R34 ;  /* 0x0000002200757306 */ /* 0x0001e40000200c00 */
[----:B0-----:R-:W0:Y:S01]  /*95c0*/  LDS.128 R32, [UR5+0x210] ;  /* 0x00021005ff207984 */ /* 0x001e220008000c00 */
[----:B------:R-:W-:Y:S02]  /*95d0*/  HFMA2.MMA R96, R96, R21, R105 ;  /* 0x0000001560607235 */ /* 0x000fe40000000069 */
[----:B------:R-:W-:-:S06]  /*95e0*/  HFMA2.MMA R77, R77, R22, R104 ;  /* 0x000000164d4d7235 */ /* 0x000fcc0000000068 */
[----:B------:R-:W-:Y:S02]  /*95f0*/  HFMA2.MMA R96, R79, R22, R96 ;  /* 0x000000164f607235 */ /* 0x000fe40000000060 */
[----:B------:R-:W-:Y:S01]  /*9600*/  HFMA2.MMA R77, R74, R23, R77 ;  /* 0x000000174a4d7235 */ /* 0x000fe2000000004d */
[----:B------:R-:W-:-:S05]  /*9610*/  HFMA2 R116, R116, R21, R91 ;  /* 0x0000001574747231 */ /* 0x000fca000000005b */
[----:B------:R-:W-:Y:S01]  /*9620*/  HFMA2.MMA R96, R70, R23, R96 ;  /* 0x0000001746607235 */ /* 0x000fe20000000060 */
[-C--:B------:R-:W-:Y:S01]  /*9630*/  HFMA2 R98, R75, R22.reuse, R98 ;  /* 0x000000164b627231 */ /* 0x080fe20000000062 */
[-C--:B------:R-:W-:Y:S01]  /*9640*/  HFMA2.MMA R38, R53, R30.reuse, R38 ;  /* 0x0000001e35267235 */ /* 0x080fe20000000026 */
[----:B------:R-:W-:Y:S01]  /*9650*/  HFMA2 R116, R71, R22, R116 ;  /* 0x0000001647747231 */ /* 0x000fe20000000074 */
[----:B------:R-:W-:Y:S01]  /*9660*/  HFMA2.MMA R91, R47, R30, R36 ;  /* 0x0000001e2f5b7235 */ /* 0x000fe20000000024 */
[-C--:B------:R-:W-:Y:S02]  /*9670*/  HFMA2 R98, R78, R23.reuse, R98 ;  /* 0x000000174e627231 */ /* 0x080fe40000000062 */
[----:B------:R-:W-:Y:S01]  /*9680*/  HFMA2 R116, R76, R23, R116 ;  /* 0x000000174c747231 */ /* 0x000fe20000000074 */
[----:B------:R-:W1:Y:S02]  /*9690*/  I2F.F16 R72, R72 ;  /* 0x0000004800487306 */ /* 0x000e640000200c00 */
[-C--:B------:R-:W-:Y:S01]  /*96a0*/  HFMA2.MMA R36, R50, R31.reuse, R38 ;  /* 0x0000001f32247235 */ /* 0x080fe20000000026 */
[----:B------:R-:W-:Y:S01]  /*96b0*/  SHF.R.U32.HI R75, RZ, 0xa, R18 ;  /* 0x0000000aff4b7819 */ /* 0x000fe20000011612 */
[----:B------:R-:W-:-:S02]  /*96c0*/  HFMA2.MMA R38, R52, R31, R91 ;  /* 0x0000001f34267235 */ /* 0x000fc4000000005b */
[-C--:B0-----:R-:W-:Y:S02]  /*96d0*/  HFMA2.MMA R77, R45, R32.reuse, R77 ;  /* 0x000000202d4d7235 */ /* 0x081fe4000000004d */
[----:B------:R-:W-:Y:S01]  /*96e0*/  HFMA2.MMA R96, R3, R32, R96 ;  /* 0x0000002003607235 */ /* 0x000fe20000000060 */
[-C--:B------:R-:W-:Y:S02]  /*96f0*/  HFMA2 R98, R15, R32.reuse, R98 ;  /* 0x000000200f627231 */ /* 0x080fe40000000062 */
[----:B------:R-:W-:Y:S01]  /*9700*/  HFMA2 R116, R43, R32, R116 ;  /* 0x000000202b747231 */ /* 0x000fe20000000074 */
[----:B------:R-:W-:Y:S02]  /*9710*/  SHF.R.U32.HI R32, RZ, 0x10, R18 ;  /* 0x00000010ff207819 */ /* 0x000fe40000011612 */
[-C--:B------:R-:W-:Y:S02]  /*9720*/  HFMA2.MMA R77, R56, R33.reuse, R77 ;  /* 0x00000021384d7235 */ /* 0x080fe4000000004d */
[----:B------:R-:W-:Y:S01]  /*9730*/  HFMA2.MMA R96, R54, R33, R96 ;  /* 0x0000002136607235 */ /* 0x000fe20000000060 */
[----:B------:R-:W-:Y:S01]  /*9740*/  SHF.R.U32.HI R91, RZ, 0x16, R17 ;  /* 0x00000016ff5b7819 */ /* 0x000fe20000011611 */
[-C--:B------:R-:W-:Y:S01]  /*9750*/  HFMA2 R98, R58, R33.reuse, R98 ;  /* 0x000000213a627231 */ /* 0x080fe20000000062 */
[----:B------:R-:W-:Y:S01]  /*9760*/  LOP3.LUT R32, R32, 0x3f, RZ, 0xc0, !PT ;  /* 0x0000003f20207812 */ /* 0x000fe200078ec0ff */
[----:B------:R-:W-:Y:S01]  /*9770*/  HFMA2 R116, R60, R33, R116 ;  /* 0x000000213c747231 */ /* 0x000fe20000000074 */
[----:B------:R-:W-:Y:S01]  /*9780*/  LOP3.LUT R91, R91, 0x3f, RZ, 0xc0, !PT ;  /* 0x0000003f5b5b7812 */ /* 0x000fe200078ec0ff */
[-C--:B------:R-:W-:Y:S01]  /*9790*/  HFMA2.MMA R77, R53, R34.reuse, R77 ;  /* 0x00000022354d7235 */ /* 0x080fe2000000004d */
[----:B------:R-:W-:Y:S01]  /*97a0*/  LOP3.LUT R75, R75, 0x3f, RZ, 0xc0, !PT ;  /* 0x0000003f4b4b7812 */ /* 0x000fe200078ec0ff */
[----:B------:R-:W-:Y:S01]  /*97b0*/  HFMA2.MMA R96, R47, R34, R96 ;  /* 0x000000222f607235 */ /* 0x000fe20000000060 */
[----:B------:R-:W-:-:S02]  /*97c0*/  SHF.R.U32.HI R70, RZ, 0x4, R19 ;  /* 0x00000004ff467819 */ /* 0x000fc40000011613 */
[----:B------:R-:W-:Y:S02]  /*97d0*/  SHF.R.U32.HI R71, RZ, 0xa, R19 ;  /* 0x0000000aff477819 */ /* 0x000fe40000011613 */
[----:B------:R-:W-:Y:S02]  /*97e0*/  SHF.R.U32.HI R33, RZ, 0x16, R18 ;  /* 0x00000016ff217819 */ /* 0x000fe40000011612 */
[----:B------:R-:W-:Y:S01]  /*97f0*/  IADD3 R78, R32, -0x20, RZ ;  /* 0xffffffe0204e7810 */ /* 0x000fe20007ffe0ff */
[-C--:B------:R-:W-:Y:S01]  /*9800*/  HFMA2 R98, R51, R34.reuse, R98 ;  /* 0x0000002233627231 */ /* 0x080fe20000000062 */
[----:B------:R-:W-:Y:S01]  /*9810*/  IADD3 R91, R91, -0x20, RZ ;  /* 0xffffffe05b5b7810 */ /* 0x000fe20007ffe0ff */
[----:B------:R-:W-:Y:S01]  /*9820*/  HFMA2 R116, R49, R34, R116 ;  /* 0x0000002231747231 */ /* 0x000fe20000000074 */
[----:B------:R-:W-:Y:S02]  /*9830*/  IADD3 R75, R75, -0x20, RZ ;  /* 0xffffffe04b4b7810 */ /* 0x000fe40007ffe0ff */
[----:B------:R-:W-:-:S02]  /*9840*/  LOP3.LUT R70, R70, 0x3f, RZ, 0xc0, !PT ;  /* 0x0000003f46467812 */ /* 0x000fc400078ec0ff */
[----:B------:R-:W-:Y:S02]  /*9850*/  LOP3.LUT R71, R71, 0x3f, RZ, 0xc0, !PT ;  /* 0x0000003f47477812 */ /* 0x000fe400078ec0ff */
[----:B------:R-:W-:Y:S02]  /*9860*/  LOP3.LUT R33, R33, 0x3f, RZ, 0xc0, !PT ;  /* 0x0000003f21217812 */ /* 0x000fe400078ec0ff */
[----:B------:R-:W-:Y:S01]  /*9870*/  SHF.R.U32.HI R32, RZ, 0x10, R19 ;  /* 0x00000010ff207819 */ /* 0x000fe20000011613 */
[----:B------:R0:W-:Y:S01]  /*9880*/  I2F.F16 R104, R91 ;  /* 0x0000005b00687306 */ /* 0x0001e20000200c00 */
[----:B------:R-:W-:Y:S01]  /*9890*/  IADD3 R76, R70, -0x20, RZ ;  /* 0xffffffe0464c7810 */ /* 0x000fe20007ffe0ff */
[-C--:B------:R-:W-:Y:S01]  /*98a0*/  HFMA2.MMA R70, R50, R35.reuse, R77 ;  /* 0x0000002332467235 */ /* 0x080fe2000000004d */
[----:B------:R-:W-:Y:S01]  /*98b0*/  IADD3 R79, R71, -0x20, RZ ;  /* 0xffffffe0474f7810 */ /* 0x000fe20007ffe0ff */
[----:B------:R-:W-:Y:S01]  /*98c0*/  HFMA2 R71, R48, R35, R98 ;  /* 0x0000002330477231 */ /* 0x000fe20000000062 */
[----:B-1----:R-:W-:Y:S01]  /*98d0*/  PRMT R83, R72, 0x5410, R83 ;  /* 0x0000541048537816 */ /* 0x002fe20000000053 */
[----:B------:R-:W-:Y:S01]  /*98e0*/  HFMA2.MMA R74, R52, R35, R96 ;  /* 0x00000023344a7235 */ /* 0x000fe20000000060 */
[----:B------:R-:W-:Y:S01]  /*98f0*/  LOP3.LUT R72, R32, 0x3f, RZ, 0xc0, !PT ;  /* 0x0000003f20487812 */ /* 0x000fe200078ec0ff */
[----:B------:R1:W-:Y:S01]  /*9900*/  I2F.F16 R23, R75 ;  /* 0x0000004b00177306 */ /* 0x0003e20000200c00 */
[----:B0-----:R-:W-:-:S02]  /*9910*/  IADD3 R91, R33, -0x20, RZ ;  /* 0xffffffe0215b7810 */ /* 0x001fc40007ffe0ff */
[----:B------:R-:W-:Y:S01]  /*9920*/  SHF.R.U32.HI R119, RZ, 0x10, R16 ;  /* 0x00000010ff777819 */ /* 0x000fe20000011610 */
[----:B-1----:R-:W-:Y:S02]  /*9930*/  HFMA2 R75, R46, R35, R116 ;  /* 0x000000232e4b7231 */ /* 0x002fe40000000074 */
[----:B------:R-:W0:Y:S02]  /*9940*/  LDS.128 R32, [UR5+0xa0] ;  /* 0x0000a005ff207984 */ /* 0x000e240008000c00 */
[----:B------:R1:W-:Y:S01]  /*9950*/  I2F.F16 R21, R93 ;  /* 0x0000005d00157306 */ /* 0x0003e20000200c00 */
[----:B------:R-:W-:Y:S01]  /*9960*/  LOP3.LUT R119, R119, 0x3f, RZ, 0xc0, !PT ;  /* 0x0000003f77777812 */ /* 0x000fe200078ec0ff */
[----:B------:R-:W-:Y:S01]  /*9970*/  HFMA2 R39, R60, R29, R39 ;  /* 0x0000001d3c277231 */ /* 0x000fe20000000027 */
[----:B------:R-:W-:Y:S02]  /*9980*/  SHF.R.U32.HI R77, RZ, 0x16, R19 ;  /* 0x00000016ff4d7819 */ /* 0x000fe40000011613 */
[----:B------:R-:W-:-:S02]  /*9990*/  IADD3 R29, R119, -0x20, RZ ;  /* 0xffffffe0771d7810 */ /* 0x000fc40007ffe0ff */
[----:B-1----:R-:W-:-:S04]  /*99a0*/  SHF.R.U32.HI R93, RZ, 0x4, R18 ;  /* 0x00000004ff5d7819 */ /* 0x002fc80000011612 */
[----:B------:R-:W-:Y:S01]  /*99b0*/  LOP3.LUT R93, R93, 0x3f, RZ, 0xc0, !PT ;  /* 0x0000003f5d5d7812 */ /* 0x000fe200078ec0ff */
[----:B------:R-:W-:Y:S01]  /*99c0*/  I2F.F16 R85, R85 ;  /* 0x0000005500557306 */ /* 0x000fe20000200c00 */
[----:B------:R-:W-:Y:S02]  /*99d0*/  IADD3 R95, R95, -0x20, RZ ;  /* 0xffffffe05f5f7810 */ /* 0x000fe40007ffe0ff */
[----:B------:R-:W-:Y:S02]  /*99e0*/  IADD3 R93, R93, -0x20, RZ ;  /* 0xffffffe05d5d7810 */ /* 0x000fe40007ffe0ff */
[----:B------:R-:W-:-:S03]  /*99f0*/  LOP3.LUT R77, R77, 0x3f, RZ, 0xc0, !PT ;  /* 0x0000003f4d4d7812 */ /* 0x000fc600078ec0ff */
[----:B------:R-:W1:Y:S01]  /*9a00*/  I2F.F16 R84, R84 ;  /* 0x0000005400547306 */ /* 0x000e620000200c00 */
[----:B------:R-:W-:Y:S01]  /*9a10*/  PRMT R88, R81, 0x5410, R88 ;  /* 0x0000541051587816 */ /* 0x000fe20000000058 */
[-C--:B------:R-:W-:Y:S01]  /*9a20*/  HFMA2 R37, R51, R30.reuse, R37 ;  /* 0x0000001e33257231 */ /* 0x080fe20000000025 */
[----:B------:R-:W-:Y:S01]  /*9a30*/  IADD3 R81, R72, -0x20, RZ ;  /* 0xffffffe048517810 */ /* 0x000fe20007ffe0ff */
[----:B------:R-:W-:Y:S01]  /*9a40*/  HFMA2 R39, R49, R30, R39 ;  /* 0x0000001e31277231 */ /* 0x000fe20000000027 */
[----:B------:R-:W-:-:S03]  /*9a50*/  IADD3 R72, R77, -0x20, RZ ;  /* 0xffffffe04d487810 */ /* 0x000fc60007ffe0ff */
[----:B------:R-:W2:Y:S01]  /*9a60*/  I2F.F16 R69, R69 ;  /* 0x0000004500457306 */ /* 0x000ea20000200c00 */
[----:B------:R-:W-:-:S07]  /*9a70*/  SHF.R.U32.HI R105, RZ, 0x10, R17 ;  /* 0x00000010ff697819 */ /* 0x000fce0000011611 */
[----:B------:R-:W-:Y:S01]  /*9a80*/  I2F.F16 R29, R29 ;  /* 0x0000001d001d7306 */ /* 0x000fe20000200c00 */
[----:B------:R-:W-:-:S07]  /*9a90*/  LOP3.LUT R105, R105, 0x3f, RZ, 0xc0, !PT ;  /* 0x0000003f69697812 */ /* 0x000fce00078ec0ff */
[----:B------:R-:W3:Y:S08]  /*9aa0*/  I2F.F16 R20, R20 ;  /* 0x0000001400147306 */ /* 0x000ef00000200c00 */
[----:B------:R-:W4:Y:S08]  /*9ab0*/  I2F.F16 R30, R95 ;  /* 0x0000005f001e7306 */ /* 0x000f300000200c00 */
[----:B------:R-:W5:Y:S01]  /*9ac0*/  I2F.F16 R22, R93 ;  /* 0x0000005d00167306 */ /* 0x000f620000200c00 */
[----:B------:R-:W-:-:S07]  /*9ad0*/  HFMA2 R37, R48, R31, R37 ;  /* 0x0000001f30257231 */ /* 0x000fce0000000025 */
[----:B------:R-:W-:Y:S01]  /*9ae0*/  I2F.F16 R80, R80 ;  /* 0x0000005000507306 */ /* 0x000fe20000200c00 */
[----:B------:R-:W-:-:S07]  /*9af0*/  HFMA2 R39, R46, R31, R39 ;  /* 0x0000001f2e277231 */ /* 0x000fce0000000027 */
[----:B------:R-:W0:Y:S01]  /*9b00*/  I2F.F16 R89, R89 ;  /* 0x0000005900597306 */ /* 0x000e220000200c00 */
[----:B------:R-:W-:Y:S02]  /*9b10*/  IADD3 R31, R105, -0x20, RZ ;  /* 0xffffffe0691f7810 */ /* 0x000fe40007ffe0ff */
[----:B-1----:R-:W-:-:S05]  /*9b20*/  PRMT R84, R85, 0x5410, R84 ;  /* 0x0000541055547816 */ /* 0x002fca0000000054 */
[----:B------:R-:W-:Y:S01]  /*9b30*/  I2F.F16 R81, R81 ;  /* 0x0000005100517306 */ /* 0x000fe20000200c00 */
[----:B--2---:R-:W-:-:S07]  /*9b40*/  PRMT R85, R69, 0x5410, R90 ;  /* 0x0000541045557816 */ /* 0x004fce000000005a */
[----:B------:R-:W1:Y:S01]  /*9b50*/  I2F.F16 R72, R72 ;  /* 0x0000004800487306 */ /* 0x000e620000200c00 */
[----:B---3--:R-:W-:Y:S02]  /*9b60*/  PRMT R69, R29, 0x5410, R20 ;  /* 0x000054101d457816 */ /* 0x008fe40000000014 */
[----:B------:R-:W-:-:S05]  /*9b70*/  SHF.R.U32.HI R29, RZ, 0x8, R24 ;  /* 0x00000008ff1d7819 */ /* 0x000fca0000011618 */
[----:B------:R-:W2:Y:S01]  /*9b80*/  I2F.F16 R92, R92 ;  /* 0x0000005c005c7306 */ /* 0x000ea20000200c00 */
[----:B----4-:R-:W-:Y:S02]  /*9b90*/  PRMT R96, R21, 0x5410, R30 ;  /* 0x0000541015607816 */ /* 0x010fe4000000001e */
[----:B-----5:R-:W-:Y:S02]  /*9ba0*/  PRMT R98, R22, 0x5410, R23 ;  /* 0x0000541016627816 */ /* 0x020fe40000000017 */
[----:B------:R-:W3:Y:S03]  /*9bb0*/  LDS.128 R20, [UR5+0x120] ;  /* 0x00012005ff147984 */ /* 0x000ee60008000c00 */
[----:B------:R-:W4:Y:S01]  /*9bc0*/  I2F.F16 R73, R73 ;  /* 0x0000004900497306 */ /* 0x000f220000200c00 */
[----:B0-----:R-:W-:Y:S02]  /*9bd0*/  PRMT R89, R80, 0x5410, R89 ;  /* 0x0000541050597816 */ /* 0x001fe40000000059 */
[----:B------:R-:W-:-:S02]  /*9be0*/  SHF.R.U32 R16, R16, 0x1c, R24 ;  /* 0x0000001c10107819 */ /* 0x000fc40000001618 */
[----:B------:R-:W-:-:S03]  /*9bf0*/  LOP3.LUT R29, R29, 0x3f, RZ, 0xc0, !PT ;  /* 0x0000003f1d1d7812 */ /* 0x000fc600078ec0ff */
[----:B------:R-:W0:Y:S01]  /*9c00*/  I2F.F16 R31, R31 ;  /* 0x0000001f001f7306 */ /* 0x000e220000200c00 */
[----:B------:R-:W-:Y:S02]  /*9c10*/  LOP3.LUT R16, R16, 0x3f, RZ, 0xc0, !PT ;  /* 0x0000003f10107812 */ /* 0x000fe400078ec0ff */
[----:B-1----:R-:W-:-:S05]  /*9c20*/  PRMT R81, R81, 0x5410, R72 ;  /* 0x0000541051517816 */ /* 0x002fca0000000048 */
[----:B------:R-:W-:Y:S01]  /*9c30*/  I2F.F16 R97, R97 ;  /* 0x0000006100617306 */ /* 0x000fe20000200c00 */
[----:B------:R-:W-:Y:S01]  /*9c40*/  IADD3 R72, R29, -0x20, RZ ;  /* 0xffffffe01d487810 */ /* 0x000fe20007ffe0ff */
[----:B------:R-:W-:-:S06]  /*9c50*/  HFMA2.MMA R29, R89, R32, RZ ;  /* 0x00000020591d7235 */ /* 0x000fcc00000000ff */
[----:B------:R-:W1:Y:S01]  /*9c60*/  I2F.F16 R94, R94 ;  /* 0x0000005e005e7306 */ /* 0x000e620000200c00 */
[----:B--2---:R-:W-:-:S07]  /*9c70*/  PRMT R115, R92, 0x5410, R115 ;  /* 0x000054105c737816 */ /* 0x004fce0000000073 */
[----:B------:R-:W-:Y:S01]  /*9c80*/  I2F.F16 R106, R106 ;  /* 0x0000006a006a7306 */ /* 0x000fe20000200c00 */
[----:B------:R-:W-:-:S07]  /*9c90*/  IADD3 R16, R16, -0x20, RZ ;  /* 0xffffffe010107810 */ /* 0x000fce0007ffe0ff */
[----:B------:R-:W2:Y:S01]  /*9ca0*/  I2F.F16 R107, R107 ;  /* 0x0000006b006b7306 */ /* 0x000ea20000200c00 */
[----:B----4-:R-:W-:-:S07]  /*9cb0*/  PRMT R73, R73, 0x5410, R82 ;  /* 0x0000541049497816 */ /* 0x010fce0000000052 */
[----:B------:R-:W4:Y:S01]  /*9cc0*/  I2F.F16 R113, R113 ;  /* 0x0000007100717306 */ /* 0x000f220000200c00 */
[----:B------:R-:W-:-:S07]  /*9cd0*/  PRMT R92, R117, 0x5410, R28 ;  /* 0x00005410755c7816 */ /* 0x000fce000000001c */
[----:B------:R-:W5:Y:S01]  /*9ce0*/  I2F.F16 R118, R118 ;  /* 0x0000007600767306 */ /* 0x000f620000200c00 */
[----:B------:R-:W-:-:S07]  /*9cf0*/  SHF.R.U32.HI R28, RZ, 0x2, R24 ;  /* 0x00000002ff1c7819 */ /* 0x000fce0000011618 */
[----:B------:R-:W-:Y:S08]  /*9d00*/  I2F.F16 R76, R76 ;  /* 0x0000004c004c7306 */ /* 0x000ff00000200c00 */
[----:B------:R-:W3:Y:S01]  /*9d10*/  I2F.F16 R79, R79 ;  /* 0x0000004f004f7306 */ /* 0x000ee20000200c00 */
[----:B0-----:R-:W-:Y:S01]  /*9d20*/  PRMT R77, R31, 0x5410, R104 ;  /* 0x000054101f4d7816 */ /* 0x001fe20000000068 */
[----:B------:R-:W-:Y:S01]  /*9d30*/  HFMA2 R31, R73, R32, RZ.H0_H0 ;  /* 0x00000020491f7231 */ /* 0x000fe200000400ff */
[----:B------:R-:W-:Y:S01]  /*9d40*/  LOP3.LUT R28, R28, 0x3f, RZ, 0xc0, !PT ;  /* 0x0000003f1c1c7812 */ /* 0x000fe200078ec0ff */
[----:B------:R-:W-:Y:S01]  /*9d50*/  HFMA2.MMA R29, R88, R33, R29 ;  /* 0x00000021581d7235 */ /* 0x000fe2000000001d */
[----:B------:R-:W-:-:S03]  /*9d60*/  SHF.R.U32.HI R30, RZ, 0xe, R24 ;  /* 0x0000000eff1e7819 */ /* 0x000fc60000011618 */
[----:B------:R0:W-:Y:S01]  /*9d70*/  I2F.F16 R95, R16 ;  /* 0x00000010005f7306 */ /* 0x0001e20000200c00 */
[----:B-1----:R-:W-:Y:S01]  /*9d80*/  PRMT R94, R97, 0x5410, R94 ;  /* 0x00005410615e7816 */ /* 0x002fe2000000005e */
[----:B------:R-:W-:Y:S01]  /*9d90*/  HFMA2 R31, R84, R33, R31 ;  /* 0x00000021541f7231 */ /* 0x000fe2000000001f */
[----:B--2---:R-:W-:Y:S02]  /*9da0*/  PRMT R106, R106, 0x5410, R107 ;  /* 0x000054106a6a7816 */ /* 0x004fe4000000006b */
[----:B----4-:R-:W-:Y:S01]  /*9db0*/  PRMT R113, R86, 0x5410, R113 ;  /* 0x0000541056717816 */ /* 0x010fe20000000071 */
[----:B0-----:R-:W-:Y:S01]  /*9dc0*/  HFMA2.MMA R16, R85, R32, RZ ;  /* 0x0000002055107235 */ /* 0x001fe200000000ff */
[----:B-----5:R-:W-:Y:S01]  /*9dd0*/  PRMT R87, R87, 0x5410, R118 ;  /* 0x0000541057577816 */ /* 0x020fe20000000076 */
[----:B------:R-:W-:Y:S01]  /*9de0*/  HFMA2 R32, R83, R32, RZ.H0_H0 ;  /* 0x0000002053207231 */ /* 0x000fe200000400ff */
[----:B------:R-:W-:Y:S02]  /*9df0*/  IADD3 R28, R28, -0x20, RZ ;  /* 0xffffffe01c1c7810 */ /* 0x000fe40007ffe0ff */
[----:B------:R-:W-:-:S02]  /*9e00*/  LOP3.LUT R30, R30, 0x3f, RZ, 0xc0, !PT ;  /* 0x0000003f1e1e7812 */ /* 0x000fc400078ec0ff */
[----:B---3--:R-:W-:Y:S01]  /*9e10*/  PRMT R104, R76, 0x5410, R79 ;  /* 0x000054104c687816 */ /* 0x008fe2000000004f */
[----:B------:R-:W-:Y:S01]  /*9e20*/  HFMA2.MMA R76, R94, R33, R16 ;  /* 0x000000215e4c7235 */ /* 0x000fe20000000010 */
[----:B------:R-:W-:Y:S01]  /*9e30*/  HFMA2 R33, R106, R33, R32 ;  /* 0x000000216a217231 */ /* 0x000fe20000000020 */
[----:B------:R-:W0:Y:S01]  /*9e40*/  I2F.F16 R120, R120 ;  /* 0x0000007800787306 */ /* 0x000e220000200c00 */
[----:B------:R-:W-:Y:S01]  /*9e50*/  IADD3 R97, R30, -0x20, RZ ;  /* 0xffffffe01e617810 */ /* 0x000fe20007ffe0ff */
[----:B------:R-:W-:Y:S01]  /*9e60*/  HFMA2.MMA R32, R113, R34, R29 ;  /* 0x0000002271207235 */ /* 0x000fe2000000001d */
[----:B------:R-:W-:-:S05]  /*9e70*/  HFMA2 R86, R87, R34, R31 ;  /* 0x0000002257567231 */ /* 0x000fca000000001f */
[----:B------:R1:W-:Y:S01]  /*9e80*/  I2F.F16 R116, R28 ;  /* 0x0000001c00747306 */ /* 0x0003e20000200c00 */
[----:B------:R-:W-:Y:S01]  /*9e90*/  SHF.R.U32.HI R16, RZ, 0x14, R24 ;  /* 0x00000014ff107819 */ /* 0x000fe20000011618 */
[----:B-1----:R-:W1:Y:S03]  /*9ea0*/  LDS.128 R28, [UR5+0x20] ;  /* 0x00002005ff1c7984 */ /* 0x002e660008000c00 */
[----:B------:R-:W-:Y:S01]  /*9eb0*/  LOP3.LUT R16, R16, 0x3f, RZ, 0xc0, !PT ;  /* 0x0000003f10107812 */ /* 0x000fe200078ec0ff */
[----:B------:R-:W-:Y:S01]  /*9ec0*/  HFMA2.MMA R76, R115, R34, R76 ;  /* 0x00000022734c7235 */ /* 0x000fe2000000004c */
[----:B0-----:R-:W-:Y:S02]  /*9ed0*/  PRMT R111, R111, 0x5410, R120 ;  /* 0x000054106f6f7816 */ /* 0x001fe40000000078 */
[----:B------:R-:W-:Y:S01]  /*9ee0*/  IADD3 R105, R16, -0x20, RZ ;  /* 0xffffffe010697810 */ /* 0x000fe20007ffe0ff */
[----:B------:R-:W-:Y:S01]  /*9ef0*/  HFMA2.MMA R16, R89, R20, RZ ;  /* 0x0000001459107235 */ /* 0x000fe200000000ff */
[----:B------:R-:W-:Y:S01]  /*9f00*/  LEA.HI R68, R24, 0xffffffe0, RZ, 0x6 ;  /* 0xffffffe018447811 */ /* 0x000fe200078f30ff */
[----:B------:R-:W-:Y:S01]  /*9f10*/  HFMA2 R33, R111, R34, R33 ;  /* 0x000000226f217231 */ /* 0x000fe20000000021 */
[----:B------:R0:W-:Y:S01]  /*9f20*/  I2F.F16 R24, R72 ;  /* 0x0000004800187306 */ /* 0x0001e20000200c00 */
[----:B------:R-:W-:Y:S01]  /*9f30*/  SHF.R.U32 R17, R17, 0x1c, R25 ;  /* 0x0000001c11117819 */ /* 0x000fe20000001619 */
[----:B------:R-:W-:Y:S01]  /*9f40*/  HFMA2.MMA R82, R98, R35, R76 ;  /* 0x0000002362527235 */ /* 0x000fe2000000004c */
[----:B------:R-:W-:-:S02]  /*9f50*/  HFMA2 R90, R104, R35, R33 ;  /* 0x00000023685a7231 */ /* 0x000fc40000000021 */
[----:B------:R-:W-:Y:S01]  /*9f60*/  LOP3.LUT R76, R17, 0x3f, RZ, 0xc0, !PT ;  /* 0x0000003f114c7812 */ /* 0x000fe200078ec0ff */
[----:B0-----:R-:W-:Y:S02]  /*9f70*/  HFMA2.MMA R72, R92, R35, R32 ;  /* 0x000000235c487235 */ /* 0x001fe40000000020 */
[----:B------:R-:W-:Y:S01]  /*9f80*/  HFMA2.MMA R32, R85, R20, RZ ;  /* 0x0000001455207235 */ /* 0x000fe200000000ff */
[-C--:B------:R-:W-:Y:S01]  /*9f90*/  HFMA2 R17, R73, R20.reuse, RZ.H0_H0 ;  /* 0x0000001449117231 */ /* 0x080fe200000400ff */
[-C--:B------:R-:W-:Y:S01]  /*9fa0*/  HFMA2.MMA R16, R88, R21.reuse, R16 ;  /* 0x0000001558107235 */ /* 0x080fe20000000010 */
[----:B------:R-:W-:Y:S01]  /*9fb0*/  HFMA2 R33, R83, R20, RZ.H0_H0 ;  /* 0x0000001453217231 */ /* 0x000fe200000400ff */
[----:B------:R-:W-:Y:S01]  /*9fc0*/  I2F.F16 R78, R78 ;  /* 0x0000004e004e7306 */ /* 0x000fe20000200c00 */
[----:B------:R-:W-:Y:S01]  /*9fd0*/  HFMA2 R17, R84, R21, R17 ;  /* 0x0000001554117231 */ /* 0x000fe20000000011 */
[----:B------:R-:W-:Y:S01]  /*9fe0*/  IADD3 R119, R76, -0x20, RZ ;  /* 0xffffffe04c777810 */ /* 0x000fe20007ffe0ff */
[----:B------:R-:W-:Y:S01]  /*9ff0*/  HFMA2 R86, R96, R35, R86 ;  /* 0x0000002360567231 */ /* 0x000fe20000000056 */
[----:B------:R-:W-:Y:S01]  /*a000*/  HFMA2.MMA R20, R94, R21, R32 ;  /* 0x000000155e147235 */ /* 0x000fe20000000020 */
[----:B------:R-:W-:-:S03]  /*a010*/  HFMA2 R21, R106, R21, R33 ;  /* 0x000000156a157231 */ /* 0x000fc60000000021 */
[----:B------:R-:W0:Y:S01]  /*a020*/  I2F.F16 R91, R91 ;  /* 0x0000005b005b7306 */ /* 0x000e220000200c00 */
[----:B------:R-:W2:Y:S01]  /*a030*/  LDS.128 R32, [UR5+0x1a0] ;  /* 0x0001a005ff207984 */ /* 0x000ea20008000c00 */
[----:B------:R-:W-:Y:S01]  /*a040*/  SHF.R.U32.HI R76, RZ, 0x8, R25 ;  /* 0x00000008ff4c7819 */ /* 0x000fe20000011619 */
[----:B------:R-:W-:-:S03]  /*a050*/  HFMA2.MMA R16, R113, R22, R16 ;  /* 0x0000001671107235 */ /* 0x000fc60000000010 */
[----:B------:R-:W-:Y:S01]  /*a060*/  LOP3.LUT R76, R76, 0x3f, RZ, 0xc0, !PT ;  /* 0x0000003f4c4c7812 */ /* 0x000fe200078ec0ff */
[----:B------:R-:W-:Y:S01]  /*a070*/  HFMA2 R17, R87, R22, R17 ;  /* 0x0000001657117231 */ /* 0x000fe20000000011 */
[----:B------:R-:W-:Y:S02]  /*a080*/  SHF.R.U32.HI R80, RZ, 0xe, R25 ;  /* 0x0000000eff507819 */ /* 0x000fe40000011619 */
[----:B------:R-:W-:Y:S01]  /*a090*/  IADD3 R118, R76, -0x20, RZ ;  /* 0xffffffe04c767810 */ /* 0x000fe20007ffe0ff */
[----:B------:R-:W-:Y:S02]  /*a0a0*/  HFMA2.MMA R76, R92, R23, R16 ;  /* 0x000000175c4c7235 */ /* 0x000fe40000000010 */
[----:B-1----:R-:W-:Y:S01]  /*a0b0*/  HFMA2.MMA R16, R89, R28, RZ ;  /* 0x0000001c59107235 */ /* 0x002fe200000000ff */
[----:B0-----:R-:W-:Y:S01]  /*a0c0*/  PRMT R79, R78, 0x5410, R91 ;  /* 0x000054104e4f7816 */ /* 0x001fe2000000005b */
[----:B------:R-:W-:Y:S01]  /*a0d0*/  HFMA2.MMA R20, R115, R22, R20 ;  /* 0x0000001673147235 */ /* 0x000fe20000000014 */
[----:B------:R-:W-:-:S02]  /*a0e0*/  SHF.R.U32.HI R78, RZ, 0x2, R25 ;  /* 0x00000002ff4e7819 */ /* 0x000fc40000011619 */
[----:B------:R-:W-:Y:S01]  /*a0f0*/  LOP3.LUT R121, R80, 0x3f, RZ, 0xc0, !PT ;  /* 0x0000003f50797812 */ /* 0x000fe200078ec0ff */
[----:B------:R-:W-:Y:S01]  /*a100*/  HFMA2 R80, R96, R23, R17 ;  /* 0x0000001760507231 */ /* 0x000fe20000000011 */
[----:B------:R-:W-:Y:S01]  /*a110*/  LEA.HI R66, R25, 0xffffffe0, RZ, 0x6 ;  /* 0xffffffe019427811 */ /* 0x000fe200078f30ff */
[----:B------:R-:W-:Y:S01]  /*a120*/  HFMA2 R17, R73, R28, RZ.H0_H0 ;  /* 0x0000001c49117231 */ /* 0x000fe200000400ff */
[----:B------:R-:W-:Y:S02]  /*a130*/  SHF.R.U32.HI R25, RZ, 0x14, R25 ;  /* 0x00000014ff197819 */ /* 0x000fe40000011619 */
[----:B------:R-:W-:Y:S01]  /*a140*/  LOP3.LUT R78, R78, 0x3f, RZ, 0xc0, !PT ;  /* 0x0000003f4e4e7812 */ /* 0x000fe200078ec0ff */
[----:B------:R-:W-:Y:S01]  /*a150*/  HFMA2.MMA R117, R88, R29, R16 ;  /* 0x0000001d58757235 */ /* 0x000fe20000000010 */
[----:B------:R-:W-:Y:S01]  /*a160*/  HFMA2 R17, R84, R29, R17 ;  /* 0x0000001d54117231 */ /* 0x000fe20000000011 */
[----:B------:R-:W-:Y:S02]  /*a170*/  SHF.R.U32 R18, R18, 0x1c, R26 ;  /* 0x0000001c12127819 */ /* 0x000fe4000000161a */
[----:B------:R-:W-:-:S02]  /*a180*/  LOP3.LUT R16, R25, 0x3f, RZ, 0xc0, !PT ;  /* 0x0000003f19107812 */ /* 0x000fc400078ec0ff */
[----:B------:R-:W-:Y:S01]  /*a190*/  IADD3 R120, R78, -0x20, RZ ;  /* 0xffffffe04e787810 */ /* 0x000fe20007ffe0ff */
[----:B------:R-:W-:Y:S01]  /*a1a0*/  HFMA2.MMA R78, R98, R23, R20 ;  /* 0x00000017624e7235 */ /* 0x000fe20000000014 */
[----:B------:R-:W-:Y:S01]  /*a1b0*/  HFMA2 R21, R111, R22, R21 ;  /* 0x000000166f157231 */ /* 0x000fe20000000015 */
[----:B------:R-:W-:Y:S01]  /*a1c0*/  HFMA2.MMA R20, R85, R28, RZ ;  /* 0x0000001c55147235 */ /* 0x000fe200000000ff */
[----:B------:R-:W-:Y:S01]  /*a1d0*/  HFMA2 R25, R87, R30, R17 ;  /* 0x0000001e57197231 */ /* 0x000fe20000000011 */
[----:B------:R-:W-:Y:S02]  /*a1e0*/  IADD3 R123, R16, -0x20, RZ ;  /* 0xffffffe0107b7810 */ /* 0x000fe40007ffe0ff */
[----:B------:R-:W-:Y:S02]  /*a1f0*/  SHF.R.U32 R22, R19, 0x1c, R27 ;  /* 0x0000001c13167819 */ /* 0x000fe4000000161b */
[----:B------:R-:W-:Y:S02]  /*a200*/  LOP3.LUT R122, R18, 0x3f, RZ, 0xc0, !PT ;  /* 0x0000003f127a7812 */ /* 0x000fe400078ec0ff */
[----:B------:R-:W0:Y:S01]  /*a210*/  LDS.128 R16, [UR5+0x220] ;  /* 0x00022005ff107984 */ /* 0x000e220008000c00 */
[----:B------:R-:W-:Y:S01]  /*a220*/  HFMA2.MMA R20, R94, R29, R20 ;  /* 0x0000001d5e147235 */ /* 0x000fe20000000014 */
[----:B------:R-:W-:Y:S01]  /*a230*/  HFMA2 R28, R83, R28, RZ.H0_H0 ;  /* 0x0000001c531c7231 */ /* 0x000fe200000400ff */
[----:B------:R-:W-:-:S03]  /*a240*/  HFMA2.MMA R117, R113, R30, R117 ;  /* 0x0000001e71757235 */ /* 0x000fc60000000075 */
[----:B------:R-:W-:Y:S01]  /*a250*/  HFMA2 R28, R106, R29, R28 ;  /* 0x0000001d6a1c7231 */ /* 0x000fe2000000001c */
[----:B--2---:R-:W-:Y:S02]  /*a260*/  HFMA2.MMA R29, R85, R32, RZ ;  /* 0x00000020551d7235 */ /* 0x004fe400000000ff */
[----:B------:R-:W-:Y:S01]  /*a270*/  HFMA2.MMA R107, R115, R30, R20 ;  /* 0x0000001e736b7235 */ /* 0x000fe20000000014 */
[----:B------:R-:W-:Y:S01]  /*a280*/  HFMA2 R30, R111, R30, R28 ;  /* 0x0000001e6f1e7231 */ /* 0x000fe2000000001c */
[----:B------:R-:W-:Y:S01]  /*a290*/  HFMA2.MMA R28, R89, R32, RZ ;  /* 0x00000020591c7235 */ /* 0x000fe200000000ff */
[----:B------:R-:W-:Y:S01]  /*a2a0*/  HFMA2 R25, R96, R31, R25 ;  /* 0x0000001f60197231 */ /* 0x000fe20000000019 */
[----:B------:R-:W-:Y:S02]  /*a2b0*/  HFMA2.MMA R117, R92, R31, R117 ;  /* 0x0000001f5c757235 */ /* 0x000fe40000000075 */
[----:B------:R-:W-:Y:S02]  /*a2c0*/  HFMA2.MMA R29, R94, R33, R29 ;  /* 0x000000215e1d7235 */ /* 0x000fe4000000001d */
[----:B------:R-:W-:-:S02]  /*a2d0*/  HFMA2.MMA R107, R98, R31, R107 ;  /* 0x0000001f626b7235 */ /* 0x000fc4000000006b */
[----:B------:R-:W-:Y:S01]  /*a2e0*/  HFMA2.MMA R28, R88, R33, R28 ;  /* 0x00000021581c7235 */ /* 0x000fe2000000001c */
[----:B------:R-:W-:Y:S02]  /*a2f0*/  HFMA2 R31, R104, R31, R30 ;  /* 0x0000001f681f7231 */ /* 0x000fe4000000001e */
[-C--:B------:R-:W-:Y:S02]  /*a300*/  HFMA2 R30, R73, R32.reuse, RZ.H0_H0 ;  /* 0x00000020491e7231 */ /* 0x080fe400000400ff */
[----:B------:R-:W-:Y:S01]  /*a310*/  HFMA2 R20, R83, R32, RZ.H0_H0 ;  /* 0x0000002053147231 */ /* 0x000fe200000400ff */
[-C--:B------:R-:W-:Y:S01]  /*a320*/  HFMA2.MMA R29, R115, R34.reuse, R29 ;  /* 0x00000022731d7235 */ /* 0x080fe2000000001d */
[----:B------:R-:W-:Y:S01]  /*a330*/  HFMA2 R30, R84, R33, R30 ;  /* 0x00000021541e7231 */ /* 0x000fe2000000001e */
[----:B------:R-:W-:Y:S01]  /*a340*/  HFMA2.MMA R28, R113, R34, R28 ;  /* 0x00000022711c7235 */ /* 0x000fe2000000001c */
[----:B------:R-:W-:Y:S01]  /*a350*/  HFMA2 R91, R104, R23, R21 ;  /* 0x00000017685b7231 */ /* 0x000fe20000000015 */
[----:B------:R-:W-:Y:S01]  /*a360*/  SHF.R.U32.HI R21, RZ, 0x2, R26 ;  /* 0x00000002ff157819 */ /* 0x000fe2000001161a */
[----:B------:R-:W-:-:S02]  /*a370*/  HFMA2 R20, R106, R33, R20 ;  /* 0x000000216a147231 */ /* 0x000fc40000000014 */
[-C--:B------:R-:W-:Y:S01]  /*a380*/  HFMA2 R30, R87, R34.reuse, R30 ;  /* 0x00000022571e7231 */ /* 0x080fe2000000001e */
[----:B------:R-:W-:Y:S01]  /*a390*/  LOP3.LUT R21, R21, 0x3f, RZ, 0xc0, !PT ;  /* 0x0000003f15157812 */ /* 0x000fe200078ec0ff */
[----:B------:R-:W-:Y:S01]  /*a3a0*/  HFMA2 R20, R111, R34, R20 ;  /* 0x000000226f147231 */ /* 0x000fe20000000014 */
[-C--:B------:R-:W-:Y:S01]  /*a3b0*/  HFMA2.MMA R28, R92, R35.reuse, R28 ;  /* 0x000000235c1c7235 */ /* 0x080fe2000000001c */
[-C--:B------:R-:W-:Y:S01]  /*a3c0*/  HFMA2 R30, R96, R35.reuse, R30 ;  /* 0x00000023601e7231 */ /* 0x080fe2000000001e */
[----:B------:R-:W-:Y:S01]  /*a3d0*/  HFMA2.MMA R29, R98, R35, R29 ;  /* 0x00000023621d7235 */ /* 0x000fe2000000001d */
[----:B------:R-:W-:Y:S01]  /*a3e0*/  HFMA2 R35, R104, R35, R20 ;  /* 0x0000002368237231 */ /* 0x000fe20000000014 */
[----:B------:R-:W-:Y:S01]  /*a3f0*/  IADD3 R21, R21, -0x20, RZ ;  /* 0xffffffe015157810 */ /* 0x000fe20007ffe0ff */
[----:B0-----:R-:W-:Y:S01]  /*a400*/  HFMA2.MMA R89, R89, R16, RZ ;  /* 0x0000001059597235 */ /* 0x001fe200000000ff */
[----:B------:R-:W-:Y:S02]  /*a410*/  SHF.R.U32.HI R20, RZ, 0xe, R26 ;  /* 0x0000000eff147819 */ /* 0x000fe4000001161a */
[----:B------:R0:W-:Y:S01]  /*a420*/  I2F.F16 R33, R21 ;  /* 0x0000001500217306 */ /* 0x0001e20000200c00 */
[----:B------:R-:W-:-:S02]  /*a430*/  LOP3.LUT R22, R22, 0x3f, RZ, 0xc0, !PT ;  /* 0x0000003f16167812 */ /* 0x000fc400078ec0ff */
[----:B------:R-:W-:Y:S02]  /*a440*/  LOP3.LUT R20, R20, 0x3f, RZ, 0xc0, !PT ;  /* 0x0000003f14147812 */ /* 0x000fe400078ec0ff */
[----:B------:R-:W-:Y:S01]  /*a450*/  HFMA2.MMA R88, R88, R17, R89 ;  /* 0x0000001158587235 */ /* 0x000fe20000000059 */
[----:B0-----:R-:W-:Y:S02]  /*a460*/  SHF.R.U32.HI R21, RZ, 0x8, R27 ;  /* 0x00000008ff157819 */ /* 0x001fe4000001161b */
[----:B------:R-:W-:Y:S02]  /*a470*/  IADD3 R89, R20, -0x20, RZ ;  /* 0xffffffe014597810 */ /* 0x000fe40007ffe0ff */
[----:B------:R-:W-:Y:S02]  /*a480*/  IADD3 R22, R22, -0x20, RZ ;  /* 0xffffffe016167810 */ /* 0x000fe40007ffe0ff */
[----:B------:R-:W-:Y:S01]  /*a490*/  LOP3.LUT R20, R21, 0x3f, RZ, 0xc0, !PT ;  /* 0x0000003f15147812 */ /* 0x000fe200078ec0ff */
[-C--:B------:R-:W-:Y:S01]  /*a4a0*/  HFMA2 R73, R73, R16.reuse, RZ.H0_H0 ;  /* 0x0000001049497231 */ /* 0x080fe200000400ff */
[----:B------:R-:W-:Y:S01]  /*a4b0*/  HFMA2.MMA R85, R85, R16, RZ ;  /* 0x0000001055557235 */ /* 0x000fe200000000ff */
[----:B------:R-:W-:Y:S01]  /*a4c0*/  HFMA2 R16, R83, R16, RZ.H0_H0 ;  /* 0x0000001053107231 */ /* 0x000fe200000400ff */
[----:B------:R0:W-:Y:S01]  /*a4d0*/  I2F.F16 R32, R22 ;  /* 0x0000001600207306 */ /* 0x0001e20000200c00 */
[----:B------:R-:W-:-:S02]  /*a4e0*/  IADD3 R83, R20, -0x20, RZ ;  /* 0xffffffe014537810 */ /* 0x000fc40007ffe0ff */
[----:B0-----:R-:W0:Y:S01]  /*a4f0*/  LDS.128 R20, [UR5+0x30] ;  /* 0x00003005ff147984 */ /* 0x001e220008000c00 */
[-C--:B------:R-:W-:Y:S02]  /*a500*/  HFMA2 R84, R84, R17.reuse, R73 ;  /* 0x0000001154547231 */ /* 0x080fe40000000049 */
[----:B------:R-:W-:Y:S01]  /*a510*/  HFMA2.MMA R85, R94, R17, R85 ;  /* 0x000000115e557235 */ /* 0x000fe20000000055 */
[----:B------:R-:W-:Y:S01]  /*a520*/  HFMA2 R16, R106, R17, R16 ;  /* 0x000000116a107231 */ /* 0x000fe20000000010 */
[----:B------:R-:W-:Y:S01]  /*a530*/  SHF.R.U32.HI R17, RZ, 0xe, R27 ;  /* 0x0000000eff117819 */ /* 0x000fe2000001161b */
[----:B------:R-:W-:Y:S01]  /*a540*/  I2F.F16 R119, R119 ;  /* 0x0000007700777306 */ /* 0x000fe20000200c00 */
[----:B------:R-:W-:Y:S02]  /*a550*/  IADD3 R121, R121, -0x20, RZ ;  /* 0xffffffe079797810 */ /* 0x000fe40007ffe0ff */
[----:B------:R-:W-:Y:S02]  /*a560*/  LOP3.LUT R17, R17, 0x3f, RZ, 0xc0, !PT ;  /* 0x0000003f11117812 */ /* 0x000fe400078ec0ff */
[----:B------:R-:W-:-:S03]  /*a570*/  LEA.HI R67, R26, 0xffffffe0, RZ, 0x6 ;  /* 0xffffffe01a437811 */ /* 0x000fc600078f30ff */
[----:B------:R-:W1:Y:S01]  /*a580*/  I2F.F16 R120, R120 ;  /* 0x0000007800787306 */ /* 0x000e620000200c00 */
[----:B------:R-:W-:Y:S02]  /*a590*/  IADD3 R122, R122, -0x20, RZ ;  /* 0xffffffe07a7a7810 */ /* 0x000fe40007ffe0ff */
[--C-:B------:R-:W-:Y:S02]  /*a5a0*/  SHF.R.U32.HI R34, RZ, 0x8, R26.reuse ;  /* 0x00000008ff227819 */ /* 0x100fe4000001161a */
[----:B------:R-:W-:Y:S02]  /*a5b0*/  SHF.R.U32.HI R26, RZ, 0x14, R26 ;  /* 0x00000014ff1a7819 */ /* 0x000fe4000001161a */
[----:B------:R-:W-:Y:S01]  /*a5c0*/  IADD3 R106, R17, -0x20, RZ ;  /* 0xffffffe0116a7810 */ /* 0x000fe20007ffe0ff */
[----:B------:R-:W-:Y:S01]  /*a5d0*/  I2F.F16 R118, R118 ;  /* 0x0000007600767306 */ /* 0x000fe20000200c00 */
[----:B------:R-:W-:Y:S02]  /*a5e0*/  LOP3.LUT R34, R34, 0x3f, RZ, 0xc0, !PT ;  /* 0x0000003f22227812 */ /* 0x000fe400078ec0ff */
[----:B------:R-:W-:-:S05]  /*a5f0*/  LOP3.LUT R17, R26, 0x3f, RZ, 0xc0, !PT ;  /* 0x0000003f1a117812 */ /* 0x000fca00078ec0ff */
[----:B------:R-:W2:Y:S01]  /*a600*/  I2F.F16 R121, R121 ;  /* 0x0000007900797306 */ /* 0x000ea20000200c00 */
[----:B------:R-:W-:Y:S02]  /*a610*/  LEA.HI R93, R27, 0xffffffe0, RZ, 0x6 ;  /* 0xffffffe01b5d7811 */ /* 0x000fe400078f30ff */
[----:B------:R-:W-:Y:S01]  /*a620*/  SHF.R.U32.HI R125, RZ, 0x2, R27 ;  /* 0x00000002ff7d7819 */ /* 0x000fe2000001161b */
[----:B------:R-:W-:Y:S01]  /*a630*/  HFMA2.MMA R88, R113, R18, R88 ;  /* 0x0000001271587235 */ /* 0x000fe20000000058 */
[----:B------:R-:W-:-:S03]  /*a640*/  IADD3 R34, R34, -0x20, RZ ;  /* 0xffffffe022227810 */ /* 0x000fc60007ffe0ff */
[----:B------:R-:W3:Y:S01]  /*a650*/  I2F.F16 R122, R122 ;  /* 0x0000007a007a7306 */ /* 0x000ee20000200c00 */
[----:B------:R-:W-:Y:S01]  /*a660*/  SHF.R.U32.HI R27, RZ, 0x14, R27 ;  /* 0x00000014ff1b7819 */ /* 0x000fe2000001161b */
[----:B------:R-:W-:Y:S01]  /*a670*/  HFMA2.MMA R85, R115, R18, R85 ;  /* 0x0000001273557235 */ /* 0x000fe20000000055 */
[----:B------:R-:W-:-:S05]  /*a680*/  IADD3 R94, R17, -0x20, RZ ;  /* 0xffffffe0115e7810 */ /* 0x000fca0007ffe0ff */
[----:B------:R-:W4:Y:S01]  /*a690*/  I2F.F16 R97, R97 ;  /* 0x0000006100617306 */ /* 0x000f220000200c00 */
[----:B------:R-:W-:Y:S01]  /*a6a0*/  LOP3.LUT R17, R27, 0x3f, RZ, 0xc0, !PT ;  /* 0x0000003f1b117812 */ /* 0x000fe200078ec0ff */
[----:B------:R-:W-:Y:S01]  /*a6b0*/  HFMA2 R16, R111, R18, R16 ;  /* 0x000000126f107231 */ /* 0x000fe20000000010 */
[----:B-1----:R-:W-:-:S05]  /*a6c0*/  PRMT R120, R119, 0x5410, R120 ;  /* 0x0000541077787816 */ /* 0x002fca0000000078 */
[----:B------:R-:W-:Y:S01]  /*a6d0*/  I2F.F16 R83, R83 ;  /* 0x0000005300537306 */ /* 0x000fe20000200c00 */
[----:B------:R-:W-:-:S07]  /*a6e0*/  HFMA2 R87, R87, R18, R84 ;  /* 0x0000001257577231 */ /* 0x000fce0000000054 */
[----:B------:R-:W1:Y:S01]  /*a6f0*/  I2F.F16 R26, R106 ;  /* 0x0000006a001a7306 */ /* 0x000e620000200c00 */
[----:B0-----:R-:W-:Y:S01]  /*a700*/  HFMA2 R25, R77, R20, R25 ;  /* 0x000000144d197231 */ /* 0x001fe20000000019 */
[----:B------:R-:W-:Y:S01]  /*a710*/  HFMA2.MMA R117, R69, R20, R117 ;  /* 0x0000001445757235 */ /* 0x000fe20000000075 */
[----:B------:R-:W-:Y:S01]  /*a720*/  LOP3.LUT R125, R125, 0x3f, RZ, 0xc0, !PT ;  /* 0x0000003f7d7d7812 */ /* 0x000fe200078ec0ff */
[----:B------:R-:W-:Y:S01]  /*a730*/  HFMA2.MMA R92, R92, R19, R88 ;  /* 0x000000135c5c7235 */ /* 0x000fe20000000058 */
[----:B------:R-:W-:-:S03]  /*a740*/  PRMT R116, R95, 0x5410, R116 ;  /* 0x000054105f747816 */ /* 0x000fc60000000074 */
[----:B------:R-:W-:Y:S01]  /*a750*/  I2F.F16 R34, R34 ;  /* 0x0000002200227306 */ /* 0x000fe20000200c00 */
[----:B------:R-:W-:Y:S01]  /*a760*/  IADD3 R84, R17, -0x20, RZ ;  /* 0xffffffe011547810 */ /* 0x000fe20007ffe0ff */
[-C--:B------:R-:W-:Y:S01]  /*a770*/  HFMA2 R96, R96, R19.reuse, R87 ;  /* 0x0000001360607231 */ /* 0x080fe20000000057 */
[----:B------:R-:W-:Y:S01]  /*a780*/  HFMA2.MMA R98, R98, R19, R85 ;  /* 0x0000001362627235 */ /* 0x000fe20000000055 */
[----:B------:R-:W-:Y:S01]  /*a790*/  HFMA2 R104, R104, R19, R16 ;  /* 0x0000001368687231 */ /* 0x000fe20000000010 */
[----:B--2---:R-:W-:-:S03]  /*a7a0*/  PRMT R121, R118, 0x5410, R121 ;  /* 0x0000541076797816 */ /* 0x004fc60000000079 */
[----:B------:R-:W0:Y:S01]  /*a7b0*/  I2F.F16 R73, R89 ;  /* 0x0000005900497306 */ /* 0x000e220000200c00 */
[----:B------:R-:W-:Y:S01]  /*a7c0*/  HFMA2 R25, R120, R21, R25 ;  /* 0x0000001578197231 */ /* 0x000fe20000000019 */
[----:B------:R-:W2:Y:S01]  /*a7d0*/  LDS.128 R16, [UR5+0x90] ;  /* 0x00009005ff107984 */ /* 0x000ea20008000c00 */
[----:B------:R-:W-:-:S05]  /*a7e0*/  IADD3 R125, R125, -0x20, RZ ;  /* 0xffffffe07d7d7810 */ /* 0x000fca0007ffe0ff */
[----:B------:R-:W-:Y:S01]  /*a7f0*/  I2F.F16 R68, R68 ;  /* 0x0000004400447306 */ /* 0x000fe20000200c00 */
[----:B---3--:R-:W-:Y:S01]  /*a800*/  PRMT R122, R122, 0x5410, R33 ;  /* 0x000054107a7a7816 */ /* 0x008fe20000000021 */
[----:B------:R-:W-:Y:S01]  /*a810*/  HFMA2.MMA R117, R116, R21, R117 ;  /* 0x0000001574757235 */ /* 0x000fe20000000075 */
[----:B----4-:R-:W-:-:S05]  /*a820*/  PRMT R97, R24, 0x5410, R97 ;  /* 0x0000541018617816 */ /* 0x010fca0000000061 */
[----:B------:R-:W3:Y:S01]  /*a830*/  I2F.F16 R105, R105 ;  /* 0x0000006900697306 */ /* 0x000ee20000200c00 */
[----:B-1----:R-:W-:Y:S01]  /*a840*/  PRMT R83, R83, 0x5410, R26 ;  /* 0x0000541053537816 */ /* 0x002fe2000000001a */
[----:B------:R-:W-:Y:S02]  /*a850*/  HFMA2 R33, R121, R22, R25 ;  /* 0x0000001679217231 */ /* 0x000fe40000000019 */
[----:B------:R-:W1:Y:S04]  /*a860*/  LDS.128 R24, [UR5+0xb0] ;  /* 0x0000b005ff187984 */ /* 0x000e680008000c00 */
[----:B------:R-:W-:Y:S01]  /*a870*/  I2F.F16 R66, R66 ;  /* 0x0000004200427306 */ /* 0x000fe20000200c00 */
[----:B0-----:R-:W-:Y:S01]  /*a880*/  PRMT R73, R34, 0x5410, R73 ;  /* 0x0000541022497816 */ /* 0x001fe20000000049 */
[----:B------:R-:W-:-:S06]  /*a890*/  HFMA2.MMA R107, R79, R20, R107 ;  /* 0x000000144f6b7235 */ /* 0x000fcc000000006b */
[----:B------:R-:W0:Y:S01]  /*a8a0*/  I2F.F16 R123, R123 ;  /* 0x0000007b007b7306 */ /* 0x000e220000200c00 */
[----:B------:R-:W-:-:S07]  /*a8b0*/  HFMA2.MMA R34, R97, R22, R117 ;  /* 0x0000001661227235 */ /* 0x000fce0000000075 */
[----:B------:R-:W4:Y:S01]  /*a8c0*/  I2F.F16 R125, R125 ;  /* 0x0000007d007d7306 */ /* 0x000f220000200c00 */
[----:B---3--:R-:W-:Y:S01]  /*a8d0*/  PRMT R68, R105, 0x5410, R68 ;  /* 0x0000541069447816 */ /* 0x008fe20000000044 */
[----:B------:R-:W-:-:S06]  /*a8e0*/  HFMA2.MMA R107, R122, R21, R107 ;  /* 0x000000157a6b7235 */ /* 0x000fcc000000006b */
[----:B------:R-:W-:Y:S01]  /*a8f0*/  I2F.F16 R67, R67 ;  /* 0x0000004300437306 */ /* 0x000fe20000200c00 */
[----:B------:R-:W-:-:S07]  /*a900*/  HFMA2.MMA R34, R68, R23, R34 ;  /* 0x0000001744227235 */ /* 0x000fce0000000022 */
[----:B------:R-:W3:Y:S01]  /*a910*/  I2F.F16 R94, R94 ;  /* 0x0000005e005e7306 */ /* 0x000ee20000200c00 */
[----:B0-----:R-:W-:-:S07]  /*a920*/  PRMT R66, R123, 0x5410, R66 ;  /* 0x000054107b427816 */ /* 0x001fce0000000042 */
[----:B------:R-:W-:Y:S01]  /*a930*/  I2F.F16 R93, R93 ;  /* 0x0000005d005d7306 */ /* 0x000fe20000200c00 */
[----:B----4-:R-:W-:-:S07]  /*a940*/  PRMT R32, R32, 0x5410, R125 ;  /* 0x0000541020207816 */ /* 0x010fce000000007d */
[----:B------:R-:W0:Y:S01]  /*a950*/  I2F.F16 R84, R84 ;  /* 0x0000005400547306 */ /* 0x000e220000200c00 */
[----:B------:R-:W-:Y:S01]  /*a960*/  HFMA2 R31, R81, R20, R31 ;  /* 0x00000014511f7231 */ /* 0x000fe2000000001f */
[----:B------:R-:W-:Y:S01]  /*a970*/  HFMA2.MMA R107, R73, R22, R107 ;  /* 0x00000016496b7235 */ /* 0x000fe2000000006b */
[----:B------:R-:W-:Y:S02]  /*a980*/  HFMA2 R33, R66, R23, R33 ;  /* 0x0000001742217231 */ /* 0x000fe40000000021 */
[----:B------:R-:W-:Y:S01]  /*a990*/  HFMA2 R31, R32, R21, R31 ;  /* 0x00000015201f7231 */ /* 0x000fe2000000001f */
[----:B---3--:R-:W-:Y:S01]  /*a9a0*/  PRMT R94, R94, 0x5410, R67 ;  /* 0x000054105e5e7816 */ /* 0x008fe20000000043 */
[----:B------:R-:W-:Y:S02]  /*a9b0*/  HADD2 R57, R57.H0_H0, R57.H1_H1 ;  /* 0x3000003939397230 */ /* 0x000fe40000000800 */
[----:B------:R-:W-:Y:S02]  /*a9c0*/  HADD2 R34, R34.H0_H0, R34.H1_H1 ;  /* 0x3000002222227230 */ /* 0x000fe40000000800 */
[----:B------:R-:W-:-:S02]  /*a9d0*/  HADD2 R20, R33.H0_H0, R33.H1_H1 ;  /* 0x3000002121147230 */ /* 0x000fc40000000800 */
[----:B------:R-:W-:Y:S01]  /*a9e0*/  HFMA2 R31, R83, R22, R31 ;  /* 0x00000016531f7231 */ /* 0x000fe2000000001f */
[----:B0-----:R-:W-:Y:S01]  /*a9f0*/  PRMT R84, R84, 0x5410, R93 ;  /* 0x0000541054547816 */ /* 0x001fe2000000005d */
[----:B------:R-:W-:Y:S01]  /*aa00*/  HFMA2.MMA R107, R94, R23, R107 ;  /* 0x000000175e6b7235 */ /* 0x000fe2000000006b */
[----:B------:R-:W-:Y:S02]  /*aa10*/  PRMT R57, R57, 0x5410, R55 ;  /* 0x0000541039397816 */ /* 0x000fe40000000037 */
[----:B------:R-:W-:Y:S01]  /*aa20*/  PRMT R55, R34, 0x5410, R20 ;  /* 0x0000541022377816 */ /* 0x000fe20000000014 */
[----:B------:R-:W-:Y:S02]  /*aa30*/  HFMA2 R31, R84, R23, R31 ;  /* 0x00000017541f7231 */ /* 0x000fe4000000001f */
[----:B------:R-:W0:Y:S01]  /*aa40*/  LDS.128 R20, [UR5+0x130] ;  /* 0x00013005ff147984 */ /* 0x000e220008000c00 */
[-C--:B--2---:R-:W-:Y:S01]  /*aa50*/  HFMA2 R44, R43, R16.reuse, R44 ;  /* 0x000000102b2c7231 */ /* 0x084fe2000000002c */
[-C--:B------:R-:W-:Y:S01]  /*aa60*/  HFMA2.MMA R42, R45, R16.reuse, R42 ;  /* 0x000000102d2a7235 */ /* 0x080fe2000000002a */
[----:B------:R-:W-:Y:S01]  /*aa70*/  HFMA2 R4, R15, R16, R4 ;  /* 0x000000100f047231 */ /* 0x000fe20000000004 */
[----:B------:R-:W-:Y:S01]  /*aa80*/  HFMA2.MMA R2, R3, R16, R2 ;  /* 0x0000001003027235 */ /* 0x000fe20000000002 */
[----:B------:R-:W-:Y:S01]  /*aa90*/  HFMA2 R44, R60, R17, R44 ;  /* 0x000000113c2c7231 */ /* 0x000fe2000000002c */
[----:B-1----:R-:W-:-:S02]  /*aaa0*/  HFMA2.MMA R60, R77, R24, R86 ;  /* 0x000000184d3c7235 */ /* 0x002fc40000000056 */
[----:B------:R-:W-:Y:S01]  /*aab0*/  HFMA2.MMA R16, R81, R24, R90 ;  /* 0x0000001851107235 */ /* 0x000fe2000000005a */
[----:B------:R-:W-:Y:S01]  /*aac0*/  HADD2 R59, R59.H0_H0, R59.H1_H1 ;  /* 0x3000003b3b3b7230 */ /* 0x000fe20000000800 */
[-C--:B------:R-:W-:Y:S01]  /*aad0*/  HFMA2.MMA R42, R56, R17.reuse, R42 ;  /* 0x00000011382a7235 */ /* 0x080fe2000000002a */
[----:B------:R-:W-:Y:S01]  /*aae0*/  HADD2 R61, R61.H0_H0, R61.H1_H1 ;  /* 0x3000003d3d3d7230 */ /* 0x000fe20000000800 */
[----:B------:R-:W-:Y:S02]  /*aaf0*/  HFMA2.MMA R2, R54, R17, R2 ;  /* 0x0000001136027235 */ /* 0x000fe40000000002 */
[-C--:B------:R-:W-:Y:S02]  /*ab00*/  HFMA2.MMA R60, R120, R25.reuse, R60 ;  /* 0x00000019783c7235 */ /* 0x080fe4000000003c */
[----:B------:R-:W-:Y:S01]  /*ab10*/  HFMA2.MMA R16, R32, R25, R16 ;  /* 0x0000001920107235 */ /* 0x000fe20000000010 */
[----:B------:R-:W-:Y:S01]  /*ab20*/  PRMT R59, R59, 0x5410, R61 ;  /* 0x000054103b3b7816 */ /* 0x000fe2000000003d */
[----:B------:R-:W-:-:S02]  /*ab30*/  HFMA2 R4, R58, R17, R4 ;  /* 0x000000113a047231 */ /* 0x000fc40000000004 */
[-C--:B------:R-:W-:Y:S02]  /*ab40*/  HFMA2 R58, R69, R24.reuse, R72 ;  /* 0x00000018453a7231 */ /* 0x080fe40000000048 */
[----:B------:R-:W-:Y:S01]  /*ab50*/  HFMA2 R61, R79, R24, R82 ;  /* 0x000000184f3d7231 */ /* 0x000fe20000000052 */
[----:B------:R-:W-:Y:S01]  /*ab60*/  HFMA2.MMA R42, R53, R18, R42 ;  /* 0x00000012352a7235 */ /* 0x000fe2000000002a */
[-C--:B------:R-:W-:Y:S01]  /*ab70*/  HFMA2 R58, R116, R25.reuse, R58 ;  /* 0x00000019743a7231 */ /* 0x080fe2000000003a */
[-C--:B------:R-:W-:Y:S01]  /*ab80*/  HFMA2.MMA R60, R121, R26.reuse, R60 ;  /* 0x0000001a793c7235 */ /* 0x080fe2000000003c */
[----:B------:R-:W-:Y:S01]  /*ab90*/  HFMA2 R61, R122, R25, R61 ;  /* 0x000000197a3d7231 */ /* 0x000fe2000000003d */
[----:B------:R-:W-:Y:S02]  /*aba0*/  HFMA2.MMA R16, R83, R26, R16 ;  /* 0x0000001a53107235 */ /* 0x000fe40000000010 */
[----:B------:R-:W-:Y:S01]  /*abb0*/  HFMA2.MMA R2, R47, R18, R2 ;  /* 0x000000122f027235 */ /* 0x000fe20000000002 */
[----:B------:R-:W-:-:S02]  /*abc0*/  HFMA2 R34, R97, R26, R58 ;  /* 0x0000001a61227231 */ /* 0x000fc4000000003a */
        /* <DEDUP_REMOVED lines=9> */
[----:B------:R-:W-:-:S02]  /*ac60*/  HFMA2 R4, R48, R19, R4 ;  /* 0x0000001330047231 */ /* 0x000fc40000000004 */
[----:B------:R-:W-:Y:S02]  /*ac70*/  HFMA2 R3, R46, R19, R44 ;  /* 0x000000132e037231 */ /* 0x000fe4000000002c */
[----:B------:R-:W1:Y:S01]  /*ac80*/  LDS.128 R16, [UR5+0x1b0] ;  /* 0x0001b005ff107984 */ /* 0x000e620008000c00 */
[-C--:B0-----:R-:W-:Y:S01]  /*ac90*/  HFMA2.MMA R58, R69, R20.reuse, R76 ;  /* 0x00000014453a7235 */ /* 0x081fe2000000004c */
[----:B------:R-:W-:Y:S01]  /*aca0*/  HADD2 R42, R42.H0_H0, R42.H1_H1 ;  /* 0x3000002a2a2a7230 */ /* 0x000fe20000000800 */
[----:B------:R-:W-:Y:S01]  /*acb0*/  HFMA2.MMA R61, R79, R20, R78 ;  /* 0x000000144f3d7235 */ /* 0x000fe2000000004e */
[----:B------:R-:W-:Y:S02]  /*acc0*/  HADD2 R4, R4.H0_H0, R4.H1_H1 ;  /* 0x3000000404047230 */ /* 0x000fe40000000800 */
[----:B------:R-:W-:Y:S02]  /*acd0*/  HADD2 R34, R34.H0_H0, R34.H1_H1 ;  /* 0x3000002222227230 */ /* 0x000fe40000000800 */
[----:B------:R-:W-:Y:S01]  /*ace0*/  HADD2 R60, R60.H0_H0, R60.H1_H1 ;  /* 0x3000003c3c3c7230 */ /* 0x000fe20000000800 */
[----:B------:R-:W-:Y:S01]  /*acf0*/  PRMT R42, R42, 0x5410, R4 ;  /* 0x000054102a2a7816 */ /* 0x000fe20000000004 */
[----:B------:R-:W-:Y:S01]  /*ad00*/  HADD2 R33, R107.H0_H0, R107.H1_H1 ;  /* 0x3000006b6b217230 */ /* 0x000fe20000000800 */
[-C--:B------:R-:W-:Y:S01]  /*ad10*/  HFMA2.MMA R58, R116, R21.reuse, R58 ;  /* 0x00000015743a7235 */ /* 0x080fe2000000003a */
[----:B------:R-:W-:Y:S01]  /*ad20*/  HADD2 R31, R31.H0_H0, R31.H1_H1 ;  /* 0x3000001f1f1f7230 */ /* 0x000fe20000000800 */
[----:B------:R-:W-:Y:S01]  /*ad30*/  HFMA2.MMA R61, R122, R21, R61 ;  /* 0x000000157a3d7235 */ /* 0x000fe2000000003d */
[----:B------:R-:W-:Y:S01]  /*ad40*/  PRMT R34, R34, 0x5410, R60 ;  /* 0x0000541022227816 */ /* 0x000fe2000000003c */
[----:B------:R-:W-:-:S02]  /*ad50*/  HFMA2 R50, R42, R100, R12 ;  /* 0x000000642a327231 */ /* 0x000fc4000000000c */
[-C--:B------:R-:W-:Y:S01]  /*ad60*/  HFMA2 R60, R77, R20.reuse, R80 ;  /* 0x000000144d3c7231 */ /* 0x080fe20000000050 */
[----:B------:R-:W-:Y:S01]  /*ad70*/  PRMT R33, R33, 0x5410, R31 ;  /* 0x0000541021217816 */ /* 0x000fe2000000001f */
[----:B------:R-:W-:Y:S02]  /*ad80*/  HFMA2 R91, R81, R20, R91 ;  /* 0x00000014515b7231 */ /* 0x000fe4000000005b */
[----:B------:R-:W-:Y:S01]  /*ad90*/  HFMA2 R13, R59, R99, R13 ;  /* 0x000000633b0d7231 */ /* 0x000fe2000000000d */
[-C--:B------:R-:W-:Y:S01]  /*ada0*/  HFMA2.MMA R61, R73, R22.reuse, R61 ;  /* 0x00000016493d7235 */ /* 0x080fe2000000003d */
[----:B------:R-:W-:Y:S01]  /*adb0*/  HFMA2 R12, R34, R100, R50 ;  /* 0x00000064220c7231 */ /* 0x000fe20000000032 */
[----:B------:R-:W-:Y:S01]  /*adc0*/  HFMA2.MMA R34, R97, R22, R58 ;  /* 0x0000001661227235 */ /* 0x000fe2000000003a */
[-C--:B------:R-:W-:Y:S02]  /*add0*/  HFMA2 R60, R120, R21.reuse, R60 ;  /* 0x00000015783c7231 */ /* 0x080fe4000000003c */
        /* <DEDUP_REMOVED lines=9> */
[----:B------:R-:W-:Y:S02]  /*ae70*/  HADD2 R2, R2.H0_H0, R2.H1_H1 ;  /* 0x3000000202027230 */ /* 0x000fe40000000800 */
[----:B------:R-:W-:Y:S01]  /*ae80*/  HADD2 R3, R3.H0_H0, R3.H1_H1 ;  /* 0x3000000303037230 */ /* 0x000fe20000000800 */
[-C--:B-1----:R-:W-:Y:S01]  /*ae90*/  HFMA2.MMA R58, R69, R16.reuse, R28 ;  /* 0x00000010453a7235 */ /* 0x082fe2000000001c */
[----:B------:R-:W-:Y:S01]  /*aea0*/  HADD2 R34, R34.H0_H0, R34.H1_H1 ;  /* 0x3000002222227230 */ /* 0x000fe20000000800 */
[----:B------:R-:W-:Y:S01]  /*aeb0*/  HFMA2.MMA R29, R79, R16, R29 ;  /* 0x000000104f1d7235 */ /* 0x000fe2000000001d */
[----:B------:R-:W-:Y:S01]  /*aec0*/  HADD2 R33, R33.H0_H0, R33.H1_H1 ;  /* 0x3000002121217230 */ /* 0x000fe20000000800 */
[----:B------:R-:W-:-:S02]  /*aed0*/  PRMT R2, R2, 0x5410, R3 ;  /* 0x0000541002027816 */ /* 0x000fc40000000003 */
[----:B------:R-:W-:Y:S01]  /*aee0*/  PRMT R63, R63, 0x5410, R64 ;  /* 0x000054103f3f7816 */ /* 0x000fe20000000040 */
[----:B------:R-:W-:Y:S01]  /*aef0*/  HADD2 R47, R47.H0_H0, R47.H1_H1 ;  /* 0x3000002f2f2f7230 */ /* 0x000fe20000000800 */
[----:B------:R-:W-:Y:S01]  /*af00*/  HFMA2.MMA R58, R116, R17, R58 ;  /* 0x00000011743a7235 */ /* 0x000fe2000000003a */
[----:B------:R-:W-:Y:S01]  /*af10*/  HADD2 R27, R27.H0_H0, R27.H1_H1 ;  /* 0x3000001b1b1b7230 */ /* 0x000fe20000000800 */
[----:B------:R-:W-:Y:S01]  /*af20*/  PRMT R34, R34, 0x5410, R33 ;  /* 0x0000541022227816 */ /* 0x000fe20000000021 */
[----:B------:R-:W-:Y:S01]  /*af30*/  HADD2 R62, R62.H0_H0, R62.H1_H1 ;  /* 0x3000003e3e3e7230 */ /* 0x000fe20000000800 */
[----:B------:R-:W-:Y:S01]  /*af40*/  HFMA2.MMA R11, R2, R99, R11 ;  /* 0x00000063020b7235 */ /* 0x000fe2000000000b */
[-C--:B------:R-:W-:Y:S01]  /*af50*/  HFMA2 R50, R63, R100.reuse, R10 ;  /* 0x000000643f327231 */ /* 0x080fe2000000000a */
[----:B------:R-:W-:Y:S01]  /*af60*/  HFMA2.MMA R29, R122, R17, R29 ;  /* 0x000000117a1d7235 */ /* 0x000fe2000000001d */
[----:B------:R-:W-:Y:S02]  /*af70*/  PRMT R47, R47, 0x5410, R27 ;  /* 0x000054102f2f7816 */ /* 0x000fe4000000001b */
[----:B------:R-:W-:Y:S01]  /*af80*/  HFMA2 R10, R34, R100, R50 ;  /* 0x00000064220a7231 */ /* 0x000fe20000000032 */
[----:B------:R-:W-:Y:S01]  /*af90*/  HFMA2.MMA R34, R97, R18, R58 ;  /* 0x0000001261227235 */ /* 0x000fe2000000003a */
[----:B------:R-:W-:Y:S01]  /*afa0*/  PRMT R62, R62, 0x5410, R65 ;  /* 0x000054103e3e7816 */ /* 0x000fe20000000041 */
[----:B------:R-:W-:Y:S01]  /*afb0*/  HFMA2 R60, R77, R16, R30 ;  /* 0x000000104d3c7231 */ /* 0x000fe2000000001e */
[----:B------:R-:W-:-:S02]  /*afc0*/  HFMA2.MMA R11, R47, R99, R11 ;  /* 0x000000632f0b7235 */ /* 0x000fc4000000000b */
[----:B------:R-:W-:Y:S01]  /*afd0*/  HFMA2.MMA R47, R73, R18, R29 ;  /* 0x00000012492f7235 */ /* 0x000fe2000000001d */
[----:B------:R-:W-:Y:S01]  /*afe0*/  HADD2 R61, R61.H0_H0, R61.H1_H1 ;  /* 0x3000003d3d3d7230 */ /* 0x000fe20000000800 */
[----:B------:R-:W-:Y:S01]  /*aff0*/  HFMA2.MMA R9, R62, R99, R9 ;  /* 0x000000633e097235 */ /* 0x000fe20000000009 */
[----:B------:R-:W-:Y:S02]  /*b000*/  HADD2 R42, R42.H0_H0, R42.H1_H1 ;  /* 0x3000002a2a2a7230 */ /* 0x000fe40000000800 */
[----:B------:R-:W-:Y:S02]  /*b010*/  HFMA2 R16, R81, R16, R35 ;  /* 0x0000001051107231 */ /* 0x000fe40000000023 */
[-C--:B------:R-:W-:Y:S01]  /*b020*/  HFMA2 R60, R120, R17.reuse, R60 ;  /* 0x00000011783c7231 */ /* 0x080fe2000000003c */
[-C--:B------:R-:W-:Y:S01]  /*b030*/  HFMA2.MMA R34, R68, R19.reuse, R34 ;  /* 0x0000001344227235 */ /* 0x080fe20000000022 */
[----:B------:R-:W-:Y:S01]  /*b040*/  HFMA2 R16, R32, R17, R16 ;  /* 0x0000001120107231 */ /* 0x000fe20000000010 */
[----:B------:R-:W-:Y:S01]  /*b050*/  PRMT R61, R61, 0x5410, R42 ;  /* 0x000054103d3d7816 */ /* 0x000fe2000000002a */
[----:B------:R-:W-:Y:S01]  /*b060*/  HFMA2 R33, R121, R18, R60 ;  /* 0x0000001279217231 */ /* 0x000fe2000000003c */
[----:B------:R-:W-:Y:S01]  /*b070*/  HFMA2.MMA R47, R94, R19, R47 ;  /* 0x000000135e2f7235 */ /* 0x000fe2000000002f */
[----:B------:R-:W-:-:S02]  /*b080*/  HADD2 R38, R38.H0_H0, R38.H1_H1 ;  /* 0x3000002626267230 */ /* 0x000fc40000000800 */
[----:B------:R-:W-:Y:S01]  /*b090*/  HADD2 R39, R39.H0_H0, R39.H1_H1 ;  /* 0x3000002727277230 */ /* 0x000fe20000000800 */
[-C--:B0-----:R-:W-:Y:S01]  /*b0a0*/  HFMA2.MMA R58, R69, R20.reuse, R92 ;  /* 0x00000014453a7235 */ /* 0x081fe2000000005c */
[----:B------:R-:W-:Y:S02]  /*b0b0*/  HADD2 R36, R36.H0_H0, R36.H1_H1 ;  /* 0x3000002424247230 */ /* 0x000fe40000000800 */
[----:B------:R-:W-:Y:S02]  /*b0c0*/  HADD2 R37, R37.H0_H0, R37.H1_H1 ;  /* 0x3000002525257230 */ /* 0x000fe40000000800 */
[----:B------:R-:W-:Y:S02]  /*b0d0*/  HFMA2 R16, R83, R18, R16 ;  /* 0x0000001253107231 */ /* 0x000fe40000000010 */
[----:B------:R-:W-:Y:S01]  /*b0e0*/  HFMA2 R33, R66, R19, R33 ;  /* 0x0000001342217231 */ /* 0x000fe20000000021 */
[----:B------:R-:W-:Y:S01]  /*b0f0*/  PRMT R38, R38, 0x5410, R39 ;  /* 0x0000541026267816 */ /* 0x000fe20000000027 */
[----:B------:R-:W-:Y:S01]  /*b100*/  HFMA2 R9, R61, R99, R9 ;  /* 0x000000633d097231 */ /* 0x000fe20000000009 */
[----:B------:R-:W-:Y:S01]  /*b110*/  HFMA2.MMA R61, R79, R20, R98 ;  /* 0x000000144f3d7235 */ /* 0x000fe20000000062 */
[----:B------:R-:W-:Y:S01]  /*b120*/  HFMA2 R16, R84, R19, R16 ;  /* 0x0000001354107231 */ /* 0x000fe20000000010 */
[----:B------:R-:W-:Y:S01]  /*b130*/  PRMT R36, R36, 0x5410, R37 ;  /* 0x0000541024247816 */ /* 0x000fe20000000025 */
[----:B------:R-:W-:-:S02]  /*b140*/  HADD2 R34, R34.H0_H0, R34.H1_H1 ;  /* 0x3000002222227230 */ /* 0x000fc40000000800 */
[----:B------:R-:W-:Y:S01]  /*b150*/  HADD2 R17, R33.H0_H0, R33.H1_H1 ;  /* 0x3000002121117230 */ /* 0x000fe20000000800 */
[----:B------:R-:W-:Y:S01]  /*b160*/  HFMA2.MMA R7, R38, R99, R7 ;  /* 0x0000006326077235 */ /* 0x000fe20000000007 */
[----:B------:R-:W-:Y:S01]  /*b170*/  HADD2 R47, R47.H0_H0, R47.H1_H1 ;  /* 0x3000002f2f2f7230 */ /* 0x000fe20000000800 */
[-C--:B------:R-:W-:Y:S01]  /*b180*/  HFMA2.MMA R58, R116, R21.reuse, R58 ;  /* 0x00000015743a7235 */ /* 0x080fe2000000003a */
[----:B------:R-:W-:Y:S01]  /*b190*/  HADD2 R16, R16.H0_H0, R16.H1_H1 ;  /* 0x3000001010107230 */ /* 0x000fe20000000800 */
[----:B------:R-:W-:Y:S01]  /*b1a0*/  PRMT R34, R34, 0x5410, R17 ;  /* 0x0000541022227816 */ /* 0x000fe20000000011 */
[----:B------:R-:W-:Y:S01]  /*b1b0*/  HFMA2 R50, R36, R100, R8 ;  /* 0x0000006424327231 */ /* 0x000fe20000000008 */
[----:B------:R-:W-:Y:S02]  /*b1c0*/  HFMA2.MMA R61, R122, R21, R61 ;  /* 0x000000157a3d7235 */ /* 0x000fe4000000003d */
[----:B------:R-:W-:-:S03]  /*b1d0*/  PRMT R47, R47, 0x5410, R16 ;  /* 0x000054102f2f7816 */ /* 0x000fc60000000010 */
[----:B------:R-:W-:Y:S02]  /*b1e0*/  HFMA2.MMA R8, R34, R100, R50 ;  /* 0x0000006422087235 */ /* 0x000fe40000000032 */
        /* <DEDUP_REMOVED lines=9> */
[----:B------:R-:W-:-:S02]  /*b280*/  HADD2 R70, R70.H0_H0, R70.H1_H1 ;  /* 0x3000004646467230 */ /* 0x000fc40000000800 */
[----:B------:R-:W-:Y:S02]  /*b290*/  HADD2 R71, R71.H0_H0, R71.H1_H1 ;  /* 0x3000004747477230 */ /* 0x000fe40000000800 */
[-C--:B------:R-:W-:Y:S01]  /*b2a0*/  HFMA2 R33, R121, R22.reuse, R60 ;  /* 0x0000001679217231 */ /* 0x080fe2000000003c */
[----:B------:R-:W-:Y:S01]  /*b2b0*/  IADD3 R109, R109, 0x20, RZ ;  /* 0x000000206d6d7810 */ /* 0x000fe20007ffe0ff */
[----:B------:R-:W-:Y:S01]  /*b2c0*/  HFMA2 R42, R83, R22, R16 ;  /* 0x00000016532a7231 */ /* 0x000fe20000000010 */
[----:B------:R-:W-:Y:S01]  /*b2d0*/  PRMT R70, R70, 0x5410, R71 ;  /* 0x0000541046467816 */ /* 0x000fe20000000047 */
[----:B------:R-:W-:Y:S01]  /*b2e0*/  HFMA2 R33, R66, R23, R33 ;  /* 0x0000001742217231 */ /* 0x000fe20000000021 */
[C---:B------:R-:W-:Y:S01]  /*b2f0*/  ISETP.GE.AND P0, PT, R109.reuse, R0, PT ;  /* 0x000000006d00720c */ /* 0x040fe20003f06270 */
[----:B------:R-:W-:Y:S01]  /*b300*/  HADD2 R74, R74.H0_H0, R74.H1_H1 ;  /* 0x3000004a4a4a7230 */ /* 0x000fe20000000800 */
[----:B------:R-:W-:Y:S01]  /*b310*/  ISETP.LT.AND P1, PT, R109, R110, PT ;  /* 0x0000006e6d00720c */ /* 0x000fe20003f21270 */
[----:B------:R-:W-:-:S02]  /*b320*/  HADD2 R75, R75.H0_H0, R75.H1_H1 ;  /* 0x3000004b4b4b7230 */ /* 0x000fc40000000800 */
[----:B------:R-:W-:Y:S02]  /*b330*/  HFMA2 R42, R84, R23, R42 ;  /* 0x00000017542a7231 */ /* 0x000fe4000000002a */
[----:B------:R-:W-:Y:S02]  /*b340*/  HADD2 R34, R34.H0_H0, R34.H1_H1 ;  /* 0x3000002222227230 */ /* 0x000fe40000000800 */
[----:B------:R-:W-:Y:S01]  /*b350*/  HADD2 R17, R33.H0_H0, R33.H1_H1 ;  /* 0x3000002121117230 */ /* 0x000fe20000000800 */
[-C--:B------:R-:W-:Y:S01]  /*b360*/  HFMA2.MMA R14, R57, R100.reuse, R14 ;  /* 0x00000064390e7235 */ /* 0x080fe2000000000e */
        /* <DEDUP_REMOVED lines=8> */
[-C--:B------:R-:W-:Y:S02]  /*b3f0*/  HFMA2.MMA R14, R55, R100.reuse, R14 ;  /* 0x00000064370e7235 */ /* 0x080fe4000000000e */
[----:B------:R-:W-:Y:S01]  /*b400*/  HFMA2.MMA R6, R34, R100, R50 ;  /* 0x0000006422067235 */ /* 0x000fe20000000032 */
[----:B------:R-:W-:Y:S02]  /*b410*/  HFMA2 R5, R47, R99, R5 ;  /* 0x000000632f057231 */ /* 0x000fe40000000005 */
[----:B------:R-:W-:Y:S01]  /*b420*/  IMAD.WIDE R44, R101, 0x4, R40 ;  /* 0x00000004652c7825 */ /* 0x000fe200078e0228 */
[----:B------:R-:W-:Y:S07]  /*b430*/  @!P0 BRA P1, `(.L_x_3348) ;  /* 0xffffffc000588947 */ /* 0x000fee000083ffff */
.L_x_3347:
[----:B------:R-:W-:-:S04]  /*b440*/  ISETP.GE.AND P0, PT, R109, R110, PT ;  /* 0x0000006e6d00720c */ /* 0x000fc80003f06270 */
[----:B------:R-:W-:-:S13]  /*b450*/  ISETP.GE.OR P0, PT, R109, UR12, P0 ;  /* 0x0000000c6d007c0c */ /* 0x000fda0008706670 */
[----:B------:R-:W-:Y:S05]  /*b460*/  @P0 BRA `(.L_x_3349) ;  /* 0x0000002800440947 */ /* 0x000fea0003800000 */
.L_x_3350:
[----:B------:R-:W-:Y:S01]  /*b470*/  ISETP.NE.AND P0, PT, R109, R102, PT ;  /* 0x000000666d00720c */ /* 0x000fe20003f05270 */
[----:B------:R0:W2:-:S12]  /*b480*/  LDG.E.128.CONSTANT R20, desc[UR8][R44.64] ;  /* 0x000000082c147981 */ /* 0x000098000c1e9d00 */
[----:B------:R-:W1:Y:S01]  /*b490*/  @!P0 LDC.64 R2, c[0x0][0x248] ;  /* 0x00009200ff028b82 */ /* 0x000e620000000a00 */
[----:B------:R-:W-:Y:S01]  /*b4a0*/  @!P0 LEA R15, R109, 0x1, 0x1 ;  /* 0x000000016d0f8811 */ /* 0x000fe200078e08ff */
[----:B------:R-:W-:Y:S01]  /*b4b0*/  IMAD.WIDE R24, R101, 0x4, R44 ;  /* 0x0000000465187825 */ /* 0x000fe200078e022c */
[----:B------:R-:W-:Y:S01]  /*b4c0*/  @!P0 IADD3 R103, R103, 0x1, RZ ;  /* 0x0000000167678810 */ /* 0x000fe20007ffe0ff */
[----:B0-----:R-:W0:Y:S04]  /*b4d0*/  LDS.128 R44, [UR5] ;  /* 0x00000005ff2c7984 */ /* 0x001e280008000c00 */
[----:B------:R-:W3:Y:S01]  /*b4e0*/  LDG.E.128.CONSTANT R16, desc[UR8][R24.64] ;  /* 0x0000000818107981 */ /* 0x000ee2000c1e9d00 */
[----:B-1----:R-:W-:-:S06]  /*b4f0*/  @!P0 IMAD.WIDE R2, R15, 0x2, R2 ;  /* 0x000000020f028825 */ /* 0x002fcc00078e0202 */
[----:B------:R1:W4:Y:S01]  /*b500*/  @!P0 LDG.E.U16.CONSTANT R2, desc[UR8][R2.64] ;  /* 0x0000000802028981 */ /* 0x000322000c1e9500 */
[----:B------:R-:W-:-:S05]  /*b510*/  IMAD.WIDE R26, R101, 0x4, R24 ;  /* 0x00000004651a7825 */ /* 0x000fca00078e0218 */
[----:B------:R-:W5:Y:S01]  /*b520*/  LDG.E.128.CONSTANT R40, desc[UR8][R26.64] ;  /* 0x000000081a287981 */ /* 0x000f62000c1e9d00 */
[----:B------:R-:W-:-:S05]  /*b530*/  IMAD.WIDE R28, R101, 0x4, R26 ;  /* 0x00000004651c7825 */ /* 0x000fca00078e021a */
[----:B------:R0:W5:Y:S01]  /*b540*/  LDG.E.128.CONSTANT R36, desc[UR8][R28.64] ;  /* 0x000000081c247981 */ /* 0x000162000c1e9d00 */
[----:B------:R-:W-:-:S05]  /*b550*/  IMAD.WIDE R116, R101, 0x4, R28 ;  /* 0x0000000465747825 */ /* 0x000fca00078e021c */
[----:B------:R-:W5:Y:S01]  /*b560*/  LDG.E.128.CONSTANT R32, desc[UR8][R116.64] ;  /* 0x0000000874207981 */ /* 0x000f62000c1e9d00 */
[----:B------:R-:W-:-:S06]  /*b570*/  @!P0 LEA R96, R103, R112, 0x3 ;  /* 0x0000007067608211 */ /* 0x000fcc00078e18ff */
[----:B------:R-:W5:Y:S01]  /*b580*/  @!P0 LDL.64 R96, [R96] ;  /* 0x0000000060608983 */ /* 0x000f620000100a00 */
[----:B------:R-:W-:Y:S02]  /*b590*/  MOV R76, 0x2800 ;  /* 0x00002800004c7802 */ /* 0x000fe40000000f00 */
[----:B--2---:R-:W-:Y:S02]  /*b5a0*/  LOP3.LUT R0, R20, 0x1f001f, RZ, 0xc0, !PT ;  /* 0x001f001f14007812 */ /* 0x004fe400078ec0ff */
[----:B-1----:R-:W-:Y:S02]  /*b5b0*/  SHF.R.U32.HI R3, RZ, 0xa, R20 ;  /* 0x0000000aff037819 */ /* 0x002fe40000011614 */
[--C-:B0-----:R-:W-:Y:S02]  /*b5c0*/  SHF.R.U32.HI R28, RZ, 0xf, R21.reuse ;  /* 0x0000000fff1c7819 */ /* 0x101fe40000011615 */
[----:B------:R-:W-:Y:S02]  /*b5d0*/  LOP3.LUT R24, R21, 0x1f001f, RZ, 0xc0, !PT ;  /* 0x001f001f15187812 */ /* 0x000fe400078ec0ff */
[----:B------:R-:W-:-:S02]  /*b5e0*/  SHF.R.U32.HI R59, RZ, 0xa, R21 ;  /* 0x0000000aff3b7819 */ /* 0x000fc40000011615 */
[----:B------:R-:W-:Y:S02]  /*b5f0*/  LOP3.LUT R25, R21, 0x3e003e0, RZ, 0xc0, !PT ;  /* 0x03e003e015197812 */ /* 0x000fe400078ec0ff */
[C---:B------:R-:W-:Y:S02]  /*b600*/  LOP3.LUT R63, R23.reuse, 0x1f001f, RZ, 0xc0, !PT ;  /* 0x001f001f173f7812 */ /* 0x040fe400078ec0ff */
[----:B------:R-:W-:Y:S02]  /*b610*/  LOP3.LUT R64, R23, 0x3e003e0, RZ, 0xc0, !PT ;  /* 0x03e003e017407812 */ /* 0x000fe400078ec0ff */
[----:B------:R-:W-:Y:S02]  /*b620*/  SHF.R.U32.HI R65, RZ, 0xa, R23 ;  /* 0x0000000aff417819 */ /* 0x000fe40000011617 */
[----:B------:R-:W-:Y:S02]  /*b630*/  LOP3.LUT R60, R22, 0x1f001f, RZ, 0xc0, !PT ;  /* 0x001f001f163c7812 */ /* 0x000fe400078ec0ff */
[----:B---3--:R-:W-:-:S02]  /*b640*/  SHF.R.U32.HI R21, RZ, 0xe, R16 ;  /* 0x0000000eff157819 */ /* 0x008fc40000011610 */
[----:B------:R-:W-:Y:S02]  /*b650*/  SHF.R.U32.HI R23, RZ, 0xf, R23 ;  /* 0x0000000fff177819 */ /* 0x000fe40000011617 */
[--C-:B------:R-:W-:Y:S02]  /*b660*/  SHF.R.U32.HI R62, RZ, 0xa, R22.reuse ;  /* 0x0000000aff3e7819 */ /* 0x100fe40000011616 */
[----:B------:R-:W-:Y:S02]  /*b670*/  LOP3.LUT R61, R22, 0x3e003e0, RZ, 0xc0, !PT ;  /* 0x03e003e0163d7812 */ /* 0x000fe400078ec0ff */
[----:B------:R-:W-:Y:S02]  /*b680*/  LOP3.LUT R28, R28, 0x10001, RZ, 0xc0, !PT ;  /* 0x000100011c1c7812 */ /* 0x000fe400078ec0ff */
[----:B------:R-:W-:Y:S02]  /*b690*/  SHF.R.U32.HI R22, RZ, 0xf, R22 ;  /* 0x0000000fff167819 */ /* 0x000fe40000011616 */
[----:B------:R-:W-:-:S02]  /*b6a0*/  LOP3.LUT R49, R17, 0x1f001f, RZ, 0xc0, !PT ;  /* 0x001f001f11317812 */ /* 0x000fc400078ec0ff */
[----:B----4-:R-:W-:Y:S02]  /*b6b0*/  @!P0 IADD3 R102, R2, R109, RZ ;  /* 0x0000006d02668210 */ /* 0x010fe40007ffe0ff */
[----:B------:R-:W-:Y:S02]  /*b6c0*/  LOP3.LUT R2, R20, 0x3e003e0, RZ, 0xc0, !PT ;  /* 0x03e003e014027812 */ /* 0x000fe400078ec0ff */
[----:B------:R-:W-:-:S04]  /*b6d0*/  SHF.R.U32.HI R20, RZ, 0xf, R20 ;  /* 0x0000000fff147819 */ /* 0x000fc80000011614 */
[----:B------:R-:W-:Y:S02]  /*b6e0*/  LOP3.LUT R20, R20, 0x10001, RZ, 0xc0, !PT ;  /* 0x0001000114147812 */ /* 0x000fe400078ec0ff */
[--C-:B------:R-:W-:Y:S02]  /*b6f0*/  SHF.R.U32.HI R52, RZ, 0xa, R17.reuse ;  /* 0x0000000aff347819 */ /* 0x100fe40000011611 */
[----:B------:R-:W-:Y:S02]  /*b700*/  LOP3.LUT R26, R17, 0x3e003e0, RZ, 0xc0, !PT ;  /* 0x03e003e0111a7812 */ /* 0x000fe400078ec0ff */
[----:B------:R-:W-:Y:S02]  /*b710*/  SHF.R.U32.HI R57, RZ, 0xe, R17 ;  /* 0x0000000eff397819 */ /* 0x000fe40000011611 */
[----:B------:R-:W-:Y:S02]  /*b720*/  LOP3.LUT R27, R18, 0x1f001f, RZ, 0xc0, !PT ;  /* 0x001f001f121b7812 */ /* 0x000fe400078ec0ff */
[----:B------:R-:W-:-:S02]  /*b730*/  SHF.R.U32.HI R53, RZ, 0xa, R18 ;  /* 0x0000000aff357819 */ /* 0x000fc40000011612 */
[----:B------:R-:W-:Y:S02]  /*b740*/  LOP3.LUT R15, R18, 0x3e003e0, RZ, 0xc0, !PT ;  /* 0x03e003e0120f7812 */ /* 0x000fe400078ec0ff */
[----:B------:R-:W-:Y:S02]  /*b750*/  SHF.R.U32.HI R17, RZ, 0xe, R18 ;  /* 0x0000000eff117819 */ /* 0x000fe40000011612 */
[----:B------:R-:W-:Y:S02]  /*b760*/  LOP3.LUT R56, R20, 0x20002, R21, 0xf8, !PT ;  /* 0x0002000214387812 */ /* 0x000fe400078ef815 */
[----:B------:R-:W-:Y:S02]  /*b770*/  SHF.R.U32.HI R18, RZ, 0xe, R19 ;  /* 0x0000000eff127819 */ /* 0x000fe40000011613 */
[----:B------:R-:W-:Y:S02]  /*b780*/  LOP3.LUT R23, R23, 0x10001, RZ, 0xc0, !PT ;  /* 0x0001000117177812 */ /* 0x000fe400078ec0ff */
[----:B------:R-:W-:-:S02]  /*b790*/  LOP3.LUT R0, R0, 0x64006400, RZ, 0xfc, !PT ;  /* 0x6400640000007812 */ /* 0x000fc400078efcff */
[----:B------:R-:W-:Y:S02]  /*b7a0*/  LOP3.LUT R20, R60, 0x64006400, RZ, 0xfc, !PT ;  /* 0x640064003c147812 */ /* 0x000fe400078efcff */
[----:B------:R-:W-:Y:S02]  /*b7b0*/  LOP3.LUT R22, R22, 0x10001, RZ, 0xc0, !PT ;  /* 0x0001000116167812 */ /* 0x000fe400078ec0ff */
[----:B------:R-:W-:Y:S02]  /*b7c0*/  LOP3.LUT R57, R28, 0x20002, R57, 0xf8, !PT ;  /* 0x000200021c397812 */ /* 0x000fe400078ef839 */
[----:B------:R-:W0:Y:S01]  /*b7d0*/  LDS.128 R28, [UR5+0x10] ;  /* 0x00001005ff1c7984 */ /* 0x000e220008000c00 */
[----:B------:R-:W-:Y:S01]  /*b7e0*/  LOP3.LUT R55, R23, 0x20002, R18, 0xf8, !PT ;  /* 0x0002000217377812 */ /* 0x000fe200078ef812 */
[----:B------:R-:W-:Y:S01]  /*b7f0*/  HADD2 R23, R0, -1040, -1040 ;  /* 0xe410e41000177430 */ /* 0x000fe20000000000 */
[----:B------:R-:W-:Y:S01]  /*b800*/  LOP3.LUT R50, R16, 0x1f001f, RZ, 0xc0, !PT ;  /* 0x001f001f10327812 */ /* 0x000fe200078ec0ff */
[----:B------:R-:W-:Y:S01]  /*b810*/  HADD2 R20, R20, -1040, -1040 ;  /* 0xe410e41014147430 */ /* 0x000fe20000000000 */
[----:B------:R-:W-:-:S02]  /*b820*/  SHF.R.U32.HI R51, RZ, 0xa, R16 ;  /* 0x0000000aff337819 */ /* 0x000fc40000011610 */
[----:B------:R-:W-:Y:S02]  /*b830*/  LOP3.LUT R48, R16, 0x3e003e0, RZ, 0xc0, !PT ;  /* 0x03e003e010307812 */ /* 0x000fe400078ec0ff */
[----:B------:R-:W-:Y:S02]  /*b840*/  LOP3.LUT R58, R22, 0x20002, R17, 0xf8, !PT ;  /* 0x00020002163a7812 */ /* 0x000fe400078ef811 */
[C---:B------:R-:W-:Y:S02]  /*b850*/  LOP3.LUT R16, R19.reuse, 0x1f001f, RZ, 0xc0, !PT ;  /* 0x001f001f13107812 */ /* 0x040fe400078ec0ff */
[----:B------:R-:W-:Y:S02]  /*b860*/  LOP3.LUT R4, R19, 0x3e003e0, RZ, 0xc0, !PT ;  /* 0x03e003e013047812 */ /* 0x000fe400078ec0ff */
[----:B------:R-:W-:Y:S02]  /*b870*/  SHF.R.U32.HI R54, RZ, 0xa, R19 ;  /* 0x0000000aff367819 */ /* 0x000fe40000011613 */
[----:B------:R-:W-:-:S02]  /*b880*/  LOP3.LUT R22, R24, 0x64006400, RZ, 0xfc, !PT ;  /* 0x6400640018167812 */ /* 0x000fc400078efcff */
[----:B------:R-:W-:Y:S02]  /*b890*/  LOP3.LUT R19, R2, 0x64006400, RZ, 0xfc, !PT ;  /* 0x6400640002137812 */ /* 0x000fe400078efcff */
[----:B------:R-:W-:Y:S02]  /*b8a0*/  LOP3.LUT R61, R61, 0x64006400, RZ, 0xfc, !PT ;  /* 0x640064003d3d7812 */ /* 0x000fe400078efcff */
[----:B------:R-:W-:Y:S01]  /*b8b0*/  LOP3.LUT R17, R63, 0x64006400, RZ, 0xfc, !PT ;  /* 0x640064003f117812 */ /* 0x000fe200078efcff */
[-C--:B------:R-:W-:Y:S01]  /*b8c0*/  HFMA2.MMA R0, R23, R44.reuse, RZ ;  /* 0x0000002c17007235 */ /* 0x080fe200000000ff */
[----:B------:R-:W-:Y:S01]  /*b8d0*/  LOP3.LUT R25, R25, 0x64006400, RZ, 0xfc, !PT ;  /* 0x6400640019197812 */ /* 0x000fe200078efcff */
[----:B------:R-:W-:Y:S01]  /*b8e0*/  HFMA2.MMA R60, R20, R44, RZ ;  /* 0x0000002c143c7235 */ /* 0x000fe200000000ff */
[----:B------:R-:W-:Y:S01]  /*b8f0*/  LOP3.LUT R3, R3, 0x1f001f, RZ, 0xc0, !PT ;  /* 0x001f001f03037812 */ /* 0x000fe200078ec0ff */
[----:B------:R-:W-:Y:S01]  /*b900*/  HADD2 R22, R22, -1040, -1040 ;  /* 0xe410e41016167430 */ /* 0x000fe20000000000 */
[----:B------:R-:W-:Y:S01]  /*b910*/  LOP3.LUT R62, R62, 0x1f001f, RZ, 0xc0, !PT ;  /* 0x001f001f3e3e7812 */ /* 0x000fe200078ec0ff */
[-C--:B------:R-:W-:Y:S01]  /*b920*/  HFMA2 R19, R19, R76.reuse.H0_H0, -48, -48 ;  /* 0xd200d20013137431 */ /* 0x080fe2000004004c */
[----:B------:R-:W-:Y:S01]  /*b930*/  LOP3.LUT R59, R59, 0x1f001f, RZ, 0xc0, !PT ;  /* 0x001f001f3b3b7812 */ /* 0x000fe200078ec0ff */
[----:B------:R-:W-:-:S02]  /*b940*/  HFMA2 R18, R61, R76.H0_H0, -48, -48 ;  /* 0xd200d2003d127431 */ /* 0x000fc4000004004c */
[----:B------:R-:W-:Y:S01]  /*b950*/  HADD2 R17, R17, -1040, -1040 ;  /* 0xe410e41011117430 */ /* 0x000fe20000000000 */
[----:B------:R-:W-:Y:S01]  /*b960*/  LOP3.LUT R3, R3, 0x64006400, RZ, 0xfc, !PT ;  /* 0x6400640003037812 */ /* 0x000fe200078efcff */
[----:B------:R-:W-:Y:S01]  /*b970*/  HFMA2 R24, R25, R76.H0_H0, -48, -48 ;  /* 0xd200d20019187431 */ /* 0x000fe2000004004c */
[----:B------:R-:W-:Y:S01]  /*b980*/  LOP3.LUT R62, R62, 0x64006400, RZ, 0xfc, !PT ;  /* 0x640064003e3e7812 */ /* 0x000fe200078efcff */
[-C--:B------:R-:W-:Y:S01]  /*b990*/  HFMA2 R25, R22, R44.reuse, RZ.H0_H0 ;  /* 0x0000002c16197231 */ /* 0x080fe200000400ff */
[----:B------:R-:W-:Y:S01]  /*b9a0*/  LOP3.LUT R2, R59, 0x64006400, RZ, 0xfc, !PT ;  /* 0x640064003b027812 */ /* 0x000fe200078efcff */
[----:B------:R-:W-:Y:S01]  /*b9b0*/  HFMA2 R63, R17, R44, RZ.H0_H0 ;  /* 0x0000002c113f7231 */ /* 0x000fe200000400ff */
[-C--:B------:R-:W-:Y:S01]  /*b9c0*/  HFMA2.MMA R44, R19, R45.reuse, R0 ;  /* 0x0000002d132c7235 */ /* 0x080fe20000000000 */
[----:B------:R-:W-:Y:S01]  /*b9d0*/  HFMA2 R59, R24, R45, R25 ;  /* 0x0000002d183b7231 */ /* 0x000fe20000000019 */
[----:B------:R-:W-:Y:S01]  /*b9e0*/  HFMA2.MMA R61, R18, R45, R60 ;  /* 0x0000002d123d7235 */ /* 0x000fe2000000003c */
[----:B------:R-:W-:Y:S01]  /*b9f0*/  HADD2 R25, R3, -1040, -1040 ;  /* 0xe410e41003197430 */ /* 0x000fe20000000000 */
[----:B------:R-:W-:Y:S01]  /*ba00*/  LOP3.LUT R21, R64, 0x64006400, RZ, 0xfc, !PT ;  /* 0x6400640040157812 */ /* 0x000fe200078efcff */
[----:B------:R-:W-:-:S02]  /*ba10*/  HADD2 R0, R62, -1040, -1040 ;  /* 0xe410e4103e007430 */ /* 0x000fc40000000000 */
[----:B------:R-:W-:Y:S01]  /*ba20*/  HADD2 R2, R2, -1040, -1040 ;  /* 0xe410e41002027430 */ /* 0x000fe20000000000 */
[----:B------:R-:W-:Y:S01]  /*ba30*/  LOP3.LUT R50, R50, 0x64006400, RZ, 0xfc, !PT ;  /* 0x6400640032327812 */ /* 0x000fe200078efcff */
[----:B------:R-:W-:Y:S01]  /*ba40*/  HFMA2 R21, R21, R76.H0_H0, -48, -48 ;  /* 0xd200d20015157431 */ /* 0x000fe2000004004c */
[----:B------:R-:W-:Y:S01]  /*ba50*/  LOP3.LUT R65, R65, 0x1f001f, RZ, 0xc0, !PT ;  /* 0x001f001f41417812 */ /* 0x000fe200078ec0ff */
[----:B------:R-:W-:Y:S01]  /*ba60*/  HFMA2 R60, R2, R46, R59 ;  /* 0x0000002e023c7231 */ /* 0x000fe2000000003b */
[-C--:B------:R-:W-:Y:S01]  /*ba70*/  HFMA2.MMA R44, R25, R46.reuse, R44 ;  /* 0x0000002e192c7235 */ /* 0x080fe2000000002c */
[----:B------:R-:W-:Y:S01]  /*ba80*/  LOP3.LUT R59, R26, 0x64006400, RZ, 0xfc, !PT ;  /* 0x640064001a3b7812 */ /* 0x000fe200078efcff */
[----:B------:R-:W-:Y:S01]  /*ba90*/  HFMA2.MMA R62, R0, R46, R61 ;  /* 0x0000002e003e7235 */ /* 0x000fe2000000003d */
[----:B------:R-:W-:Y:S02]  /*baa0*/  LOP3.LUT R26, R27, 0x64006400, RZ, 0xfc, !PT ;  /* 0x640064001b1a7812 */ /* 0x000fe400078efcff */
[----:B------:R-:W-:Y:S01]  /*bab0*/  LOP3.LUT R61, R4, 0x64006400, RZ, 0xfc, !PT ;  /* 0x64006400043d7812 */ /* 0x000fe200078efcff */
        /* <DEDUP_REMOVED lines=9> */
[----:B------:R-:W-:Y:S01]  /*bb50*/  LOP3.LUT R15, R16, 0x64006400, RZ, 0xfc, !PT ;  /* 0x64006400100f7812 */ /* 0x000fe200078efcff */
[----:B------:R-:W-:Y:S01]  /*bb60*/  HFMA2 R48, R45, R76.H0_H0, -48, -48 ;  /* 0xd200d2002d307431 */ /* 0x000fe2000004004c */
[----:B------:R-:W-:Y:S01]  /*bb70*/  HFMA2.MMA R62, R26, R47, R62 ;  /* 0x0000002f1a3e7235 */ /* 0x000fe2000000003e */
[----:B------:R-:W-:-:S02]  /*bb80*/  HFMA2 R63, R3, R46, R63 ;  /* 0x0000002e033f7231 */ /* 0x000fc4000000003f */
[----:B------:R-:W-:Y:S02]  /*bb90*/  HADD2 R16, R49, -1040, -1040 ;  /* 0xe410e41031107430 */ /* 0x000fe40000000000 */
[----:B------:R-:W-:Y:S01]  /*bba0*/  HADD2 R15, R15, -1040, -1040 ;  /* 0xe410e4100f0f7430 */ /* 0x000fe20000000000 */
[----:B------:R-:W-:Y:S01]  /*bbb0*/  LOP3.LUT R51, R51, 0x1f001f, RZ, 0xc0, !PT ;  /* 0x001f001f33337812 */ /* 0x000fe200078ec0ff */
[-C--:B------:R-:W-:Y:S01]  /*bbc0*/  HFMA2 R27, R27, R76.reuse.H0_H0, -48, -48 ;  /* 0xd200d2001b1b7431 */ /* 0x080fe2000004004c */
[----:B0-----:R-:W-:Y:S01]  /*bbd0*/  HFMA2.MMA R46, R48, R28, R44 ;  /* 0x0000001c302e7235 */ /* 0x001fe2000000002c */
[-C--:B------:R-:W-:Y:S01]  /*bbe0*/  HFMA2 R60, R16, R47.reuse, R60 ;  /* 0x0000002f103c7231 */ /* 0x080fe2000000003c */
[----:B------:R-:W-:Y:S01]  /*bbf0*/  LOP3.LUT R52, R52, 0x1f001f, RZ, 0xc0, !PT ;  /* 0x001f001f34347812 */ /* 0x000fe200078ec0ff */
[----:B------:R-:W-:Y:S01]  /*bc00*/  HFMA2 R63, R15, R47, R63 ;  /* 0x0000002f0f3f7231 */ /* 0x000fe2000000003f */
[----:B------:R-:W-:Y:S01]  /*bc10*/  LOP3.LUT R44, R54, 0x1f001f, RZ, 0xc0, !PT ;  /* 0x001f001f362c7812 */ /* 0x000fe200078ec0ff */
[----:B------:R-:W-:-:S02]  /*bc20*/  HFMA2 R50, R59, R76.H0_H0, -48, -48 ;  /* 0xd200d2003b327431 */ /* 0x000fc4000004004c */
[----:B------:R-:W-:Y:S01]  /*bc30*/  HFMA2 R49, R61, R76.H0_H0, -48, -48 ;  /* 0xd200d2003d317431 */ /* 0x000fe2000004004c */
[----:B------:R-:W-:Y:S02]  /*bc40*/  LOP3.LUT R53, R53, 0x1f001f, RZ, 0xc0, !PT ;  /* 0x001f001f35357812 */ /* 0x000fe400078ec0ff */
[----:B------:R-:W-:Y:S01]  /*bc50*/  LOP3.LUT R51, R51, 0x64006400, RZ, 0xfc, !PT ;  /* 0x6400640033337812 */ /* 0x000fe200078efcff */
[-C--:B------:R-:W-:Y:S01]  /*bc60*/  HFMA2 R60, R50, R28.reuse, R60 ;  /* 0x0000001c323c7231 */ /* 0x080fe2000000003c */
[----:B------:R-:W-:Y:S01]  /*bc70*/  HFMA2.MMA R62, R27, R28, R62 ;  /* 0x0000001c1b3e7235 */ /* 0x000fe2000000003e */
[----:B------:R-:W-:Y:S01]  /*bc80*/  HFMA2 R63, R49, R28, R63 ;  /* 0x0000001c313f7231 */ /* 0x000fe2000000003f */
[----:B------:R-:W-:Y:S02]  /*bc90*/  LOP3.LUT R52, R52, 0x64006400, RZ, 0xfc, !PT ;  /* 0x6400640034347812 */ /* 0x000fe400078efcff */
[----:B-----5:R-:W-:Y:S02]  /*bca0*/  SHF.R.U32.HI R28, RZ, 0xd, R41 ;  /* 0x0000000dff1c7819 */ /* 0x020fe40000011629 */
[----:B------:R-:W-:-:S02]  /*bcb0*/  LOP3.LUT R44, R44, 0x64006400, RZ, 0xfc, !PT ;  /* 0x640064002c2c7812 */ /* 0x000fc400078efcff */
[----:B------:R-:W-:Y:S02]  /*bcc0*/  SHF.R.U32.HI R45, RZ, 0xd, R40 ;  /* 0x0000000dff2d7819 */ /* 0x000fe40000011628 */
[----:B------:R-:W-:Y:S01]  /*bcd0*/  LOP3.LUT R54, R53, 0x64006400, RZ, 0xfc, !PT ;  /* 0x6400640035367812 */ /* 0x000fe200078efcff */
[----:B------:R-:W-:Y:S01]  /*bce0*/  HADD2 R53, R51, -1040, -1040 ;  /* 0xe410e41033357430 */ /* 0x000fe20000000000 */
[----:B------:R-:W-:Y:S01]  /*bcf0*/  LOP3.LUT R65, R57, 0x40004, R28, 0xf8, !PT ;  /* 0x0004000439417812 */ /* 0x000fe200078ef81c */
[----:B------:R-:W-:Y:S01]  /*bd00*/  HADD2 R51, R52, -1040, -1040 ;  /* 0xe410e41034337430 */ /* 0x000fe20000000000 */
[----:B------:R-:W-:Y:S01]  /*bd10*/  LOP3.LUT R64, R56, 0x40004, R45, 0xf8, !PT ;  /* 0x0004000438407812 */ /* 0x000fe200078ef82d */
[----:B------:R-:W-:Y:S01]  /*bd20*/  HADD2 R52, R44, -1040, -1040 ;  /* 0xe410e4102c347430 */ /* 0x000fe20000000000 */
[----:B------:R-:W-:Y:S02]  /*bd30*/  LOP3.LUT R28, R40, 0x1f001f, RZ, 0xc0, !PT ;  /* 0x001f001f281c7812 */ /* 0x000fe400078ec0ff */
[----:B------:R-:W-:-:S02]  /*bd40*/  LOP3.LUT R44, R42, 0x1f001f, RZ, 0xc0, !PT ;  /* 0x001f001f2a2c7812 */ /* 0x000fc400078ec0ff */
[----:B------:R-:W-:Y:S01]  /*bd50*/  LOP3.LUT R45, R43, 0x1f001f, RZ, 0xc0, !PT ;  /* 0x001f001f2b2d7812 */ /* 0x000fe200078ec0ff */
[----:B------:R-:W-:Y:S01]  /*bd60*/  HFMA2.MMA R59, R53, R29, R46 ;  /* 0x0000001d353b7235 */ /* 0x000fe2000000002e */
[----:B------:R-:W-:Y:S02]  /*bd70*/  SHF.R.U32.HI R46, RZ, 0xd, R43 ;  /* 0x0000000dff2e7819 */ /* 0x000fe4000001162b */
[----:B------:R-:W-:Y:S02]  /*bd80*/  LOP3.LUT R28, R28, 0x64006400, RZ, 0xfc, !PT ;  /* 0x640064001c1c7812 */ /* 0x000fe400078efcff */
[----:B------:R-:W-:Y:S02]  /*bd90*/  SHF.R.U32.HI R47, RZ, 0xd, R42 ;  /* 0x0000000dff2f7819 */ /* 0x000fe4000001162a */
[----:B------:R-:W-:Y:S02]  /*bda0*/  LOP3.LUT R44, R44, 0x64006400, RZ, 0xfc, !PT ;  /* 0x640064002c2c7812 */ /* 0x000fe400078efcff */
[----:B------:R-:W-:Y:S01]  /*bdb0*/  LOP3.LUT R45, R45, 0x64006400, RZ, 0xfc, !PT ;  /* 0x640064002d2d7812 */ /* 0x000fe200078efcff */
[----:B------:R-:W-:Y:S01]  /*bdc0*/  HFMA2 R61, R52, R29, R63 ;  /* 0x0000001d343d7231 */ /* 0x000fe2000000003f */
[----:B------:R-:W-:Y:S01]  /*bdd0*/  LOP3.LUT R63, R55, 0x40004, R46, 0xf8, !PT ;  /* 0x00040004373f7812 */ /* 0x000fe200078ef82e */
[----:B------:R-:W-:Y:S01]  /*bde0*/  HADD2 R55, R28, -1040, -1040 ;  /* 0xe410e4101c377430 */ /* 0x000fe20000000000 */
[----:B------:R-:W-:Y:S01]  /*bdf0*/  LOP3.LUT R66, R58, 0x40004, R47, 0xf8, !PT ;  /* 0x000400043a427812 */ /* 0x000fe200078ef82f */
[----:B------:R-:W-:Y:S01]  /*be00*/  HADD2 R57, R44, -1040, -1040 ;  /* 0xe410e4102c397430 */ /* 0x000fe20000000000 */
[----:B------:R-:W-:Y:S01]  /*be10*/  LOP3.LUT R44, R42, 0x3e003e0, RZ, 0xc0, !PT ;  /* 0x03e003e02a2c7812 */ /* 0x000fe200078ec0ff */
[----:B------:R-:W-:Y:S01]  /*be20*/  HADD2 R58, R45, -1040, -1040 ;  /* 0xe410e4102d3a7430 */ /* 0x000fe20000000000 */
[----:B------:R-:W-:Y:S01]  /*be30*/  LOP3.LUT R45, R43, 0x3e003e0, RZ, 0xc0, !PT ;  /* 0x03e003e02b2d7812 */ /* 0x000fe200078ec0ff */
[----:B------:R-:W-:Y:S01]  /*be40*/  HADD2 R54, R54, -1040, -1040 ;  /* 0xe410e41036367430 */ /* 0x000fe20000000000 */
[----:B------:R-:W-:Y:S01]  /*be50*/  HFMA2.MMA R68, R55, R30, R59 ;  /* 0x0000001e37447235 */ /* 0x000fe2000000003b */
[----:B------:R-:W-:-:S02]  /*be60*/  LOP3.LUT R59, R44, 0x64006400, RZ, 0xfc, !PT ;  /* 0x640064002c3b7812 */ /* 0x000fc400078efcff */
[----:B------:R-:W-:Y:S01]  /*be70*/  LOP3.LUT R67, R45, 0x64006400, RZ, 0xfc, !PT ;  /* 0x640064002d437812 */ /* 0x000fe200078efcff */
[----:B------:R-:W-:Y:S01]  /*be80*/  HFMA2 R60, R51, R29, R60 ;  /* 0x0000001d333c7231 */ /* 0x000fe2000000003c */
[----:B------:R-:W0:Y:S01]  /*be90*/  LDS.128 R44, [UR5+0x20] ;  /* 0x00002005ff2c7984 */ /* 0x000e220008000c00 */
[----:B------:R-:W-:Y:S01]  /*bea0*/  HFMA2.MMA R62, R54, R29, R62 ;  /* 0x0000001d363e7235 */ /* 0x000fe2000000003e */
[----:B------:R-:W-:-:S04]  /*beb0*/  LOP3.LUT R29, R41, 0x1f001f, RZ, 0xc0, !PT ;  /* 0x001f001f291d7812 */ /* 0x000fc800078ec0ff */
[----:B------:R-:W-:Y:S01]  /*bec0*/  LOP3.LUT R29, R29, 0x64006400, RZ, 0xfc, !PT ;  /* 0x640064001d1d7812 */ /* 0x000fe200078efcff */
[----:B------:R-:W-:Y:S02]  /*bed0*/  HFMA2 R59, R59, R76.H0_H0, -48, -48 ;  /* 0xd200d2003b3b7431 */ /* 0x000fe4000004004c */
[----:B------:R-:W-:Y:S02]  /*bee0*/  HFMA2.MMA R70, R57, R30, R62 ;  /* 0x0000001e39467235 */ /* 0x000fe4000000003e */
[----:B------:R-:W-:Y:S01]  /*bef0*/  HADD2 R56, R29, -1040, -1040 ;  /* 0xe410e4101d387430 */ /* 0x000fe20000000000 */
[----:B------:R-:W-:Y:S01]  /*bf00*/  LOP3.LUT R28, R40, 0x3e003e0, RZ, 0xc0, !PT ;  /* 0x03e003e0281c7812 */ /* 0x000fe200078ec0ff */
[-C--:B------:R-:W-:Y:S02]  /*bf10*/  HFMA2 R72, R58, R30.reuse, R61 ;  /* 0x0000001e3a487231 */ /* 0x080fe4000000003d */
[----:B------:R-:W-:Y:S01]  /*bf20*/  HFMA2 R69, R56, R30, R60 ;  /* 0x0000001e38457231 */ /* 0x000fe2000000003c */
[----:B------:R-:W-:-:S02]  /*bf30*/  LOP3.LUT R30, R41, 0x3e003e0, RZ, 0xc0, !PT ;  /* 0x03e003e0291e7812 */ /* 0x000fc400078ec0ff */
[----:B------:R-:W-:Y:S01]  /*bf40*/  LOP3.LUT R29, R28, 0x64006400, RZ, 0xfc, !PT ;  /* 0x640064001c1d7812 */ /* 0x000fe200078efcff */
[----:B------:R-:W-:Y:S01]  /*bf50*/  HFMA2.MMA R78, R59, R31, R70 ;  /* 0x0000001f3b4e7235 */ /* 0x000fe20000000046 */
[----:B------:R-:W-:Y:S01]  /*bf60*/  LOP3.LUT R61, R30, 0x64006400, RZ, 0xfc, !PT ;  /* 0x640064001e3d7812 */ /* 0x000fe200078efcff */
[-C--:B------:R-:W-:Y:S01]  /*bf70*/  HFMA2 R60, R67, R76.reuse.H0_H0, -48, -48 ;  /* 0xd200d200433c7431 */ /* 0x080fe2000004004c */
[----:B------:R-:W-:Y:S02]  /*bf80*/  SHF.R.U32.HI R70, RZ, 0xa, R42 ;  /* 0x0000000aff467819 */ /* 0x000fe4000001162a */
[----:B------:R-:W-:Y:S01]  /*bf90*/  SHF.R.U32.HI R40, RZ, 0xa, R40 ;  /* 0x0000000aff287819 */ /* 0x000fe20000011628 */
[-C--:B------:R-:W-:Y:S01]  /*bfa0*/  HFMA2 R62, R29, R76.reuse.H0_H0, -48, -48 ;  /* 0xd200d2001d3e7431 */ /* 0x080fe2000004004c */
[----:B------:R-:W-:Y:S01]  /*bfb0*/  SHF.R.U32.HI R67, RZ, 0xa, R41 ;  /* 0x0000000aff437819 */ /* 0x000fe20000011629 */
[----:B------:R-:W-:Y:S01]  /*bfc0*/  HFMA2 R61, R61, R76.H0_H0, -48, -48 ;  /* 0xd200d2003d3d7431 */ /* 0x000fe2000004004c */
[----:B------:R-:W-:-:S02]  /*bfd0*/  SHF.R.U32.HI R43, RZ, 0xa, R43 ;  /* 0x0000000aff2b7819 */ /* 0x000fc4000001162b */
[--C-:B------:R-:W-:Y:S01]  /*bfe0*/  SHF.R.U32.HI R81, RZ, 0xc, R36.reuse ;  /* 0x0000000cff517819 */ /* 0x100fe20000011624 */
[----:B------:R-:W-:Y:S01]  /*bff0*/  HFMA2 R79, R60, R31, R72 ;  /* 0x0000001f3c4f7231 */ /* 0x000fe20000000048 */
[----:B------:R-:W-:Y:S02]  /*c000*/  LOP3.LUT R40, R40, 0x1f001f, RZ, 0xc0, !PT ;  /* 0x001f001f28287812 */ /* 0x000fe400078ec0ff */
[----:B------:R-:W-:Y:S02]  /*c010*/  LOP3.LUT R70, R70, 0x1f001f, RZ, 0xc0, !PT ;  /* 0x001f001f46467812 */ /* 0x000fe400078ec0ff */
[C---:B------:R-:W-:Y:S02]  /*c020*/  LOP3.LUT R41, R36.reuse, 0x1f001f, RZ, 0xc0, !PT ;  /* 0x001f001f24297812 */ /* 0x040fe400078ec0ff */
[----:B------:R-:W-:Y:S02]  /*c030*/  LOP3.LUT R42, R36, 0x3e003e0, RZ, 0xc0, !PT ;  /* 0x03e003e0242a7812 */ /* 0x000fe400078ec0ff */
[----:B------:R-:W-:-:S02]  /*c040*/  SHF.R.U32.HI R28, RZ, 0xa, R36 ;  /* 0x0000000aff1c7819 */ /* 0x000fc40000011624 */
[----:B------:R-:W-:Y:S02]  /*c050*/  SHF.R.U32.HI R36, RZ, 0xc, R37 ;  /* 0x0000000cff247819 */ /* 0x000fe40000011625 */
[C---:B------:R-:W-:Y:S02]  /*c060*/  LOP3.LUT R72, R38.reuse, 0x1f001f, RZ, 0xc0, !PT ;  /* 0x001f001f26487812 */ /* 0x040fe400078ec0ff */
[----:B------:R-:W-:Y:S02]  /*c070*/  LOP3.LUT R73, R38, 0x3e003e0, RZ, 0xc0, !PT ;  /* 0x03e003e026497812 */ /* 0x000fe400078ec0ff */
[--C-:B------:R-:W-:Y:S02]  /*c080*/  SHF.R.U32.HI R29, RZ, 0xa, R38.reuse ;  /* 0x0000000aff1d7819 */ /* 0x100fe40000011626 */
[----:B------:R-:W-:Y:S01]  /*c090*/  SHF.R.U32.HI R83, RZ, 0xc, R38 ;  /* 0x0000000cff537819 */ /* 0x000fe20000011626 */
[----:B------:R-:W-:Y:S01]  /*c0a0*/  HFMA2.MMA R71, R62, R31, R68 ;  /* 0x0000001f3e477235 */ /* 0x000fe20000000044 */
[----:B------:R-:W-:Y:S01]  /*c0b0*/  LOP3.LUT R38, R64, 0x80008, R81, 0xf8, !PT ;  /* 0x0008000840267812 */ /* 0x000fe200078ef851 */
[----:B------:R-:W-:Y:S01]  /*c0c0*/  HFMA2 R77, R61, R31, R69 ;  /* 0x0000001f3d4d7231 */ /* 0x000fe20000000045 */
[----:B------:R-:W-:-:S02]  /*c0d0*/  LOP3.LUT R67, R67, 0x1f001f, RZ, 0xc0, !PT ;  /* 0x001f001f43437812 */ /* 0x000fc400078ec0ff */
[----:B------:R-:W-:Y:S02]  /*c0e0*/  LOP3.LUT R43, R43, 0x1f001f, RZ, 0xc0, !PT ;  /* 0x001f001f2b2b7812 */ /* 0x000fe400078ec0ff */
[----:B------:R-:W-:Y:S02]  /*c0f0*/  LOP3.LUT R40, R40, 0x64006400, RZ, 0xfc, !PT ;  /* 0x6400640028287812 */ /* 0x000fe400078efcff */
[----:B------:R-:W-:Y:S02]  /*c100*/  LOP3.LUT R64, R70, 0x64006400, RZ, 0xfc, !PT ;  /* 0x6400640046407812 */ /* 0x000fe400078efcff */
[C---:B------:R-:W-:Y:S02]  /*c110*/  LOP3.LUT R68, R37.reuse, 0x1f001f, RZ, 0xc0, !PT ;  /* 0x001f001f25447812 */ /* 0x040fe400078ec0ff */
[----:B------:R-:W-:Y:S02]  /*c120*/  LOP3.LUT R69, R37, 0x3e003e0, RZ, 0xc0, !PT ;  /* 0x03e003e025457812 */ /* 0x000fe400078ec0ff */
[----:B------:R-:W-:-:S02]  /*c130*/  SHF.R.U32.HI R30, RZ, 0xa, R37 ;  /* 0x0000000aff1e7819 */ /* 0x000fc40000011625 */
[----:B------:R-:W-:Y:S02]  /*c140*/  LOP3.LUT R37, R65, 0x80008, R36, 0xf8, !PT ;  /* 0x0008000841257812 */ /* 0x000fe400078ef824 */
[----:B------:R-:W-:Y:S02]  /*c150*/  SHF.R.U32.HI R80, RZ, 0xc, R39 ;  /* 0x0000000cff507819 */ /* 0x000fe40000011627 */
[----:B------:R-:W-:Y:S02]  /*c160*/  LOP3.LUT R65, R67, 0x64006400, RZ, 0xfc, !PT ;  /* 0x6400640043417812 */ /* 0x000fe400078efcff */
[----:B------:R-:W-:Y:S01]  /*c170*/  LOP3.LUT R43, R43, 0x64006400, RZ, 0xfc, !PT ;  /* 0x640064002b2b7812 */ /* 0x000fe200078efcff */
[----:B------:R-:W-:Y:S01]  /*c180*/  HADD2 R64, R64, -1040, -1040 ;  /* 0xe410e41040407430 */ /* 0x000fe20000000000 */
[----:B------:R-:W-:Y:S01]  /*c190*/  LOP3.LUT R36, R66, 0x80008, R83, 0xf8, !PT ;  /* 0x0008000842247812 */ /* 0x000fe200078ef853 */
[----:B------:R-:W-:Y:S01]  /*c1a0*/  HADD2 R66, R40, -1040, -1040 ;  /* 0xe410e41028427430 */ /* 0x000fe20000000000 */
[----:B------:R-:W-:-:S02]  /*c1b0*/  LOP3.LUT R74, R39, 0x1f001f, RZ, 0xc0, !PT ;  /* 0x001f001f274a7812 */ /* 0x000fc400078ec0ff */
[----:B------:R-:W-:Y:S02]  /*c1c0*/  LOP3.LUT R75, R39, 0x3e003e0, RZ, 0xc0, !PT ;  /* 0x03e003e0274b7812 */ /* 0x000fe400078ec0ff */
[----:B------:R-:W-:Y:S01]  /*c1d0*/  SHF.R.U32.HI R31, RZ, 0xa, R39 ;  /* 0x0000000aff1f7819 */ /* 0x000fe20000011627 */
[----:B------:R-:W-:Y:S01]  /*c1e0*/  HADD2 R65, R65, -1040, -1040 ;  /* 0xe410e41041417430 */ /* 0x000fe20000000000 */
[----:B------:R-:W-:Y:S01]  /*c1f0*/  LOP3.LUT R39, R63, 0x80008, R80, 0xf8, !PT ;  /* 0x000800083f277812 */ /* 0x000fe200078ef850 */
[----:B------:R-:W-:Y:S01]  /*c200*/  HADD2 R63, R43, -1040, -1040 ;  /* 0xe410e4102b3f7430 */ /* 0x000fe20000000000 */
[----:B------:R-:W-:Y:S02]  /*c210*/  LOP3.LUT R41, R41, 0x64006400, RZ, 0xfc, !PT ;  /* 0x6400640029297812 */ /* 0x000fe400078efcff */
[----:B------:R-:W-:Y:S01]  /*c220*/  LOP3.LUT R67, R72, 0x64006400, RZ, 0xfc, !PT ;  /* 0x6400640048437812 */ /* 0x000fe200078efcff */
[-C--:B0-----:R-:W-:Y:S01]  /*c230*/  HFMA2.MMA R40, R66, R44.reuse, R71 ;  /* 0x0000002c42287235 */ /* 0x081fe20000000047 */
        /* <DEDUP_REMOVED lines=9> */
[----:B------:R-:W-:Y:S01]  /*c2d0*/  LOP3.LUT R73, R73, 0x64006400, RZ, 0xfc, !PT ;  /* 0x6400640049497812 */ /* 0x000fe200078efcff */
[----:B------:R-:W-:Y:S01]  /*c2e0*/  HADD2 R68, R68, -1040, -1040 ;  /* 0xe410e41044447430 */ /* 0x000fe20000000000 */
[----:B------:R-:W-:Y:S01]  /*c2f0*/  LOP3.LUT R75, R75, 0x64006400, RZ, 0xfc, !PT ;  /* 0x640064004b4b7812 */ /* 0x000fe200078efcff */
[----:B------:R-:W-:Y:S01]  /*c300*/  HADD2 R44, R44, -1040, -1040 ;  /* 0xe410e4102c2c7430 */ /* 0x000fe20000000000 */
[-C--:B------:R-:W-:Y:S02]  /*c310*/  HFMA2.MMA R40, R69, R45.reuse, R40 ;  /* 0x0000002d45287235 */ /* 0x080fe40000000028 */
[----:B------:R-:W-:Y:S01]  /*c320*/  HFMA2.MMA R78, R67, R45, R78 ;  /* 0x0000002d434e7235 */ /* 0x000fe2000000004e */
[-C--:B------:R-:W-:Y:S02]  /*c330*/  HFMA2 R72, R43, R76.reuse.H0_H0, -48, -48 ;  /* 0xd200d2002b487431 */ /* 0x080fe4000004004c */
        /* <DEDUP_REMOVED lines=18> */
[----:B------:R-:W-:Y:S01]  /*c460*/  HADD2 R74, R74, -1040, -1040 ;  /* 0xe410e4104a4a7430 */ /* 0x000fe20000000000 */
[----:B------:R-:W-:Y:S02]  /*c470*/  SHF.R.U32.HI R80, RZ, 0xb, R33 ;  /* 0x0000000bff507819 */ /* 0x000fe40000011621 */
[----:B------:R-:W-:Y:S01]  /*c480*/  SHF.R.U32.HI R91, RZ, 0xb, R34 ;  /* 0x0000000bff5b7819 */ /* 0x000fe20000011622 */
[----:B------:R-:W-:Y:S01]  /*c490*/  HFMA2 R85, R74, R47, R77 ;  /* 0x0000002f4a557231 */ /* 0x000fe2000000004d */
[----:B------:R-:W-:-:S02]  /*c4a0*/  SHF.R.U32.HI R77, RZ, 0xb, R32 ;  /* 0x0000000bff4d7819 */ /* 0x000fc40000011620 */
[----:B------:R-:W-:Y:S02]  /*c4b0*/  SHF.R.U32.HI R90, RZ, 0xb, R35 ;  /* 0x0000000bff5a7819 */ /* 0x000fe40000011623 */
[----:B------:R-:W-:Y:S02]  /*c4c0*/  LOP3.LUT R86, R38, 0x100010, R77, 0xf8, !PT ;  /* 0x0010001026567812 */ /* 0x000fe400078ef84d */
[----:B------:R-:W-:Y:S02]  /*c4d0*/  LOP3.LUT R87, R37, 0x100010, R80, 0xf8, !PT ;  /* 0x0010001025577812 */ /* 0x000fe400078ef850 */
[----:B------:R-:W-:Y:S02]  /*c4e0*/  LOP3.LUT R88, R36, 0x100010, R91, 0xf8, !PT ;  /* 0x0010001024587812 */ /* 0x000fe400078ef85b */
[----:B------:R-:W-:Y:S01]  /*c4f0*/  LOP3.LUT R90, R39, 0x100010, R90, 0xf8, !PT ;  /* 0x00100010275a7812 */ /* 0x000fe200078ef85a */
[----:B------:R-:W-:Y:S01]  /*c500*/  HADD2 R75, R75, -1040, -1040 ;  /* 0xe410e4104b4b7430 */ /* 0x000fe20000000000 */
[----:B------:R-:W1:Y:S01]  /*c510*/  LDS.128 R36, [UR5+0x80] ;  /* 0x00008005ff247984 */ /* 0x000e620008000c00 */
[----:B------:R-:W-:-:S02]  /*c520*/  HADD2 R73, R73, -1040, -1040 ;  /* 0xe410e41049497430 */ /* 0x000fc40000000000 */
[----:B------:R-:W-:Y:S02]  /*c530*/  HADD2 R46, R46, -1040, -1040 ;  /* 0xe410e4102e2e7430 */ /* 0x000fe40000000000 */
[-C--:B------:R-:W-:Y:S01]  /*c540*/  HFMA2.MMA R84, R75, R47.reuse, R40 ;  /* 0x0000002f4b547235 */ /* 0x080fe20000000028 */
[----:B------:R-:W-:Y:S01]  /*c550*/  SHF.R.U32.HI R40, RZ, 0xa, R32 ;  /* 0x0000000aff287819 */ /* 0x000fe20000011620 */
[----:B------:R-:W-:Y:S01]  /*c560*/  HFMA2.MMA R83, R73, R47, R78 ;  /* 0x0000002f49537235 */ /* 0x000fe2000000004e */
[----:B------:R-:W-:Y:S01]  /*c570*/  HFMA2 R89, R46, R47, R79 ;  /* 0x0000002f2e597231 */ /* 0x000fe2000000004f */
[C---:B------:R-:W-:Y:S02]  /*c580*/  LOP3.LUT R78, R32.reuse, 0x1f001f, RZ, 0xc0, !PT ;  /* 0x001f001f204e7812 */ /* 0x040fe400078ec0ff */
[----:B------:R-:W-:Y:S02]  /*c590*/  LOP3.LUT R47, R32, 0x3e003e0, RZ, 0xc0, !PT ;  /* 0x03e003e0202f7812 */ /* 0x000fe400078ec0ff */
        /* <DEDUP_REMOVED lines=8> */
[----:B------:R-:W-:Y:S02]  /*c620*/  SHF.R.U32.HI R42, RZ, 0xa, R34 ;  /* 0x0000000aff2a7819 */ /* 0x000fe40000011622 */
[----:B------:R-:W-:Y:S02]  /*c630*/  LOP3.LUT R34, R35, 0x1f001f, RZ, 0xc0, !PT ;  /* 0x001f001f23227812 */ /* 0x000fe400078ec0ff */
[----:B------:R-:W-:Y:S02]  /*c640*/  SHF.R.U32.HI R43, RZ, 0xa, R35 ;  /* 0x0000000aff2b7819 */ /* 0x000fe40000011623 */
        /* <DEDUP_REMOVED lines=9> */
[-C--:B0-----:R-:W-:Y:S01]  /*c6e0*/  HFMA2.MMA R84, R82, R28.reuse, R84 ;  /* 0x0000001c52547235 */ /* 0x081fe20000000054 */
[-C--:B------:R-:W-:Y:S01]  /*c6f0*/  HFMA2 R79, R79, R76.reuse.H0_H0, -48, -48 ;  /* 0xd200d2004f4f7431 */ /* 0x080fe2000004004c */
[----:B------:R-:W-:Y:S01]  /*c700*/  HFMA2.MMA R83, R78, R28, R83 ;  /* 0x0000001c4e537235 */ /* 0x000fe20000000053 */
[-C--:B------:R-:W-:Y:S02]  /*c710*/  HFMA2 R77, R77, R76.reuse.H0_H0, -48, -48 ;  /* 0xd200d2004d4d7431 */ /* 0x080fe4000004004c */
[----:B------:R-:W-:-:S02]  /*c720*/  HFMA2 R47, R35, R76.H0_H0, -48, -48 ;  /* 0xd200d200232f7431 */ /* 0x000fc4000004004c */
[----:B------:R-:W-:Y:S01]  /*c730*/  HADD2 R80, R32, -1040, -1040 ;  /* 0xe410e41020507430 */ /* 0x000fe20000000000 */
[----:B------:R-:W-:Y:S01]  /*c740*/  LOP3.LUT R40, R40, 0x1f001f, RZ, 0xc0, !PT ;  /* 0x001f001f28287812 */ /* 0x000fe200078ec0ff */
[----:B------:R-:W-:Y:S01]  /*c750*/  HADD2 R76, R34, -1040, -1040 ;  /* 0xe410e410224c7430 */ /* 0x000fe20000000000 */
[----:B------:R-:W-:Y:S01]  /*c760*/  LOP3.LUT R42, R42, 0x1f001f, RZ, 0xc0, !PT ;  /* 0x001f001f2a2a7812 */ /* 0x000fe200078ec0ff */
[-C--:B------:R-:W-:Y:S01]  /*c770*/  HFMA2 R85, R80, R28.reuse, R85 ;  /* 0x0000001c50557231 */ /* 0x080fe20000000055 */
[----:B------:R-:W-:Y:S01]  /*c780*/  LOP3.LUT R40, R40, 0x64006400, RZ, 0xfc, !PT ;  /* 0x6400640028287812 */ /* 0x000fe200078efcff */
[----:B------:R-:W-:Y:S01]  /*c790*/  HFMA2 R28, R76, R28, R89 ;  /* 0x0000001c4c1c7231 */ /* 0x000fe20000000059 */
[----:B------:R-:W-:Y:S01]  /*c7a0*/  LOP3.LUT R42, R42, 0x64006400, RZ, 0xfc, !PT ;  /* 0x640064002a2a7812 */ /* 0x000fe200078efcff */
[----:B------:R-:W0:Y:S01]  /*c7b0*/  LDS.128 R32, [UR5+0x90] ;  /* 0x00009005ff207984 */ /* 0x000e220008000c00 */
[----:B------:R-:W-:Y:S01]  /*c7c0*/  LOP3.LUT R41, R41, 0x1f001f, RZ, 0xc0, !PT ;  /* 0x001f001f29297812 */ /* 0x000fe200078ec0ff */
[-C--:B------:R-:W-:Y:S01]  /*c7d0*/  HFMA2.MMA R89, R81, R29.reuse, R84 ;  /* 0x0000001d51597235 */ /* 0x080fe20000000054 */
[----:B------:R-:W-:Y:S01]  /*c7e0*/  LOP3.LUT R43, R43, 0x1f001f, RZ, 0xc0, !PT ;  /* 0x001f001f2b2b7812 */ /* 0x000fe200078ec0ff */
[----:B------:R-:W-:Y:S01]  /*c7f0*/  HFMA2.MMA R92, R77, R29, R83 ;  /* 0x0000001d4d5c7235 */ /* 0x000fe20000000053 */
[-C--:B------:R-:W-:Y:S01]  /*c800*/  HFMA2 R93, R47, R29.reuse, R28 ;  /* 0x0000001d2f5d7231 */ /* 0x080fe2000000001c */
[----:B------:R-:W-:Y:S01]  /*c810*/  LOP3.LUT R28, R86, 0x64006400, RZ, 0xfc, !PT ;  /* 0x64006400561c7812 */ /* 0x000fe200078efcff */
[----:B------:R-:W-:Y:S01]  /*c820*/  HADD2 R86, R40, -1040, -1040 ;  /* 0xe410e41028567430 */ /* 0x000fe20000000000 */
[----:B------:R-:W-:Y:S01]  /*c830*/  LOP3.LUT R41, R41, 0x64006400, RZ, 0xfc, !PT ;  /* 0x6400640029297812 */ /* 0x000fe200078efcff */
[----:B------:R-:W-:Y:S01]  /*c840*/  HADD2 R84, R42, -1040, -1040 ;  /* 0xe410e4102a547430 */ /* 0x000fe20000000000 */
[----:B------:R-:W-:Y:S01]  /*c850*/  LOP3.LUT R43, R43, 0x64006400, RZ, 0xfc, !PT ;  /* 0x640064002b2b7812 */ /* 0x000fe200078efcff */
[----:B------:R-:W-:Y:S01]  /*c860*/  HFMA2 R91, R79, R29, R85 ;  /* 0x0000001d4f5b7231 */ /* 0x000fe20000000055 */
[----:B------:R-:W-:-:S02]  /*c870*/  LOP3.LUT R88, R88, 0x64006400, RZ, 0xfc, !PT ;  /* 0x6400640058587812 */ /* 0x000fc400078efcff */
[----:B------:R-:W-:Y:S01]  /*c880*/  LOP3.LUT R29, R90, 0x64006400, RZ, 0xfc, !PT ;  /* 0x640064005a1d7812 */ /* 0x000fe200078efcff */
[----:B------:R-:W-:Y:S01]  /*c890*/  HADD2 R90, R28, -1040, -1040 ;  /* 0xe410e4101c5a7430 */ /* 0x000fe20000000000 */
[----:B------:R-:W-:Y:S01]  /*c8a0*/  LOP3.LUT R87, R87, 0x64006400, RZ, 0xfc, !PT ;  /* 0x6400640057577812 */ /* 0x000fe200078efcff */
[----:B-1----:R-:W-:Y:S01]  /*c8b0*/  HFMA2.MMA R28, R23, R36, RZ ;  /* 0x00000024171c7235 */ /* 0x002fe200000000ff */
[----:B------:R-:W-:Y:S01]  /*c8c0*/  HADD2 R85, R41, -1040, -1040 ;  /* 0xe410e41029557430 */ /* 0x000fe20000000000 */
[-C--:B------:R-:W-:Y:S01]  /*c8d0*/  HFMA2.MMA R40, R86, R30.reuse, R89 ;  /* 0x0000001e56287235 */ /* 0x080fe20000000059 */
[----:B------:R-:W-:Y:S01]  /*c8e0*/  HADD2 R83, R43, -1040, -1040 ;  /* 0xe410e4102b537430 */ /* 0x000fe20000000000 */
[----:B------:R-:W-:Y:S01]  /*c8f0*/  HFMA2.MMA R92, R84, R30, R92 ;  /* 0x0000001e545c7235 */ /* 0x000fe2000000005c */
[----:B------:R-:W-:Y:S02]  /*c900*/  HADD2 R88, R88, -1040, -1040 ;  /* 0xe410e41058587430 */ /* 0x000fe40000000000 */
[----:B------:R-:W-:-:S02]  /*c910*/  HFMA2 R91, R85, R30, R91 ;  /* 0x0000001e555b7231 */ /* 0x000fc4000000005b */
[----:B------:R-:W-:Y:S01]  /*c920*/  HFMA2 R93, R83, R30, R93 ;  /* 0x0000001e535d7231 */ /* 0x000fe2000000005d */
[----:B------:R-:W-:Y:S01]  /*c930*/  HFMA2.MMA R30, R20, R36, RZ ;  /* 0x00000024141e7235 */ /* 0x000fe200000000ff */
[----:B------:R-:W-:Y:S02]  /*c940*/  HADD2 R89, R87, -1040, -1040 ;  /* 0xe410e41057597430 */ /* 0x000fe40000000000 */
[----:B------:R-:W-:Y:S01]  /*c950*/  HADD2 R87, R29, -1040, -1040 ;  /* 0xe410e4101d577430 */ /* 0x000fe20000000000 */
[----:B------:R-:W-:Y:S01]  /*c960*/  HFMA2.MMA R28, R19, R37, R28 ;  /* 0x00000025131c7235 */ /* 0x000fe2000000001c */
[-C--:B------:R-:W-:Y:S01]  /*c970*/  HFMA2 R91, R89, R31.reuse, R91 ;  /* 0x0000001f595b7231 */ /* 0x080fe2000000005b */
[-C--:B------:R-:W-:Y:S01]  /*c980*/  HFMA2.MMA R40, R90, R31.reuse, R40 ;  /* 0x0000001f5a287235 */ /* 0x080fe20000000028 */
[----:B------:R-:W-:Y:S01]  /*c990*/  HFMA2 R29, R22, R36, RZ.H0_H0 ;  /* 0x00000024161d7231 */ /* 0x000fe200000400ff */
[----:B------:R-:W-:Y:S01]  /*c9a0*/  HFMA2.MMA R92, R88, R31, R92 ;  /* 0x0000001f585c7235 */ /* 0x000fe2000000005c */
[----:B------:R-:W-:-:S02]  /*c9b0*/  HFMA2 R31, R87, R31, R93 ;  /* 0x0000001f571f7231 */ /* 0x000fc4000000005d */
[----:B------:R-:W-:Y:S01]  /*c9c0*/  HFMA2 R36, R17, R36, RZ.H0_H0 ;  /* 0x0000002411247231 */ /* 0x000fe200000400ff */
[----:B------:R-:W-:Y:S01]  /*c9d0*/  HFMA2.MMA R30, R18, R37, R30 ;  /* 0x00000025121e7235 */ /* 0x000fe2000000001e */
[----:B------:R-:W-:Y:S02]  /*c9e0*/  HADD2 R93, R91.H0_H0, R91.H1_H1 ;  /* 0x3000005b5b5d7230 */ /* 0x000fe40000000800 */
[----:B------:R-:W-:Y:S02]  /*c9f0*/  HADD2 R91, R31.H0_H0, R31.H1_H1 ;  /* 0x3000001f1f5b7230 */ /* 0x000fe40000000800 */
[----:B------:R-:W-:Y:S01]  /*ca00*/  HFMA2 R31, R21, R37, R36 ;  /* 0x00000025151f7231 */ /* 0x000fe20000000024 */
[-C--:B------:R-:W-:Y:S01]  /*ca10*/  HFMA2.MMA R36, R25, R38.reuse, R28 ;  /* 0x0000002619247235 */ /* 0x080fe2000000001c */
[----:B------:R-:W-:Y:S01]  /*ca20*/  HADD2 R94, R40.H0_H0, R40.H1_H1 ;  /* 0x30000028285e7230 */ /* 0x000fe20000000800 */
[----:B------:R-:W-:Y:S01]  /*ca30*/  HFMA2.MMA R95, R0, R38, R30 ;  /* 0x00000026005f7235 */ /* 0x000fe2000000001e */
[----:B------:R-:W1:Y:S05]  /*ca40*/  LDS.128 R40, [UR5+0xa0] ;  /* 0x0000a005ff287984 */ /* 0x000e6a0008000c00 */
[----:B------:R-:W-:-:S02]  /*ca50*/  HFMA2.MMA R36, R4, R39, R36 ;  /* 0x0000002704247235 */ /* 0x000fc40000000024 */
[----:B------:R-:W-:-:S06]  /*ca60*/  HFMA2.MMA R95, R26, R39, R95 ;  /* 0x000000271a5f7235 */ /* 0x000fcc000000005f */
[-C--:B0-----:R-:W-:Y:S02]  /*ca70*/  HFMA2.MMA R36, R48, R32.reuse, R36 ;  /* 0x0000002030247235 */ /* 0x081fe40000000024 */
[----:B------:R-:W-:-:S06]  /*ca80*/  HFMA2.MMA R95, R27, R32, R95 ;  /* 0x000000201b5f7235 */ /* 0x000fcc000000005f */
[-C--:B------:R-:W-:Y:S01]  /*ca90*/  HFMA2.MMA R36, R53, R33.reuse, R36 ;  /* 0x0000002135247235 */ /* 0x080fe20000000024 */
[----:B------:R-:W-:Y:S01]  /*caa0*/  HFMA2 R29, R24, R37, R29 ;  /* 0x00000025181d7231 */ /* 0x000fe2000000001d */
[----:B------:R-:W-:-:S03]  /*cab0*/  HFMA2.MMA R95, R54, R33, R95 ;  /* 0x00000021365f7235 */ /* 0x000fc6000000005f */
[----:B------:R-:W-:-:S03]  /*cac0*/  HFMA2 R37, R2, R38, R29 ;  /* 0x0000002602257231 */ /* 0x000fc6000000001d */
[-C--:B------:R-:W-:Y:S01]  /*cad0*/  HFMA2.MMA R36, R55, R34.reuse, R36 ;  /* 0x0000002237247235 */ /* 0x080fe20000000024 */
        /* <DEDUP_REMOVED lines=11> */
[-C--:B-1----:R-:W-:Y:S01]  /*cb90*/  HFMA2.MMA R36, R66, R40.reuse, R36 ;  /* 0x0000002842247235 */ /* 0x082fe20000000024 */
[-C--:B------:R-:W-:Y:S02]  /*cba0*/  HFMA2 R37, R56, R34.reuse, R37 ;  /* 0x0000002238257231 */ /* 0x080fe40000000025 */
[----:B------:R-:W-:Y:S01]  /*cbb0*/  HFMA2 R38, R58, R34, R38 ;  /* 0x000000223a267231 */ /* 0x000fe20000000026 */
[----:B------:R-:W-:Y:S01]  /*cbc0*/  HFMA2.MMA R95, R64, R40, R95 ;  /* 0x00000028405f7235 */ /* 0x000fe2000000005f */
[----:B------:R-:W-:-:S02]  /*cbd0*/  HFMA2 R37, R61, R35, R37 ;  /* 0x000000233d257231 */ /* 0x000fc40000000025 */
[----:B------:R-:W-:Y:S01]  /*cbe0*/  HFMA2 R38, R60, R35, R38 ;  /* 0x000000233c267231 */ /* 0x000fe20000000026 */
[-C--:B------:R-:W-:Y:S01]  /*cbf0*/  HFMA2.MMA R36, R69, R41.reuse, R36 ;  /* 0x0000002945247235 */ /* 0x080fe20000000024 */
[-C--:B------:R-:W-:Y:S01]  /*cc00*/  HFMA2 R37, R65, R40.reuse, R37 ;  /* 0x0000002841257231 */ /* 0x080fe20000000025 */
[----:B------:R-:W-:Y:S01]  /*cc10*/  @!P0 PRMT R100, R96, 0x7610, R100 ;  /* 0x0000761060648816 */ /* 0x000fe20000000064 */
[----:B------:R-:W-:Y:S01]  /*cc20*/  HFMA2 R40, R63, R40, R38 ;  /* 0x000000283f287231 */ /* 0x000fe20000000026 */
[----:B------:R-:W-:Y:S01]  /*cc30*/  HFMA2.MMA R38, R67, R41, R95 ;  /* 0x0000002943267235 */ /* 0x000fe2000000005f */
[-C--:B------:R-:W-:Y:S01]  /*cc40*/  HFMA2 R37, R68, R41.reuse, R37 ;  /* 0x0000002944257231 */ /* 0x080fe20000000025 */
[----:B------:R-:W1:Y:S01]  /*cc50*/  LDS.128 R32, [UR5+0x100] ;  /* 0x00010005ff207984 */ /* 0x000e620008000c00 */
[----:B------:R-:W-:Y:S01]  /*cc60*/  HFMA2 R41, R44, R41, R40 ;  /* 0x000000292c297231 */ /* 0x000fe20000000028 */
[----:B------:R-:W-:Y:S01]  /*cc70*/  HFMA2.MMA R40, R72, R42, R36 ;  /* 0x0000002a48287235 */ /* 0x000fe20000000024 */
[----:B------:R-:W-:Y:S01]  /*cc80*/  @!P0 PRMT R100, R100, 0x7610, R96 ;  /* 0x0000761064648816 */ /* 0x000fe20000000060 */
[----:B------:R-:W-:-:S02]  /*cc90*/  HFMA2 R95, R71, R42, R37 ;  /* 0x0000002a475f7231 */ /* 0x000fc40000000025 */
[----:B------:R-:W-:Y:S01]  /*cca0*/  HFMA2.MMA R96, R70, R42, R38 ;  /* 0x0000002a46607235 */ /* 0x000fe20000000026 */
[----:B------:R-:W-:Y:S01]  /*ccb0*/  HFMA2 R42, R45, R42, R41 ;  /* 0x0000002a2d2a7231 */ /* 0x000fe20000000029 */
[----:B------:R-:W2:Y:S02]  /*ccc0*/  LDS.128 R36, [UR5+0x110] ;  /* 0x00011005ff247984 */ /* 0x000ea40008000c00 */
[----:B------:R-:W-:-:S04]  /*ccd0*/  HFMA2.MMA R41, R75, R43, R40 ;  /* 0x0000002b4b297235 */ /* 0x000fc80000000028 */
[----:B------:R-:W-:-:S04]  /*cce0*/  HFMA2.MMA R96, R73, R43, R96 ;  /* 0x0000002b49607235 */ /* 0x000fc80000000060 */
[-C--:B0-----:R-:W-:Y:S01]  /*ccf0*/  HFMA2.MMA R41, R82, R28.reuse, R41 ;  /* 0x0000001c52297235 */ /* 0x081fe20000000029 */
        /* <DEDUP_REMOVED lines=8> */
[----:B------:R-:W-:-:S04]  /*cd80*/  HFMA2.MMA R28, R86, R30, R43 ;  /* 0x0000001e561c7235 */ /* 0x000fc8000000002b */
[----:B------:R-:W-:-:S04]  /*cd90*/  HFMA2.MMA R95, R84, R30, R42 ;  /* 0x0000001e545f7235 */ /* 0x000fc8000000002a */
[----:B------:R-:W-:Y:S01]  /*cda0*/  HFMA2.MMA R28, R90, R31, R28 ;  /* 0x0000001f5a1c7235 */ /* 0x000fe2000000001c */
[----:B------:R-:W-:-:S03]  /*cdb0*/  HFMA2 R40, R79, R29, R40 ;  /* 0x0000001d4f287231 */ /* 0x000fc60000000028 */
[----:B------:R-:W-:Y:S01]  /*cdc0*/  HFMA2.MMA R95, R88, R31, R95 ;  /* 0x0000001f585f7235 */ /* 0x000fe2000000005f */
[-C--:B------:R-:W-:Y:S02]  /*cdd0*/  HFMA2 R29, R85, R30.reuse, R40 ;  /* 0x0000001e551d7231 */ /* 0x080fe40000000028 */
[----:B------:R-:W-:Y:S01]  /*cde0*/  HFMA2 R30, R83, R30, R41 ;  /* 0x0000001e531e7231 */ /* 0x000fe20000000029 */
[----:B------:R-:W-:Y:S02]  /*cdf0*/  @!P0 PRMT R99, R97, 0x7610, R99 ;  /* 0x0000761061638816 */ /* 0x000fe40000000063 */
[----:B------:R-:W-:Y:S01]  /*ce00*/  HADD2 R98, R28.H0_H0, R28.H1_H1 ;  /* 0x3000001c1c627230 */ /* 0x000fe20000000800 */
[----:B-1----:R-:W-:Y:S01]  /*ce10*/  HFMA2.MMA R28, R23, R32, RZ ;  /* 0x00000020171c7235 */ /* 0x002fe200000000ff */
[-C--:B------:R-:W-:Y:S01]  /*ce20*/  HFMA2 R29, R89, R31.reuse, R29 ;  /* 0x0000001f591d7231 */ /* 0x080fe2000000001d */
[----:B------:R-:W0:Y:S01]  /*ce30*/  LDS.128 R40, [UR5+0x120] ;  /* 0x00012005ff287984 */ /* 0x000e220008000c00 */
[----:B------:R-:W-:Y:S01]  /*ce40*/  HFMA2 R30, R87, R31, R30 ;  /* 0x0000001f571e7231 */ /* 0x000fe2000000001e */
[----:B------:R-:W-:Y:S01]  /*ce50*/  @!P0 PRMT R99, R99, 0x7610, R97 ;  /* 0x0000761063638816 */ /* 0x000fe20000000061 */
        /* <DEDUP_REMOVED lines=14> */
[-C--:B--2---:R-:W-:Y:S01]  /*cf40*/  HFMA2.MMA R32, R48, R36.reuse, R32 ;  /* 0x0000002430207235 */ /* 0x084fe20000000020 */
[-C--:B------:R-:W-:Y:S01]  /*cf50*/  HFMA2 R104, R2, R34.reuse, R104 ;  /* 0x0000002202687231 */ /* 0x080fe20000000068 */
[----:B------:R-:W1:Y:S01]  /*cf60*/  LDS.128 R28, [UR5+0x130] ;  /* 0x00013005ff1c7984 */ /* 0x000e620008000c00 */
[----:B------:R-:W-:Y:S01]  /*cf70*/  HFMA2 R33, R3, R34, R33 ;  /* 0x0000002203217231 */ /* 0x000fe20000000021 */
[----:B------:R-:W-:Y:S01]  /*cf80*/  HFMA2.MMA R105, R27, R36, R105 ;  /* 0x000000241b697235 */ /* 0x000fe20000000069 */
[----:B------:R-:W-:-:S03]  /*cf90*/  HFMA2 R104, R16, R35, R104 ;  /* 0x0000002310687231 */ /* 0x000fc60000000068 */
[-C--:B------:R-:W-:Y:S01]  /*cfa0*/  HFMA2.MMA R32, R53, R37.reuse, R32 ;  /* 0x0000002535207235 */ /* 0x080fe20000000020 */
[----:B------:R-:W-:Y:S02]  /*cfb0*/  HFMA2 R33, R15, R35, R33 ;  /* 0x000000230f217231 */ /* 0x000fe40000000021 */
[-C--:B------:R-:W-:Y:S02]  /*cfc0*/  HFMA2 R104, R50, R36.reuse, R104 ;  /* 0x0000002432687231 */ /* 0x080fe40000000068 */
[----:B------:R-:W-:Y:S01]  /*cfd0*/  HFMA2 R33, R49, R36, R33 ;  /* 0x0000002431217231 */ /* 0x000fe20000000021 */
[----:B------:R-:W-:Y:S02]  /*cfe0*/  HFMA2.MMA R105, R54, R37, R105 ;  /* 0x0000002536697235 */ /* 0x000fe40000000069 */
[----:B------:R-:W-:-:S06]  /*cff0*/  HFMA2.MMA R36, R55, R38, R32 ;  /* 0x0000002637247235 */ /* 0x000fcc0000000020 */
[----:B------:R-:W-:Y:S02]  /*d000*/  HFMA2.MMA R105, R57, R38, R105 ;  /* 0x0000002639697235 */ /* 0x000fe40000000069 */
[----:B------:R-:W-:Y:S01]  /*d010*/  HFMA2.MMA R36, R62, R39, R36 ;  /* 0x000000273e247235 */ /* 0x000fe20000000024 */
[-C--:B------:R-:W-:Y:S02]  /*d020*/  HFMA2 R104, R51, R37.reuse, R104 ;  /* 0x0000002533687231 */ /* 0x080fe40000000068 */
[----:B------:R-:W-:-:S03]  /*d030*/  HFMA2 R33, R52, R37, R33 ;  /* 0x0000002534217231 */ /* 0x000fc60000000021 */
        /* <DEDUP_REMOVED lines=8> */
[----:B------:R-:W-:Y:S02]  /*d0c0*/  HFMA2 R38, R60, R39, R38 ;  /* 0x000000273c267231 */ /* 0x000fe40000000026 */
[-C--:B------:R-:W-:Y:S02]  /*d0d0*/  HFMA2 R104, R65, R40.reuse, R104 ;  /* 0x0000002841687231 */ /* 0x080fe40000000068 */
[----:B------:R-:W-:Y:S01]  /*d0e0*/  HFMA2 R38, R63, R40, R38 ;  /* 0x000000283f267231 */ /* 0x000fe20000000026 */
[----:B------:R-:W-:-:S02]  /*d0f0*/  HFMA2.MMA R40, R72, R42, R36 ;  /* 0x0000002a48287235 */ /* 0x000fc40000000024 */
[----:B------:R-:W-:Y:S01]  /*d100*/  HFMA2.MMA R105, R67, R41, R105 ;  /* 0x0000002943697235 */ /* 0x000fe20000000069 */
[-C--:B------:R-:W-:Y:S02]  /*d110*/  HFMA2 R104, R68, R41.reuse, R104 ;  /* 0x0000002944687231 */ /* 0x080fe40000000068 */
[----:B------:R-:W-:-:S03]  /*d120*/  HFMA2 R38, R44, R41, R38 ;  /* 0x000000292c267231 */ /* 0x000fc60000000026 */
[----:B------:R-:W-:Y:S02]  /*d130*/  HFMA2.MMA R41, R75, R43, R40 ;  /* 0x0000002b4b297235 */ /* 0x000fe40000000028 */
[----:B------:R-:W-:Y:S01]  /*d140*/  HFMA2.MMA R105, R70, R42, R105 ;  /* 0x0000002a46697235 */ /* 0x000fe20000000069 */
[-C--:B------:R-:W-:Y:S02]  /*d150*/  HFMA2 R104, R71, R42.reuse, R104 ;  /* 0x0000002a47687231 */ /* 0x080fe40000000068 */
[----:B------:R-:W-:-:S03]  /*d160*/  HFMA2 R42, R45, R42, R38 ;  /* 0x0000002a2d2a7231 */ /* 0x000fc60000000026 */
[----:B-1----:R-:W-:Y:S02]  /*d170*/  HFMA2.MMA R41, R82, R28, R41 ;  /* 0x0000001c52297235 */ /* 0x002fe40000000029 */
[----:B------:R-:W-:Y:S01]  /*d180*/  HFMA2.MMA R105, R73, R43, R105 ;  /* 0x0000002b49697235 */ /* 0x000fe20000000069 */
[-C--:B------:R-:W-:Y:S01]  /*d190*/  HFMA2 R40, R74, R43.reuse, R104 ;  /* 0x0000002b4a287231 */ /* 0x080fe20000000068 */
[----:B------:R-:W1:Y:S01]  /*d1a0*/  LDS.128 R36, [UR5+0x190] ;  /* 0x00019005ff247984 */ /* 0x000e620008000c00 */
[----:B------:R-:W-:-:S03]  /*d1b0*/  HFMA2 R42, R46, R43, R42 ;  /* 0x0000002b2e2a7231 */ /* 0x000fc6000000002a */
[----:B------:R-:W-:Y:S01]  /*d1c0*/  HFMA2.MMA R43, R81, R29, R41 ;  /* 0x0000001d512b7235 */ /* 0x000fe20000000029 */
[-C--:B------:R-:W-:Y:S01]  /*d1d0*/  HFMA2 R40, R80, R28.reuse, R40 ;  /* 0x0000001c50287231 */ /* 0x080fe20000000028 */
[----:B------:R-:W-:Y:S01]  /*d1e0*/  HFMA2.MMA R105, R78, R28, R105 ;  /* 0x0000001c4e697235 */ /* 0x000fe20000000069 */
[----:B------:R-:W-:-:S04]  /*d1f0*/  HFMA2 R28, R76, R28, R42 ;  /* 0x0000001c4c1c7231 */ /* 0x000fc8000000002a */
[-C--:B------:R-:W-:Y:S01]  /*d200*/  HFMA2 R41, R47, R29.reuse, R28 ;  /* 0x0000001d2f297231 */ /* 0x080fe2000000001c */
[----:B------:R-:W-:Y:S02]  /*d210*/  HFMA2.MMA R28, R86, R30, R43 ;  /* 0x0000001e561c7235 */ /* 0x000fe4000000002b */
[----:B------:R-:W-:Y:S01]  /*d220*/  HFMA2.MMA R42, R77, R29, R105 ;  /* 0x0000001d4d2a7235 */ /* 0x000fe20000000069 */
[----:B------:R-:W-:-:S04]  /*d230*/  HFMA2 R40, R79, R29, R40 ;  /* 0x0000001d4f287231 */ /* 0x000fc80000000028 */
[-C--:B------:R-:W-:Y:S01]  /*d240*/  HFMA2 R29, R85, R30.reuse, R40 ;  /* 0x0000001e551d7231 */ /* 0x080fe20000000028 */
[----:B------:R-:W-:Y:S02]  /*d250*/  HFMA2.MMA R28, R90, R31, R28 ;  /* 0x0000001f5a1c7235 */ /* 0x000fe4000000001c */
[----:B------:R-:W-:Y:S01]  /*d260*/  HFMA2.MMA R104, R84, R30, R42 ;  /* 0x0000001e54687235 */ /* 0x000fe2000000002a */
[----:B------:R-:W-:Y:S02]  /*d270*/  HFMA2 R30, R83, R30, R41 ;  /* 0x0000001e531e7231 */ /* 0x000fe40000000029 */
[-C--:B------:R-:W-:Y:S01]  /*d280*/  HFMA2 R29, R89, R31.reuse, R29 ;  /* 0x0000001f591d7231 */ /* 0x080fe2000000001d */
[----:B------:R-:W2:Y:S01]  /*d290*/  LDS.128 R40, [UR5+0x1a0] ;  /* 0x0001a005ff287984 */ /* 0x000ea20008000c00 */
[----:B------:R-:W-:-:S03]  /*d2a0*/  HFMA2 R30, R87, R31, R30 ;  /* 0x0000001f571e7231 */ /* 0x000fc6000000001e */
[----:B------:R-:W-:Y:S01]  /*d2b0*/  HFMA2.MMA R106, R88, R31, R104 ;  /* 0x0000001f586a7235 */ /* 0x000fe20000000068 */
[----:B------:R-:W-:Y:S01]  /*d2c0*/  HADD2 R104, R28.H0_H0, R28.H1_H1 ;  /* 0x3000001c1c687230 */ /* 0x000fe20000000800 */
[-C--:B0-----:R-:W-:Y:S01]  /*d2d0*/  HFMA2.MMA R28, R23, R32.reuse, RZ ;  /* 0x00000020171c7235 */ /* 0x081fe200000000ff */
[----:B------:R-:W-:Y:S01]  /*d2e0*/  HADD2 R107, R30.H0_H0, R30.H1_H1 ;  /* 0x3000001e1e6b7230 */ /* 0x000fe20000000800 */
[----:B------:R-:W-:Y:S01]  /*d2f0*/  HFMA2.MMA R30, R20, R32, RZ ;  /* 0x00000020141e7235 */ /* 0x000fe200000000ff */
[----:B------:R-:W-:Y:S02]  /*d300*/  HADD2 R105, R29.H0_H0, R29.H1_H1 ;  /* 0x3000001d1d697230 */ /* 0x000fe40000000800 */
[-C--:B------:R-:W-:Y:S02]  /*d310*/  HFMA2 R29, R22, R32.reuse, RZ.H0_H0 ;  /* 0x00000020161d7231 */ /* 0x080fe400000400ff */
[----:B------:R-:W-:Y:S01]  /*d320*/  HFMA2 R31, R17, R32, RZ.H0_H0 ;  /* 0x00000020111f7231 */ /* 0x000fe200000400ff */
[----:B------:R-:W-:-:S02]  /*d330*/  HFMA2.MMA R32, R19, R33, R28 ;  /* 0x0000002113207235 */ /* 0x000fc4000000001c */
        /* <DEDUP_REMOVED lines=8> */
[----:B------:R-:W-:Y:S01]  /*d3c0*/  LDS.128 R28, [UR5+0x1b0] ;  /* 0x0001b005ff1c7984 */ /* 0x000fe20008000c00 */
        /* <DEDUP_REMOVED lines=15> */
[----:B------:R-:W0:Y:S03]  /*d4c0*/  LDS.128 R32, [UR5+0x200] ;  /* 0x00020005ff207984 */ /* 0x000e260008000c00 */
[-C--:B------:R-:W-:Y:S02]  /*d4d0*/  HFMA2.MMA R36, R62, R39.reuse, R36 ;  /* 0x000000273e247235 */ /* 0x080fe40000000024 */
[----:B------:R-:W-:Y:S01]  /*d4e0*/  HFMA2.MMA R113, R59, R39, R113 ;  /* 0x000000273b717235 */ /* 0x000fe20000000071 */
[----:B------:R-:W-:-:S05]  /*d4f0*/  HFMA2 R111, R61, R39, R111 ;  /* 0x000000273d6f7231 */ /* 0x000fca000000006f */
[-C--:B--2---:R-:W-:Y:S02]  /*d500*/  HFMA2.MMA R36, R66, R40.reuse, R36 ;  /* 0x0000002842247235 */ /* 0x084fe40000000024 */
        /* <DEDUP_REMOVED lines=12> */
[----:B------:R-:W1:Y:S03]  /*d5d0*/  LDS.128 R36, [UR5+0x210] ;  /* 0x00021005ff247984 */ /* 0x000e660008000c00 */
[----:B------:R-:W-:-:S02]  /*d5e0*/  HFMA2.MMA R41, R75, R43, R40 ;  /* 0x0000002b4b297235 */ /* 0x000fc40000000028 */
        /* <DEDUP_REMOVED lines=18> */
[----:B------:R-:W-:Y:S02]  /*d710*/  HFMA2 R41, R47, R29, R28 ;  /* 0x0000001d2f297231 */ /* 0x000fe4000000001c */
[----:B------:R-:W-:Y:S01]  /*d720*/  HFMA2 R24, R24, R33, R22 ;  /* 0x0000002118187231 */ /* 0x000fe20000000016 */
[-C--:B------:R-:W-:Y:S01]  /*d730*/  HFMA2.MMA R28, R86, R30.reuse, R43 ;  /* 0x0000001e561c7235 */ /* 0x080fe2000000002b */
[-C--:B------:R-:W-:Y:S01]  /*d740*/  HFMA2 R29, R85, R30.reuse, R40 ;  /* 0x0000001e551d7231 */ /* 0x080fe20000000028 */
[----:B------:R-:W-:Y:S01]  /*d750*/  HFMA2.MMA R111, R84, R30, R42 ;  /* 0x0000001e546f7235 */ /* 0x000fe2000000002a */
[----:B------:R-:W-:Y:S02]  /*d760*/  HFMA2 R113, R83, R30, R41 ;  /* 0x0000001e53717231 */ /* 0x000fe40000000029 */
[----:B------:R-:W-:Y:S01]  /*d770*/  HFMA2 R2, R2, R34, R24 ;  /* 0x0000002202027231 */ /* 0x000fe20000000018 */
[----:B------:R-:W0:Y:S01]  /*d780*/  LDS.128 R40, [UR5+0x220] ;  /* 0x00022005ff287984 */ /* 0x000e220008000c00 */
[----:B------:R-:W-:-:S02]  /*d790*/  HFMA2.MMA R24, R4, R35, R17 ;  /* 0x0000002304187235 */ /* 0x000fc40000000011 */
[----:B------:R-:W-:-:S06]  /*d7a0*/  HFMA2.MMA R18, R26, R35, R18 ;  /* 0x000000231a127235 */ /* 0x000fcc0000000012 */
[-C--:B-1----:R-:W-:Y:S02]  /*d7b0*/  HFMA2.MMA R24, R48, R36.reuse, R24 ;  /* 0x0000002430187235 */ /* 0x082fe40000000018 */
[----:B------:R-:W-:Y:S01]  /*d7c0*/  HFMA2.MMA R27, R27, R36, R18 ;  /* 0x000000241b1b7235 */ /* 0x000fe20000000012 */
[----:B------:R-:W-:Y:S02]  /*d7d0*/  HFMA2 R32, R21, R33, R32 ;  /* 0x0000002115207231 */ /* 0x000fe40000000020 */
[----:B------:R-:W1:Y:S03]  /*d7e0*/  LDS.128 R20, [UR5+0x230] ;  /* 0x00023005ff147984 */ /* 0x000e660008000c00 */
[-C--:B------:R-:W-:Y:S02]  /*d7f0*/  HFMA2.MMA R19, R53, R37.reuse, R24 ;  /* 0x0000002535137235 */ /* 0x080fe40000000018 */
        /* <DEDUP_REMOVED lines=8> */
[----:B------:R-:W-:-:S05]  /*d880*/  HFMA2 R25, R16, R35, R2 ;  /* 0x0000002310197231 */ /* 0x000fca0000000002 */
[-C--:B0-----:R-:W-:Y:S02]  /*d890*/  HFMA2.MMA R33, R66, R40.reuse, R33 ;  /* 0x0000002842217235 */ /* 0x081fe40000000021 */
        /* <DEDUP_REMOVED lines=14> */
[----:B------:R-:W-:-:S02]  /*d980*/  HFMA2 R34, R68, R41, R34 ;  /* 0x0000002944227231 */ /* 0x000fc40000000022 */
[----:B------:R-:W-:Y:S01]  /*d990*/  HFMA2 R26, R44, R41, R26 ;  /* 0x000000292c1a7231 */ /* 0x000fe2000000001a */
[-C--:B------:R-:W-:Y:S02]  /*d9a0*/  HFMA2.MMA R41, R75, R43.reuse, R36 ;  /* 0x0000002b4b297235 */ /* 0x080fe40000000024 */
        /* <DEDUP_REMOVED lines=10> */
[----:B------:R-:W-:-:S03]  /*da50*/  HFMA2 R38, R76, R20, R38 ;  /* 0x000000144c267231 */ /* 0x000fc60000000026 */
[-C--:B------:R-:W-:Y:S02]  /*da60*/  HFMA2.MMA R45, R86, R22.reuse, R43 ;  /* 0x00000016562d7235 */ /* 0x080fe4000000002b */
[----:B------:R-:W-:Y:S01]  /*da70*/  HFMA2.MMA R44, R84, R22, R42 ;  /* 0x00000016542c7235 */ /* 0x000fe2000000002a */
[-C--:B------:R-:W-:Y:S01]  /*da80*/  HFMA2 R40, R79, R21.reuse, R40 ;  /* 0x000000154f287231 */ /* 0x080fe20000000028 */
[-C--:B------:R-:W-:Y:S01]  /*da90*/  HFMA2.MMA R28, R90, R31.reuse, R28 ;  /* 0x0000001f5a1c7235 */ /* 0x080fe2000000001c */
[----:B------:R-:W-:Y:S01]  /*daa0*/  HFMA2 R38, R47, R21, R38 ;  /* 0x000000152f267231 */ /* 0x000fe20000000026 */
[----:B------:R-:W-:Y:S02]  /*dab0*/  HFMA2.MMA R30, R88, R31, R111 ;  /* 0x0000001f581e7235 */ /* 0x000fe4000000006f */
[-C--:B------:R-:W-:Y:S01]  /*dac0*/  HFMA2.MMA R45, R90, R23.reuse, R45 ;  /* 0x000000175a2d7235 */ /* 0x080fe2000000002d */
[-C--:B------:R-:W-:Y:S01]  /*dad0*/  HFMA2 R40, R85, R22.reuse, R40 ;  /* 0x0000001655287231 */ /* 0x080fe20000000028 */
[----:B------:R-:W-:Y:S01]  /*dae0*/  HFMA2.MMA R44, R88, R23, R44 ;  /* 0x00000017582c7235 */ /* 0x000fe2000000002c */
[----:B------:R-:W-:Y:S01]  /*daf0*/  HFMA2 R38, R83, R22, R38 ;  /* 0x0000001653267231 */ /* 0x000fe20000000026 */
[----:B------:R-:W-:Y:S01]  /*db00*/  IADD3 R109, R109, 0x20, RZ ;  /* 0x000000206d6d7810 */ /* 0x000fe20007ffe0ff */
[----:B------:R-:W-:-:S02]  /*db10*/  HFMA2 R29, R89, R31, R29 ;  /* 0x0000001f591d7231 */ /* 0x000fc4000000001d */
[-C--:B------:R-:W-:Y:S01]  /*db20*/  HFMA2 R40, R89, R23.reuse, R40 ;  /* 0x0000001759287231 */ /* 0x080fe20000000028 */
[C---:B------:R-:W-:Y:S01]  /*db30*/  ISETP.GE.AND P0, PT, R109.reuse, UR12, PT ;  /* 0x0000000c6d007c0c */ /* 0x040fe2000bf06270 */
[C---:B------:R-:W-:Y:S01]  /*db40*/  HFMA2 R38, R87.reuse, R23, R38 ;  /* 0x0000001757267231 */ /* 0x040fe20000000026 */
[----:B------:R-:W-:Y:S01]  /*db50*/  ISETP.LT.AND P1, PT, R109, R110, PT ;  /* 0x0000006e6d00720c */ /* 0x000fe20003f21270 */
[----:B------:R-:W-:Y:S02]  /*db60*/  HFMA2 R31, R87, R31, R113 ;  /* 0x0000001f571f7231 */ /* 0x000fe40000000071 */
        /* <DEDUP_REMOVED lines=25> */
[-C--:B------:R-:W-:Y:S01]  /*dd00*/  HFMA2.MMA R8, R28, R100.reuse, R8 ;  /* 0x000000641c087235 */ /* 0x080fe20000000008 */
[-C--:B------:R-:W-:Y:S01]  /*dd10*/  HFMA2 R13, R92, R99.reuse, R13 ;  /* 0x000000635c0d7231 */ /* 0x080fe2000000000d */
[----:B------:R-:W-:Y:S01]  /*dd20*/  HFMA2.MMA R6, R45, R100, R6 ;  /* 0x000000642d067235 */ /* 0x000fe20000000006 */
[----:B------:R-:W-:Y:S02]  /*dd30*/  HFMA2 R11, R96, R99, R11 ;  /* 0x00000063600b7231 */ /* 0x000fe4000000000b */
[----:B------:R-:W-:-:S04]  /*dd40*/  IMAD.WIDE R44, R101, 0x4, R116 ;  /* 0x00000004652c7825 */ /* 0x000fc800078e0274 */
[-C--:B------:R-:W-:Y:S02]  /*dd50*/  HFMA2 R9, R106, R99.reuse, R9 ;  /* 0x000000636a097231 */ /* 0x080fe40000000009 */
[----:B------:R-:W-:Y:S01]  /*dd60*/  HFMA2 R7, R30, R99, R7 ;  /* 0x000000631e077231 */ /* 0x000fe20000000007 */
[----:B------:R-:W-:Y:S06]  /*dd70*/  @!P0 BRA P1, `(.L_x_3350) ;  /* 0xffffffd400bc8947 */ /* 0x000fec000083ffff */
.L_x_3349:
[----:B------:R-:W-:-:S04]  /*dd80*/  ISETP.GE.AND P0, PT, R109, R110, PT ;  /* 0x0000006e6d00720c */ /* 0x000fc80003f06270 */
[----:B------:R-:W-:-:S13]  /*dd90*/  ISETP.GE.OR P0, PT, R109, R114, P0 ;  /* 0x000000726d00720c */ /* 0x000fda0000706670 */
[----:B------:R-:W-:Y:S05]  /*dda0*/  @P0 BRA `(.L_x_3351) ;  /* 0x0000005800a40947 */ /* 0x000fea0003800000 */
.L_x_3352:
[C---:B------:R-:W-:Y:S01]  /*ddb0*/  ISETP.NE.AND P0, PT, R109.reuse, R102, PT ;  /* 0x000000666d00720c */ /* 0x040fe20003f05270 */
[----:B------:R-:W2:Y:S04]  /*ddc0*/  LDG.E.128.CONSTANT R16, desc[UR8][R44.64] ;  /* 0x000000082c107981 */ /* 0x000ea8000c1e9d00 */
[----:B------:R-:W0:Y:S08]  /*ddd0*/  LDS.64 R32, [UR5] ;  /* 0x00000005ff207984 */ /* 0x000e300008000a00 */
[----:B------:R-:W1:Y:S01]  /*dde0*/  @!P0 LDC.64 R2, c[0x0][0x248] ;  /* 0x00009200ff028b82 */ /* 0x000e620000000a00 */
[----:B------:R-:W-:-:S05]  /*ddf0*/  @!P0 LEA R15, R109, 0x1, 0x1 ;  /* 0x000000016d0f8811 */ /* 0x000fca00078e08ff */
[----:B-1----:R-:W-:-:S06]  /*de00*/  @!P0 IMAD.WIDE R2, R15, 0x2, R2 ;  /* 0x000000020f028825 */ /* 0x002fcc00078e0202 */
[----:B------:R-:W3:Y:S01]  /*de10*/  @!P0 LDG.E.U16.CONSTANT R2, desc[UR8][R2.64] ;  /* 0x0000000802028981 */ /* 0x000ee2000c1e9500 */
[----:B------:R-:W-:-:S04]  /*de20*/  @!P0 IADD3 R103, R103, 0x1, RZ ;  /* 0x0000000167678810 */ /* 0x000fc80007ffe0ff */
[----:B------:R-:W-:-:S06]  /*de30*/  @!P0 LEA R22, R103, R112, 0x3 ;  /* 0x0000007067168211 */ /* 0x000fcc00078e18ff */
[----:B------:R-:W4:Y:S01]  /*de40*/  @!P0 LDL.64 R22, [R22] ;  /* 0x0000000016168983 */ /* 0x000f220000100a00 */
[----:B------:R-:W-:Y:S01]  /*de50*/  MOV R20, 0x2c00 ;  /* 0x00002c0000147802 */ /* 0x000fe20000000f00 */
[--C-:B0-----:R-:W-:Y:S02]  /*de60*/  HADD2.F32 R15, -RZ, R32.reuse.H0_H0 ;  /* 0x20000020ff0f7230 */ /* 0x101fe40000004100 */
[----:B------:R-:W-:Y:S02]  /*de70*/  HADD2.F32 R32, -RZ, R32.H1_H1 ;  /* 0x30000020ff207230 */ /* 0x000fe40000004100 */
[--C-:B------:R-:W-:Y:S02]  /*de80*/  HADD2.F32 R49, -RZ, R33.reuse.H0_H0 ;  /* 0x20000021ff317230 */ /* 0x100fe40000004100 */
[----:B------:R-:W-:Y:S01]  /*de90*/  HADD2.F32 R33, -RZ, R33.H1_H1 ;  /* 0x30000021ff217230 */ /* 0x000fe20000004100 */
[C---:B--2---:R-:W-:Y:S02]  /*dea0*/  LOP3.LUT R0, R16.reuse, 0xf000f, RZ, 0xc0, !PT ;  /* 0x000f000f10007812 */ /* 0x044fe400078ec0ff */
[----:B------:R-:W-:-:S02]  /*deb0*/  LOP3.LUT R4, R16, 0xf000f0, RZ, 0xc0, !PT ;  /* 0x00f000f010047812 */ /* 0x000fc400078ec0ff */
[----:B------:R-:W-:Y:S02]  /*dec0*/  SHF.R.U32.HI R30, RZ, 0x8, R16 ;  /* 0x00000008ff1e7819 */ /* 0x000fe40000011610 */
[----:B------:R-:W-:Y:S02]  /*ded0*/  LOP3.LUT R16, R18, 0xf000f, RZ, 0xc0, !PT ;  /* 0x000f000f12107812 */ /* 0x000fe400078ec0ff */
[----:B------:R-:W-:Y:S02]  /*dee0*/  LOP3.LUT R24, R17, 0xf000f0, RZ, 0xc0, !PT ;  /* 0x00f000f011187812 */ /* 0x000fe400078ec0ff */
[----:B------:R-:W-:Y:S02]  /*def0*/  SHF.R.U32.HI R28, RZ, 0x8, R17 ;  /* 0x00000008ff1c7819 */ /* 0x000fe40000011611 */
[----:B------:R-:W-:Y:S02]  /*df00*/  LOP3.LUT R16, R16, 0x64006400, RZ, 0xfc, !PT ;  /* 0x6400640010107812 */ /* 0x000fe400078efcff */
[----:B------:R-:W-:-:S02]  /*df10*/  LOP3.LUT R26, R18, 0xf000f0, RZ, 0xc0, !PT ;  /* 0x00f000f0121a7812 */ /* 0x000fc400078ec0ff */
[----:B------:R-:W-:Y:S01]  /*df20*/  SHF.R.U32.HI R29, RZ, 0x8, R18 ;  /* 0x00000008ff1d7819 */ /* 0x000fe20000011612 */
[----:B------:R-:W-:Y:S01]  /*df30*/  HADD2 R18, R16, -1032, -1032 ;  /* 0xe408e40810127430 */ /* 0x000fe20000000000 */
[----:B------:R-:W-:Y:S02]  /*df40*/  LOP3.LUT R31, R19, 0xf000f0, RZ, 0xc0, !PT ;  /* 0x00f000f0131f7812 */ /* 0x000fe400078ec0ff */
[----:B------:R-:W-:Y:S02]  /*df50*/  SHF.R.U32.HI R21, RZ, 0x8, R19 ;  /* 0x00000008ff157819 */ /* 0x000fe40000011613 */
[----:B------:R-:W-:Y:S02]  /*df60*/  LOP3.LUT R0, R0, 0x64006400, RZ, 0xfc, !PT ;  /* 0x6400640000007812 */ /* 0x000fe400078efcff */
[----:B---3--:R-:W-:Y:S02]  /*df70*/  @!P0 IADD3 R102, R2, R109, RZ ;  /* 0x0000006d02668210 */ /* 0x008fe40007ffe0ff */
[----:B------:R-:W-:-:S02]  /*df80*/  LOP3.LUT R2, R17, 0xf000f, RZ, 0xc0, !PT ;  /* 0x000f000f11027812 */ /* 0x000fc400078ec0ff */
[----:B------:R-:W-:-:S04]  /*df90*/  LOP3.LUT R17, R19, 0xf000f, RZ, 0xc0, !PT ;  /* 0x000f000f13117812 */ /* 0x000fc800078ec0ff */
[----:B------:R-:W-:Y:S02]  /*dfa0*/  LOP3.LUT R19, R17, 0x64006400, RZ, 0xfc, !PT ;  /* 0x6400640011137812 */ /* 0x000fe400078efcff */
[----:B------:R-:W0:Y:S01]  /*dfb0*/  LDS.64 R16, [UR5+0x8] ;  /* 0x00000805ff107984 */ /* 0x000e220008000a00 */
[----:B------:R-:W-:Y:S01]  /*dfc0*/  LOP3.LUT R3, R2, 0x64006400, RZ, 0xfc, !PT ;  /* 0x6400640002037812 */ /* 0x000fe200078efcff */
[----:B------:R-:W-:-:S04]  /*dfd0*/  HADD2 R2, R0, -1032, -1032 ;  /* 0xe408e40800027430 */ /* 0x000fc80000000000 */
[----:B------:R-:W-:Y:S02]  /*dfe0*/  HADD2 R3, R3, -1032, -1032 ;  /* 0xe408e40803037430 */ /* 0x000fe40000000000 */
[--C-:B------:R-:W-:Y:S02]  /*dff0*/  HADD2.F32 R0, -RZ, R2.reuse.H0_H0 ;  /* 0x20000002ff007230 */ /* 0x100fe40000004100 */
[----:B------:R-:W-:Y:S02]  /*e000*/  HADD2 R25, R19, -1032, -1032 ;  /* 0xe408e40813197430 */ /* 0x000fe40000000000 */
[----:B------:R-:W-:Y:S01]  /*e010*/  HADD2.F32 R35, -RZ, R2.H1_H1 ;  /* 0x30000002ff237230 */ /* 0x000fe20000004100 */
[----:B------:R-:W-:Y:S01]  /*e020*/  LOP3.LUT R19, R4, 0x64006400, RZ, 0xfc, !PT ;  /* 0x6400640004137812 */ /* 0x000fe200078efcff */
[--C-:B------:R-:W-:Y:S01]  /*e030*/  HADD2.F32 R2, -RZ, R3.reuse.H0_H0 ;  /* 0x20000003ff027230 */ /* 0x100fe20000004100 */
[----:B------:R-:W-:Y:S01]  /*e040*/  LOP3.LUT R27, R26, 0x64006400, RZ, 0xfc, !PT ;  /* 0x640064001a1b7812 */ /* 0x000fe200078efcff */
[----:B------:R-:W-:-:S02]  /*e050*/  HADD2.F32 R37, -RZ, R3.H1_H1 ;  /* 0x30000003ff257230 */ /* 0x000fc40000004100 */
[--C-:B------:R-:W-:Y:S02]  /*e060*/  HADD2.F32 R3, -RZ, R18.reuse.H0_H0 ;  /* 0x20000012ff037230 */ /* 0x100fe40000004100 */
[-C--:B------:R-:W-:Y:S02]  /*e070*/  HFMA2 R19, R19, R20.reuse.H0_H0, -72, -72 ;  /* 0xd480d48013137431 */ /* 0x080fe40000040014 */
[--C-:B------:R-:W-:Y:S02]  /*e080*/  HADD2.F32 R4, -RZ, R25.reuse.H0_H0 ;  /* 0x20000019ff047230 */ /* 0x100fe40000004100 */
[----:B------:R-:W-:Y:S01]  /*e090*/  FFMA.FTZ R39, R15, R2, RZ ;  /* 0x000000020f277223 */ /* 0x000fe200000100ff */
[----:B------:R-:W-:Y:S01]  /*e0a0*/  HADD2.F32 R38, -RZ, R25.H1_H1 ;  /* 0x30000019ff267230 */ /* 0x000fe20000004100 */
[----:B------:R-:W-:Y:S01]  /*e0b0*/  LOP3.LUT R25, R24, 0x64006400, RZ, 0xfc, !PT ;  /* 0x6400640018197812 */ /* 0x000fe200078efcff */
[----:B------:R-:W-:Y:S02]  /*e0c0*/  HADD2.F32 R36, -RZ, R18.H1_H1 ;  /* 0x30000012ff247230 */ /* 0x000fe40000004100 */
[----:B------:R-:W-:-:S02]  /*e0d0*/  HFMA2 R27, R27, R20.H0_H0, -72, -72 ;  /* 0xd480d4801b1b7431 */ /* 0x000fc40000040014 */
[----:B------:R-:W-:Y:S01]  /*e0e0*/  FFMA.FTZ R18, R0, R15, RZ ;  /* 0x0000000f00127223 */ /* 0x000fe200000100ff */
[----:B------:R-:W-:Y:S01]  /*e0f0*/  FFMA.FTZ R41, R15, R3, RZ ;  /* 0x000000030f297223 */ /* 0x000fe200000100ff */
[----:B------:R-:W-:Y:S01]  /*e100*/  FFMA.FTZ R24, R32, R37, R39 ;  /* 0x0000002520187223 */ /* 0x000fe20000010027 */
[----:B------:R-:W-:Y:S01]  /*e110*/  LOP3.LUT R31, R31, 0x64006400, RZ, 0xfc, !PT ;  /* 0x640064001f1f7812 */ /* 0x000fe200078efcff */
[----:B------:R-:W-:Y:S01]  /*e120*/  FFMA.FTZ R15, R15, R4, RZ ;  /* 0x000000040f0f7223 */ /* 0x000fe200000100ff */
[----:B------:R-:W-:Y:S02]  /*e130*/  HADD2.F32 R39, -RZ, R19.H0_H0 ;  /* 0x20000013ff277230 */ /* 0x000fe40000004100 */
[----:B------:R-:W-:Y:S01]  /*e140*/  FFMA.FTZ R18, R35, R32, R18 ;  /* 0x0000002023127223 */ /* 0x000fe20000010012 */
[----:B------:R-:W-:Y:S02]  /*e150*/  HFMA2 R25, R25, R20.H0_H0, -72, -72 ;  /* 0xd480d48019197431 */ /* 0x000fe40000040014 */
[----:B------:R-:W-:-:S02]  /*e160*/  HADD2.F32 R42, -RZ, R27.H0_H0 ;  /* 0x2000001bff2a7230 */ /* 0x000fc40000004100 */
[C---:B------:R-:W-:Y:S01]  /*e170*/  FFMA.FTZ R51, R32.reuse, R36, R41 ;  /* 0x0000002420337223 */ /* 0x040fe20000010029 */
[----:B------:R-:W-:Y:S01]  /*e180*/  FFMA.FTZ R53, R32, R38, R15 ;  /* 0x0000002620357223 */ /* 0x000fe2000001000f */
[----:B------:R-:W-:Y:S02]  /*e190*/  HFMA2 R31, R31, R20.H0_H0, -72, -72 ;  /* 0xd480d4801f1f7431 */ /* 0x000fe40000040014 */
[----:B------:R-:W-:Y:S02]  /*e1a0*/  HADD2.F32 R47, -RZ, R27.H1_H1 ;  /* 0x3000001bff2f7230 */ /* 0x000fe40000004100 */
[----:B------:R-:W-:Y:S01]  /*e1b0*/  FFMA.FTZ R15, R39, R49, R18 ;  /* 0x00000031270f7223 */ /* 0x000fe20000010012 */
[----:B------:R-:W-:Y:S02]  /*e1c0*/  HADD2.F32 R41, -RZ, R25.H0_H0 ;  /* 0x20000019ff297230 */ /* 0x000fe40000004100 */
[----:B------:R-:W-:Y:S01]  /*e1d0*/  FFMA.FTZ R18, R49, R42, R51 ;  /* 0x0000002a31127223 */ /* 0x000fe20000010033 */
[----:B------:R-:W-:Y:S01]  /*e1e0*/  HADD2.F32 R48, -RZ, R31.H0_H0 ;  /* 0x2000001fff307230 */ /* 0x000fe20000004100 */
[----:B------:R-:W1:Y:S01]  /*e1f0*/  LDS.64 R26, [UR5+0x80] ;  /* 0x00008005ff1a7984 */ /* 0x000e620008000a00 */
[----:B------:R-:W-:-:S02]  /*e200*/  HADD2.F32 R43, -RZ, R25.H1_H1 ;  /* 0x30000019ff2b7230 */ /* 0x000fc40000004100 */
[----:B------:R-:W-:Y:S01]  /*e210*/  FFMA.FTZ R52, R33, R47, R18 ;  /* 0x0000002f21347223 */ /* 0x000fe20000010012 */
[--C-:B0-----:R-:W-:Y:S02]  /*e220*/  HADD2.F32 R34, -RZ, R16.reuse.H0_H0 ;  /* 0x20000010ff227230 */ /* 0x101fe40000004100 */
[----:B------:R-:W-:Y:S01]  /*e230*/  FFMA.FTZ R24, R49, R41, R24 ;  /* 0x0000002931187223 */ /* 0x000fe20000010018 */
[----:B------:R-:W-:Y:S01]  /*e240*/  HADD2.F32 R55, -RZ, R16.H1_H1 ;  /* 0x30000010ff377230 */ /* 0x000fe20000004100 */
[----:B------:R-:W-:Y:S01]  /*e250*/  LOP3.LUT R16, R28, 0xf000f, RZ, 0xc0, !PT ;  /* 0x000f000f1c107812 */ /* 0x000fe200078ec0ff */
[--C-:B------:R-:W-:Y:S01]  /*e260*/  HADD2.F32 R63, -RZ, R17.reuse.H0_H0 ;  /* 0x20000011ff3f7230 */ /* 0x100fe20000004100 */
[----:B------:R-:W-:Y:S01]  /*e270*/  LOP3.LUT R18, R21, 0xf000f, RZ, 0xc0, !PT ;  /* 0x000f000f15127812 */ /* 0x000fe200078ec0ff */
[----:B------:R-:W-:Y:S01]  /*e280*/  HADD2.F32 R65, -RZ, R17.H1_H1 ;  /* 0x30000011ff417230 */ /* 0x000fe20000004100 */
[----:B------:R-:W-:Y:S01]  /*e290*/  LOP3.LUT R17, R29, 0xf000f, RZ, 0xc0, !PT ;  /* 0x000f000f1d117812 */ /* 0x000fe200078ec0ff */
[----:B------:R-:W-:-:S02]  /*e2a0*/  HADD2.F32 R40, -RZ, R19.H1_H1 ;  /* 0x30000013ff287230 */ /* 0x000fc40000004100 */
[----:B------:R-:W-:Y:S01]  /*e2b0*/  FFMA.FTZ R49, R49, R48, R53 ;  /* 0x0000003031317223 */ /* 0x000fe20000010035 */
[----:B------:R-:W-:Y:S02]  /*e2c0*/  HADD2.F32 R46, -RZ, R31.H1_H1 ;  /* 0x3000001fff2e7230 */ /* 0x000fe40000004100 */
[----:B------:R-:W-:Y:S01]  /*e2d0*/  FFMA.FTZ R53, R33, R43, R24 ;  /* 0x0000002b21357223 */ /* 0x000fe20000010018 */
[----:B------:R-:W-:Y:S01]  /*e2e0*/  LOP3.LUT R16, R16, 0x64006400, RZ, 0xfc, !PT ;  /* 0x6400640010107812 */ /* 0x000fe200078efcff */
[----:B------:R-:W-:Y:S01]  /*e2f0*/  IMAD.WIDE R24, R101, 0x4, R44 ;  /* 0x0000000465187825 */ /* 0x000fe200078e022c */
[----:B------:R-:W-:Y:S02]  /*e300*/  LOP3.LUT R17, R17, 0x64006400, RZ, 0xfc, !PT ;  /* 0x6400640011117812 */ /* 0x000fe400078efcff */
[----:B------:R-:W-:Y:S01]  /*e310*/  LOP3.LUT R18, R18, 0x64006400, RZ, 0xfc, !PT ;  /* 0x6400640012127812 */ /* 0x000fe200078efcff */
[----:B------:R-:W-:Y:S01]  /*e320*/  FFMA.FTZ R51, R40, R33, R15 ;  /* 0x0000002128337223 */ /* 0x000fe2000001000f */
[----:B------:R-:W-:Y:S01]  /*e330*/  FFMA.FTZ R57, R33, R46, R49 ;  /* 0x0000002e21397223 */ /* 0x000fe20000010031 */
[----:B------:R-:W-:-:S02]  /*e340*/  HADD2 R31, R16, -1032, -1032 ;  /* 0xe408e408101f7430 */ /* 0x000fc40000000000 */
[----:B------:R-:W-:Y:S02]  /*e350*/  HADD2 R32, R17, -1032, -1032 ;  /* 0xe408e40811207430 */ /* 0x000fe40000000000 */
[----:B------:R-:W-:Y:S02]  /*e360*/  HADD2 R33, R18, -1032, -1032 ;  /* 0xe408e40812217430 */ /* 0x000fe40000000000 */
[----:B------:R-:W2:Y:S01]  /*e370*/  LDG.E.128.CONSTANT R16, desc[UR8][R24.64] ;  /* 0x0000000818107981 */ /* 0x000ea2000c1e9d00 */
[----:B------:R-:W-:-:S04]  /*e380*/  LOP3.LUT R15, R30, 0xf000f, RZ, 0xc0, !PT ;  /* 0x000f000f1e0f7812 */ /* 0x000fc800078ec0ff */
[----:B------:R-:W-:-:S05]  /*e390*/  LOP3.LUT R15, R15, 0x64006400, RZ, 0xfc, !PT ;  /* 0x640064000f0f7812 */ /* 0x000fca00078efcff */
[----:B------:R-:W-:Y:S02]  /*e3a0*/  HADD2 R15, R15, -1032, -1032 ;  /* 0xe408e4080f0f7430 */ /* 0x000fe40000000000 */
[----:B------:R-:W-:Y:S01]  /*e3b0*/  HADD2.F32 R45, -RZ, R32.H0_H0 ;  /* 0x20000020ff2d7230 */ /* 0x000fe20000004100 */
[----:B------:R-:W-:Y:S02]  /*e3c0*/  LOP3.LUT R30, R30, 0xf000f0, RZ, 0xc0, !PT ;  /* 0x00f000f01e1e7812 */ /* 0x000fe400078ec0ff */
[----:B------:R-:W-:Y:S01]  /*e3d0*/  HADD2.F32 R50, -RZ, R15.H0_H0 ;  /* 0x2000000fff327230 */ /* 0x000fe20000004100 */
[----:B------:R-:W-:Y:S01]  /*e3e0*/  LOP3.LUT R29, R29, 0xf000f0, RZ, 0xc0, !PT ;  /* 0x00f000f01d1d7812 */ /* 0x000fe200078ec0ff */
[----:B------:R-:W-:Y:S01]  /*e3f0*/  HADD2.F32 R49, -RZ, R31.H0_H0 ;  /* 0x2000001fff317230 */ /* 0x000fe20000004100 */
[----:B------:R-:W-:Y:S02]  /*e400*/  LOP3.LUT R28, R28, 0xf000f0, RZ, 0xc0, !PT ;  /* 0x00f000f01c1c7812 */ /* 0x000fe400078ec0ff */
[----:B------:R-:W-:Y:S01]  /*e410*/  FFMA.FTZ R56, R50, R34, R51 ;  /* 0x0000002232387223 */ /* 0x000fe20000010033 */
[----:B------:R-:W-:-:S02]  /*e420*/  HADD2.F32 R51, -RZ, R15.H1_H1 ;  /* 0x3000000fff337230 */ /* 0x000fc40000004100 */
[----:B------:R-:W-:Y:S01]  /*e430*/  FFMA.FTZ R60, R34, R45, R52 ;  /* 0x0000002d223c7223 */ /* 0x000fe20000010034 */
[----:B------:R-:W-:Y:S01]  /*e440*/  HADD2.F32 R44, -RZ, R33.H0_H0 ;  /* 0x20000021ff2c7230 */ /* 0x000fe20000004100 */
[----:B------:R-:W-:Y:S01]  /*e450*/  LOP3.LUT R15, R30, 0x64006400, RZ, 0xfc, !PT ;  /* 0x640064001e0f7812 */ /* 0x000fe200078efcff */
[----:B------:R-:W-:Y:S01]  /*e460*/  HADD2.F32 R52, -RZ, R31.H1_H1 ;  /* 0x3000001fff347230 */ /* 0x000fe20000004100 */
[----:B------:R-:W-:Y:S01]  /*e470*/  LOP3.LUT R30, R21, 0xf000f0, RZ, 0xc0, !PT ;  /* 0x00f000f0151e7812 */ /* 0x000fe200078ec0ff */
[----:B------:R-:W-:Y:S01]  /*e480*/  FFMA.FTZ R58, R34, R49, R53 ;  /* 0x00000031223a7223 */ /* 0x000fe20000010035 */
[----:B------:R-:W-:Y:S01]  /*e490*/  LOP3.LUT R31, R29, 0x64006400, RZ, 0xfc, !PT ;  /* 0x640064001d1f7812 */ /* 0x000fe200078efcff */
[----:B------:R-:W-:Y:S01]  /*e4a0*/  HADD2.F32 R53, -RZ, R32.H1_H1 ;  /* 0x30000020ff357230 */ /* 0x000fe20000004100 */
[----:B------:R-:W-:Y:S01]  /*e4b0*/  LOP3.LUT R21, R28, 0x64006400, RZ, 0xfc, !PT ;  /* 0x640064001c157812 */ /* 0x000fe200078efcff */
[----:B------:R-:W-:Y:S02]  /*e4c0*/  HADD2.F32 R54, -RZ, R33.H1_H1 ;  /* 0x30000021ff367230 */ /* 0x000fe40000004100 */
[----:B------:R-:W-:Y:S01]  /*e4d0*/  FFMA.FTZ R57, R34, R44, R57 ;  /* 0x0000002c22397223 */ /* 0x000fe20000010039 */
[-C--:B------:R-:W-:Y:S01]  /*e4e0*/  HFMA2 R15, R15, R20.reuse.H0_H0, -72, -72 ;  /* 0xd480d4800f0f7431 */ /* 0x080fe20000040014 */
[----:B------:R-:W0:Y:S01]  /*e4f0*/  LDS.64 R28, [UR5+0x88] ;  /* 0x00008805ff1c7984 */ /* 0x000e220008000a00 */
[----:B------:R-:W-:-:S02]  /*e500*/  HFMA2 R31, R31, R20.H0_H0, -72, -72 ;  /* 0xd480d4801f1f7431 */ /* 0x000fc40000040014 */
[----:B------:R-:W-:Y:S01]  /*e510*/  FFMA.FTZ R32, R51, R55, R56 ;  /* 0x0000003733207223 */ /* 0x000fe20000010038 */
[----:B------:R-:W-:Y:S02]  /*e520*/  HFMA2 R21, R21, R20.H0_H0, -72, -72 ;  /* 0xd480d48015157431 */ /* 0x000fe40000040014 */
[C---:B------:R-:W-:Y:S01]  /*e530*/  FFMA.FTZ R34, R55.reuse, R52, R58 ;  /* 0x0000003437227223 */ /* 0x040fe2000001003a */
[C---:B------:R-:W-:Y:S01]  /*e540*/  FFMA.FTZ R67, R55.reuse, R53, R60 ;  /* 0x0000003537437223 */ /* 0x040fe2000001003c */
[----:B------:R-:W-:Y:S01]  /*e550*/  FFMA.FTZ R69, R55, R54, R57 ;  /* 0x0000003637457223 */ /* 0x000fe20000010039 */
[----:B------:R-:W-:Y:S01]  /*e560*/  LOP3.LUT R33, R30, 0x64006400, RZ, 0xfc, !PT ;  /* 0x640064001e217812 */ /* 0x000fe200078efcff */
[----:B------:R-:W-:Y:S02]  /*e570*/  HADD2.F32 R55, -RZ, R15.H0_H0 ;  /* 0x2000000fff377230 */ /* 0x000fe40000004100 */
[----:B------:R-:W-:Y:S02]  /*e580*/  HADD2.F32 R60, -RZ, R31.H0_H0 ;  /* 0x2000001fff3c7230 */ /* 0x000fe40000004100 */
[----:B------:R-:W-:-:S02]  /*e590*/  HADD2.F32 R57, -RZ, R21.H0_H0 ;  /* 0x20000015ff397230 */ /* 0x000fc40000004100 */
[----:B------:R-:W-:Y:S02]  /*e5a0*/  HFMA2 R33, R33, R20.H0_H0, -72, -72 ;  /* 0xd480d48021217431 */ /* 0x000fe40000040014 */
[----:B------:R-:W-:Y:S02]  /*e5b0*/  HADD2.F32 R56, -RZ, R15.H1_H1 ;  /* 0x3000000fff387230 */ /* 0x000fe40000004100 */
[----:B------:R-:W-:Y:S01]  /*e5c0*/  FFMA.FTZ R15, R55, R63, R32 ;  /* 0x0000003f370f7223 */ /* 0x000fe20000010020 */
[----:B------:R-:W-:Y:S02]  /*e5d0*/  HADD2.F32 R61, -RZ, R31.H1_H1 ;  /* 0x3000001fff3d7230 */ /* 0x000fe40000004100 */
[C---:B------:R-:W-:Y:S01]  /*e5e0*/  FFMA.FTZ R30, R63.reuse, R60, R67 ;  /* 0x0000003c3f1e7223 */ /* 0x040fe20000010043 */
[----:B------:R-:W-:Y:S01]  /*e5f0*/  FFMA.FTZ R64, R63, R57, R34 ;  /* 0x000000393f407223 */ /* 0x000fe20000010022 */
[----:B------:R-:W-:Y:S02]  /*e600*/  HADD2.F32 R62, -RZ, R33.H0_H0 ;  /* 0x20000021ff3e7230 */ /* 0x000fe40000004100 */
[----:B------:R-:W-:Y:S01]  /*e610*/  FFMA.FTZ R34, R56, R65, R15 ;  /* 0x0000004138227223 */ /* 0x000fe2000001000f */
[----:B------:R-:W-:-:S02]  /*e620*/  HADD2.F32 R59, -RZ, R21.H1_H1 ;  /* 0x30000015ff3b7230 */ /* 0x000fc40000004100 */
[----:B------:R-:W-:Y:S01]  /*e630*/  FFMA.FTZ R21, R65, R61, R30 ;  /* 0x0000003d41157223 */ /* 0x000fe2000001001e */
[--C-:B-1----:R-:W-:Y:S02]  /*e640*/  HADD2.F32 R15, -RZ, R26.reuse.H0_H0 ;  /* 0x2000001aff0f7230 */ /* 0x102fe40000004100 */
[----:B------:R-:W-:Y:S02]  /*e650*/  HADD2.F32 R58, -RZ, R33.H1_H1 ;  /* 0x30000021ff3a7230 */ /* 0x000fe40000004100 */
[----:B------:R-:W-:Y:S02]  /*e660*/  HADD2.F32 R30, -RZ, R26.H1_H1 ;  /* 0x3000001aff1e7230 */ /* 0x000fe40000004100 */
[--C-:B------:R-:W-:Y:S02]  /*e670*/  HADD2.F32 R31, -RZ, R27.reuse.H0_H0 ;  /* 0x2000001bff1f7230 */ /* 0x100fe40000004100 */
[----:B------:R-:W-:Y:S02]  /*e680*/  HADD2.F32 R33, -RZ, R27.H1_H1 ;  /* 0x3000001bff217230 */ /* 0x000fe40000004100 */
[----:B------:R-:W-:Y:S01]  /*e690*/  FFMA.FTZ R69, R63, R62, R69 ;  /* 0x0000003e3f457223 */ /* 0x000fe20000010045 */
[----:B------:R-:W1:Y:S01]  /*e6a0*/  LDS.64 R26, [UR5+0x100] ;  /* 0x00010005ff1a7984 */ /* 0x000e620008000a00 */
[-C--:B------:R-:W-:Y:S01]  /*e6b0*/  FFMA.FTZ R63, R3, R15.reuse, RZ ;  /* 0x0000000f033f7223 */ /* 0x080fe200000100ff */
[-C--:B------:R-:W-:Y:S01]  /*e6c0*/  FFMA.FTZ R66, R0, R15.reuse, RZ ;  /* 0x0000000f00427223 */ /* 0x080fe200000100ff */
[-C--:B------:R-:W-:Y:S01]  /*e6d0*/  FFMA.FTZ R68, R2, R15.reuse, RZ ;  /* 0x0000000f02447223 */ /* 0x080fe200000100ff */
[----:B------:R-:W-:Y:S01]  /*e6e0*/  FFMA.FTZ R15, R4, R15, RZ ;  /* 0x0000000f040f7223 */ /* 0x000fe200000100ff */
[----:B------:R-:W-:Y:S01]  /*e6f0*/  FFMA.FTZ R63, R36, R30, R63 ;  /* 0x0000001e243f7223 */ /* 0x000fe2000001003f */
[C---:B------:R-:W-:Y:S01]  /*e700*/  FFMA.FTZ R64, R65.reuse, R59, R64 ;  /* 0x0000003b41407223 */ /* 0x040fe20000010040 */
[----:B------:R-:W-:Y:S01]  /*e710*/  FFMA.FTZ R32, R65, R58, R69 ;  /* 0x0000003a41207223 */ /* 0x000fe20000010045 */
        /* <DEDUP_REMOVED lines=8> */
[----:B------:R-:W3:Y:S01]  /*e7a0*/  LDS.64 R30, [UR5+0x108] ;  /* 0x00010805ff1e7984 */ /* 0x000ee20008000a00 */
[--C-:B0-----:R-:W-:Y:S02]  /*e7b0*/  HADD2.F32 R66, -RZ, R28.reuse.H0_H0 ;  /* 0x2000001cff427230 */ /* 0x101fe40000004100 */
[-C--:B------:R-:W-:Y:S01]  /*e7c0*/  FFMA.FTZ R15, R40, R33.reuse, R15 ;  /* 0x00000021280f7223 */ /* 0x080fe2000001000f */
[-C--:B------:R-:W-:Y:S01]  /*e7d0*/  FFMA.FTZ R70, R43, R33.reuse, R68 ;  /* 0x000000212b467223 */ /* 0x080fe20000010044 */
[----:B------:R-:W-:Y:S02]  /*e7e0*/  HADD2.F32 R28, -RZ, R28.H1_H1 ;  /* 0x3000001cff1c7230 */ /* 0x000fe40000004100 */
[-C--:B------:R-:W-:Y:S01]  /*e7f0*/  FFMA.FTZ R68, R50, R66.reuse, R15 ;  /* 0x0000004232447223 */ /* 0x080fe2000001000f */
[----:B------:R-:W-:Y:S01]  /*e800*/  FFMA.FTZ R65, R46, R33, R65 ;  /* 0x000000212e417223 */ /* 0x000fe20000010041 */
[--C-:B------:R-:W-:Y:S02]  /*e810*/  HADD2.F32 R33, -RZ, R29.reuse.H0_H0 ;  /* 0x2000001dff217230 */ /* 0x100fe40000004100 */
[----:B------:R-:W-:Y:S01]  /*e820*/  FFMA.FTZ R15, R49, R66, R70 ;  /* 0x00000042310f7223 */ /* 0x000fe20000010046 */
[----:B------:R-:W-:Y:S01]  /*e830*/  FFMA.FTZ R68, R51, R28, R68 ;  /* 0x0000001c33447223 */ /* 0x000fe20000010044 */
[-C--:B------:R-:W-:Y:S01]  /*e840*/  FFMA.FTZ R72, R45, R66.reuse, R72 ;  /* 0x000000422d487223 */ /* 0x080fe20000010048 */
[----:B------:R-:W-:Y:S01]  /*e850*/  FFMA.FTZ R65, R44, R66, R65 ;  /* 0x000000422c417223 */ /* 0x000fe20000010041 */
[----:B------:R-:W-:-:S02]  /*e860*/  HADD2.F32 R63, -RZ, R29.H1_H1 ;  /* 0x3000001dff3f7230 */ /* 0x000fc40000004100 */
[----:B------:R-:W-:Y:S01]  /*e870*/  FFMA.FTZ R66, R52, R28, R15 ;  /* 0x0000001c34427223 */ /* 0x000fe2000001000f */
[----:B------:R-:W-:Y:S01]  /*e880*/  FFMA.FTZ R15, R55, R33, R68 ;  /* 0x00000021370f7223 */ /* 0x000fe20000010044 */
[----:B----4-:R-:W-:-:S03]  /*e890*/  @!P0 PRMT R100, R22, 0x7610, R100 ;  /* 0x0000761016648816 */ /* 0x010fc60000000064 */
[----:B------:R-:W-:Y:S01]  /*e8a0*/  FFMA.FTZ R68, R56, R63, R15 ;  /* 0x0000003f38447223 */ /* 0x000fe2000001000f */
[-C--:B------:R-:W-:Y:S01]  /*e8b0*/  FFMA.FTZ R29, R53, R28.reuse, R72 ;  /* 0x0000001c351d7223 */ /* 0x080fe20000010048 */
[----:B------:R-:W-:Y:S01]  /*e8c0*/  FFMA.FTZ R65, R54, R28, R65 ;  /* 0x0000001c36417223 */ /* 0x000fe20000010041 */
[--C-:B-1----:R-:W-:Y:S01]  /*e8d0*/  HADD2.F32 R15, -RZ, R26.reuse.H0_H0 ;  /* 0x2000001aff0f7230 */ /* 0x102fe20000004100 */
[----:B------:R-:W-:Y:S01]  /*e8e0*/  @!P0 PRMT R99, R23, 0x7610, R99 ;  /* 0x0000761017638816 */ /* 0x000fe20000000063 */
[----:B------:R-:W-:Y:S01]  /*e8f0*/  HADD2.F32 R26, -RZ, R26.H1_H1 ;  /* 0x3000001aff1a7230 */ /* 0x000fe20000004100 */
[----:B------:R-:W-:Y:S01]  /*e900*/  @!P0 PRMT R100, R100, 0x7610, R22 ;  /* 0x0000761064648816 */ /* 0x000fe20000000016 */
[----:B------:R-:W-:Y:S01]  /*e910*/  FFMA.FTZ R66, R57, R33, R66 ;  /* 0x0000002139427223 */ /* 0x000fe20000010042 */
[----:B------:R-:W-:Y:S01]  /*e920*/  FFMA.FTZ R22, R0, R15, RZ ;  /* 0x0000000f00167223 */ /* 0x000fe200000100ff */
[-C--:B------:R-:W-:Y:S01]  /*e930*/  FFMA.FTZ R28, R60, R33.reuse, R29 ;  /* 0x000000213c1c7223 */ /* 0x080fe2000001001d */
[----:B------:R-:W-:Y:S01]  /*e940*/  FFMA.FTZ R65, R62, R33, R65 ;  /* 0x000000213e417223 */ /* 0x000fe20000010041 */
[-C--:B------:R-:W-:Y:S01]  /*e950*/  FFMA.FTZ R70, R2, R15.reuse, RZ ;  /* 0x0000000f02467223 */ /* 0x080fe200000100ff */
[----:B------:R-:W-:Y:S01]  /*e960*/  @!P0 PRMT R99, R99, 0x7610, R23 ;  /* 0x0000761063638816 */ /* 0x000fe20000000017 */
[----:B------:R-:W-:Y:S01]  /*e970*/  FFMA.FTZ R33, R3, R15, RZ ;  /* 0x0000000f03217223 */ /* 0x000fe200000100ff */
[----:B------:R-:W-:-:S02]  /*e980*/  HADD2.F32 R23, -RZ, R27.H0_H0 ;  /* 0x2000001bff177230 */ /* 0x000fc40000004100 */
[----:B------:R-:W-:Y:S01]  /*e990*/  FFMA.FTZ R15, R4, R15, RZ ;  /* 0x0000000f040f7223 */ /* 0x000fe200000100ff */
[-C--:B------:R-:W-:Y:S01]  /*e9a0*/  FFMA.FTZ R22, R35, R26.reuse, R22 ;  /* 0x0000001a23167223 */ /* 0x080fe20000010016 */
[-C--:B------:R-:W-:Y:S01]  /*e9b0*/  FFMA.FTZ R29, R61, R63.reuse, R28 ;  /* 0x0000003f3d1d7223 */ /* 0x080fe2000001001c */
[-C--:B------:R-:W-:Y:S01]  /*e9c0*/  FFMA.FTZ R70, R37, R26.reuse, R70 ;  /* 0x0000001a25467223 */ /* 0x080fe20000010046 */
[-C--:B------:R-:W-:Y:S01]  /*e9d0*/  FFMA.FTZ R66, R59, R63.reuse, R66 ;  /* 0x0000003f3b427223 */ /* 0x080fe20000010042 */
[----:B------:R-:W-:Y:S01]  /*e9e0*/  FFMA.FTZ R28, R58, R63, R65 ;  /* 0x0000003f3a1c7223 */ /* 0x000fe20000010041 */
[-C--:B------:R-:W-:Y:S01]  /*e9f0*/  FFMA.FTZ R33, R36, R26.reuse, R33 ;  /* 0x0000001a24217223 */ /* 0x080fe20000010021 */
[----:B------:R-:W-:Y:S02]  /*ea00*/  HADD2.F32 R27, -RZ, R27.H1_H1 ;  /* 0x3000001bff1b7230 */ /* 0x000fe40000004100 */
[----:B------:R-:W-:Y:S01]  /*ea10*/  FFMA.FTZ R63, R38, R26, R15 ;  /* 0x0000001a263f7223 */ /* 0x000fe2000001000f */
        /* <DEDUP_REMOVED lines=19> */
[-C--:B------:R-:W-:Y:S01]  /*eb50*/  FFMA.FTZ R27, R55, R23.reuse, R26 ;  /* 0x00000017371b7223 */ /* 0x080fe2000001001a */
[----:B------:R-:W-:Y:S01]  /*eb60*/  FFMA.FTZ R63, R54, R30, R63 ;  /* 0x0000001e363f7223 */ /* 0x000fe2000001003f */
[----:B------:R-:W-:Y:S02]  /*eb70*/  FFMA.FTZ R26, R60, R23, R15 ;  /* 0x000000173c1a7223 */ /* 0x000fe4000001000f */
[----:B------:R-:W-:Y:S01]  /*eb80*/  FFMA.FTZ R70, R56, R31, R27 ;  /* 0x0000001f38467223 */ /* 0x000fe2000001001b */
[----:B------:R-:W-:Y:S01]  /*eb90*/  FFMA.FTZ R33, R62, R23, R63 ;  /* 0x000000173e217223 */ /* 0x000fe2000001003f */
[----:B------:R-:W-:Y:S01]  /*eba0*/  FFMA.FTZ R63, R61, R31, R26 ;  /* 0x0000001f3d3f7223 */ /* 0x000fe2000001001a */
[----:B------:R-:W-:Y:S01]  /*ebb0*/  FFMA.FTZ R22, R57, R23, R22 ;  /* 0x0000001739167223 */ /* 0x000fe20000010016 */
[----:B------:R-:W0:Y:S03]  /*ebc0*/  LDS.64 R26, [UR5+0x180] ;  /* 0x00018005ff1a7984 */ /* 0x000e260008000a00 */
[----:B------:R-:W-:Y:S01]  /*ebd0*/  FFMA.FTZ R72, R59, R31, R22 ;  /* 0x0000001f3b487223 */ /* 0x000fe20000010016 */
[----:B------:R-:W-:-:S02]  /*ebe0*/  HADD2.F32 R22, -RZ, R99.H0_H0 ;  /* 0x20000063ff167230 */ /* 0x000fc40000004100 */
[----:B------:R-:W-:Y:S01]  /*ebf0*/  FFMA.FTZ R74, R58, R31, R33 ;  /* 0x0000001f3a4a7223 */ /* 0x000fe20000010021 */
[----:B------:R-:W-:Y:S02]  /*ec00*/  MOV R33, R14 ;  /* 0x0000000e00217202 */ /* 0x000fe40000000f00 */
[-C--:B------:R-:W-:Y:S01]  /*ec10*/  FMUL.FTZ R14, R21, R22.reuse ;  /* 0x00000016150e7220 */ /* 0x080fe20000410000 */
[----:B------:R-:W-:Y:S02]  /*ec20*/  HADD2.F32 R21, -RZ, R99.H1_H1 ;  /* 0x30000063ff157230 */ /* 0x000fe40000004100 */
[--C-:B------:R-:W-:Y:S02]  /*ec30*/  HADD2.F32 R23, -RZ, R100.reuse.H0_H0 ;  /* 0x20000064ff177230 */ /* 0x100fe40000004100 */
[----:B------:R-:W-:Y:S02]  /*ec40*/  HADD2.F32 R15, -RZ, R100.H1_H1 ;  /* 0x30000064ff0f7230 */ /* 0x000fe40000004100 */
[----:B------:R-:W-:Y:S01]  /*ec50*/  FMUL.FTZ R29, R29, R22 ;  /* 0x000000161d1d7220 */ /* 0x000fe20000410000 */
[----:B------:R-:W-:Y:S01]  /*ec60*/  FMUL.FTZ R28, R28, R21 ;  /* 0x000000151c1c7220 */ /* 0x000fe20000410000 */
[----:B------:R-:W-:Y:S01]  /*ec70*/  FMUL.FTZ R34, R34, R23 ;  /* 0x0000001722227220 */ /* 0x000fe20000410000 */
[----:B------:R-:W-:Y:S01]  /*ec80*/  FMUL.FTZ R32, R32, R21 ;  /* 0x0000001520207220 */ /* 0x000fe20000410000 */
[----:B------:R-:W-:Y:S01]  /*ec90*/  FMUL.FTZ R64, R64, R15 ;  /* 0x0000000f40407220 */ /* 0x000fe20000410000 */
[----:B------:R-:W-:Y:S01]  /*eca0*/  F2FP.F16.F32.PACK_AB R30, RZ, R29 ;  /* 0x0000001dff1e723e */ /* 0x000fe200000000ff */
[----:B------:R-:W-:Y:S01]  /*ecb0*/  FMUL.FTZ R70, R70, R23 ;  /* 0x0000001746467220 */ /* 0x000fe20000410000 */
[----:B------:R-:W-:Y:S01]  /*ecc0*/  F2FP.F16.F32.PACK_AB R31, RZ, R28 ;  /* 0x0000001cff1f723e */ /* 0x000fe200000000ff */
[----:B------:R-:W-:Y:S01]  /*ecd0*/  FMUL.FTZ R72, R72, R15 ;  /* 0x0000000f48487220 */ /* 0x000fe20000410000 */
[----:B------:R-:W1:Y:S01]  /*ece0*/  LDS.64 R28, [UR5+0x188] ;  /* 0x00018805ff1c7984 */ /* 0x000e620008000a00 */
[----:B------:R-:W-:-:S02]  /*ecf0*/  F2FP.F16.F32.PACK_AB R34, RZ, R34 ;  /* 0x00000022ff22723e */ /* 0x000fc400000000ff */
[----:B------:R-:W-:Y:S02]  /*ed00*/  F2FP.F16.F32.PACK_AB R64, RZ, R64 ;  /* 0x00000040ff40723e */ /* 0x000fe400000000ff */
[----:B------:R-:W-:Y:S02]  /*ed10*/  F2FP.F16.F32.PACK_AB R14, RZ, R14 ;  /* 0x0000000eff0e723e */ /* 0x000fe400000000ff */
[----:B------:R-:W-:Y:S02]  /*ed20*/  F2FP.F16.F32.PACK_AB R32, RZ, R32 ;  /* 0x00000020ff20723e */ /* 0x000fe400000000ff */
[----:B------:R-:W-:Y:S02]  /*ed30*/  F2FP.F16.F32.PACK_AB R70, RZ, R70 ;  /* 0x00000046ff46723e */ /* 0x000fe400000000ff */
[----:B------:R-:W-:Y:S01]  /*ed40*/  F2FP.F16.F32.PACK_AB R72, RZ, R72 ;  /* 0x00000048ff48723e */ /* 0x000fe200000000ff */
[----:B------:R-:W-:Y:S01]  /*ed50*/  FMUL.FTZ R63, R63, R22 ;  /* 0x000000163f3f7220 */ /* 0x000fe20000410000 */
[----:B------:R-:W-:Y:S01]  /*ed60*/  PRMT R34, R34, 0x5410, R64 ;  /* 0x0000541022227816 */ /* 0x000fe20000000040 */
[----:B------:R-:W-:Y:S01]  /*ed70*/  FMUL.FTZ R74, R74, R21 ;  /* 0x000000154a4a7220 */ /* 0x000fe20000410000 */
[----:B------:R-:W-:Y:S01]  /*ed80*/  FMUL.FTZ R68, R68, R23 ;  /* 0x0000001744447220 */ /* 0x000fe20000410000 */
[----:B------:R-:W-:Y:S01]  /*ed90*/  FMUL.FTZ R66, R66, R15 ;  /* 0x0000000f42427220 */ /* 0x000fe20000410000 */
[----:B------:R-:W-:-:S02]  /*eda0*/  PRMT R14, R14, 0x5410, R32 ;  /* 0x000054100e0e7816 */ /* 0x000fc40000000020 */
[----:B------:R-:W-:Y:S02]  /*edb0*/  PRMT R70, R70, 0x5410, R72 ;  /* 0x0000541046467816 */ /* 0x000fe40000000048 */
[----:B------:R-:W-:Y:S01]  /*edc0*/  PRMT R30, R30, 0x5410, R31 ;  /* 0x000054101e1e7816 */ /* 0x000fe2000000001f */
[----:B------:R-:W-:Y:S01]  /*edd0*/  HFMA2.MMA R33, R34, 1, 1, R33 ;  /* 0x3c003c0022217835 */ /* 0x000fe20000000021 */
[----:B------:R-:W-:Y:S02]  /*ede0*/  F2FP.F16.F32.PACK_AB R63, RZ, R63 ;  /* 0x0000003fff3f723e */ /* 0x000fe400000000ff */
[----:B------:R-:W-:Y:S01]  /*edf0*/  F2FP.F16.F32.PACK_AB R74, RZ, R74 ;  /* 0x0000004aff4a723e */ /* 0x000fe200000000ff */
[----:B------:R-:W-:Y:S01]  /*ee00*/  HFMA2.MMA R34, R14, 1, 1, R13 ;  /* 0x3c003c000e227835 */ /* 0x000fe2000000000d */
[----:B------:R-:W-:Y:S02]  /*ee10*/  F2FP.F16.F32.PACK_AB R68, RZ, R68 ;  /* 0x00000044ff44723e */ /* 0x000fe400000000ff */
[----:B------:R-:W-:Y:S01]  /*ee20*/  F2FP.F16.F32.PACK_AB R66, RZ, R66 ;  /* 0x00000042ff42723e */ /* 0x000fe200000000ff */
[----:B------:R-:W-:Y:S01]  /*ee30*/  HADD2 R31, R30, R11 ;  /* 0x0000000b1e1f7230 */ /* 0x000fe20000000000 */
[----:B------:R-:W-:Y:S01]  /*ee40*/  HFMA2.MMA R14, R70, 1, 1, R10 ;  /* 0x3c003c00460e7835 */ /* 0x000fe2000000000a */
[----:B------:R-:W-:Y:S01]  /*ee50*/  PRMT R63, R63, 0x5410, R74 ;  /* 0x000054103f3f7816 */ /* 0x000fe2000000004a */
[----:B------:R-:W3:Y:S01]  /*ee60*/  LDS.64 R10, [UR5+0x200] ;  /* 0x00020005ff0a7984 */ /* 0x000ee20008000a00 */
[----:B------:R-:W-:Y:S01]  /*ee70*/  MOV R30, R9 ;  /* 0x00000009001e7202 */ /* 0x000fe20000000f00 */
[--C-:B0-----:R-:W-:Y:S01]  /*ee80*/  HADD2.F32 R9, -RZ, R26.reuse.H0_H0 ;  /* 0x2000001aff097230 */ /* 0x101fe20000004100 */
[----:B------:R-:W-:Y:S01]  /*ee90*/  PRMT R68, R68, 0x5410, R66 ;  /* 0x0000541044447816 */ /* 0x000fe20000000042 */
[----:B------:R-:W-:-:S03]  /*eea0*/  HADD2.F32 R26, -RZ, R26.H1_H1 ;  /* 0x3000001aff1a7230 */ /* 0x000fc60000004100 */
[----:B------:R-:W-:Y:S01]  /*eeb0*/  HFMA2.MMA R30, R63, 1, 1, R30 ;  /* 0x3c003c003f1e7835 */ /* 0x000fe2000000001e */
[----:B------:R-:W-:Y:S02]  /*eec0*/  HADD2 R32, R68, R12 ;  /* 0x0000000c44207230 */ /* 0x000fe40000000000 */
[-C--:B------:R-:W-:Y:S01]  /*eed0*/  FFMA.FTZ R12, R0, R9.reuse, RZ ;  /* 0x00000009000c7223 */ /* 0x080fe200000100ff */
[-C--:B------:R-:W-:Y:S01]  /*eee0*/  FFMA.FTZ R64, R2, R9.reuse, RZ ;  /* 0x0000000902407223 */ /* 0x080fe200000100ff */
[-C--:B------:R-:W-:Y:S01]  /*eef0*/  FFMA.FTZ R63, R3, R9.reuse, RZ ;  /* 0x00000009033f7223 */ /* 0x080fe200000100ff */
[----:B------:R-:W-:Y:S01]  /*ef00*/  FFMA.FTZ R9, R4, R9, RZ ;  /* 0x0000000904097223 */ /* 0x000fe200000100ff */
        /* <DEDUP_REMOVED lines=11> */
[----:B-1----:R-:W-:-:S03]  /*efc0*/  HADD2.F32 R26, -RZ, R28.H0_H0 ;  /* 0x2000001cff1a7230 */ /* 0x002fc60000004100 */
        /* <DEDUP_REMOVED lines=18> */
[----:B---3--:R-:W-:Y:S02]  /*f0f0*/  HADD2.F32 R27, -RZ, R10.H0_H0 ;  /* 0x2000000aff1b7230 */ /* 0x008fe40000004100 */
[----:B------:R-:W-:-:S02]  /*f100*/  HADD2.F32 R29, -RZ, R29.H1_H1 ;  /* 0x3000001dff1d7230 */ /* 0x000fc40000004100 */
[----:B------:R-:W-:Y:S02]  /*f110*/  HADD2.F32 R10, -RZ, R10.H1_H1 ;  /* 0x3000000aff0a7230 */ /* 0x000fe40000004100 */
[-C--:B------:R-:W-:Y:S01]  /*f120*/  FFMA.FTZ R0, R0, R27.reuse, RZ ;  /* 0x0000001b00007223 */ /* 0x080fe200000100ff */
[-C--:B------:R-:W-:Y:S01]  /*f130*/  FFMA.FTZ R2, R2, R27.reuse, RZ ;  /* 0x0000001b02027223 */ /* 0x080fe200000100ff */
[----:B------:R-:W-:Y:S01]  /*f140*/  FFMA.FTZ R3, R3, R27, RZ ;  /* 0x0000001b03037223 */ /* 0x000fe200000100ff */
[----:B------:R-:W-:Y:S01]  /*f150*/  FFMA.FTZ R26, R56, R29, R9 ;  /* 0x0000001d381a7223 */ /* 0x000fe20000010009 */
        /* <DEDUP_REMOVED lines=34> */
[----:B------:R-:W-:-:S05]  /*f380*/  HADD2.F32 R13, -RZ, R13.H1_H1 ;  /* 0x3000000dff0d7230 */ /* 0x000fca0000004100 */
[-C--:B------:R-:W-:Y:S01]  /*f390*/  FFMA.FTZ R56, R56, R13.reuse, R55 ;  /* 0x0000000d38387223 */ /* 0x080fe20000010037 */
[----:B------:R-:W-:-:S03]  /*f3a0*/  FFMA.FTZ R52, R59, R13, R52 ;  /* 0x0000000d3b347223 */ /* 0x000fc60000010034 */
[----:B------:R-:W-:Y:S01]  /*f3b0*/  FMUL.FTZ R56, R56, R23 ;  /* 0x0000001738387220 */ /* 0x000fe20000410000 */
[----:B------:R-:W-:Y:S01]  /*f3c0*/  FMUL.FTZ R52, R52, R15 ;  /* 0x0000000f34347220 */ /* 0x000fe20000410000 */
[-C--:B------:R-:W-:Y:S01]  /*f3d0*/  FFMA.FTZ R61, R61, R13.reuse, R60 ;  /* 0x0000000d3d3d7223 */ /* 0x080fe2000001003c */
[----:B------:R-:W-:Y:S02]  /*f3e0*/  FFMA.FTZ R58, R58, R13, R27 ;  /* 0x0000000d3a3a7223 */ /* 0x000fe4000001001b */
[----:B------:R-:W-:Y:S02]  /*f3f0*/  F2FP.F16.F32.PACK_AB R56, RZ, R56 ;  /* 0x00000038ff38723e */ /* 0x000fe400000000ff */
[----:B------:R-:W-:Y:S01]  /*f400*/  F2FP.F16.F32.PACK_AB R52, RZ, R52 ;  /* 0x00000034ff34723e */ /* 0x000fe200000000ff */
[-C--:B------:R-:W-:Y:S01]  /*f410*/  FMUL.FTZ R61, R61, R22.reuse ;  /* 0x000000163d3d7220 */ /* 0x080fe20000410000 */
[-C--:B------:R-:W-:Y:S01]  /*f420*/  FMUL.FTZ R58, R58, R21.reuse ;  /* 0x000000153a3a7220 */ /* 0x080fe20000410000 */
[----:B------:R-:W-:Y:S01]  /*f430*/  FMUL.FTZ R9, R9, R22 ;  /* 0x0000001609097220 */ /* 0x000fe20000410000 */
[----:B------:R-:W-:Y:S01]  /*f440*/  FMUL.FTZ R64, R64, R21 ;  /* 0x0000001540407220 */ /* 0x000fe20000410000 */
[----:B------:R-:W-:Y:S01]  /*f450*/  PRMT R56, R56, 0x5410, R52 ;  /* 0x0000541038387816 */ /* 0x000fe20000000034 */
[----:B------:R-:W-:Y:S01]  /*f460*/  FMUL.FTZ R26, R26, R23 ;  /* 0x000000171a1a7220 */ /* 0x000fe20000410000 */
[----:B------:R-:W-:Y:S01]  /*f470*/  FMUL.FTZ R28, R28, R15 ;  /* 0x0000000f1c1c7220 */ /* 0x000fe20000410000 */
[----:B------:R-:W-:Y:S01]  /*f480*/  F2FP.F16.F32.PACK_AB R61, RZ, R61 ;  /* 0x0000003dff3d723e */ /* 0x000fe200000000ff */
[----:B------:R-:W1:Y:S01]  /*f490*/  LDS.64 R12, [UR5+0x18] ;  /* 0x00001805ff0c7984 */ /* 0x000e620008000a00 */
[----:B------:R-:W-:Y:S01]  /*f4a0*/  F2FP.F16.F32.PACK_AB R58, RZ, R58 ;  /* 0x0000003aff3a723e */ /* 0x000fe200000000ff */
[----:B------:R-:W-:Y:S01]  /*f4b0*/  HFMA2.MMA R29, R56, 1, 1, R6 ;  /* 0x3c003c00381d7835 */ /* 0x000fe20000000006 */
[----:B------:R-:W-:-:S02]  /*f4c0*/  F2FP.F16.F32.PACK_AB R9, RZ, R9 ;  /* 0x00000009ff09723e */ /* 0x000fc400000000ff */
[----:B------:R-:W-:Y:S02]  /*f4d0*/  F2FP.F16.F32.PACK_AB R64, RZ, R64 ;  /* 0x00000040ff40723e */ /* 0x000fe400000000ff */
[----:B--2---:R-:W-:Y:S02]  /*f4e0*/  LOP3.LUT R0, R16, 0xf000f, RZ, 0xc0, !PT ;  /* 0x000f000f10007812 */ /* 0x004fe400078ec0ff */
[----:B------:R-:W-:Y:S02]  /*f4f0*/  LOP3.LUT R6, R17, 0xf000f, RZ, 0xc0, !PT ;  /* 0x000f000f11067812 */ /* 0x000fe400078ec0ff */
[----:B------:R-:W-:Y:S02]  /*f500*/  F2FP.F16.F32.PACK_AB R26, RZ, R26 ;  /* 0x0000001aff1a723e */ /* 0x000fe400000000ff */
[----:B------:R-:W-:Y:S02]  /*f510*/  F2FP.F16.F32.PACK_AB R28, RZ, R28 ;  /* 0x0000001cff1c723e */ /* 0x000fe400000000ff */
[----:B------:R-:W-:-:S02]  /*f520*/  PRMT R61, R61, 0x5410, R58 ;  /* 0x000054103d3d7816 */ /* 0x000fc4000000003a */
[----:B------:R-:W-:Y:S02]  /*f530*/  PRMT R9, R9, 0x5410, R64 ;  /* 0x0000541009097816 */ /* 0x000fe40000000040 */
[----:B------:R-:W-:Y:S02]  /*f540*/  LOP3.LUT R0, R0, 0x64006400, RZ, 0xfc, !PT ;  /* 0x6400640000007812 */ /* 0x000fe400078efcff */
[----:B------:R-:W-:Y:S02]  /*f550*/  LOP3.LUT R6, R6, 0x64006400, RZ, 0xfc, !PT ;  /* 0x6400640006067812 */ /* 0x000fe400078efcff */
[----:B------:R-:W-:Y:S01]  /*f560*/  PRMT R26, R26, 0x5410, R28 ;  /* 0x000054101a1a7816 */ /* 0x000fe2000000001c */
[----:B------:R-:W-:Y:S02]  /*f570*/  HADD2 R28, R61, R5 ;  /* 0x000000053d1c7230 */ /* 0x000fe40000000000 */
[----:B0-----:R-:W-:Y:S02]  /*f580*/  HADD2.F32 R5, -RZ, R2.H0_H0 ;  /* 0x20000002ff057230 */ /* 0x001fe40000004100 */
[----:B------:R-:W-:-:S02]  /*f590*/  HADD2 R27, R9, R7 ;  /* 0x00000007091b7230 */ /* 0x000fc40000000000 */
[----:B------:R-:W-:Y:S01]  /*f5a0*/  HADD2.F32 R43, -RZ, R2.H1_H1 ;  /* 0x30000002ff2b7230 */ /* 0x000fe20000004100 */
[----:B------:R-:W-:Y:S01]  /*f5b0*/  LOP3.LUT R7, R18, 0xf000f, RZ, 0xc0, !PT ;  /* 0x000f000f12077812 */ /* 0x000fe200078ec0ff */
[----:B------:R-:W-:Y:S02]  /*f5c0*/  HADD2 R2, R0, -1032, -1032 ;  /* 0xe408e40800027430 */ /* 0x000fe40000000000 */
[----:B------:R-:W-:Y:S01]  /*f5d0*/  HADD2 R6, R6, -1032, -1032 ;  /* 0xe408e40806067430 */ /* 0x000fe20000000000 */
[----:B------:R-:W-:Y:S02]  /*f5e0*/  LOP3.LUT R9, R19, 0xf000f, RZ, 0xc0, !PT ;  /* 0x000f000f13097812 */ /* 0x000fe400078ec0ff */
[----:B------:R-:W-:Y:S01]  /*f5f0*/  LOP3.LUT R7, R7, 0x64006400, RZ, 0xfc, !PT ;  /* 0x6400640007077812 */ /* 0x000fe200078efcff */
[--C-:B------:R-:W-:Y:S02]  /*f600*/  HADD2.F32 R0, -RZ, R2.reuse.H0_H0 ;  /* 0x20000002ff007230 */ /* 0x100fe40000004100 */
[----:B------:R-:W-:-:S02]  /*f610*/  HADD2.F32 R35, -RZ, R2.H1_H1 ;  /* 0x30000002ff237230 */ /* 0x000fc40000004100 */
[--C-:B------:R-:W-:Y:S02]  /*f620*/  HADD2.F32 R2, -RZ, R6.reuse.H0_H0 ;  /* 0x20000006ff027230 */ /* 0x100fe40000004100 */
[----:B------:R-:W-:Y:S01]  /*f630*/  HADD2.F32 R36, -RZ, R6.H1_H1 ;  /* 0x30000006ff247230 */ /* 0x000fe20000004100 */
[----:B------:R-:W-:Y:S01]  /*f640*/  LOP3.LUT R6, R9, 0x64006400, RZ, 0xfc, !PT ;  /* 0x6400640009067812 */ /* 0x000fe200078efcff */
[----:B------:R-:W-:Y:S01]  /*f650*/  HFMA2.MMA R26, R26, 1, 1, R8 ;  /* 0x3c003c001a1a7835 */ /* 0x000fe20000000008 */
[----:B------:R-:W-:Y:S01]  /*f660*/  HADD2 R7, R7, -1032, -1032 ;  /* 0xe408e40807077430 */ /* 0x000fe20000000000 */
[----:B------:R-:W-:Y:S02]  /*f670*/  LOP3.LUT R4, R16, 0xf000f0, RZ, 0xc0, !PT ;  /* 0x00f000f010047812 */ /* 0x000fe400078ec0ff */
[----:B------:R-:W-:Y:S02]  /*f680*/  SHF.R.U32.HI R49, RZ, 0x8, R16 ;  /* 0x00000008ff317819 */ /* 0x000fe40000011610 */
[----:B------:R-:W-:Y:S01]  /*f690*/  LOP3.LUT R8, R17, 0xf000f0, RZ, 0xc0, !PT ;  /* 0x00f000f011087812 */ /* 0x000fe200078ec0ff */
[----:B------:R-:W-:Y:S01]  /*f6a0*/  HADD2 R6, R6, -1032, -1032 ;  /* 0xe408e40806067430 */ /* 0x000fe20000000000 */
[----:B------:R-:W-:-:S02]  /*f6b0*/  LOP3.LUT R10, R18, 0xf000f0, RZ, 0xc0, !PT ;  /* 0x00f000f0120a7812 */ /* 0x000fc400078ec0ff */
[----:B------:R-:W-:Y:S01]  /*f6c0*/  LOP3.LUT R16, R19, 0xf000f0, RZ, 0xc0, !PT ;  /* 0x00f000f013107812 */ /* 0x000fe200078ec0ff */
[--C-:B------:R-:W-:Y:S01]  /*f6d0*/  HADD2.F32 R45, -RZ, R3.reuse.H0_H0 ;  /* 0x20000003ff2d7230 */ /* 0x100fe20000004100 */
[----:B------:R-:W-:Y:S01]  /*f6e0*/  SHF.R.U32.HI R48, RZ, 0x8, R17 ;  /* 0x00000008ff307819 */ /* 0x000fe20000011611 */
[----:B------:R-:W-:Y:S01]  /*f6f0*/  HADD2.F32 R46, -RZ, R3.H1_H1 ;  /* 0x30000003ff2e7230 */ /* 0x000fe20000004100 */
[----:B------:R-:W-:Y:S01]  /*f700*/  LOP3.LUT R9, R8, 0x64006400, RZ, 0xfc, !PT ;  /* 0x6400640008097812 */ /* 0x000fe200078efcff */
[--C-:B------:R-:W-:Y:S01]  /*f710*/  HADD2.F32 R3, -RZ, R7.reuse.H0_H0 ;  /* 0x20000007ff037230 */ /* 0x100fe20000004100 */
[----:B------:R-:W-:Y:S01]  /*f720*/  LOP3.LUT R11, R10, 0x64006400, RZ, 0xfc, !PT ;  /* 0x640064000a0b7812 */ /* 0x000fe200078efcff */
[----:B------:R-:W-:Y:S01]  /*f730*/  HADD2.F32 R37, -RZ, R7.H1_H1 ;  /* 0x30000007ff257230 */ /* 0x000fe20000004100 */
[----:B------:R-:W-:Y:S02]  /*f740*/  LOP3.LUT R7, R4, 0x64006400, RZ, 0xfc, !PT ;  /* 0x6400640004077812 */ /* 0x000fe400078efcff */
[----:B------:R-:W-:Y:S01]  /*f750*/  LOP3.LUT R17, R16, 0x64006400, RZ, 0xfc, !PT ;  /* 0x6400640010117812 */ /* 0x000fe200078efcff */
[----:B------:R-:W-:-:S02]  /*f760*/  HADD2.F32 R4, -RZ, R6.H0_H0 ;  /* 0x20000006ff047230 */ /* 0x000fc40000004100 */
[-C--:B------:R-:W-:Y:S02]  /*f770*/  HFMA2 R9, R9, R20.reuse.H0_H0, -72, -72 ;  /* 0xd480d48009097431 */ /* 0x080fe40000040014 */
[----:B------:R-:W-:Y:S02]  /*f780*/  HADD2.F32 R38, -RZ, R6.H1_H1 ;  /* 0x30000006ff267230 */ /* 0x000fe40000004100 */
[-C--:B------:R-:W-:Y:S02]  /*f790*/  HFMA2 R7, R7, R20.reuse.H0_H0, -72, -72 ;  /* 0xd480d48007077431 */ /* 0x080fe40000040014 */
[----:B------:R-:W-:Y:S01]  /*f7a0*/  FFMA.FTZ R6, R0, R5, RZ ;  /* 0x0000000500067223 */ /* 0x000fe200000100ff */
[-C--:B------:R-:W-:Y:S02]  /*f7b0*/  HFMA2 R11, R11, R20.reuse.H0_H0, -72, -72 ;  /* 0xd480d4800b0b7431 */ /* 0x080fe40000040014 */
[----:B------:R-:W-:Y:S01]  /*f7c0*/  FFMA.FTZ R8, R5, R2, RZ ;  /* 0x0000000205087223 */ /* 0x000fe200000100ff */
[----:B------:R-:W-:-:S02]  /*f7d0*/  HFMA2 R17, R17, R20.H0_H0, -72, -72 ;  /* 0xd480d48011117431 */ /* 0x000fc40000040014 */
[C---:B------:R-:W-:Y:S01]  /*f7e0*/  FFMA.FTZ R10, R5.reuse, R3, RZ ;  /* 0x00000003050a7223 */ /* 0x040fe200000100ff */
        /* <DEDUP_REMOVED lines=9> */
[----:B------:R-:W-:Y:S01]  /*f880*/  FFMA.FTZ R47, R45, R40, R8 ;  /* 0x000000282d2f7223 */ /* 0x000fe20000010008 */
[----:B------:R-:W-:Y:S01]  /*f890*/  FFMA.FTZ R6, R39, R45, R6 ;  /* 0x0000002d27067223 */ /* 0x000fe20000010006 */
[C---:B------:R-:W-:Y:S01]  /*f8a0*/  FFMA.FTZ R51, R45.reuse, R41, R10 ;  /* 0x000000292d337223 */ /* 0x040fe2000001000a */
[----:B------:R-:W-:Y:S01]  /*f8b0*/  FFMA.FTZ R8, R45, R42, R5 ;  /* 0x0000002a2d087223 */ /* 0x000fe20000010005 */
[----:B------:R-:W-:Y:S02]  /*f8c0*/  HADD2.F32 R45, -RZ, R17.H1_H1 ;  /* 0x30000011ff2d7230 */ /* 0x000fe40000004100 */
[----:B------:R-:W-:-:S04]  /*f8d0*/  IMAD.WIDE R16, R101, 0x4, R24 ;  /* 0x0000000465107825 */ /* 0x000fc800078e0218 */
[C---:B------:R-:W-:Y:S01]  /*f8e0*/  FFMA.FTZ R55, R46.reuse, R45, R8 ;  /* 0x0000002d2e377223 */ /* 0x040fe20000010008 */
[----:B------:R-:W-:Y:S02]  /*f8f0*/  HADD2.F32 R43, -RZ, R9.H1_H1 ;  /* 0x30000009ff2b7230 */ /* 0x000fe40000004100 */
[----:B------:R-:W-:Y:S02]  /*f900*/  HADD2.F32 R44, -RZ, R11.H1_H1 ;  /* 0x3000000bff2c7230 */ /* 0x000fe40000004100 */
[----:B------:R-:W2:Y:S01]  /*f910*/  LDG.E.128.CONSTANT R8, desc[UR8][R16.64] ;  /* 0x0000000810087981 */ /* 0x000ea2000c1e9d00 */
[----:B------:R-:W-:Y:S01]  /*f920*/  HADD2.F32 R5, -RZ, R7.H1_H1 ;  /* 0x30000007ff057230 */ /* 0x000fe20000004100 */
[----:B------:R-:W-:Y:S02]  /*f930*/  SHF.R.U32.HI R19, RZ, 0x8, R19 ;  /* 0x00000008ff137819 */ /* 0x000fe40000011613 */
[----:B------:R-:W-:Y:S02]  /*f940*/  LOP3.LUT R24, R49, 0xf000f, RZ, 0xc0, !PT ;  /* 0x000f000f31187812 */ /* 0x000fe400078ec0ff */
[----:B------:R-:W-:Y:S01]  /*f950*/  SHF.R.U32.HI R18, RZ, 0x8, R18 ;  /* 0x00000008ff127819 */ /* 0x000fe20000011612 */
[C---:B------:R-:W-:Y:S01]  /*f960*/  FFMA.FTZ R58, R46.reuse, R43, R47 ;  /* 0x0000002b2e3a7223 */ /* 0x040fe2000001002f */
[----:B------:R-:W-:Y:S01]  /*f970*/  FFMA.FTZ R50, R5, R46, R6 ;  /* 0x0000002e05327223 */ /* 0x000fe20000010006 */
[----:B------:R-:W-:Y:S01]  /*f980*/  FFMA.FTZ R62, R46, R44, R51 ;  /* 0x0000002c2e3e7223 */ /* 0x000fe20000010033 */
[----:B------:R-:W-:Y:S01]  /*f990*/  LOP3.LUT R47, R19, 0xf000f, RZ, 0xc0, !PT ;  /* 0x000f000f132f7812 */ /* 0x000fe200078ec0ff */
[--C-:B-1----:R-:W-:Y:S01]  /*f9a0*/  HADD2.F32 R53, -RZ, R12.reuse.H0_H0 ;  /* 0x2000000cff357230 */ /* 0x102fe20000004100 */
[----:B------:R-:W-:Y:S01]  /*f9b0*/  LOP3.LUT R24, R24, 0x64006400, RZ, 0xfc, !PT ;  /* 0x6400640018187812 */ /* 0x000fe200078efcff */
[----:B------:R-:W-:Y:S01]  /*f9c0*/  HADD2.F32 R56, -RZ, R12.H1_H1 ;  /* 0x3000000cff387230 */ /* 0x000fe20000004100 */
[----:B------:R-:W-:Y:S01]  /*f9d0*/  LOP3.LUT R46, R18, 0xf000f, RZ, 0xc0, !PT ;  /* 0x000f000f122e7812 */ /* 0x000fe200078ec0ff */
[----:B------:R-:W0:Y:S01]  /*f9e0*/  LDS.64 R6, [UR5+0x90] ;  /* 0x00009005ff067984 */ /* 0x000e220008000a00 */
[----:B------:R-:W-:Y:S01]  /*f9f0*/  LOP3.LUT R47, R47, 0x64006400, RZ, 0xfc, !PT ;  /* 0x640064002f2f7812 */ /* 0x000fe200078efcff */
[----:B------:R-:W-:Y:S01]  /*fa00*/  HADD2 R12, R24, -1032, -1032 ;  /* 0xe408e408180c7430 */ /* 0x000fe20000000000 */
[----:B------:R-:W-:-:S02]  /*fa10*/  LOP3.LUT R25, R48, 0xf000f, RZ, 0xc0, !PT ;  /* 0x000f000f30197812 */ /* 0x000fc400078ec0ff */
[----:B------:R-:W-:Y:S01]  /*fa20*/  LOP3.LUT R46, R46, 0x64006400, RZ, 0xfc, !PT ;  /* 0x640064002e2e7812 */ /* 0x000fe200078efcff */
[----:B------:R-:W-:Y:S01]  /*fa30*/  HADD2 R54, R47, -1032, -1032 ;  /* 0xe408e4082f367430 */ /* 0x000fe20000000000 */
[----:B------:R-:W-:Y:S01]  /*fa40*/  LOP3.LUT R25, R25, 0x64006400, RZ, 0xfc, !PT ;  /* 0x6400640019197812 */ /* 0x000fe200078efcff */
[----:B------:R-:W-:Y:S02]  /*fa50*/  HADD2.F32 R47, -RZ, R12.H0_H0 ;  /* 0x2000000cff2f7230 */ /* 0x000fe40000004100 */
[----:B------:R-:W-:Y:S02]  /*fa60*/  HADD2 R52, R46, -1032, -1032 ;  /* 0xe408e4082e347430 */ /* 0x000fe40000000000 */
[----:B------:R-:W-:Y:S02]  /*fa70*/  HADD2 R51, R25, -1032, -1032 ;  /* 0xe408e40819337430 */ /* 0x000fe40000000000 */
[----:B------:R-:W-:Y:S01]  /*fa80*/  FFMA.FTZ R57, R47, R53, R50 ;  /* 0x000000352f397223 */ /* 0x000fe20000010032 */
[----:B------:R-:W-:-:S02]  /*fa90*/  HADD2.F32 R24, -RZ, R54.H0_H0 ;  /* 0x20000036ff187230 */ /* 0x000fc40000004100 */
[----:B------:R-:W-:Y:S02]  /*faa0*/  HADD2.F32 R25, -RZ, R52.H0_H0 ;  /* 0x20000034ff197230 */ /* 0x000fe40000004100 */
[----:B------:R-:W-:Y:S01]  /*fab0*/  HADD2.F32 R50, -RZ, R12.H1_H1 ;  /* 0x3000000cff327230 */ /* 0x000fe20000004100 */
[----:B------:R-:W-:Y:S02]  /*fac0*/  LOP3.LUT R12, R19, 0xf000f0, RZ, 0xc0, !PT ;  /* 0x00f000f0130c7812 */ /* 0x000fe400078ec0ff */
[C---:B------:R-:W-:Y:S01]  /*fad0*/  FFMA.FTZ R67, R53.reuse, R25, R62 ;  /* 0x0000001935437223 */ /* 0x040fe2000001003e */
[----:B------:R-:W-:Y:S01]  /*fae0*/  FFMA.FTZ R62, R53, R24, R55 ;  /* 0x00000018353e7223 */ /* 0x000fe20000010037 */
[--C-:B------:R-:W-:Y:S01]  /*faf0*/  HADD2.F32 R60, -RZ, R13.reuse.H0_H0 ;  /* 0x2000000dff3c7230 */ /* 0x100fe20000004100 */
[----:B------:R-:W-:Y:S01]  /*fb00*/  LOP3.LUT R55, R12, 0x64006400, RZ, 0xfc, !PT ;  /* 0x640064000c377812 */ /* 0x000fe200078efcff */
[----:B------:R-:W-:Y:S02]  /*fb10*/  HADD2.F32 R61, -RZ, R13.H1_H1 ;  /* 0x3000000dff3d7230 */ /* 0x000fe40000004100 */
[----:B------:R-:W1:Y:S01]  /*fb20*/  LDS.64 R12, [UR5+0x98] ;  /* 0x00009805ff0c7984 */ /* 0x000e620008000a00 */
[----:B------:R-:W-:Y:S01]  /*fb30*/  HADD2.F32 R46, -RZ, R51.H0_H0 ;  /* 0x20000033ff2e7230 */ /* 0x000fe20000004100 */
[----:B------:R-:W-:-:S02]  /*fb40*/  LOP3.LUT R49, R49, 0xf000f0, RZ, 0xc0, !PT ;  /* 0x00f000f031317812 */ /* 0x000fc400078ec0ff */
[----:B------:R-:W-:Y:S02]  /*fb50*/  LOP3.LUT R48, R48, 0xf000f0, RZ, 0xc0, !PT ;  /* 0x00f000f030307812 */ /* 0x000fe400078ec0ff */
[----:B------:R-:W-:Y:S01]  /*fb60*/  LOP3.LUT R18, R18, 0xf000f0, RZ, 0xc0, !PT ;  /* 0x00f000f012127812 */ /* 0x000fe200078ec0ff */
[----:B------:R-:W-:Y:S01]  /*fb70*/  FFMA.FTZ R63, R53, R46, R58 ;  /* 0x0000002e353f7223 */ /* 0x000fe2000001003a */
[----:B------:R-:W-:Y:S02]  /*fb80*/  LOP3.LUT R49, R49, 0x64006400, RZ, 0xfc, !PT ;  /* 0x6400640031317812 */ /* 0x000fe400078efcff */
[----:B------:R-:W-:Y:S02]  /*fb90*/  LOP3.LUT R19, R48, 0x64006400, RZ, 0xfc, !PT ;  /* 0x6400640030137812 */ /* 0x000fe400078efcff */
[----:B------:R-:W-:Y:S01]  /*fba0*/  LOP3.LUT R53, R18, 0x64006400, RZ, 0xfc, !PT ;  /* 0x6400640012357812 */ /* 0x000fe200078efcff */
[----:B------:R-:W-:Y:S02]  /*fbb0*/  HFMA2 R18, R49, R20.H0_H0, -72, -72 ;  /* 0xd480d48031127431 */ /* 0x000fe40000040014 */
[----:B------:R-:W-:-:S02]  /*fbc0*/  HADD2.F32 R51, -RZ, R51.H1_H1 ;  /* 0x30000033ff337230 */ /* 0x000fc40000004100 */
[-C--:B------:R-:W-:Y:S02]  /*fbd0*/  HFMA2 R19, R19, R20.reuse.H0_H0, -72, -72 ;  /* 0xd480d48013137431 */ /* 0x080fe40000040014 */
[----:B------:R-:W-:Y:S02]  /*fbe0*/  HADD2.F32 R52, -RZ, R52.H1_H1 ;  /* 0x30000034ff347230 */ /* 0x000fe40000004100 */
[-C--:B------:R-:W-:Y:S02]  /*fbf0*/  HFMA2 R58, R53, R20.reuse.H0_H0, -72, -72 ;  /* 0xd480d480353a7431 */ /* 0x080fe40000040014 */
[----:B------:R-:W-:Y:S02]  /*fc00*/  HFMA2 R59, R55, R20.H0_H0, -72, -72 ;  /* 0xd480d480373b7431 */ /* 0x000fe40000040014 */
[----:B------:R-:W-:Y:S02]  /*fc10*/  HADD2.F32 R55, -RZ, R54.H1_H1 ;  /* 0x30000036ff377230 */ /* 0x000fe40000004100 */
        /* <DEDUP_REMOVED lines=9> */
[C---:B------:R-:W-:Y:S01]  /*fcb0*/  FFMA.FTZ R62, R60.reuse, R53, R65 ;  /* 0x000000353c3e7223 */ /* 0x040fe20000010041 */
[----:B------:R-:W-:Y:S01]  /*fcc0*/  FFMA.FTZ R65, R60, R49, R64 ;  /* 0x000000313c417223 */ /* 0x000fe20000010040 */
[----:B------:R-:W-:-:S02]  /*fcd0*/  HADD2.F32 R56, -RZ, R18.H1_H1 ;  /* 0x30000012ff387230 */ /* 0x000fc40000004100 */
[----:B------:R-:W-:Y:S01]  /*fce0*/  FFMA.FTZ R60, R60, R48, R67 ;  /* 0x000000303c3c7223 */ /* 0x000fe20000010043 */
[----:B------:R-:W-:Y:S02]  /*fcf0*/  HADD2.F32 R57, -RZ, R19.H1_H1 ;  /* 0x30000013ff397230 */ /* 0x000fe40000004100 */
[----:B------:R-:W-:Y:S02]  /*fd00*/  HADD2.F32 R58, -RZ, R58.H1_H1 ;  /* 0x3000003aff3a7230 */ /* 0x000fe40000004100 */
[----:B------:R-:W-:Y:S02]  /*fd10*/  HADD2.F32 R59, -RZ, R59.H1_H1 ;  /* 0x3000003bff3b7230 */ /* 0x000fe40000004100 */
[--C-:B0-----:R-:W-:Y:S02]  /*fd20*/  HADD2.F32 R19, -RZ, R6.reuse.H0_H0 ;  /* 0x20000006ff137230 */ /* 0x101fe40000004100 */
[----:B------:R-:W-:Y:S01]  /*fd30*/  FFMA.FTZ R18, R56, R61, R63 ;  /* 0x0000003d38127223 */ /* 0x000fe2000001003f */
[C---:B------:R-:W-:Y:S01]  /*fd40*/  FFMA.FTZ R62, R61.reuse, R57, R62 ;  /* 0x000000393d3e7223 */ /* 0x040fe2000001003e */
[C---:B------:R-:W-:Y:S01]  /*fd50*/  FFMA.FTZ R65, R61.reuse, R58, R65 ;  /* 0x0000003a3d417223 */ /* 0x040fe20000010041 */
        /* <DEDUP_REMOVED lines=41> */
[----:B------:R-:W1:Y:S01]  /*fff0*/  LDS.64 R6, [UR5+0x118] ;  /* 0x00011805ff067984 */ /* 0x000e620008000a00 */
[----:B------:R-:W-:Y:S01]  /*10000*/  FMUL.FTZ R62, R62, R15 ;  /* 0x0000000f3e3e7220 */ /* 0x000fe20000410000 */
[----:B------:R-:W-:Y:S01]  /*10010*/  FFMA.FTZ R68, R59, R61, R68 ;  /* 0x0000003d3b447223 */ /* 0x000fe20000010044 */
[----:B------:R-:W-:Y:S01]  /*10020*/  FMUL.FTZ R65, R65, R22 ;  /* 0x0000001641417220 */ /* 0x000fe20000410000 */
[----:B------:R-:W-:Y:S01]  /*10030*/  F2FP.F16.F32.PACK_AB R18, RZ, R18 ;  /* 0x00000012ff12723e */ /* 0x000fe200000000ff */
[-C--:B------:R-:W-:Y:S01]  /*10040*/  FMUL.FTZ R60, R60, R21.reuse ;  /* 0x000000153c3c7220 */ /* 0x080fe20000410000 */
[----:B------:R-:W-:Y:S01]  /*10050*/  F2FP.F16.F32.PACK_AB R62, RZ, R62 ;  /* 0x0000003eff3e723e */ /* 0x000fe200000000ff */
[----:B------:R-:W-:Y:S01]  /*10060*/  FMUL.FTZ R19, R19, R22 ;  /* 0x0000001613137220 */ /* 0x000fe20000410000 */
[----:B------:R-:W-:Y:S01]  /*10070*/  FMUL.FTZ R68, R68, R21 ;  /* 0x0000001544447220 */ /* 0x000fe20000410000 */
[----:B------:R-:W-:-:S02]  /*10080*/  F2FP.F16.F32.PACK_AB R65, RZ, R65 ;  /* 0x00000041ff41723e */ /* 0x000fc400000000ff */
[----:B------:R-:W-:Y:S02]  /*10090*/  PRMT R18, R18, 0x5410, R62 ;  /* 0x0000541012127816 */ /* 0x000fe4000000003e */
[----:B------:R-:W-:Y:S02]  /*100a0*/  F2FP.F16.F32.PACK_AB R60, RZ, R60 ;  /* 0x0000003cff3c723e */ /* 0x000fe400000000ff */
[----:B------:R-:W-:Y:S02]  /*100b0*/  F2FP.F16.F32.PACK_AB R19, RZ, R19 ;  /* 0x00000013ff13723e */ /* 0x000fe400000000ff */
[----:B------:R-:W-:Y:S01]  /*100c0*/  F2FP.F16.F32.PACK_AB R68, RZ, R68 ;  /* 0x00000044ff44723e */ /* 0x000fe200000000ff */
[----:B------:R-:W-:Y:S01]  /*100d0*/  FMUL.FTZ R64, R64, R23 ;  /* 0x0000001740407220 */ /* 0x000fe20000410000 */
[----:B------:R-:W-:Y:S01]  /*100e0*/  FMUL.FTZ R66, R66, R15 ;  /* 0x0000000f42427220 */ /* 0x000fe20000410000 */
[----:B------:R-:W-:Y:S01]  /*100f0*/  PRMT R65, R65, 0x5410, R60 ;  /* 0x0000541041417816 */ /* 0x000fe2000000003c */
[----:B------:R-:W-:Y:S01]  /*10100*/  HFMA2.MMA R33, R18, 1, 1, R33 ;  /* 0x3c003c0012217835 */ /* 0x000fe20000000021 */
[----:B------:R-:W-:-:S02]  /*10110*/  PRMT R60, R19, 0x5410, R68 ;  /* 0x00005410133c7816 */ /* 0x000fc40000000044 */
[----:B------:R-:W3:Y:S01]  /*10120*/  LDS.64 R18, [UR5+0x190] ;  /* 0x00019005ff127984 */ /* 0x000ee20008000a00 */
[----:B------:R-:W-:Y:S02]  /*10130*/  F2FP.F16.F32.PACK_AB R64, RZ, R64 ;  /* 0x00000040ff40723e */ /* 0x000fe400000000ff */
[----:B------:R-:W-:Y:S01]  /*10140*/  F2FP.F16.F32.PACK_AB R66, RZ, R66 ;  /* 0x00000042ff42723e */ /* 0x000fe200000000ff */
[----:B0-----:R-:W-:-:S03]  /*10150*/  HADD2.F32 R61, -RZ, R12.H0_H0 ;  /* 0x2000000cff3d7230 */ /* 0x001fc60000004100 */
[----:B------:R-:W-:Y:S01]  /*10160*/  PRMT R64, R64, 0x5410, R66 ;  /* 0x0000541040407816 */ /* 0x000fe20000000042 */
[----:B------:R-:W-:Y:S01]  /*10170*/  HADD2.F32 R12, -RZ, R12.H1_H1 ;  /* 0x3000000cff0c7230 */ /* 0x000fe20000004100 */
[----:B------:R-:W-:Y:S01]  /*10180*/  HFMA2.MMA R31, R60, 1, 1, R31 ;  /* 0x3c003c003c1f7835 */ /* 0x000fe2000000001f */
[--C-:B------:R-:W-:Y:S02]  /*10190*/  HADD2.F32 R63, -RZ, R13.reuse.H0_H0 ;  /* 0x2000000dff3f7230 */ /* 0x100fe40000004100 */
[----:B------:R-:W-:Y:S02]  /*101a0*/  HADD2.F32 R62, -RZ, R13.H1_H1 ;  /* 0x3000000dff3e7230 */ /* 0x000fe40000004100 */
[-C--:B------:R-:W-:Y:S01]  /*101b0*/  FFMA.FTZ R13, R2, R61.reuse, RZ ;  /* 0x0000003d020d7223 */ /* 0x080fe200000100ff */
[----:B------:R-:W-:Y:S01]  /*101c0*/  HFMA2.MMA R32, R64, 1, 1, R32 ;  /* 0x3c003c0040207835 */ /* 0x000fe20000000020 */
        /* <DEDUP_REMOVED lines=12> */
[----:B------:R-:W-:-:S02]  /*10290*/  HADD2 R34, R65, R34 ;  /* 0x0000002241227230 */ /* 0x000fc40000000000 */
        /* <DEDUP_REMOVED lines=18> */
[----:B------:R-:W1:Y:S01]  /*103c0*/  LDS.64 R6, [UR5+0x210] ;  /* 0x00021005ff067984 */ /* 0x000e620008000a00 */
        /* <DEDUP_REMOVED lines=19> */
[----:B------:R-:W3:Y:S01]  /*10500*/  LDS.64 R18, [UR5+0x218] ;  /* 0x00021805ff127984 */ /* 0x000ee20008000a00 */
[-C--:B------:R-:W-:Y:S01]  /*10510*/  FFMA.FTZ R66, R39, R63.reuse, R66 ;  /* 0x0000003f27427223 */ /* 0x080fe20000010042 */
[-C--:B------:R-:W-:Y:S01]  /*10520*/  FFMA.FTZ R65, R41, R63.reuse, R72 ;  /* 0x0000003f29417223 */ /* 0x080fe20000010048 */
[----:B------:R-:W-:Y:S01]  /*10530*/  FFMA.FTZ R72, R42, R63, R67 ;  /* 0x0000003f2a487223 */ /* 0x000fe20000010043 */
[----:B0-----:R-:W-:Y:S02]  /*10540*/  HADD2.F32 R63, -RZ, R12.H0_H0 ;  /* 0x2000000cff3f7230 */ /* 0x001fe40000004100 */
        /* <DEDUP_REMOVED lines=10> */
[----:B------:R-:W-:Y:S01]  /*105f0*/  FFMA.FTZ R72, R24, R63, R69 ;  /* 0x0000003f18487223 */ /* 0x000fe20000010045 */
[-C--:B------:R-:W-:Y:S02]  /*10600*/  FFMA.FTZ R13, R50, R12.reuse, R13 ;  /* 0x0000000c320d7223 */ /* 0x080fe4000001000d */
[-C--:B------:R-:W-:Y:S01]  /*10610*/  FFMA.FTZ R70, R52, R12.reuse, R67 ;  /* 0x0000000c34467223 */ /* 0x080fe20000010043 */
[-C--:B------:R-:W-:Y:S01]  /*10620*/  FFMA.FTZ R67, R55, R12.reuse, R72 ;  /* 0x0000000c37437223 */ /* 0x080fe20000010048 */
[----:B------:R-:W-:Y:S01]  /*10630*/  FFMA.FTZ R66, R51, R12, R66 ;  /* 0x0000000c33427223 */ /* 0x000fe20000010042 */
[-C--:B------:R-:W-:Y:S01]  /*10640*/  FFMA.FTZ R13, R54, R68.reuse, R13 ;  /* 0x00000044360d7223 */ /* 0x080fe2000001000d */
[-C--:B------:R-:W-:Y:S01]  /*10650*/  FFMA.FTZ R63, R49, R68.reuse, R70 ;  /* 0x00000044313f7223 */ /* 0x080fe20000010046 */
[----:B------:R-:W-:Y:S01]  /*10660*/  FFMA.FTZ R12, R48, R68, R67 ;  /* 0x00000044300c7223 */ /* 0x000fe20000010043 */
[----:B-1----:R-:W-:-:S02]  /*10670*/  HADD2.F32 R67, -RZ, R6.H0_H0 ;  /* 0x20000006ff437230 */ /* 0x002fc40000004100 */
[----:B------:R-:W-:Y:S01]  /*10680*/  FFMA.FTZ R66, R53, R68, R66 ;  /* 0x0000004435427223 */ /* 0x000fe20000010042 */
        /* <DEDUP_REMOVED lines=34> */
[----:B------:R-:W-:Y:S01]  /*108b0*/  FFMA.FTZ R49, R49, R2, R52 ;  /* 0x0000000231317223 */ /* 0x000fe20000010034 */
[----:B------:R-:W-:-:S02]  /*108c0*/  HADD2.F32 R19, -RZ, R19.H1_H1 ;  /* 0x30000013ff137230 */ /* 0x000fc40000004100 */
[----:B------:R-:W-:-:S04]  /*108d0*/  FFMA.FTZ R2, R48, R2, R55 ;  /* 0x0000000230027223 */ /* 0x000fc80000010037 */
[-C--:B------:R-:W-:Y:S02]  /*108e0*/  FFMA.FTZ R0, R59, R19.reuse, R2 ;  /* 0x000000133b007223 */ /* 0x080fe40000010002 */
[----:B------:R-:W0:Y:S01]  /*108f0*/  LDS.64 R2, [UR5+0x20] ;  /* 0x00002005ff027984 */ /* 0x000e220008000a00 */
[----:B------:R-:W-:Y:S01]  /*10900*/  FFMA.FTZ R49, R58, R19, R49 ;  /* 0x000000133a317223 */ /* 0x000fe20000010031 */
[----:B------:R-:W-:-:S03]  /*10910*/  FMUL.FTZ R0, R0, R21 ;  /* 0x0000001500007220 */ /* 0x000fc60000410000 */
[----:B------:R-:W-:Y:S02]  /*10920*/  FMUL.FTZ R49, R49, R22 ;  /* 0x0000001631317220 */ /* 0x000fe40000410000 */
[----:B------:R-:W-:-:S03]  /*10930*/  F2FP.F16.F32.PACK_AB R0, RZ, R0 ;  /* 0x00000000ff00723e */ /* 0x000fc600000000ff */
[----:B------:R-:W-:Y:S02]  /*10940*/  F2FP.F16.F32.PACK_AB R49, RZ, R49 ;  /* 0x00000031ff31723e */ /* 0x000fe400000000ff */
[----:B--2---:R-:W-:Y:S02]  /*10950*/  LOP3.LUT R6, R9, 0xf000f, RZ, 0xc0, !PT ;  /* 0x000f000f09067812 */ /* 0x004fe400078ec0ff */
[----:B------:R-:W-:Y:S02]  /*10960*/  PRMT R49, R49, 0x5410, R0 ;  /* 0x0000541031317816 */ /* 0x000fe40000000000 */
[----:B------:R-:W-:Y:S02]  /*10970*/  LOP3.LUT R0, R8, 0xf000f, RZ, 0xc0, !PT ;  /* 0x000f000f08007812 */ /* 0x000fe400078ec0ff */
[----:B------:R-:W-:Y:S02]  /*10980*/  LOP3.LUT R6, R6, 0x64006400, RZ, 0xfc, !PT ;  /* 0x6400640006067812 */ /* 0x000fe400078efcff */
[----:B------:R-:W-:Y:S01]  /*10990*/  LOP3.LUT R0, R0, 0x64006400, RZ, 0xfc, !PT ;  /* 0x6400640000007812 */ /* 0x000fe200078efcff */
[----:B------:R-:W-:Y:S01]  /*109a0*/  HADD2 R28, R49, R28 ;  /* 0x0000001c311c7230 */ /* 0x000fe20000000000 */
[----:B------:R-:W-:Y:S01]  /*109b0*/  LOP3.LUT R7, R10, 0xf000f, RZ, 0xc0, !PT ;  /* 0x000f000f0a077812 */ /* 0x000fe200078ec0ff */
[-C--:B------:R-:W-:Y:S01]  /*109c0*/  FFMA.FTZ R56, R56, R19.reuse, R47 ;  /* 0x0000001338387223 */ /* 0x080fe2000001002f */
[----:B------:R-:W-:Y:S01]  /*109d0*/  FFMA.FTZ R46, R57, R19, R46 ;  /* 0x00000013392e7223 */ /* 0x000fe2000001002e */
[----:B------:R-:W-:Y:S01]  /*109e0*/  LOP3.LUT R4, R8, 0xf000f0, RZ, 0xc0, !PT ;  /* 0x00f000f008047812 */ /* 0x000fe200078ec0ff */
[----:B------:R-:W-:Y:S01]  /*109f0*/  HADD2 R6, R6, -1032, -1032 ;  /* 0xe408e40806067430 */ /* 0x000fe20000000000 */
[----:B------:R-:W-:-:S02]  /*10a00*/  SHF.R.U32.HI R49, RZ, 0x8, R8 ;  /* 0x00000008ff317819 */ /* 0x000fc40000011608 */
[----:B------:R-:W-:Y:S02]  /*10a10*/  LOP3.LUT R8, R9, 0xf000f0, RZ, 0xc0, !PT ;  /* 0x00f000f009087812 */ /* 0x000fe400078ec0ff */
[----:B------:R-:W-:Y:S02]  /*10a20*/  SHF.R.U32.HI R19, RZ, 0x8, R9 ;  /* 0x00000008ff137819 */ /* 0x000fe40000011609 */
[----:B------:R-:W-:Y:S02]  /*10a30*/  LOP3.LUT R9, R11, 0xf000f, RZ, 0xc0, !PT ;  /* 0x000f000f0b097812 */ /* 0x000fe400078ec0ff */
[----:B------:R-:W-:Y:S01]  /*10a40*/  LOP3.LUT R7, R7, 0x64006400, RZ, 0xfc, !PT ;  /* 0x6400640007077812 */ /* 0x000fe200078efcff */
[--C-:B0-----:R-:W-:Y:S02]  /*10a50*/  HADD2.F32 R5, -RZ, R2.reuse.H0_H0 ;  /* 0x20000002ff057230 */ /* 0x101fe40000004100 */
[----:B------:R-:W-:Y:S02]  /*10a60*/  HADD2.F32 R42, -RZ, R2.H1_H1 ;  /* 0x30000002ff2a7230 */ /* 0x000fe40000004100 */
[----:B------:R-:W-:-:S02]  /*10a70*/  HADD2 R2, R0, -1032, -1032 ;  /* 0xe408e40800027430 */ /* 0x000fc40000000000 */
[----:B------:R-:W-:-:S03]  /*10a80*/  HADD2.F32 R25, -RZ, R6.H1_H1 ;  /* 0x30000006ff197230 */ /* 0x000fc60000004100 */
[--C-:B------:R-:W-:Y:S02]  /*10a90*/  HADD2.F32 R0, -RZ, R2.reuse.H0_H0 ;  /* 0x20000002ff007230 */ /* 0x100fe40000004100 */
[----:B------:R-:W-:Y:S02]  /*10aa0*/  HADD2.F32 R24, -RZ, R2.H1_H1 ;  /* 0x30000002ff187230 */ /* 0x000fe40000004100 */
[----:B------:R-:W-:Y:S01]  /*10ab0*/  HADD2.F32 R2, -RZ, R6.H0_H0 ;  /* 0x20000006ff027230 */ /* 0x000fe20000004100 */
[----:B------:R-:W-:Y:S01]  /*10ac0*/  LOP3.LUT R6, R9, 0x64006400, RZ, 0xfc, !PT ;  /* 0x6400640009067812 */ /* 0x000fe200078efcff */
[----:B------:R-:W-:Y:S01]  /*10ad0*/  HADD2 R7, R7, -1032, -1032 ;  /* 0xe408e40807077430 */ /* 0x000fe20000000000 */
[----:B------:R-:W-:Y:S02]  /*10ae0*/  LOP3.LUT R36, R10, 0xf000f0, RZ, 0xc0, !PT ;  /* 0x00f000f00a247812 */ /* 0x000fe400078ec0ff */
[----:B------:R-:W-:Y:S01]  /*10af0*/  SHF.R.U32.HI R18, RZ, 0x8, R10 ;  /* 0x00000008ff127819 */ /* 0x000fe2000001160a */
[----:B------:R-:W-:Y:S01]  /*10b00*/  HADD2 R6, R6, -1032, -1032 ;  /* 0xe408e40806067430 */ /* 0x000fe20000000000 */
        /* <DEDUP_REMOVED lines=8> */
[----:B------:R-:W-:Y:S01]  /*10b90*/  LOP3.LUT R7, R4, 0x64006400, RZ, 0xfc, !PT ;  /* 0x6400640004077812 */ /* 0x000fe200078efcff */
[----:B------:R-:W-:Y:S01]  /*10ba0*/  FMUL.FTZ R56, R56, R23 ;  /* 0x0000001738387220 */ /* 0x000fe20000410000 */
[----:B------:R-:W-:Y:S01]  /*10bb0*/  LOP3.LUT R37, R10, 0x64006400, RZ, 0xfc, !PT ;  /* 0x640064000a257812 */ /* 0x000fe200078efcff */
[----:B------:R-:W-:Y:S01]  /*10bc0*/  FMUL.FTZ R46, R46, R15 ;  /* 0x0000000f2e2e7220 */ /* 0x000fe20000410000 */
[----:B------:R-:W-:-:S02]  /*10bd0*/  HADD2.F32 R4, -RZ, R6.H0_H0 ;  /* 0x20000006ff047230 */ /* 0x000fc40000004100 */
[-C--:B------:R-:W-:Y:S01]  /*10be0*/  HFMA2 R9, R9, R20.reuse.H0_H0, -72, -72 ;  /* 0xd480d48009097431 */ /* 0x080fe20000040014 */
[----:B------:R-:W-:Y:S01]  /*10bf0*/  F2FP.F16.F32.PACK_AB R56, RZ, R56 ;  /* 0x00000038ff38723e */ /* 0x000fe200000000ff */
[-C--:B------:R-:W-:Y:S01]  /*10c00*/  HFMA2 R7, R7, R20.reuse.H0_H0, -72, -72 ;  /* 0xd480d48007077431 */ /* 0x080fe20000040014 */
[----:B------:R-:W-:Y:S01]  /*10c10*/  F2FP.F16.F32.PACK_AB R46, RZ, R46 ;  /* 0x0000002eff2e723e */ /* 0x000fe200000000ff */
[-C--:B------:R-:W-:Y:S02]  /*10c20*/  HFMA2 R11, R11, R20.reuse.H0_H0, -72, -72 ;  /* 0xd480d4800b0b7431 */ /* 0x080fe40000040014 */
[C---:B------:R-:W-:Y:S01]  /*10c30*/  FFMA.FTZ R45, R5.reuse, R2, RZ ;  /* 0x00000002052d7223 */ /* 0x040fe200000100ff */
[----:B------:R-:W-:Y:S02]  /*10c40*/  HFMA2 R8, R37, R20.H0_H0, -72, -72 ;  /* 0xd480d48025087431 */ /* 0x000fe40000040014 */
[----:B------:R-:W-:Y:S02]  /*10c50*/  HADD2.F32 R37, -RZ, R6.H1_H1 ;  /* 0x30000006ff257230 */ /* 0x000fe40000004100 */
[----:B------:R-:W-:Y:S01]  /*10c60*/  FFMA.FTZ R41, R0, R5, RZ ;  /* 0x0000000500297223 */ /* 0x000fe200000100ff */
[C---:B------:R-:W-:Y:S01]  /*10c70*/  FFMA.FTZ R6, R5.reuse, R3, RZ ;  /* 0x0000000305067223 */ /* 0x040fe200000100ff */
[----:B------:R-:W-:Y:S01]  /*10c80*/  FFMA.FTZ R50, R5, R4, RZ ;  /* 0x0000000405327223 */ /* 0x000fe200000100ff */
[----:B------:R-:W-:Y:S01]  /*10c90*/  HADD2.F32 R38, -RZ, R9.H0_H0 ;  /* 0x20000009ff267230 */ /* 0x000fe20000004100 */
[----:B------:R-:W-:Y:S01]  /*10ca0*/  PRMT R56, R56, 0x5410, R46 ;  /* 0x0000541038387816 */ /* 0x000fe2000000002e */
[----:B------:R-:W-:-:S02]  /*10cb0*/  HADD2.F32 R36, -RZ, R7.H0_H0 ;  /* 0x20000007ff247230 */ /* 0x000fc40000004100 */
[----:B------:R-:W-:Y:S01]  /*10cc0*/  FFMA.FTZ R10, R42, R25, R45 ;  /* 0x000000192a0a7223 */ /* 0x000fe2000001002d */
[----:B------:R-:W-:Y:S02]  /*10cd0*/  HADD2.F32 R39, -RZ, R11.H0_H0 ;  /* 0x2000000bff277230 */ /* 0x000fe40000004100 */
[----:B------:R-:W-:Y:S01]  /*10ce0*/  FFMA.FTZ R41, R24, R42, R41 ;  /* 0x0000002a18297223 */ /* 0x000fe20000010029 */
[--C-:B------:R-:W-:Y:S02]  /*10cf0*/  HADD2.F32 R40, -RZ, R8.reuse.H0_H0 ;  /* 0x20000008ff287230 */ /* 0x100fe40000004100 */
[C---:B------:R-:W-:Y:S01]  /*10d00*/  FFMA.FTZ R46, R42.reuse, R35, R6 ;  /* 0x000000232a2e7223 */ /* 0x040fe20000010006 */
[----:B------:R-:W-:Y:S01]  /*10d10*/  FFMA.FTZ R5, R42, R37, R50 ;  /* 0x000000252a057223 */ /* 0x000fe20000010032 */
[C---:B------:R-:W-:Y:S01]  /*10d20*/  FFMA.FTZ R45, R43.reuse, R38, R10 ;  /* 0x000000262b2d7223 */ /* 0x040fe2000001000a */
[----:B------:R-:W-:Y:S01]  /*10d30*/  FFMA.FTZ R6, R36, R43, R41 ;  /* 0x0000002b24067223 */ /* 0x000fe20000010029 */
[C---:B------:R-:W-:Y:S01]  /*10d40*/  FFMA.FTZ R47, R43.reuse, R39, R46 ;  /* 0x000000272b2f7223 */ /* 0x040fe2000001002e */
[----:B------:R-:W-:Y:S01]  /*10d50*/  FFMA.FTZ R10, R43, R40, R5 ;  /* 0x000000282b0a7223 */ /* 0x000fe20000010005 */
[----:B------:R-:W-:-:S02]  /*10d60*/  HADD2.F32 R43, -RZ, R8.H1_H1 ;  /* 0x30000008ff2b7230 */ /* 0x000fc40000004100 */
[----:B------:R-:W-:-:S04]  /*10d70*/  IMAD.WIDE R16, R101, 0x4, R16 ;  /* 0x0000000465107825 */ /* 0x000fc800078e0210 */
[----:B------:R-:W-:Y:S01]  /*10d80*/  FFMA.FTZ R55, R44, R43, R10 ;  /* 0x0000002b2c377223 */ /* 0x000fe2000001000a */
[----:B------:R-:W-:Y:S02]  /*10d90*/  HADD2.F32 R41, -RZ, R9.H1_H1 ;  /* 0x30000009ff297230 */ /* 0x000fe40000004100 */
[----:B------:R-:W-:Y:S02]  /*10da0*/  HADD2.F32 R42, -RZ, R11.H1_H1 ;  /* 0x3000000bff2a7230 */ /* 0x000fe40000004100 */
[----:B------:R-:W2:Y:S01]  /*10db0*/  LDG.E.128.CONSTANT R8, desc[UR8][R16.64] ;  /* 0x0000000810087981 */ /* 0x000ea2000c1e9d00 */
[----:B------:R-:W-:Y:S01]  /*10dc0*/  FFMA.FTZ R12, R59, R65, R12 ;  /* 0x000000413b0c7223 */ /* 0x000fe2000001000c */
[----:B------:R-:W-:-:S03]  /*10dd0*/  FMUL.FTZ R13, R13, R22 ;  /* 0x000000160d0d7220 */ /* 0x000fc60000410000 */
[----:B------:R-:W-:Y:S02]  /*10de0*/  FMUL.FTZ R12, R12, R21 ;  /* 0x000000150c0c7220 */ /* 0x000fe40000410000 */
[----:B------:R-:W-:-:S03]  /*10df0*/  F2FP.F16.F32.PACK_AB R13, RZ, R13 ;  /* 0x0000000dff0d723e */ /* 0x000fc600000000ff */
[----:B------:R-:W-:-:S04]  /*10e00*/  F2FP.F16.F32.PACK_AB R12, RZ, R12 ;  /* 0x0000000cff0c723e */ /* 0x000fc800000000ff */
[----:B------:R-:W-:-:S05]  /*10e10*/  PRMT R13, R13, 0x5410, R12 ;  /* 0x000054100d0d7816 */ /* 0x000fca000000000c */
[----:B------:R-:W-:Y:S02]  /*10e20*/  HADD2 R27, R13, R27 ;  /* 0x0000001b0d1b7230 */ /* 0x000fe40000000000 */
[----:B------:R-:W0:Y:S01]  /*10e30*/  LDS.64 R12, [UR5+0x28] ;  /* 0x00002805ff0c7984 */ /* 0x000e220008000a00 */
[----:B------:R-:W-:Y:S01]  /*10e40*/  FMUL.FTZ R64, R64, R23 ;  /* 0x0000001740407220 */ /* 0x000fe20000410000 */
[----:B------:R-:W-:Y:S01]  /*10e50*/  FMUL.FTZ R62, R62, R15 ;  /* 0x0000000f3e3e7220 */ /* 0x000fe20000410000 */
[----:B------:R-:W-:-:S03]  /*10e60*/  HADD2.F32 R5, -RZ, R7.H1_H1 ;  /* 0x30000007ff057230 */ /* 0x000fc60000004100 */
[----:B------:R-:W-:Y:S02]  /*10e70*/  F2FP.F16.F32.PACK_AB R64, RZ, R64 ;  /* 0x00000040ff40723e */ /* 0x000fe400000000ff */
[----:B------:R-:W-:Y:S01]  /*10e80*/  F2FP.F16.F32.PACK_AB R62, RZ, R62 ;  /* 0x0000003eff3e723e */ /* 0x000fe200000000ff */
[----:B------:R-:W-:Y:S01]  /*10e90*/  FFMA.FTZ R50, R5, R44, R6 ;  /* 0x0000002c05327223 */ /* 0x000fe20000010006 */
[----:B------:R-:W-:Y:S01]  /*10ea0*/  FFMA.FTZ R58, R44, R41, R45 ;  /* 0x000000292c3a7223 */ /* 0x000fe2000001002d */
[----:B------:R-:W1:Y:S01]  /*10eb0*/  LDS.64 R6, [UR5+0xa0] ;  /* 0x0000a005ff067984 */ /* 0x000e620008000a00 */
[----:B------:R-:W-:Y:S01]  /*10ec0*/  PRMT R64, R64, 0x5410, R62 ;  /* 0x0000541040407816 */ /* 0x000fe2000000003e */
[----:B------:R-:W-:Y:S01]  /*10ed0*/  FFMA.FTZ R62, R44, R42, R47 ;  /* 0x0000002a2c3e7223 */ /* 0x000fe2000001002f */
[----:B------:R-:W-:Y:S01]  /*10ee0*/  LOP3.LUT R44, R49, 0xf000f, RZ, 0xc0, !PT ;  /* 0x000f000f312c7812 */ /* 0x000fe200078ec0ff */
[----:B------:R-:W-:Y:S01]  /*10ef0*/  FMUL.FTZ R61, R61, R22 ;  /* 0x000000163d3d7220 */ /* 0x000fe20000410000 */
[----:B------:R-:W-:Y:S01]  /*10f00*/  LOP3.LUT R47, R48, 0xf000f, RZ, 0xc0, !PT ;  /* 0x000f000f302f7812 */ /* 0x000fe200078ec0ff */
[----:B------:R-:W-:Y:S01]  /*10f10*/  FMUL.FTZ R60, R60, R21 ;  /* 0x000000153c3c7220 */ /* 0x000fe20000410000 */
[----:B------:R-:W-:Y:S01]  /*10f20*/  LOP3.LUT R44, R44, 0x64006400, RZ, 0xfc, !PT ;  /* 0x640064002c2c7812 */ /* 0x000fe200078efcff */
[----:B------:R-:W-:Y:S01]  /*10f30*/  HFMA2.MMA R29, R56, 1, 1, R29 ;  /* 0x3c003c00381d7835 */ /* 0x000fe2000000001d */
[----:B------:R-:W-:-:S02]  /*10f40*/  LOP3.LUT R46, R18, 0xf000f, RZ, 0xc0, !PT ;  /* 0x000f000f122e7812 */ /* 0x000fc400078ec0ff */
[----:B------:R-:W-:Y:S02]  /*10f50*/  LOP3.LUT R45, R19, 0xf000f, RZ, 0xc0, !PT ;  /* 0x000f000f132d7812 */ /* 0x000fe400078ec0ff */
[----:B------:R-:W-:Y:S02]  /*10f60*/  LOP3.LUT R47, R47, 0x64006400, RZ, 0xfc, !PT ;  /* 0x640064002f2f7812 */ /* 0x000fe400078efcff */
[----:B------:R-:W-:Y:S02]  /*10f70*/  F2FP.F16.F32.PACK_AB R61, RZ, R61 ;  /* 0x0000003dff3d723e */ /* 0x000fe400000000ff */
[----:B------:R-:W-:Y:S02]  /*10f80*/  F2FP.F16.F32.PACK_AB R60, RZ, R60 ;  /* 0x0000003cff3c723e */ /* 0x000fe400000000ff */
[----:B------:R-:W-:Y:S01]  /*10f90*/  LOP3.LUT R46, R46, 0x64006400, RZ, 0xfc, !PT ;  /* 0x640064002e2e7812 */ /* 0x000fe200078efcff */
[----:B------:R-:W-:Y:S01]  /*10fa0*/  HADD2 R54, R47, -1032, -1032 ;  /* 0xe408e4082f367430 */ /* 0x000fe20000000000 */
[----:B------:R-:W-:-:S02]  /*10fb0*/  LOP3.LUT R45, R45, 0x64006400, RZ, 0xfc, !PT ;  /* 0x640064002d2d7812 */ /* 0x000fc400078efcff */
[----:B------:R-:W-:Y:S01]  /*10fc0*/  PRMT R61, R61, 0x5410, R60 ;  /* 0x000054103d3d7816 */ /* 0x000fe2000000003c */
[--C-:B0-----:R-:W-:Y:S02]  /*10fd0*/  HADD2.F32 R53, -RZ, R12.reuse.H0_H0 ;  /* 0x2000000cff357230 */ /* 0x101fe40000004100 */
[----:B------:R-:W-:Y:S02]  /*10fe0*/  HADD2.F32 R56, -RZ, R12.H1_H1 ;  /* 0x3000000cff387230 */ /* 0x000fe40000004100 */
[----:B------:R-:W-:Y:S02]  /*10ff0*/  HADD2 R12, R44, -1032, -1032 ;  /* 0xe408e4082c0c7430 */ /* 0x000fe40000000000 */
[----:B------:R-:W-:-:S03]  /*11000*/  HADD2 R52, R46, -1032, -1032 ;  /* 0xe408e4082e347430 */ /* 0x000fc60000000000 */
[----:B------:R-:W-:Y:S02]  /*11010*/  HADD2.F32 R47, -RZ, R12.H0_H0 ;  /* 0x2000000cff2f7230 */ /* 0x000fe40000004100 */
[----:B------:R-:W-:Y:S02]  /*11020*/  HADD2 R51, R45, -1032, -1032 ;  /* 0xe408e4082d337430 */ /* 0x000fe40000000000 */
[----:B------:R-:W-:Y:S01]  /*11030*/  FFMA.FTZ R66, R57, R65, R66 ;  /* 0x0000004139427223 */ /* 0x000fe20000010042 */
[----:B------:R-:W-:Y:S02]  /*11040*/  HADD2 R30, R61, R30 ;  /* 0x0000001e3d1e7230 */ /* 0x000fe40000000000 */
[--C-:B------:R-:W-:Y:S02]  /*11050*/  HADD2.F32 R60, -RZ, R13.reuse.H0_H0 ;  /* 0x2000000dff3c7230 */ /* 0x100fe40000004100 */
[----:B------:R-:W-:Y:S01]  /*11060*/  FFMA.FTZ R57, R47, R53, R50 ;  /* 0x000000352f397223 */ /* 0x000fe20000010032 */
[----:B------:R-:W-:-:S02]  /*11070*/  HADD2.F32 R61, -RZ, R13.H1_H1 ;  /* 0x3000000dff3d7230 */ /* 0x000fc40000004100 */
[----:B------:R-:W-:Y:S02]  /*11080*/  HADD2.F32 R50, -RZ, R12.H1_H1 ;  /* 0x3000000cff327230 */ /* 0x000fe40000004100 */
[----:B------:R-:W-:Y:S01]  /*11090*/  HADD2.F32 R45, -RZ, R52.H0_H0 ;  /* 0x20000034ff2d7230 */ /* 0x000fe20000004100 */
[----:B------:R-:W0:Y:S01]  /*110a0*/  LDS.64 R12, [UR5+0xa8] ;  /* 0x0000a805ff0c7984 */ /* 0x000e220008000a00 */
[----:B------:R-:W-:Y:S01]  /*110b0*/  HADD2.F32 R46, -RZ, R51.H0_H0 ;  /* 0x20000033ff2e7230 */ /* 0x000fe20000004100 */
[----:B------:R-:W-:Y:S01]  /*110c0*/  LOP3.LUT R49, R49, 0xf000f0, RZ, 0xc0, !PT ;  /* 0x00f000f031317812 */ /* 0x000fe200078ec0ff */
[----:B------:R-:W-:Y:S01]  /*110d0*/  HADD2.F32 R44, -RZ, R54.H0_H0 ;  /* 0x20000036ff2c7230 */ /* 0x000fe20000004100 */
[----:B------:R-:W-:Y:S02]  /*110e0*/  LOP3.LUT R19, R19, 0xf000f0, RZ, 0xc0, !PT ;  /* 0x00f000f013137812 */ /* 0x000fe400078ec0ff */
[----:B------:R-:W-:Y:S01]  /*110f0*/  LOP3.LUT R18, R18, 0xf000f0, RZ, 0xc0, !PT ;  /* 0x00f000f012127812 */ /* 0x000fe200078ec0ff */
[C---:B------:R-:W-:Y:S01]  /*11100*/  FFMA.FTZ R67, R53.reuse, R45, R62 ;  /* 0x0000002d35437223 */ /* 0x040fe2000001003e */
[----:B------:R-:W-:Y:S01]  /*11110*/  LOP3.LUT R48, R48, 0xf000f0, RZ, 0xc0, !PT ;  /* 0x00f000f030307812 */ /* 0x000fe200078ec0ff */
[C---:B------:R-:W-:Y:S01]  /*11120*/  FFMA.FTZ R63, R53.reuse, R46, R58 ;  /* 0x0000002e353f7223 */ /* 0x040fe2000001003a */
[----:B------:R-:W-:Y:S01]  /*11130*/  FFMA.FTZ R62, R53, R44, R55 ;  /* 0x0000002c353e7223 */ /* 0x000fe20000010037 */
[----:B------:R-:W-:-:S02]  /*11140*/  LOP3.LUT R49, R49, 0x64006400, RZ, 0xfc, !PT ;  /* 0x6400640031317812 */ /* 0x000fc400078efcff */
[----:B------:R-:W-:Y:S02]  /*11150*/  LOP3.LUT R19, R19, 0x64006400, RZ, 0xfc, !PT ;  /* 0x6400640013137812 */ /* 0x000fe400078efcff */
[----:B------:R-:W-:Y:S02]  /*11160*/  LOP3.LUT R53, R18, 0x64006400, RZ, 0xfc, !PT ;  /* 0x6400640012357812 */ /* 0x000fe400078efcff */
[----:B------:R-:W-:Y:S01]  /*11170*/  LOP3.LUT R55, R48, 0x64006400, RZ, 0xfc, !PT ;  /* 0x6400640030377812 */ /* 0x000fe200078efcff */
[-C--:B------:R-:W-:Y:S02]  /*11180*/  HFMA2 R18, R49, R20.reuse.H0_H0, -72, -72 ;  /* 0xd480d48031127431 */ /* 0x080fe40000040014 */
[----:B------:R-:W-:Y:S02]  /*11190*/  HADD2.F32 R51, -RZ, R51.H1_H1 ;  /* 0x30000033ff337230 */ /* 0x000fe40000004100 */
[-C--:B------:R-:W-:Y:S02]  /*111a0*/  HFMA2 R19, R19, R20.reuse.H0_H0, -72, -72 ;  /* 0xd480d48013137431 */ /* 0x080fe40000040014 */
[----:B------:R-:W-:Y:S01]  /*111b0*/  FMUL.FTZ R68, R68, R23 ;  /* 0x0000001744447220 */ /* 0x000fe20000410000 */
[----:B------:R-:W-:-:S02]  /*111c0*/  HFMA2 R58, R53, R20.H0_H0, -72, -72 ;  /* 0xd480d480353a7431 */ /* 0x000fc40000040014 */
[----:B------:R-:W-:Y:S01]  /*111d0*/  FMUL.FTZ R66, R66, R15 ;  /* 0x0000000f42427220 */ /* 0x000fe20000410000 */
[----:B------:R-:W-:Y:S02]  /*111e0*/  HADD2.F32 R52, -RZ, R52.H1_H1 ;  /* 0x30000034ff347230 */ /* 0x000fe40000004100 */
[----:B------:R-:W-:Y:S02]  /*111f0*/  HFMA2 R59, R55, R20.H0_H0, -72, -72 ;  /* 0xd480d480373b7431 */ /* 0x000fe40000040014 */
[----:B------:R-:W-:Y:S01]  /*11200*/  HADD2.F32 R55, -RZ, R54.H1_H1 ;  /* 0x30000036ff377230 */ /* 0x000fe20000004100 */
[----:B------:R-:W-:Y:S01]  /*11210*/  HFMA2.MMA R14, R64, 1, 1, R14 ;  /* 0x3c003c00400e7835 */ /* 0x000fe2000000000e */
[----:B------:R-:W-:Y:S02]  /*11220*/  HADD2.F32 R54, -RZ, R18.H0_H0 ;  /* 0x20000012ff367230 */ /* 0x000fe40000004100 */
[----:B------:R-:W-:Y:S01]  /*11230*/  FFMA.FTZ R57, R50, R56, R57 ;  /* 0x0000003832397223 */ /* 0x000fe20000010039 */
[----:B------:R-:W-:-:S02]  /*11240*/  HADD2.F32 R53, -RZ, R19.H0_H0 ;  /* 0x20000013ff357230 */ /* 0x000fc40000004100 */
[C---:B------:R-:W-:Y:S01]  /*11250*/  FFMA.FTZ R65, R56.reuse, R51, R63 ;  /* 0x0000003338417223 */ /* 0x040fe2000001003f */
[----:B------:R-:W-:Y:S01]  /*11260*/  HADD2.F32 R49, -RZ, R58.H0_H0 ;  /* 0x2000003aff317230 */ /* 0x000fe20000004100 */
[----:B------:R-:W-:Y:S01]  /*11270*/  F2FP.F16.F32.PACK_AB R68, RZ, R68 ;  /* 0x00000044ff44723e */ /* 0x000fe200000000ff */
[----:B------:R-:W-:Y:S01]  /*11280*/  HADD2.F32 R48, -RZ, R59.H0_H0 ;  /* 0x2000003bff307230 */ /* 0x000fe20000004100 */
[----:B------:R-:W-:Y:S01]  /*11290*/  F2FP.F16.F32.PACK_AB R66, RZ, R66 ;  /* 0x00000042ff42723e */ /* 0x000fe200000000ff */
[C---:B------:R-:W-:Y:S01]  /*112a0*/  FFMA.FTZ R64, R56.reuse, R52, R67 ;  /* 0x0000003438407223 */ /* 0x040fe20000010043 */
[----:B------:R-:W-:Y:S01]  /*112b0*/  FFMA.FTZ R67, R56, R55, R62 ;  /* 0x0000003738437223 */ /* 0x000fe2000001003e */
[----:B------:R-:W-:Y:S01]  /*112c0*/  FFMA.FTZ R63, R54, R60, R57 ;  /* 0x0000003c363f7223 */ /* 0x000fe20000010039 */
[----:B------:R-:W-:Y:S01]  /*112d0*/  FFMA.FTZ R62, R60, R53, R65 ;  /* 0x000000353c3e7223 */ /* 0x000fe20000010041 */
[----:B------:R-:W-:Y:S01]  /*112e0*/  PRMT R68, R68, 0x5410, R66 ;  /* 0x0000541044447816 */ /* 0x000fe20000000042 */
[----:B------:R-:W-:Y:S01]  /*112f0*/  FFMA.FTZ R65, R60, R49, R64 ;  /* 0x000000313c417223 */ /* 0x000fe20000010040 */
[----:B------:R-:W-:-:S02]  /*11300*/  HADD2.F32 R56, -RZ, R18.H1_H1 ;  /* 0x30000012ff387230 */ /* 0x000fc40000004100 */
[----:B------:R-:W-:Y:S01]  /*11310*/  FFMA.FTZ R60, R60, R48, R67 ;  /* 0x000000303c3c7223 */ /* 0x000fe20000010043 */
[----:B------:R-:W-:Y:S02]  /*11320*/  HADD2.F32 R57, -RZ, R19.H1_H1 ;  /* 0x30000013ff397230 */ /* 0x000fe40000004100 */
[----:B------:R-:W-:Y:S02]  /*11330*/  HADD2.F32 R58, -RZ, R58.H1_H1 ;  /* 0x3000003aff3a7230 */ /* 0x000fe40000004100 */
[----:B------:R-:W-:Y:S02]  /*11340*/  HADD2.F32 R59, -RZ, R59.H1_H1 ;  /* 0x3000003bff3b7230 */ /* 0x000fe40000004100 */
[--C-:B-1----:R-:W-:Y:S02]  /*11350*/  HADD2.F32 R19, -RZ, R6.reuse.H0_H0 ;  /* 0x20000006ff137230 */ /* 0x102fe40000004100 */
[----:B------:R-:W-:Y:S01]  /*11360*/  FFMA.FTZ R18, R56, R61, R63 ;  /* 0x0000003d38127223 */ /* 0x000fe2000001003f */
[C---:B------:R-:W-:Y:S01]  /*11370*/  FFMA.FTZ R62, R61.reuse, R57, R62 ;  /* 0x000000393d3e7223 */ /* 0x040fe2000001003e */
[C---:B------:R-:W-:Y:S01]  /*11380*/  FFMA.FTZ R65, R61.reuse, R58, R65 ;  /* 0x0000003a3d417223 */ /* 0x040fe20000010041 */
[----:B------:R-:W-:Y:S01]  /*11390*/  FFMA.FTZ R60, R61, R59, R60 ;  /* 0x0000003b3d3c7223 */ /* 0x000fe2000001003c */
        /* <DEDUP_REMOVED lines=34> */
[-C--:B------:R-:W-:Y:S02]  /*115c0*/  FFMA.FTZ R7, R49, R64.reuse, R66 ;  /* 0x0000004031077223 */ /* 0x080fe40000010042 */
[-C--:B------:R-:W-:Y:S01]  /*115d0*/  FFMA.FTZ R68, R48, R64.reuse, R19 ;  /* 0x0000004030447223 */ /* 0x080fe20000010013 */
[-C--:B------:R-:W-:Y:S01]  /*115e0*/  FFMA.FTZ R66, R57, R63.reuse, R6 ;  /* 0x0000003f39427223 */ /* 0x080fe20000010006 */
[----:B------:R-:W-:Y:S01]  /*115f0*/  FFMA.FTZ R19, R58, R63, R7 ;  /* 0x0000003f3a137223 */ /* 0x000fe20000010007 */
[----:B------:R-:W-:Y:S01]  /*11600*/  FMUL.FTZ R18, R18, R23 ;  /* 0x0000001712127220 */ /* 0x000fe20000410000 */
[----:B------:R-:W1:Y:S01]  /*11610*/  LDS.64 R6, [UR5+0x128] ;  /* 0x00012805ff067984 */ /* 0x000e620008000a00 */
[----:B------:R-:W-:Y:S01]  /*11620*/  FMUL.FTZ R62, R62, R15 ;  /* 0x0000000f3e3e7220 */ /* 0x000fe20000410000 */
[----:B------:R-:W-:Y:S01]  /*11630*/  FFMA.FTZ R68, R59, R63, R68 ;  /* 0x0000003f3b447223 */ /* 0x000fe20000010044 */
[----:B------:R-:W-:Y:S01]  /*11640*/  FFMA.FTZ R61, R54, R64, R61 ;  /* 0x00000040363d7223 */ /* 0x000fe2000001003d */
[----:B------:R-:W-:Y:S01]  /*11650*/  FMUL.FTZ R65, R65, R22 ;  /* 0x0000001641417220 */ /* 0x000fe20000410000 */
[----:B------:R-:W-:Y:S01]  /*11660*/  F2FP.F16.F32.PACK_AB R18, RZ, R18 ;  /* 0x00000012ff12723e */ /* 0x000fe200000000ff */
[-C--:B------:R-:W-:Y:S01]  /*11670*/  FMUL.FTZ R60, R60, R21.reuse ;  /* 0x000000153c3c7220 */ /* 0x080fe20000410000 */
[----:B------:R-:W-:Y:S01]  /*11680*/  F2FP.F16.F32.PACK_AB R62, RZ, R62 ;  /* 0x0000003eff3e723e */ /* 0x000fe200000000ff */
[----:B------:R-:W-:Y:S01]  /*11690*/  FMUL.FTZ R19, R19, R22 ;  /* 0x0000001613137220 */ /* 0x000fe20000410000 */
[----:B------:R-:W-:Y:S01]  /*116a0*/  FMUL.FTZ R68, R68, R21 ;  /* 0x0000001544447220 */ /* 0x000fe20000410000 */
[----:B------:R-:W-:Y:S01]  /*116b0*/  FFMA.FTZ R64, R56, R63, R61 ;  /* 0x0000003f38407223 */ /* 0x000fe2000001003d */
[----:B------:R-:W-:-:S02]  /*116c0*/  PRMT R18, R18, 0x5410, R62 ;  /* 0x0000541012127816 */ /* 0x000fc4000000003e */
[----:B------:R-:W-:Y:S02]  /*116d0*/  F2FP.F16.F32.PACK_AB R65, RZ, R65 ;  /* 0x00000041ff41723e */ /* 0x000fe400000000ff */
        /* <DEDUP_REMOVED lines=13> */
[----:B------:R-:W-:Y:S01]  /*117b0*/  HFMA2.MMA R31, R60, 1, 1, R31 ;  /* 0x3c003c003c1f7835 */ /* 0x000fe2000000001f */
[----:B------:R-:W-:Y:S02]  /*117c0*/  HADD2.F32 R12, -RZ, R12.H1_H1 ;  /* 0x3000000cff0c7230 */ /* 0x000fe40000004100 */
        /* <DEDUP_REMOVED lines=8> */
[----:B------:R-:W-:Y:S01]  /*11850*/  FFMA.FTZ R61, R25, R12, R62 ;  /* 0x0000000c193d7223 */ /* 0x000fe2000001003e */
[----:B------:R-:W-:-:S02]  /*11860*/  HADD2 R34, R65, R34 ;  /* 0x0000002241227230 */ /* 0x000fc40000000000 */
[-C--:B------:R-:W-:Y:S01]  /*11870*/  FFMA.FTZ R66, R35, R12.reuse, R64 ;  /* 0x0000000c23427223 */ /* 0x080fe20000010040 */
[----:B------:R-:W-:Y:S01]  /*11880*/  FFMA.FTZ R65, R37, R12, R68 ;  /* 0x0000000c25417223 */ /* 0x000fe20000010044 */
[-C--:B------:R-:W-:Y:S01]  /*11890*/  FFMA.FTZ R62, R36, R63.reuse, R13 ;  /* 0x0000003f243e7223 */ /* 0x080fe2000001000d */
[-C--:B------:R-:W-:Y:S01]  /*118a0*/  FFMA.FTZ R64, R38, R63.reuse, R61 ;  /* 0x0000003f26407223 */ /* 0x080fe2000001003d */
[-C--:B------:R-:W-:Y:S01]  /*118b0*/  FFMA.FTZ R67, R39, R63.reuse, R66 ;  /* 0x0000003f27437223 */ /* 0x080fe20000010042 */
[----:B------:R-:W0:Y:S01]  /*118c0*/  LDS.64 R12, [UR5+0x1a8] ;  /* 0x0001a805ff0c7984 */ /* 0x000e220008000a00 */
        /* <DEDUP_REMOVED lines=103> */
[----:B------:R-:W-:-:S03]  /*11f40*/  FFMA.FTZ R0, R48, R0, R55 ;  /* 0x0000000030007223 */ /* 0x000fc60000010037 */
[-C--:B------:R-:W-:Y:S01]  /*11f50*/  FFMA.FTZ R49, R58, R19.reuse, R49 ;  /* 0x000000133a317223 */ /* 0x080fe20000010031 */
[----:B------:R-:W-:Y:S01]  /*11f60*/  FFMA.FTZ R0, R59, R19, R0 ;  /* 0x000000133b007223 */ /* 0x000fe20000010000 */
[-C--:B------:R-:W-:Y:S01]  /*11f70*/  FMUL.FTZ R13, R13, R22.reuse ;  /* 0x000000160d0d7220 */ /* 0x080fe20000410000 */
[-C--:B------:R-:W-:Y:S01]  /*11f80*/  FMUL.FTZ R12, R12, R21.reuse ;  /* 0x000000150c0c7220 */ /* 0x080fe20000410000 */
[----:B------:R-:W-:Y:S01]  /*11f90*/  FMUL.FTZ R49, R49, R22 ;  /* 0x0000001631317220 */ /* 0x000fe20000410000 */
[----:B------:R-:W-:Y:S01]  /*11fa0*/  FMUL.FTZ R0, R0, R21 ;  /* 0x0000001500007220 */ /* 0x000fe20000410000 */
[-C--:B------:R-:W-:Y:S01]  /*11fb0*/  FFMA.FTZ R56, R56, R19.reuse, R47 ;  /* 0x0000001338387223 */ /* 0x080fe2000001002f */
[----:B------:R-:W-:Y:S01]  /*11fc0*/  FFMA.FTZ R46, R57, R19, R46 ;  /* 0x00000013392e7223 */ /* 0x000fe2000001002e */
[----:B------:R-:W-:Y:S02]  /*11fd0*/  F2FP.F16.F32.PACK_AB R13, RZ, R13 ;  /* 0x0000000dff0d723e */ /* 0x000fe400000000ff */
[----:B------:R-:W-:-:S02]  /*11fe0*/  F2FP.F16.F32.PACK_AB R12, RZ, R12 ;  /* 0x0000000cff0c723e */ /* 0x000fc400000000ff */
[----:B------:R-:W-:Y:S02]  /*11ff0*/  F2FP.F16.F32.PACK_AB R49, RZ, R49 ;  /* 0x00000031ff31723e */ /* 0x000fe400000000ff */
[----:B------:R-:W-:Y:S01]  /*12000*/  F2FP.F16.F32.PACK_AB R0, RZ, R0 ;  /* 0x00000000ff00723e */ /* 0x000fe200000000ff */
[----:B------:R-:W-:Y:S01]  /*12010*/  FMUL.FTZ R56, R56, R23 ;  /* 0x0000001738387220 */ /* 0x000fe20000410000 */
[----:B------:R-:W-:Y:S01]  /*12020*/  FMUL.FTZ R46, R46, R15 ;  /* 0x0000000f2e2e7220 */ /* 0x000fe20000410000 */
[----:B------:R-:W-:Y:S02]  /*12030*/  PRMT R13, R13, 0x5410, R12 ;  /* 0x000054100d0d7816 */ /* 0x000fe4000000000c */
[----:B------:R-:W-:Y:S01]  /*12040*/  PRMT R49, R49, 0x5410, R0 ;  /* 0x0000541031317816 */ /* 0x000fe20000000000 */
[----:B------:R-:W-:Y:S01]  /*12050*/  FMUL.FTZ R64, R64, R23 ;  /* 0x0000001740407220 */ /* 0x000fe20000410000 */
[----:B--2---:R-:W-:Y:S01]  /*12060*/  LOP3.LUT R0, R8, 0xf000f, RZ, 0xc0, !PT ;  /* 0x000f000f08007812 */ /* 0x004fe200078ec0ff */
[----:B------:R-:W-:Y:S01]  /*12070*/  FMUL.FTZ R62, R62, R15 ;  /* 0x0000000f3e3e7220 */ /* 0x000fe20000410000 */
[----:B------:R-:W-:Y:S01]  /*12080*/  LOP3.LUT R6, R9, 0xf000f, RZ, 0xc0, !PT ;  /* 0x000f000f09067812 */ /* 0x000fe200078ec0ff */
[----:B------:R-:W-:Y:S01]  /*12090*/  HADD2 R27, R13, R27 ;  /* 0x0000001b0d1b7230 */ /* 0x000fe20000000000 */
[----:B------:R-:W-:-:S02]  /*120a0*/  F2FP.F16.F32.PACK_AB R56, RZ, R56 ;  /* 0x00000038ff38723e */ /* 0x000fc400000000ff */
[----:B------:R-:W-:Y:S02]  /*120b0*/  F2FP.F16.F32.PACK_AB R46, RZ, R46 ;  /* 0x0000002eff2e723e */ /* 0x000fe400000000ff */
[----:B------:R-:W-:Y:S02]  /*120c0*/  LOP3.LUT R7, R10, 0xf000f, RZ, 0xc0, !PT ;  /* 0x000f000f0a077812 */ /* 0x000fe400078ec0ff */
[----:B------:R-:W-:Y:S02]  /*120d0*/  LOP3.LUT R0, R0, 0x64006400, RZ, 0xfc, !PT ;  /* 0x6400640000007812 */ /* 0x000fe400078efcff */
[----:B------:R-:W-:Y:S02]  /*120e0*/  LOP3.LUT R4, R8, 0xf000f0, RZ, 0xc0, !PT ;  /* 0x00f000f008047812 */ /* 0x000fe400078ec0ff */
[----:B------:R-:W-:Y:S02]  /*120f0*/  SHF.R.U32.HI R13, RZ, 0x8, R8 ;  /* 0x00000008ff0d7819 */ /* 0x000fe40000011608 */
[----:B------:R-:W-:-:S02]  /*12100*/  LOP3.LUT R6, R6, 0x64006400, RZ, 0xfc, !PT ;  /* 0x6400640006067812 */ /* 0x000fc400078efcff */
[----:B------:R-:W-:Y:S02]  /*12110*/  F2FP.F16.F32.PACK_AB R64, RZ, R64 ;  /* 0x00000040ff40723e */ /* 0x000fe400000000ff */
[----:B------:R-:W-:Y:S02]  /*12120*/  F2FP.F16.F32.PACK_AB R62, RZ, R62 ;  /* 0x0000003eff3e723e */ /* 0x000fe400000000ff */
[----:B------:R-:W-:Y:S01]  /*12130*/  LOP3.LUT R8, R11, 0xf000f, RZ, 0xc0, !PT ;  /* 0x000f000f0b087812 */ /* 0x000fe200078ec0ff */
[--C-:B0-----:R-:W-:Y:S01]  /*12140*/  HADD2.F32 R5, -RZ, R2.reuse.H0_H0 ;  /* 0x20000002ff057230 */ /* 0x101fe20000004100 */
[----:B------:R-:W-:Y:S01]  /*12150*/  PRMT R56, R56, 0x5410, R46 ;  /* 0x0000541038387816 */ /* 0x000fe2000000002e */
[----:B------:R-:W-:Y:S01]  /*12160*/  HADD2.F32 R40, -RZ, R2.H1_H1 ;  /* 0x30000002ff287230 */ /* 0x000fe20000004100 */
[----:B------:R-:W-:Y:S01]  /*12170*/  LOP3.LUT R7, R7, 0x64006400, RZ, 0xfc, !PT ;  /* 0x6400640007077812 */ /* 0x000fe200078efcff */
[----:B------:R-:W-:Y:S02]  /*12180*/  HADD2.F32 R47, -RZ, R3.H0_H0 ;  /* 0x20000003ff2f7230 */ /* 0x000fe40000004100 */
[----:B------:R-:W-:-:S02]  /*12190*/  HADD2 R2, R0, -1032, -1032 ;  /* 0xe408e40800027430 */ /* 0x000fc40000000000 */
[----:B------:R-:W-:Y:S01]  /*121a0*/  HADD2.F32 R46, -RZ, R3.H1_H1 ;  /* 0x30000003ff2e7230 */ /* 0x000fe20000004100 */
[----:B------:R-:W-:Y:S01]  /*121b0*/  PRMT R64, R64, 0x5410, R62 ;  /* 0x0000541040407816 */ /* 0x000fe2000000003e */
[----:B------:R-:W-:Y:S01]  /*121c0*/  HADD2 R6, R6, -1032, -1032 ;  /* 0xe408e40806067430 */ /* 0x000fe20000000000 */
[----:B------:R-:W-:Y:S01]  /*121d0*/  LOP3.LUT R3, R8, 0x64006400, RZ, 0xfc, !PT ;  /* 0x6400640008037812 */ /* 0x000fe200078efcff */
[----:B------:R-:W-:Y:S02]  /*121e0*/  HADD2 R7, R7, -1032, -1032 ;  /* 0xe408e40807077430 */ /* 0x000fe40000000000 */
[--C-:B------:R-:W-:Y:S02]  /*121f0*/  HADD2.F32 R0, -RZ, R2.reuse.H0_H0 ;  /* 0x20000002ff007230 */ /* 0x100fe40000004100 */
[----:B------:R-:W-:Y:S02]  /*12200*/  HADD2.F32 R35, -RZ, R2.H1_H1 ;  /* 0x30000002ff237230 */ /* 0x000fe40000004100 */
[----:B------:R-:W-:-:S02]  /*12210*/  HADD2 R19, R3, -1032, -1032 ;  /* 0xe408e40803137430 */ /* 0x000fc40000000000 */
[--C-:B------:R-:W-:Y:S01]  /*12220*/  HADD2.F32 R2, -RZ, R6.reuse.H0_H0 ;  /* 0x20000006ff027230 */ /* 0x100fe20000004100 */
[----:B------:R-:W-:Y:S01]  /*12230*/  HFMA2.MMA R24, R64, 1, 1, R14 ;  /* 0x3c003c0040187835 */ /* 0x000fe2000000000e */
[----:B------:R-:W-:Y:S01]  /*12240*/  LOP3.LUT R14, R9, 0xf000f0, RZ, 0xc0, !PT ;  /* 0x00f000f0090e7812 */ /* 0x000fe200078ec0ff */
[--C-:B------:R-:W-:Y:S01]  /*12250*/  HADD2.F32 R3, -RZ, R7.reuse.H0_H0 ;  /* 0x20000007ff037230 */ /* 0x100fe20000004100 */
[----:B------:R-:W-:Y:S01]  /*12260*/  LOP3.LUT R18, R10, 0xf000f0, RZ, 0xc0, !PT ;  /* 0x00f000f00a127812 */ /* 0x000fe200078ec0ff */
[----:B------:R-:W-:Y:S01]  /*12270*/  HADD2.F32 R37, -RZ, R7.H1_H1 ;  /* 0x30000007ff257230 */ /* 0x000fe20000004100 */
[----:B------:R-:W-:Y:S01]  /*12280*/  SHF.R.U32.HI R12, RZ, 0x8, R9 ;  /* 0x00000008ff0c7819 */ /* 0x000fe20000011609 */
[----:B------:R-:W-:Y:S01]  /*12290*/  HADD2.F32 R36, -RZ, R6.H1_H1 ;  /* 0x30000006ff247230 */ /* 0x000fe20000004100 */
[----:B------:R-:W0:Y:S01]  /*122a0*/  LDS.64 R8, [UR5+0x38] ;  /* 0x00003805ff087984 */ /* 0x000e220008000a00 */
[----:B------:R-:W-:Y:S01]  /*122b0*/  LOP3.LUT R7, R4, 0x64006400, RZ, 0xfc, !PT ;  /* 0x6400640004077812 */ /* 0x000fe200078efcff */
[----:B------:R-:W-:-:S02]  /*122c0*/  HADD2.F32 R4, -RZ, R19.H0_H0 ;  /* 0x20000013ff047230 */ /* 0x000fc40000004100 */
[----:B------:R-:W-:Y:S01]  /*122d0*/  FFMA.FTZ R41, R5, R2, RZ ;  /* 0x0000000205297223 */ /* 0x000fe200000100ff */
[----:B------:R-:W-:Y:S01]  /*122e0*/  HADD2.F32 R38, -RZ, R19.H1_H1 ;  /* 0x30000013ff267230 */ /* 0x000fe20000004100 */
[----:B------:R-:W-:Y:S02]  /*122f0*/  LOP3.LUT R39, R11, 0xf000f0, RZ, 0xc0, !PT ;  /* 0x00f000f00b277812 */ /* 0x000fe400078ec0ff */
[----:B------:R-:W-:Y:S02]  /*12300*/  LOP3.LUT R19, R14, 0x64006400, RZ, 0xfc, !PT ;  /* 0x640064000e137812 */ /* 0x000fe400078efcff */
[----:B------:R-:W-:Y:S01]  /*12310*/  LOP3.LUT R25, R18, 0x64006400, RZ, 0xfc, !PT ;  /* 0x6400640012197812 */ /* 0x000fe200078efcff */
[----:B------:R-:W-:Y:S01]  /*12320*/  FFMA.FTZ R18, R40, R36, R41 ;  /* 0x0000002428127223 */ /* 0x000fe20000010029 */
[----:B------:R-:W-:Y:S01]  /*12330*/  FFMA.FTZ R6, R0, R5, RZ ;  /* 0x0000000500067223 */ /* 0x000fe200000100ff */
[----:B------:R-:W-:Y:S01]  /*12340*/  FFMA.FTZ R42, R5, R3, RZ ;  /* 0x00000003052a7223 */ /* 0x000fe200000100ff */
[----:B------:R-:W-:Y:S01]  /*12350*/  LOP3.LUT R41, R39, 0x64006400, RZ, 0xfc, !PT ;  /* 0x6400640027297812 */ /* 0x000fe200078efcff */
[----:B------:R-:W-:Y:S01]  /*12360*/  FFMA.FTZ R5, R5, R4, RZ ;  /* 0x0000000405057223 */ /* 0x000fe200000100ff */
[----:B------:R-:W-:-:S02]  /*12370*/  HFMA2 R19, R19, R20.H0_H0, -72, -72 ;  /* 0xd480d48013137431 */ /* 0x000fc40000040014 */
[-C--:B------:R-:W-:Y:S02]  /*12380*/  HFMA2 R25, R25, R20.reuse.H0_H0, -72, -72 ;  /* 0xd480d48019197431 */ /* 0x080fe40000040014 */
[----:B------:R-:W-:Y:S01]  /*12390*/  FFMA.FTZ R14, R35, R40, R6 ;  /* 0x00000028230e7223 */ /* 0x000fe20000010006 */
[----:B------:R-:W-:Y:S02]  /*123a0*/  HADD2 R28, R49, R28 ;  /* 0x0000001c311c7230 */ /* 0x000fe40000000000 */
[C---:B------:R-:W-:Y:S01]  /*123b0*/  FFMA.FTZ R49, R40.reuse, R37, R42 ;  /* 0x0000002528317223 */ /* 0x040fe2000001002a */
[-C--:B------:R-:W-:Y:S02]  /*123c0*/  HFMA2 R7, R7, R20.reuse.H0_H0, -72, -72 ;  /* 0xd480d48007077431 */ /* 0x080fe40000040014 */
[----:B------:R-:W-:Y:S01]  /*123d0*/  FFMA.FTZ R51, R40, R38, R5 ;  /* 0x0000002628337223 */ /* 0x000fe20000010005 */
[----:B------:R-:W-:Y:S02]  /*123e0*/  HFMA2 R6, R41, R20.H0_H0, -72, -72 ;  /* 0xd480d48029067431 */ /* 0x000fe40000040014 */
[----:B------:R-:W-:-:S02]  /*123f0*/  HADD2.F32 R40, -RZ, R19.H0_H0 ;  /* 0x20000013ff287230 */ /* 0x000fc40000004100 */
[----:B------:R-:W-:Y:S02]  /*12400*/  HADD2.F32 R42, -RZ, R25.H0_H0 ;  /* 0x20000019ff2a7230 */ /* 0x000fe40000004100 */
[--C-:B------:R-:W-:Y:S02]  /*12410*/  HADD2.F32 R5, -RZ, R7.reuse.H0_H0 ;  /* 0x20000007ff057230 */ /* 0x100fe40000004100 */
[----:B------:R-:W-:Y:S02]  /*12420*/  HADD2.F32 R39, -RZ, R7.H1_H1 ;  /* 0x30000007ff277230 */ /* 0x000fe40000004100 */
[C---:B------:R-:W-:Y:S01]  /*12430*/  FFMA.FTZ R7, R47.reuse, R40, R18 ;  /* 0x000000282f077223 */ /* 0x040fe20000010012 */
[--C-:B------:R-:W-:Y:S02]  /*12440*/  HADD2.F32 R44, -RZ, R6.reuse.H0_H0 ;  /* 0x20000006ff2c7230 */ /* 0x100fe40000004100 */
[----:B------:R-:W-:Y:S02]  /*12450*/  HADD2.F32 R45, -RZ, R6.H1_H1 ;  /* 0x30000006ff2d7230 */ /* 0x000fe40000004100 */
[----:B------:R-:W-:Y:S01]  /*12460*/  FFMA.FTZ R6, R47, R42, R49 ;  /* 0x0000002a2f067223 */ /* 0x000fe20000010031 */
[----:B------:R-:W-:-:S02]  /*12470*/  HADD2.F32 R41, -RZ, R19.H1_H1 ;  /* 0x30000013ff297230 */ /* 0x000fc40000004100 */
[----:B------:R-:W-:-:S03]  /*12480*/  HADD2.F32 R43, -RZ, R25.H1_H1 ;  /* 0x30000019ff2b7230 */ /* 0x000fc60000004100 */
[C---:B------:R-:W-:Y:S02]  /*12490*/  FFMA.FTZ R52, R46.reuse, R41, R7 ;  /* 0x000000292e347223 */ /* 0x040fe40000010007 */
[----:B------:R-:W-:Y:S02]  /*124a0*/  FFMA.FTZ R54, R46, R43, R6 ;  /* 0x0000002b2e367223 */ /* 0x000fe40000010006 */
[----:B------:R-:W1:Y:S01]  /*124b0*/  LDS.64 R6, [UR5+0xb0] ;  /* 0x0000b005ff067984 */ /* 0x000e620008000a00 */
[----:B------:R-:W-:Y:S01]  /*124c0*/  FMUL.FTZ R61, R61, R22 ;  /* 0x000000163d3d7220 */ /* 0x000fe20000410000 */
[----:B------:R-:W-:Y:S01]  /*124d0*/  FMUL.FTZ R60, R60, R21 ;  /* 0x000000153c3c7220 */ /* 0x000fe20000410000 */
[----:B------:R-:W-:Y:S01]  /*124e0*/  FFMA.FTZ R14, R5, R47, R14 ;  /* 0x0000002f050e7223 */ /* 0x000fe2000001000e */
[----:B------:R-:W-:Y:S01]  /*124f0*/  FFMA.FTZ R18, R47, R44, R51 ;  /* 0x0000002c2f127223 */ /* 0x000fe20000010033 */
[----:B------:R-:W-:Y:S02]  /*12500*/  SHF.R.U32.HI R10, RZ, 0x8, R10 ;  /* 0x00000008ff0a7819 */ /* 0x000fe4000001160a */
[----:B------:R-:W-:Y:S01]  /*12510*/  SHF.R.U32.HI R11, RZ, 0x8, R11 ;  /* 0x00000008ff0b7819 */ /* 0x000fe2000001160b */
[----:B------:R-:W-:Y:S01]  /*12520*/  FFMA.FTZ R50, R39, R46, R14 ;  /* 0x0000002e27327223 */ /* 0x000fe2000001000e */
[----:B------:R-:W-:Y:S01]  /*12530*/  F2FP.F16.F32.PACK_AB R61, RZ, R61 ;  /* 0x0000003dff3d723e */ /* 0x000fe200000000ff */
[----:B------:R-:W-:Y:S01]  /*12540*/  FFMA.FTZ R55, R46, R45, R18 ;  /* 0x0000002d2e377223 */ /* 0x000fe20000010012 */
[----:B------:R-:W-:-:S02]  /*12550*/  F2FP.F16.F32.PACK_AB R60, RZ, R60 ;  /* 0x0000003cff3c723e */ /* 0x000fc400000000ff */
[----:B------:R-:W-:Y:S02]  /*12560*/  LOP3.LUT R14, R13, 0xf000f, RZ, 0xc0, !PT ;  /* 0x000f000f0d0e7812 */ /* 0x000fe400078ec0ff */
[----:B------:R-:W-:Y:S02]  /*12570*/  LOP3.LUT R18, R12, 0xf000f, RZ, 0xc0, !PT ;  /* 0x000f000f0c127812 */ /* 0x000fe400078ec0ff */
[----:B------:R-:W-:Y:S02]  /*12580*/  LOP3.LUT R19, R10, 0xf000f, RZ, 0xc0, !PT ;  /* 0x000f000f0a137812 */ /* 0x000fe400078ec0ff */
[----:B------:R-:W-:Y:S02]  /*12590*/  LOP3.LUT R25, R11, 0xf000f, RZ, 0xc0, !PT ;  /* 0x000f000f0b197812 */ /* 0x000fe400078ec0ff */
[----:B------:R-:W-:Y:S02]  /*125a0*/  PRMT R61, R61, 0x5410, R60 ;  /* 0x000054103d3d7816 */ /* 0x000fe4000000003c */
[----:B------:R-:W-:-:S02]  /*125b0*/  LOP3.LUT R14, R14, 0x64006400, RZ, 0xfc, !PT ;  /* 0x640064000e0e7812 */ /* 0x000fc400078efcff */
[----:B------:R-:W-:Y:S02]  /*125c0*/  LOP3.LUT R18, R18, 0x64006400, RZ, 0xfc, !PT ;  /* 0x6400640012127812 */ /* 0x000fe400078efcff */
[----:B------:R-:W-:Y:S02]  /*125d0*/  LOP3.LUT R19, R19, 0x64006400, RZ, 0xfc, !PT ;  /* 0x6400640013137812 */ /* 0x000fe400078efcff */
[----:B------:R-:W-:Y:S02]  /*125e0*/  LOP3.LUT R25, R25, 0x64006400, RZ, 0xfc, !PT ;  /* 0x6400640019197812 */ /* 0x000fe400078efcff */
[----:B------:R-:W-:Y:S01]  /*125f0*/  LOP3.LUT R12, R12, 0xf000f0, RZ, 0xc0, !PT ;  /* 0x00f000f00c0c7812 */ /* 0x000fe200078ec0ff */
[----:B------:R-:W-:Y:S02]  /*12600*/  HADD2 R30, R61, R30 ;  /* 0x0000001e3d1e7230 */ /* 0x000fe40000000000 */
[----:B0-----:R-:W-:Y:S02]  /*12610*/  HADD2.F32 R51, -RZ, R8.H0_H0 ;  /* 0x20000008ff337230 */ /* 0x001fe40000004100 */
[----:B------:R-:W-:-:S02]  /*12620*/  HADD2 R14, R14, -1032, -1032 ;  /* 0xe408e4080e0e7430 */ /* 0x000fc40000000000 */
[----:B------:R-:W-:Y:S02]  /*12630*/  HADD2.F32 R57, -RZ, R8.H1_H1 ;  /* 0x30000008ff397230 */ /* 0x000fe40000004100 */
[----:B------:R-:W-:Y:S02]  /*12640*/  HADD2 R18, R18, -1032, -1032 ;  /* 0xe408e40812127430 */ /* 0x000fe40000000000 */
[--C-:B------:R-:W-:Y:S02]  /*12650*/  HADD2.F32 R61, -RZ, R9.reuse.H0_H0 ;  /* 0x20000009ff3d7230 */ /* 0x100fe40000004100 */
[----:B------:R-:W-:Y:S02]  /*12660*/  HADD2 R19, R19, -1032, -1032 ;  /* 0xe408e40813137430 */ /* 0x000fe40000000000 */
[----:B------:R-:W-:Y:S02]  /*12670*/  HADD2.F32 R62, -RZ, R9.H1_H1 ;  /* 0x30000009ff3e7230 */ /* 0x000fe40000004100 */
[----:B------:R-:W-:Y:S01]  /*12680*/  HADD2 R53, R25, -1032, -1032 ;  /* 0xe408e40819357430 */ /* 0x000fe20000000000 */
[----:B------:R-:W-:-:S02]  /*12690*/  LOP3.LUT R10, R10, 0xf000f0, RZ, 0xc0, !PT ;  /* 0x00f000f00a0a7812 */ /* 0x000fc400078ec0ff */
[----:B------:R-:W-:Y:S02]  /*126a0*/  LOP3.LUT R8, R11, 0xf000f0, RZ, 0xc0, !PT ;  /* 0x00f000f00b087812 */ /* 0x000fe400078ec0ff */
[----:B------:R-:W-:Y:S01]  /*126b0*/  LOP3.LUT R9, R12, 0x64006400, RZ, 0xfc, !PT ;  /* 0x640064000c097812 */ /* 0x000fe200078efcff */
[----:B------:R-:W-:Y:S01]  /*126c0*/  HADD2.F32 R49, -RZ, R14.H0_H0 ;  /* 0x2000000eff317230 */ /* 0x000fe20000004100 */
[----:B------:R-:W-:Y:S01]  /*126d0*/  LOP3.LUT R11, R10, 0x64006400, RZ, 0xfc, !PT ;  /* 0x640064000a0b7812 */ /* 0x000fe200078efcff */
[--C-:B------:R-:W-:Y:S01]  /*126e0*/  HADD2.F32 R48, -RZ, R18.reuse.H0_H0 ;  /* 0x20000012ff307230 */ /* 0x100fe20000004100 */
[----:B------:R-:W-:Y:S01]  /*126f0*/  LOP3.LUT R25, R8, 0x64006400, RZ, 0xfc, !PT ;  /* 0x6400640008197812 */ /* 0x000fe200078efcff */
[----:B------:R-:W-:Y:S02]  /*12700*/  HADD2.F32 R47, -RZ, R19.H0_H0 ;  /* 0x20000013ff2f7230 */ /* 0x000fe40000004100 */
[-C--:B------:R-:W-:Y:S02]  /*12710*/  HFMA2 R10, R9, R20.reuse.H0_H0, -72, -72 ;  /* 0xd480d480090a7431 */ /* 0x080fe40000040014 */
[----:B------:R-:W-:Y:S01]  /*12720*/  HADD2.F32 R46, -RZ, R53.H0_H0 ;  /* 0x20000035ff2e7230 */ /* 0x000fe20000004100 */
[----:B------:R-:W0:Y:S01]  /*12730*/  LDS.64 R8, [UR5+0xb8] ;  /* 0x0000b805ff087984 */ /* 0x000e220008000a00 */
[----:B------:R-:W-:Y:S01]  /*12740*/  LOP3.LUT R13, R13, 0xf000f0, RZ, 0xc0, !PT ;  /* 0x00f000f00d0d7812 */ /* 0x000fe200078ec0ff */
[----:B------:R-:W-:Y:S01]  /*12750*/  FFMA.FTZ R59, R49, R51, R50 ;  /* 0x00000033313b7223 */ /* 0x000fe20000010032 */
[C---:B------:R-:W-:Y:S01]  /*12760*/  FFMA.FTZ R58, R51.reuse, R48, R52 ;  /* 0x00000030333a7223 */ /* 0x040fe20000010034 */
[C---:B------:R-:W-:Y:S01]  /*12770*/  FFMA.FTZ R63, R51.reuse, R47, R54 ;  /* 0x0000002f333f7223 */ /* 0x040fe20000010036 */
[----:B------:R-:W-:Y:S01]  /*12780*/  FFMA.FTZ R65, R51, R46, R55 ;  /* 0x0000002e33417223 */ /* 0x000fe20000010037 */
[----:B------:R-:W-:Y:S01]  /*12790*/  HADD2.F32 R51, -RZ, R18.H1_H1 ;  /* 0x30000012ff337230 */ /* 0x000fe20000004100 */
[----:B------:R-:W-:Y:S01]  /*127a0*/  LOP3.LUT R13, R13, 0x64006400, RZ, 0xfc, !PT ;  /* 0x640064000d0d7812 */ /* 0x000fe200078efcff */
[----:B------:R-:W-:-:S02]  /*127b0*/  HFMA2 R11, R11, R20.H0_H0, -72, -72 ;  /* 0xd480d4800b0b7431 */ /* 0x000fc40000040014 */
[----:B------:R-:W-:Y:S01]  /*127c0*/  HADD2.F32 R52, -RZ, R19.H1_H1 ;  /* 0x30000013ff347230 */ /* 0x000fe20000004100 */
[----:B------:R-:W-:Y:S01]  /*127d0*/  HFMA2.MMA R29, R56, 1, 1, R29 ;  /* 0x3c003c00381d7835 */ /* 0x000fe2000000001d */
[----:B------:R-:W-:Y:S02]  /*127e0*/  HADD2.F32 R50, -RZ, R14.H1_H1 ;  /* 0x3000000eff327230 */ /* 0x000fe40000004100 */
[----:B------:R-:W-:Y:S01]  /*127f0*/  FFMA.FTZ R58, R57, R51, R58 ;  /* 0x00000033393a7223 */ /* 0x000fe2000001003a */
[----:B------:R-:W-:Y:S02]  /*12800*/  HADD2.F32 R54, -RZ, R10.H0_H0 ;  /* 0x2000000aff367230 */ /* 0x000fe40000004100 */
[-C--:B------:R-:W-:Y:S02]  /*12810*/  HFMA2 R13, R13, R20.reuse.H0_H0, -72, -72 ;  /* 0xd480d4800d0d7431 */ /* 0x080fe40000040014 */
[----:B------:R-:W-:Y:S02]  /*12820*/  HADD2.F32 R56, -RZ, R53.H1_H1 ;  /* 0x30000035ff387230 */ /* 0x000fe40000004100 */
[----:B------:R-:W-:-:S02]  /*12830*/  HFMA2 R25, R25, R20.H0_H0, -72, -72 ;  /* 0xd480d48019197431 */ /* 0x000fc40000040014 */
[--C-:B------:R-:W-:Y:S02]  /*12840*/  HADD2.F32 R53, -RZ, R11.reuse.H0_H0 ;  /* 0x2000000bff357230 */ /* 0x100fe40000004100 */
[----:B------:R-:W-:Y:S01]  /*12850*/  FFMA.FTZ R14, R57, R52, R63 ;  /* 0x00000034390e7223 */ /* 0x000fe2000001003f */
[----:B------:R-:W-:Y:S01]  /*12860*/  FFMA.FTZ R12, R50, R57, R59 ;  /* 0x00000039320c7223 */ /* 0x000fe2000001003b */
[----:B------:R-:W-:Y:S01]  /*12870*/  FFMA.FTZ R19, R61, R54, R58 ;  /* 0x000000363d137223 */ /* 0x000fe2000001003a */
[----:B------:R-:W-:Y:S02]  /*12880*/  HADD2.F32 R58, -RZ, R10.H1_H1 ;  /* 0x3000000aff3a7230 */ /* 0x000fe40000004100 */
[----:B------:R-:W-:Y:S01]  /*12890*/  FMUL.FTZ R68, R68, R23 ;  /* 0x0000001744447220 */ /* 0x000fe20000410000 */
[----:B------:R-:W-:Y:S02]  /*128a0*/  HADD2.F32 R59, -RZ, R11.H1_H1 ;  /* 0x3000000bff3b7230 */ /* 0x000fe40000004100 */
[----:B------:R-:W-:Y:S01]  /*128b0*/  FMUL.FTZ R66, R66, R15 ;  /* 0x0000000f42427220 */ /* 0x000fe20000410000 */
[----:B------:R-:W-:-:S02]  /*128c0*/  HADD2.F32 R55, -RZ, R13.H0_H0 ;  /* 0x2000000dff377230 */ /* 0x000fc40000004100 */
[----:B------:R-:W-:Y:S01]  /*128d0*/  FFMA.FTZ R64, R61, R53, R14 ;  /* 0x000000353d407223 */ /* 0x000fe2000001000e */
[--C-:B------:R-:W-:Y:S01]  /*128e0*/  HADD2.F32 R20, -RZ, R25.reuse.H0_H0 ;  /* 0x20000019ff147230 */ /* 0x100fe20000004100 */
[----:B------:R-:W2:Y:S01]  /*128f0*/  LDS.64 R10, [UR5+0x130] ;  /* 0x00013005ff0a7984 */ /* 0x000ea20008000a00 */
[----:B------:R-:W-:Y:S02]  /*12900*/  HADD2.F32 R60, -RZ, R25.H1_H1 ;  /* 0x30000019ff3c7230 */ /* 0x000fe40000004100 */
[----:B------:R-:W-:Y:S01]  /*12910*/  FFMA.FTZ R65, R57, R56, R65 ;  /* 0x0000003839417223 */ /* 0x000fe20000010041 */
[--C-:B-1----:R-:W-:Y:S02]  /*12920*/  HADD2.F32 R25, -RZ, R6.reuse.H0_H0 ;  /* 0x20000006ff197230 */ /* 0x102fe40000004100 */
[C---:B------:R-:W-:Y:S01]  /*12930*/  FFMA.FTZ R14, R62.reuse, R58, R19 ;  /* 0x0000003a3e0e7223 */ /* 0x040fe20000010013 */
[----:B------:R-:W-:Y:S02]  /*12940*/  HADD2.F32 R57, -RZ, R13.H1_H1 ;  /* 0x3000000dff397230 */ /* 0x000fe40000004100 */
[----:B------:R-:W-:Y:S01]  /*12950*/  FFMA.FTZ R13, R62, R59, R64 ;  /* 0x0000003b3e0d7223 */ /* 0x000fe20000010040 */
[----:B------:R-:W-:Y:S01]  /*12960*/  F2FP.F16.F32.PACK_AB R68, RZ, R68 ;  /* 0x00000044ff44723e */ /* 0x000fe200000000ff */
[----:B------:R-:W-:Y:S01]  /*12970*/  FFMA.FTZ R12, R55, R61, R12 ;  /* 0x0000003d370c7223 */ /* 0x000fe2000001000c */
[----:B------:R-:W-:Y:S01]  /*12980*/  F2FP.F16.F32.PACK_AB R66, RZ, R66 ;  /* 0x00000042ff42723e */ /* 0x000fe200000000ff */
[----:B------:R-:W-:-:S02]  /*12990*/  HADD2.F32 R6, -RZ, R6.H1_H1 ;  /* 0x30000006ff067230 */ /* 0x000fc40000004100 */
[----:B------:R-:W-:Y:S01]  /*129a0*/  FFMA.FTZ R65, R61, R20, R65 ;  /* 0x000000143d417223 */ /* 0x000fe20000010041 */
[--C-:B------:R-:W-:Y:S02]  /*129b0*/  HADD2.F32 R19, -RZ, R7.reuse.H0_H0 ;  /* 0x20000007ff137230 */ /* 0x100fe40000004100 */
[----:B------:R-:W-:Y:S02]  /*129c0*/  HADD2.F32 R64, -RZ, R7.H1_H1 ;  /* 0x30000007ff407230 */ /* 0x000fe40000004100 */
[-C--:B------:R-:W-:Y:S01]  /*129d0*/  FFMA.FTZ R7, R2, R25.reuse, RZ ;  /* 0x0000001902077223 */ /* 0x080fe200000100ff */
[----:B------:R-:W-:Y:S01]  /*129e0*/  PRMT R68, R68, 0x5410, R66 ;  /* 0x0000541044447816 */ /* 0x000fe20000000042 */
[----:B------:R-:W-:Y:S01]  /*129f0*/  FFMA.FTZ R18, R57, R62, R12 ;  /* 0x0000003e39127223 */ /* 0x000fe2000001000c */
[----:B------:R-:W-:Y:S01]  /*12a00*/  FFMA.FTZ R12, R62, R60, R65 ;  /* 0x0000003c3e0c7223 */ /* 0x000fe20000010041 */
[-C--:B------:R-:W-:Y:S01]  /*12a10*/  FFMA.FTZ R66, R3, R25.reuse, RZ ;  /* 0x0000001903427223 */ /* 0x080fe200000100ff */
[-C--:B------:R-:W-:Y:S01]  /*12a20*/  FFMA.FTZ R7, R36, R6.reuse, R7 ;  /* 0x0000000624077223 */ /* 0x080fe20000010007 */
[-C--:B------:R-:W-:Y:S01]  /*12a30*/  FFMA.FTZ R62, R0, R25.reuse, RZ ;  /* 0x00000019003e7223 */ /* 0x080fe200000100ff */
[----:B------:R-:W-:Y:S01]  /*12a40*/  FFMA.FTZ R61, R4, R25, RZ ;  /* 0x00000019043d7223 */ /* 0x000fe200000100ff */
[-C--:B------:R-:W-:Y:S01]  /*12a50*/  FFMA.FTZ R25, R37, R6.reuse, R66 ;  /* 0x0000000625197223 */ /* 0x080fe20000010042 */
[----:B------:R-:W-:Y:S01]  /*12a60*/  FFMA.FTZ R66, R40, R19, R7 ;  /* 0x0000001328427223 */ /* 0x000fe20000010007 */
[-C--:B------:R-:W-:Y:S01]  /*12a70*/  FFMA.FTZ R62, R35, R6.reuse, R62 ;  /* 0x00000006233e7223 */ /* 0x080fe2000001003e */
[----:B------:R-:W-:-:S02]  /*12a80*/  FFMA.FTZ R61, R38, R6, R61 ;  /* 0x00000006263d7223 */ /* 0x000fc4000001003d */
[----:B------:R-:W1:Y:S01]  /*12a90*/  LDS.64 R6, [UR5+0x138] ;  /* 0x00013805ff067984 */ /* 0x000e620008000a00 */
[-C--:B------:R-:W-:Y:S01]  /*12aa0*/  FFMA.FTZ R62, R5, R19.reuse, R62 ;  /* 0x00000013053e7223 */ /* 0x080fe2000001003e */
[----:B------:R-:W-:Y:S01]  /*12ab0*/  HFMA2.MMA R26, R68, 1, 1, R26 ;  /* 0x3c003c00441a7835 */ /* 0x000fe2000000001a */
[-C--:B------:R-:W-:Y:S01]  /*12ac0*/  FFMA.FTZ R68, R42, R19.reuse, R25 ;  /* 0x000000132a447223 */ /* 0x080fe20000010019 */
[----:B------:R-:W-:Y:S01]  /*12ad0*/  FFMA.FTZ R70, R44, R19, R61 ;  /* 0x000000132c467223 */ /* 0x000fe2000001003d */
[--C-:B0-----:R-:W-:Y:S02]  /*12ae0*/  HADD2.F32 R19, -RZ, R8.reuse.H0_H0 ;  /* 0x20000008ff137230 */ /* 0x101fe40000004100 */
        /* <DEDUP_REMOVED lines=14> */
[----:B--2---:R-:W-:-:S02]  /*12bd0*/  HADD2.F32 R19, -RZ, R10.H0_H0 ;  /* 0x2000000aff137230 */ /* 0x004fc40000004100 */
[-C--:B------:R-:W-:Y:S01]  /*12be0*/  FFMA.FTZ R9, R54, R61.reuse, R9 ;  /* 0x0000003d36097223 */ /* 0x080fe20000010009 */
[----:B------:R-:W-:Y:S01]  /*12bf0*/  FFMA.FTZ R66, R53, R61, R62 ;  /* 0x0000003d35427223 */ /* 0x000fe2000001003e */
[----:B------:R-:W-:Y:S01]  /*12c00*/  FFMA.FTZ R67, R56, R25, R67 ;  /* 0x0000001938437223 */ /* 0x000fe20000010043 */
[----:B------:R-:W-:Y:S02]  /*12c10*/  HADD2.F32 R10, -RZ, R10.H1_H1 ;  /* 0x3000000aff0a7230 */ /* 0x000fe40000004100 */
[-C--:B------:R-:W-:Y:S01]  /*12c20*/  FFMA.FTZ R62, R58, R63.reuse, R9 ;  /* 0x0000003f3a3e7223 */ /* 0x080fe20000010009 */
[----:B------:R-:W-:Y:S01]  /*12c30*/  FFMA.FTZ R9, R59, R63, R66 ;  /* 0x0000003f3b097223 */ /* 0x000fe20000010042 */
[--C-:B------:R-:W-:Y:S02]  /*12c40*/  HADD2.F32 R25, -RZ, R11.reuse.H0_H0 ;  /* 0x2000000bff197230 */ /* 0x100fe40000004100 */
[----:B------:R-:W-:Y:S01]  /*12c50*/  FFMA.FTZ R66, R0, R19, RZ ;  /* 0x0000001300427223 */ /* 0x000fe200000100ff */
[----:B------:R-:W-:-:S02]  /*12c60*/  HADD2.F32 R68, -RZ, R11.H1_H1 ;  /* 0x3000000bff447230 */ /* 0x000fc40000004100 */
[----:B------:R-:W-:Y:S01]  /*12c70*/  FFMA.FTZ R11, R2, R19, RZ ;  /* 0x00000013020b7223 */ /* 0x000fe200000100ff */
        /* <DEDUP_REMOVED lines=12> */
[-C--:B------:R-:W-:Y:S01]  /*12d40*/  FFMA.FTZ R66, R39, R68.reuse, R66 ;  /* 0x0000004427427223 */ /* 0x080fe20000010042 */
[----:B------:R-:W-:Y:S01]  /*12d50*/  FFMA.FTZ R70, R42, R25, R19 ;  /* 0x000000192a467223 */ /* 0x000fe20000010013 */
[-C--:B------:R-:W-:Y:S01]  /*12d60*/  FFMA.FTZ R61, R41, R68.reuse, R10 ;  /* 0x00000044293d7223 */ /* 0x080fe2000001000a */
[----:B------:R-:W-:Y:S02]  /*12d70*/  HADD2.F32 R19, -RZ, R6.H1_H1 ;  /* 0x30000006ff137230 */ /* 0x000fe40000004100 */
[--C-:B------:R-:W-:Y:S02]  /*12d80*/  HADD2.F32 R25, -RZ, R7.reuse.H0_H0 ;  /* 0x20000007ff197230 */ /* 0x100fe40000004100 */
[----:B------:R-:W-:Y:S02]  /*12d90*/  HADD2.F32 R10, -RZ, R7.H1_H1 ;  /* 0x30000007ff0a7230 */ /* 0x000fe40000004100 */
[-C--:B------:R-:W-:Y:S01]  /*12da0*/  FFMA.FTZ R7, R49, R11.reuse, R66 ;  /* 0x0000000b31077223 */ /* 0x080fe20000010042 */
[----:B------:R-:W-:Y:S01]  /*12db0*/  FFMA.FTZ R70, R43, R68, R70 ;  /* 0x000000442b467223 */ /* 0x000fe20000010046 */
[----:B------:R-:W-:-:S02]  /*12dc0*/  FFMA.FTZ R66, R48, R11, R61 ;  /* 0x0000000b30427223 */ /* 0x000fc4000001003d */
[----:B------:R-:W-:Y:S01]  /*12dd0*/  FFMA.FTZ R6, R50, R19, R7 ;  /* 0x0000001332067223 */ /* 0x000fe20000010007 */
[----:B------:R-:W-:Y:S01]  /*12de0*/  FFMA.FTZ R61, R47, R11, R70 ;  /* 0x0000000b2f3d7223 */ /* 0x000fe20000010046 */
[----:B------:R-:W-:Y:S02]  /*12df0*/  FFMA.FTZ R7, R51, R19, R66 ;  /* 0x0000001333077223 */ /* 0x000fe40000010042 */
[----:B------:R-:W-:Y:S01]  /*12e00*/  FFMA.FTZ R6, R55, R25, R6 ;  /* 0x0000001937067223 */ /* 0x000fe20000010006 */
        /* <DEDUP_REMOVED lines=8> */
[----:B------:R-:W0:Y:S01]  /*12e90*/  LDS.64 R6, [UR5+0x1b0] ;  /* 0x0001b005ff067984 */ /* 0x000e220008000a00 */
[----:B------:R-:W-:Y:S01]  /*12ea0*/  FFMA.FTZ R63, R46, R11, R63 ;  /* 0x0000000b2e3f7223 */ /* 0x000fe2000001003f */
[----:B------:R-:W-:Y:S01]  /*12eb0*/  FMUL.FTZ R18, R18, R23 ;  /* 0x0000001712127220 */ /* 0x000fe20000410000 */
[----:B------:R-:W-:Y:S02]  /*12ec0*/  FMUL.FTZ R14, R14, R15 ;  /* 0x0000000f0e0e7220 */ /* 0x000fe40000410000 */
[----:B------:R-:W-:Y:S02]  /*12ed0*/  FFMA.FTZ R63, R56, R19, R63 ;  /* 0x00000013383f7223 */ /* 0x000fe4000001003f */
[----:B------:R-:W-:Y:S02]  /*12ee0*/  F2FP.F16.F32.PACK_AB R18, RZ, R18 ;  /* 0x00000012ff12723e */ /* 0x000fe400000000ff */
[----:B------:R-:W-:Y:S01]  /*12ef0*/  FFMA.FTZ R63, R20, R25, R63 ;  /* 0x00000019143f7223 */ /* 0x000fe2000001003f */
[----:B------:R-:W-:Y:S01]  /*12f00*/  F2FP.F16.F32.PACK_AB R14, RZ, R14 ;  /* 0x0000000eff0e723e */ /* 0x000fe200000000ff */
[----:B------:R-:W-:Y:S01]  /*12f10*/  FFMA.FTZ R11, R59, R10, R70 ;  /* 0x0000000a3b0b7223 */ /* 0x000fe20000010046 */
[----:B------:R-:W-:Y:S01]  /*12f20*/  FMUL.FTZ R9, R9, R22 ;  /* 0x0000001609097220 */ /* 0x000fe20000410000 */
[----:B------:R-:W-:Y:S01]  /*12f30*/  FFMA.FTZ R10, R60, R10, R63 ;  /* 0x0000000a3c0a7223 */ /* 0x000fe2000001003f */
[----:B------:R-:W-:Y:S01]  /*12f40*/  FMUL.FTZ R8, R8, R21 ;  /* 0x0000001508087220 */ /* 0x000fe20000410000 */
[----:B------:R-:W-:Y:S01]  /*12f50*/  PRMT R18, R18, 0x5410, R14 ;  /* 0x0000541012127816 */ /* 0x000fe2000000000e */
[----:B------:R-:W-:Y:S01]  /*12f60*/  FMUL.FTZ R66, R66, R23 ;  /* 0x0000001742427220 */ /* 0x000fe20000410000 */
[----:B------:R-:W-:Y:S01]  /*12f70*/  FMUL.FTZ R68, R68, R15 ;  /* 0x0000000f44447220 */ /* 0x000fe20000410000 */
[----:B------:R-:W-:Y:S01]  /*12f80*/  FMUL.FTZ R11, R11, R22 ;  /* 0x000000160b0b7220 */ /* 0x000fe20000410000 */
[----:B------:R-:W-:Y:S01]  /*12f90*/  FMUL.FTZ R10, R10, R21 ;  /* 0x000000150a0a7220 */ /* 0x000fe20000410000 */
[----:B------:R-:W-:-:S02]  /*12fa0*/  F2FP.F16.F32.PACK_AB R9, RZ, R9 ;  /* 0x00000009ff09723e */ /* 0x000fc400000000ff */
[----:B------:R-:W-:Y:S01]  /*12fb0*/  F2FP.F16.F32.PACK_AB R8, RZ, R8 ;  /* 0x00000008ff08723e */ /* 0x000fe200000000ff */
[----:B------:R-:W-:Y:S01]  /*12fc0*/  HFMA2.MMA R14, R18, 1, 1, R33 ;  /* 0x3c003c00120e7835 */ /* 0x000fe20000000021 */
[----:B------:R-:W-:Y:S01]  /*12fd0*/  F2FP.F16.F32.PACK_AB R66, RZ, R66 ;  /* 0x00000042ff42723e */ /* 0x000fe200000000ff */
[----:B------:R-:W-:Y:S01]  /*12fe0*/  FMUL.FTZ R64, R64, R23 ;  /* 0x0000001740407220 */ /* 0x000fe20000410000 */
[----:B------:R-:W-:Y:S01]  /*12ff0*/  F2FP.F16.F32.PACK_AB R68, RZ, R68 ;  /* 0x00000044ff44723e */ /* 0x000fe200000000ff */
[----:B------:R-:W-:Y:S01]  /*13000*/  FMUL.FTZ R62, R62, R15 ;  /* 0x0000000f3e3e7220 */ /* 0x000fe20000410000 */
[----:B------:R-:W1:Y:S01]  /*13010*/  LDS.64 R18, [UR5+0x230] ;  /* 0x00023005ff127984 */ /* 0x000e620008000a00 */
[----:B------:R-:W-:Y:S02]  /*13020*/  F2FP.F16.F32.PACK_AB R11, RZ, R11 ;  /* 0x0000000bff0b723e */ /* 0x000fe400000000ff */
[----:B------:R-:W-:Y:S02]  /*13030*/  F2FP.F16.F32.PACK_AB R10, RZ, R10 ;  /* 0x0000000aff0a723e */ /* 0x000fe400000000ff */
[----:B------:R-:W-:-:S02]  /*13040*/  PRMT R9, R9, 0x5410, R8 ;  /* 0x0000541009097816 */ /* 0x000fc40000000008 */
[----:B------:R-:W-:Y:S01]  /*13050*/  PRMT R66, R66, 0x5410, R68 ;  /* 0x0000541042427816 */ /* 0x000fe20000000044 */
[----:B------:R-:W-:Y:S01]  /*13060*/  FMUL.FTZ R13, R13, R22 ;  /* 0x000000160d0d7220 */ /* 0x000fe20000410000 */
[----:B------:R-:W-:Y:S01]  /*13070*/  FMUL.FTZ R12, R12, R21 ;  /* 0x000000150c0c7220 */ /* 0x000fe20000410000 */
[----:B------:R-:W-:Y:S02]  /*13080*/  F2FP.F16.F32.PACK_AB R64, RZ, R64 ;  /* 0x00000040ff40723e */ /* 0x000fe400000000ff */
[----:B------:R-:W-:Y:S02]  /*13090*/  F2FP.F16.F32.PACK_AB R62, RZ, R62 ;  /* 0x0000003eff3e723e */ /* 0x000fe400000000ff */
[----:B------:R-:W-:Y:S01]  /*130a0*/  PRMT R8, R11, 0x5410, R10 ;  /* 0x000054100b087816 */ /* 0x000fe2000000000a */
[----:B------:R-:W-:Y:S02]  /*130b0*/  HADD2 R11, R9, R31 ;  /* 0x0000001f090b7230 */ /* 0x000fe40000000000 */
[----:B0-----:R-:W-:Y:S01]  /*130c0*/  HADD2.F32 R31, -RZ, R6.H0_H0 ;  /* 0x20000006ff1f7230 */ /* 0x001fe20000004100 */
[----:B------:R-:W-:Y:S01]  /*130d0*/  PRMT R64, R64, 0x5410, R62 ;  /* 0x0000541040407816 */ /* 0x000fe2000000003e */
[----:B------:R-:W-:Y:S01]  /*130e0*/  HFMA2.MMA R10, R66, 1, 1, R24 ;  /* 0x3c003c00420a7835 */ /* 0x000fe20000000018 */
[----:B------:R-:W-:Y:S01]  /*130f0*/  F2FP.F16.F32.PACK_AB R13, RZ, R13 ;  /* 0x0000000dff0d723e */ /* 0x000fe200000000ff */
[----:B------:R-:W-:Y:S01]  /*13100*/  HADD2 R9, R8, R30 ;  /* 0x0000001e08097230 */ /* 0x000fe20000000000 */
[----:B------:R-:W-:Y:S01]  /*13110*/  F2FP.F16.F32.PACK_AB R12, RZ, R12 ;  /* 0x0000000cff0c723e */ /* 0x000fe200000000ff */
[----:B------:R-:W0:Y:S01]  /*13120*/  LDS.64 R24, [UR5+0x1b8] ;  /* 0x0001b805ff187984 */ /* 0x000e220008000a00 */
[----:B------:R-:W-:-:S02]  /*13130*/  HADD2.F32 R6, -RZ, R6.H1_H1 ;  /* 0x30000006ff067230 */ /* 0x000fc40000004100 */
[--C-:B------:R-:W-:Y:S02]  /*13140*/  HADD2.F32 R33, -RZ, R7.reuse.H0_H0 ;  /* 0x20000007ff217230 */ /* 0x100fe40000004100 */
[----:B------:R-:W-:Y:S02]  /*13150*/  HADD2.F32 R30, -RZ, R7.H1_H1 ;  /* 0x30000007ff1e7230 */ /* 0x000fe40000004100 */
[-C--:B------:R-:W-:Y:S01]  /*13160*/  FFMA.FTZ R7, R2, R31.reuse, RZ ;  /* 0x0000001f02077223 */ /* 0x080fe200000100ff */
[----:B------:R-:W-:Y:S01]  /*13170*/  PRMT R13, R13, 0x5410, R12 ;  /* 0x000054100d0d7816 */ /* 0x000fe2000000000c */
[----:B------:R-:W-:Y:S01]  /*13180*/  HFMA2.MMA R12, R64, 1, 1, R32 ;  /* 0x3c003c00400c7835 */ /* 0x000fe20000000020 */
        /* <DEDUP_REMOVED lines=8> */
[----:B------:R-:W2:Y:S01]  /*13210*/  LDS.64 R6, [UR5+0x238] ;  /* 0x00023805ff067984 */ /* 0x000ea20008000a00 */
[----:B------:R-:W-:Y:S02]  /*13220*/  HADD2 R13, R13, R34 ;  /* 0x000000220d0d7230 */ /* 0x000fe40000000000 */
[-C--:B------:R-:W-:Y:S01]  /*13230*/  FFMA.FTZ R34, R42, R33.reuse, R31 ;  /* 0x000000212a227223 */ /* 0x080fe2000001001f */
[--C-:B-1----:R-:W-:Y:S02]  /*13240*/  HADD2.F32 R31, -RZ, R18.reuse.H0_H0 ;  /* 0x20000012ff1f7230 */ /* 0x102fe40000004100 */
[-C--:B------:R-:W-:Y:S01]  /*13250*/  FFMA.FTZ R8, R5, R33.reuse, R8 ;  /* 0x0000002105087223 */ /* 0x080fe20000010008 */
[----:B------:R-:W-:Y:S01]  /*13260*/  FFMA.FTZ R62, R44, R33, R61 ;  /* 0x000000212c3e7223 */ /* 0x000fe2000001003d */
[----:B------:R-:W-:Y:S02]  /*13270*/  HADD2.F32 R18, -RZ, R18.H1_H1 ;  /* 0x30000012ff127230 */ /* 0x000fe40000004100 */
[-C--:B------:R-:W-:Y:S01]  /*13280*/  FFMA.FTZ R33, R41, R30.reuse, R32 ;  /* 0x0000001e29217223 */ /* 0x080fe20000010020 */
[-C--:B------:R-:W-:Y:S01]  /*13290*/  FFMA.FTZ R8, R39, R30.reuse, R8 ;  /* 0x0000001e27087223 */ /* 0x080fe20000010008 */
[-C--:B------:R-:W-:Y:S01]  /*132a0*/  FFMA.FTZ R34, R43, R30.reuse, R34 ;  /* 0x0000001e2b227223 */ /* 0x080fe20000010022 */
[----:B------:R-:W-:Y:S01]  /*132b0*/  FFMA.FTZ R61, R45, R30, R62 ;  /* 0x0000001e2d3d7223 */ /* 0x000fe2000001003e */
[----:B------:R-:W-:Y:S01]  /*132c0*/  FFMA.FTZ R0, R0, R31, RZ ;  /* 0x0000001f00007223 */ /* 0x000fe200000100ff */
[----:B------:R-:W-:-:S02]  /*132d0*/  HADD2.F32 R63, -RZ, R19.H0_H0 ;  /* 0x20000013ff3f7230 */ /* 0x000fc40000004100 */
[----:B------:R-:W-:Y:S02]  /*132e0*/  HADD2.F32 R30, -RZ, R19.H1_H1 ;  /* 0x30000013ff1e7230 */ /* 0x000fe40000004100 */
[-C--:B------:R-:W-:Y:S01]  /*132f0*/  FFMA.FTZ R19, R2, R31.reuse, RZ ;  /* 0x0000001f02137223 */ /* 0x080fe200000100ff */
[-C--:B------:R-:W-:Y:S01]  /*13300*/  FFMA.FTZ R2, R3, R31.reuse, RZ ;  /* 0x0000001f03027223 */ /* 0x080fe200000100ff */
[----:B------:R-:W-:Y:S01]  /*13310*/  FFMA.FTZ R31, R4, R31, RZ ;  /* 0x0000001f041f7223 */ /* 0x000fe200000100ff */
[-C--:B------:R-:W-:Y:S01]  /*13320*/  FFMA.FTZ R0, R35, R18.reuse, R0 ;  /* 0x0000001223007223 */ /* 0x080fe20000010000 */
[-C--:B------:R-:W-:Y:S01]  /*13330*/  FFMA.FTZ R19, R36, R18.reuse, R19 ;  /* 0x0000001224137223 */ /* 0x080fe20000010013 */
[--C-:B0-----:R-:W-:Y:S02]  /*13340*/  HADD2.F32 R3, -RZ, R24.reuse.H0_H0 ;  /* 0x20000018ff037230 */ /* 0x101fe40000004100 */
        /* <DEDUP_REMOVED lines=9> */
[----:B------:R-:W-:Y:S01]  /*133e0*/  FFMA.FTZ R61, R46, R3, R61 ;  /* 0x000000032e3d7223 */ /* 0x000fe2000001003d */
[--C-:B------:R-:W-:Y:S02]  /*133f0*/  HADD2.F32 R31, -RZ, R25.reuse.H0_H0 ;  /* 0x20000019ff1f7230 */ /* 0x100fe40000004100 */
[-C--:B------:R-:W-:Y:S01]  /*13400*/  FFMA.FTZ R3, R51, R5.reuse, R2 ;  /* 0x0000000533037223 */ /* 0x080fe20000010002 */
[----:B------:R-:W-:Y:S01]  /*13410*/  FFMA.FTZ R18, R39, R30, R0 ;  /* 0x0000001e27127223 */ /* 0x000fe20000010000 */
[-C--:B------:R-:W-:Y:S01]  /*13420*/  FFMA.FTZ R2, R52, R5.reuse, R33 ;  /* 0x0000000534027223 */ /* 0x080fe20000010021 */
[-C--:B------:R-:W-:Y:S01]  /*13430*/  FFMA.FTZ R0, R50, R5.reuse, R19 ;  /* 0x0000000532007223 */ /* 0x080fe20000010013 */
[----:B------:R-:W-:Y:S01]  /*13440*/  FFMA.FTZ R61, R56, R5, R61 ;  /* 0x00000005383d7223 */ /* 0x000fe2000001003d */
[----:B------:R-:W-:Y:S01]  /*13450*/  FFMA.FTZ R42, R42, R63, R37 ;  /* 0x0000003f2a2a7223 */ /* 0x000fe20000010025 */
[----:B------:R-:W-:-:S02]  /*13460*/  HADD2.F32 R25, -RZ, R25.H1_H1 ;  /* 0x30000019ff197230 */ /* 0x000fc40000004100 */
[-C--:B------:R-:W-:Y:S01]  /*13470*/  FFMA.FTZ R41, R41, R30.reuse, R40 ;  /* 0x0000001e29297223 */ /* 0x080fe20000010028 */
[--C-:B--2---:R-:W-:Y:S02]  /*13480*/  HADD2.F32 R5, -RZ, R6.reuse.H0_H0 ;  /* 0x20000006ff057230 */ /* 0x104fe40000004100 */
[-C--:B------:R-:W-:Y:S01]  /*13490*/  FFMA.FTZ R3, R54, R31.reuse, R3 ;  /* 0x0000001f36037223 */ /* 0x080fe20000010003 */
[-C--:B------:R-:W-:Y:S01]  /*134a0*/  FFMA.FTZ R4, R53, R31.reuse, R2 ;  /* 0x0000001f35047223 */ /* 0x080fe20000010002 */
[-C--:B------:R-:W-:Y:S01]  /*134b0*/  FFMA.FTZ R0, R55, R31.reuse, R0 ;  /* 0x0000001f37007223 */ /* 0x080fe20000010000 */
[----:B------:R-:W-:Y:S01]  /*134c0*/  FFMA.FTZ R61, R20, R31, R61 ;  /* 0x0000001f143d7223 */ /* 0x000fe2000001003d */
[-C--:B------:R-:W-:Y:S01]  /*134d0*/  FFMA.FTZ R42, R43, R30.reuse, R42 ;  /* 0x0000001e2b2a7223 */ /* 0x080fe2000001002a */
[----:B------:R-:W-:Y:S01]  /*134e0*/  FFMA.FTZ R45, R45, R30, R44 ;  /* 0x0000001e2d2d7223 */ /* 0x000fe2000001002c */
[----:B------:R-:W-:Y:S02]  /*134f0*/  HADD2.F32 R19, -RZ, R6.H1_H1 ;  /* 0x30000006ff137230 */ /* 0x000fe40000004100 */
[----:B------:R-:W-:Y:S01]  /*13500*/  FFMA.FTZ R2, R58, R25, R3 ;  /* 0x000000193a027223 */ /* 0x000fe20000010003 */
        /* <DEDUP_REMOVED lines=51> */
.L_x_3351:
[----:B------:R-:W-:-:S04]  /*13840*/  ISETP.GE.AND P0, PT, R109, R110, PT ;  /* 0x0000006e6d00720c */ /* 0x000fc80003f06270 */
[----:B------:R-:W-:-:S13]  /*13850*/  ISETP.GE.OR P0, PT, R109, UR13, P0 ;  /* 0x0000000d6d007c0c */ /* 0x000fda0008706670 */
[----:B------:R-:W-:Y:S05]  /*13860*/  @P0 BRA `(.L_x_3353) ;  /* 0x0000002400d80947 */ /* 0x000fea0003800000 */
.L_x_3354:
[----:B------:R-:W-:Y:S01]  /*13870*/  ISETP.NE.AND P0, PT, R109, R102, PT ;  /* 0x000000666d00720c */ /* 0x000fe20003f05270 */
[----:B------:R-:W2:-:S12]  /*13880*/  LDG.E.128.CONSTANT R20, desc[UR8][R44.64] ;  /* 0x000000082c147981 */ /* 0x000e98000c1e9d00 */
[----:B------:R-:W0:Y:S01]  /*13890*/  @!P0 LDC.64 R2, c[0x0][0x248] ;  /* 0x00009200ff028b82 */ /* 0x000e220000000a00 */
[----:B------:R-:W-:-:S05]  /*138a0*/  @!P0 LEA R15, R109, 0x1, 0x1 ;  /* 0x000000016d0f8811 */ /* 0x000fca00078e08ff */
[----:B0-----:R-:W-:-:S06]  /*138b0*/  @!P0 IMAD.WIDE R2, R15, 0x2, R2 ;  /* 0x000000020f028825 */ /* 0x001fcc00078e0202 */
[----:B------:R0:W3:Y:S01]  /*138c0*/  @!P0 LDG.E.U16.CONSTANT R2, desc[UR8][R2.64] ;  /* 0x0000000802028981 */ /* 0x0000e2000c1e9500 */
        /* <DEDUP_REMOVED lines=9> */
[----:B--2---:R-:W-:Y:S02]  /*13960*/  LOP3.LUT R0, R20, 0x70007, RZ, 0xc0, !PT ;  /* 0x0007000714007812 */ /* 0x004fe400078ec0ff */
[--C-:B------:R-:W-:Y:S02]  /*13970*/  SHF.R.U32.HI R37, RZ, 0x6, R20.reuse ;  /* 0x00000006ff257819 */ /* 0x100fe40000011614 */
[----:B0-----:R-:W-:Y:S02]  /*13980*/  SHF.R.U32.HI R3, RZ, 0xf, R20 ;  /* 0x0000000fff037819 */ /* 0x001fe40000011614 */
        /* <DEDUP_REMOVED lines=12> */
[----:B---3--:R-:W-:Y:S02]  /*13a50*/  @!P0 IADD3 R102, R2, R109, RZ ;  /* 0x0000006d02668210 */ /* 0x008fe40007ffe0ff */
[----:B------:R-:W-:-:S02]  /*13a60*/  LOP3.LUT R2, R20, 0x380038, RZ, 0xc0, !PT ;  /* 0x0038003814027812 */ /* 0x000fc400078ec0ff */
[----:B------:R-:W0:Y:S01]  /*13a70*/  LDS.128 R20, [UR5] ;  /* 0x00000005ff147984 */ /* 0x000e220008000c00 */
[----:B------:R-:W-:Y:S02]  /*13a80*/  LOP3.LUT R0, R0, 0x64006400, RZ, 0xfc, !PT ;  /* 0x6400640000007812 */ /* 0x000fe400078efcff */
[C---:B----4-:R-:W-:Y:S02]  /*13a90*/  LOP3.LUT R24, R16.reuse, 0x70007, RZ, 0xc0, !PT ;  /* 0x0007000710187812 */ /* 0x050fe400078ec0ff */
[----:B------:R-:W-:Y:S02]  /*13aa0*/  LOP3.LUT R26, R16, 0x380038, RZ, 0xc0, !PT ;  /* 0x00380038101a7812 */ /* 0x000fe400078ec0ff */
[--C-:B------:R-:W-:Y:S02]  /*13ab0*/  SHF.R.U32.HI R60, RZ, 0x6, R16.reuse ;  /* 0x00000006ff3c7819 */ /* 0x100fe40000011610 */
[----:B------:R-:W-:Y:S02]  /*13ac0*/  SHF.R.U32.HI R16, RZ, 0xe, R16 ;  /* 0x0000000eff107819 */ /* 0x000fe40000011610 */
[----:B------:R-:W-:Y:S01]  /*13ad0*/  LOP3.LUT R3, R3, 0x10001, RZ, 0xc0, !PT ;  /* 0x0001000103037812 */ /* 0x000fe200078ec0ff */
[----:B------:R-:W-:Y:S01]  /*13ae0*/  HADD2 R57, R0, -1028, -1028 ;  /* 0xe404e40400397430 */ /* 0x000fe20000000000 */
[----:B------:R-:W-:-:S02]  /*13af0*/  LOP3.LUT R47, R43, 0x10001, RZ, 0xc0, !PT ;  /* 0x000100012b2f7812 */ /* 0x000fc400078ec0ff */
[----:B------:R-:W-:Y:S02]  /*13b00*/  LOP3.LUT R32, R32, 0x64006400, RZ, 0xfc, !PT ;  /* 0x6400640020207812 */ /* 0x000fe400078efcff */
[----:B------:R-:W-:Y:S02]  /*13b10*/  LOP3.LUT R33, R33, 0x64006400, RZ, 0xfc, !PT ;  /* 0x6400640021217812 */ /* 0x000fe400078efcff */
[----:B------:R-:W-:Y:S02]  /*13b20*/  LOP3.LUT R34, R34, 0x64006400, RZ, 0xfc, !PT ;  /* 0x6400640022227812 */ /* 0x000fe400078efcff */
[----:B------:R-:W-:Y:S02]  /*13b30*/  LOP3.LUT R35, R35, 0x64006400, RZ, 0xfc, !PT ;  /* 0x6400640023237812 */ /* 0x000fe400078efcff */
[----:B------:R-:W-:Y:S02]  /*13b40*/  LOP3.LUT R43, R3, 0x20002, R16, 0xf8, !PT ;  /* 0x00020002032b7812 */ /* 0x000fe400078ef810 */
[----:B------:R-:W-:Y:S01]  /*13b50*/  LOP3.LUT R3, R2, 0x64006400, RZ, 0xfc, !PT ;  /* 0x6400640002037812 */ /* 0x000fe200078efcff */
[----:B------:R-:W-:-:S02]  /*13b60*/  HADD2 R53, R32, -1028, -1028 ;  /* 0xe404e40420357430 */ /* 0x000fc40000000000 */
[-C--:B------:R-:W-:Y:S02]  /*13b70*/  HFMA2 R51, R33, R70.reuse.H0_H0, -132, -132 ;  /* 0xd820d82021337431 */ /* 0x080fe40000040046 */
[----:B------:R-:W-:Y:S02]  /*13b80*/  HADD2 R50, R34, -1028, -1028 ;  /* 0xe404e40422327430 */ /* 0x000fe40000000000 */
[-C--:B------:R-:W-:Y:S02]  /*13b90*/  HFMA2 R54, R35, R70.reuse.H0_H0, -132, -132 ;  /* 0xd820d82023367431 */ /* 0x080fe40000040046 */
[----:B------:R-:W1:Y:S01]  /*13ba0*/  LDS.128 R32, [UR5+0x10] ;  /* 0x00001005ff207984 */ /* 0x000e620008000c00 */
[----:B------:R-:W-:Y:S01]  /*13bb0*/  HFMA2 R52, R3, R70.H0_H0, -132, -132 ;  /* 0xd820d82003347431 */ /* 0x000fe20000040046 */
[----:B------:R-:W-:Y:S01]  /*13bc0*/  LOP3.LUT R4, R4, 0x64006400, RZ, 0xfc, !PT ;  /* 0x6400640004047812 */ /* 0x000fe200078efcff */
[----:B0-----:R-:W-:Y:S01]  /*13bd0*/  HFMA2.MMA R0, R57, R20, RZ ;  /* 0x0000001439007235 */ /* 0x001fe200000000ff */
[----:B------:R-:W-:-:S03]  /*13be0*/  LOP3.LUT R15, R15, 0x64006400, RZ, 0xfc, !PT ;  /* 0x640064000f0f7812 */ /* 0x000fc600078efcff */
[----:B------:R-:W-:Y:S01]  /*13bf0*/  HADD2 R56, R4, -1028, -1028 ;  /* 0xe404e40404387430 */ /* 0x000fe20000000000 */
[C---:B------:R-:W-:Y:S01]  /*13c00*/  LOP3.LUT R25, R17.reuse, 0x70007, RZ, 0xc0, !PT ;  /* 0x0007000711197812 */ /* 0x040fe200078ec0ff */
[----:B------:R-:W-:Y:S01]  /*13c10*/  HFMA2.MMA R3, R53, R20, RZ ;  /* 0x0000001435037235 */ /* 0x000fe200000000ff */
[----:B------:R-:W-:Y:S01]  /*13c20*/  LOP3.LUT R27, R17, 0x380038, RZ, 0xc0, !PT ;  /* 0x00380038111b7812 */ /* 0x000fe200078ec0ff */
[----:B------:R-:W-:Y:S01]  /*13c30*/  HFMA2 R59, R15, R70.H0_H0, -132, -132 ;  /* 0xd820d8200f3b7431 */ /* 0x000fe20000040046 */
[--C-:B------:R-:W-:Y:S01]  /*13c40*/  SHF.R.U32.HI R58, RZ, 0x6, R17.reuse ;  /* 0x00000006ff3a7819 */ /* 0x100fe20000011611 */
[----:B------:R-:W-:Y:S01]  /*13c50*/  HFMA2.MMA R63, R52, R21, R0 ;  /* 0x00000015343f7235 */ /* 0x000fe20000000000 */
[----:B------:R-:W-:Y:S02]  /*13c60*/  SHF.R.U32.HI R41, RZ, 0xe, R17 ;  /* 0x0000000eff297819 */ /* 0x000fe40000011611 */
[----:B------:R-:W-:Y:S02]  /*13c70*/  LOP3.LUT R0, R37, 0x70007, RZ, 0xc0, !PT ;  /* 0x0007000725007812 */ /* 0x000fe400078ec0ff */
[----:B------:R-:W-:-:S02]  /*13c80*/  LOP3.LUT R17, R18, 0x70007, RZ, 0xc0, !PT ;  /* 0x0007000712117812 */ /* 0x000fc400078ec0ff */
[----:B------:R-:W-:Y:S02]  /*13c90*/  LOP3.LUT R44, R18, 0x380038, RZ, 0xc0, !PT ;  /* 0x00380038122c7812 */ /* 0x000fe400078ec0ff */
[--C-:B------:R-:W-:Y:S02]  /*13ca0*/  SHF.R.U32.HI R61, RZ, 0x6, R18.reuse ;  /* 0x00000006ff3d7819 */ /* 0x100fe40000011612 */
[----:B------:R-:W-:Y:S02]  /*13cb0*/  SHF.R.U32.HI R46, RZ, 0xe, R18 ;  /* 0x0000000eff2e7819 */ /* 0x000fe40000011612 */
[----:B------:R-:W-:Y:S01]  /*13cc0*/  LOP3.LUT R15, R38, 0x70007, RZ, 0xc0, !PT ;  /* 0x00070007260f7812 */ /* 0x000fe200078ec0ff */
[----:B------:R-:W-:Y:S01]  /*13cd0*/  HFMA2 R2, R56, R20, RZ.H0_H0 ;  /* 0x0000001438027231 */ /* 0x000fe200000400ff */
[C---:B------:R-:W-:Y:S02]  /*13ce0*/  LOP3.LUT R18, R19.reuse, 0x70007, RZ, 0xc0, !PT ;  /* 0x0007000713127812 */ /* 0x040fe400078ec0ff */
[----:B------:R-:W-:-:S02]  /*13cf0*/  LOP3.LUT R45, R19, 0x380038, RZ, 0xc0, !PT ;  /* 0x00380038132d7812 */ /* 0x000fc400078ec0ff */
[--C-:B------:R-:W-:Y:S02]  /*13d00*/  SHF.R.U32.HI R62, RZ, 0x6, R19.reuse ;  /* 0x00000006ff3e7819 */ /* 0x100fe40000011613 */
[----:B------:R-:W-:Y:S02]  /*13d10*/  SHF.R.U32.HI R48, RZ, 0xe, R19 ;  /* 0x0000000eff307819 */ /* 0x000fe40000011613 */
[----:B------:R-:W-:Y:S01]  /*13d20*/  LOP3.LUT R40, R40, 0x10001, RZ, 0xc0, !PT ;  /* 0x0001000128287812 */ /* 0x000fe200078ec0ff */
[----:B------:R-:W-:Y:S01]  /*13d30*/  HFMA2 R20, R50, R20, RZ.H0_H0 ;  /* 0x0000001432147231 */ /* 0x000fe200000400ff */
[----:B------:R-:W-:Y:S02]  /*13d40*/  LOP3.LUT R19, R42, 0x10001, RZ, 0xc0, !PT ;  /* 0x000100012a137812 */ /* 0x000fe400078ec0ff */
[----:B------:R-:W-:Y:S02]  /*13d50*/  LOP3.LUT R0, R0, 0x64006400, RZ, 0xfc, !PT ;  /* 0x6400640000007812 */ /* 0x000fe400078efcff */
[----:B------:R-:W-:-:S02]  /*13d60*/  LOP3.LUT R16, R15, 0x64006400, RZ, 0xfc, !PT ;  /* 0x640064000f107812 */ /* 0x000fc400078efcff */
[----:B------:R-:W-:Y:S01]  /*13d70*/  LOP3.LUT R42, R40, 0x20002, R41, 0xf8, !PT ;  /* 0x00020002282a7812 */ /* 0x000fe200078ef829 */
[-C--:B------:R-:W-:Y:S01]  /*13d80*/  HFMA2 R64, R59, R21.reuse, R2 ;  /* 0x000000153b407231 */ /* 0x080fe20000000002 */
[----:B------:R-:W-:Y:S01]  /*13d90*/  LOP3.LUT R41, R19, 0x20002, R46, 0xf8, !PT ;  /* 0x0002000213297812 */ /* 0x000fe200078ef82e */
[----:B------:R-:W-:Y:S01]  /*13da0*/  HFMA2.MMA R65, R51, R21, R3 ;  /* 0x0000001533417235 */ /* 0x000fe20000000003 */
[----:B------:R-:W-:Y:S01]  /*13db0*/  HFMA2 R66, R54, R21, R20 ;  /* 0x0000001536427231 */ /* 0x000fe20000000014 */
[----:B------:R-:W-:Y:S01]  /*13dc0*/  LOP3.LUT R19, R39, 0x70007, RZ, 0xc0, !PT ;  /* 0x0007000727137812 */ /* 0x000fe200078ec0ff */
[----:B------:R-:W-:Y:S01]  /*13dd0*/  HADD2 R55, R0, -1028, -1028 ;  /* 0xe404e40400377430 */ /* 0x000fe20000000000 */
[----:B------:R-:W-:Y:S01]  /*13de0*/  LOP3.LUT R2, R37, 0x380038, RZ, 0xc0, !PT ;  /* 0x0038003825027812 */ /* 0x000fe200078ec0ff */
[----:B------:R-:W-:Y:S01]  /*13df0*/  HADD2 R0, R16, -1028, -1028 ;  /* 0xe404e40410007430 */ /* 0x000fe20000000000 */
[----:B------:R-:W-:Y:S02]  /*13e00*/  LOP3.LUT R20, R38, 0x380038, RZ, 0xc0, !PT ;  /* 0x0038003826147812 */ /* 0x000fe400078ec0ff */
[----:B------:R-:W-:-:S02]  /*13e10*/  LOP3.LUT R3, R36, 0x70007, RZ, 0xc0, !PT ;  /* 0x0007000724037812 */ /* 0x000fc400078ec0ff */
[----:B------:R-:W-:Y:S02]  /*13e20*/  LOP3.LUT R40, R47, 0x20002, R48, 0xf8, !PT ;  /* 0x000200022f287812 */ /* 0x000fe400078ef830 */
[----:B------:R-:W-:Y:S02]  /*13e30*/  LOP3.LUT R46, R19, 0x64006400, RZ, 0xfc, !PT ;  /* 0x64006400132e7812 */ /* 0x000fe400078efcff */
[----:B------:R-:W-:Y:S02]  /*13e40*/  LOP3.LUT R4, R36, 0x380038, RZ, 0xc0, !PT ;  /* 0x0038003824047812 */ /* 0x000fe400078ec0ff */
[----:B------:R-:W-:Y:S02]  /*13e50*/  LOP3.LUT R19, R2, 0x64006400, RZ, 0xfc, !PT ;  /* 0x6400640002137812 */ /* 0x000fe400078efcff */
[----:B------:R-:W-:Y:S02]  /*13e60*/  LOP3.LUT R47, R20, 0x64006400, RZ, 0xfc, !PT ;  /* 0x64006400142f7812 */ /* 0x000fe400078efcff */
[----:B------:R-:W-:-:S02]  /*13e70*/  LOP3.LUT R48, R39, 0x380038, RZ, 0xc0, !PT ;  /* 0x0038003827307812 */ /* 0x000fc400078ec0ff */
[----:B------:R-:W-:Y:S01]  /*13e80*/  LOP3.LUT R3, R3, 0x64006400, RZ, 0xfc, !PT ;  /* 0x6400640003037812 */ /* 0x000fe200078efcff */
[-C--:B------:R-:W-:Y:S01]  /*13e90*/  HFMA2.MMA R63, R55, R22.reuse, R63 ;  /* 0x00000016373f7235 */ /* 0x080fe2000000003f */
[----:B------:R-:W-:Y:S01]  /*13ea0*/  LOP3.LUT R21, R4, 0x64006400, RZ, 0xfc, !PT ;  /* 0x6400640004157812 */ /* 0x000fe200078efcff */
[----:B------:R-:W-:Y:S01]  /*13eb0*/  HFMA2.MMA R65, R0, R22, R65 ;  /* 0x0000001600417235 */ /* 0x000fe20000000041 */
[----:B------:R-:W-:Y:S01]  /*13ec0*/  LOP3.LUT R37, R37, 0x1c001c0, RZ, 0xc0, !PT ;  /* 0x01c001c025257812 */ /* 0x000fe200078ec0ff */
[-C--:B------:R-:W-:Y:S01]  /*13ed0*/  HFMA2 R19, R19, R70.reuse.H0_H0, -132, -132 ;  /* 0xd820d82013137431 */ /* 0x080fe20000040046 */
[----:B------:R-:W-:Y:S01]  /*13ee0*/  LOP3.LUT R38, R38, 0x1c001c0, RZ, 0xc0, !PT ;  /* 0x01c001c026267812 */ /* 0x000fe200078ec0ff */
[----:B------:R-:W-:Y:S01]  /*13ef0*/  HFMA2 R4, R47, R70.H0_H0, -132, -132 ;  /* 0xd820d8202f047431 */ /* 0x000fe20000040046 */
[----:B------:R-:W-:Y:S01]  /*13f00*/  LOP3.LUT R49, R48, 0x64006400, RZ, 0xfc, !PT ;  /* 0x6400640030317812 */ /* 0x000fe200078efcff */
[----:B------:R-:W-:Y:S02]  /*13f10*/  HADD2 R15, R3, -1028, -1028 ;  /* 0xe404e404030f7430 */ /* 0x000fe40000000000 */
[----:B------:R-:W-:Y:S01]  /*13f20*/  HADD2 R2, R46, -1028, -1028 ;  /* 0xe404e4042e027430 */ /* 0x000fe20000000000 */
[----:B------:R-:W-:-:S02]  /*13f30*/  LOP3.LUT R20, R37, 0x64006400, RZ, 0xfc, !PT ;  /* 0x6400640025147812 */ /* 0x000fc400078efcff */
[----:B------:R-:W-:Y:S01]  /*13f40*/  LOP3.LUT R38, R38, 0x64006400, RZ, 0xfc, !PT ;  /* 0x6400640026267812 */ /* 0x000fe200078efcff */
[-C--:B------:R-:W-:Y:S01]  /*13f50*/  HFMA2 R64, R15, R22.reuse, R64 ;  /* 0x000000160f407231 */ /* 0x080fe20000000040 */
[----:B------:R-:W-:Y:S01]  /*13f60*/  LOP3.LUT R36, R36, 0x1c001c0, RZ, 0xc0, !PT ;  /* 0x01c001c024247812 */ /* 0x000fe200078ec0ff */
[----:B------:R-:W-:Y:S01]  /*13f70*/  HFMA2 R66, R2, R22, R66 ;  /* 0x0000001602427231 */ /* 0x000fe20000000042 */
[----:B------:R-:W-:Y:S01]  /*13f80*/  LOP3.LUT R39, R39, 0x1c001c0, RZ, 0xc0, !PT ;  /* 0x01c001c027277812 */ /* 0x000fe200078ec0ff */
[-C--:B------:R-:W-:Y:S01]  /*13f90*/  HFMA2 R3, R21, R70.reuse.H0_H0, -132, -132 ;  /* 0xd820d82015037431 */ /* 0x080fe20000040046 */
[-C--:B------:R-:W-:Y:S01]  /*13fa0*/  HFMA2.MMA R63, R19, R23.reuse, R63 ;  /* 0x00000017133f7235 */ /* 0x080fe2000000003f */
[----:B------:R-:W-:Y:S01]  /*13fb0*/  HFMA2 R16, R49, R70.H0_H0, -132, -132 ;  /* 0xd820d82031107431 */ /* 0x000fe20000040046 */
[----:B------:R-:W-:Y:S01]  /*13fc0*/  HFMA2.MMA R65, R4, R23, R65 ;  /* 0x0000001704417235 */ /* 0x000fe20000000041 */
[----:B------:R-:W-:Y:S01]  /*13fd0*/  LOP3.LUT R22, R24, 0x64006400, RZ, 0xfc, !PT ;  /* 0x6400640018167812 */ /* 0x000fe200078efcff */
[-C--:B------:R-:W-:Y:S01]  /*13fe0*/  HFMA2 R21, R38, R67.reuse.H0_H0, -20, -20 ;  /* 0xcd00cd0026157431 */ /* 0x080fe20000040043 */
[----:B------:R-:W-:Y:S01]  /*13ff0*/  LOP3.LUT R24, R18, 0x64006400, RZ, 0xfc, !PT ;  /* 0x6400640012187812 */ /* 0x000fe200078efcff */
[----:B------:R-:W-:Y:S01]  /*14000*/  HFMA2 R18, R20, R67.H0_H0, -20, -20 ;  /* 0xcd00cd0014127431 */ /* 0x000fe20000040043 */
[----:B------:R-:W-:Y:S01]  /*14010*/  LOP3.LUT R36, R36, 0x64006400, RZ, 0xfc, !PT ;  /* 0x6400640024247812 */ /* 0x000fe200078efcff */
[-C--:B------:R-:W-:Y:S01]  /*14020*/  HFMA2 R64, R3, R23.reuse, R64 ;  /* 0x0000001703407231 */ /* 0x080fe20000000040 */
[----:B------:R-:W-:Y:S01]  /*14030*/  LOP3.LUT R46, R39, 0x64006400, RZ, 0xfc, !PT ;  /* 0x64006400272e7812 */ /* 0x000fe200078efcff */
[----:B------:R-:W-:Y:S01]  /*14040*/  HFMA2 R66, R16, R23, R66 ;  /* 0x0000001710427231 */ /* 0x000fe20000000042 */
[----:B------:R-:W-:-:S02]  /*14050*/  LOP3.LUT R23, R25, 0x64006400, RZ, 0xfc, !PT ;  /* 0x6400640019177812 */ /* 0x000fc400078efcff */
[----:B------:R-:W-:Y:S01]  /*14060*/  LOP3.LUT R25, R17, 0x64006400, RZ, 0xfc, !PT ;  /* 0x6400640011197812 */ /* 0x000fe200078efcff */
[-C--:B------:R-:W-:Y:S01]  /*14070*/  HFMA2 R20, R36, R67.reuse.H0_H0, -20, -20 ;  /* 0xcd00cd0024147431 */ /* 0x080fe20000040043 */
[-C--:B-1----:R-:W-:Y:S01]  /*14080*/  HFMA2.MMA R63, R18, R32.reuse, R63 ;  /* 0x00000020123f7235 */ /* 0x082fe2000000003f */
[----:B------:R-:W-:Y:S01]  /*14090*/  HFMA2 R17, R46, R67.H0_H0, -20, -20 ;  /* 0xcd00cd002e117431 */ /* 0x000fe20000040043 */
[----:B------:R-:W-:Y:S01]  /*140a0*/  HFMA2.MMA R65, R21, R32, R65 ;  /* 0x0000002015417235 */ /* 0x000fe20000000041 */
[----:B------:R-:W-:Y:S01]  /*140b0*/  HADD2 R22, R22, -1028, -1028 ;  /* 0xe404e40416167430 */ /* 0x000fe20000000000 */
[----:B------:R-:W0:Y:S01]  /*140c0*/  LDS.128 R36, [UR5+0x20] ;  /* 0x00002005ff247984 */ /* 0x000e220008000c00 */
[----:B------:R-:W-:Y:S02]  /*140d0*/  HADD2 R25, R25, -1028, -1028 ;  /* 0xe404e40419197430 */ /* 0x000fe40000000000 */
[-C--:B------:R-:W-:Y:S02]  /*140e0*/  HFMA2 R64, R20, R32.reuse, R64 ;  /* 0x0000002014407231 */ /* 0x080fe40000000040 */
[----:B------:R-:W-:-:S02]  /*140f0*/  HFMA2 R32, R17, R32, R66 ;  /* 0x0000002011207231 */ /* 0x000fc40000000042 */
[----:B------:R-:W-:Y:S02]  /*14100*/  HADD2 R23, R23, -1028, -1028 ;  /* 0xe404e40417177430 */ /* 0x000fe40000000000 */
[----:B------:R-:W-:Y:S01]  /*14110*/  HADD2 R24, R24, -1028, -1028 ;  /* 0xe404e40418187430 */ /* 0x000fe20000000000 */
        /* <DEDUP_REMOVED lines=20> */
[-C--:B------:R-:W-:Y:S02]  /*14260*/  HFMA2.MMA R33, R27, R34.reuse, R48 ;  /* 0x000000221b217235 */ /* 0x080fe40000000030 */
[----:B------:R-:W-:Y:S01]  /*14270*/  HFMA2.MMA R63, R45, R34, R68 ;  /* 0x000000222d3f7235 */ /* 0x000fe20000000044 */
[----:B------:R-:W-:Y:S02]  /*14280*/  HADD2 R46, R46, -1028, -1028 ;  /* 0xe404e4042e2e7430 */ /* 0x000fe40000000000 */
[----:B------:R-:W-:-:S02]  /*14290*/  HADD2 R48, R32, -1028, -1028 ;  /* 0xe404e40420307430 */ /* 0x000fc40000000000 */
        /* <DEDUP_REMOVED lines=25> */
[-C--:B0-----:R-:W-:Y:S01]  /*14430*/  HFMA2.MMA R33, R62, R36.reuse, R68 ;  /* 0x000000243e217235 */ /* 0x081fe20000000044 */
[----:B------:R-:W-:Y:S01]  /*14440*/  LOP3.LUT R32, R58, 0x64006400, RZ, 0xfc, !PT ;  /* 0x640064003a207812 */ /* 0x000fe200078efcff */
[-C--:B------:R-:W-:Y:S01]  /*14450*/  HFMA2 R61, R61, R70.reuse.H0_H0, -132, -132 ;  /* 0xd820d8203d3d7431 */ /* 0x080fe20000040046 */
[----:B------:R-:W-:Y:S01]  /*14460*/  HFMA2.MMA R71, R60, R36, R71 ;  /* 0x000000243c477235 */ /* 0x000fe20000000047 */
[----:B------:R-:W-:Y:S02]  /*14470*/  HFMA2 R58, R65, R70.H0_H0, -132, -132 ;  /* 0xd820d820413a7431 */ /* 0x000fe40000040046 */
[-C--:B------:R-:W-:Y:S02]  /*14480*/  HFMA2 R66, R66, R67.reuse.H0_H0, -20, -20 ;  /* 0xcd00cd0042427431 */ /* 0x080fe40000040043 */
[----:B------:R-:W-:-:S02]  /*14490*/  HFMA2 R64, R64, R67.H0_H0, -20, -20 ;  /* 0xcd00cd0040407431 */ /* 0x000fc40000040043 */
[-C--:B------:R-:W-:Y:S02]  /*144a0*/  HFMA2 R69, R61, R36.reuse, R69 ;  /* 0x000000243d457231 */ /* 0x080fe40000000045 */
[----:B------:R-:W-:Y:S02]  /*144b0*/  HFMA2 R35, R58, R36, R72 ;  /* 0x000000243a237231 */ /* 0x000fe40000000048 */
[-C--:B------:R-:W-:Y:S02]  /*144c0*/  HFMA2 R65, R32, R67.reuse.H0_H0, -20, -20 ;  /* 0xcd00cd0020417431 */ /* 0x080fe40000040043 */
[----:B------:R-:W-:Y:S01]  /*144d0*/  HFMA2 R63, R34, R67.H0_H0, -20, -20 ;  /* 0xcd00cd00223f7431 */ /* 0x000fe20000040043 */
[-C--:B------:R-:W-:Y:S01]  /*144e0*/  HFMA2.MMA R34, R66, R37.reuse, R33 ;  /* 0x0000002542227235 */ /* 0x080fe20000000021 */
[-C--:B------:R-:W-:Y:S01]  /*144f0*/  HFMA2 R33, R65, R37.reuse, R69 ;  /* 0x0000002541217231 */ /* 0x080fe20000000045 */
[----:B------:R-:W-:Y:S01]  /*14500*/  HFMA2.MMA R32, R64, R37, R71 ;  /* 0x0000002540207235 */ /* 0x000fe20000000047 */
[----:B------:R-:W-:Y:S01]  /*14510*/  HFMA2 R35, R63, R37, R35 ;  /* 0x000000253f237231 */ /* 0x000fe20000000023 */
[----:B-----5:R-:W-:-:S02]  /*14520*/  LOP3.LUT R69, R28, 0x70007, RZ, 0xc0, !PT ;  /* 0x000700071c457812 */ /* 0x020fc400078ec0ff */
[----:B------:R-:W-:Y:S02]  /*14530*/  LOP3.LUT R71, R28, 0x380038, RZ, 0xc0, !PT ;  /* 0x003800381c477812 */ /* 0x000fe400078ec0ff */
[--C-:B------:R-:W-:Y:S02]  /*14540*/  SHF.R.U32.HI R37, RZ, 0x6, R28.reuse ;  /* 0x00000006ff257819 */ /* 0x100fe4000001161c */
[----:B------:R-:W-:Y:S02]  /*14550*/  SHF.R.U32.HI R28, RZ, 0xd, R28 ;  /* 0x0000000dff1c7819 */ /* 0x000fe4000001161c */
[--C-:B------:R-:W-:Y:S02]  /*14560*/  SHF.R.U32.HI R36, RZ, 0x6, R29.reuse ;  /* 0x00000006ff247819 */ /* 0x100fe4000001161d */
[----:B------:R-:W-:Y:S02]  /*14570*/  LOP3.LUT R73, R29, 0x380038, RZ, 0xc0, !PT ;  /* 0x003800381d497812 */ /* 0x000fe400078ec0ff */
[----:B------:R-:W-:-:S02]  /*14580*/  SHF.R.U32.HI R75, RZ, 0xd, R29 ;  /* 0x0000000dff4b7819 */ /* 0x000fc4000001161d */
[----:B------:R-:W-:Y:S02]  /*14590*/  LOP3.LUT R72, R29, 0x70007, RZ, 0xc0, !PT ;  /* 0x000700071d487812 */ /* 0x000fe400078ec0ff */
[----:B------:R-:W-:Y:S02]  /*145a0*/  LOP3.LUT R43, R43, 0x40004, R28, 0xf8, !PT ;  /* 0x000400042b2b7812 */ /* 0x000fe400078ef81c */
[----:B------:R-:W-:Y:S02]  /*145b0*/  SHF.R.U32.HI R83, RZ, 0x6, R30 ;  /* 0x00000006ff537819 */ /* 0x000fe4000001161e */
[----:B------:R-:W-:Y:S02]  /*145c0*/  SHF.R.U32.HI R84, RZ, 0x6, R31 ;  /* 0x00000006ff547819 */ /* 0x000fe4000001161f */
[----:B------:R-:W-:Y:S02]  /*145d0*/  LOP3.LUT R28, R37, 0x1c001c0, RZ, 0xc0, !PT ;  /* 0x01c001c0251c7812 */ /* 0x000fe400078ec0ff */
        /* <DEDUP_REMOVED lines=8> */
[----:B------:R-:W-:Y:S02]  /*14660*/  LOP3.LUT R31, R83, 0x1c001c0, RZ, 0xc0, !PT ;  /* 0x01c001c0531f7812 */ /* 0x000fe400078ec0ff */
[----:B------:R-:W-:Y:S02]  /*14670*/  LOP3.LUT R75, R84, 0x1c001c0, RZ, 0xc0, !PT ;  /* 0x01c001c0544b7812 */ /* 0x000fe400078ec0ff */
[----:B------:R-:W-:Y:S02]  /*14680*/  LOP3.LUT R28, R28, 0x64006400, RZ, 0xfc, !PT ;  /* 0x640064001c1c7812 */ /* 0x000fe400078efcff */
[----:B------:R-:W-:Y:S02]  /*14690*/  LOP3.LUT R30, R29, 0x64006400, RZ, 0xfc, !PT ;  /* 0x640064001d1e7812 */ /* 0x000fe400078efcff */
[----:B------:R-:W-:-:S02]  /*146a0*/  LOP3.LUT R41, R41, 0x40004, R68, 0xf8, !PT ;  /* 0x0004000429297812 */ /* 0x000fc400078ef844 */
[----:B------:R-:W-:Y:S01]  /*146b0*/  LOP3.LUT R80, R75, 0x64006400, RZ, 0xfc, !PT ;  /* 0x640064004b507812 */ /* 0x000fe200078efcff */
[-C--:B------:R-:W-:Y:S01]  /*146c0*/  HFMA2 R75, R30, R67.reuse.H0_H0, -20, -20 ;  /* 0xcd00cd001e4b7431 */ /* 0x080fe20000040043 */
[----:B------:R-:W-:Y:S01]  /*146d0*/  LOP3.LUT R40, R40, 0x40004, R79, 0xf8, !PT ;  /* 0x0004000428287812 */ /* 0x000fe200078ef84f */
[----:B------:R-:W-:Y:S01]  /*146e0*/  HFMA2 R79, R28, R67.H0_H0, -20, -20 ;  /* 0xcd00cd001c4f7431 */ /* 0x000fe20000040043 */
[----:B------:R-:W-:Y:S02]  /*146f0*/  LOP3.LUT R68, R31, 0x64006400, RZ, 0xfc, !PT ;  /* 0x640064001f447812 */ /* 0x000fe400078efcff */
[----:B------:R-:W0:Y:S01]  /*14700*/  LDS.128 R28, [UR5+0x30] ;  /* 0x00003005ff1c7984 */ /* 0x000e220008000c00 */
        /* <DEDUP_REMOVED lines=21> */
[-C--:B------:R-:W-:Y:S01]  /*14860*/  HFMA2.MMA R85, R82, R38.reuse, R34 ;  /* 0x0000002652557235 */ /* 0x080fe20000000022 */
[----:B------:R-:W-:Y:S01]  /*14870*/  HADD2 R78, R78, -1028, -1028 ;  /* 0xe404e4044e4e7430 */ /* 0x000fe20000000000 */
[----:B------:R-:W-:Y:S01]  /*14880*/  HFMA2.MMA R89, R74, R38, R32 ;  /* 0x000000264a597235 */ /* 0x000fe20000000020 */
[----:B------:R-:W-:Y:S01]  /*14890*/  LOP3.LUT R37, R37, 0x70007, RZ, 0xc0, !PT ;  /* 0x0007000725257812 */ /* 0x000fe200078ec0ff */
[----:B------:R-:W-:Y:S01]  /*148a0*/  HFMA2 R81, R71, R70.H0_H0, -132, -132 ;  /* 0xd820d82047517431 */ /* 0x000fe20000040046 */
[----:B------:R-:W-:-:S02]  /*148b0*/  LOP3.LUT R83, R83, 0x70007, RZ, 0xc0, !PT ;  /* 0x0007000753537812 */ /* 0x000fc400078ec0ff */
[----:B------:R-:W-:Y:S01]  /*148c0*/  LOP3.LUT R87, R72, 0x64006400, RZ, 0xfc, !PT ;  /* 0x6400640048577812 */ /* 0x000fe200078efcff */
[----:B------:R-:W-:Y:S01]  /*148d0*/  HADD2 R71, R86, -1028, -1028 ;  /* 0xe404e40456477430 */ /* 0x000fe20000000000 */
[----:B------:R-:W-:Y:S01]  /*148e0*/  LOP3.LUT R84, R84, 0x70007, RZ, 0xc0, !PT ;  /* 0x0007000754547812 */ /* 0x000fe200078ec0ff */
[----:B------:R-:W-:Y:S01]  /*148f0*/  HFMA2 R86, R78, R38, R33 ;  /* 0x000000264e567231 */ /* 0x000fe20000000021 */
[----:B------:R-:W-:Y:S02]  /*14900*/  LOP3.LUT R37, R37, 0x64006400, RZ, 0xfc, !PT ;  /* 0x6400640025257812 */ /* 0x000fe400078efcff */
[----:B------:R-:W-:Y:S02]  /*14910*/  LOP3.LUT R83, R83, 0x64006400, RZ, 0xfc, !PT ;  /* 0x6400640053537812 */ /* 0x000fe400078efcff */
[----:B------:R-:W-:Y:S01]  /*14920*/  LOP3.LUT R91, R76, 0x64006400, RZ, 0xfc, !PT ;  /* 0x640064004c5b7812 */ /* 0x000fe200078efcff */
[----:B------:R-:W-:Y:S01]  /*14930*/  HFMA2 R76, R87, R70.H0_H0, -132, -132 ;  /* 0xd820d820574c7431 */ /* 0x000fe20000040046 */
[-C--:B------:R-:W-:Y:S01]  /*14940*/  HFMA2.MMA R87, R81, R39.reuse, R85 ;  /* 0x0000002751577235 */ /* 0x080fe20000000055 */
[----:B------:R-:W-:Y:S01]  /*14950*/  HFMA2 R90, R71, R38, R35 ;  /* 0x00000026475a7231 */ /* 0x000fe20000000023 */
[----:B------:R-:W-:Y:S01]  /*14960*/  HFMA2.MMA R89, R73, R39, R89 ;  /* 0x0000002749597235 */ /* 0x000fe20000000059 */
[----:B------:R-:W-:Y:S01]  /*14970*/  LOP3.LUT R38, R84, 0x64006400, RZ, 0xfc, !PT ;  /* 0x6400640054267812 */ /* 0x000fe200078efcff */
[----:B------:R-:W-:Y:S01]  /*14980*/  HFMA2 R88, R77, R39, R86 ;  /* 0x000000274d587231 */ /* 0x000fe20000000056 */
[----:B------:R-:W1:Y:S01]  /*14990*/  LDS.128 R32, [UR5+0x80] ;  /* 0x00008005ff207984 */ /* 0x000e620008000c00 */
[----:B------:R-:W-:Y:S01]  /*149a0*/  HADD2 R86, R37, -1028, -1028 ;  /* 0xe404e40425567430 */ /* 0x000fe20000000000 */
[----:B------:R-:W-:Y:S01]  /*149b0*/  LOP3.LUT R36, R36, 0x70007, RZ, 0xc0, !PT ;  /* 0x0007000724247812 */ /* 0x000fe200078ec0ff */
[----:B------:R-:W-:-:S03]  /*149c0*/  HADD2 R84, R83, -1028, -1028 ;  /* 0xe404e40453547430 */ /* 0x000fc60000000000 */
[----:B------:R-:W-:Y:S01]  /*149d0*/  LOP3.LUT R36, R36, 0x64006400, RZ, 0xfc, !PT ;  /* 0x6400640024247812 */ /* 0x000fe200078efcff */
[-C--:B0-----:R-:W-:Y:S01]  /*149e0*/  HFMA2.MMA R87, R86, R28.reuse, R87 ;  /* 0x0000001c56577235 */ /* 0x081fe20000000057 */
[-C--:B------:R-:W-:Y:S01]  /*149f0*/  HFMA2 R69, R93, R70.reuse.H0_H0, -132, -132 ;  /* 0xd820d8205d457431 */ /* 0x080fe20000040046 */
[----:B------:R-:W-:Y:S01]  /*14a00*/  HFMA2.MMA R89, R84, R28, R89 ;  /* 0x0000001c54597235 */ /* 0x000fe20000000059 */
[----:B------:R-:W-:Y:S02]  /*14a10*/  HFMA2 R72, R91, R70.H0_H0, -132, -132 ;  /* 0xd820d8205b487431 */ /* 0x000fe40000040046 */
[----:B------:R-:W-:Y:S02]  /*14a20*/  HADD2 R85, R36, -1028, -1028 ;  /* 0xe404e40424557430 */ /* 0x000fe40000000000 */
[----:B------:R-:W-:Y:S02]  /*14a30*/  HFMA2 R90, R69, R39, R90 ;  /* 0x00000027455a7231 */ /* 0x000fe4000000005a */
[----:B------:R-:W-:Y:S01]  /*14a40*/  HADD2 R83, R38, -1028, -1028 ;  /* 0xe404e40426537430 */ /* 0x000fe20000000000 */
        /* <DEDUP_REMOVED lines=8> */
[----:B------:R-:W0:Y:S01]  /*14ad0*/  LDS.128 R36, [UR5+0x90] ;  /* 0x00009005ff247984 */ /* 0x000e220008000c00 */
[----:B------:R-:W-:Y:S01]  /*14ae0*/  HFMA2 R90, R70, R29, R90 ;  /* 0x0000001d465a7231 */ /* 0x000fe2000000005a */
[-C--:B------:R-:W-:Y:S01]  /*14af0*/  HFMA2.MMA R28, R79, R30.reuse, R87 ;  /* 0x0000001e4f1c7235 */ /* 0x080fe20000000057 */
[-C--:B------:R-:W-:Y:S01]  /*14b00*/  HFMA2 R29, R75, R30.reuse, R88 ;  /* 0x0000001e4b1d7231 */ /* 0x080fe20000000058 */
[----:B------:R-:W-:Y:S01]  /*14b10*/  HFMA2.MMA R91, R68, R30, R89 ;  /* 0x0000001e445b7235 */ /* 0x000fe20000000059 */
[----:B------:R-:W-:-:S02]  /*14b20*/  HFMA2 R30, R67, R30, R90 ;  /* 0x0000001e431e7231 */ /* 0x000fc4000000005a */
[----:B------:R-:W-:Y:S02]  /*14b30*/  HADD2 R90, R43, -1028, -1028 ;  /* 0xe404e4042b5a7430 */ /* 0x000fe40000000000 */
[----:B------:R-:W-:Y:S01]  /*14b40*/  HADD2 R88, R41, -1028, -1028 ;  /* 0xe404e40429587430 */ /* 0x000fe20000000000 */
[----:B------:R-:W-:-:S03]  /*14b50*/  LOP3.LUT R40, R40, 0x64006400, RZ, 0xfc, !PT ;  /* 0x6400640028287812 */ /* 0x000fc600078efcff */
[-C--:B------:R-:W-:Y:S02]  /*14b60*/  HFMA2.MMA R28, R90, R31.reuse, R28 ;  /* 0x0000001f5a1c7235 */ /* 0x080fe4000000001c */
[----:B------:R-:W-:Y:S01]  /*14b70*/  HFMA2.MMA R91, R88, R31, R91 ;  /* 0x0000001f585b7235 */ /* 0x000fe2000000005b */
[----:B------:R-:W-:Y:S01]  /*14b80*/  LOP3.LUT R42, R42, 0x64006400, RZ, 0xfc, !PT ;  /* 0x640064002a2a7812 */ /* 0x000fe200078efcff */
[----:B------:R-:W-:-:S04]  /*14b90*/  HADD2 R87, R40, -1028, -1028 ;  /* 0xe404e40428577430 */ /* 0x000fc80000000000 */
[----:B------:R-:W-:Y:S02]  /*14ba0*/  HADD2 R89, R42, -1028, -1028 ;  /* 0xe404e4042a597430 */ /* 0x000fe40000000000 */
[----:B------:R-:W-:Y:S01]  /*14bb0*/  HADD2 R94, R28.H0_H0, R28.H1_H1 ;  /* 0x3000001c1c5e7230 */ /* 0x000fe20000000800 */
[-C--:B-1----:R-:W-:Y:S01]  /*14bc0*/  HFMA2.MMA R28, R57, R32.reuse, RZ ;  /* 0x00000020391c7235 */ /* 0x082fe200000000ff */
[-C--:B------:R-:W-:Y:S01]  /*14bd0*/  HFMA2 R30, R87, R31.reuse, R30 ;  /* 0x0000001f571e7231 */ /* 0x080fe2000000001e */
[----:B------:R-:W1:Y:S01]  /*14be0*/  LDS.128 R40, [UR5+0xa0] ;  /* 0x0000a005ff287984 */ /* 0x000e620008000c00 */
[----:B------:R-:W-:Y:S02]  /*14bf0*/  HADD2 R92, R91.H0_H0, R91.H1_H1 ;  /* 0x3000005b5b5c7230 */ /* 0x000fe40000000800 */
[----:B------:R-:W-:Y:S02]  /*14c00*/  HFMA2 R29, R89, R31, R29 ;  /* 0x0000001f591d7231 */ /* 0x000fe4000000001d */
[----:B------:R-:W-:Y:S01]  /*14c10*/  HADD2 R91, R30.H0_H0, R30.H1_H1 ;  /* 0x3000001e1e5b7230 */ /* 0x000fe20000000800 */
[----:B------:R-:W-:Y:S01]  /*14c20*/  HFMA2.MMA R30, R53, R32, RZ ;  /* 0x00000020351e7235 */ /* 0x000fe200000000ff */
[----:B------:R-:W-:Y:S01]  /*14c30*/  HADD2 R93, R29.H0_H0, R29.H1_H1 ;  /* 0x3000001d1d5d7230 */ /* 0x000fe20000000800 */
[----:B------:R-:W-:Y:S01]  /*14c40*/  HFMA2.MMA R28, R52, R33, R28 ;  /* 0x00000021341c7235 */ /* 0x000fe2000000001c */
[----:B------:R-:W-:-:S02]  /*14c50*/  HFMA2 R29, R56, R32, RZ.H0_H0 ;  /* 0x00000020381d7231 */ /* 0x000fc400000400ff */
[----:B------:R-:W-:-:S03]  /*14c60*/  HFMA2 R32, R50, R32, RZ.H0_H0 ;  /* 0x0000002032207231 */ /* 0x000fc600000400ff */
[----:B------:R-:W-:Y:S01]  /*14c70*/  HFMA2.MMA R30, R51, R33, R30 ;  /* 0x00000021331e7235 */ /* 0x000fe2000000001e */
[----:B------:R-:W-:Y:S01]  /*14c80*/  HFMA2 R31, R54, R33, R32 ;  /* 0x00000021361f7231 */ /* 0x000fe20000000020 */
[----:B------:R-:W-:-:S06]  /*14c90*/  HFMA2.MMA R32, R55, R34, R28 ;  /* 0x0000002237207235 */ /* 0x000fcc000000001c */
[----:B------:R-:W-:Y:S02]  /*14ca0*/  HFMA2.MMA R95, R0, R34, R30 ;  /* 0x00000022005f7235 */ /* 0x000fe4000000001e */
[----:B------:R-:W-:-:S06]  /*14cb0*/  HFMA2.MMA R32, R19, R35, R32 ;  /* 0x0000002313207235 */ /* 0x000fcc0000000020 */
        /* <DEDUP_REMOVED lines=20> */
[-C--:B-1----:R-:W-:Y:S01]  /*14e00*/  HFMA2.MMA R36, R62, R40.reuse, R36 ;  /* 0x000000283e247235 */ /* 0x082fe20000000024 */
[----:B------:R-:W-:Y:S02]  /*14e10*/  HFMA2 R34, R44, R38, R34 ;  /* 0x000000262c227231 */ /* 0x000fe40000000022 */
[-C--:B------:R-:W-:Y:S02]  /*14e20*/  HFMA2 R37, R49, R39.reuse, R33 ;  /* 0x0000002731257231 */ /* 0x080fe40000000021 */
[----:B------:R-:W-:Y:S01]  /*14e30*/  HFMA2 R39, R47, R39, R34 ;  /* 0x000000272f277231 */ /* 0x000fe20000000022 */
[----:B------:R-:W-:Y:S01]  /*14e40*/  HFMA2.MMA R95, R60, R40, R95 ;  /* 0x000000283c5f7235 */ /* 0x000fe2000000005f */
[-C--:B------:R-:W-:Y:S01]  /*14e50*/  HFMA2 R37, R61, R40.reuse, R37 ;  /* 0x000000283d257231 */ /* 0x080fe20000000025 */
[-C--:B------:R-:W-:Y:S01]  /*14e60*/  HFMA2.MMA R36, R66, R41.reuse, R36 ;  /* 0x0000002942247235 */ /* 0x080fe20000000024 */
[----:B------:R-:W-:Y:S01]  /*14e70*/  HFMA2 R40, R58, R40, R39 ;  /* 0x000000283a287231 */ /* 0x000fe20000000027 */
[----:B------:R-:W-:Y:S01]  /*14e80*/  @!P0 PRMT R100, R96, 0x7610, R100 ;  /* 0x0000761060648816 */ /* 0x000fe20000000064 */
[-C--:B------:R-:W-:Y:S01]  /*14e90*/  HFMA2 R39, R65, R41.reuse, R37 ;  /* 0x0000002941277231 */ /* 0x080fe20000000025 */
[----:B------:R-:W1:Y:S01]  /*14ea0*/  LDS.128 R32, [UR5+0x100] ;  /* 0x00010005ff207984 */ /* 0x000e620008000c00 */
[----:B------:R-:W-:Y:S01]  /*14eb0*/  HFMA2 R38, R63, R41, R40 ;  /* 0x000000293f267231 */ /* 0x000fe20000000028 */
[----:B------:R-:W-:-:S02]  /*14ec0*/  HFMA2.MMA R37, R64, R41, R95 ;  /* 0x0000002940257235 */ /* 0x000fc4000000005f */
[----:B------:R-:W-:-:S06]  /*14ed0*/  HFMA2.MMA R40, R82, R42, R36 ;  /* 0x0000002a52287235 */ /* 0x000fcc0000000024 */
[----:B------:R-:W-:Y:S02]  /*14ee0*/  HFMA2.MMA R95, R74, R42, R37 ;  /* 0x0000002a4a5f7235 */ /* 0x000fe40000000025 */
[-C--:B------:R-:W-:Y:S01]  /*14ef0*/  HFMA2.MMA R40, R81, R43.reuse, R40 ;  /* 0x0000002b51287235 */ /* 0x080fe20000000028 */
[----:B------:R-:W-:Y:S01]  /*14f00*/  @!P0 PRMT R100, R100, 0x7610, R96 ;  /* 0x0000761064648816 */ /* 0x000fe20000000060 */
[-C--:B------:R-:W-:Y:S02]  /*14f10*/  HFMA2 R41, R78, R42.reuse, R39 ;  /* 0x0000002a4e297231 */ /* 0x080fe40000000027 */
[----:B------:R-:W-:Y:S02]  /*14f20*/  HFMA2 R96, R71, R42, R38 ;  /* 0x0000002a47607231 */ /* 0x000fe40000000026 */
[----:B------:R-:W-:Y:S02]  /*14f30*/  HFMA2.MMA R42, R73, R43, R95 ;  /* 0x0000002b492a7235 */ /* 0x000fe4000000005f */
[-C--:B0-----:R-:W-:Y:S01]  /*14f40*/  HFMA2.MMA R40, R86, R28.reuse, R40 ;  /* 0x0000001c56287235 */ /* 0x081fe20000000028 */
[----:B------:R-:W-:Y:S01]  /*14f50*/  HFMA2 R41, R77, R43, R41 ;  /* 0x0000002b4d297231 */ /* 0x000fe20000000029 */
[----:B------:R-:W0:Y:S04]  /*14f60*/  LDS.128 R36, [UR5+0x110] ;  /* 0x00011005ff247984 */ /* 0x000e280008000c00 */
[----:B------:R-:W-:-:S02]  /*14f70*/  HFMA2.MMA R42, R84, R28, R42 ;  /* 0x0000001c542a7235 */ /* 0x000fc4000000002a */
        /* <DEDUP_REMOVED lines=30> */
[-C--:B------:R-:W-:Y:S01]  /*15160*/  HFMA2.MMA R32, R19, R35.reuse, R32 ;  /* 0x0000002313207235 */ /* 0x080fe20000000020 */
[-C--:B------:R-:W-:Y:S01]  /*15170*/  HFMA2 R104, R59, R33.reuse, R29 ;  /* 0x000000213b687231 */ /* 0x080fe2000000001d */
[----:B------:R-:W-:Y:S01]  /*15180*/  HFMA2.MMA R105, R4, R35, R105 ;  /* 0x0000002304697235 */ /* 0x000fe20000000069 */
[----:B------:R-:W-:-:S05]  /*15190*/  HFMA2 R33, R54, R33, R31 ;  /* 0x0000002136217231 */ /* 0x000fca000000001f */
[-C--:B0-----:R-:W-:Y:S01]  /*151a0*/  HFMA2.MMA R32, R18, R36.reuse, R32 ;  /* 0x0000002412207235 */ /* 0x081fe20000000020 */
[-C--:B------:R-:W-:Y:S01]  /*151b0*/  HFMA2 R104, R15, R34.reuse, R104 ;  /* 0x000000220f687231 */ /* 0x080fe20000000068 */
[----:B------:R-:W-:Y:S01]  /*151c0*/  HFMA2.MMA R105, R21, R36, R105 ;  /* 0x0000002415697235 */ /* 0x000fe20000000069 */
[----:B------:R-:W-:Y:S01]  /*151d0*/  HFMA2 R33, R2, R34, R33 ;  /* 0x0000002202217231 */ /* 0x000fe20000000021 */
[----:B------:R-:W0:Y:S01]  /*151e0*/  LDS.128 R28, [UR5+0x130] ;  /* 0x00013005ff1c7984 */ /* 0x000e220008000c00 */
        /* <DEDUP_REMOVED lines=12> */
[----:B-1----:R-:W-:Y:S01]  /*152b0*/  HFMA2.MMA R36, R62, R40, R36 ;  /* 0x000000283e247235 */ /* 0x002fe20000000024 */
[-C--:B------:R-:W-:Y:S02]  /*152c0*/  HFMA2 R104, R26, R38.reuse, R104 ;  /* 0x000000261a687231 */ /* 0x080fe40000000068 */
[----:B------:R-:W-:-:S03]  /*152d0*/  HFMA2 R38, R44, R38, R33 ;  /* 0x000000262c267231 */ /* 0x000fc60000000021 */
[----:B------:R-:W-:Y:S02]  /*152e0*/  HFMA2.MMA R105, R60, R40, R105 ;  /* 0x000000283c697235 */ /* 0x000fe40000000069 */
[----:B------:R-:W-:Y:S01]  /*152f0*/  HFMA2.MMA R36, R66, R41, R36 ;  /* 0x0000002942247235 */ /* 0x000fe20000000024 */
[-C--:B------:R-:W-:Y:S01]  /*15300*/  HFMA2 R104, R49, R39.reuse, R104 ;  /* 0x0000002731687231 */ /* 0x080fe20000000068 */
[----:B------:R-:W1:Y:S01]  /*15310*/  LDS.128 R32, [UR5+0x180] ;  /* 0x00018005ff207984 */ /* 0x000e620008000c00 */
[----:B------:R-:W-:Y:S02]  /*15320*/  HFMA2 R38, R47, R39, R38 ;  /* 0x000000272f267231 */ /* 0x000fe40000000026 */
[-C--:B------:R-:W-:Y:S02]  /*15330*/  HFMA2 R104, R61, R40.reuse, R104 ;  /* 0x000000283d687231 */ /* 0x080fe40000000068 */
[----:B------:R-:W-:Y:S01]  /*15340*/  HFMA2 R38, R58, R40, R38 ;  /* 0x000000283a267231 */ /* 0x000fe20000000026 */
[----:B------:R-:W-:-:S02]  /*15350*/  HFMA2.MMA R40, R82, R42, R36 ;  /* 0x0000002a52287235 */ /* 0x000fc40000000024 */
[----:B------:R-:W-:Y:S01]  /*15360*/  HFMA2.MMA R37, R64, R41, R105 ;  /* 0x0000002940257235 */ /* 0x000fe20000000069 */
[----:B------:R-:W-:-:S05]  /*15370*/  HFMA2 R39, R65, R41, R104 ;  /* 0x0000002941277231 */ /* 0x000fca0000000068 */
[----:B------:R-:W-:Y:S02]  /*15380*/  HFMA2.MMA R40, R81, R43, R40 ;  /* 0x0000002b51287235 */ /* 0x000fe40000000028 */
[----:B------:R-:W-:Y:S01]  /*15390*/  HFMA2.MMA R104, R74, R42, R37 ;  /* 0x0000002a4a687235 */ /* 0x000fe20000000025 */
[----:B------:R-:W-:Y:S02]  /*153a0*/  HFMA2 R38, R63, R41, R38 ;  /* 0x000000293f267231 */ /* 0x000fe40000000026 */
[-C--:B------:R-:W-:Y:S02]  /*153b0*/  HFMA2 R41, R78, R42.reuse, R39 ;  /* 0x0000002a4e297231 */ /* 0x080fe40000000027 */
[----:B------:R-:W-:Y:S01]  /*153c0*/  HFMA2 R105, R71, R42, R38 ;  /* 0x0000002a47697231 */ /* 0x000fe20000000026 */
[----:B0-----:R-:W-:Y:S01]  /*153d0*/  HFMA2.MMA R40, R86, R28, R40 ;  /* 0x0000001c56287235 */ /* 0x001fe20000000028 */
[-C--:B------:R-:W-:Y:S01]  /*153e0*/  HFMA2 R41, R77, R43.reuse, R41 ;  /* 0x0000002b4d297231 */ /* 0x080fe20000000029 */
[----:B------:R-:W-:Y:S01]  /*153f0*/  HFMA2.MMA R42, R73, R43, R104 ;  /* 0x0000002b492a7235 */ /* 0x000fe20000000068 */
[----:B------:R-:W-:Y:S01]  /*15400*/  HFMA2 R105, R69, R43, R105 ;  /* 0x0000002b45697231 */ /* 0x000fe20000000069 */
[----:B------:R-:W0:Y:S04]  /*15410*/  LDS.128 R36, [UR5+0x190] ;  /* 0x00019005ff247984 */ /* 0x000e280008000c00 */
[----:B------:R-:W-:-:S02]  /*15420*/  HFMA2.MMA R40, R80, R29, R40 ;  /* 0x0000001d50287235 */ /* 0x000fc40000000028 */
[----:B------:R-:W-:Y:S01]  /*15430*/  HFMA2.MMA R42, R84, R28, R42 ;  /* 0x0000001c542a7235 */ /* 0x000fe2000000002a */
[-C--:B------:R-:W-:Y:S02]  /*15440*/  HFMA2 R41, R85, R28.reuse, R41 ;  /* 0x0000001c55297231 */ /* 0x080fe40000000029 */
[----:B------:R-:W-:-:S03]  /*15450*/  HFMA2 R105, R83, R28, R105 ;  /* 0x0000001c53697231 */ /* 0x000fc60000000069 */
[----:B------:R-:W-:Y:S02]  /*15460*/  HFMA2.MMA R28, R79, R30, R40 ;  /* 0x0000001e4f1c7235 */ /* 0x000fe40000000028 */
[----:B------:R-:W-:Y:S01]  /*15470*/  HFMA2.MMA R42, R72, R29, R42 ;  /* 0x0000001d482a7235 */ /* 0x000fe2000000002a */
[----:B------:R-:W-:-:S05]  /*15480*/  HFMA2 R41, R76, R29, R41 ;  /* 0x0000001d4c297231 */ /* 0x000fca0000000029 */
[----:B------:R-:W-:Y:S02]  /*15490*/  HFMA2.MMA R28, R90, R31, R28 ;  /* 0x0000001f5a1c7235 */ /* 0x000fe4000000001c */
[----:B------:R-:W-:Y:S01]  /*154a0*/  HFMA2.MMA R104, R68, R30, R42 ;  /* 0x0000001e44687235 */ /* 0x000fe2000000002a */
[----:B------:R-:W-:Y:S02]  /*154b0*/  HFMA2 R105, R70, R29, R105 ;  /* 0x0000001d46697231 */ /* 0x000fe40000000069 */
[-C--:B------:R-:W-:Y:S02]  /*154c0*/  HFMA2 R29, R75, R30.reuse, R41 ;  /* 0x0000001e4b1d7231 */ /* 0x080fe40000000029 */
[----:B------:R-:W-:Y:S01]  /*154d0*/  HFMA2 R105, R67, R30, R105 ;  /* 0x0000001e43697231 */ /* 0x000fe20000000069 */
[----:B-1----:R-:W-:Y:S02]  /*154e0*/  HFMA2.MMA R30, R53, R32, RZ ;  /* 0x00000020351e7235 */ /* 0x002fe400000000ff */
[----:B------:R-:W-:Y:S01]  /*154f0*/  HFMA2.MMA R106, R88, R31, R104 ;  /* 0x0000001f586a7235 */ /* 0x000fe20000000068 */
[----:B------:R-:W-:Y:S01]  /*15500*/  HADD2 R104, R28.H0_H0, R28.H1_H1 ;  /* 0x3000001c1c687230 */ /* 0x000fe20000000800 */
[----:B------:R-:W-:Y:S01]  /*15510*/  HFMA2.MMA R28, R57, R32, RZ ;  /* 0x00000020391c7235 */ /* 0x000fe200000000ff */
[-C--:B------:R-:W-:Y:S01]  /*15520*/  HFMA2 R29, R89, R31.reuse, R29 ;  /* 0x0000001f591d7231 */ /* 0x080fe2000000001d */
[----:B------:R-:W1:Y:S01]  /*15530*/  LDS.128 R40, [UR5+0x1a0] ;  /* 0x0001a005ff287984 */ /* 0x000e620008000c00 */
[----:B------:R-:W-:-:S02]  /*15540*/  HFMA2 R107, R87, R31, R105 ;  /* 0x0000001f576b7231 */ /* 0x000fc40000000069 */
[----:B------:R-:W-:Y:S01]  /*15550*/  HADD2 R105, R29.H0_H0, R29.H1_H1 ;  /* 0x3000001d1d697230 */ /* 0x000fe20000000800 */
[-C--:B------:R-:W-:Y:S01]  /*15560*/  HFMA2.MMA R113, R51, R33.reuse, R30 ;  /* 0x0000002133717235 */ /* 0x080fe2000000001e */
[-C--:B------:R-:W-:Y:S02]  /*15570*/  HFMA2 R29, R56, R32.reuse, RZ.H0_H0 ;  /* 0x00000020381d7231 */ /* 0x080fe400000400ff */
[----:B------:R-:W-:Y:S01]  /*15580*/  HFMA2 R31, R50, R32, RZ.H0_H0 ;  /* 0x00000020321f7231 */ /* 0x000fe200000400ff */
[----:B------:R-:W-:-:S04]  /*15590*/  HFMA2.MMA R32, R52, R33, R28 ;  /* 0x0000002134207235 */ /* 0x000fc8000000001c */
[----:B------:R-:W-:-:S04]  /*155a0*/  HFMA2.MMA R113, R0, R34, R113 ;  /* 0x0000002200717235 */ /* 0x000fc80000000071 */
[----:B------:R-:W-:Y:S01]  /*155b0*/  HFMA2.MMA R32, R55, R34, R32 ;  /* 0x0000002237207235 */ /* 0x000fe20000000020 */
[----:B------:R-:W-:-:S03]  /*155c0*/  HFMA2 R111, R59, R33, R29 ;  /* 0x000000213b6f7231 */ /* 0x000fc6000000001d */
[----:B------:R-:W-:-:S04]  /*155d0*/  HFMA2.MMA R113, R4, R35, R113 ;  /* 0x0000002304717235 */ /* 0x000fc80000000071 */
[----:B------:R-:W-:Y:S01]  /*155e0*/  HFMA2.MMA R32, R19, R35, R32 ;  /* 0x0000002313207235 */ /* 0x000fe20000000020 */
[----:B------:R-:W-:Y:S02]  /*155f0*/  HFMA2 R33, R54, R33, R31 ;  /* 0x0000002136217231 */ /* 0x000fe4000000001f */
[-C--:B------:R-:W-:Y:S01]  /*15600*/  HFMA2 R111, R15, R34.reuse, R111 ;  /* 0x000000220f6f7231 */ /* 0x080fe2000000006f */
[-C--:B0-----:R-:W-:Y:S01]  /*15610*/  HFMA2.MMA R113, R21, R36.reuse, R113 ;  /* 0x0000002415717235 */ /* 0x081fe20000000071 */
[----:B------:R-:W-:Y:S01]  /*15620*/  HFMA2 R33, R2, R34, R33 ;  /* 0x0000002202217231 */ /* 0x000fe20000000021 */
[----:B------:R-:W-:Y:S02]  /*15630*/  LDS.128 R28, [UR5+0x1b0] ;  /* 0x0001b005ff1c7984 */ /* 0x000fe40008000c00 */
        /* <DEDUP_REMOVED lines=13> */
[----:B------:R-:W0:Y:S01]  /*15710*/  LDS.128 R32, [UR5+0x200] ;  /* 0x00020005ff207984 */ /* 0x000e220008000c00 */
[----:B------:R-:W-:-:S04]  /*15720*/  HFMA2.MMA R113, R48, R39, R113 ;  /* 0x0000002730717235 */ /* 0x000fc80000000071 */
[----:B------:R-:W-:-:S04]  /*15730*/  HFMA2.MMA R36, R46, R39, R36 ;  /* 0x000000272e247235 */ /* 0x000fc80000000024 */
[----:B-1----:R-:W-:-:S04]  /*15740*/  HFMA2.MMA R113, R60, R40, R113 ;  /* 0x000000283c717235 */ /* 0x002fc80000000071 */
        /* <DEDUP_REMOVED lines=12> */
[----:B------:R-:W-:Y:S02]  /*15810*/  HFMA2.MMA R40, R82, R42, R36 ;  /* 0x0000002a52287235 */ /* 0x000fe40000000024 */
[----:B------:R-:W1:Y:S02]  /*15820*/  LDS.128 R36, [UR5+0x210] ;  /* 0x00021005ff247984 */ /* 0x000e640008000c00 */
[----:B------:R-:W-:-:S04]  /*15830*/  HFMA2.MMA R42, R73, R43, R111 ;  /* 0x0000002b492a7235 */ /* 0x000fc8000000006f */
[----:B------:R-:W-:Y:S02]  /*15840*/  HFMA2.MMA R40, R81, R43, R40 ;  /* 0x0000002b51287235 */ /* 0x000fe40000000028 */
[-C--:B0-----:R-:W-:Y:S02]  /*15850*/  HFMA2.MMA R57, R57, R32.reuse, RZ ;  /* 0x0000002039397235 */ /* 0x081fe400000000ff */
[----:B------:R-:W-:Y:S02]  /*15860*/  HFMA2.MMA R53, R53, R32, RZ ;  /* 0x0000002035357235 */ /* 0x000fe400000000ff */
[-C--:B------:R-:W-:Y:S02]  /*15870*/  HFMA2.MMA R42, R84, R28.reuse, R42 ;  /* 0x0000001c542a7235 */ /* 0x080fe4000000002a */
[----:B------:R-:W-:Y:S02]  /*15880*/  HFMA2.MMA R40, R86, R28, R40 ;  /* 0x0000001c56287235 */ /* 0x000fe40000000028 */
[-C--:B------:R-:W-:Y:S01]  /*15890*/  HFMA2.MMA R57, R52, R33.reuse, R57 ;  /* 0x0000002134397235 */ /* 0x080fe20000000039 */
[-C--:B------:R-:W-:Y:S01]  /*158a0*/  HFMA2 R41, R77, R43.reuse, R41 ;  /* 0x0000002b4d297231 */ /* 0x080fe20000000029 */
[----:B------:R-:W-:Y:S01]  /*158b0*/  HFMA2.MMA R53, R51, R33, R53 ;  /* 0x0000002133357235 */ /* 0x000fe20000000035 */
[----:B------:R-:W-:Y:S01]  /*158c0*/  HFMA2 R113, R69, R43, R113 ;  /* 0x0000002b45717231 */ /* 0x000fe20000000071 */
[-C--:B------:R-:W-:Y:S01]  /*158d0*/  HFMA2.MMA R42, R72, R29.reuse, R42 ;  /* 0x0000001d482a7235 */ /* 0x080fe2000000002a */
[----:B------:R-:W-:Y:S01]  /*158e0*/  HFMA2 R41, R85, R28, R41 ;  /* 0x0000001c55297231 */ /* 0x000fe20000000029 */
[----:B------:R-:W-:-:S02]  /*158f0*/  HFMA2.MMA R40, R80, R29, R40 ;  /* 0x0000001d50287235 */ /* 0x000fc40000000028 */
        /* <DEDUP_REMOVED lines=11> */
[----:B------:R-:W-:-:S02]  /*159b0*/  HFMA2 R56, R56, R32, RZ.H0_H0 ;  /* 0x0000002038387231 */ /* 0x000fc400000400ff */
[----:B------:R-:W-:Y:S02]  /*159c0*/  HFMA2 R32, R50, R32, RZ.H0_H0 ;  /* 0x0000002032207231 */ /* 0x000fe400000400ff */
[-C--:B------:R-:W-:Y:S01]  /*159d0*/  HFMA2 R56, R59, R33.reuse, R56 ;  /* 0x000000213b387231 */ /* 0x080fe20000000038 */
[-C--:B-1----:R-:W-:Y:S01]  /*159e0*/  HFMA2.MMA R57, R18, R36.reuse, R57 ;  /* 0x0000002412397235 */ /* 0x082fe20000000039 */
        /* <DEDUP_REMOVED lines=8> */
[-C--:B------:R-:W-:Y:S01]  /*15a70*/  HFMA2 R56, R20, R36.reuse, R56 ;  /* 0x0000002414387231 */ /* 0x080fe20000000038 */
[----:B------:R-:W-:Y:S01]  /*15a80*/  HFMA2.MMA R28, R90, R31, R28 ;  /* 0x0000001f5a1c7235 */ /* 0x000fe2000000001c */
[----:B------:R-:W-:-:S02]  /*15a90*/  HFMA2 R32, R17, R36, R32 ;  /* 0x0000002411207231 */ /* 0x000fc40000000020 */
[-C--:B------:R-:W-:Y:S01]  /*15aa0*/  HFMA2 R56, R23, R37.reuse, R56 ;  /* 0x0000002517387231 */ /* 0x080fe20000000038 */
[-C--:B------:R-:W-:Y:S01]  /*15ab0*/  HFMA2.MMA R23, R27, R38.reuse, R19 ;  /* 0x000000261b177235 */ /* 0x080fe20000000013 */
[----:B------:R-:W-:Y:S01]  /*15ac0*/  HFMA2 R22, R24, R37, R32 ;  /* 0x0000002518167231 */ /* 0x000fe20000000020 */
[----:B------:R-:W-:Y:S01]  /*15ad0*/  HFMA2.MMA R24, R45, R38, R53 ;  /* 0x000000262d187235 */ /* 0x000fe20000000035 */
[----:B------:R-:W-:Y:S02]  /*15ae0*/  HFMA2 R113, R67, R30, R113 ;  /* 0x0000001e43717231 */ /* 0x000fe40000000071 */
[-C--:B------:R-:W-:Y:S01]  /*15af0*/  HFMA2 R29, R89, R31.reuse, R29 ;  /* 0x0000001f591d7231 */ /* 0x080fe2000000001d */
[----:B------:R-:W-:Y:S01]  /*15b00*/  HFMA2.MMA R116, R88, R31, R111 ;  /* 0x0000001f58747235 */ /* 0x000fe2000000006f */
[----:B------:R-:W-:Y:S01]  /*15b10*/  HFMA2 R117, R87, R31, R113 ;  /* 0x0000001f57757231 */ /* 0x000fe20000000071 */
[----:B------:R-:W-:Y:S01]  /*15b20*/  HFMA2.MMA R20, R46, R39, R23 ;  /* 0x000000272e147235 */ /* 0x000fe20000000017 */
[----:B------:R-:W-:-:S02]  /*15b30*/  HADD2 R111, R28.H0_H0, R28.H1_H1 ;  /* 0x3000001c1c6f7230 */ /* 0x000fc40000000800 */
[----:B------:R-:W-:Y:S01]  /*15b40*/  HADD2 R113, R29.H0_H0, R29.H1_H1 ;  /* 0x3000001d1d717230 */ /* 0x000fe20000000800 */
[----:B------:R-:W-:Y:S01]  /*15b50*/  HFMA2.MMA R24, R48, R39, R24 ;  /* 0x0000002730187235 */ /* 0x000fe20000000018 */
[----:B------:R-:W1:Y:S03]  /*15b60*/  LDS.128 R28, [UR5+0x230] ;  /* 0x00023005ff1c7984 */ /* 0x000e660008000c00 */
[----:B0-----:R-:W-:-:S04]  /*15b70*/  HFMA2.MMA R33, R62, R40, R20 ;  /* 0x000000283e217235 */ /* 0x001fc80000000014 */
[----:B------:R-:W-:Y:S01]  /*15b80*/  HFMA2.MMA R32, R60, R40, R24 ;  /* 0x000000283c207235 */ /* 0x000fe20000000018 */
[-C--:B------:R-:W-:Y:S02]  /*15b90*/  HFMA2 R56, R26, R38.reuse, R56 ;  /* 0x000000261a387231 */ /* 0x080fe40000000038 */
[----:B------:R-:W-:Y:S01]  /*15ba0*/  HFMA2 R22, R44, R38, R22 ;  /* 0x000000262c167231 */ /* 0x000fe20000000016 */
[----:B------:R-:W-:-:S04]  /*15bb0*/  HFMA2.MMA R21, R66, R41, R33 ;  /* 0x0000002942157235 */ /* 0x000fc80000000021 */
        /* <DEDUP_REMOVED lines=12> */
[----:B------:R-:W-:-:S06]  /*15c80*/  HFMA2.MMA R42, R73, R43, R37 ;  /* 0x0000002b492a7235 */ /* 0x000fcc0000000025 */
[-C--:B-1----:R-:W-:Y:S02]  /*15c90*/  HFMA2.MMA R40, R86, R28.reuse, R21 ;  /* 0x0000001c56287235 */ /* 0x082fe40000000015 */
        /* <DEDUP_REMOVED lines=14> */
[----:B------:R-:W-:Y:S01]  /*15d80*/  HFMA2 R35, R67, R30, R35 ;  /* 0x0000001e43237231 */ /* 0x000fe20000000023 */
[----:B------:R-:W-:Y:S01]  /*15d90*/  IADD3 R109, R109, 0x20, RZ ;  /* 0x000000206d6d7810 */ /* 0x000fe20007ffe0ff */
[----:B------:R-:W-:-:S02]  /*15da0*/  HFMA2 R38, R89, R31, R38 ;  /* 0x0000001f59267231 */ /* 0x000fc40000000026 */
[----:B------:R-:W-:Y:S01]  /*15db0*/  HFMA2 R35, R87, R31, R35 ;  /* 0x0000001f57237231 */ /* 0x000fe20000000023 */
[C---:B------:R-:W-:Y:S02]  /*15dc0*/  ISETP.GE.AND P0, PT, R109.reuse, UR13, PT ;  /* 0x0000000d6d007c0c */ /* 0x040fe4000bf06270 */
        /* <DEDUP_REMOVED lines=8> */
[----:B------:R-:W-:Y:S01]  /*15e50*/  HADD2 R117, R117.H0_H0, R117.H1_H1 ;  /* 0x3000007575757230 */ /* 0x000fe20000000800 */
        /* <DEDUP_REMOVED lines=9> */
[----:B------:R-:W-:Y:S01]  /*15ef0*/  PRMT R116, R116, 0x5410, R117 ;  /* 0x0000541074747816 */ /* 0x000fe20000000075 */
[----:B------:R-:W-:Y:S01]  /*15f00*/  UIADD3 UR5, UR5, 0x40, URZ ;  /* 0x0000004005057890 */ /* 0x000fe2000fffe03f */
[-C--:B------:R-:W-:Y:S01]  /*15f10*/  HFMA2.MMA R14, R94, R100.reuse, R14 ;  /* 0x000000645e0e7235 */ /* 0x080fe2000000000e */
[-C--:B------:R-:W-:Y:S01]  /*15f20*/  HFMA2 R5, R44, R99.reuse, R5 ;  /* 0x000000632c057231 */ /* 0x080fe20000000005 */
[-C--:B------:R-:W-:Y:S02]  /*15f30*/  HFMA2.MMA R12, R98, R100.reuse, R12 ;  /* 0x00000064620c7235 */ /* 0x080fe4000000000c */
[-C--:B------:R-:W-:Y:S02]  /*15f40*/  HFMA2.MMA R10, R104, R100.reuse, R10 ;  /* 0x00000064680a7235 */ /* 0x080fe4000000000a */
[-C--:B------:R-:W-:Y:S01]  /*15f50*/  HFMA2.MMA R8, R111, R100.reuse, R8 ;  /* 0x000000646f087235 */ /* 0x080fe20000000008 */
[-C--:B------:R-:W-:Y:S01]  /*15f60*/  HFMA2 R13, R92, R99.reuse, R13 ;  /* 0x000000635c0d7231 */ /* 0x080fe2000000000d */
[----:B------:R-:W-:Y:S01]  /*15f70*/  HFMA2.MMA R6, R45, R100, R6 ;  /* 0x000000642d067235 */ /* 0x000fe20000000006 */
[----:B------:R-:W-:-:S02]  /*15f80*/  HFMA2 R11, R96, R99, R11 ;  /* 0x00000063600b7231 */ /* 0x000fc4000000000b */
[----:B------:R-:W-:-:S04]  /*15f90*/  IMAD.WIDE R44, R101, 0x4, R114 ;  /* 0x00000004652c7825 */ /* 0x000fc800078e0272 */
[-C--:B------:R-:W-:Y:S02]  /*15fa0*/  HFMA2 R9, R106, R99.reuse, R9 ;  /* 0x000000636a097231 */ /* 0x080fe40000000009 */
[----:B------:R-:W-:Y:S01]  /*15fb0*/  HFMA2 R7, R116, R99, R7 ;  /* 0x0000006374077231 */ /* 0x000fe20000000007 */
[----:B------:R-:W-:Y:S06]  /*15fc0*/  @!P0 BRA P1, `(.L_x_3354) ;  /* 0xffffffd800288947 */ /* 0x000fec000083ffff */
.L_x_3353:
        /* <DEDUP_REMOVED lines=10> */
.L_x_3356:
[----:B------:R-:W-:Y:S01]  /*16070*/  ISETP.NE.AND P1, PT, R109, R102, PT ;  /* 0x000000666d00720c */ /* 0x000fe20003f25270 */
[----:B------:R-:W0:-:S12]  /*16080*/  LDS.128 R24, [UR5] ;  /* 0x00000005ff187984 */ /* 0x000e180008000c00 */
[----:B------:R-:W1:Y:S01]  /*16090*/  @!P1 LDC.64 R16, c[0x0][0x248] ;  /* 0x00009200ff109b82 */ /* 0x000e620000000a00 */
[----:B------:R-:W-:-:S05]  /*160a0*/  @!P1 LEA R21, R109, 0x1, 0x1 ;  /* 0x000000016d159811 */ /* 0x000fca00078e08ff */
[----:B-1----:R-:W-:Y:S01]  /*160b0*/  @!P1 IMAD.WIDE R20, R21, 0x2, R16 ;  /* 0x0000000215149825 */ /* 0x002fe200078e0210 */
        /* <DEDUP_REMOVED lines=25> */
[----:B------:R-:W-:Y:S02]  /*16250*/  LOP3.LUT R18, R19, 0xc000c, RZ, 0xc0, !PT ;  /* 0x000c000c13127812 */ /* 0x000fe400078ec0ff */
[----:B------:R-:W-:Y:S02]  /*16260*/  SHF.R.U32.HI R30, RZ, 0x8, R16 ;  /* 0x00000008ff1e7819 */ /* 0x000fe40000011610 */
[----:B------:R-:W-:Y:S02]  /*16270*/  LOP3.LUT R34, R18, 0x64006400, RZ, 0xfc, !PT ;  /* 0x6400640012227812 */ /* 0x000fe400078efcff */
[----:B------:R-:W-:Y:S02]  /*16280*/  SHF.R.U32.HI R61, RZ, 0x8, R19 ;  /* 0x00000008ff3d7819 */ /* 0x000fe40000011613 */
[----:B------:R-:W-:Y:S01]  /*16290*/  LOP3.LUT R18, R31, 0xc000c, RZ, 0xc0, !PT ;  /* 0x000c000c1f127812 */ /* 0x000fe200078ec0ff */
[----:B------:R-:W-:Y:S01]  /*162a0*/  HFMA2 R34, R34, R38.H1_H1, -258, -258 ;  /* 0xdc08dc0822227431 */ /* 0x000fe20000060026 */
[----:B------:R-:W-:-:S02]  /*162b0*/  LOP3.LUT R49, R16, 0x30003, RZ, 0xc0, !PT ;  /* 0x0003000310317812 */ /* 0x000fc400078ec0ff */
[C---:B------:R-:W-:Y:S02]  /*162c0*/  LOP3.LUT R0, R16.reuse, 0xc000c, RZ, 0xc0, !PT ;  /* 0x000c000c10007812 */ /* 0x040fe400078ec0ff */
[C---:B------:R-:W-:Y:S02]  /*162d0*/  LOP3.LUT R20, R16.reuse, 0x300030, RZ, 0xc0, !PT ;  /* 0x0030003010147812 */ /* 0x040fe400078ec0ff */
[----:B------:R-:W-:Y:S02]  /*162e0*/  LOP3.LUT R50, R16, 0xc000c0, RZ, 0xc0, !PT ;  /* 0x00c000c010327812 */ /* 0x000fe400078ec0ff */
[----:B------:R-:W-:Y:S02]  /*162f0*/  LOP3.LUT R16, R4, 0x64006400, RZ, 0xfc, !PT ;  /* 0x6400640004107812 */ /* 0x000fe400078efcff */
[----:B------:R-:W-:Y:S02]  /*16300*/  LOP3.LUT R32, R17, 0x64006400, RZ, 0xfc, !PT ;  /* 0x6400640011207812 */ /* 0x000fe400078efcff */
[----:B------:R-:W-:-:S02]  /*16310*/  LOP3.LUT R55, R19, 0x30003, RZ, 0xc0, !PT ;  /* 0x0003000313377812 */ /* 0x000fc400078ec0ff */
[C---:B------:R-:W-:Y:S01]  /*16320*/  LOP3.LUT R23, R19.reuse, 0x300030, RZ, 0xc0, !PT ;  /* 0x0030003013177812 */ /* 0x040fe200078ec0ff */
[----:B------:R-:W-:Y:S01]  /*16330*/  HFMA2 R32, R32, R38.H1_H1, -258, -258 ;  /* 0xdc08dc0820207431 */ /* 0x000fe20000060026 */
        /* <DEDUP_REMOVED lines=27> */
[----:B------:R-:W1:Y:S01]  /*164f0*/  LDS.128 R20, [UR5+0x10] ;  /* 0x00001005ff147984 */ /* 0x000e620008000c00 */
[----:B------:R-:W-:-:S02]  /*16500*/  LOP3.LUT R18, R18, 0x64006400, RZ, 0xfc, !PT ;  /* 0x6400640012127812 */ /* 0x000fc400078efcff */
        /* <DEDUP_REMOVED lines=10> */
[----:B------:R-:W-:Y:S01]  /*165b0*/  HFMA2 R39, R19, R39.H0_H0, -66, -66 ;  /* 0xd420d42013277431 */ /* 0x000fe20000040027 */
[----:B------:R-:W-:Y:S01]  /*165c0*/  LOP3.LUT R19, R18, 0x64006400, RZ, 0xfc, !PT ;  /* 0x6400640012137812 */ /* 0x000fe200078efcff */
[----:B0-----:R-:W-:Y:S01]  /*165d0*/  HFMA2.MMA R18, R59, R24, RZ ;  /* 0x000000183b127235 */ /* 0x001fe200000000ff */
[----:B------:R-:W-:Y:S01]  /*165e0*/  LOP3.LUT R16, R30, 0xc000c0, RZ, 0xc0, !PT ;  /* 0x00c000c01e107812 */ /* 0x000fe200078ec0ff */
[----:B------:R-:W-:Y:S01]  /*165f0*/  HADD2 R57, R57, -1026, -1026 ;  /* 0xe402e40239397430 */ /* 0x000fe20000000000 */
[----:B------:R-:W-:-:S02]  /*16600*/  LOP3.LUT R58, R51, 0x64006400, RZ, 0xfc, !PT ;  /* 0x64006400333a7812 */ /* 0x000fc400078efcff */
[----:B------:R-:W-:Y:S02]  /*16610*/  LOP3.LUT R60, R55, 0x64006400, RZ, 0xfc, !PT ;  /* 0x64006400373c7812 */ /* 0x000fe400078efcff */
[----:B------:R-:W-:Y:S01]  /*16620*/  LOP3.LUT R55, R16, 0x64006400, RZ, 0xfc, !PT ;  /* 0x6400640010377812 */ /* 0x000fe200078efcff */
[----:B------:R-:W-:Y:S01]  /*16630*/  HFMA2.MMA R16, R57, R24, RZ ;  /* 0x0000001839107235 */ /* 0x000fe200000000ff */
[----:B------:R-:W-:Y:S01]  /*16640*/  LOP3.LUT R49, R50, 0x64006400, RZ, 0xfc, !PT ;  /* 0x6400640032317812 */ /* 0x000fe200078efcff */
[-C--:B------:R-:W-:Y:S01]  /*16650*/  HFMA2.MMA R18, R32, R25.reuse, R18 ;  /* 0x0000001920127235 */ /* 0x080fe20000000012 */
        /* <DEDUP_REMOVED lines=13> */
[-C--:B------:R-:W-:Y:S01]  /*16730*/  HFMA2 R17, R58, R24.reuse, RZ.H0_H0 ;  /* 0x000000183a117231 */ /* 0x080fe200000400ff */
[----:B------:R-:W-:Y:S01]  /*16740*/  LOP3.LUT R31, R31, 0x30003, RZ, 0xc0, !PT ;  /* 0x000300031f1f7812 */ /* 0x000fe200078ec0ff */
[----:B------:R-:W-:Y:S01]  /*16750*/  HFMA2 R19, R60, R24, RZ.H0_H0 ;  /* 0x000000183c137231 */ /* 0x000fe200000400ff */
[----:B------:R-:W-:Y:S01]  /*16760*/  HFMA2.MMA R24, R0, R25, R16 ;  /* 0x0000001900187235 */ /* 0x000fe20000000010 */
[-C--:B------:R-:W-:Y:S01]  /*16770*/  HFMA2 R52, R63, R56.reuse.H0_H0, -18, -18 ;  /* 0xcc80cc803f347431 */ /* 0x080fe20000040038 */
[-C--:B------:R-:W-:Y:S01]  /*16780*/  HFMA2.MMA R63, R46, R26.reuse, R18 ;  /* 0x0000001a2e3f7235 */ /* 0x080fe20000000012 */
[----:B------:R-:W-:Y:S01]  /*16790*/  HFMA2 R51, R51, R56.H0_H0, -18, -18 ;  /* 0xcc80cc8033337431 */ /* 0x000fe20000040038 */
[----:B------:R-:W-:Y:S01]  /*167a0*/  LOP3.LUT R31, R31, 0x64006400, RZ, 0xfc, !PT ;  /* 0x640064001f1f7812 */ /* 0x000fe200078efcff */
[-C--:B------:R-:W-:Y:S01]  /*167b0*/  HFMA2 R17, R4, R25.reuse, R17 ;  /* 0x0000001904117231 */ /* 0x080fe20000000011 */
[----:B------:R-:W-:Y:S01]  /*167c0*/  LOP3.LUT R30, R30, 0x30003, RZ, 0xc0, !PT ;  /* 0x000300031e1e7812 */ /* 0x000fe200078ec0ff */
[----:B------:R-:W-:Y:S01]  /*167d0*/  HFMA2 R19, R34, R25, R19 ;  /* 0x0000001922137231 */ /* 0x000fe20000000013 */
[----:B------:R-:W-:Y:S01]  /*167e0*/  HFMA2.MMA R24, R48, R26, R24 ;  /* 0x0000001a30187235 */ /* 0x000fe20000000018 */
[-C--:B------:R-:W-:Y:S01]  /*167f0*/  HFMA2 R25, R47, R26.reuse, R17 ;  /* 0x0000001a2f197231 */ /* 0x080fe20000000011 */
[-C--:B------:R-:W-:Y:S01]  /*16800*/  HFMA2.MMA R67, R51, R27.reuse, R63 ;  /* 0x0000001b33437235 */ /* 0x080fe2000000003f */
[----:B------:R-:W-:Y:S01]  /*16810*/  HFMA2 R26, R43, R26, R19 ;  /* 0x0000001a2b1a7231 */ /* 0x000fe20000000013 */
[----:B------:R-:W-:Y:S01]  /*16820*/  LOP3.LUT R62, R62, 0x30003, RZ, 0xc0, !PT ;  /* 0x000300033e3e7812 */ /* 0x000fe200078ec0ff */
[----:B------:R-:W0:Y:S01]  /*16830*/  LDS.128 R16, [UR5+0x80] ;  /* 0x00008005ff107984 */ /* 0x000e220008000c00 */
[----:B------:R-:W-:Y:S01]  /*16840*/  LOP3.LUT R61, R61, 0x30003, RZ, 0xc0, !PT ;  /* 0x000300033d3d7812 */ /* 0x000fe200078ec0ff */
[----:B------:R-:W-:Y:S01]  /*16850*/  HADD2 R63, R31, -1026, -1026 ;  /* 0xe402e4021f3f7430 */ /* 0x000fe20000000000 */
[----:B------:R-:W-:Y:S01]  /*16860*/  LOP3.LUT R30, R30, 0x64006400, RZ, 0xfc, !PT ;  /* 0x640064001e1e7812 */ /* 0x000fe200078efcff */
[-C--:B------:R-:W-:Y:S01]  /*16870*/  HFMA2 R53, R53, R56.reuse.H0_H0, -18, -18 ;  /* 0xcc80cc8035357431 */ /* 0x080fe20000040038 */
[----:B------:R-:W-:Y:S01]  /*16880*/  LOP3.LUT R62, R62, 0x64006400, RZ, 0xfc, !PT ;  /* 0x640064003e3e7812 */ /* 0x000fe200078efcff */
[----:B------:R-:W-:Y:S01]  /*16890*/  HFMA2 R56, R65, R56.H0_H0, -18, -18 ;  /* 0xcc80cc8041387431 */ /* 0x000fe20000040038 */
[----:B------:R-:W-:Y:S01]  /*168a0*/  LOP3.LUT R64, R61, 0x64006400, RZ, 0xfc, !PT ;  /* 0x640064003d407812 */ /* 0x000fe200078efcff */
[----:B------:R-:W-:Y:S01]  /*168b0*/  HFMA2.MMA R65, R49, R27, R24 ;  /* 0x0000001b31417235 */ /* 0x000fe20000000018 */
[----:B------:R-:W-:Y:S01]  /*168c0*/  HADD2 R61, R30, -1026, -1026 ;  /* 0xe402e4021e3d7430 */ /* 0x000fe20000000000 */
[-C--:B-1----:R-:W-:Y:S01]  /*168d0*/  HFMA2.MMA R67, R63, R20.reuse, R67 ;  /* 0x000000143f437235 */ /* 0x082fe20000000043 */
[-C--:B------:R-:W-:Y:S01]  /*168e0*/  HFMA2 R66, R50, R27.reuse, R25 ;  /* 0x0000001b32427231 */ /* 0x080fe20000000019 */
[----:B----4-:R-:W-:Y:S01]  /*168f0*/  @!P1 PRMT R100, R28, 0x7610, R100 ;  /* 0x000076101c649816 */ /* 0x010fe20000000064 */
[----:B------:R-:W-:Y:S01]  /*16900*/  HFMA2 R68, R52, R27, R26 ;  /* 0x0000001b34447231 */ /* 0x000fe2000000001a */
[----:B------:R-:W-:Y:S01]  /*16910*/  @!P1 PRMT R99, R29, 0x7610, R99 ;  /* 0x000076101d639816 */ /* 0x000fe20000000063 */
[----:B------:R-:W-:Y:S01]  /*16920*/  HADD2 R62, R62, -1026, -1026 ;  /* 0xe402e4023e3e7430 */ /* 0x000fe20000000000 */
[----:B------:R-:W-:Y:S01]  /*16930*/  HFMA2.MMA R65, R61, R20, R65 ;  /* 0x000000143d417235 */ /* 0x000fe20000000041 */
[----:B------:R-:W-:Y:S01]  /*16940*/  HADD2 R64, R64, -1026, -1026 ;  /* 0xe402e40240407430 */ /* 0x000fe20000000000 */
[----:B------:R-:W1:Y:S01]  /*16950*/  LDS.128 R24, [UR5+0x90] ;  /* 0x00009005ff187984 */ /* 0x000e620008000c00 */
[-C--:B------:R-:W-:Y:S01]  /*16960*/  HFMA2 R66, R62, R20.reuse, R66 ;  /* 0x000000143e427231 */ /* 0x080fe20000000042 */
[----:B------:R-:W-:Y:S01]  /*16970*/  @!P1 PRMT R100, R100, 0x7610, R28 ;  /* 0x0000761064649816 */ /* 0x000fe2000000001c */
[----:B------:R-:W-:Y:S01]  /*16980*/  HFMA2 R68, R64, R20, R68 ;  /* 0x0000001440447231 */ /* 0x000fe20000000044 */
[-C--:B------:R-:W-:Y:S01]  /*16990*/  HFMA2.MMA R20, R37, R21.reuse, R67 ;  /* 0x0000001525147235 */ /* 0x080fe20000000043 */
[-C--:B------:R-:W-:Y:S01]  /*169a0*/  HFMA2 R66, R36, R21.reuse, R66 ;  /* 0x0000001524427231 */ /* 0x080fe20000000042 */
[----:B------:R-:W-:Y:S01]  /*169b0*/  HFMA2.MMA R65, R35, R21, R65 ;  /* 0x0000001523417235 */ /* 0x000fe20000000041 */
[----:B------:R-:W-:Y:S01]  /*169c0*/  HFMA2 R68, R38, R21, R68 ;  /* 0x0000001526447231 */ /* 0x000fe20000000044 */
[----:B------:R-:W-:Y:S01]  /*169d0*/  @!P1 PRMT R99, R99, 0x7610, R29 ;  /* 0x0000761063639816 */ /* 0x000fe2000000001d */
[-C--:B------:R-:W-:Y:S01]  /*169e0*/  HFMA2 R66, R41, R22.reuse, R66 ;  /* 0x0000001629427231 */ /* 0x080fe20000000042 */
[C---:B------:R-:W-:Y:S01]  /*169f0*/  ISETP.GE.AND P0, PT, R109.reuse, UR6, PT ;  /* 0x000000066d007c0c */ /* 0x040fe2000bf06270 */
[----:B------:R-:W-:Y:S01]  /*16a00*/  HFMA2 R68, R39, R22, R68 ;  /* 0x0000001627447231 */ /* 0x000fe20000000044 */
[-C--:B------:R-:W-:Y:S01]  /*16a10*/  HFMA2.MMA R20, R40, R22.reuse, R20 ;  /* 0x0000001628147235 */ /* 0x080fe20000000014 */
[-C--:B------:R-:W-:Y:S01]  /*16a20*/  HFMA2 R66, R54, R23.reuse, R66 ;  /* 0x0000001736427231 */ /* 0x080fe20000000042 */
[----:B------:R-:W-:Y:S01]  /*16a30*/  HFMA2.MMA R65, R42, R22, R65 ;  /* 0x000000162a417235 */ /* 0x000fe20000000041 */
[----:B------:R-:W-:Y:S01]  /*16a40*/  HFMA2 R68, R56, R23, R68 ;  /* 0x0000001738447231 */ /* 0x000fe20000000044 */
[----:B------:R-:W-:Y:S01]  /*16a50*/  ISETP.LT.AND P1, PT, R109, R110, PT ;  /* 0x0000006e6d00720c */ /* 0x000fe20003f21270 */
[----:B------:R-:W-:-:S02]  /*16a60*/  HADD2 R66, R66.H0_H0, R66.H1_H1 ;  /* 0x3000004242427230 */ /* 0x000fc40000000800 */
[----:B------:R-:W-:Y:S01]  /*16a70*/  HADD2 R68, R68.H0_H0, R68.H1_H1 ;  /* 0x3000004444447230 */ /* 0x000fe20000000800 */
[----:B------:R-:W-:Y:S02]  /*16a80*/  HFMA2.MMA R20, R53, R23, R20 ;  /* 0x0000001735147235 */ /* 0x000fe40000000014 */
        /* <DEDUP_REMOVED lines=8> */
[----:B------:R-:W-:Y:S01]  /*16b10*/  HADD2 R67, R20.H0_H0, R20.H1_H1 ;  /* 0x3000001414437230 */ /* 0x000fe20000000800 */
[----:B------:R-:W-:Y:S01]  /*16b20*/  HFMA2.MMA R30, R32, R17, R30 ;  /* 0x00000011201e7235 */ /* 0x000fe2000000001e */
[----:B------:R-:W0:Y:S01]  /*16b30*/  LDS.128 R20, [UR5+0x100] ;  /* 0x00010005ff147984 */ /* 0x000e220008000c00 */
[----:B------:R-:W-:-:S02]  /*16b40*/  HFMA2 R17, R47, R18, R29 ;  /* 0x000000122f117231 */ /* 0x000fc4000000001d */
[----:B------:R-:W-:Y:S01]  /*16b50*/  HADD2 R65, R65.H0_H0, R65.H1_H1 ;  /* 0x3000004141417230 */ /* 0x000fe20000000800 */
[----:B------:R-:W-:Y:S01]  /*16b60*/  PRMT R67, R67, 0x5410, R68 ;  /* 0x0000541043437816 */ /* 0x000fe20000000044 */
[-C--:B------:R-:W-:Y:S01]  /*16b70*/  HFMA2.MMA R16, R48, R18.reuse, R28 ;  /* 0x0000001230107235 */ /* 0x080fe2000000001c */
[----:B------:R-:W-:Y:S01]  /*16b80*/  HFMA2 R17, R50, R19, R17 ;  /* 0x0000001332117231 */ /* 0x000fe20000000011 */
[----:B------:R-:W-:Y:S01]  /*16b90*/  HFMA2.MMA R69, R46, R18, R30 ;  /* 0x000000122e457235 */ /* 0x000fe2000000001e */
[----:B------:R-:W-:Y:S01]  /*16ba0*/  HFMA2 R18, R43, R18, R31 ;  /* 0x000000122b127231 */ /* 0x000fe2000000001f */
[----:B------:R-:W-:Y:S01]  /*16bb0*/  PRMT R65, R65, 0x5410, R66 ;  /* 0x0000541041417816 */ /* 0x000fe20000000042 */
[----:B------:R-:W2:Y:S01]  /*16bc0*/  LDS.128 R28, [UR5+0x110] ;  /* 0x00011005ff1c7984 */ /* 0x000ea20008000c00 */
[----:B------:R-:W-:Y:S02]  /*16bd0*/  HFMA2 R13, R67, R99, R13 ;  /* 0x00000063430d7231 */ /* 0x000fe4000000000d */
[----:B------:R-:W-:-:S02]  /*16be0*/  HFMA2.MMA R16, R49, R19, R16 ;  /* 0x0000001331107235 */ /* 0x000fc40000000010 */
[----:B------:R-:W-:Y:S01]  /*16bf0*/  HFMA2.MMA R69, R51, R19, R69 ;  /* 0x0000001333457235 */ /* 0x000fe20000000045 */
[----:B------:R-:W-:Y:S01]  /*16c00*/  HFMA2 R19, R52, R19, R18 ;  /* 0x0000001334137231 */ /* 0x000fe20000000012 */
[----:B------:R-:W-:Y:S01]  /*16c10*/  HFMA2.MMA R14, R65, R100, R14 ;  /* 0x00000064410e7235 */ /* 0x000fe2000000000e */
[-C--:B-1----:R-:W-:Y:S02]  /*16c20*/  HFMA2 R18, R62, R24.reuse, R17 ;  /* 0x000000183e127231 */ /* 0x082fe40000000011 */
        /* <DEDUP_REMOVED lines=11> */
[----:B------:R-:W-:Y:S02]  /*16ce0*/  HADD2 R70, R18.H0_H0, R18.H1_H1 ;  /* 0x3000001212467230 */ /* 0x000fe40000000800 */
[----:B------:R-:W-:Y:S01]  /*16cf0*/  HADD2 R72, R72.H0_H0, R72.H1_H1 ;  /* 0x3000004848487230 */ /* 0x000fe20000000800 */
[-C--:B------:R-:W-:Y:S02]  /*16d00*/  HFMA2.MMA R16, R42, R26.reuse, R16 ;  /* 0x0000001a2a107235 */ /* 0x080fe40000000010 */
[----:B------:R-:W-:Y:S01]  /*16d10*/  HFMA2.MMA R69, R40, R26, R69 ;  /* 0x0000001a28457235 */ /* 0x000fe20000000045 */
[----:B0-----:R-:W-:Y:S01]  /*16d20*/  HFMA2 R25, R58, R20, RZ.H0_H0 ;  /* 0x000000143a197231 */ /* 0x001fe200000400ff */
[----:B------:R-:W-:-:S02]  /*16d30*/  HFMA2.MMA R24, R57, R20, RZ ;  /* 0x0000001439187235 */ /* 0x000fc400000000ff */
[----:B------:R-:W-:Y:S01]  /*16d40*/  HFMA2.MMA R26, R59, R20, RZ ;  /* 0x000000143b1a7235 */ /* 0x000fe200000000ff */
[----:B------:R-:W-:Y:S01]  /*16d50*/  HFMA2 R20, R60, R20, RZ.H0_H0 ;  /* 0x000000143c147231 */ /* 0x000fe200000400ff */
[-C--:B------:R-:W-:Y:S01]  /*16d60*/  HFMA2.MMA R16, R55, R27.reuse, R16 ;  /* 0x0000001b37107235 */ /* 0x080fe20000000010 */
[-C--:B------:R-:W-:Y:S01]  /*16d70*/  HFMA2 R25, R4, R21.reuse, R25 ;  /* 0x0000001504197231 */ /* 0x080fe20000000019 */
[----:B------:R-:W-:Y:S01]  /*16d80*/  HFMA2.MMA R71, R53, R27, R69 ;  /* 0x0000001b35477235 */ /* 0x000fe20000000045 */
[----:B------:R-:W-:Y:S01]  /*16d90*/  HFMA2 R27, R34, R21, R20 ;  /* 0x00000015221b7231 */ /* 0x000fe20000000014 */
[-C--:B------:R-:W-:Y:S02]  /*16da0*/  HFMA2.MMA R24, R0, R21.reuse, R24 ;  /* 0x0000001500187235 */ /* 0x080fe40000000018 */
[----:B------:R-:W-:Y:S01]  /*16db0*/  HFMA2.MMA R26, R32, R21, R26 ;  /* 0x00000015201a7235 */ /* 0x000fe2000000001a */
[----:B------:R-:W-:-:S03]  /*16dc0*/  HFMA2 R21, R47, R22, R25 ;  /* 0x000000162f157231 */ /* 0x000fc60000000019 */
[----:B------:R-:W-:Y:S02]  /*16dd0*/  HADD2 R69, R16.H0_H0, R16.H1_H1 ;  /* 0x3000001010457230 */ /* 0x000fe40000000800 */
[-C--:B------:R-:W-:Y:S01]  /*16de0*/  HFMA2.MMA R20, R48, R22.reuse, R24 ;  /* 0x0000001630147235 */ /* 0x080fe20000000018 */
[-C--:B------:R-:W-:Y:S01]  /*16df0*/  HFMA2 R21, R50, R23.reuse, R21 ;  /* 0x0000001732157231 */ /* 0x080fe20000000015 */
[----:B------:R-:W-:Y:S01]  /*16e00*/  HFMA2.MMA R73, R46, R22, R26 ;  /* 0x000000162e497235 */ /* 0x000fe2000000001a */
[----:B------:R-:W-:Y:S01]  /*16e10*/  HFMA2 R22, R43, R22, R27 ;  /* 0x000000162b167231 */ /* 0x000fe2000000001b */
[----:B------:R-:W0:Y:S01]  /*16e20*/  LDS.128 R16, [UR5+0x180] ;  /* 0x00018005ff107984 */ /* 0x000e220008000c00 */
[----:B------:R-:W-:Y:S01]  /*16e30*/  HADD2 R71, R71.H0_H0, R71.H1_H1 ;  /* 0x3000004747477230 */ /* 0x000fe20000000800 */
[----:B------:R-:W-:Y:S02]  /*16e40*/  PRMT R69, R69, 0x5410, R70 ;  /* 0x0000541045457816 */ /* 0x000fe40000000046 */
[-C--:B------:R-:W-:Y:S01]  /*16e50*/  HFMA2.MMA R20, R49, R23.reuse, R20 ;  /* 0x0000001731147235 */ /* 0x080fe20000000014 */
[----:B------:R-:W1:Y:S01]  /*16e60*/  LDS.128 R24, [UR5+0x190] ;  /* 0x00019005ff187984 */ /* 0x000e620008000c00 */
[----:B------:R-:W-:Y:S01]  /*16e70*/  HFMA2.MMA R73, R51, R23, R73 ;  /* 0x0000001733497235 */ /* 0x000fe20000000049 */
[----:B------:R-:W-:Y:S01]  /*16e80*/  HFMA2 R23, R52, R23, R22 ;  /* 0x0000001734177231 */ /* 0x000fe20000000016 */
[----:B------:R-:W-:Y:S01]  /*16e90*/  PRMT R71, R71, 0x5410, R72 ;  /* 0x0000541047477816 */ /* 0x000fe20000000048 */
[-C--:B--2---:R-:W-:Y:S01]  /*16ea0*/  HFMA2 R22, R62, R28.reuse, R21 ;  /* 0x0000001c3e167231 */ /* 0x084fe20000000015 */
        /* <DEDUP_REMOVED lines=14> */
[-C--:B------:R-:W-:Y:S01]  /*16f90*/  HFMA2.MMA R21, R42, R30.reuse, R21 ;  /* 0x0000001e2a157235 */ /* 0x080fe20000000015 */
[----:B------:R-:W-:Y:S01]  /*16fa0*/  HFMA2 R11, R71, R99, R11 ;  /* 0x00000063470b7231 */ /* 0x000fe2000000000b */
[----:B------:R-:W-:-:S06]  /*16fb0*/  HFMA2.MMA R20, R40, R30, R20 ;  /* 0x0000001e28147235 */ /* 0x000fcc0000000014 */
[-C--:B------:R-:W-:Y:S02]  /*16fc0*/  HFMA2.MMA R21, R55, R31.reuse, R21 ;  /* 0x0000001f37157235 */ /* 0x080fe40000000015 */
[----:B------:R-:W-:Y:S02]  /*16fd0*/  HFMA2.MMA R75, R53, R31, R20 ;  /* 0x0000001f354b7235 */ /* 0x000fe40000000014 */
        /* <DEDUP_REMOVED lines=14> */
[----:B------:R-:W-:Y:S01]  /*170c0*/  HFMA2 R17, R50, R19, R17 ;  /* 0x0000001332117231 */ /* 0x000fe20000000011 */
[----:B------:R-:W-:Y:S01]  /*170d0*/  HFMA2.MMA R77, R46, R18, R30 ;  /* 0x000000122e4d7235 */ /* 0x000fe2000000001e */
[----:B------:R-:W-:Y:S01]  /*170e0*/  HFMA2 R18, R43, R18, R31 ;  /* 0x000000122b127231 */ /* 0x000fe2000000001f */
[----:B------:R-:W-:Y:S01]  /*170f0*/  PRMT R75, R75, 0x5410, R76 ;  /* 0x000054104b4b7816 */ /* 0x000fe2000000004c */
[----:B------:R-:W2:Y:S01]  /*17100*/  LDS.128 R28, [UR5+0x210] ;  /* 0x00021005ff1c7984 */ /* 0x000ea20008000c00 */
[----:B------:R-:W-:Y:S01]  /*17110*/  UIADD3 UR5, UR5, 0x20, URZ ;  /* 0x0000002005057890 */ /* 0x000fe2000fffe03f */
[----:B------:R-:W-:Y:S02]  /*17120*/  HFMA2.MMA R10, R73, R100, R10 ;  /* 0x00000064490a7235 */ /* 0x000fe4000000000a */
[-C--:B------:R-:W-:Y:S01]  /*17130*/  HFMA2.MMA R16, R49, R19.reuse, R16 ;  /* 0x0000001331107235 */ /* 0x080fe20000000010 */
[----:B------:R-:W-:Y:S01]  /*17140*/  HFMA2 R9, R75, R99, R9 ;  /* 0x000000634b097231 */ /* 0x000fe20000000009 */
        /* <DEDUP_REMOVED lines=16> */
[-C--:B0-----:R-:W-:Y:S01]  /*17250*/  HFMA2.MMA R57, R57, R20.reuse, RZ ;  /* 0x0000001439397235 */ /* 0x081fe200000000ff */
        /* <DEDUP_REMOVED lines=24> */
[----:B------:R-:W-:Y:S02]  /*173e0*/  HADD2 R16, R16.H0_H0, R16.H1_H1 ;  /* 0x3000001010107230 */ /* 0x000fe40000000800 */
[----:B------:R-:W-:Y:S02]  /*173f0*/  HFMA2 R27, R54, R31, R27 ;  /* 0x0000001f361b7231 */ /* 0x000fe4000000001b */
[----:B------:R-:W-:Y:S01]  /*17400*/  HADD2 R18, R18.H0_H0, R18.H1_H1 ;  /* 0x3000001212127230 */ /* 0x000fe20000000800 */
[-C--:B------:R-:W-:Y:S01]  /*17410*/  HFMA2.MMA R24, R61, R28.reuse, R24 ;  /* 0x0000001c3d187235 */ /* 0x080fe20000000018 */
[----:B------:R-:W-:Y:S01]  /*17420*/  HADD2 R27, R27.H0_H0, R27.H1_H1 ;  /* 0x3000001b1b1b7230 */ /* 0x000fe20000000800 */
[----:B------:R-:W-:Y:S01]  /*17430*/  HFMA2.MMA R59, R63, R28, R59 ;  /* 0x0000001c3f3b7235 */ /* 0x000fe2000000003b */
[----:B------:R-:W-:Y:S01]  /*17440*/  HFMA2 R28, R39, R30, R32 ;  /* 0x0000001e271c7231 */ /* 0x000fe20000000020 */
[----:B------:R-:W-:-:S02]  /*17450*/  PRMT R16, R16, 0x5410, R17 ;  /* 0x0000541010107816 */ /* 0x000fc40000000011 */
[----:B------:R-:W-:Y:S01]  /*17460*/  PRMT R18, R18, 0x5410, R19 ;  /* 0x0000541012127816 */ /* 0x000fe20000000013 */
[----:B------:R-:W-:Y:S01]  /*17470*/  HFMA2 R28, R56, R31, R28 ;  /* 0x0000001f381c7231 */ /* 0x000fe2000000001c */
[-C--:B------:R-:W-:Y:S02]  /*17480*/  HFMA2.MMA R21, R35, R29.reuse, R24 ;  /* 0x0000001d23157235 */ /* 0x080fe40000000018 */
[----:B------:R-:W-:Y:S01]  /*17490*/  HFMA2.MMA R20, R37, R29, R59 ;  /* 0x0000001d25147235 */ /* 0x000fe2000000003b */
[----:B------:R-:W-:Y:S01]  /*174a0*/  HADD2 R28, R28.H0_H0, R28.H1_H1 ;  /* 0x3000001c1c1c7230 */ /* 0x000fe20000000800 */
[----:B------:R-:W-:Y:S01]  /*174b0*/  HFMA2.MMA R8, R16, R100, R8 ;  /* 0x0000006410087235 */ /* 0x000fe20000000008 */
[----:B------:R-:W-:-:S03]  /*174c0*/  HFMA2 R7, R18, R99, R7 ;  /* 0x0000006312077231 */ /* 0x000fc60000000007 */
        /* <DEDUP_REMOVED lines=11> */
.L_x_3355:
        /* <DEDUP_REMOVED lines=9> */
.L_x_3360:
[----:B------:R-:W0:Y:S02]  /*17610*/  LDS R16, [R14] ;  /* 0x000000000e107984 */ /* 0x000e240000000800 */
[----:B0-----:R-:W-:-:S06]  /*17620*/  HADD2 R17, R16, R19 ;  /* 0x0000001310117230 */ /* 0x001fcc0000000000 */
[----:B------:R-:W0:Y:S02]  /*17630*/  ATOMS.CAST.SPIN R17, [R14], R16, R17 ;  /* 0x000000100e11738d */ /* 0x000e240001800011 */
[----:B0-----:R-:W-:-:S13]  /*17640*/  ISETP.EQ.U32.AND P0, PT, R17, 0x1, PT ;  /* 0x000000011100780c */ /* 0x001fda0003f02070 */
[----:B------:R-:W-:Y:S05]  /*17650*/  @!P0 BRA `(.L_x_3360) ;  /* 0xfffffffc00ec8947 */ /* 0x000fea000383ffff */
[----:B------:R-:W-:Y:S05]  /*17660*/  BRA `(.L_x_3358) ;  /* 0x00000000000c7947 */ /* 0x000fea0003800000 */
.L_x_3359:
[----:B------:R-:W2:Y:S02]  /*17670*/  LD.E R0, desc[UR8][R2.64] ;  /* 0x0000000802007980 */ /* 0x000ea4000c101900 */
[----:B--2---:R-:W-:-:S05]  /*17680*/  IADD3 R13, R19, R0, RZ ;  /* 0x00000000130d7210 */ /* 0x004fca0007ffe0ff */
[----:B------:R0:W-:Y:S02]  /*17690*/  ST.E desc[UR8][R2.64], R13 ;  /* 0x0000000d02007985 */ /* 0x0001e4000c101908 */
.L_x_3358:
[----:B------:R-:W-:Y:S05]  /*176a0*/  BSYNC B0 ;  /* 0x0000000000007941 */ /* 0x000fea0003800000 */
.L_x_3357:
        /* <DEDUP_REMOVED lines=9> */
.L_x_3364:
[----:B------:R-:W1:Y:S02]  /*17740*/  LDS R18, [R14+0x4] ;  /* 0x000004000e127984 */ /* 0x000e640000000800 */
[----:B-1----:R-:W-:-:S10]  /*17750*/  HFMA2.MMA R19, R18, 1, 1, R21 ;  /* 0x3c003c0012137835 */ /* 0x002fd40000000015 */
[----:B------:R-:W1:Y:S02]  /*17760*/  ATOMS.CAST.SPIN R19, [R14+0x4], R18, R19 ;  /* 0x000004120e13738d */ /* 0x000e640001800013 */
[----:B-1----:R-:W-:-:S13]  /*17770*/  ISETP.EQ.U32.AND P0, PT, R19, 0x1, PT ;  /* 0x000000011300780c */ /* 0x002fda0003f02070 */
[----:B------:R-:W-:Y:S05]  /*17780*/  @!P0 BRA `(.L_x_3364) ;  /* 0xfffffffc00ec8947 */ /* 0x000fea000383ffff */
[----:B------:R-:W-:Y:S05]  /*17790*/  BRA `(.L_x_3362) ;  /* 0x00000000000c7947 */ /* 0x000fea0003800000 */
.L_x_3363:
[----:B------:R-:W0:Y:S02]  /*177a0*/  LD.E R0, desc[UR8][R2.64+0x4] ;  /* 0x0000040802007980 */ /* 0x000e24000c101900 */
[----:B0-----:R-:W-:-:S05]  /*177b0*/  IADD3 R13, R21, R0, RZ ;  /* 0x00000000150d7210 */ /* 0x001fca0007ffe0ff */
[----:B------:R1:W-:Y:S02]  /*177c0*/  ST.E desc[UR8][R2.64+0x4], R13 ;  /* 0x0000040d02007985 */ /* 0x0003e4000c101908 */
.L_x_3362:
[----:B------:R-:W-:Y:S05]  /*177d0*/  BSYNC B0 ;  /* 0x0000000000007941 */ /* 0x000fea0003800000 */
.L_x_3361:
[----:B------:R-:W-:Y:S01]  /*177e0*/  MOV R0, R12 ;  /* 0x0000000c00007202 */ /* 0x000fe20000000f00 */
        /* <DEDUP_REMOVED lines=10> */
.L_x_3368:
[----:B------:R-:W0:Y:S02]  /*17890*/  LDS R14, [R2] ;  /* 0x00000000020e7984 */ /* 0x000e240000000800 */
[----:B0-----:R-:W-:-:S06]  /*178a0*/  HADD2 R15, R14, R19 ;  /* 0x000000130e0f7230 */ /* 0x001fcc0000000000 */
[----:B------:R-:W0:Y:S02]  /*178b0*/  ATOMS.CAST.SPIN R15, [R2], R14, R15 ;  /* 0x0000000e020f738d */ /* 0x000e24000180000f */
[----:B0-----:R-:W-:-:S13]  /*178c0*/  ISETP.EQ.U32.AND P0, PT, R15, 0x1, PT ;  /* 0x000000010f00780c */ /* 0x001fda0003f02070 */
[----:B------:R-:W-:Y:S05]  /*178d0*/  @!P0 BRA `(.L_x_3368) ;  /* 0xfffffffc00ec8947 */ /* 0x000fea000383ffff */
[----:B------:R-:W-:Y:S05]  /*178e0*/  BRA `(.L_x_3366) ;  /* 0x00000000000c7947 */ /* 0x000fea0003800000 */
.L_x_3367:
[----:B------:R-:W2:Y:S02]  /*178f0*/  LD.E R0, desc[UR8][R12.64] ;  /* 0x000000080c007980 */ /* 0x000ea4000c101900 */
[----:B--2---:R-:W-:-:S05]  /*17900*/  IADD3 R3, R19, R0, RZ ;  /* 0x0000000013037210 */ /* 0x004fca0007ffe0ff */
[----:B------:R0:W-:Y:S02]  /*17910*/  ST.E desc[UR8][R12.64], R3 ;  /* 0x000000030c007985 */ /* 0x0001e4000c101908 */
.L_x_3366:
[----:B------:R-:W-:Y:S05]  /*17920*/  BSYNC B0 ;  /* 0x0000000000007941 */ /* 0x000fea0003800000 */
.L_x_3365:
[----:B0-----:R-:W-:-:S05]  /*17930*/  IMAD.WIDE R2, R101, 0x2, R16 ;  /* 0x0000000265027825 */ /* 0x001fca00078e0210 */
[----:B------:R0:W-:Y:S01]  /*17940*/  ATOM.E.ADD.F16x2.RN.STRONG.GPU P0, RZ, desc[UR8][R2.64], R11 ;  /* 0x0000000b02ff79a2 */ /* 0x0001e2000810e1c8 */
[----:B------:R-:W-:Y:S04]  /*17950*/  BSSY B0, `(.L_x_3369) ;  /* 0x000000e000007945 */ /* 0x000fe80003800000 */
[----:B0-----:R-:W-:Y:S05]  /*17960*/  @P0 BRA `(.L_x_3370) ;  /* 0x0000000000300947 */ /* 0x001fea0003800000 */
[----:B------:R-:W0:Y:S02]  /*17970*/  QSPC.E.S P0, RZ, [R2] ;  /* 0x0000000002ff73aa */ /* 0x000e240000000500 */
[----:B0-----:R-:W-:Y:S05]  /*17980*/  @!P0 BRA `(.L_x_3371) ;  /* 0x00000000001c8947 */ /* 0x001fea0003800000 */
[----:B------:R-:W-:-:S07]  /*17990*/  MOV R2, R2 ;  /* 0x0000000200027202 */ /* 0x000fce0000000f00 */
.L_x_3372:
[----:B------:R-:W0:Y:S02]  /*179a0*/  LDS R14, [R2] ;  /* 0x00000000020e7984 */ /* 0x000e240000000800 */
[----:B0-----:R-:W-:-:S10]  /*179b0*/  HFMA2.MMA R15, R14, 1, 1, R11 ;  /* 0x3c003c000e0f7835 */ /* 0x001fd4000000000b */
[----:B------:R-:W0:Y:S02]  /*179c0*/  ATOMS.CAST.SPIN R15, [R2], R14, R15 ;  /* 0x0000000e020f738d */ /* 0x000e24000180000f */
[----:B0-----:R-:W-:-:S13]  /*179d0*/  ISETP.EQ.U32.AND P0, PT, R15, 0x1, PT ;  /* 0x000000010f00780c */ /* 0x001fda0003f02070 */
[----:B------:R-:W-:Y:S05]  /*179e0*/  @!P0 BRA `(.L_x_3372) ;  /* 0xfffffffc00ec8947 */ /* 0x000fea000383ffff */
[----:B------:R-:W-:Y:S05]  /*179f0*/  BRA `(.L_x_3370) ;  /* 0x00000000000c7947 */ /* 0x000fea0003800000 */
.L_x_3371:
[----:B------:R-:W2:Y:S02]  /*17a00*/  LD.E R0, desc[UR8][R2.64] ;  /* 0x0000000802007980 */ /* 0x000ea4000c101900 */
[----:B--2---:R-:W-:-:S05]  /*17a10*/  IADD3 R11, R11, R0, RZ ;  /* 0x000000000b0b7210 */ /* 0x004fca0007ffe0ff */
[----:B------:R0:W-:Y:S02]  /*17a20*/  ST.E desc[UR8][R2.64], R11 ;  /* 0x0000000b02007985 */ /* 0x0001e4000c101908 */
.L_x_3370:
[----:B------:R-:W-:Y:S05]  /*17a30*/  BSYNC B0 ;  /* 0x0000000000007941 */ /* 0x000fea0003800000 */
.L_x_3369:
[----:B------:R-:W-:-:S04]  /*17a40*/  IMAD.WIDE R14, R101, 0x2, R12 ;  /* 0x00000002650e7825 */ /* 0x000fc800078e020c */
[----:B------:R-:W-:-:S05]  /*17a50*/  HMUL2 R17, R10, RZ.H0_H0 ;  /* 0x200000ff0a117232 */ /* 0x000fca0000000000 */
[----:B------:R1:W-:Y:S01]  /*17a60*/  ATOM.E.ADD.F16x2.RN.STRONG.GPU P0, RZ, desc[UR8][R14.64], R17 ;  /* 0x000000110eff79a2 */ /* 0x0003e2000810e1c8 */
[----:B------:R-:W-:Y:S01]  /*17a70*/  BSSY B0, `(.L_x_3373) ;  /* 0x0000010000007945 */ /* 0x000fe20003800000 */
[----:B------:R-:W-:-:S03]  /*17a80*/  HFMA2.MMA R9, R9, RZ, -RZ ;  /* 0x000000ff09097235 */ /* 0x000fc600001000ff */
[----:B-1----:R-:W-:Y:S08]  /*17a90*/  @P0 BRA `(.L_x_3374) ;  /* 0x0000000000340947 */ /* 0x002ff00003800000 */
[----:B------:R-:W1:Y:S02]  /*17aa0*/  QSPC.E.S P0, RZ, [R14] ;  /* 0x000000000eff73aa */ /* 0x000e640000000500 */
[----:B-1----:R-:W-:Y:S05]  /*17ab0*/  @!P0 BRA `(.L_x_3375) ;  /* 0x0000000000208947 */ /* 0x002fea0003800000 */
[----:B0-----:R-:W-:-:S04]  /*17ac0*/  MOV R2, R14 ;  /* 0x0000000e00027202 */ /* 0x001fc80000000f00 */
[----:B------:R-:W-:-:S07]  /*17ad0*/  MOV R2, R2 ;  /* 0x0000000200027202 */ /* 0x000fce0000000f00 */
.L_x_3376:
[----:B------:R-:W0:Y:S02]  /*17ae0*/  LDS R10, [R2] ;  /* 0x00000000020a7984 */ /* 0x000e240000000800 */
[----:B0-----:R-:W-:-:S06]  /*17af0*/  HADD2 R11, R10, R17 ;  /* 0x000000110a0b7230 */ /* 0x001fcc0000000000 */
[----:B------:R-:W0:Y:S02]  /*17b00*/  ATOMS.CAST.SPIN R11, [R2], R10, R11 ;  /* 0x0000000a020b738d */ /* 0x000e24000180000b */
[----:B0-----:R-:W-:-:S13]  /*17b10*/  ISETP.EQ.U32.AND P0, PT, R11, 0x1, PT ;  /* 0x000000010b00780c */ /* 0x001fda0003f02070 */
[----:B------:R-:W-:Y:S05]  /*17b20*/  @!P0 BRA `(.L_x_3376) ;  /* 0xfffffffc00ec8947 */ /* 0x000fea000383ffff */
[----:B------:R-:W-:Y:S05]  /*17b30*/  BRA `(.L_x_3374) ;  /* 0x00000000000c7947 */ /* 0x000fea0003800000 */
.L_x_3375:
[----:B------:R-:W0:Y:S02]  /*17b40*/  LD.E R0, desc[UR8][R14.64] ;  /* 0x000000080e007980 */ /* 0x000e24000c101900 */
[----:B0-----:R-:W-:-:S05]  /*17b50*/  IADD3 R3, R17, R0, RZ ;  /* 0x0000000011037210 */ /* 0x001fca0007ffe0ff */
[----:B------:R1:W-:Y:S02]  /*17b60*/  ST.E desc[UR8][R14.64], R3 ;  /* 0x000000030e007985 */ /* 0x0003e4000c101908 */
.L_x_3374:
[----:B------:R-:W-:Y:S05]  /*17b70*/  BSYNC B0 ;  /* 0x0000000000007941 */ /* 0x000fea0003800000 */
.L_x_3373:
        /* <DEDUP_REMOVED lines=11> */
.L_x_3380:
[----:B------:R-:W0:Y:S02]  /*17c30*/  LDS R12, [R10] ;  /* 0x000000000a0c7984 */ /* 0x000e240000000800 */
[----:B0-----:R-:W-:-:S06]  /*17c40*/  HADD2 R13, R12, R9 ;  /* 0x000000090c0d7230 */ /* 0x001fcc0000000000 */
[----:B------:R-:W0:Y:S02]  /*17c50*/  ATOMS.CAST.SPIN R13, [R10], R12, R13 ;  /* 0x0000000c0a0d738d */ /* 0x000e24000180000d */
[----:B0-----:R-:W-:-:S13]  /*17c60*/  ISETP.EQ.U32.AND P0, PT, R13, 0x1, PT ;  /* 0x000000010d00780c */ /* 0x001fda0003f02070 */
[----:B------:R-:W-:Y:S05]  /*17c70*/  @!P0 BRA `(.L_x_3380) ;  /* 0xfffffffc00ec8947 */ /* 0x000fea000383ffff */
[----:B------:R-:W-:Y:S05]  /*17c80*/  BRA `(.L_x_3378) ;  /* 0x00000000000c7947 */ /* 0x000fea0003800000 */
.L_x_3379:
[----:B------:R-:W2:Y:S02]  /*17c90*/  LD.E R0, desc[UR8][R10.64] ;  /* 0x000000080a007980 */ /* 0x000ea4000c101900 */
[----:B--2---:R-:W-:-:S05]  /*17ca0*/  IADD3 R9, R9, R0, RZ ;  /* 0x0000000009097210 */ /* 0x004fca0007ffe0ff */
[----:B------:R0:W-:Y:S02]  /*17cb0*/  ST.E desc[UR8][R10.64], R9 ;  /* 0x000000090a007985 */ /* 0x0001e4000c101908 */
.L_x_3378:
[----:B------:R-:W-:Y:S05]  /*17cc0*/  BSYNC B0 ;  /* 0x0000000000007941 */ /* 0x000fea0003800000 */
.L_x_3377:
        /* <DEDUP_REMOVED lines=10> */
.L_x_3384:
[----:B------:R-:W0:Y:S02]  /*17d70*/  LDS R12, [R8] ;  /* 0x00000000080c7984 */ /* 0x000e240000000800 */
[----:B0-----:R-:W-:-:S06]  /*17d80*/  HADD2 R13, R12, R17 ;  /* 0x000000110c0d7230 */ /* 0x001fcc0000000000 */
[----:B------:R-:W0:Y:S02]  /*17d90*/  ATOMS.CAST.SPIN R13, [R8], R12, R13 ;  /* 0x0000000c080d738d */ /* 0x000e24000180000d */
[----:B0-----:R-:W-:-:S13]  /*17da0*/  ISETP.EQ.U32.AND P0, PT, R13, 0x1, PT ;  /* 0x000000010d00780c */ /* 0x001fda0003f02070 */
[----:B------:R-:W-:Y:S05]  /*17db0*/  @!P0 BRA `(.L_x_3384) ;  /* 0xfffffffc00ec8947 */ /* 0x000fea000383ffff */
[----:B------:R-:W-:Y:S05]  /*17dc0*/  BRA `(.L_x_3382) ;  /* 0x00000000000c7947 */ /* 0x000fea0003800000 */
.L_x_3383:
[----:B------:R-:W2:Y:S02]  /*17dd0*/  LD.E R0, desc[UR8][R10.64] ;  /* 0x000000080a007980 */ /* 0x000ea4000c101900 */
[----:B--2---:R-:W-:-:S05]  /*17de0*/  IADD3 R7, R17, R0, RZ ;  /* 0x0000000011077210 */ /* 0x004fca0007ffe0ff */
[----:B------:R0:W-:Y:S02]  /*17df0*/  ST.E desc[UR8][R10.64], R7 ;  /* 0x000000070a007985 */ /* 0x0001e4000c101908 */
.L_x_3382:
[----:B------:R-:W-:Y:S05]  /*17e00*/  BSYNC B0 ;  /* 0x0000000000007941 */ /* 0x000fea0003800000 */
.L_x_3381:
        /* <DEDUP_REMOVED lines=8> */
.L_x_3388:
[----:B------:R-:W1:Y:S02]  /*17e90*/  LDS R12, [R8] ;  /* 0x00000000080c7984 */ /* 0x000e640000000800 */
[----:B-1----:R-:W-:-:S10]  /*17ea0*/  HFMA2.MMA R13, R12, 1, 1, R19 ;  /* 0x3c003c000c0d7835 */ /* 0x002fd40000000013 */
[----:B------:R-:W1:Y:S02]  /*17eb0*/  ATOMS.CAST.SPIN R13, [R8], R12, R13 ;  /* 0x0000000c080d738d */ /* 0x000e64000180000d */
[----:B-1----:R-:W-:-:S13]  /*17ec0*/  ISETP.EQ.U32.AND P0, PT, R13, 0x1, PT ;  /* 0x000000010d00780c */ /* 0x002fda0003f02070 */
[----:B------:R-:W-:Y:S05]  /*17ed0*/  @!P0 BRA `(.L_x_3388) ;  /* 0xfffffffc00ec8947 */ /* 0x000fea000383ffff */
[----:B------:R-:W-:Y:S05]  /*17ee0*/  BRA `(.L_x_3386) ;  /* 0x00000000000c7947 */ /* 0x000fea0003800000 */
.L_x_3387:
[----:B------:R-:W0:Y:S02]  /*17ef0*/  LD.E R0, desc[UR8][R8.64] ;  /* 0x0000000808007980 */ /* 0x000e24000c101900 */
[----:B0-----:R-:W-:-:S05]  /*17f00*/  IADD3 R7, R19, R0, RZ ;  /* 0x0000000013077210 */ /* 0x001fca0007ffe0ff */
[----:B------:R1:W-:Y:S02]  /*17f10*/  ST.E desc[UR8][R8.64], R7 ;  /* 0x0000000708007985 */ /* 0x0003e4000c101908 */
.L_x_3386:
[----:B------:R-:W-:Y:S05]  /*17f20*/  BSYNC B0 ;  /* 0x0000000000007941 */ /* 0x000fea0003800000 */
.L_x_3385:
        /* <DEDUP_REMOVED lines=11> */
.L_x_3392:
[----:B------:R-:W0:Y:S02]  /*17fe0*/  LDS R6, [R4] ;  /* 0x0000000004067984 */ /* 0x000e240000000800 */
[----:B0-----:R-:W-:-:S06]  /*17ff0*/  HADD2 R7, R6, R9 ;  /* 0x0000000906077230 */ /* 0x001fcc0000000000 */
[----:B------:R-:W0:Y:S02]  /*18000*/  ATOMS.CAST.SPIN R7, [R4], R6, R7 ;  /* 0x000000060407738d */ /* 0x000e240001800007 */
[----:B0-----:R-:W-:-:S13]  /*18010*/  ISETP.EQ.U32.AND P0, PT, R7, 0x1, PT ;  /* 0x000000010700780c */ /* 0x001fda0003f02070 */
[----:B------:R-:W-:Y:S05]  /*18020*/  @!P0 BRA `(.L_x_3392) ;  /* 0xfffffffc00ec8947 */ /* 0x000fea000383ffff */
[----:B------:R-:W-:Y:S05]  /*18030*/  BRA `(.L_x_3390) ;  /* 0x00000000000c7947 */ /* 0x000fea0003800000 */
.L_x_3391:
[----:B------:R-:W2:Y:S02]  /*18040*/  LD.E R0, desc[UR8][R6.64] ;  /* 0x0000000806007980 */ /* 0x000ea4000c101900 */
[----:B--2---:R-:W-:-:S05]  /*18050*/  IADD3 R5, R9, R0, RZ ;  /* 0x0000000009057210 */ /* 0x004fca0007ffe0ff */
[----:B------:R0:W-:Y:S02]  /*18060*/  ST.E desc[UR8][R6.64], R5 ;  /* 0x0000000506007985 */ /* 0x0001e4000c101908 */
.L_x_3390:
[----:B------:R-:W-:Y:S05]  /*18070*/  BSYNC B0 ;  /* 0x0000000000007941 */ /* 0x000fea0003800000 */
.L_x_3389:
[----:B------:R-:W-:-:S04]  /*18080*/  IADD3 R2, P0, R2, R10, RZ ;  /* 0x0000000a02027210 */ /* 0x000fc80007f1e0ff */
[----:B------:R-:W-:-:S08]  /*18090*/  IADD3.X R3, R3, R11, RZ, P0, !PT ;  /* 0x0000000b03037210 */ /* 0x000fd000007fe4ff */
[----:B------:R1:W-:Y:S02]  /*180a0*/  ATOM.E.ADD.F16x2.RN.STRONG.GPU P0, RZ, desc[UR8][R2.64], R13 ;  /* 0x0000000d02ff79a2 */ /* 0x0003e4000810e1c8 */
[----:B-1----:R-:W-:Y:S05]  /*180b0*/  @P0 EXIT ;  /* 0x000000000000094d */ /* 0x002fea0003800000 */
[----:B------:R-:W1:Y:S02]  /*180c0*/  QSPC.E.S P0, RZ, [R2] ;  /* 0x0000000002ff73aa */ /* 0x000e640000000500 */
[----:B-1----:R-:W-:Y:S05]  /*180d0*/  @!P0 BRA `(.L_x_3393) ;  /* 0x00000000001c8947 */ /* 0x002fea0003800000 */
[----:B------:R-:W-:-:S07]  /*180e0*/  MOV R2, R2 ;  /* 0x0000000200027202 */ /* 0x000fce0000000f00 */
.L_x_3394:
[----:B------:R-:W0:Y:S02]  /*180f0*/  LDS R4, [R2] ;  /* 0x0000000002047984 */ /* 0x000e240000000800 */
[----:B0-----:R-:W-:-:S10]  /*18100*/  HFMA2.MMA R5, R4, 1, 1, R13 ;  /* 0x3c003c0004057835 */ /* 0x001fd4000000000d */
[----:B------:R-:W0:Y:S02]  /*18110*/  ATOMS.CAST.SPIN R5, [R2], R4, R5 ;  /* 0x000000040205738d */ /* 0x000e240001800005 */
[----:B0-----:R-:W-:-:S13]  /*18120*/  ISETP.EQ.U32.AND P0, PT, R5, 0x1, PT ;  /* 0x000000010500780c */ /* 0x001fda0003f02070 */
[----:B------:R-:W-:Y:S05]  /*18130*/  @!P0 BRA `(.L_x_3394) ;  /* 0xfffffffc00ec8947 */ /* 0x000fea000383ffff */
[----:B------:R-:W-:Y:S05]  /*18140*/  EXIT ;  /* 0x000000000000794d */ /* 0x000fea0003800000 */
.L_x_3393:
[----:B------:R-:W0:Y:S02]  /*18150*/  LD.E R0, desc[UR8][R2.64] ;  /* 0x0000000802007980 */ /* 0x000e24000c101900 */
[----:B0-----:R-:W-:-:S05]  /*18160*/  IADD3 R5, R13, R0, RZ ;  /* 0x000000000d057210 */ /* 0x001fca0007ffe0ff */
[----:B------:R-:W-:Y:S01]  /*18170*/  ST.E desc[UR8][R2.64], R5 ;  /* 0x0000000502007985 */ /* 0x000fe2000c101908 */
[----:B------:R-:W-:Y:S05]  /*18180*/  EXIT ;  /* 0x000000000000794d */ /* 0x000fea0003800000 */
.L_x_3395:
        /* <DEDUP_REMOVED lines=15> */
.L_x_4062:


//--------------------- .text._Z23gemm_half_q_half_kernelILi4ELb0ELb1EEvPK6__halfPKjS4_S2_PS0_iiiiPKtS7_iiiiiibS2_i --------------------------
	.section	.text._Z23gemm_half_q_half_kernelILi4ELb0ELb1EEvPK6__halfPKjS4_S2_PS0_iiiiPKtS7_iiiiiibS2_i,"ax",@progbits
	.align	128
        .global         _Z23gemm_half_q_half_kernelILi4ELb0ELb1EEvPK6__halfPKjS4_S2_PS0_iiiiPKtS7_iiiiiibS2_i
        .type           _Z23gemm_half_q_half_kernelILi4ELb0ELb1EEvPK6__halfPKjS4_S2_PS0_iiiiPKtS7_iiiiiibS2_i,@function
        .size           _Z23gemm_half_q_half_kernelILi4ELb0ELb1EEvPK6__halfPKjS4_S2_PS0_iiiiPKtS7_iiiiiibS2_i,(.L_x_4063 - _Z23gemm_half_q_half_kernelILi4ELb0ELb1EEvPK6__halfPKjS4_S2_PS0_iiiiPKtS7_iiiiiibS2_i)
        .other          _Z23gemm_half_q_half_kernelILi4ELb0ELb1EEvPK6__halfPKjS4_S2_PS0_iiiiPKtS7_iiiiiibS2_i,@"STO_CUDA_ENTRY STV_DEFAULT"
_Z23gemm_half_q_half_kernelILi4ELb0ELb1EEvPK6__halfPKjS4_S2_PS0_iiiiPKtS7_iiiiiibS2_i:
.text._Z23gemm_half_q_half_kernelILi4ELb0ELb1EEvPK6__halfPKjS4_S2_PS0_iiiiPKtS7_iiiiiibS2_i:
        /* <DEDUP_REMOVED lines=11> */
[----:B----4-:R-:W-:-:S03]  /*00b0*/  USHF.L.U32 UR4, UR4, 0x2, URZ ;  /* 0x0000000204047899 */ /* 0x010fc6000800063f */
        /* <DEDUP_REMOVED lines=31> */
.L_x_3397:
[----:B------:R-:W-:Y:S05]  /*02b0*/  BSYNC B0 ;  /* 0x0000000000007941 */ /* 0x000fea0003800000 */
.L_x_3396:
        /* <DEDUP_REMOVED lines=22> */
.L_x_3398:
        /* <DEDUP_REMOVED lines=12> */
.L_x_3400:
        /* <DEDUP_REMOVED lines=42> */
.L_x_3399:
        /* <DEDUP_REMOVED lines=15> */
.L_x_3401:
        /* <DEDUP_REMOVED lines=8> */
.L_x_3402:
        /* <DEDUP_REMOVED lines=12> */
.L_x_3403:
        /* <DEDUP_REMOVED lines=8> */
.L_x_3404:
        /* <DEDUP_REMOVED lines=12> */
.L_x_3405:
        /* <DEDUP_REMOVED lines=20> */
[----:B------:R-:W-:-:S04]  /*0c30*/  IADD3 R4, P0, R100, R3, RZ ;  /* 0x0000000364047210 */ /* 0x000fc80007f1e0ff */
[----:B------:R-:W-:Y:S02]  /*0c40*/  LEA.HI.X.SX32 R3, R3, R2, 0x1, P0 ;  /* 0x0000000203037211 */ /* 0x000fe400000f0eff */
[C---:B------:R-:W-:Y:S02]  /*0c50*/  LEA R40, P0, R4.reuse, UR10, 0x2 ;  /* 0x0000000a04287c11 */ /* 0x040fe4000f8010ff */
[----:B------:R-:W-:Y:S02]  /*0c60*/  PRMT R2, RZ, 0x5410, RZ ;  /* 0x00005410ff027816 */ /* 0x000fe400000000ff */
[----:B------:R-:W-:Y:S02]  /*0c70*/  LEA.HI.X R41, R4, UR11, R3, 0x2, P0 ;  /* 0x0000000b04297c11 */ /* 0x000fe400080f1403 */
[----:B------:R-:W-:Y:S02]  /*0c80*/  ISETP.GE.AND P0, PT, R101, R102, PT ;  /* 0x000000666500720c */ /* 0x000fe40003f06270 */
[----:B------:R-:W-:-:S02]  /*0c90*/  PRMT R4, RZ, 0x5410, RZ ;  /* 0x00005410ff047816 */ /* 0x000fc400000000ff */
[----:B------:R-:W-:Y:S02]  /*0ca0*/  ISETP.GE.OR P0, PT, R101, UR7, P0 ;  /* 0x0000000765007c0c */ /* 0x000fe40008706670 */
[----:B------:R-:W-:-:S11]  /*0cb0*/  PRMT R3, RZ, 0x5410, RZ ;  /* 0x00005410ff037816 */ /* 0x000fd600000000ff */
[----:B------:R-:W-:Y:S05]  /*0cc0*/  @P0 BRA `(.L_x_3406) ;  /* 0x0000005800a00947 */ /* 0x000fea0003800000 */
[----:B------:R-:W-:Y:S01]  /*0cd0*/  HFMA2.MMA R99, -RZ, RZ, 0, 0 ;  /* 0x00000000ff637435 */ /* 0x000fe200000001ff */
[----:B------:R-:W-:-:S10]  /*0ce0*/  PRMT R9, RZ, 0x7610, R9 ;  /* 0x00007610ff097816 */ /* 0x000fd40000000009 */
.L_x_3407:
        /* <DEDUP_REMOVED lines=12> */
[----:B--2---:R-:W-:-:S04]  /*0db0*/  LOP3.LUT R10, R13, 0xff, RZ, 0xc0, !PT ;  /* 0x000000ff0d0a7812 */ /* 0x004fc800078ec0ff */
[----:B------:R-:W-:Y:S02]  /*0dc0*/  IADD3 R20, R10, -0x80, RZ ;  /* 0xffffff800a147810 */ /* 0x000fe40007ffe0ff */
[----:B------:R-:W-:Y:S02]  /*0dd0*/  LOP3.LUT R10, R15, 0xff, RZ, 0xc0, !PT ;  /* 0x000000ff0f0a7812 */ /* 0x000fe400078ec0ff */
[----:B------:R0:W1:Y:S02]  /*0de0*/  I2F.F16 R37, R20 ;  /* 0x0000001400257306 */ /* 0x0000640000200c00 */
[----:B------:R-:W-:Y:S02]  /*0df0*/  IADD3 R22, R10, -0x80, RZ ;  /* 0xffffff800a167810 */ /* 0x000fe40007ffe0ff */
[----:B------:R-:W-:Y:S02]  /*0e00*/  LOP3.LUT R10, R12, 0xff, RZ, 0xc0, !PT ;  /* 0x000000ff0c0a7812 */ /* 0x000fe400078ec0ff */
[----:B------:R-:W-:-:S02]  /*0e10*/  LOP3.LUT R21, R14, 0xff, RZ, 0xc0, !PT ;  /* 0x000000ff0e157812 */ /* 0x000fc400078ec0ff */
[----:B0-----:R-:W-:Y:S02]  /*0e20*/  SHF.R.U32.HI R20, RZ, 0x8, R13 ;  /* 0x00000008ff147819 */ /* 0x001fe4000001160d */
[----:B------:R-:W-:Y:S02]  /*0e30*/  IADD3 R10, R10, -0x80, RZ ;  /* 0xffffff800a0a7810 */ /* 0x000fe40007ffe0ff */
[----:B------:R-:W-:Y:S02]  /*0e40*/  IADD3 R21, R21, -0x80, RZ ;  /* 0xffffff8015157810 */ /* 0x000fe40007ffe0ff */
[----:B------:R-:W-:Y:S01]  /*0e50*/  LOP3.LUT R20, R20, 0xff, RZ, 0xc0, !PT ;  /* 0x000000ff14147812 */ /* 0x000fe200078ec0ff */
[----:B------:R0:W2:Y:S01]  /*0e60*/  I2F.F16 R36, R10 ;  /* 0x0000000a00247306 */ /* 0x0000a20000200c00 */
[----:B------:R-:W-:-:S07]  /*0e70*/  LEA.HI R44, R13, 0xffffff80, RZ, 0x8 ;  /* 0xffffff800d2c7811 */ /* 0x000fce00078f40ff */
[----:B------:R-:W-:Y:S01]  /*0e80*/  I2F.F16 R50, R22 ;  /* 0x0000001600327306 */ /* 0x000fe20000200c00 */
[----:B0-----:R-:W-:Y:S02]  /*0e90*/  SHF.R.U32.HI R10, RZ, 0x10, R13 ;  /* 0x00000010ff0a7819 */ /* 0x001fe4000001160d */
[----:B------:R-:W-:-:S05]  /*0ea0*/  IADD3 R13, R20, -0x80, RZ ;  /* 0xffffff80140d7810 */ /* 0x000fca0007ffe0ff */
[----:B------:R0:W2:Y:S02]  /*0eb0*/  I2F.F16 R43, R21 ;  /* 0x00000015002b7306 */ /* 0x0000a40000200c00 */
[----:B0-----:R0:W5:Y:S01]  /*0ec0*/  LDG.E.128.CONSTANT R20, desc[UR8][R28.64] ;  /* 0x000000081c147981 */ /* 0x001162000c1e9d00 */
[----:B------:R-:W-:-:S04]  /*0ed0*/  SHF.R.U32.HI R11, RZ, 0x8, R12 ;  /* 0x00000008ff0b7819 */ /* 0x000fc8000001160c */
[----:B------:R-:W-:Y:S02]  /*0ee0*/  LOP3.LUT R11, R11, 0xff, RZ, 0xc0, !PT ;  /* 0x000000ff0b0b7812 */ /* 0x000fe400078ec0ff */
[----:B------:R-:W-:Y:S02]  /*0ef0*/  LOP3.LUT R10, R10, 0xff, RZ, 0xc0, !PT ;  /* 0x000000ff0a0a7812 */ /* 0x000fe400078ec0ff */
[----:B------:R-:W-:Y:S02]  /*0f00*/  IADD3 R11, R11, -0x80, RZ ;  /* 0xffffff800b0b7810 */ /* 0x000fe40007ffe0ff */
[----:B------:R-:W-:Y:S02]  /*0f10*/  IADD3 R27, R10, -0x80, RZ ;  /* 0xffffff800a1b7810 */ /* 0x000fe40007ffe0ff */
[----:B------:R3:W-:Y:S02]  /*0f20*/  I2F.F16 R38, R11 ;  /* 0x0000000b00267306 */ /* 0x0007e40000200c00 */
[----:B---3--:R-:W3:Y:S01]  /*0f30*/  LDS.64 R10, [UR5] ;  /* 0x00000005ff0a7984 */ /* 0x008ee20008000a00 */
[----:B------:R-:W-:-:S02]  /*0f40*/  LEA.HI R45, R12, 0xffffff80, RZ, 0x8 ;  /* 0xffffff800c2d7811 */ /* 0x000fc400078f40ff */
[----:B------:R-:W-:-:S04]  /*0f50*/  SHF.R.U32.HI R12, RZ, 0x10, R12 ;  /* 0x00000010ff0c7819 */ /* 0x000fc8000001160c */
[----:B------:R-:W-:-:S04]  /*0f60*/  LOP3.LUT R12, R12, 0xff, RZ, 0xc0, !PT ;  /* 0x000000ff0c0c7812 */ /* 0x000fc800078ec0ff */
[----:B------:R-:W-:Y:S02]  /*0f70*/  IADD3 R12, R12, -0x80, RZ ;  /* 0xffffff800c0c7810 */ /* 0x000fe40007ffe0ff */
[--C-:B------:R-:W-:Y:S02]  /*0f80*/  SHF.R.U32.HI R32, RZ, 0x8, R14.reuse ;  /* 0x00000008ff207819 */ /* 0x100fe4000001160e */
[----:B------:R1:W-:Y:S01]  /*0f90*/  I2F.F16 R40, R12 ;  /* 0x0000000c00287306 */ /* 0x0003e20000200c00 */
[----:B------:R-:W-:Y:S02]  /*0fa0*/  LEA.HI R31, R14, 0xffffff80, RZ, 0x8 ;  /* 0xffffff800e1f7811 */ /* 0x000fe400078f40ff */
[----:B------:R-:W-:Y:S02]  /*0fb0*/  LOP3.LUT R32, R32, 0xff, RZ, 0xc0, !PT ;  /* 0x000000ff20207812 */ /* 0x000fe400078ec0ff */
[----:B------:R-:W-:Y:S02]  /*0fc0*/  SHF.R.U32.HI R14, RZ, 0x10, R14 ;  /* 0x00000010ff0e7819 */ /* 0x000fe4000001160e */
[----:B-1----:R-:W-:Y:S01]  /*0fd0*/  SHF.R.U32.HI R12, RZ, 0x8, R15 ;  /* 0x00000008ff0c7819 */ /* 0x002fe2000001160f */
[----:B------:R1:W-:Y:S01]  /*0fe0*/  I2F.F16 R41, R27 ;  /* 0x0000001b00297306 */ /* 0x0003e20000200c00 */
[----:B----4-:R-:W-:-:S02]  /*0ff0*/  @!P0 IADD3 R98, R26, R101, RZ ;  /* 0x000000651a628210 */ /* 0x010fc40007ffe0ff */
[----:B------:R-:W-:Y:S02]  /*1000*/  LOP3.LUT R12, R12, 0xff, RZ, 0xc0, !PT ;  /* 0x000000ff0c0c7812 */ /* 0x000fe400078ec0ff */
[----:B------:R-:W-:Y:S02]  /*1010*/  IADD3 R32, R32, -0x80, RZ ;  /* 0xffffff8020207810 */ /* 0x000fe40007ffe0ff */
[----:B------:R-:W-:Y:S01]  /*1020*/  LOP3.LUT R14, R14, 0xff, RZ, 0xc0, !PT ;  /* 0x000000ff0e0e7812 */ /* 0x000fe200078ec0ff */
[----:B------:R4:W0:Y:S01]  /*1030*/  I2F.F16 R39, R13 ;  /* 0x0000000d00277306 */ /* 0x0008220000200c00 */
[----:B-1----:R-:W1:Y:S01]  /*1040*/  LDS.64 R26, [UR5+0x8] ;  /* 0x00000805ff1a7984 */ /* 0x002e620008000a00 */
[----:B------:R-:W-:Y:S02]  /*1050*/  LEA.HI R30, R15, 0xffffff80, RZ, 0x8 ;  /* 0xffffff800f1e7811 */ /* 0x000fe400078f40ff */
[----:B------:R-:W-:Y:S02]  /*1060*/  IADD3 R14, R14, -0x80, RZ ;  /* 0xffffff800e0e7810 */ /* 0x000fe40007ffe0ff */
[----:B----4-:R-:W-:-:S02]  /*1070*/  IADD3 R13, R12, -0x80, RZ ;  /* 0xffffff800c0d7810 */ /* 0x010fc40007ffe0ff */
[----:B------:R-:W4:Y:S01]  /*1080*/  I2F.F16 R46, R32 ;  /* 0x00000020002e7306 */ /* 0x000f220000200c00 */
[----:B------:R-:W-:Y:S01]  /*1090*/  SHF.R.U32.HI R15, RZ, 0x10, R15 ;  /* 0x00000010ff0f7819 */ /* 0x000fe2000001160f */
[----:B---3--:R-:W-:Y:S01]  /*10a0*/  HADD2.F32 R56, -RZ, R10.H1_H1 ;  /* 0x3000000aff387230 */ /* 0x008fe20000004100 */
[----:B------:R-:W-:-:S05]  /*10b0*/  LOP3.LUT R12, R16, 0xff, RZ, 0xc0, !PT ;  /* 0x000000ff100c7812 */ /* 0x000fca00078ec0ff */
[----:B------:R-:W3:Y:S01]  /*10c0*/  I2F.F16 R52, R13 ;  /* 0x0000000d00347306 */ /* 0x000ee20000200c00 */
[----:B------:R-:W-:Y:S01]  /*10d0*/  LOP3.LUT R15, R15, 0xff, RZ, 0xc0, !PT ;  /* 0x000000ff0f0f7812 */ /* 0x000fe200078ec0ff */
[----:B------:R-:W-:Y:S01]  /*10e0*/  HADD2.F32 R58, -RZ, R11.H0_H0 ;  /* 0x2000000bff3a7230 */ /* 0x000fe20000004100 */
[----:B------:R-:W-:-:S05]  /*10f0*/  IADD3 R51, R12, -0x80, RZ ;  /* 0xffffff800c337810 */ /* 0x000fca0007ffe0ff */
[----:B------:R2:W1:Y:S01]  /*1100*/  I2F.F16 R47, R14 ;  /* 0x0000000e002f7306 */ /* 0x0004620000200c00 */
[----:B------:R-:W-:Y:S01]  /*1110*/  IADD3 R15, R15, -0x80, RZ ;  /* 0xffffff800f0f7810 */ /* 0x000fe20007ffe0ff */
[----:B------:R-:W-:Y:S01]  /*1120*/  HADD2.F32 R59, -RZ, R11.H1_H1 ;  /* 0x3000000bff3b7230 */ /* 0x000fe20000004100 */
[----:B------:R-:W-:Y:S01]  /*1130*/  LOP3.LUT R49, R18, 0xff, RZ, 0xc0, !PT ;  /* 0x000000ff12317812 */ /* 0x000fe200078ec0ff */
[----:B------:R-:W-:Y:S02]  /*1140*/  HADD2.F32 R11, -RZ, R37.H0_H0 ;  /* 0x20000025ff0b7230 */ /* 0x000fe40000004100 */
[----:B--2---:R-:W-:Y:S01]  /*1150*/  HADD2.F32 R14, -RZ, R10.H0_H0 ;  /* 0x2000000aff0e7230 */ /* 0x004fe20000004100 */
[----:B------:R-:W-:Y:S01]  /*1160*/  LOP3.LUT R10, R17, 0xff, RZ, 0xc0, !PT ;  /* 0x000000ff110a7812 */ /* 0x000fe200078ec0ff */
[----:B------:R-:W-:Y:S02]  /*1170*/  HADD2.F32 R12, -RZ, R36.H0_H0 ;  /* 0x20000024ff0c7230 */ /* 0x000fe40000004100 */
[----:B------:R-:W-:Y:S01]  /*1180*/  HADD2.F32 R13, -RZ, R43.H0_H0 ;  /* 0x2000002bff0d7230 */ /* 0x000fe20000004100 */
[----:B------:R-:W-:Y:S01]  /*1190*/  IADD3 R48, R10, -0x80, RZ ;  /* 0xffffff800a307810 */ /* 0x000fe20007ffe0ff */
[----:B------:R-:W-:Y:S01]  /*11a0*/  HADD2.F32 R10, -RZ, R50.H0_H0 ;  /* 0x20000032ff0a7230 */ /* 0x000fe20000004100 */
[----:B------:R2:W1:Y:S01]  /*11b0*/  I2F.F16 R53, R15 ;  /* 0x0000000f00357306 */ /* 0x0004620000200c00 */
[----:B------:R-:W-:Y:S01]  /*11c0*/  LOP3.LUT R54, R19, 0xff, RZ, 0xc0, !PT ;  /* 0x000000ff13367812 */ /* 0x000fe200078ec0ff */
[----:B0-----:R-:W-:Y:S01]  /*11d0*/  HADD2.F32 R36, -RZ, R39.H0_H0 ;  /* 0x20000027ff247230 */ /* 0x001fe20000004100 */
[----:B------:R-:W-:Y:S01]  /*11e0*/  IADD3 R49, R49, -0x80, RZ ;  /* 0xffffff8031317810 */ /* 0x000fe20007ffe0ff */
[----:B----4-:R-:W-:-:S02]  /*11f0*/  HADD2.F32 R37, -RZ, R46.H0_H0 ;  /* 0x2000002eff257230 */ /* 0x010fc40000004100 */
[----:B------:R-:W-:Y:S01]  /*1200*/  FFMA.FTZ R43, R12, R14, RZ ;  /* 0x0000000e0c2b7223 */ /* 0x000fe200000100ff */
[----:B---3--:R-:W-:Y:S02]  /*1210*/  HADD2.F32 R39, -RZ, R52.H0_H0 ;  /* 0x20000034ff277230 */ /* 0x008fe40000004100 */
[C---:B------:R-:W-:Y:S01]  /*1220*/  FFMA.FTZ R61, R14.reuse, R11, RZ ;  /* 0x0000000b0e3d7223 */ /* 0x040fe200000100ff */
[C---:B------:R-:W-:Y:S01]  /*1230*/  FFMA.FTZ R46, R14.reuse, R13, RZ ;  /* 0x0000000d0e2e7223 */ /* 0x040fe200000100ff */
[----:B------:R-:W0:Y:S01]  /*1240*/  I2F.F16 R31, R31 ;  /* 0x0000001f001f7306 */ /* 0x000e220000200c00 */
[----:B------:R-:W-:Y:S01]  /*1250*/  FFMA.FTZ R14, R14, R10, RZ ;  /* 0x0000000a0e0e7223 */ /* 0x000fe200000100ff */
[----:B------:R-:W-:Y:S02]  /*1260*/  IADD3 R54, R54, -0x80, RZ ;  /* 0xffffff8036367810 */ /* 0x000fe40007ffe0ff */
[----:B------:R-:W-:Y:S01]  /*1270*/  SHF.R.U32.HI R42, RZ, 0x8, R17 ;  /* 0x00000008ff2a7819 */ /* 0x000fe20000011611 */
[----:B------:R-:W-:-:S03]  /*1280*/  FFMA.FTZ R64, R56, R39, R14 ;  /* 0x0000002738407223 */ /* 0x000fc6000001000e */
[----:B------:R-:W3:Y:S01]  /*1290*/  I2F.F16 R45, R45 ;  /* 0x0000002d002d7306 */ /* 0x000ee20000200c00 */
[----:B------:R-:W-:Y:S01]  /*12a0*/  SHF.R.U32.HI R14, RZ, 0x8, R18 ;  /* 0x00000008ff0e7819 */ /* 0x000fe20000011612 */
[----:B------:R-:W-:Y:S01]  /*12b0*/  HADD2.F32 R38, -RZ, R38.H0_H0 ;  /* 0x20000026ff267230 */ /* 0x000fe20000004100 */
[----:B--2---:R-:W-:-:S05]  /*12c0*/  SHF.R.U32.HI R15, RZ, 0x8, R16 ;  /* 0x00000008ff0f7819 */ /* 0x004fca0000011610 */
[----:B------:R-:W2:Y:S01]  /*12d0*/  I2F.F16 R44, R44 ;  /* 0x0000002c002c7306 */ /* 0x000ea20000200c00 */
[----:B------:R-:W-:-:S07]  /*12e0*/  LOP3.LUT R42, R42, 0xff, RZ, 0xc0, !PT ;  /* 0x000000ff2a2a7812 */ /* 0x000fce00078ec0ff */
[----:B------:R-:W4:Y:S01]  /*12f0*/  I2F.F16 R30, R30 ;  /* 0x0000001e001e7306 */ /* 0x000f220000200c00 */
[----:B------:R-:W-:Y:S01]  /*1300*/  FFMA.FTZ R63, R56, R37, R46 ;  /* 0x00000025383f7223 */ /* 0x000fe2000001002e */
[----:B------:R-:W-:-:S06]  /*1310*/  LOP3.LUT R46, R14, 0xff, RZ, 0xc0, !PT ;  /* 0x000000ff0e2e7812 */ /* 0x000fcc00078ec0ff */
[----:B------:R-:W4:Y:S01]  /*1320*/  I2F.F16 R49, R49 ;  /* 0x0000003100317306 */ /* 0x000f220000200c00 */
[----:B------:R-:W-:Y:S01]  /*1330*/  LOP3.LUT R15, R15, 0xff, RZ, 0xc0, !PT ;  /* 0x000000ff0f0f7812 */ /* 0x000fe200078ec0ff */
[----:B------:R-:W-:Y:S01]  /*1340*/  FFMA.FTZ R57, R38, R56, R43 ;  /* 0x0000003826397223 */ /* 0x000fe2000001002b */
[----:B------:R-:W-:-:S05]  /*1350*/  IADD3 R14, R42, -0x80, RZ ;  /* 0xffffff802a0e7810 */ /* 0x000fca0007ffe0ff */
[----:B------:R-:W4:Y:S01]  /*1360*/  I2F.F16 R51, R51 ;  /* 0x0000003300337306 */ /* 0x000f220000200c00 */
[----:B-1----:R-:W-:-:S07]  /*1370*/  HADD2.F32 R42, -RZ, R47.H0_H0 ;  /* 0x2000002fff2a7230 */ /* 0x002fce0000004100 */
[----:B------:R-:W1:Y:S01]  /*1380*/  I2F.F16 R48, R48 ;  /* 0x0000003000307306 */ /* 0x000e620000200c00 */
[----:B------:R-:W-:-:S07]  /*1390*/  HADD2.F32 R40, -RZ, R40.H0_H0 ;  /* 0x20000028ff287230 */ /* 0x000fce0000004100 */
[----:B------:R-:W1:Y:S01]  /*13a0*/  I2F.F16 R55, R54 ;  /* 0x0000003600377306 */ /* 0x000e620000200c00 */
[----:B------:R-:W-:Y:S02]  /*13b0*/  HADD2.F32 R41, -RZ, R41.H0_H0 ;  /* 0x20000029ff297230 */ /* 0x000fe40000004100 */
[----:B------:R-:W-:Y:S01]  /*13c0*/  FFMA.FTZ R61, R56, R36, R61 ;  /* 0x00000024383d7223 */ /* 0x000fe2000001003d */
[----:B------:R-:W-:Y:S01]  /*13d0*/  HADD2.F32 R43, -RZ, R53.H0_H0 ;  /* 0x20000035ff2b7230 */ /* 0x000fe20000004100 */
[----:B------:R-:W-:Y:S02]  /*13e0*/  IADD3 R15, R15, -0x80, RZ ;  /* 0xffffff800f0f7810 */ /* 0x000fe40007ffe0ff */
[----:B------:R-:W-:Y:S01]  /*13f0*/  IADD3 R50, R46, -0x80, RZ ;  /* 0xffffff802e327810 */ /* 0x000fe20007ffe0ff */
[----:B0-----:R-:W-:Y:S01]  /*1400*/  HADD2.F32 R46, -RZ, R31.H0_H0 ;  /* 0x2000001fff2e7230 */ /* 0x001fe20000004100 */
[----:B------:R-:W-:Y:S01]  /*1410*/  LEA.HI R34, R16, 0xffffff80, RZ, 0x8 ;  /* 0xffffff8010227811 */ /* 0x000fe200078f40ff */
[----:B------:R-:W-:Y:S01]  /*1420*/  FFMA.FTZ R63, R58, R42, R63 ;  /* 0x0000002a3a3f7223 */ /* 0x000fe2000001003f */
[----:B------:R-:W-:Y:S01]  /*1430*/  LEA.HI R35, R17, 0xffffff80, RZ, 0x8 ;  /* 0xffffff8011237811 */ /* 0x000fe200078f40ff */
[----:B---3--:R-:W-:Y:S01]  /*1440*/  HADD2.F32 R45, -RZ, R45.H0_H0 ;  /* 0x2000002dff2d7230 */ /* 0x008fe20000004100 */
[----:B------:R-:W-:Y:S01]  /*1450*/  LEA.HI R33, R18, 0xffffff80, RZ, 0x8 ;  /* 0xffffff8012217811 */ /* 0x000fe200078f40ff */
[----:B--2---:R-:W-:-:S02]  /*1460*/  HADD2.F32 R44, -RZ, R44.H0_H0 ;  /* 0x2000002cff2c7230 */ /* 0x004fc40000004100 */
[----:B------:R-:W-:Y:S01]  /*1470*/  FFMA.FTZ R60, R40, R58, R57 ;  /* 0x0000003a283c7223 */ /* 0x000fe20000010039 */
[----:B----4-:R-:W-:Y:S02]  /*1480*/  HADD2.F32 R47, -RZ, R30.H0_H0 ;  /* 0x2000001eff2f7230 */ /* 0x010fe40000004100 */
[C---:B------:R-:W-:Y:S01]  /*1490*/  FFMA.FTZ R62, R58.reuse, R41, R61 ;  /* 0x000000293a3e7223 */ /* 0x040fe2000001003d */
[----:B------:R-:W-:Y:S01]  /*14a0*/  FFMA.FTZ R64, R58, R43, R64 ;  /* 0x0000002b3a407223 */ /* 0x000fe20000010040 */
[----:B------:R-:W-:Y:S01]  /*14b0*/  SHF.R.U32.HI R16, RZ, 0x10, R16 ;  /* 0x00000010ff107819 */ /* 0x000fe20000011610 */
[----:B------:R0:W2:Y:S01]  /*14c0*/  I2F.F16 R52, R15 ;  /* 0x0000000f00347306 */ /* 0x0000a20000200c00 */
[----:B------:R-:W-:Y:S02]  /*14d0*/  SHF.R.U32.HI R17, RZ, 0x10, R17 ;  /* 0x00000010ff117819 */ /* 0x000fe40000011611 */
[----:B------:R-:W-:Y:S01]  /*14e0*/  SHF.R.U32.HI R18, RZ, 0x10, R18 ;  /* 0x00000010ff127819 */ /* 0x000fe20000011612 */
[----:B------:R-:W-:Y:S01]  /*14f0*/  HADD2.F32 R49, -RZ, R49.H0_H0 ;  /* 0x20000031ff317230 */ /* 0x000fe20000004100 */
[----:B------:R-:W-:Y:S01]  /*1500*/  LEA.HI R32, R19, 0xffffff80, RZ, 0x8 ;  /* 0xffffff8013207811 */ /* 0x000fe200078f40ff */
[----:B------:R-:W-:Y:S01]  /*1510*/  FFMA.FTZ R68, R59, R46, R63 ;  /* 0x0000002e3b447223 */ /* 0x000fe2000001003f */
[----:B------:R-:W-:Y:S01]  /*1520*/  SHF.R.U32.HI R56, RZ, 0x8, R19 ;  /* 0x00000008ff387819 */ /* 0x000fe20000011613 */
[----:B------:R3:W-:Y:S01]  /*1530*/  I2F.F16 R54, R50 ;  /* 0x0000003200367306 */ /* 0x0007e20000200c00 */
[----:B0-----:R-:W-:Y:S01]  /*1540*/  HADD2.F32 R15, -RZ, R26.H0_H0 ;  /* 0x2000001aff0f7230 */ /* 0x001fe20000004100 */
[----:B------:R-:W-:Y:S01]  /*1550*/  LOP3.LUT R16, R16, 0xff, RZ, 0xc0, !PT ;  /* 0x000000ff10107812 */ /* 0x000fe200078ec0ff */
[----:B------:R-:W-:-:S02]  /*1560*/  HADD2.F32 R51, -RZ, R51.H0_H0 ;  /* 0x20000033ff337230 */ /* 0x000fc40000004100 */
[C---:B------:R-:W-:Y:S01]  /*1570*/  FFMA.FTZ R66, R59.reuse, R44, R62 ;  /* 0x0000002c3b427223 */ /* 0x040fe2000001003e */
[----:B-1----:R-:W-:Y:S02]  /*1580*/  HADD2.F32 R48, -RZ, R48.H0_H0 ;  /* 0x20000030ff307230 */ /* 0x002fe40000004100 */
[----:B------:R-:W-:Y:S01]  /*1590*/  FFMA.FTZ R61, R59, R47, R64 ;  /* 0x0000002f3b3d7223 */ /* 0x000fe20000010040 */
[----:B------:R-:W-:Y:S01]  /*15a0*/  LOP3.LUT R17, R17, 0xff, RZ, 0xc0, !PT ;  /* 0x000000ff11117812 */ /* 0x000fe200078ec0ff */
[----:B------:R0:W1:Y:S01]  /*15b0*/  I2F.F16 R53, R14 ;  /* 0x0000000e00357306 */ /* 0x0000620000200c00 */
[----:B---3--:R-:W-:Y:S01]  /*15c0*/  HADD2.F32 R50, -RZ, R55.H0_H0 ;  /* 0x20000037ff327230 */ /* 0x008fe20000004100 */
[----:B------:R-:W-:Y:S01]  /*15d0*/  SHF.R.U32.HI R19, RZ, 0x10, R19 ;  /* 0x00000010ff137819 */ /* 0x000fe20000011613 */
[----:B------:R-:W3:Y:S01]  /*15e0*/  LDS.64 R30, [UR5+0x80] ;  /* 0x00008005ff1e7984 */ /* 0x000ee20008000a00 */
[----:B------:R-:W-:Y:S01]  /*15f0*/  LOP3.LUT R18, R18, 0xff, RZ, 0xc0, !PT ;  /* 0x000000ff12127812 */ /* 0x000fe200078ec0ff */
[----:B------:R-:W-:Y:S01]  /*1600*/  FFMA.FTZ R69, R15, R49, R68 ;  /* 0x000000310f457223 */ /* 0x000fe20000010044 */
[----:B0-----:R-:W-:Y:S01]  /*1610*/  FFMA.FTZ R14, R45, R59, R60 ;  /* 0x0000003b2d0e7223 */ /* 0x001fe2000001003c */
[----:B------:R-:W-:Y:S01]  /*1620*/  IADD3 R16, R16, -0x80, RZ ;  /* 0xffffff8010107810 */ /* 0x000fe20007ffe0ff */
[----:B------:R-:W-:Y:S01]  /*1630*/  FFMA.FTZ R67, R15, R48, R66 ;  /* 0x000000300f437223 */ /* 0x000fe20000010042 */
[----:B------:R-:W-:Y:S01]  /*1640*/  IADD3 R17, R17, -0x80, RZ ;  /* 0xffffff8011117810 */ /* 0x000fe20007ffe0ff */
[----:B------:R-:W-:Y:S01]  /*1650*/  FFMA.FTZ R63, R51, R15, R14 ;  /* 0x0000000f333f7223 */ /* 0x000fe2000001000e */
[----:B------:R-:W-:Y:S01]  /*1660*/  LOP3.LUT R19, R19, 0xff, RZ, 0xc0, !PT ;  /* 0x000000ff13137812 */ /* 0x000fe200078ec0ff */
[----:B------:R-:W-:Y:S01]  /*1670*/  FFMA.FTZ R68, R15, R50, R61 ;  /* 0x000000320f447223 */ /* 0x000fe2000001003d */
[----:B------:R-:W-:Y:S01]  /*1680*/  IADD3 R18, R18, -0x80, RZ ;  /* 0xffffff8012127810 */ /* 0x000fe20007ffe0ff */
[----:B------:R-:W-:Y:S01]  /*1690*/  IMAD.WIDE R14, R97, 0x4, R28 ;  /* 0x00000004610e7825 */ /* 0x000fe200078e021c */
[----:B------:R-:W-:Y:S01]  /*16a0*/  I2F.F16 R59, R16 ;  /* 0x00000010003b7306 */ /* 0x000fe20000200c00 */
[----:B------:R-:W-:-:S07]  /*16b0*/  IADD3 R57, R19, -0x80, RZ ;  /* 0xffffff8013397810 */ /* 0x000fce0007ffe0ff */
[----:B------:R-:W-:Y:S01]  /*16c0*/  I2F.F16 R62, R17 ;  /* 0x00000011003e7306 */ /* 0x000fe20000200c00 */
[----:B------:R-:W-:-:S07]  /*16d0*/  LOP3.LUT R56, R56, 0xff, RZ, 0xc0, !PT ;  /* 0x000000ff38387812 */ /* 0x000fce00078ec0ff */
[----:B------:R0:W-:Y:S02]  /*16e0*/  I2F.F16 R60, R18 ;  /* 0x00000012003c7306 */ /* 0x0001e40000200c00 */
[----:B0-----:R-:W4:Y:S01]  /*16f0*/  LDG.E.128.CONSTANT R16, desc[UR8][R14.64] ;  /* 0x000000080e107981 */ /* 0x001f22000c1e9d00 */
[----:B------:R-:W-:-:S05]  /*1700*/  IADD3 R56, R56, -0x80, RZ ;  /* 0xffffff8038387810 */ /* 0x000fca0007ffe0ff */
[----:B------:R-:W-:Y:S08]  /*1710*/  I2F.F16 R61, R57 ;  /* 0x00000039003d7306 */ /* 0x000ff00000200c00 */
[----:B------:R-:W0:Y:S01]  /*1720*/  I2F.F16 R56, R56 ;  /* 0x0000003800387306 */ /* 0x000e220000200c00 */
[----:B------:R-:W-:-:S07]  /*1730*/  HADD2.F32 R58, -RZ, R26.H1_H1 ;  /* 0x3000001aff3a7230 */ /* 0x000fce0000004100 */
[----:B------:R-:W3:Y:S01]  /*1740*/  I2F.F16 R34, R34 ;  /* 0x0000002200227306 */ /* 0x000ee20000200c00 */
[----:B--2---:R-:W-:-:S07]  /*1750*/  HADD2.F32 R52, -RZ, R52.H0_H0 ;  /* 0x20000034ff347230 */ /* 0x004fce0000004100 */
[----:B------:R-:W2:Y:S01]  /*1760*/  I2F.F16 R35, R35 ;  /* 0x0000002300237306 */ /* 0x000ea20000200c00 */
[----:B-1----:R-:W-:-:S07]  /*1770*/  HADD2.F32 R53, -RZ, R53.H0_H0 ;  /* 0x20000035ff357230 */ /* 0x002fce0000004100 */
[----:B------:R-:W1:Y:S01]  /*1780*/  I2F.F16 R33, R33 ;  /* 0x0000002100217306 */ /* 0x000e620000200c00 */
[----:B------:R-:W-:-:S07]  /*1790*/  HADD2.F32 R54, -RZ, R54.H0_H0 ;  /* 0x20000036ff367230 */ /* 0x000fce0000004100 */
[----:B------:R-:W5:Y:S01]  /*17a0*/  I2F.F16 R32, R32 ;  /* 0x0000002000207306 */ /* 0x000f620000200c00 */
[----:B0-----:R-:W-:Y:S02]  /*17b0*/  HADD2.F32 R55, -RZ, R56.H0_H0 ;  /* 0x20000038ff377230 */ /* 0x001fe40000004100 */
[----:B------:R-:W-:Y:S01]  /*17c0*/  FFMA.FTZ R28, R52, R58, R63 ;  /* 0x0000003a341c7223 */ /* 0x000fe2000001003f */
[--C-:B------:R-:W-:Y:S02]  /*17d0*/  HADD2.F32 R65, -RZ, R27.reuse.H0_H0 ;  /* 0x2000001bff417230 */ /* 0x100fe40000004100 */
[C---:B------:R-:W-:Y:S01]  /*17e0*/  FFMA.FTZ R66, R58.reuse, R53, R67 ;  /* 0x000000353a427223 */ /* 0x040fe20000010043 */
[----:B------:R-:W-:Y:S02]  /*17f0*/  HADD2.F32 R64, -RZ, R27.H1_H1 ;  /* 0x3000001bff407230 */ /* 0x000fe40000004100 */
[----:B------:R-:W-:Y:S01]  /*1800*/  FFMA.FTZ R69, R58, R54, R69 ;  /* 0x000000363a457223 */ /* 0x000fe20000010045 */
[----:B------:R-:W-:Y:S01]  /*1810*/  HADD2.F32 R59, -RZ, R59.H0_H0 ;  /* 0x2000003bff3b7230 */ /* 0x000fe20000004100 */
[----:B------:R-:W0:Y:S01]  /*1820*/  LDS.64 R26, [UR5+0x88] ;  /* 0x00008805ff1a7984 */ /* 0x000e220008000a00 */
[----:B------:R-:W-:-:S02]  /*1830*/  HADD2.F32 R62, -RZ, R62.H0_H0 ;  /* 0x2000003eff3e7230 */ /* 0x000fc40000004100 */
[----:B------:R-:W-:Y:S01]  /*1840*/  FFMA.FTZ R68, R58, R55, R68 ;  /* 0x000000373a447223 */ /* 0x000fe20000010044 */
[----:B------:R-:W-:Y:S02]  /*1850*/  HADD2.F32 R60, -RZ, R60.H0_H0 ;  /* 0x2000003cff3c7230 */ /* 0x000fe40000004100 */
[----:B------:R-:W-:Y:S02]  /*1860*/  HADD2.F32 R61, -RZ, R61.H0_H0 ;  /* 0x2000003dff3d7230 */ /* 0x000fe40000004100 */
[----:B------:R-:W-:Y:S01]  /*1870*/  FFMA.FTZ R29, R59, R65, R28 ;  /* 0x000000413b1d7223 */ /* 0x000fe2000001001c */
[----:B---3--:R-:W-:Y:S02]  /*1880*/  HADD2.F32 R56, -RZ, R34.H0_H0 ;  /* 0x20000022ff387230 */ /* 0x008fe40000004100 */
[C---:B------:R-:W-:Y:S01]  /*1890*/  FFMA.FTZ R69, R65.reuse, R60, R69 ;  /* 0x0000003c41457223 */ /* 0x040fe20000010045 */
[----:B--2---:R-:W-:Y:S02]  /*18a0*/  HADD2.F32 R57, -RZ, R35.H0_H0 ;  /* 0x20000023ff397230 */ /* 0x004fe40000004100 */
[----:B------:R-:W-:Y:S01]  /*18b0*/  FFMA.FTZ R35, R65, R62, R66 ;  /* 0x0000003e41237223 */ /* 0x000fe20000010042 */
[----:B-1----:R-:W-:-:S02]  /*18c0*/  HADD2.F32 R58, -RZ, R33.H0_H0 ;  /* 0x20000021ff3a7230 */ /* 0x002fc40000004100 */
[----:B------:R-:W-:Y:S01]  /*18d0*/  FFMA.FTZ R68, R65, R61, R68 ;  /* 0x0000003d41447223 */ /* 0x000fe20000010044 */
[----:B-----5:R-:W-:Y:S02]  /*18e0*/  HADD2.F32 R63, -RZ, R32.H0_H0 ;  /* 0x20000020ff3f7230 */ /* 0x020fe40000004100 */
[----:B------:R-:W-:Y:S01]  /*18f0*/  FFMA.FTZ R34, R56, R64, R29 ;  /* 0x0000004038227223 */ /* 0x000fe2000001001d */
[C---:B------:R-:W-:Y:S01]  /*1900*/  FFMA.FTZ R35, R64.reuse, R57, R35 ;  /* 0x0000003940237223 */ /* 0x040fe20000010023 */
[C---:B------:R-:W-:Y:S01]  /*1910*/  FFMA.FTZ R32, R64.reuse, R58, R69 ;  /* 0x0000003a40207223 */ /* 0x040fe20000010045 */
[----:B------:R-:W-:Y:S02]  /*1920*/  HADD2.F32 R66, -RZ, R31.H0_H0 ;  /* 0x2000001fff427230 */ /* 0x000fe40000004100 */
[----:B------:R-:W-:Y:S01]  /*1930*/  FFMA.FTZ R33, R64, R63, R68 ;  /* 0x0000003f40217223 */ /* 0x000fe20000010044 */
[--C-:B------:R-:W-:Y:S01]  /*1940*/  HADD2.F32 R64, -RZ, R30.reuse.H0_H0 ;  /* 0x2000001eff407230 */ /* 0x100fe20000004100 */
[----:B------:R-:W1:Y:S01]  /*1950*/  LDS.64 R28, [UR5+0x100] ;  /* 0x00010005ff1c7984 */ /* 0x000e620008000a00 */
[----:B------:R-:W-:-:S02]  /*1960*/  HADD2.F32 R30, -RZ, R30.H1_H1 ;  /* 0x3000001eff1e7230 */ /* 0x000fc40000004100 */
        /* <DEDUP_REMOVED lines=10> */
[----:B------:R-:W-:-:S03]  /*1a10*/  FFMA.FTZ R31, R41, R66, R64 ;  /* 0x00000042291f7223 */ /* 0x000fc60000010040 */
[-C--:B------:R-:W-:Y:S01]  /*1a20*/  FFMA.FTZ R64, R45, R65.reuse, R30 ;  /* 0x000000412d407223 */ /* 0x080fe2000001001e */
[----:B------:R-:W-:Y:S02]  /*1a30*/  FFMA.FTZ R69, R44, R65, R31 ;  /* 0x000000412c457223 */ /* 0x000fe4000001001f */
[----:B------:R-:W2:Y:S01]  /*1a40*/  LDS.64 R30, [UR5+0x108] ;  /* 0x00010805ff1e7984 */ /* 0x000ea20008000a00 */
[-C--:B------:R-:W-:Y:S01]  /*1a50*/  FFMA.FTZ R67, R42, R66.reuse, R67 ;  /* 0x000000422a437223 */ /* 0x080fe20000010043 */
[----:B------:R-:W-:-:S03]  /*1a60*/  FFMA.FTZ R66, R43, R66, R70 ;  /* 0x000000422b427223 */ /* 0x000fc60000010046 */
[-C--:B------:R-:W-:Y:S01]  /*1a70*/  FFMA.FTZ R70, R46, R65.reuse, R67 ;  /* 0x000000412e467223 */ /* 0x080fe20000010043 */
[----:B------:R-:W-:Y:S01]  /*1a80*/  FFMA.FTZ R71, R47, R65, R66 ;  /* 0x000000412f477223 */ /* 0x000fe20000010042 */
[--C-:B0-----:R-:W-:Y:S02]  /*1a90*/  HADD2.F32 R65, -RZ, R26.reuse.H0_H0 ;  /* 0x2000001aff417230 */ /* 0x101fe40000004100 */
[----:B------:R-:W-:Y:S02]  /*1aa0*/  HADD2.F32 R26, -RZ, R26.H1_H1 ;  /* 0x3000001aff1a7230 */ /* 0x000fe40000004100 */
[--C-:B------:R-:W-:Y:S02]  /*1ab0*/  HADD2.F32 R67, -RZ, R27.reuse.H0_H0 ;  /* 0x2000001bff437230 */ /* 0x100fe40000004100 */
[-C--:B------:R-:W-:Y:S01]  /*1ac0*/  FFMA.FTZ R68, R48, R65.reuse, R69 ;  /* 0x0000004130447223 */ /* 0x080fe20000010045 */
[----:B------:R-:W-:Y:S02]  /*1ad0*/  HADD2.F32 R66, -RZ, R27.H1_H1 ;  /* 0x3000001bff427230 */ /* 0x000fe40000004100 */
[-C--:B------:R-:W-:Y:S01]  /*1ae0*/  FFMA.FTZ R27, R51, R65.reuse, R64 ;  /* 0x00000041331b7223 */ /* 0x080fe20000010040 */
[-C--:B------:R-:W-:Y:S01]  /*1af0*/  FFMA.FTZ R69, R49, R65.reuse, R70 ;  /* 0x0000004131457223 */ /* 0x080fe20000010046 */
[----:B------:R-:W-:Y:S01]  /*1b00*/  FFMA.FTZ R70, R50, R65, R71 ;  /* 0x0000004132467223 */ /* 0x000fe20000010047 */
[----:B------:R-:W-:Y:S01]  /*1b10*/  @!P0 PRMT R96, R24, 0x7610, R96 ;  /* 0x0000761018608816 */ /* 0x000fe20000000060 */
[-C--:B------:R-:W-:Y:S01]  /*1b20*/  FFMA.FTZ R64, R52, R26.reuse, R27 ;  /* 0x0000001a34407223 */ /* 0x080fe2000001001b */
[-C--:B------:R-:W-:Y:S01]  /*1b30*/  FFMA.FTZ R65, R53, R26.reuse, R68 ;  /* 0x0000001a35417223 */ /* 0x080fe20000010044 */
[-C--:B------:R-:W-:Y:S01]  /*1b40*/  FFMA.FTZ R70, R55, R26.reuse, R70 ;  /* 0x0000001a37467223 */ /* 0x080fe20000010046 */
[----:B------:R-:W-:Y:S01]  /*1b50*/  @!P0 PRMT R96, R96, 0x7610, R24 ;  /* 0x0000761060608816 */ /* 0x000fe20000000018 */
[----:B------:R-:W-:Y:S01]  /*1b60*/  FFMA.FTZ R69, R54, R26, R69 ;  /* 0x0000001a36457223 */ /* 0x000fe20000010045 */
[-C--:B------:R-:W-:Y:S01]  /*1b70*/  FFMA.FTZ R27, R59, R67.reuse, R64 ;  /* 0x000000433b1b7223 */ /* 0x080fe20000010040 */
[--C-:B-1----:R-:W-:Y:S01]  /*1b80*/  HADD2.F32 R24, -RZ, R28.reuse.H0_H0 ;  /* 0x2000001cff187230 */ /* 0x102fe20000004100 */
[----:B------:R-:W-:Y:S01]  /*1b90*/  @!P0 PRMT R93, R25, 0x7610, R93 ;  /* 0x00007610195d8816 */ /* 0x000fe2000000005d */
[-C--:B------:R-:W-:Y:S01]  /*1ba0*/  FFMA.FTZ R70, R61, R67.reuse, R70 ;  /* 0x000000433d467223 */ /* 0x080fe20000010046 */
[-C--:B------:R-:W-:Y:S01]  /*1bb0*/  FFMA.FTZ R26, R62, R67.reuse, R65 ;  /* 0x000000433e1a7223 */ /* 0x080fe20000010041 */
[----:B------:R-:W-:Y:S01]  /*1bc0*/  FFMA.FTZ R69, R60, R67, R69 ;  /* 0x000000433c457223 */ /* 0x000fe20000010045 */
[----:B------:R-:W-:Y:S01]  /*1bd0*/  FFMA.FTZ R68, R56, R66, R27 ;  /* 0x0000004238447223 */ /* 0x000fe2000001001b */
[----:B------:R-:W-:Y:S01]  /*1be0*/  @!P0 PRMT R93, R93, 0x7610, R25 ;  /* 0x000076105d5d8816 */ /* 0x000fe20000000019 */
[----:B------:R-:W-:-:S02]  /*1bf0*/  HADD2.F32 R28, -RZ, R28.H1_H1 ;  /* 0x3000001cff1c7230 */ /* 0x000fc40000004100 */
[-C--:B------:R-:W-:Y:S01]  /*1c00*/  FFMA.FTZ R25, R12, R24.reuse, RZ ;  /* 0x000000180c197223 */ /* 0x080fe200000100ff */
[----:B------:R-:W-:Y:S01]  /*1c10*/  FFMA.FTZ R27, R11, R24, RZ ;  /* 0x000000180b1b7223 */ /* 0x000fe200000100ff */
[-C--:B------:R-:W-:Y:S01]  /*1c20*/  FFMA.FTZ R65, R63, R66.reuse, R70 ;  /* 0x000000423f417223 */ /* 0x080fe20000010046 */
[----:B------:R-:W-:Y:S01]  /*1c30*/  FFMA.FTZ R67, R57, R66, R26 ;  /* 0x0000004239437223 */ /* 0x000fe2000001001a */
[----:B------:R-:W-:Y:S01]  /*1c40*/  FFMA.FTZ R70, R13, R24, RZ ;  /* 0x000000180d467223 */ /* 0x000fe200000100ff */
[----:B------:R-:W-:Y:S01]  /*1c50*/  FFMA.FTZ R64, R58, R66, R69 ;  /* 0x000000423a407223 */ /* 0x000fe20000010045 */
        /* <DEDUP_REMOVED lines=20> */
[----:B------:R-:W-:Y:S02]  /*1da0*/  HADD2.F32 R66, -RZ, R31.H1_H1 ;  /* 0x3000001fff427230 */ /* 0x000fe40000004100 */
[-C--:B------:R-:W-:Y:S01]  /*1db0*/  FFMA.FTZ R31, R49, R25.reuse, R28 ;  /* 0x00000019311f7223 */ /* 0x080fe2000001001c */
[----:B------:R-:W-:Y:S01]  /*1dc0*/  FFMA.FTZ R28, R50, R25, R71 ;  /* 0x00000019321c7223 */ /* 0x000fe20000010047 */
[-C--:B------:R-:W-:Y:S01]  /*1dd0*/  FFMA.FTZ R24, R52, R30.reuse, R27 ;  /* 0x0000001e34187223 */ /* 0x080fe2000001001b */
[----:B------:R-:W-:Y:S01]  /*1de0*/  FFMA.FTZ R25, R53, R30, R26 ;  /* 0x0000001e35197223 */ /* 0x000fe2000001001a */
[----:B------:R-:W-:-:S02]  /*1df0*/  HADD2.F32 R27, -RZ, R96.H0_H0 ;  /* 0x20000060ff1b7230 */ /* 0x000fc40000004100 */
[----:B------:R-:W-:Y:S02]  /*1e00*/  HADD2.F32 R26, -RZ, R96.H1_H1 ;  /* 0x30000060ff1a7230 */ /* 0x000fe40000004100 */
[-C--:B------:R-:W-:Y:S01]  /*1e10*/  FFMA.FTZ R28, R55, R30.reuse, R28 ;  /* 0x0000001e371c7223 */ /* 0x080fe2000001001c */
[----:B------:R-:W-:Y:S01]  /*1e20*/  FFMA.FTZ R31, R54, R30, R31 ;  /* 0x0000001e361f7223 */ /* 0x000fe2000001001f */
[-C--:B------:R-:W-:Y:S01]  /*1e30*/  FFMA.FTZ R69, R59, R29.reuse, R24 ;  /* 0x0000001d3b457223 */ /* 0x080fe20000010018 */
[----:B------:R-:W-:Y:S01]  /*1e40*/  FFMA.FTZ R70, R62, R29, R25 ;  /* 0x0000001d3e467223 */ /* 0x000fe20000010019 */
[----:B------:R-:W-:Y:S01]  /*1e50*/  FMUL.FTZ R34, R34, R27 ;  /* 0x0000001b22227220 */ /* 0x000fe20000410000 */
[----:B------:R-:W-:Y:S01]  /*1e60*/  FMUL.FTZ R35, R35, R26 ;  /* 0x0000001a23237220 */ /* 0x000fe20000410000 */
[--C-:B------:R-:W-:Y:S02]  /*1e70*/  HADD2.F32 R25, -RZ, R93.reuse.H0_H0 ;  /* 0x2000005dff197230 */ /* 0x100fe40000004100 */
[----:B------:R-:W-:Y:S01]  /*1e80*/  FMUL.FTZ R68, R27, R68 ;  /* 0x000000441b447220 */ /* 0x000fe20000410000 */
[----:B------:R-:W-:-:S02]  /*1e90*/  HADD2.F32 R24, -RZ, R93.H1_H1 ;  /* 0x3000005dff187230 */ /* 0x000fc40000004100 */
[----:B------:R-:W-:Y:S01]  /*1ea0*/  FMUL.FTZ R67, R26, R67 ;  /* 0x000000431a437220 */ /* 0x000fe20000410000 */
[-C--:B------:R-:W-:Y:S01]  /*1eb0*/  FFMA.FTZ R71, R60, R29.reuse, R31 ;  /* 0x0000001d3c477223 */ /* 0x080fe2000001001f */
[----:B------:R-:W-:Y:S02]  /*1ec0*/  FFMA.FTZ R72, R61, R29, R28 ;  /* 0x0000001d3d487223 */ /* 0x000fe4000001001c */
[----:B------:R-:W0:Y:S01]  /*1ed0*/  LDS.64 R28, [UR5+0x180] ;  /* 0x00018005ff1c7984 */ /* 0x000e220008000a00 */
        /* <DEDUP_REMOVED lines=17> */
[----:B------:R-:W-:Y:S02]  /*1ff0*/  HADD2 R32, R68, R7 ;  /* 0x0000000744207230 */ /* 0x000fe40000000000 */
[-C--:B------:R-:W-:Y:S01]  /*2000*/  FFMA.FTZ R7, R57, R66.reuse, R70 ;  /* 0x0000004239077223 */ /* 0x080fe20000010046 */
[-C--:B------:R-:W-:Y:S01]  /*2010*/  FFMA.FTZ R9, R63, R66.reuse, R72 ;  /* 0x000000423f097223 */ /* 0x080fe20000010048 */
[----:B------:R-:W-:Y:S02]  /*2020*/  HADD2 R35, R64, R6 ;  /* 0x0000000640237230 */ /* 0x000fe40000000000 */
[----:B------:R-:W-:Y:S01]  /*2030*/  FMUL.FTZ R7, R26, R7 ;  /* 0x000000071a077220 */ /* 0x000fe20000410000 */
[----:B------:R-:W-:Y:S01]  /*2040*/  FMUL.FTZ R6, R24, R9 ;  /* 0x0000000918067220 */ /* 0x000fe20000410000 */
[----:B------:R-:W-:Y:S01]  /*2050*/  HFMA2.MMA R31, R31, 1, 1, R8 ;  /* 0x3c003c001f1f7835 */ /* 0x000fe20000000008 */
[-C--:B------:R-:W-:Y:S01]  /*2060*/  FFMA.FTZ R8, R56, R66.reuse, R69 ;  /* 0x0000004238087223 */ /* 0x080fe20000010045 */
[----:B------:R-:W-:Y:S01]  /*2070*/  FFMA.FTZ R34, R58, R66, R71 ;  /* 0x000000423a227223 */ /* 0x000fe20000010047 */
[----:B------:R-:W-:-:S02]  /*2080*/  F2FP.F16.F32.PACK_AB R9, RZ, R7 ;  /* 0x00000007ff09723e */ /* 0x000fc400000000ff */
[----:B------:R-:W-:Y:S01]  /*2090*/  F2FP.F16.F32.PACK_AB R33, RZ, R6 ;  /* 0x00000006ff21723e */ /* 0x000fe200000000ff */
[----:B------:R-:W-:Y:S01]  /*20a0*/  FMUL.FTZ R8, R27, R8 ;  /* 0x000000081b087220 */ /* 0x000fe20000410000 */
[----:B------:R-:W1:Y:S01]  /*20b0*/  LDS.64 R6, [UR5+0x188] ;  /* 0x00018805ff067984 */ /* 0x000e620008000a00 */
[----:B------:R-:W-:-:S03]  /*20c0*/  FMUL.FTZ R34, R25, R34 ;  /* 0x0000002219227220 */ /* 0x000fc60000410000 */
[----:B------:R-:W-:Y:S02]  /*20d0*/  F2FP.F16.F32.PACK_AB R8, RZ, R8 ;  /* 0x00000008ff08723e */ /* 0x000fe400000000ff */
[----:B------:R-:W-:Y:S02]  /*20e0*/  F2FP.F16.F32.PACK_AB R34, RZ, R34 ;  /* 0x00000022ff22723e */ /* 0x000fe400000000ff */
[----:B------:R-:W-:Y:S02]  /*20f0*/  PRMT R8, R8, 0x5410, R9 ;  /* 0x0000541008087816 */ /* 0x000fe40000000009 */
[----:B------:R-:W-:-:S04]  /*2100*/  PRMT R34, R34, 0x5410, R33 ;  /* 0x0000541022227816 */ /* 0x000fc80000000021 */
[----:B------:R-:W-:Y:S01]  /*2110*/  HFMA2.MMA R33, R8, 1, 1, R5 ;  /* 0x3c003c0008217835 */ /* 0x000fe20000000005 */
[----:B------:R-:W-:Y:S02]  /*2120*/  HADD2 R34, R34, R4 ;  /* 0x0000000422227230 */ /* 0x000fe40000000000 */
[--C-:B0-----:R-:W-:Y:S01]  /*2130*/  HADD2.F32 R4, -RZ, R28.reuse.H0_H0 ;  /* 0x2000001cff047230 */ /* 0x101fe20000004100 */
        /* <DEDUP_REMOVED lines=17> */
[----:B------:R-:W-:-:S02]  /*2250*/  LOP3.LUT R9, R20, 0xff, RZ, 0xc0, !PT ;  /* 0x000000ff14097812 */ /* 0x000fc400078ec0ff */
[----:B------:R-:W-:Y:S02]  /*2260*/  SHF.R.U32.HI R8, RZ, 0x8, R20 ;  /* 0x00000008ff087819 */ /* 0x000fe40000011614 */
[----:B------:R-:W-:Y:S01]  /*2270*/  LOP3.LUT R5, R22, 0xff, RZ, 0xc0, !PT ;  /* 0x000000ff16057812 */ /* 0x000fe200078ec0ff */
[-C--:B------:R-:W-:Y:S01]  /*2280*/  FFMA.FTZ R46, R46, R29.reuse, R37 ;  /* 0x0000001d2e2e7223 */ /* 0x080fe20000010025 */
[----:B------:R-:W-:Y:S02]  /*2290*/  IADD3 R9, R9, -0x80, RZ ;  /* 0xffffff8009097810 */ /* 0x000fe40007ffe0ff */
[----:B------:R-:W-:Y:S01]  /*22a0*/  LOP3.LUT R8, R8, 0xff, RZ, 0xc0, !PT ;  /* 0x000000ff08087812 */ /* 0x000fe200078ec0ff */
[----:B------:R-:W-:Y:S01]  /*22b0*/  FFMA.FTZ R47, R47, R29, R4 ;  /* 0x0000001d2f2f7223 */ /* 0x000fe20000010004 */
[----:B------:R-:W-:Y:S01]  /*22c0*/  IADD3 R37, R5, -0x80, RZ ;  /* 0xffffff8005257810 */ /* 0x000fe20007ffe0ff */
[--C-:B-1----:R-:W-:Y:S01]  /*22d0*/  HADD2.F32 R5, -RZ, R6.reuse.H0_H0 ;  /* 0x20000006ff057230 */ /* 0x102fe20000004100 */
[----:B------:R0:W-:Y:S01]  /*22e0*/  I2F.F16 R36, R9 ;  /* 0x0000000900247306 */ /* 0x0001e20000200c00 */
[----:B------:R-:W-:Y:S01]  /*22f0*/  HADD2.F32 R4, -RZ, R6.H1_H1 ;  /* 0x30000006ff047230 */ /* 0x000fe20000004100 */
[----:B------:R-:W-:-:S02]  /*2300*/  SHF.R.U32.HI R12, RZ, 0x8, R21 ;  /* 0x00000008ff0c7819 */ /* 0x000fc40000011615 */
[----:B------:R-:W-:Y:S01]  /*2310*/  IADD3 R6, R8, -0x80, RZ ;  /* 0xffffff8008067810 */ /* 0x000fe20007ffe0ff */
[-C--:B------:R-:W-:Y:S01]  /*2320*/  FFMA.FTZ R40, R45, R29.reuse, R40 ;  /* 0x0000001d2d287223 */ /* 0x080fe20000010028 */
[----:B------:R-:W-:Y:S01]  /*2330*/  FFMA.FTZ R41, R44, R29, R41 ;  /* 0x0000001d2c297223 */ /* 0x000fe20000010029 */
[----:B0-----:R-:W-:-:S04]  /*2340*/  IMAD.WIDE R8, R97, 0x4, R14 ;  /* 0x0000000461087825 */ /* 0x001fc800078e020e */
[--C-:B------:R-:W-:Y:S02]  /*2350*/  HADD2.F32 R29, -RZ, R7.reuse.H0_H0 ;  /* 0x20000007ff1d7230 */ /* 0x100fe40000004100 */
[----:B------:R-:W-:Y:S01]  /*2360*/  HADD2.F32 R28, -RZ, R7.H1_H1 ;  /* 0x30000007ff1c7230 */ /* 0x000fe20000004100 */
[----:B------:R-:W-:Y:S02]  /*2370*/  LOP3.LUT R7, R12, 0xff, RZ, 0xc0, !PT ;  /* 0x000000ff0c077812 */ /* 0x000fe400078ec0ff */
[----:B------:R0:W2:Y:S01]  /*2380*/  LDG.E.128.CONSTANT R12, desc[UR8][R8.64] ;  /* 0x00000008080c7981 */ /* 0x0000a2000c1e9d00 */
[-C--:B------:R-:W-:Y:S01]  /*2390*/  FFMA.FTZ R51, R51, R5.reuse, R40 ;  /* 0x0000000533337223 */ /* 0x080fe20000010028 */
[-C--:B------:R-:W-:Y:S01]  /*23a0*/  FFMA.FTZ R48, R48, R5.reuse, R41 ;  /* 0x0000000530307223 */ /* 0x080fe20000010029 */
[-C--:B------:R-:W-:Y:S01]  /*23b0*/  FFMA.FTZ R49, R49, R5.reuse, R46 ;  /* 0x0000000531317223 */ /* 0x080fe2000001002e */
[----:B------:R-:W-:Y:S01]  /*23c0*/  FFMA.FTZ R50, R50, R5, R47 ;  /* 0x0000000532327223 */ /* 0x000fe2000001002f */
[----:B------:R-:W-:-:S04]  /*23d0*/  SHF.R.U32.HI R5, RZ, 0x8, R23 ;  /* 0x00000008ff057819 */ /* 0x000fc80000011617 */
[----:B------:R-:W-:Y:S01]  /*23e0*/  LOP3.LUT R5, R5, 0xff, RZ, 0xc0, !PT ;  /* 0x000000ff05057812 */ /* 0x000fe200078ec0ff */
[-C--:B------:R-:W-:Y:S01]  /*23f0*/  FFMA.FTZ R52, R52, R4.reuse, R51 ;  /* 0x0000000434347223 */ /* 0x080fe20000010033 */
[-C--:B------:R-:W-:Y:S01]  /*2400*/  FFMA.FTZ R53, R53, R4.reuse, R48 ;  /* 0x0000000435357223 */ /* 0x080fe20000010030 */
[-C--:B------:R-:W-:Y:S01]  /*2410*/  FFMA.FTZ R49, R54, R4.reuse, R49 ;  /* 0x0000000436317223 */ /* 0x080fe20000010031 */
[----:B------:R-:W-:Y:S01]  /*2420*/  FFMA.FTZ R50, R55, R4, R50 ;  /* 0x0000000437327223 */ /* 0x000fe20000010032 */
[----:B------:R-:W-:Y:S02]  /*2430*/  IADD3 R40, R5, -0x80, RZ ;  /* 0xffffff8005287810 */ /* 0x000fe40007ffe0ff */
[----:B------:R-:W1:Y:S01]  /*2440*/  LDS.64 R4, [UR5+0x90] ;  /* 0x00009005ff047984 */ /* 0x000e620008000a00 */
[----:B------:R-:W-:Y:S02]  /*2450*/  SHF.R.U32.HI R38, RZ, 0x8, R22 ;  /* 0x00000008ff267819 */ /* 0x000fe40000011616 */
[----:B------:R-:W-:-:S02]  /*2460*/  LEA.HI R64, R20, 0xffffff80, RZ, 0x8 ;  /* 0xffffff8014407811 */ /* 0x000fc400078f40ff */
[----:B------:R-:W-:Y:S02]  /*2470*/  SHF.R.U32.HI R20, RZ, 0x10, R20 ;  /* 0x00000010ff147819 */ /* 0x000fe40000011614 */
[----:B------:R-:W-:Y:S02]  /*2480*/  LOP3.LUT R38, R38, 0xff, RZ, 0xc0, !PT ;  /* 0x000000ff26267812 */ /* 0x000fe400078ec0ff */
[----:B------:R-:W-:Y:S02]  /*2490*/  LOP3.LUT R20, R20, 0xff, RZ, 0xc0, !PT ;  /* 0x000000ff14147812 */ /* 0x000fe400078ec0ff */
[----:B------:R-:W-:Y:S01]  /*24a0*/  IADD3 R38, R38, -0x80, RZ ;  /* 0xffffff8026267810 */ /* 0x000fe20007ffe0ff */
[-C--:B------:R-:W-:Y:S01]  /*24b0*/  FFMA.FTZ R59, R59, R29.reuse, R52 ;  /* 0x0000001d3b3b7223 */ /* 0x080fe20000010034 */
[----:B------:R-:W-:Y:S01]  /*24c0*/  LEA.HI R65, R21, 0xffffff80, RZ, 0x8 ;  /* 0xffffff8015417811 */ /* 0x000fe200078f40ff */
[----:B------:R-:W-:Y:S01]  /*24d0*/  FFMA.FTZ R62, R62, R29, R53 ;  /* 0x0000001d3e3e7223 */ /* 0x000fe20000010035 */
[----:B------:R-:W-:-:S02]  /*24e0*/  LEA.HI R66, R22, 0xffffff80, RZ, 0x8 ;  /* 0xffffff8016427811 */ /* 0x000fc400078f40ff */
[----:B------:R-:W-:Y:S02]  /*24f0*/  LOP3.LUT R68, R23, 0xff, RZ, 0xc0, !PT ;  /* 0x000000ff17447812 */ /* 0x000fe400078ec0ff */
[----:B------:R-:W-:Y:S01]  /*2500*/  IADD3 R20, R20, -0x80, RZ ;  /* 0xffffff8014147810 */ /* 0x000fe20007ffe0ff */
[-C--:B------:R-:W-:Y:S01]  /*2510*/  FFMA.FTZ R49, R60, R29.reuse, R49 ;  /* 0x0000001d3c317223 */ /* 0x080fe20000010031 */
[----:B------:R-:W-:Y:S01]  /*2520*/  SHF.R.U32.HI R21, RZ, 0x10, R21 ;  /* 0x00000010ff157819 */ /* 0x000fe20000011615 */
[----:B------:R-:W-:Y:S01]  /*2530*/  FFMA.FTZ R50, R61, R29, R50 ;  /* 0x0000001d3d327223 */ /* 0x000fe20000010032 */
[----:B------:R-:W-:Y:S01]  /*2540*/  SHF.R.U32.HI R22, RZ, 0x10, R22 ;  /* 0x00000010ff167819 */ /* 0x000fe20000011616 */
[----:B------:R-:W-:Y:S01]  /*2550*/  I2F.F16 R39, R38 ;  /* 0x0000002600277306 */ /* 0x000fe20000200c00 */
[----:B------:R-:W-:Y:S01]  /*2560*/  IADD3 R10, R68, -0x80, RZ ;  /* 0xffffff80440a7810 */ /* 0x000fe20007ffe0ff */
[-C--:B------:R-:W-:Y:S01]  /*2570*/  FFMA.FTZ R56, R56, R28.reuse, R59 ;  /* 0x0000001c38387223 */ /* 0x080fe2000001003b */
[-C--:B------:R-:W-:Y:S01]  /*2580*/  FFMA.FTZ R57, R57, R28.reuse, R62 ;  /* 0x0000001c39397223 */ /* 0x080fe2000001003e */
[----:B------:R-:W-:Y:S01]  /*2590*/  LOP3.LUT R21, R21, 0xff, RZ, 0xc0, !PT ;  /* 0x000000ff15157812 */ /* 0x000fe200078ec0ff */
[----:B------:R-:W-:Y:S01]  /*25a0*/  FFMA.FTZ R58, R58, R28, R49 ;  /* 0x0000001c3a3a7223 */ /* 0x000fe20000010031 */
[----:B------:R-:W-:-:S02]  /*25b0*/  LOP3.LUT R22, R22, 0xff, RZ, 0xc0, !PT ;  /* 0x000000ff16167812 */ /* 0x000fc400078ec0ff */
[----:B------:R3:W-:Y:S01]  /*25c0*/  I2F.F16 R38, R20 ;  /* 0x0000001400267306 */ /* 0x0007e20000200c00 */
[----:B------:R-:W-:Y:S01]  /*25d0*/  FFMA.FTZ R63, R63, R28, R50 ;  /* 0x0000001c3f3f7223 */ /* 0x000fe20000010032 */
[----:B------:R-:W-:Y:S01]  /*25e0*/  IADD3 R7, R7, -0x80, RZ ;  /* 0xffffff8007077810 */ /* 0x000fe20007ffe0ff */
[----:B------:R-:W-:Y:S01]  /*25f0*/  FMUL.FTZ R56, R27, R56 ;  /* 0x000000381b387220 */ /* 0x000fe20000410000 */
[----:B------:R-:W-:Y:S01]  /*2600*/  IADD3 R21, R21, -0x80, RZ ;  /* 0xffffff8015157810 */ /* 0x000fe20007ffe0ff */
[----:B------:R-:W-:-:S03]  /*2610*/  FMUL.FTZ R57, R26, R57 ;  /* 0x000000391a397220 */ /* 0x000fc60000410000 */
[----:B------:R-:W5:Y:S01]  /*2620*/  I2F.F16 R37, R37 ;  /* 0x0000002500257306 */ /* 0x000f620000200c00 */
[----:B---3--:R-:W-:Y:S01]  /*2630*/  SHF.R.U32.HI R20, RZ, 0x10, R23 ;  /* 0x00000010ff147819 */ /* 0x008fe20000011617 */
[----:B------:R-:W-:Y:S01]  /*2640*/  FMUL.FTZ R58, R25, R58 ;  /* 0x0000003a193a7220 */ /* 0x000fe20000410000 */
[----:B------:R-:W-:Y:S01]  /*2650*/  IADD3 R22, R22, -0x80, RZ ;  /* 0xffffff8016167810 */ /* 0x000fe20007ffe0ff */
[----:B------:R-:W-:Y:S01]  /*2660*/  FMUL.FTZ R63, R24, R63 ;  /* 0x0000003f183f7220 */ /* 0x000fe20000410000 */
[----:B------:R-:W-:-:S03]  /*2670*/  LOP3.LUT R20, R20, 0xff, RZ, 0xc0, !PT ;  /* 0x000000ff14147812 */ /* 0x000fc600078ec0ff */
[----:B------:R-:W3:Y:S01]  /*2680*/  I2F.F16 R11, R67 ;  /* 0x00000043000b7306 */ /* 0x000ee20000200c00 */
[----:B------:R-:W-:Y:S02]  /*2690*/  F2FP.F16.F32.PACK_AB R56, RZ, R56 ;  /* 0x00000038ff38723e */ /* 0x000fe400000000ff */
[----:B------:R-:W-:-:S05]  /*26a0*/  F2FP.F16.F32.PACK_AB R57, RZ, R57 ;  /* 0x00000039ff39723e */ /* 0x000fca00000000ff */
[----:B------:R-:W4:Y:S01]  /*26b0*/  I2F.F16 R10, R10 ;  /* 0x0000000a000a7306 */ /* 0x000f220000200c00 */
[----:B------:R-:W-:Y:S02]  /*26c0*/  IADD3 R41, R20, -0x80, RZ ;  /* 0xffffff8014297810 */ /* 0x000fe40007ffe0ff */
[----:B------:R-:W-:Y:S02]  /*26d0*/  F2FP.F16.F32.PACK_AB R58, RZ, R58 ;  /* 0x0000003aff3a723e */ /* 0x000fe400000000ff */
[----:B------:R-:W-:-:S03]  /*26e0*/  F2FP.F16.F32.PACK_AB R63, RZ, R63 ;  /* 0x0000003fff3f723e */ /* 0x000fc600000000ff */
[----:B------:R0:W-:Y:S01]  /*26f0*/  I2F.F16 R53, R21 ;  /* 0x0000001500357306 */ /* 0x0001e20000200c00 */
[----:B------:R-:W-:Y:S01]  /*2700*/  PRMT R56, R56, 0x5410, R57 ;  /* 0x0000541038387816 */ /* 0x000fe20000000039 */
[----:B-1----:R-:W-:Y:S01]  /*2710*/  HADD2.F32 R44, -RZ, R5.H0_H0 ;  /* 0x20000005ff2c7230 */ /* 0x002fe20000004100 */
[----:B------:R-:W-:-:S05]  /*2720*/  PRMT R58, R58, 0x5410, R63 ;  /* 0x000054103a3a7816 */ /* 0x000fca000000003f */
[----:B------:R-:W1:Y:S01]  /*2730*/  I2F.F16 R7, R7 ;  /* 0x0000000700077306 */ /* 0x000e620000200c00 */
[----:B0-----:R-:W0:Y:S01]  /*2740*/  LDS.64 R20, [UR5+0x10] ;  /* 0x00001005ff147984 */ /* 0x001e220008000a00 */
[----:B------:R-:W-:-:S06]  /*2750*/  HADD2.F32 R45, -RZ, R5.H1_H1 ;  /* 0x30000005ff2d7230 */ /* 0x000fcc0000004100 */
[----:B------:R-:W1:Y:S01]  /*2760*/  I2F.F16 R22, R22 ;  /* 0x0000001600167306 */ /* 0x000e620000200c00 */
[----:B------:R-:W-:Y:S02]  /*2770*/  HADD2.F32 R42, -RZ, R4.H0_H0 ;  /* 0x20000004ff2a7230 */ /* 0x000fe40000004100 */
[----:B-----5:R-:W-:-:S05]  /*2780*/  HADD2.F32 R5, -RZ, R37.H0_H0 ;  /* 0x20000025ff057230 */ /* 0x020fca0000004100 */
[----:B------:R-:W5:Y:S01]  /*2790*/  I2F.F16 R6, R6 ;  /* 0x0000000600067306 */ /* 0x000f620000200c00 */
[----:B------:R-:W-:Y:S01]  /*27a0*/  HFMA2.MMA R28, R56, 1, 1, R3 ;  /* 0x3c003c00381c7835 */ /* 0x000fe20000000003 */
[----:B------:R-:W-:Y:S02]  /*27b0*/  HADD2 R29, R58, R2 ;  /* 0x000000023a1d7230 */ /* 0x000fe40000000000 */
[----:B------:R-:W-:Y:S02]  /*27c0*/  HADD2.F32 R43, -RZ, R4.H1_H1 ;  /* 0x30000004ff2b7230 */ /* 0x000fe40000004100 */
[----:B---3--:R-:W-:Y:S02]  /*27d0*/  HADD2.F32 R2, -RZ, R11.H0_H0 ;  /* 0x2000000bff027230 */ /* 0x008fe40000004100 */
[----:B----4-:R-:W-:Y:S02]  /*27e0*/  HADD2.F32 R3, -RZ, R10.H0_H0 ;  /* 0x2000000aff037230 */ /* 0x010fe40000004100 */
[----:B------:R-:W-:Y:S01]  /*27f0*/  FFMA.FTZ R10, R5, R42, RZ ;  /* 0x0000002a050a7223 */ /* 0x000fe200000100ff */
[----:B------:R-:W-:Y:S01]  /*2800*/  HADD2.F32 R59, -RZ, R39.H0_H0 ;  /* 0x20000027ff3b7230 */ /* 0x000fe20000004100 */
[----:B------:R-:W3:Y:S01]  /*2810*/  I2F.F16 R40, R40 ;  /* 0x0000002800287306 */ /* 0x000ee20000200c00 */
[----:B-1----:R-:W-:-:S02]  /*2820*/  HADD2.F32 R54, -RZ, R7.H0_H0 ;  /* 0x20000007ff367230 */ /* 0x002fc40000004100 */
[----:B------:R-:W-:Y:S01]  /*2830*/  FFMA.FTZ R11, R2, R42, RZ ;  /* 0x0000002a020b7223 */ /* 0x000fe200000100ff */
[----:B------:R-:W-:Y:S02]  /*2840*/  HADD2.F32 R57, -RZ, R22.H0_H0 ;  /* 0x20000016ff397230 */ /* 0x000fe40000004100 */
[-C--:B------:R-:W-:Y:S01]  /*2850*/  FFMA.FTZ R10, R59, R43.reuse, R10 ;  /* 0x0000002b3b0a7223 */ /* 0x080fe2000001000a */
[----:B-----5:R-:W-:Y:S02]  /*2860*/  HADD2.F32 R58, -RZ, R6.H0_H0 ;  /* 0x20000006ff3a7230 */ /* 0x020fe40000004100 */
[----:B------:R-:W-:Y:S01]  /*2870*/  FFMA.FTZ R6, R54, R43, R11 ;  /* 0x0000002b36067223 */ /* 0x000fe2000001000b */
[----:B------:R-:W1:Y:S01]  /*2880*/  I2F.F16 R41, R41 ;  /* 0x0000002900297306 */ /* 0x000e620000200c00 */
[----:B------:R-:W-:Y:S02]  /*2890*/  FFMA.FTZ R37, R57, R44, R10 ;  /* 0x0000002c39257223 */ /* 0x000fe4000001000a */
[----:B------:R-:W4:Y:S01]  /*28a0*/  LDS.64 R10, [UR5+0x110] ;  /* 0x00011005ff0a7984 */ /* 0x000f220008000a00 */
[----:B------:R-:W-:-:S04]  /*28b0*/  LEA.HI R23, R23, 0xffffff80, RZ, 0x8 ;  /* 0xffffff8017177811 */ /* 0x000fc800078f40ff */
[----:B------:R-:W5:Y:S01]  /*28c0*/  I2F.F16 R65, R65 ;  /* 0x0000004100417306 */ /* 0x000f620000200c00 */
[----:B------:R-:W-:Y:S02]  /*28d0*/  HADD2.F32 R4, -RZ, R36.H0_H0 ;  /* 0x20000024ff047230 */ /* 0x000fe40000004100 */
[----:B---3--:R-:W-:-:S05]  /*28e0*/  HADD2.F32 R55, -RZ, R40.H0_H0 ;  /* 0x20000028ff377230 */ /* 0x008fca0000004100 */
[----:B------:R-:W3:Y:S01]  /*28f0*/  I2F.F16 R64, R64 ;  /* 0x0000004000407306 */ /* 0x000ee20000200c00 */
[-C--:B------:R-:W-:Y:S01]  /*2900*/  FFMA.FTZ R7, R4, R42.reuse, RZ ;  /* 0x0000002a04077223 */ /* 0x080fe200000100ff */
[----:B------:R-:W-:Y:S02]  /*2910*/  HADD2.F32 R53, -RZ, R53.H0_H0 ;  /* 0x20000035ff357230 */ /* 0x000fe40000004100 */
[----:B------:R-:W-:Y:S01]  /*2920*/  FFMA.FTZ R42, R3, R42, RZ ;  /* 0x0000002a032a7223 */ /* 0x000fe200000100ff */
[----:B-1----:R-:W-:-:S03]  /*2930*/  HADD2.F32 R52, -RZ, R41.H0_H0 ;  /* 0x20000029ff347230 */ /* 0x002fc60000004100 */
[----:B------:R-:W1:Y:S01]  /*2940*/  I2F.F16 R66, R66 ;  /* 0x0000004200427306 */ /* 0x000e620000200c00 */
[-C--:B------:R-:W-:Y:S01]  /*2950*/  FFMA.FTZ R7, R58, R43.reuse, R7 ;  /* 0x0000002b3a077223 */ /* 0x080fe20000010007 */
[----:B------:R-:W-:Y:S01]  /*2960*/  FFMA.FTZ R43, R55, R43, R42 ;  /* 0x0000002b372b7223 */ /* 0x000fe2000001002a */
[----:B-----5:R-:W-:-:S05]  /*2970*/  HADD2.F32 R65, -RZ, R65.H0_H0 ;  /* 0x20000041ff417230 */ /* 0x020fca0000004100 */
[----:B------:R-:W5:Y:S01]  /*2980*/  I2F.F16 R23, R23 ;  /* 0x0000001700177306 */ /* 0x000f620000200c00 */
[----:B------:R-:W-:Y:S02]  /*2990*/  HADD2.F32 R56, -RZ, R38.H0_H0 ;  /* 0x20000026ff387230 */ /* 0x000fe40000004100 */
[-C--:B------:R-:W-:Y:S01]  /*29a0*/  FFMA.FTZ R6, R53, R44.reuse, R6 ;  /* 0x0000002c35067223 */ /* 0x080fe20000010006 */
[-C--:B------:R-:W-:Y:S01]  /*29b0*/  FFMA.FTZ R22, R52, R44.reuse, R43 ;  /* 0x0000002c34167223 */ /* 0x080fe2000001002b */
[----:B---3--:R-:W-:Y:S02]  /*29c0*/  HADD2.F32 R64, -RZ, R64.H0_H0 ;  /* 0x20000040ff407230 */ /* 0x008fe40000004100 */
[----:B------:R-:W-:Y:S01]  /*29d0*/  FFMA.FTZ R43, R65, R45, R6 ;  /* 0x0000002d412b7223 */ /* 0x000fe20000010006 */
[----:B------:R-:W-:Y:S01]  /*29e0*/  FFMA.FTZ R7, R56, R44, R7 ;  /* 0x0000002c38077223 */ /* 0x000fe20000010007 */
[----:B0-----:R-:W-:Y:S02]  /*29f0*/  HADD2.F32 R6, -RZ, R20.H0_H0 ;  /* 0x20000014ff067230 */ /* 0x001fe40000004100 */
[----:B-1----:R-:W-:-:S02]  /*2a00*/  HADD2.F32 R66, -RZ, R66.H0_H0 ;  /* 0x20000042ff427230 */ /* 0x002fc40000004100 */
[----:B------:R-:W-:Y:S01]  /*2a10*/  FFMA.FTZ R46, R64, R45, R7 ;  /* 0x0000002d402e7223 */ /* 0x000fe20000010007 */
[----:B------:R-:W-:Y:S02]  /*2a20*/  HADD2.F32 R20, -RZ, R20.H1_H1 ;  /* 0x30000014ff147230 */ /* 0x000fe40000004100 */
[----:B------:R-:W-:Y:S01]  /*2a30*/  FFMA.FTZ R7, R4, R6, RZ ;  /* 0x0000000604077223 */ /* 0x000fe200000100ff */
[C---:B------:R-:W-:Y:S01]  /*2a40*/  FFMA.FTZ R36, R6.reuse, R5, RZ ;  /* 0x0000000506247223 */ /* 0x040fe200000100ff */
[----:B-----5:R-:W-:Y:S02]  /*2a50*/  HADD2.F32 R47, -RZ, R23.H0_H0 ;  /* 0x20000017ff2f7230 */ /* 0x020fe40000004100 */
[C---:B------:R-:W-:Y:S01]  /*2a60*/  FFMA.FTZ R23, R6.reuse, R2, RZ ;  /* 0x0000000206177223 */ /* 0x040fe200000100ff */
[----:B------:R-:W-:Y:S01]  /*2a70*/  FFMA.FTZ R6, R6, R3, RZ ;  /* 0x0000000306067223 */ /* 0x000fe200000100ff */
[-C--:B------:R-:W-:Y:S01]  /*2a80*/  FFMA.FTZ R44, R66, R45.reuse, R37 ;  /* 0x0000002d422c7223 */ /* 0x080fe20000010025 */
[----:B------:R-:W-:-:S02]  /*2a90*/  FFMA.FTZ R45, R47, R45, R22 ;  /* 0x0000002d2f2d7223 */ /* 0x000fc40000010016 */
[----:B------:R-:W-:Y:S01]  /*2aa0*/  FFMA.FTZ R39, R20, R55, R6 ;  /* 0x0000003714277223 */ /* 0x000fe20000010006 */
[--C-:B------:R-:W-:Y:S01]  /*2ab0*/  HADD2.F32 R22, -RZ, R21.reuse.H0_H0 ;  /* 0x20000015ff167230 */ /* 0x100fe20000004100 */
[----:B------:R-:W-:Y:S01]  /*2ac0*/  LOP3.LUT R6, R16, 0xff, RZ, 0xc0, !PT ;  /* 0x000000ff10067812 */ /* 0x000fe200078ec0ff */
[----:B------:R-:W-:Y:S01]  /*2ad0*/  FFMA.FTZ R7, R58, R20, R7 ;  /* 0x000000143a077223 */ /* 0x000fe20000010007 */
[----:B------:R-:W-:Y:S02]  /*2ae0*/  HADD2.F32 R21, -RZ, R21.H1_H1 ;  /* 0x30000015ff157230 */ /* 0x000fe40000004100 */
[----:B------:R-:W-:Y:S01]  /*2af0*/  FFMA.FTZ R38, R20, R59, R36 ;  /* 0x0000003b14267223 */ /* 0x000fe20000010024 */
[----:B------:R-:W-:Y:S01]  /*2b00*/  IADD3 R51, R6, -0x80, RZ ;  /* 0xffffff8006337810 */ /* 0x000fe20007ffe0ff */
[----:B------:R-:W-:Y:S01]  /*2b10*/  FFMA.FTZ R23, R20, R54, R23 ;  /* 0x0000003614177223 */ /* 0x000fe20000010017 */
[----:B------:R-:W-:Y:S01]  /*2b20*/  FFMA.FTZ R7, R56, R22, R7 ;  /* 0x0000001638077223 */ /* 0x000fe20000010007 */
[----:B------:R-:W-:Y:S01]  /*2b30*/  LOP3.LUT R6, R17, 0xff, RZ, 0xc0, !PT ;  /* 0x000000ff11067812 */ /* 0x000fe200078ec0ff */
[C---:B------:R-:W-:Y:S01]  /*2b40*/  FFMA.FTZ R37, R22.reuse, R57, R38 ;  /* 0x0000003916257223 */ /* 0x040fe20000010026 */
[----:B------:R-:W-:Y:S01]  /*2b50*/  FFMA.FTZ R36, R22, R53, R23 ;  /* 0x0000003516247223 */ /* 0x000fe20000010017 */
[----:B------:R-:W-:Y:S01]  /*2b60*/  FFMA.FTZ R38, R64, R21, R7 ;  /* 0x0000001540267223 */ /* 0x000fe20000010007 */
[----:B------:R-:W-:Y:S01]  /*2b70*/  IADD3 R60, R6, -0x80, RZ ;  /* 0xffffff80063c7810 */ /* 0x000fe20007ffe0ff */
[----:B----4-:R-:W-:-:S02]  /*2b80*/  HADD2.F32 R23, -RZ, R10.H0_H0 ;  /* 0x2000000aff177230 */ /* 0x010fc40000004100 */
[----:B------:R-:W-:Y:S01]  /*2b90*/  FFMA.FTZ R22, R22, R52, R39 ;  /* 0x0000003416167223 */ /* 0x000fe20000010027 */
[----:B------:R-:W-:Y:S01]  /*2ba0*/  HADD2.F32 R48, -RZ, R10.H1_H1 ;  /* 0x3000000aff307230 */ /* 0x000fe20000004100 */
[----:B------:R-:W-:Y:S01]  /*2bb0*/  LOP3.LUT R10, R19, 0xff, RZ, 0xc0, !PT ;  /* 0x000000ff130a7812 */ /* 0x000fe200078ec0ff */
[----:B------:R-:W-:Y:S01]  /*2bc0*/  IMAD.WIDE R6, R97, 0x4, R8 ;  /* 0x0000000461067825 */ /* 0x000fe200078e0208 */
[----:B------:R-:W-:Y:S02]  /*2bd0*/  LOP3.LUT R9, R18, 0xff, RZ, 0xc0, !PT ;  /* 0x000000ff12097812 */ /* 0x000fe400078ec0ff */
[----:B------:R-:W-:Y:S01]  /*2be0*/  SHF.R.U32.HI R8, RZ, 0x8, R16 ;  /* 0x00000008ff087819 */ /* 0x000fe20000011610 */
[----:B------:R-:W-:Y:S01]  /*2bf0*/  FFMA.FTZ R39, R21, R47, R22 ;  /* 0x0000002f15277223 */ /* 0x000fe20000010016 */
[--C-:B------:R-:W-:Y:S01]  /*2c00*/  HADD2.F32 R50, -RZ, R11.reuse.H0_H0 ;  /* 0x2000000bff327230 */ /* 0x100fe20000004100 */
[----:B------:R-:W-:Y:S01]  /*2c10*/  IADD3 R62, R9, -0x80, RZ ;  /* 0xffffff80093e7810 */ /* 0x000fe20007ffe0ff */
[----:B------:R-:W-:Y:S01]  /*2c20*/  HADD2.F32 R67, -RZ, R11.H1_H1 ;  /* 0x3000000bff437230 */ /* 0x000fe20000004100 */
[----:B------:R-:W-:-:S02]  /*2c30*/  LOP3.LUT R22, R8, 0xff, RZ, 0xc0, !PT ;  /* 0x000000ff08167812 */ /* 0x000fc400078ec0ff */
[----:B------:R-:W-:Y:S02]  /*2c40*/  IADD3 R63, R10, -0x80, RZ ;  /* 0xffffff800a3f7810 */ /* 0x000fe40007ffe0ff */
[----:B------:R0:W3:Y:S01]  /*2c50*/  LDG.E.128.CONSTANT R8, desc[UR8][R6.64] ;  /* 0x0000000806087981 */ /* 0x0000e2000c1e9d00 */
[C---:B------:R-:W-:Y:S01]  /*2c60*/  FFMA.FTZ R36, R21.reuse, R65, R36 ;  /* 0x0000004115247223 */ /* 0x040fe20000010024 */
[----:B------:R-:W-:Y:S02]  /*2c70*/  FFMA.FTZ R37, R21, R66, R37 ;  /* 0x0000004215257223 */ /* 0x000fe40000010025 */
[----:B------:R-:W1:Y:S01]  /*2c80*/  LDS.64 R20, [UR5+0x190] ;  /* 0x00019005ff147984 */ /* 0x000e620008000a00 */
[-C--:B------:R-:W-:Y:S01]  /*2c90*/  FFMA.FTZ R49, R4, R23.reuse, RZ ;  /* 0x0000001704317223 */ /* 0x080fe200000100ff */
[-C--:B------:R-:W-:Y:S01]  /*2ca0*/  FFMA.FTZ R61, R2, R23.reuse, RZ ;  /* 0x00000017023d7223 */ /* 0x080fe200000100ff */
[-C--:B------:R-:W-:Y:S01]  /*2cb0*/  FFMA.FTZ R70, R5, R23.reuse, RZ ;  /* 0x0000001705467223 */ /* 0x080fe200000100ff */
[----:B------:R-:W-:Y:S01]  /*2cc0*/  FFMA.FTZ R72, R3, R23, RZ ;  /* 0x0000001703487223 */ /* 0x000fe200000100ff */
[----:B------:R-:W-:Y:S01]  /*2cd0*/  LEA.HI R40, R16, 0xffffff80, RZ, 0x8 ;  /* 0xffffff8010287811 */ /* 0x000fe200078f40ff */
[-C--:B------:R-:W-:Y:S01]  /*2ce0*/  FFMA.FTZ R49, R58, R48.reuse, R49 ;  /* 0x000000303a317223 */ /* 0x080fe20000010031 */
[-C--:B------:R-:W-:Y:S01]  /*2cf0*/  FFMA.FTZ R68, R54, R48.reuse, R61 ;  /* 0x0000003036447223 */ /* 0x080fe2000001003d */
[-C--:B------:R-:W-:Y:S01]  /*2d00*/  FFMA.FTZ R70, R59, R48.reuse, R70 ;  /* 0x000000303b467223 */ /* 0x080fe20000010046 */
[----:B------:R-:W-:Y:S01]  /*2d10*/  FFMA.FTZ R69, R55, R48, R72 ;  /* 0x0000003037457223 */ /* 0x000fe20000010048 */
[----:B------:R-:W-:Y:S01]  /*2d20*/  SHF.R.U32.HI R16, RZ, 0x10, R16 ;  /* 0x00000010ff107819 */ /* 0x000fe20000011610 */
[-C--:B------:R-:W-:Y:S01]  /*2d30*/  FFMA.FTZ R49, R56, R50.reuse, R49 ;  /* 0x0000003238317223 */ /* 0x080fe20000010031 */
[----:B------:R-:W-:Y:S01]  /*2d40*/  IADD3 R61, R22, -0x80, RZ ;  /* 0xffffff80163d7810 */ /* 0x000fe20007ffe0ff */
        /* <DEDUP_REMOVED lines=8> */
[----:B------:R-:W-:-:S02]  /*2dd0*/  IADD3 R67, R22, -0x80, RZ ;  /* 0xffffff8016437810 */ /* 0x000fc40007ffe0ff */
[----:B------:R-:W4:Y:S01]  /*2de0*/  LDS.64 R22, [UR5+0x98] ;  /* 0x00009805ff167984 */ /* 0x000f220008000a00 */
[----:B------:R-:W-:Y:S02]  /*2df0*/  LEA.HI R42, R17, 0xffffff80, RZ, 0x8 ;  /* 0xffffff80112a7811 */ /* 0x000fe400078f40ff */
[----:B------:R-:W-:Y:S01]  /*2e00*/  SHF.R.U32.HI R68, RZ, 0x8, R17 ;  /* 0x00000008ff447819 */ /* 0x000fe20000011611 */
[--C-:B-1----:R-:W-:Y:S02]  /*2e10*/  HADD2.F32 R69, -RZ, R20.reuse.H0_H0 ;  /* 0x20000014ff457230 */ /* 0x102fe40000004100 */
[----:B------:R-:W-:-:S03]  /*2e20*/  HADD2.F32 R70, -RZ, R20.H1_H1 ;  /* 0x30000014ff467230 */ /* 0x000fc60000004100 */
[-C--:B------:R-:W-:Y:S01]  /*2e30*/  FFMA.FTZ R75, R2, R69.reuse, RZ ;  /* 0x00000045024b7223 */ /* 0x080fe200000100ff */
[----:B------:R-:W-:Y:S01]  /*2e40*/  FFMA.FTZ R2, R5, R69, RZ ;  /* 0x0000004505027223 */ /* 0x000fe200000100ff */
[----:B------:R-:W-:Y:S01]  /*2e50*/  HADD2.F32 R72, -RZ, R21.H0_H0 ;  /* 0x20000015ff487230 */ /* 0x000fe20000004100 */
[----:B------:R-:W-:Y:S02]  /*2e60*/  SHF.R.U32.HI R20, RZ, 0x8, R18 ;  /* 0x00000008ff147819 */ /* 0x000fe40000011612 */
[----:B------:R-:W-:Y:S01]  /*2e70*/  FFMA.FTZ R2, R59, R70, R2 ;  /* 0x000000463b027223 */ /* 0x000fe20000010002 */
[----:B------:R-:W-:Y:S02]  /*2e80*/  SHF.R.U32.HI R17, RZ, 0x10, R17 ;  /* 0x00000010ff117819 */ /* 0x000fe40000011611 */
[----:B------:R-:W-:Y:S01]  /*2e90*/  LOP3.LUT R20, R20, 0xff, RZ, 0xc0, !PT ;  /* 0x000000ff14147812 */ /* 0x000fe200078ec0ff */
[----:B------:R-:W-:Y:S01]  /*2ea0*/  FFMA.FTZ R57, R57, R72, R2 ;  /* 0x0000004839397223 */ /* 0x000fe20000010002 */
[----:B------:R-:W-:-:S02]  /*2eb0*/  SHF.R.U32.HI R2, RZ, 0x8, R19 ;  /* 0x00000008ff027819 */ /* 0x000fc40000011613 */
[----:B------:R-:W-:Y:S02]  /*2ec0*/  LOP3.LUT R17, R17, 0xff, RZ, 0xc0, !PT ;  /* 0x000000ff11117812 */ /* 0x000fe400078ec0ff */
[----:B------:R-:W-:Y:S02]  /*2ed0*/  IADD3 R20, R20, -0x80, RZ ;  /* 0xffffff8014147810 */ /* 0x000fe40007ffe0ff */
[----:B------:R-:W-:Y:S02]  /*2ee0*/  LOP3.LUT R2, R2, 0xff, RZ, 0xc0, !PT ;  /* 0x000000ff02027812 */ /* 0x000fe400078ec0ff */
[----:B------:R-:W-:Y:S01]  /*2ef0*/  IADD3 R17, R17, -0x80, RZ ;  /* 0xffffff8011117810 */ /* 0x000fe20007ffe0ff */
[-C--:B------:R-:W-:Y:S01]  /*2f00*/  FFMA.FTZ R71, R4, R69.reuse, RZ ;  /* 0x0000004504477223 */ /* 0x080fe200000100ff */
[-C--:B------:R-:W-:Y:S01]  /*2f10*/  FFMA.FTZ R54, R54, R70.reuse, R75 ;  /* 0x0000004636367223 */ /* 0x080fe2000001004b */
[----:B------:R1:W-:Y:S01]  /*2f20*/  I2F.F16 R5, R20 ;  /* 0x0000001400057306 */ /* 0x0003e20000200c00 */
[----:B------:R-:W-:Y:S01]  /*2f30*/  FFMA.FTZ R74, R3, R69, RZ ;  /* 0x00000045034a7223 */ /* 0x000fe200000100ff */
[----:B------:R-:W-:Y:S01]  /*2f40*/  HADD2.F32 R73, -RZ, R21.H1_H1 ;  /* 0x30000015ff497230 */ /* 0x000fe20000004100 */
[----:B------:R-:W-:Y:S01]  /*2f50*/  LEA.HI R41, R18, 0xffffff80, RZ, 0x8 ;  /* 0xffffff8012297811 */ /* 0x000fe200078f40ff */
[----:B------:R-:W-:Y:S01]  /*2f60*/  FFMA.FTZ R71, R58, R70, R71 ;  /* 0x000000463a477223 */ /* 0x000fe20000010047 */
[----:B------:R-:W-:-:S03]  /*2f70*/  FFMA.FTZ R54, R53, R72, R54 ;  /* 0x0000004835367223 */ /* 0x000fc60000010036 */
[----:B------:R5:W-:Y:S01]  /*2f80*/  I2F.F16 R4, R17 ;  /* 0x0000001100047306 */ /* 0x000be20000200c00 */
[----:B-1----:R-:W-:Y:S02]  /*2f90*/  IADD3 R20, R2, -0x80, RZ ;  /* 0xffffff8002147810 */ /* 0x002fe40007ffe0ff */
[----:B------:R-:W1:Y:S01]  /*2fa0*/  LDS.64 R2, [UR5+0x118] ;  /* 0x00011805ff027984 */ /* 0x000e620008000a00 */
[----:B------:R-:W-:Y:S01]  /*2fb0*/  SHF.R.U32.HI R18, RZ, 0x10, R18 ;  /* 0x00000010ff127819 */ /* 0x000fe20000011612 */
[----:B------:R-:W-:Y:S01]  /*2fc0*/  FFMA.FTZ R55, R55, R70, R74 ;  /* 0x0000004637377223 */ /* 0x000fe2000001004a */
[----:B-----5:R-:W-:Y:S02]  /*2fd0*/  SHF.R.U32.HI R17, RZ, 0x10, R19 ;  /* 0x00000010ff117819 */ /* 0x020fe40000011613 */
[----:B------:R-:W5:Y:S01]  /*2fe0*/  I2F.F16 R51, R51 ;  /* 0x0000003300337306 */ /* 0x000f620000200c00 */
[----:B------:R-:W-:Y:S01]  /*2ff0*/  LOP3.LUT R68, R68, 0xff, RZ, 0xc0, !PT ;  /* 0x000000ff44447812 */ /* 0x000fe200078ec0ff */
[-C--:B------:R-:W-:Y:S01]  /*3000*/  FFMA.FTZ R71, R56, R72.reuse, R71 ;  /* 0x0000004838477223 */ /* 0x080fe20000010047 */
[----:B------:R-:W-:Y:S01]  /*3010*/  LOP3.LUT R17, R17, 0xff, RZ, 0xc0, !PT ;  /* 0x000000ff11117812 */ /* 0x000fe200078ec0ff */
[----:B------:R-:W-:Y:S01]  /*3020*/  FFMA.FTZ R65, R65, R73, R54 ;  /* 0x0000004941417223 */ /* 0x000fe20000010036 */
[----:B------:R-:W-:Y:S01]  /*3030*/  LOP3.LUT R18, R18, 0xff, RZ, 0xc0, !PT ;  /* 0x000000ff12127812 */ /* 0x000fe200078ec0ff */
[----:B------:R-:W-:Y:S01]  /*3040*/  FFMA.FTZ R72, R52, R72, R55 ;  /* 0x0000004834487223 */ /* 0x000fe20000010037 */
[----:B------:R-:W-:Y:S01]  /*3050*/  LEA.HI R54, R19, 0xffffff80, RZ, 0x8 ;  /* 0xffffff8013367811 */ /* 0x000fe200078f40ff */
[----:B------:R-:W0:Y:S01]  /*3060*/  I2F.F16 R62, R62 ;  /* 0x0000003e003e7306 */ /* 0x000e220000200c00 */
[----:B----4-:R-:W-:-:S02]  /*3070*/  HADD2.F32 R19, -RZ, R22.H0_H0 ;  /* 0x20000016ff137230 */ /* 0x010fc40000004100 */
[----:B------:R-:W-:Y:S01]  /*3080*/  HADD2.F32 R55, -RZ, R22.H1_H1 ;  /* 0x30000016ff377230 */ /* 0x000fe20000004100 */
[----:B------:R-:W-:Y:S02]  /*3090*/  IADD3 R22, R17, -0x80, RZ ;  /* 0xffffff8011167810 */ /* 0x000fe40007ffe0ff */
[----:B------:R-:W-:Y:S02]  /*30a0*/  IADD3 R68, R68, -0x80, RZ ;  /* 0xffffff8044447810 */ /* 0x000fe40007ffe0ff */
[----:B------:R-:W4:Y:S01]  /*30b0*/  I2F.F16 R63, R63 ;  /* 0x0000003f003f7306 */ /* 0x000f220000200c00 */
[----:B------:R-:W-:-:S07]  /*30c0*/  IADD3 R18, R18, -0x80, RZ ;  /* 0xffffff8012127810 */ /* 0x000fce0007ffe0ff */
[----:B------:R-:W2:Y:S08]  /*30d0*/  I2F.F16 R60, R60 ;  /* 0x0000003c003c7306 */ /* 0x000eb00000200c00 */
[----:B------:R-:W1:Y:S01]  /*30e0*/  I2F.F16 R61, R61 ;  /* 0x0000003d003d7306 */ /* 0x000e620000200c00 */
[----:B-----5:R-:W-:-:S07]  /*30f0*/  HADD2.F32 R51, -RZ, R51.H0_H0 ;  /* 0x20000033ff337230 */ /* 0x020fce0000004100 */
[----:B------:R-:W5:Y:S08]  /*3100*/  I2F.F16 R21, R68 ;  /* 0x0000004400157306 */ /* 0x000f700000200c00 */
[----:B------:R-:W5:Y:S01]  /*3110*/  I2F.F16 R53, R20 ;  /* 0x0000001400357306 */ /* 0x000f620000200c00 */
[----:B0-----:R-:W-:-:S07]  /*3120*/  HADD2.F32 R17, -RZ, R62.H0_H0 ;  /* 0x2000003eff117230 */ /* 0x001fce0000004100 */
[----:B------:R-:W0:Y:S08]  /*3130*/  I2F.F16 R67, R67 ;  /* 0x0000004300437306 */ /* 0x000e300000200c00 */
[----:B------:R4:W0:Y:S08]  /*3140*/  I2F.F16 R52, R18 ;  /* 0x0000001200347306 */ /* 0x0008300000200c00 */
[----:B------:R-:W0:Y:S01]  /*3150*/  I2F.F16 R22, R22 ;  /* 0x0000001600167306 */ /* 0x000e220000200c00 */
[----:B----4-:R-:W-:-:S02]  /*3160*/  HADD2.F32 R18, -RZ, R63.H0_H0 ;  /* 0x2000003fff127230 */ /* 0x010fc40000004100 */
[----:B------:R-:W-:Y:S01]  /*3170*/  FFMA.FTZ R66, R66, R73, R57 ;  /* 0x0000004942427223 */ /* 0x000fe20000010039 */
[----:B--2---:R-:W-:-:S04]  /*3180*/  HADD2.F32 R60, -RZ, R60.H0_H0 ;  /* 0x2000003cff3c7230 */ /* 0x004fc80000004100 */
[----:B------:R-:W2:Y:S01]  /*3190*/  I2F.F16 R40, R40 ;  /* 0x0000002800287306 */ /* 0x000ea20000200c00 */
[----:B------:R-:W-:-:S07]  /*31a0*/  FFMA.FTZ R57, R51, R19, R46 ;  /* 0x0000001333397223 */ /* 0x000fce000001002e */
[----:B------:R-:W4:Y:S01]  /*31b0*/  I2F.F16 R41, R41 ;  /* 0x0000002900297306 */ /* 0x000f220000200c00 */
[----:B-1----:R-:W-:Y:S02]  /*31c0*/  HADD2.F32 R20, -RZ, R61.H0_H0 ;  /* 0x2000003dff147230 */ /* 0x002fe40000004100 */
[-C--:B------:R-:W-:Y:S01]  /*31d0*/  FFMA.FTZ R63, R17, R19.reuse, R44 ;  /* 0x00000013113f7223 */ /* 0x080fe2000001002c */
[----:B------:R-:W-:Y:S02]  /*31e0*/  HADD2.F32 R46, -RZ, R5.H0_H0 ;  /* 0x20000005ff2e7230 */ /* 0x000fe40000004100 */
[-C--:B------:R-:W-:Y:S02]  /*31f0*/  FFMA.FTZ R62, R18, R19.reuse, R45 ;  /* 0x00000013123e7223 */ /* 0x080fe4000001002d */
[----:B------:R-:W1:Y:S01]  /*3200*/  I2F.F16 R54, R54 ;  /* 0x0000003600367306 */ /* 0x000e620000200c00 */
[--C-:B------:R-:W-:Y:S02]  /*3210*/  HADD2.F32 R56, -RZ, R23.reuse.H0_H0 ;  /* 0x20000017ff387230 */ /* 0x100fe40000004100 */
[----:B------:R-:W-:Y:S01]  /*3220*/  FFMA.FTZ R58, R60, R19, R43 ;  /* 0x000000133c3a7223 */ /* 0x000fe2000001002b */
[----:B------:R-:W-:-:S02]  /*3230*/  HADD2.F32 R59, -RZ, R23.H1_H1 ;  /* 0x30000017ff3b7230 */ /* 0x000fc40000004100 */
[----:B-----5:R-:W-:Y:S02]  /*3240*/  HADD2.F32 R21, -RZ, R21.H0_H0 ;  /* 0x20000015ff157230 */ /* 0x020fe40000004100 */
[----:B------:R-:W5:Y:S01]  /*3250*/  I2F.F16 R42, R42 ;  /* 0x0000002a002a7306 */ /* 0x000f620000200c00 */
[----:B------:R-:W-:Y:S02]  /*3260*/  HADD2.F32 R45, -RZ, R53.H0_H0 ;  /* 0x20000035ff2d7230 */ /* 0x000fe40000004100 */
[----:B0-----:R-:W-:Y:S02]  /*3270*/  HADD2.F32 R19, -RZ, R67.H0_H0 ;  /* 0x20000043ff137230 */ /* 0x001fe40000004100 */
[----:B------:R-:W-:Y:S02]  /*3280*/  HADD2.F32 R23, -RZ, R4.H0_H0 ;  /* 0x20000004ff177230 */ /* 0x000fe40000004100 */
[----:B------:R-:W-:Y:S01]  /*3290*/  FFMA.FTZ R4, R20, R55, R57 ;  /* 0x0000003714047223 */ /* 0x000fe20000010039 */
[----:B------:R-:W-:-:S02]  /*32a0*/  HADD2.F32 R43, -RZ, R52.H0_H0 ;  /* 0x20000034ff2b7230 */ /* 0x000fc40000004100 */
[----:B------:R-:W-:Y:S02]  /*32b0*/  HADD2.F32 R44, -RZ, R22.H0_H0 ;  /* 0x20000016ff2c7230 */ /* 0x000fe40000004100 */
[-C--:B------:R-:W-:Y:S01]  /*32c0*/  FFMA.FTZ R22, R46, R55.reuse, R63 ;  /* 0x000000372e167223 */ /* 0x080fe2000001003f */
[-C--:B------:R-:W-:Y:S01]  /*32d0*/  FFMA.FTZ R58, R21, R55.reuse, R58 ;  /* 0x00000037153a7223 */ /* 0x080fe2000001003a */
[----:B------:R-:W-:Y:S01]  /*32e0*/  FFMA.FTZ R57, R45, R55, R62 ;  /* 0x000000372d397223 */ /* 0x000fe2000001003e */
[----:B--2---:R-:W-:Y:S02]  /*32f0*/  HADD2.F32 R40, -RZ, R40.H0_H0 ;  /* 0x20000028ff287230 */ /* 0x004fe40000004100 */
[-C--:B------:R-:W-:Y:S01]  /*3300*/  FFMA.FTZ R5, R19, R56.reuse, R4 ;  /* 0x0000003813057223 */ /* 0x080fe20000010004 */
[----:B----4-:R-:W-:Y:S02]  /*3310*/  HADD2.F32 R52, -RZ, R41.H0_H0 ;  /* 0x20000029ff347230 */ /* 0x010fe40000004100 */
[-C--:B------:R-:W-:Y:S01]  /*3320*/  FFMA.FTZ R55, R43, R56.reuse, R22 ;  /* 0x000000382b377223 */ /* 0x080fe20000010016 */
[-C--:B------:R-:W-:Y:S01]  /*3330*/  FFMA.FTZ R53, R23, R56.reuse, R58 ;  /* 0x0000003817357223 */ /* 0x080fe2000001003a */
[----:B------:R-:W-:Y:S01]  /*3340*/  FFMA.FTZ R56, R44, R56, R57 ;  /* 0x000000382c387223 */ /* 0x000fe20000010039 */
[----:B-1----:R-:W-:-:S02]  /*3350*/  HADD2.F32 R41, -RZ, R54.H0_H0 ;  /* 0x20000036ff297230 */ /* 0x002fc40000004100 */
[-C--:B------:R-:W-:Y:S01]  /*3360*/  FFMA.FTZ R4, R40, R59.reuse, R5 ;  /* 0x0000003b28047223 */ /* 0x080fe20000010005 */
[----:B------:R-:W-:Y:S01]  /*3370*/  FFMA.FTZ R22, R52, R59, R55 ;  /* 0x0000003b34167223 */ /* 0x000fe20000010037 */
[--C-:B------:R-:W-:Y:S02]  /*3380*/  HADD2.F32 R57, -RZ, R2.reuse.H0_H0 ;  /* 0x20000002ff397230 */ /* 0x100fe40000004100 */
[----:B------:R-:W-:Y:S02]  /*3390*/  HADD2.F32 R5, -RZ, R2.H1_H1 ;  /* 0x30000002ff057230 */ /* 0x000fe40000004100 */
[--C-:B------:R-:W-:Y:S02]  /*33a0*/  HADD2.F32 R54, -RZ, R3.reuse.H0_H0 ;  /* 0x20000003ff367230 */ /* 0x100fe40000004100 */
[----:B------:R-:W-:Y:S02]  /*33b0*/  HADD2.F32 R55, -RZ, R3.H1_H1 ;  /* 0x30000003ff377230 */ /* 0x000fe40000004100 */
[----:B------:R-:W0:Y:S01]  /*33c0*/  LDS.64 R2, [UR5+0x18] ;  /* 0x00001805ff027984 */ /* 0x000e220008000a00 */
[----:B-----5:R-:W-:-:S02]  /*33d0*/  HADD2.F32 R42, -RZ, R42.H0_H0 ;  /* 0x2000002aff2a7230 */ /* 0x020fc40000004100 */
[-C--:B------:R-:W-:Y:S01]  /*33e0*/  FFMA.FTZ R49, R51, R57.reuse, R49 ;  /* 0x0000003933317223 */ /* 0x080fe20000010031 */
[-C--:B------:R-:W-:Y:S01]  /*33f0*/  FFMA.FTZ R61, R17, R57.reuse, R16 ;  /* 0x00000039113d7223 */ /* 0x080fe20000010010 */
[----:B------:R-:W-:Y:S01]  /*3400*/  FFMA.FTZ R48, R60, R57, R48 ;  /* 0x000000393c307223 */ /* 0x000fe20000010030 */
[-C--:B------:R-:W-:Y:S01]  /*3410*/  FFMA.FTZ R53, R42, R59.reuse, R53 ;  /* 0x0000003b2a357223 */ /* 0x080fe20000010035 */
        /* <DEDUP_REMOVED lines=8> */
[----:B------:R-:W-:-:S02]  /*34a0*/  FFMA.FTZ R49, R23, R54, R48 ;  /* 0x0000003617317223 */ /* 0x000fc40000010030 */
[-C--:B------:R-:W-:Y:S02]  /*34b0*/  FFMA.FTZ R48, R40, R55.reuse, R5 ;  /* 0x0000003728307223 */ /* 0x080fe40000010005 */
[----:B------:R-:W-:Y:S02]  /*34c0*/  F2FP.F16.F32.PACK_AB R16, RZ, R4 ;  /* 0x00000004ff10723e */ /* 0x000fe400000000ff */
[----:B------:R-:W1:Y:S01]  /*34d0*/  LDS.64 R4, [UR5+0x198] ;  /* 0x00019805ff047984 */ /* 0x000e620008000a00 */
[----:B------:R-:W-:Y:S01]  /*34e0*/  FFMA.FTZ R49, R42, R55, R49 ;  /* 0x000000372a317223 */ /* 0x000fe20000010031 */
[-C--:B------:R-:W-:Y:S01]  /*34f0*/  FFMA.FTZ R57, R43, R54.reuse, R50 ;  /* 0x000000362b397223 */ /* 0x080fe20000010032 */
[----:B------:R-:W-:Y:S01]  /*3500*/  FFMA.FTZ R54, R44, R54, R61 ;  /* 0x000000362c367223 */ /* 0x000fe2000001003d */
[----:B------:R-:W-:Y:S01]  /*3510*/  FMUL.FTZ R48, R27, R48 ;  /* 0x000000301b307220 */ /* 0x000fe20000410000 */
[----:B------:R-:W-:Y:S01]  /*3520*/  FMUL.FTZ R49, R26, R49 ;  /* 0x000000311a317220 */ /* 0x000fe20000410000 */
[-C--:B------:R-:W-:Y:S01]  /*3530*/  FFMA.FTZ R50, R52, R55.reuse, R57 ;  /* 0x0000003734327223 */ /* 0x080fe20000010039 */
[----:B------:R-:W-:Y:S01]  /*3540*/  FFMA.FTZ R55, R41, R55, R54 ;  /* 0x0000003729377223 */ /* 0x000fe20000010036 */
[----:B------:R-:W-:Y:S01]  /*3550*/  FMUL.FTZ R53, R26, R53 ;  /* 0x000000351a357220 */ /* 0x000fe20000410000 */
[----:B------:R-:W-:-:S02]  /*3560*/  F2FP.F16.F32.PACK_AB R48, RZ, R48 ;  /* 0x00000030ff30723e */ /* 0x000fc400000000ff */
[----:B------:R-:W-:Y:S01]  /*3570*/  F2FP.F16.F32.PACK_AB R49, RZ, R49 ;  /* 0x00000031ff31723e */ /* 0x000fe200000000ff */
[----:B------:R-:W-:Y:S01]  /*3580*/  FMUL.FTZ R50, R25, R50 ;  /* 0x0000003219327220 */ /* 0x000fe20000410000 */
[----:B------:R-:W-:Y:S01]  /*3590*/  FMUL.FTZ R55, R24, R55 ;  /* 0x0000003718377220 */ /* 0x000fe20000410000 */
[----:B------:R-:W-:Y:S02]  /*35a0*/  F2FP.F16.F32.PACK_AB R53, RZ, R53 ;  /* 0x00000035ff35723e */ /* 0x000fe400000000ff */
[----:B------:R-:W-:Y:S02]  /*35b0*/  PRMT R48, R48, 0x5410, R49 ;  /* 0x0000541030307816 */ /* 0x000fe40000000031 */
[----:B------:R-:W-:Y:S01]  /*35c0*/  F2FP.F16.F32.PACK_AB R50, RZ, R50 ;  /* 0x00000032ff32723e */ /* 0x000fe200000000ff */
[--C-:B0-----:R-:W-:Y:S01]  /*35d0*/  HADD2.F32 R49, -RZ, R2.reuse.H0_H0 ;  /* 0x20000002ff317230 */ /* 0x101fe20000004100 */
[----:B------:R-:W-:Y:S02]  /*35e0*/  F2FP.F16.F32.PACK_AB R55, RZ, R55 ;  /* 0x00000037ff37723e */ /* 0x000fe400000000ff */
[----:B------:R-:W-:Y:S01]  /*35f0*/  PRMT R16, R16, 0x5410, R53 ;  /* 0x0000541010107816 */ /* 0x000fe20000000035 */
[----:B------:R-:W-:Y:S01]  /*3600*/  HFMA2.MMA R33, R48, 1, 1, R33 ;  /* 0x3c003c0030217835 */ /* 0x000fe20000000021 */
[----:B------:R-:W-:Y:S01]  /*3610*/  HADD2.F32 R2, -RZ, R2.H1_H1 ;  /* 0x30000002ff027230 */ /* 0x000fe20000004100 */
[----:B------:R-:W-:Y:S01]  /*3620*/  PRMT R50, R50, 0x5410, R55 ;  /* 0x0000541032327816 */ /* 0x000fe20000000037 */
[----:B------:R-:W-:-:S02]  /*3630*/  HADD2.F32 R48, -RZ, R3.H0_H0 ;  /* 0x20000003ff307230 */ /* 0x000fc40000004100 */
[----:B------:R-:W-:Y:S02]  /*3640*/  HADD2.F32 R53, -RZ, R3.H1_H1 ;  /* 0x30000003ff357230 */ /* 0x000fe40000004100 */
[----:B------:R-:W-:Y:S01]  /*3650*/  FFMA.FTZ R3, R51, R49, R38 ;  /* 0x0000003133037223 */ /* 0x000fe20000010026 */
[C---:B------:R-:W-:Y:S01]  /*3660*/  FFMA.FTZ R55, R49.reuse, R60, R36 ;  /* 0x0000003c31377223 */ /* 0x040fe20000010024 */
[----:B------:R-:W-:Y:S01]  /*3670*/  HFMA2.MMA R32, R16, 1, 1, R32 ;  /* 0x3c003c0010207835 */ /* 0x000fe20000000020 */
[C---:B------:R-:W-:Y:S01]  /*3680*/  FFMA.FTZ R37, R49.reuse, R17, R37 ;  /* 0x0000001131257223 */ /* 0x040fe20000010025 */
[----:B------:R-:W-:Y:S01]  /*3690*/  FFMA.FTZ R16, R20, R2, R3 ;  /* 0x0000000214107223 */ /* 0x000fe20000010003 */
[C---:B------:R-:W-:Y:S01]  /*36a0*/  FFMA.FTZ R55, R2.reuse, R21, R55 ;  /* 0x0000001502377223 */ /* 0x040fe20000010037 */
[----:B------:R-:W-:Y:S02]  /*36b0*/  HADD2 R34, R50, R34 ;  /* 0x0000002232227230 */ /* 0x000fe40000000000 */
[----:B------:R-:W-:Y:S01]  /*36c0*/  FFMA.FTZ R50, R49, R18, R39 ;  /* 0x0000001231327223 */ /* 0x000fe20000010027 */
[----:B------:R-:W-:Y:S01]  /*36d0*/  FFMA.FTZ R3, R19, R48, R16 ;  /* 0x0000003013037223 */ /* 0x000fe20000010010 */
[----:B------:R-:W-:Y:S01]  /*36e0*/  FFMA.FTZ R38, R2, R46, R37 ;  /* 0x0000002e02267223 */ /* 0x000fe20000010025 */
[----:B------:R-:W-:Y:S01]  /*36f0*/  FFMA.FTZ R16, R48, R23, R55 ;  /* 0x0000001730107223 */ /* 0x000fe20000010037 */
[----:B------:R-:W-:Y:S01]  /*3700*/  FFMA.FTZ R37, R2, R45, R50 ;  /* 0x0000002d02257223 */ /* 0x000fe20000010032 */
[----:B------:R-:W-:Y:S01]  /*3710*/  FFMA.FTZ R2, R40, R53, R3 ;  /* 0x0000003528027223 */ /* 0x000fe20000010003 */
[----:B------:R-:W-:Y:S01]  /*3720*/  FFMA.FTZ R39, R48, R43, R38 ;  /* 0x0000002b30277223 */ /* 0x000fe20000010026 */
[----:B------:R-:W-:Y:S01]  /*3730*/  FFMA.FTZ R3, R53, R42, R16 ;  /* 0x0000002a35037223 */ /* 0x000fe20000010010 */
[----:B-1----:R-:W-:-:S02]  /*3740*/  HADD2.F32 R16, -RZ, R4.H0_H0 ;  /* 0x20000004ff107230 */ /* 0x002fc40000004100 */
[-C--:B------:R-:W-:Y:S01]  /*3750*/  FFMA.FTZ R64, R64, R73.reuse, R71 ;  /* 0x0000004940407223 */ /* 0x080fe20000010047 */
[----:B------:R-:W-:Y:S01]  /*3760*/  FFMA.FTZ R38, R48, R44, R37 ;  /* 0x0000002c30267223 */ /* 0x000fe20000010025 */
[----:B------:R-:W-:Y:S01]  /*3770*/  FFMA.FTZ R48, R53, R52, R39 ;  /* 0x0000003435307223 */ /* 0x000fe20000010027 */
[----:B------:R-:W-:Y:S01]  /*3780*/  FFMA.FTZ R47, R47, R73, R72 ;  /* 0x000000492f2f7223 */ /* 0x000fe20000010048 */
[----:B------:R-:W-:Y:S02]  /*3790*/  HADD2.F32 R39, -RZ, R4.H1_H1 ;  /* 0x30000004ff277230 */ /* 0x000fe40000004100 */
[-C--:B------:R-:W-:Y:S01]  /*37a0*/  FFMA.FTZ R51, R51, R16.reuse, R64 ;  /* 0x0000001033337223 */ /* 0x080fe20000010040 */
[----:B------:R-:W-:Y:S01]  /*37b0*/  LEA.HI R49, R14, 0xffffff80, RZ, 0x8 ;  /* 0xffffff800e317811 */ /* 0x000fe200078f40ff */
[-C--:B------:R-:W-:Y:S01]  /*37c0*/  FFMA.FTZ R60, R60, R16.reuse, R65 ;  /* 0x000000103c3c7223 */ /* 0x080fe20000010041 */
[----:B------:R-:W-:Y:S02]  /*37d0*/  HADD2.F32 R50, -RZ, R5.H0_H0 ;  /* 0x20000005ff327230 */ /* 0x000fe40000004100 */
[-C--:B------:R-:W-:Y:S01]  /*37e0*/  FFMA.FTZ R17, R17, R16.reuse, R66 ;  /* 0x0000001011117223 */ /* 0x080fe20000010042 */
[----:B------:R-:W-:Y:S01]  /*37f0*/  FFMA.FTZ R18, R18, R16, R47 ;  /* 0x0000001012127223 */ /* 0x000fe2000001002f */
[-C--:B------:R-:W-:Y:S01]  /*3800*/  FFMA.FTZ R16, R20, R39.reuse, R51 ;  /* 0x0000002714107223 */ /* 0x080fe20000010033 */
[----:B------:R0:W-:Y:S01]  /*3810*/  I2F.F16 R37, R49 ;  /* 0x0000003100257306 */ /* 0x0001e20000200c00 */
[----:B------:R-:W-:Y:S01]  /*3820*/  FFMA.FTZ R60, R21, R39, R60 ;  /* 0x00000027153c7223 */ /* 0x000fe2000001003c */
[----:B------:R-:W-:-:S04]  /*3830*/  IMAD.WIDE R20, R97, 0x4, R6 ;  /* 0x0000000461147825 */ /* 0x000fc800078e0206 */
[-C--:B------:R-:W-:Y:S01]  /*3840*/  FFMA.FTZ R7, R19, R50.reuse, R16 ;  /* 0x0000003213077223 */ /* 0x080fe20000010010 */
[-C--:B------:R-:W-:Y:S01]  /*3850*/  FFMA.FTZ R46, R46, R39.reuse, R17 ;  /* 0x000000272e2e7223 */ /* 0x080fe20000010011 */
[----:B0-----:R-:W-:Y:S02]  /*3860*/  HADD2.F32 R49, -RZ, R5.H1_H1 ;  /* 0x30000005ff317230 */ /* 0x001fe40000004100 */
[----:B------:R-:W-:Y:S01]  /*3870*/  FFMA.FTZ R39, R45, R39, R18 ;  /* 0x000000272d277223 */ /* 0x000fe20000010012 */
[----:B------:R-:W-:Y:S01]  /*3880*/  FFMA.FTZ R23, R23, R50, R60 ;  /* 0x0000003217177223 */ /* 0x000fe2000001003c */
[----:B------:R-:W-:Y:S01]  /*3890*/  FMUL.FTZ R2, R27, R2 ;  /* 0x000000021b027220 */ /* 0x000fe20000410000 */
[-C--:B------:R-:W-:Y:S01]  /*38a0*/  FFMA.FTZ R43, R43, R50.reuse, R46 ;  /* 0x000000322b2b7223 */ /* 0x080fe2000001002e */
[-C--:B------:R-:W-:Y:S01]  /*38b0*/  FFMA.FTZ R40, R40, R49.reuse, R7 ;  /* 0x0000003128287223 */ /* 0x080fe20000010007 */
[----:B------:R-:W-:Y:S01]  /*38c0*/  SHF.R.U32.HI R7, RZ, 0x8, R12 ;  /* 0x00000008ff077819 */ /* 0x000fe2000001160c */
[----:B------:R-:W-:Y:S01]  /*38d0*/  FFMA.FTZ R44, R44, R50, R39 ;  /* 0x000000322c2c7223 */ /* 0x000fe20000010027 */
[----:B------:R-:W-:Y:S01]  /*38e0*/  FFMA.FTZ R39, R42, R49, R23 ;  /* 0x000000312a277223 */ /* 0x000fe20000010017 */
[----:B------:R-:W-:Y:S01]  /*38f0*/  FMUL.FTZ R3, R26, R3 ;  /* 0x000000031a037220 */ /* 0x000fe20000410000 */
[----:B------:R-:W-:Y:S01]  /*3900*/  LOP3.LUT R7, R7, 0xff, RZ, 0xc0, !PT ;  /* 0x000000ff07077812 */ /* 0x000fe200078ec0ff */
[----:B------:R0:W2:Y:S01]  /*3910*/  LDG.E.128.CONSTANT R16, desc[UR8][R20.64] ;  /* 0x0000000814107981 */ /* 0x0000a2000c1e9d00 */
[----:B------:R-:W-:-:S02]  /*3920*/  SHF.R.U32.HI R23, RZ, 0x8, R13 ;  /* 0x00000008ff177819 */ /* 0x000fc4000001160d */
[----:B------:R-:W-:Y:S02]  /*3930*/  IADD3 R42, R7, -0x80, RZ ;  /* 0xffffff80072a7810 */ /* 0x000fe40007ffe0ff */
[----:B------:R-:W-:Y:S02]  /*3940*/  F2FP.F16.F32.PACK_AB R7, RZ, R2 ;  /* 0x00000002ff07723e */ /* 0x000fe400000000ff */
[----:B------:R-:W-:Y:S01]  /*3950*/  LOP3.LUT R2, R23, 0xff, RZ, 0xc0, !PT ;  /* 0x000000ff17027812 */ /* 0x000fe200078ec0ff */
[----:B------:R-:W-:Y:S01]  /*3960*/  FFMA.FTZ R52, R52, R49, R43 ;  /* 0x0000003134347223 */ /* 0x000fe2000001002b */
[----:B------:R-:W-:Y:S02]  /*3970*/  F2FP.F16.F32.PACK_AB R23, RZ, R3 ;  /* 0x00000003ff17723e */ /* 0x000fe400000000ff */
[----:B------:R-:W-:Y:S02]  /*3980*/  IADD3 R43, R2, -0x80, RZ ;  /* 0xffffff80022b7810 */ /* 0x000fe40007ffe0ff */
[----:B------:R-:W1:Y:S01]  /*3990*/  LDS.64 R2, [UR5+0xa0] ;  /* 0x0000a005ff027984 */ /* 0x000e620008000a00 */
[----:B------:R-:W-:Y:S01]  /*39a0*/  FMUL.FTZ R22, R25, R22 ;  /* 0x0000001619167220 */ /* 0x000fe20000410000 */
[----:B------:R-:W-:Y:S01]  /*39b0*/  FMUL.FTZ R59, R24, R59 ;  /* 0x0000003b183b7220 */ /* 0x000fe20000410000 */
[----:B------:R-:W-:-:S02]  /*39c0*/  LOP3.LUT R4, R13, 0xff, RZ, 0xc0, !PT ;  /* 0x000000ff0d047812 */ /* 0x000fc400078ec0ff */
[----:B------:R-:W-:Y:S02]  /*39d0*/  LOP3.LUT R6, R12, 0xff, RZ, 0xc0, !PT ;  /* 0x000000ff0c067812 */ /* 0x000fe400078ec0ff */
[----:B------:R-:W-:Y:S02]  /*39e0*/  F2FP.F16.F32.PACK_AB R22, RZ, R22 ;  /* 0x00000016ff16723e */ /* 0x000fe400000000ff */
[----:B------:R-:W-:Y:S01]  /*39f0*/  F2FP.F16.F32.PACK_AB R59, RZ, R59 ;  /* 0x0000003bff3b723e */ /* 0x000fe200000000ff */
[----:B------:R-:W-:Y:S01]  /*3a00*/  FFMA.FTZ R53, R53, R41, R38 ;  /* 0x0000002935357223 */ /* 0x000fe20000010026 */
[----:B------:R-:W-:Y:S02]  /*3a10*/  IADD3 R4, R4, -0x80, RZ ;  /* 0xffffff8004047810 */ /* 0x000fe40007ffe0ff */
[----:B------:R-:W-:Y:S01]  /*3a20*/  PRMT R22, R22, 0x5410, R59 ;  /* 0x0000541016167816 */ /* 0x000fe2000000003b */
[----:B------:R-:W-:Y:S01]  /*3a30*/  FFMA.FTZ R41, R41, R49, R44 ;  /* 0x0000003129297223 */ /* 0x000fe2000001002c */
[----:B------:R-:W-:Y:S01]  /*3a40*/  IADD3 R6, R6, -0x80, RZ ;  /* 0xffffff8006067810 */ /* 0x000fe20007ffe0ff */
[----:B------:R-:W-:Y:S01]  /*3a50*/  FMUL.FTZ R40, R27, R40 ;  /* 0x000000281b287220 */ /* 0x000fe20000410000 */
[----:B------:R-:W-:Y:S01]  /*3a60*/  FMUL.FTZ R39, R26, R39 ;  /* 0x000000271a277220 */ /* 0x000fe20000410000 */
[----:B------:R-:W-:-:S02]  /*3a70*/  LOP3.LUT R45, R14, 0xff, RZ, 0xc0, !PT ;  /* 0x000000ff0e2d7812 */ /* 0x000fc400078ec0ff */
[--C-:B------:R-:W-:Y:S01]  /*3a80*/  SHF.R.U32.HI R44, RZ, 0x8, R14.reuse ;  /* 0x00000008ff2c7819 */ /* 0x100fe2000001160e */
[----:B------:R-:W-:Y:S01]  /*3a90*/  HADD2 R35, R22, R35 ;  /* 0x0000002316237230 */ /* 0x000fe20000000000 */
[----:B------:R-:W-:Y:S01]  /*3aa0*/  SHF.R.U32.HI R14, RZ, 0x10, R14 ;  /* 0x00000010ff0e7819 */ /* 0x000fe2000001160e */
[----:B------:R-:W4:Y:S01]  /*3ab0*/  I2F.F16 R4, R4 ;  /* 0x0000000400047306 */ /* 0x000f220000200c00 */
[----:B------:R-:W-:Y:S02]  /*3ac0*/  LEA.HI R22, R12, 0xffffff80, RZ, 0x8 ;  /* 0xffffff800c167811 */ /* 0x000fe400078f40ff */
[----:B------:R-:W-:Y:S02]  /*3ad0*/  PRMT R7, R7, 0x5410, R23 ;  /* 0x0000541007077816 */ /* 0x000fe40000000017 */
[C---:B------:R-:W-:Y:S02]  /*3ae0*/  LEA.HI R38, R15.reuse, 0xffffff80, RZ, 0x8 ;  /* 0xffffff800f267811 */ /* 0x040fe400078f40ff */
[----:B------:R-:W-:Y:S01]  /*3af0*/  LOP3.LUT R5, R15, 0xff, RZ, 0xc0, !PT ;  /* 0x000000ff0f057812 */ /* 0x000fe200078ec0ff */
[----:B------:R-:W5:Y:S01]  /*3b00*/  I2F.F16 R6, R6 ;  /* 0x0000000600067306 */ /* 0x000f620000200c00 */
[----:B------:R-:W-:-:S02]  /*3b10*/  SHF.R.U32.HI R46, RZ, 0x8, R15 ;  /* 0x00000008ff2e7819 */ /* 0x000fc4000001160f */
[----:B------:R-:W-:Y:S02]  /*3b20*/  F2FP.F16.F32.PACK_AB R40, RZ, R40 ;  /* 0x00000028ff28723e */ /* 0x000fe400000000ff */
[----:B------:R-:W-:Y:S02]  /*3b30*/  SHF.R.U32.HI R12, RZ, 0x10, R12 ;  /* 0x00000010ff0c7819 */ /* 0x000fe4000001160c */
[----:B------:R-:W-:Y:S02]  /*3b40*/  F2FP.F16.F32.PACK_AB R39, RZ, R39 ;  /* 0x00000027ff27723e */ /* 0x000fe400000000ff */
[----:B------:R-:W-:Y:S02]  /*3b50*/  LOP3.LUT R14, R14, 0xff, RZ, 0xc0, !PT ;  /* 0x000000ff0e0e7812 */ /* 0x000fe400078ec0ff */
[----:B------:R-:W-:Y:S01]  /*3b60*/  SHF.R.U32.HI R15, RZ, 0x10, R15 ;  /* 0x00000010ff0f7819 */ /* 0x000fe2000001160f */
[----:B------:R-:W3:Y:S01]  /*3b70*/  I2F.F16 R42, R42 ;  /* 0x0000002a002a7306 */ /* 0x000ee20000200c00 */
[----:B------:R-:W-:Y:S01]  /*3b80*/  LOP3.LUT R12, R12, 0xff, RZ, 0xc0, !PT ;  /* 0x000000ff0c0c7812 */ /* 0x000fe200078ec0ff */
[----:B------:R-:W-:Y:S01]  /*3b90*/  HFMA2.MMA R30, R7, 1, 1, R30 ;  /* 0x3c003c00071e7835 */ /* 0x000fe2000000001e */
[----:B------:R-:W-:Y:S01]  /*3ba0*/  PRMT R40, R40, 0x5410, R39 ;  /* 0x0000541028287816 */ /* 0x000fe20000000027 */
[--C-:B-1----:R-:W-:Y:S01]  /*3bb0*/  HADD2.F32 R23, -RZ, R2.reuse.H0_H0 ;  /* 0x20000002ff177230 */ /* 0x102fe20000004100 */
[----:B------:R-:W-:Y:S01]  /*3bc0*/  LEA.HI R54, R13, 0xffffff80, RZ, 0x8 ;  /* 0xffffff800d367811 */ /* 0x000fe200078f40ff */
[----:B------:R-:W-:Y:S01]  /*3bd0*/  HADD2.F32 R39, -RZ, R2.H1_H1 ;  /* 0x30000002ff277230 */ /* 0x000fe20000004100 */
[----:B------:R-:W-:-:S02]  /*3be0*/  IADD3 R7, R14, -0x80, RZ ;  /* 0xffffff800e077810 */ /* 0x000fc40007ffe0ff */
[----:B------:R-:W-:Y:S02]  /*3bf0*/  LOP3.LUT R2, R15, 0xff, RZ, 0xc0, !PT ;  /* 0x000000ff0f027812 */ /* 0x000fe400078ec0ff */
[----:B------:R-:W-:Y:S01]  /*3c00*/  SHF.R.U32.HI R13, RZ, 0x10, R13 ;  /* 0x00000010ff0d7819 */ /* 0x000fe2000001160d */
[----:B------:R-:W1:Y:S01]  /*3c10*/  LDS.64 R14, [UR5+0x20] ;  /* 0x00002005ff0e7984 */ /* 0x000e620008000a00 */
[----:B------:R-:W-:Y:S02]  /*3c20*/  IADD3 R12, R12, -0x80, RZ ;  /* 0xffffff800c0c7810 */ /* 0x000fe40007ffe0ff */
[----:B------:R-:W-:Y:S02]  /*3c30*/  IADD3 R5, R5, -0x80, RZ ;  /* 0xffffff8005057810 */ /* 0x000fe40007ffe0ff */
[----:B------:R-:W-:Y:S01]  /*3c40*/  LOP3.LUT R13, R13, 0xff, RZ, 0xc0, !PT ;  /* 0x000000ff0d0d7812 */ /* 0x000fe200078ec0ff */
[----:B------:R0:W-:Y:S01]  /*3c50*/  I2F.F16 R59, R12 ;  /* 0x0000000c003b7306 */ /* 0x0001e20000200c00 */
[----:B------:R-:W-:-:S02]  /*3c60*/  IADD3 R45, R45, -0x80, RZ ;  /* 0xffffff802d2d7810 */ /* 0x000fc40007ffe0ff */
[----:B------:R-:W-:Y:S01]  /*3c70*/  LOP3.LUT R44, R44, 0xff, RZ, 0xc0, !PT ;  /* 0x000000ff2c2c7812 */ /* 0x000fe200078ec0ff */
[----:B------:R-:W-:Y:S01]  /*3c80*/  FMUL.FTZ R48, R25, R48 ;  /* 0x0000003019307220 */ /* 0x000fe20000410000 */
[----:B------:R-:W-:Y:S01]  /*3c90*/  LOP3.LUT R46, R46, 0xff, RZ, 0xc0, !PT ;  /* 0x000000ff2e2e7812 */ /* 0x000fe200078ec0ff */
[----:B------:R-:W-:Y:S01]  /*3ca0*/  FMUL.FTZ R53, R24, R53 ;  /* 0x0000003518357220 */ /* 0x000fe20000410000 */
[----:B------:R-:W-:Y:S02]  /*3cb0*/  IADD3 R13, R13, -0x80, RZ ;  /* 0xffffff800d0d7810 */ /* 0x000fe40007ffe0ff */
[----:B0-----:R-:W-:Y:S01]  /*3cc0*/  IADD3 R12, R2, -0x80, RZ ;  /* 0xffffff80020c7810 */ /* 0x001fe20007ffe0ff */
[----:B----4-:R-:W-:Y:S01]  /*3cd0*/  HADD2.F32 R2, -RZ, R4.H0_H0 ;  /* 0x20000004ff027230 */ /* 0x010fe20000004100 */
[----:B------:R-:W-:Y:S01]  /*3ce0*/  IADD3 R44, R44, -0x80, RZ ;  /* 0xffffff802c2c7810 */ /* 0x000fe20007ffe0ff */
[----:B-----5:R-:W-:Y:S01]  /*3cf0*/  HADD2.F32 R4, -RZ, R6.H0_H0 ;  /* 0x20000006ff047230 */ /* 0x020fe20000004100 */
[----:B------:R-:W0:Y:S01]  /*3d00*/  I2F.F16 R5, R5 ;  /* 0x0000000500057306 */ /* 0x000e220000200c00 */
[----:B------:R-:W-:Y:S01]  /*3d10*/  IADD3 R46, R46, -0x80, RZ ;  /* 0xffffff802e2e7810 */ /* 0x000fe20007ffe0ff */
[----:B---3--:R-:W-:Y:S01]  /*3d20*/  HADD2.F32 R60, -RZ, R42.H0_H0 ;  /* 0x2000002aff3c7230 */ /* 0x008fe20000004100 */
[----:B------:R-:W-:-:S02]  /*3d30*/  F2FP.F16.F32.PACK_AB R48, RZ, R48 ;  /* 0x00000030ff30723e */ /* 0x000fc400000000ff */
[----:B------:R-:W-:-:S03]  /*3d40*/  F2FP.F16.F32.PACK_AB R53, RZ, R53 ;  /* 0x00000035ff35723e */ /* 0x000fc600000000ff */
[----:B------:R-:W3:Y:S01]  /*3d50*/  I2F.F16 R45, R45 ;  /* 0x0000002d002d7306 */ /* 0x000ee20000200c00 */
[----:B------:R-:W-:Y:S01]  /*3d60*/  FMUL.FTZ R52, R25, R52 ;  /* 0x0000003419347220 */ /* 0x000fe20000410000 */
[----:B------:R-:W-:-:S06]  /*3d70*/  FMUL.FTZ R41, R24, R41 ;  /* 0x0000002918297220 */ /* 0x000fcc0000410000 */
[----:B------:R4:W-:Y:S01]  /*3d80*/  I2F.F16 R55, R13 ;  /* 0x0000000d00377306 */ /* 0x0009e20000200c00 */
[----:B------:R-:W-:Y:S01]  /*3d90*/  PRMT R48, R48, 0x5410, R53 ;  /* 0x0000541030307816 */ /* 0x000fe20000000035 */
[----:B----4-:R-:W-:-:S06]  /*3da0*/  FFMA.FTZ R13, R4, R23, RZ ;  /* 0x00000017040d7223 */ /* 0x010fcc00000100ff */
[----:B------:R-:W4:Y:S01]  /*3db0*/  I2F.F16 R44, R44 ;  /* 0x0000002c002c7306 */ /* 0x000f220000200c00 */
[----:B------:R-:W-:-:S07]  /*3dc0*/  FFMA.FTZ R6, R60, R39, R13 ;  /* 0x000000273c067223 */ /* 0x000fce000001000d */
[----:B------:R-:W5:Y:S01]  /*3dd0*/  I2F.F16 R43, R43 ;  /* 0x0000002b002b7306 */ /* 0x000f620000200c00 */
[----:B------:R-:W-:Y:S01]  /*3de0*/  F2FP.F16.F32.PACK_AB R52, RZ, R52 ;  /* 0x00000034ff34723e */ /* 0x000fe200000000ff */
[----:B------:R-:W-:Y:S01]  /*3df0*/  HADD2 R31, R48, R31 ;  /* 0x0000001f301f7230 */ /* 0x000fe20000000000 */
[----:B------:R-:W-:-:S05]  /*3e00*/  F2FP.F16.F32.PACK_AB R41, RZ, R41 ;  /* 0x00000029ff29723e */ /* 0x000fca00000000ff */
[----:B------:R-:W1:Y:S01]  /*3e10*/  I2F.F16 R46, R46 ;  /* 0x0000002e002e7306 */ /* 0x000e620000200c00 */
[----:B------:R-:W-:-:S07]  /*3e20*/  HADD2.F32 R48, -RZ, R3.H0_H0 ;  /* 0x20000003ff307230 */ /* 0x000fce0000004100 */
[----:B------:R0:W-:Y:S01]  /*3e30*/  I2F.F16 R57, R12 ;  /* 0x0000000c00397306 */ /* 0x0001e20000200c00 */
[----:B------:R-:W-:-:S07]  /*3e40*/  HADD2.F32 R49, -RZ, R3.H1_H1 ;  /* 0x30000003ff317230 */ /* 0x000fce0000004100 */
[----:B------:R-:W1:Y:S01]  /*3e50*/  I2F.F16 R7, R7 ;  /* 0x0000000700077306 */ /* 0x000e620000200c00 */
[----:B0-----:R-:W0:Y:S01]  /*3e60*/  LDS.64 R12, [UR5+0x120] ;  /* 0x00012005ff0c7984 */ /* 0x001e220008000a00 */
[----:B------:R-:W-:Y:S01]  /*3e70*/  HADD2.F32 R3, -RZ, R5.H0_H0 ;  /* 0x20000005ff037230 */ /* 0x000fe20000004100 */
[----:B------:R-:W-:Y:S01]  /*3e80*/  PRMT R52, R52, 0x5410, R41 ;  /* 0x0000541034347816 */ /* 0x000fe20000000029 */
[----:B---3--:R-:W-:Y:S01]  /*3e90*/  HADD2.F32 R5, -RZ, R45.H0_H0 ;  /* 0x2000002dff057230 */ /* 0x008fe20000004100 */
[----:B------:R-:W-:Y:S01]  /*3ea0*/  HFMA2.MMA R28, R40, 1, 1, R28 ;  /* 0x3c003c00281c7835 */ /* 0x000fe2000000001c */
[----:B----4-:R-:W-:Y:S02]  /*3eb0*/  HADD2.F32 R61, -RZ, R44.H0_H0 ;  /* 0x2000002cff3d7230 */ /* 0x010fe40000004100 */
[----:B------:R-:W3:Y:S01]  /*3ec0*/  I2F.F16 R22, R22 ;  /* 0x0000001600167306 */ /* 0x000ee20000200c00 */
[----:B------:R-:W-:Y:S02]  /*3ed0*/  HADD2 R29, R52, R29 ;  /* 0x0000001d341d7230 */ /* 0x000fe40000000000 */
[----:B------:R-:W-:Y:S01]  /*3ee0*/  FFMA.FTZ R40, R5, R23, RZ ;  /* 0x0000001705287223 */ /* 0x000fe200000100ff */
[----:B-----5:R-:W-:-:S02]  /*3ef0*/  HADD2.F32 R52, -RZ, R43.H0_H0 ;  /* 0x2000002bff347230 */ /* 0x020fc40000004100 */
[-C--:B------:R-:W-:Y:S01]  /*3f00*/  FFMA.FTZ R41, R2, R23.reuse, RZ ;  /* 0x0000001702297223 */ /* 0x080fe200000100ff */
[----:B-1----:R-:W-:Y:S01]  /*3f10*/  HADD2.F32 R53, -RZ, R46.H0_H0 ;  /* 0x2000002eff357230 */ /* 0x002fe20000004100 */
[----:B------:R-:W1:Y:S01]  /*3f20*/  I2F.F16 R36, R54 ;  /* 0x0000003600247306 */ /* 0x000e620000200c00 */
[----:B------:R-:W-:Y:S01]  /*3f30*/  FFMA.FTZ R44, R3, R23, RZ ;  /* 0x00000017032c7223 */ /* 0x000fe200000100ff */
[----:B------:R-:W-:Y:S02]  /*3f40*/  HADD2.F32 R59, -RZ, R59.H0_H0 ;  /* 0x2000003bff3b7230 */ /* 0x000fe40000004100 */
[----:B------:R-:W-:Y:S01]  /*3f50*/  FFMA.FTZ R23, R61, R39, R40 ;  /* 0x000000273d177223 */ /* 0x000fe20000010028 */
[----:B------:R-:W-:-:S03]  /*3f60*/  HADD2.F32 R58, -RZ, R7.H0_H0 ;  /* 0x20000007ff3a7230 */ /* 0x000fc60000004100 */
[----:B------:R-:W4:Y:S01]  /*3f70*/  I2F.F16 R38, R38 ;  /* 0x0000002600267306 */ /* 0x000f220000200c00 */
        /* <DEDUP_REMOVED lines=10> */
[----:B---3--:R-:W-:Y:S02]  /*4020*/  HADD2.F32 R62, -RZ, R22.H0_H0 ;  /* 0x20000016ff3e7230 */ /* 0x008fe40000004100 */
[----:B------:R-:W-:Y:S01]  /*4030*/  FFMA.FTZ R44, R56, R49, R23 ;  /* 0x00000031382c7223 */ /* 0x000fe20000010017 */
[----:B------:R-:W-:Y:S02]  /*4040*/  HADD2.F32 R14, -RZ, R14.H1_H1 ;  /* 0x3000000eff0e7230 */ /* 0x000fe40000004100 */
[--C-:B------:R-:W-:Y:S02]  /*4050*/  HADD2.F32 R22, -RZ, R15.reuse.H0_H0 ;  /* 0x2000000fff167230 */ /* 0x100fe40000004100 */
[----:B------:R-:W-:Y:S02]  /*4060*/  HADD2.F32 R23, -RZ, R15.H1_H1 ;  /* 0x3000000fff177230 */ /* 0x000fe40000004100 */
[----:B------:R-:W-:Y:S01]  /*4070*/  FFMA.FTZ R15, R4, R6, RZ ;  /* 0x00000006040f7223 */ /* 0x000fe200000100ff */
[----:B-1----:R-:W-:-:S02]  /*4080*/  HADD2.F32 R54, -RZ, R36.H0_H0 ;  /* 0x20000024ff367230 */ /* 0x002fc40000004100 */
[C---:B------:R-:W-:Y:S01]  /*4090*/  FFMA.FTZ R37, R6.reuse, R2, RZ ;  /* 0x0000000206257223 */ /* 0x040fe200000100ff */
[----:B----4-:R-:W-:Y:S02]  /*40a0*/  HADD2.F32 R47, -RZ, R38.H0_H0 ;  /* 0x20000026ff2f7230 */ /* 0x010fe40000004100 */
[C---:B------:R-:W-:Y:S01]  /*40b0*/  FFMA.FTZ R36, R6.reuse, R5, RZ ;  /* 0x0000000506247223 */ /* 0x040fe200000100ff */
[----:B------:R-:W-:Y:S01]  /*40c0*/  FFMA.FTZ R38, R6, R3, RZ ;  /* 0x0000000306267223 */ /* 0x000fe200000100ff */
[----:B------:R-:W-:Y:S01]  /*40d0*/  FFMA.FTZ R6, R60, R14, R15 ;  /* 0x0000000e3c067223 */ /* 0x000fe2000001000f */
[C---:B------:R-:W-:Y:S01]  /*40e0*/  FFMA.FTZ R15, R14.reuse, R52, R37 ;  /* 0x000000340e0f7223 */ /* 0x040fe20000010025 */
[C---:B------:R-:W-:Y:S01]  /*40f0*/  FFMA.FTZ R39, R14.reuse, R61, R36 ;  /* 0x0000003d0e277223 */ /* 0x040fe20000010024 */
[----:B------:R-:W-:Y:S01]  /*4100*/  FFMA.FTZ R14, R14, R53, R38 ;  /* 0x000000350e0e7223 */ /* 0x000fe20000010026 */
[----:B------:R-:W-:-:S03]  /*4110*/  FFMA.FTZ R46, R62, R49, R7 ;  /* 0x000000313e2e7223 */ /* 0x000fc60000010007 */
[----:B------:R-:W-:Y:S01]  /*4120*/  FFMA.FTZ R36, R22, R57, R14 ;  /* 0x0000003916247223 */ /* 0x000fe2000001000e */
[----:B------:R-:W-:Y:S01]  /*4130*/  LOP3.LUT R14, R9, 0xff, RZ, 0xc0, !PT ;  /* 0x000000ff090e7812 */ /* 0x000fe200078ec0ff */
[-C--:B------:R-:W-:Y:S01]  /*4140*/  FFMA.FTZ R43, R54, R49.reuse, R43 ;  /* 0x00000031362b7223 */ /* 0x080fe2000001002b */
[----:B------:R-:W-:Y:S01]  /*4150*/  FFMA.FTZ R45, R47, R49, R48 ;  /* 0x000000312f2d7223 */ /* 0x000fe20000010030 */
[----:B------:R-:W-:Y:S01]  /*4160*/  FFMA.FTZ R37, R59, R22, R6 ;  /* 0x000000163b257223 */ /* 0x000fe20000010006 */
[C---:B------:R-:W-:Y:S01]  /*4170*/  FFMA.FTZ R38, R22.reuse, R55, R15 ;  /* 0x0000003716267223 */ /* 0x040fe2000001000f */
[----:B------:R-:W-:Y:S01]  /*4180*/  FFMA.FTZ R39, R22, R58, R39 ;  /* 0x0000003a16277223 */ /* 0x000fe20000010027 */
[--C-:B0-----:R-:W-:Y:S01]  /*4190*/  HADD2.F32 R15, -RZ, R12.reuse.H0_H0 ;  /* 0x2000000cff0f7230 */ /* 0x101fe20000004100 */
[----:B------:R-:W-:Y:S01]  /*41a0*/  IADD3 R14, R14, -0x80, RZ ;  /* 0xffffff800e0e7810 */ /* 0x000fe20007ffe0ff */
[----:B------:R-:W-:Y:S01]  /*41b0*/  HADD2.F32 R22, -RZ, R12.H1_H1 ;  /* 0x3000000cff167230 */ /* 0x000fe20000004100 */
[----:B------:R-:W-:Y:S01]  /*41c0*/  LOP3.LUT R12, R10, 0xff, RZ, 0xc0, !PT ;  /* 0x000000ff0a0c7812 */ /* 0x000fe200078ec0ff */
[----:B------:R-:W-:-:S02]  /*41d0*/  HADD2.F32 R50, -RZ, R13.H0_H0 ;  /* 0x2000000dff327230 */ /* 0x000fc40000004100 */
[----:B------:R-:W-:Y:S01]  /*41e0*/  HADD2.F32 R49, -RZ, R13.H1_H1 ;  /* 0x3000000dff317230 */ /* 0x000fe20000004100 */
[----:B------:R-:W-:Y:S01]  /*41f0*/  LOP3.LUT R13, R11, 0xff, RZ, 0xc0, !PT ;  /* 0x000000ff0b0d7812 */ /* 0x000fe200078ec0ff */
[----:B------:R-:W-:Y:S01]  /*4200*/  FFMA.FTZ R37, R62, R23, R37 ;  /* 0x000000173e257223 */ /* 0x000fe20000010025 */
[C---:B------:R-:W-:Y:S01]  /*4210*/  FFMA.FTZ R38, R23.reuse, R54, R38 ;  /* 0x0000003617267223 */ /* 0x040fe20000010026 */
[C---:B------:R-:W-:Y:S01]  /*4220*/  FFMA.FTZ R39, R23.reuse, R56, R39 ;  /* 0x0000003817277223 */ /* 0x040fe20000010027 */
[----:B------:R-:W-:Y:S01]  /*4230*/  FFMA.FTZ R36, R23, R47, R36 ;  /* 0x0000002f17247223 */ /* 0x000fe20000010024 */
[----:B------:R0:W-:Y:S01]  /*4240*/  I2F.F16 R63, R14 ;  /* 0x0000000e003f7306 */ /* 0x0001e20000200c00 */
[----:B------:R-:W-:Y:S01]  /*4250*/  IADD3 R65, R12, -0x80, RZ ;  /* 0xffffff800c417810 */ /* 0x000fe20007ffe0ff */
[-C--:B------:R-:W-:Y:S01]  /*4260*/  FFMA.FTZ R23, R2, R15.reuse, RZ ;  /* 0x0000000f02177223 */ /* 0x080fe200000100ff */
[----:B------:R-:W-:Y:S01]  /*4270*/  IADD3 R66, R13, -0x80, RZ ;  /* 0xffffff800d427810 */ /* 0x000fe20007ffe0ff */
[-C--:B------:R-:W-:Y:S01]  /*4280*/  FFMA.FTZ R13, R4, R15.reuse, RZ ;  /* 0x0000000f040d7223 */ /* 0x080fe200000100ff */
[----:B------:R-:W-:Y:S01]  /*4290*/  SHF.R.U32.HI R12, RZ, 0x8, R8 ;  /* 0x00000008ff0c7819 */ /* 0x000fe20000011608 */
[----:B------:R-:W-:Y:S01]  /*42a0*/  FFMA.FTZ R64, R3, R15, RZ ;  /* 0x0000000f03407223 */ /* 0x000fe200000100ff */
[----:B------:R-:W-:-:S04]  /*42b0*/  IMAD.WIDE R20, R97, 0x4, R20 ;  /* 0x0000000461147825 */ /* 0x000fc800078e0214 */
[----:B0-----:R-:W-:Y:S01]  /*42c0*/  FFMA.FTZ R14, R5, R15, RZ ;  /* 0x0000000f050e7223 */ /* 0x001fe200000100ff */
[-C--:B------:R-:W-:Y:S01]  /*42d0*/  FFMA.FTZ R48, R60, R22.reuse, R13 ;  /* 0x000000163c307223 */ /* 0x080fe2000001000d */
[-C--:B------:R-:W-:Y:S01]  /*42e0*/  FFMA.FTZ R68, R52, R22.reuse, R23 ;  /* 0x0000001634447223 */ /* 0x080fe20000010017 */
[-C--:B------:R-:W-:Y:S01]  /*42f0*/  FFMA.FTZ R70, R53, R22.reuse, R64 ;  /* 0x0000001635467223 */ /* 0x080fe20000010040 */
[----:B------:R-:W-:Y:S01]  /*4300*/  FFMA.FTZ R69, R61, R22, R14 ;  /* 0x000000163d457223 */ /* 0x000fe2000001000e */
[----:B------:R-:W-:Y:S02]  /*4310*/  LOP3.LUT R22, R12, 0xff, RZ, 0xc0, !PT ;  /* 0x000000ff0c167812 */ /* 0x000fe400078ec0ff */
[----:B------:R-:W3:Y:S01]  /*4320*/  LDG.E.128.CONSTANT R12, desc[UR8][R20.64] ;  /* 0x00000008140c7981 */ /* 0x000ee2000c1e9d00 */
[----:B------:R-:W-:-:S04]  /*4330*/  LOP3.LUT R7, R8, 0xff, RZ, 0xc0, !PT ;  /* 0x000000ff08077812 */ /* 0x000fc800078ec0ff */
[----:B------:R-:W-:Y:S02]  /*4340*/  IADD3 R51, R7, -0x80, RZ ;  /* 0xffffff8007337810 */ /* 0x000fe40007ffe0ff */
[----:B------:R-:W0:Y:S01]  /*4350*/  LDS.64 R6, [UR5+0x1a0] ;  /* 0x0001a005ff067984 */ /* 0x000e220008000a00 */
[----:B------:R-:W-:Y:S02]  /*4360*/  LEA.HI R40, R8, 0xffffff80, RZ, 0x8 ;  /* 0xffffff8008287811 */ /* 0x000fe400078f40ff */
        /* <DEDUP_REMOVED lines=8> */
[----:B------:R-:W-:Y:S01]  /*43f0*/  FFMA.FTZ R48, R62, R49, R23 ;  /* 0x000000313e307223 */ /* 0x000fe20000010017 */
[----:B------:R-:W-:-:S02]  /*4400*/  IADD3 R67, R22, -0x80, RZ ;  /* 0xffffff8016437810 */ /* 0x000fc40007ffe0ff */
[----:B------:R-:W1:Y:S01]  /*4410*/  LDS.64 R22, [UR5+0xa8] ;  /* 0x0000a805ff167984 */ /* 0x000e620008000a00 */
[-C--:B------:R-:W-:Y:S01]  /*4420*/  FFMA.FTZ R8, R56, R49.reuse, R69 ;  /* 0x0000003138087223 */ /* 0x080fe20000010045 */
[----:B------:R-:W-:Y:S01]  /*4430*/  FFMA.FTZ R49, R47, R49, R70 ;  /* 0x000000312f317223 */ /* 0x000fe20000010046 */
[----:B------:R-:W-:Y:S02]  /*4440*/  LEA.HI R41, R9, 0xffffff80, RZ, 0x8 ;  /* 0xffffff8009297811 */ /* 0x000fe400078f40ff */
[--C-:B------:R-:W-:Y:S02]  /*4450*/  SHF.R.U32.HI R68, RZ, 0x8, R9.reuse ;  /* 0x00000008ff447819 */ /* 0x100fe40000011609 */
[----:B------:R-:W-:-:S04]  /*4460*/  SHF.R.U32.HI R9, RZ, 0x10, R9 ;  /* 0x00000010ff097819 */ /* 0x000fc80000011609 */
[----:B------:R-:W-:Y:S01]  /*4470*/  LOP3.LUT R9, R9, 0xff, RZ, 0xc0, !PT ;  /* 0x000000ff09097812 */ /* 0x000fe200078ec0ff */
[--C-:B0-----:R-:W-:Y:S02]  /*4480*/  HADD2.F32 R69, -RZ, R6.reuse.H0_H0 ;  /* 0x20000006ff457230 */ /* 0x101fe40000004100 */
[----:B------:R-:W-:-:S03]  /*4490*/  HADD2.F32 R70, -RZ, R6.H1_H1 ;  /* 0x30000006ff467230 */ /* 0x000fc60000004100 */
[-C--:B------:R-:W-:Y:S01]  /*44a0*/  FFMA.FTZ R75, R2, R69.reuse, RZ ;  /* 0x00000045024b7223 */ /* 0x080fe200000100ff */
[----:B------:R-:W-:Y:S01]  /*44b0*/  FFMA.FTZ R2, R5, R69, RZ ;  /* 0x0000004505027223 */ /* 0x000fe200000100ff */
[----:B------:R-:W-:-:S03]  /*44c0*/  HADD2.F32 R72, -RZ, R7.H0_H0 ;  /* 0x20000007ff487230 */ /* 0x000fc60000004100 */
[-C--:B------:R-:W-:Y:S01]  /*44d0*/  FFMA.FTZ R61, R61, R70.reuse, R2 ;  /* 0x000000463d3d7223 */ /* 0x080fe20000010002 */
[----:B------:R-:W-:Y:S01]  /*44e0*/  SHF.R.U32.HI R2, RZ, 0x8, R11 ;  /* 0x00000008ff027819 */ /* 0x000fe2000001160b */
[----:B------:R-:W-:Y:S01]  /*44f0*/  HADD2.F32 R73, -RZ, R7.H1_H1 ;  /* 0x30000007ff497230 */ /* 0x000fe20000004100 */
[----:B------:R-:W-:Y:S02]  /*4500*/  SHF.R.U32.HI R7, RZ, 0x8, R10 ;  /* 0x00000008ff077819 */ /* 0x000fe4000001160a */
[----:B------:R-:W-:Y:S02]  /*4510*/  LOP3.LUT R68, R68, 0xff, RZ, 0xc0, !PT ;  /* 0x000000ff44447812 */ /* 0x000fe400078ec0ff */
[----:B------:R-:W-:Y:S02]  /*4520*/  IADD3 R9, R9, -0x80, RZ ;  /* 0xffffff8009097810 */ /* 0x000fe40007ffe0ff */
[----:B------:R-:W-:Y:S01]  /*4530*/  LOP3.LUT R2, R2, 0xff, RZ, 0xc0, !PT ;  /* 0x000000ff02027812 */ /* 0x000fe200078ec0ff */
[-C--:B------:R-:W-:Y:S01]  /*4540*/  FFMA.FTZ R71, R4, R69.reuse, RZ ;  /* 0x0000004504477223 */ /* 0x080fe200000100ff */
[----:B------:R-:W-:Y:S01]  /*4550*/  LOP3.LUT R7, R7, 0xff, RZ, 0xc0, !PT ;  /* 0x000000ff07077812 */ /* 0x000fe200078ec0ff */
[----:B------:R0:W-:Y:S01]  /*4560*/  I2F.F16 R4, R9 ;  /* 0x0000000900047306 */ /* 0x0001e20000200c00 */
[----:B------:R-:W-:Y:S01]  /*4570*/  IADD3 R6, R68, -0x80, RZ ;  /* 0xffffff8044067810 */ /* 0x000fe20007ffe0ff */
[----:B------:R-:W-:Y:S01]  /*4580*/  FFMA.FTZ R68, R3, R69, RZ ;  /* 0x0000004503447223 */ /* 0x000fe200000100ff */
[----:B------:R-:W-:Y:S01]  /*4590*/  IADD3 R7, R7, -0x80, RZ ;  /* 0xffffff8007077810 */ /* 0x000fe20007ffe0ff */
[----:B------:R-:W-:Y:S01]  /*45a0*/  FFMA.FTZ R60, R60, R70, R71 ;  /* 0x000000463c3c7223 */ /* 0x000fe20000010047 */
[----:B------:R-:W-:-:S02]  /*45b0*/  LEA.HI R42, R10, 0xffffff80, RZ, 0x8 ;  /* 0xffffff800a2a7811 */ /* 0x000fc400078f40ff */
[----:B0-----:R-:W-:Y:S02]  /*45c0*/  IADD3 R9, R2, -0x80, RZ ;  /* 0xffffff8002097810 */ /* 0x001fe40007ffe0ff */
[----:B------:R-:W0:Y:S01]  /*45d0*/  LDS.64 R2, [UR5+0x128] ;  /* 0x00012805ff027984 */ /* 0x000e220008000a00 */
[----:B------:R-:W-:Y:S01]  /*45e0*/  SHF.R.U32.HI R10, RZ, 0x10, R10 ;  /* 0x00000010ff0a7819 */ /* 0x000fe2000001160a */
[----:B------:R4:W-:Y:S01]  /*45f0*/  I2F.F16 R5, R7 ;  /* 0x0000000700057306 */ /* 0x0009e20000200c00 */
[----:B------:R-:W-:Y:S01]  /*4600*/  FFMA.FTZ R52, R52, R70, R75 ;  /* 0x0000004634347223 */ /* 0x000fe2000001004b */
[----:B------:R-:W-:Y:S01]  /*4610*/  FFMA.FTZ R59, R59, R72, R60 ;  /* 0x000000483b3b7223 */ /* 0x000fe2000001003c */
[----:B------:R-:W-:-:S05]  /*4620*/  LOP3.LUT R10, R10, 0xff, RZ, 0xc0, !PT ;  /* 0x000000ff0a0a7812 */ /* 0x000fca00078ec0ff */
[----:B------:R-:W5:Y:S01]  /*4630*/  I2F.F16 R65, R65 ;  /* 0x0000004100417306 */ /* 0x000f620000200c00 */
[----:B----4-:R-:W-:Y:S01]  /*4640*/  SHF.R.U32.HI R7, RZ, 0x10, R11 ;  /* 0x00000010ff077819 */ /* 0x010fe2000001160b */
[-C--:B------:R-:W-:Y:S01]  /*4650*/  FFMA.FTZ R55, R55, R72.reuse, R52 ;  /* 0x0000004837377223 */ /* 0x080fe20000010034 */
[----:B------:R-:W-:Y:S02]  /*4660*/  FFMA.FTZ R61, R58, R72, R61 ;  /* 0x000000483a3d7223 */ /* 0x000fe4000001003d */
[----:B------:R-:W-:-:S03]  /*4670*/  LOP3.LUT R7, R7, 0xff, RZ, 0xc0, !PT ;  /* 0x000000ff07077812 */ /* 0x000fc600078ec0ff */
[----:B------:R-:W4:Y:S01]  /*4680*/  I2F.F16 R51, R51 ;  /* 0x0000003300337306 */ /* 0x000f220000200c00 */
[----:B------:R-:W-:Y:S01]  /*4690*/  FFMA.FTZ R62, R62, R73, R59 ;  /* 0x000000493e3e7223 */ /* 0x000fe2000001003b */
[----:B------:R-:W-:Y:S01]  /*46a0*/  FFMA.FTZ R68, R53, R70, R68 ;  /* 0x0000004635447223 */ /* 0x000fe20000010044 */
[----:B------:R-:W-:Y:S01]  /*46b0*/  IADD3 R10, R10, -0x80, RZ ;  /* 0xffffff800a0a7810 */ /* 0x000fe20007ffe0ff */
[----:B-1----:R-:W-:-:S04]  /*46c0*/  HADD2.F32 R58, -RZ, R22.H0_H0 ;  /* 0x20000016ff3a7230 */ /* 0x002fc80000004100 */
[----:B------:R-:W1:Y:S01]  /*46d0*/  I2F.F16 R66, R66 ;  /* 0x0000004200427306 */ /* 0x000e620000200c00 */
[----:B------:R-:W-:Y:S01]  /*46e0*/  HADD2.F32 R59, -RZ, R22.H1_H1 ;  /* 0x30000016ff3b7230 */ /* 0x000fe20000004100 */
[----:B------:R-:W-:Y:S01]  /*46f0*/  IADD3 R22, R7, -0x80, RZ ;  /* 0xffffff8007167810 */ /* 0x000fe20007ffe0ff */
[----:B------:R-:W-:-:S05]  /*4700*/  FFMA.FTZ R54, R54, R73, R55 ;  /* 0x0000004936367223 */ /* 0x000fca0000010037 */
[----:B------:R-:W2:Y:S01]  /*4710*/  I2F.F16 R64, R64 ;  /* 0x0000004000407306 */ /* 0x000ea20000200c00 */
[----:B------:R-:W-:Y:S01]  /*4720*/  FFMA.FTZ R68, R57, R72, R68 ;  /* 0x0000004839447223 */ /* 0x000fe20000010044 */
[----:B------:R-:W-:-:S06]  /*4730*/  LEA.HI R57, R11, 0xffffff80, RZ, 0x8 ;  /* 0xffffff800b397811 */ /* 0x000fcc00078f40ff */
[----:B------:R-:W0:Y:S08]  /*4740*/  I2F.F16 R6, R6 ;  /* 0x0000000600067306 */ /* 0x000e300000200c00 */
[----:B------:R-:W0:Y:S01]  /*4750*/  I2F.F16 R53, R9 ;  /* 0x0000000900357306 */ /* 0x000e220000200c00 */
[----:B-----5:R-:W-:-:S07]  /*4760*/  HADD2.F32 R7, -RZ, R65.H0_H0 ;  /* 0x20000041ff077230 */ /* 0x020fce0000004100 */
[----:B------:R-:W5:Y:S01]  /*4770*/  I2F.F16 R67, R67 ;  /* 0x0000004300437306 */ /* 0x000f620000200c00 */
[----:B----4-:R-:W-:-:S07]  /*4780*/  HADD2.F32 R51, -RZ, R51.H0_H0 ;  /* 0x20000033ff337230 */ /* 0x010fce0000004100 */
[----:B------:R1:W4:Y:S01]  /*4790*/  I2F.F16 R52, R10 ;  /* 0x0000000a00347306 */ /* 0x0003220000200c00 */
[----:B------:R-:W-:-:S07]  /*47a0*/  HADD2.F32 R63, -RZ, R63.H0_H0 ;  /* 0x2000003fff3f7230 */ /* 0x000fce0000004100 */
[----:B------:R0:W4:Y:S01]  /*47b0*/  I2F.F16 R55, R22 ;  /* 0x0000001600377306 */ /* 0x0001220000200c00 */
[----:B-1----:R-:W-:Y:S02]  /*47c0*/  HADD2.F32 R10, -RZ, R66.H0_H0 ;  /* 0x20000042ff0a7230 */ /* 0x002fe40000004100 */
[-C--:B------:R-:W-:Y:S01]  /*47d0*/  FFMA.FTZ R69, R7, R58.reuse, R44 ;  /* 0x0000003a07457223 */ /* 0x080fe2000001002c */
[----:B------:R-:W-:Y:S01]  /*47e0*/  FFMA.FTZ R60, R51, R58, R46 ;  /* 0x0000003a333c7223 */ /* 0x000fe2000001002e */
[----:B--2---:R-:W-:-:S03]  /*47f0*/  HADD2.F32 R11, -RZ, R64.H0_H0 ;  /* 0x20000040ff0b7230 */ /* 0x004fc60000004100 */
[----:B------:R-:W-:Y:S01]  /*4800*/  I2F.F16 R41, R41 ;  /* 0x0000002900297306 */ /* 0x000fe20000200c00 */
[----:B0-----:R-:W-:Y:S02]  /*4810*/  HADD2.F32 R22, -RZ, R6.H0_H0 ;  /* 0x20000006ff167230 */ /* 0x001fe40000004100 */
[----:B------:R-:W-:Y:S01]  /*4820*/  FFMA.FTZ R65, R63, R58, R43 ;  /* 0x0000003a3f417223 */ /* 0x000fe2000001002b */
[----:B------:R-:W-:-:S04]  /*4830*/  HADD2.F32 R44, -RZ, R5.H0_H0 ;  /* 0x20000005ff2c7230 */ /* 0x000fc80000004100 */
[----:B------:R-:W0:Y:S01]  /*4840*/  I2F.F16 R42, R42 ;  /* 0x0000002a002a7306 */ /* 0x000e220000200c00 */
[----:B------:R-:W-:Y:S02]  /*4850*/  HADD2.F32 R46, -RZ, R53.H0_H0 ;  /* 0x20000035ff2e7230 */ /* 0x000fe40000004100 */
[-C--:B------:R-:W-:Y:S01]  /*4860*/  FFMA.FTZ R56, R56, R73.reuse, R61 ;  /* 0x0000004938387223 */ /* 0x080fe2000001003d */
[----:B------:R-:W-:-:S04]  /*4870*/  FFMA.FTZ R47, R47, R73, R68 ;  /* 0x000000492f2f7223 */ /* 0x000fc80000010044 */
[----:B------:R-:W1:Y:S01]  /*4880*/  I2F.F16 R40, R40 ;  /* 0x0000002800287306 */ /* 0x000e620000200c00 */
[----:B------:R-:W-:Y:S01]  /*4890*/  FFMA.FTZ R71, R10, R58, R45 ;  /* 0x0000003a0a477223 */ /* 0x000fe2000001002d */
[----:B------:R-:W-:-:S06]  /*48a0*/  HADD2.F32 R68, -RZ, R23.H0_H0 ;  /* 0x20000017ff447230 */ /* 0x000fcc0000004100 */
[----:B------:R-:W2:Y:S01]  /*48b0*/  I2F.F16 R57, R57 ;  /* 0x0000003900397306 */ /* 0x000ea20000200c00 */
[----:B------:R-:W-:Y:S02]  /*48c0*/  HADD2.F32 R61, -RZ, R23.H1_H1 ;  /* 0x30000017ff3d7230 */ /* 0x000fe40000004100 */
[-C--:B------:R-:W-:Y:S01]  /*48d0*/  FFMA.FTZ R60, R11, R59.reuse, R60 ;  /* 0x0000003b0b3c7223 */ /* 0x080fe2000001003c */
[----:B-----5:R-:W-:Y:S02]  /*48e0*/  HADD2.F32 R9, -RZ, R67.H0_H0 ;  /* 0x20000043ff097230 */ /* 0x020fe40000004100 */
[-C--:B------:R-:W-:Y:S01]  /*48f0*/  FFMA.FTZ R6, R44, R59.reuse, R69 ;  /* 0x0000003b2c067223 */ /* 0x080fe20000010045 */
[----:B------:R-:W-:Y:S02]  /*4900*/  HADD2.F32 R23, -RZ, R4.H0_H0 ;  /* 0x20000004ff177230 */ /* 0x000fe40000004100 */
[----:B------:R-:W-:Y:S01]  /*4910*/  FFMA.FTZ R4, R22, R59, R65 ;  /* 0x0000003b16047223 */ /* 0x000fe20000010041 */
[----:B----4-:R-:W-:-:S02]  /*4920*/  HADD2.F32 R43, -RZ, R52.H0_H0 ;  /* 0x20000034ff2b7230 */ /* 0x010fc40000004100 */
[----:B------:R-:W-:Y:S01]  /*4930*/  FFMA.FTZ R52, R46, R59, R71 ;  /* 0x0000003b2e347223 */ /* 0x000fe20000010047 */
[----:B------:R-:W-:Y:S02]  /*4940*/  HADD2.F32 R45, -RZ, R55.H0_H0 ;  /* 0x20000037ff2d7230 */ /* 0x000fe40000004100 */
[-C--:B------:R-:W-:Y:S01]  /*4950*/  FFMA.FTZ R5, R9, R68.reuse, R60 ;  /* 0x0000004409057223 */ /* 0x080fe2000001003c */
[-C--:B------:R-:W-:Y:S01]  /*4960*/  FFMA.FTZ R53, R23, R68.reuse, R4 ;  /* 0x0000004417357223 */ /* 0x080fe20000010004 */
[-C--:B------:R-:W-:Y:S01]  /*4970*/  FFMA.FTZ R55, R43, R68.reuse, R6 ;  /* 0x000000442b377223 */ /* 0x080fe20000010006 */
[----:B0-----:R-:W-:Y:S02]  /*4980*/  HADD2.F32 R42, -RZ, R42.H0_H0 ;  /* 0x2000002aff2a7230 */ /* 0x001fe40000004100 */
[----:B------:R-:W-:Y:S01]  /*4990*/  FFMA.FTZ R68, R45, R68, R52 ;  /* 0x000000442d447223 */ /* 0x000fe20000010034 */
[----:B------:R-:W-:Y:S02]  /*49a0*/  HADD2.F32 R52, -RZ, R41.H0_H0 ;  /* 0x20000029ff347230 */ /* 0x000fe40000004100 */
[----:B-1----:R-:W-:-:S02]  /*49b0*/  HADD2.F32 R40, -RZ, R40.H0_H0 ;  /* 0x20000028ff287230 */ /* 0x002fc40000004100 */
[----:B--2---:R-:W-:Y:S02]  /*49c0*/  HADD2.F32 R41, -RZ, R57.H0_H0 ;  /* 0x20000039ff297230 */ /* 0x004fe40000004100 */
[--C-:B------:R-:W-:Y:S02]  /*49d0*/  HADD2.F32 R57, -RZ, R2.reuse.H0_H0 ;  /* 0x20000002ff397230 */ /* 0x100fe40000004100 */
[-C--:B------:R-:W-:Y:S01]  /*49e0*/  FFMA.FTZ R6, R42, R61.reuse, R55 ;  /* 0x0000003d2a067223 */ /* 0x080fe20000010037 */
[----:B------:R-:W-:Y:S01]  /*49f0*/  FFMA.FTZ R4, R40, R61, R5 ;  /* 0x0000003d28047223 */ /* 0x000fe20000010005 */
[--C-:B------:R-:W-:Y:S02]  /*4a00*/  HADD2.F32 R58, -RZ, R3.reuse.H0_H0 ;  /* 0x20000003ff3a7230 */ /* 0x100fe40000004100 */
[----:B------:R-:W-:Y:S02]  /*4a10*/  HADD2.F32 R55, -RZ, R3.H1_H1 ;  /* 0x30000003ff377230 */ /* 0x000fe40000004100 */
[----:B------:R-:W-:Y:S01]  /*4a20*/  FFMA.FTZ R3, R63, R57, R50 ;  /* 0x000000393f037223 */ /* 0x000fe20000010032 */
[----:B------:R-:W-:-:S02]  /*4a30*/  HADD2.F32 R5, -RZ, R2.H1_H1 ;  /* 0x30000002ff057230 */ /* 0x000fc40000004100 */
[----:B------:R-:W-:-:S03]  /*4a40*/  FFMA.FTZ R59, R7, R57, R8 ;  /* 0x00000039073b7223 */ /* 0x000fc60000010008 */
[----:B------:R-:W-:Y:S02]  /*4a50*/  FFMA.FTZ R8, R22, R5, R3 ;  /* 0x0000000516087223 */ /* 0x000fe40000010003 */
[----:B------:R-:W0:Y:S01]  /*4a60*/  LDS.64 R2, [UR5+0x28] ;  /* 0x00002805ff027984 */ /* 0x000e220008000a00 */
[-C--:B------:R-:W-:Y:S01]  /*4a70*/  FFMA.FTZ R48, R51, R57.reuse, R48 ;  /* 0x0000003933307223 */ /* 0x080fe20000010030 */
[----:B------:R-:W-:-:S03]  /*4a80*/  FFMA.FTZ R49, R10, R57, R49 ;  /* 0x000000390a317223 */ /* 0x000fc60000010031 */
[-C--:B------:R-:W-:Y:S01]  /*4a90*/  FFMA.FTZ R48, R11, R5.reuse, R48 ;  /* 0x000000050b307223 */ /* 0x080fe20000010030 */
[-C--:B------:R-:W-:Y:S01]  /*4aa0*/  FFMA.FTZ R50, R44, R5.reuse, R59 ;  /* 0x000000052c327223 */ /* 0x080fe2000001003b */
[----:B------:R-:W-:Y:S01]  /*4ab0*/  FFMA.FTZ R60, R46, R5, R49 ;  /* 0x000000052e3c7223 */ /* 0x000fe20000010031 */
[----:B------:R-:W-:Y:S01]  /*4ac0*/  FMUL.FTZ R4, R27, R4 ;  /* 0x000000041b047220 */ /* 0x000fe20000410000 */
[-C--:B------:R-:W-:Y:S01]  /*4ad0*/  FFMA.FTZ R5, R9, R58.reuse, R48 ;  /* 0x0000003a09057223 */ /* 0x080fe20000010030 */
[----:B------:R-:W-:Y:S01]  /*4ae0*/  FFMA.FTZ R53, R52, R61, R53 ;  /* 0x0000003d34357223 */ /* 0x000fe20000010035 */
[-C--:B------:R-:W-:Y:S01]  /*4af0*/  FFMA.FTZ R49, R23, R58.reuse, R8 ;  /* 0x0000003a17317223 */ /* 0x080fe20000010008 */
[----:B------:R-:W-:Y:S01]  /*4b00*/  FFMA.FTZ R57, R43, R58, R50 ;  /* 0x0000003a2b397223 */ /* 0x000fe20000010032 */
[----:B------:R-:W-:Y:S01]  /*4b10*/  FFMA.FTZ R50, R40, R55, R5 ;  /* 0x0000003728327223 */ /* 0x000fe20000010005 */
[----:B------:R-:W-:Y:S02]  /*4b20*/  F2FP.F16.F32.PACK_AB R8, RZ, R4 ;  /* 0x00000004ff08723e */ /* 0x000fe400000000ff */
[----:B------:R-:W1:Y:S01]  /*4b30*/  LDS.64 R4, [UR5+0x1a8] ;  /* 0x0001a805ff047984 */ /* 0x000e620008000a00 */
[----:B------:R-:W-:Y:S01]  /*4b40*/  FMUL.FTZ R53, R26, R53 ;  /* 0x000000351a357220 */ /* 0x000fe20000410000 */
[----:B------:R-:W-:Y:S01]  /*4b50*/  FFMA.FTZ R49, R52, R55, R49 ;  /* 0x0000003734317223 */ /* 0x000fe20000010031 */
[----:B------:R-:W-:-:S03]  /*4b60*/  FFMA.FTZ R60, R45, R58, R60 ;  /* 0x0000003a2d3c7223 */ /* 0x000fc6000001003c */
[----:B------:R-:W-:Y:S01]  /*4b70*/  F2FP.F16.F32.PACK_AB R53, RZ, R53 ;  /* 0x00000035ff35723e */ /* 0x000fe200000000ff */
[----:B------:R-:W-:Y:S01]  /*4b80*/  FFMA.FTZ R58, R42, R55, R57 ;  /* 0x000000372a3a7223 */ /* 0x000fe20000010039 */
[----:B------:R-:W-:Y:S01]  /*4b90*/  FMUL.FTZ R50, R27, R50 ;  /* 0x000000321b327220 */ /* 0x000fe20000410000 */
[----:B------:R-:W-:Y:S01]  /*4ba0*/  FMUL.FTZ R49, R26, R49 ;  /* 0x000000311a317220 */ /* 0x000fe20000410000 */
[----:B------:R-:W-:Y:S01]  /*4bb0*/  PRMT R8, R8, 0x5410, R53 ;  /* 0x0000541008087816 */ /* 0x000fe20000000035 */
[----:B------:R-:W-:Y:S01]  /*4bc0*/  FFMA.FTZ R55, R41, R55, R60 ;  /* 0x0000003729377223 */ /* 0x000fe2000001003c */
[----:B------:R-:W-:Y:S01]  /*4bd0*/  FMUL.FTZ R58, R25, R58 ;  /* 0x0000003a193a7220 */ /* 0x000fe20000410000 */
[----:B------:R-:W-:Y:S02]  /*4be0*/  F2FP.F16.F32.PACK_AB R50, RZ, R50 ;  /* 0x00000032ff32723e */ /* 0x000fe400000000ff */
[----:B------:R-:W-:Y:S01]  /*4bf0*/  FMUL.FTZ R55, R24, R55 ;  /* 0x0000003718377220 */ /* 0x000fe20000410000 */
[----:B------:R-:W-:Y:S01]  /*4c00*/  F2FP.F16.F32.PACK_AB R49, RZ, R49 ;  /* 0x00000031ff31723e */ /* 0x000fe200000000ff */
[----:B------:R-:W-:Y:S01]  /*4c10*/  HFMA2.MMA R32, R8, 1, 1, R32 ;  /* 0x3c003c0008207835 */ /* 0x000fe20000000020 */
[----:B------:R-:W-:-:S02]  /*4c20*/  F2FP.F16.F32.PACK_AB R58, RZ, R58 ;  /* 0x0000003aff3a723e */ /* 0x000fc400000000ff */
[----:B------:R-:W-:Y:S01]  /*4c30*/  PRMT R50, R50, 0x5410, R49 ;  /* 0x0000541032327816 */ /* 0x000fe20000000031 */
[--C-:B0-----:R-:W-:Y:S02]  /*4c40*/  HADD2.F32 R8, -RZ, R2.reuse.H0_H0 ;  /* 0x20000002ff087230 */ /* 0x101fe40000004100 */
[----:B------:R-:W-:Y:S01]  /*4c50*/  HADD2.F32 R53, -RZ, R2.H1_H1 ;  /* 0x30000002ff357230 */ /* 0x000fe20000004100 */
[----:B------:R-:W-:Y:S02]  /*4c60*/  LOP3.LUT R2, R17, 0xff, RZ, 0xc0, !PT ;  /* 0x000000ff11027812 */ /* 0x000fe400078ec0ff */
[----:B------:R-:W-:Y:S02]  /*4c70*/  F2FP.F16.F32.PACK_AB R55, RZ, R55 ;  /* 0x00000037ff37723e */ /* 0x000fe400000000ff */
[----:B------:R-:W-:Y:S01]  /*4c80*/  IADD3 R57, R2, -0x80, RZ ;  /* 0xffffff8002397810 */ /* 0x000fe20007ffe0ff */
[----:B------:R-:W-:Y:S01]  /*4c90*/  FFMA.FTZ R2, R51, R8, R37 ;  /* 0x0000000833027223 */ /* 0x000fe20000010025 */
[----:B------:R-:W-:Y:S01]  /*4ca0*/  PRMT R58, R58, 0x5410, R55 ;  /* 0x000054103a3a7816 */ /* 0x000fe20000000037 */
[C---:B------:R-:W-:Y:S01]  /*4cb0*/  FFMA.FTZ R38, R8.reuse, R63, R38 ;  /* 0x0000003f08267223 */ /* 0x040fe20000010026 */
[----:B------:R-:W-:Y:S01]  /*4cc0*/  HFMA2.MMA R33, R50, 1, 1, R33 ;  /* 0x3c003c0032217835 */ /* 0x000fe20000000021 */
[----:B------:R-:W-:Y:S01]  /*4cd0*/  FFMA.FTZ R37, R8, R7, R39 ;  /* 0x0000000708257223 */ /* 0x000fe20000010027 */
[----:B------:R-:W-:-:S02]  /*4ce0*/  HADD2.F32 R50, -RZ, R3.H0_H0 ;  /* 0x20000003ff327230 */ /* 0x000fc40000004100 */
[----:B------:R-:W-:Y:S01]  /*4cf0*/  FFMA.FTZ R55, R8, R10, R36 ;  /* 0x0000000a08377223 */ /* 0x000fe20000010024 */
[----:B------:R-:W-:Y:S01]  /*4d00*/  FFMA.FTZ R2, R11, R53, R2 ;  /* 0x000000350b027223 */ /* 0x000fe20000010002 */
[C---:B------:R-:W-:Y:S01]  /*4d10*/  FFMA.FTZ R39, R53.reuse, R22, R38 ;  /* 0x0000001635277223 */ /* 0x040fe20000010026 */
[----:B------:R-:W-:Y:S02]  /*4d20*/  HADD2 R34, R58, R34 ;  /* 0x000000223a227230 */ /* 0x000fe40000000000 */
[C---:B------:R-:W-:Y:S01]  /*4d30*/  FFMA.FTZ R36, R53.reuse, R44, R37 ;  /* 0x0000002c35247223 */ /* 0x040fe20000010025 */
[----:B------:R-:W-:Y:S02]  /*4d40*/  HADD2.F32 R3, -RZ, R3.H1_H1 ;  /* 0x30000003ff037230 */ /* 0x000fe40000004100 */
[----:B------:R-:W-:Y:S01]  /*4d50*/  FFMA.FTZ R58, R53, R46, R55 ;  /* 0x0000002e353a7223 */ /* 0x000fe20000010037 */
[----:B------:R-:W-:Y:S01]  /*4d60*/  FFMA.FTZ R37, R9, R50, R2 ;  /* 0x0000003209257223 */ /* 0x000fe20000010002 */
[C---:B------:R-:W-:Y:S01]  /*4d70*/  FFMA.FTZ R38, R50.reuse, R23, R39 ;  /* 0x0000001732267223 */ /* 0x040fe20000010027 */
[C---:B------:R-:W-:Y:S01]  /*4d80*/  FFMA.FTZ R39, R50.reuse, R43, R36 ;  /* 0x0000002b32277223 */ /* 0x040fe20000010024 */
[----:B------:R-:W-:Y:S01]  /*4d90*/  FFMA.FTZ R58, R50, R45, R58 ;  /* 0x0000002d323a7223 */ /* 0x000fe2000001003a */
[----:B------:R-:W-:Y:S01]  /*4da0*/  FFMA.FTZ R2, R40, R3, R37 ;  /* 0x0000000328027223 */ /* 0x000fe20000010025 */
[----:B------:R-:W-:Y:S01]  /*4db0*/  LOP3.LUT R50, R16, 0xff, RZ, 0xc0, !PT ;  /* 0x000000ff10327812 */ /* 0x000fe200078ec0ff */
[C---:B------:R-:W-:Y:S01]  /*4dc0*/  FFMA.FTZ R37, R3.reuse, R52, R38 ;  /* 0x0000003403257223 */ /* 0x040fe20000010026 */
[C---:B------:R-:W-:Y:S01]  /*4dd0*/  FFMA.FTZ R38, R3.reuse, R42, R39 ;  /* 0x0000002a03267223 */ /* 0x040fe20000010027 */
[----:B------:R-:W-:Y:S01]  /*4de0*/  FFMA.FTZ R39, R3, R41, R58 ;  /* 0x0000002903277223 */ /* 0x000fe2000001003a */
[----:B-1----:R-:W-:-:S02]  /*4df0*/  HADD2.F32 R3, -RZ, R4.H0_H0 ;  /* 0x20000004ff037230 */ /* 0x002fc40000004100 */
[----:B------:R-:W-:Y:S01]  /*4e00*/  HADD2.F32 R53, -RZ, R4.H1_H1 ;  /* 0x30000004ff357230 */ /* 0x000fe20000004100 */
[----:B------:R-:W-:Y:S01]  /*4e10*/  IADD3 R4, R50, -0x80, RZ ;  /* 0xffffff8032047810 */ /* 0x000fe20007ffe0ff */
[--C-:B------:R-:W-:Y:S02]  /*4e20*/  HADD2.F32 R50, -RZ, R5.reuse.H0_H0 ;  /* 0x20000005ff327230 */ /* 0x100fe40000004100 */
[----:B------:R-:W-:Y:S01]  /*4e30*/  HADD2.F32 R55, -RZ, R5.H1_H1 ;  /* 0x30000005ff377230 */ /* 0x000fe20000004100 */
[----:B------:R-:W-:Y:S01]  /*4e40*/  SHF.R.U32.HI R5, RZ, 0x8, R16 ;  /* 0x00000008ff057819 */ /* 0x000fe20000011610 */
[-C--:B------:R-:W-:Y:S01]  /*4e50*/  FFMA.FTZ R62, R51, R3.reuse, R62 ;  /* 0x00000003333e7223 */ /* 0x080fe2000001003e */
[-C--:B------:R-:W-:Y:S01]  /*4e60*/  FFMA.FTZ R63, R63, R3.reuse, R54 ;  /* 0x000000033f3f7223 */ /* 0x080fe20000010036 */
[-C--:B------:R-:W-:Y:S01]  /*4e70*/  FFMA.FTZ R7, R7, R3.reuse, R56 ;  /* 0x0000000307077223 */ /* 0x080fe20000010038 */
[----:B------:R-:W-:Y:S01]  /*4e80*/  FFMA.FTZ R47, R10, R3, R47 ;  /* 0x000000030a2f7223 */ /* 0x000fe2000001002f */
[----:B------:R-:W-:-:S02]  /*4e90*/  LOP3.LUT R3, R5, 0xff, RZ, 0xc0, !PT ;  /* 0x000000ff05037812 */ /* 0x000fc400078ec0ff */
[----:B------:R-:W-:Y:S02]  /*4ea0*/  SHF.R.U32.HI R10, RZ, 0x8, R17 ;  /* 0x00000008ff0a7819 */ /* 0x000fe40000011611 */
[----:B------:R-:W-:Y:S01]  /*4eb0*/  IADD3 R3, R3, -0x80, RZ ;  /* 0xffffff8003037810 */ /* 0x000fe20007ffe0ff */
[-C--:B------:R-:W-:Y:S01]  /*4ec0*/  FFMA.FTZ R44, R44, R53.reuse, R7 ;  /* 0x000000352c2c7223 */ /* 0x080fe20000010007 */
[-C--:B------:R-:W-:Y:S01]  /*4ed0*/  FFMA.FTZ R62, R11, R53.reuse, R62 ;  /* 0x000000350b3e7223 */ /* 0x080fe2000001003e */
[----:B------:R-:W-:Y:S01]  /*4ee0*/  LOP3.LUT R10, R10, 0xff, RZ, 0xc0, !PT ;  /* 0x000000ff0a0a7812 */ /* 0x000fe200078ec0ff */
[----:B------:R0:W-:Y:S01]  /*4ef0*/  I2F.F16 R7, R3 ;  /* 0x0000000300077306 */ /* 0x0001e20000200c00 */
[----:B------:R-:W-:Y:S01]  /*4f00*/  FFMA.FTZ R46, R46, R53, R47 ;  /* 0x000000352e2e7223 */ /* 0x000fe2000001002f */
[----:B------:R-:W-:Y:S01]  /*4f10*/  FFMA.FTZ R9, R9, R50, R62 ;  /* 0x0000003209097223 */ /* 0x000fe2000001003e */
[----:B------:R-:W-:Y:S01]  /*4f20*/  IADD3 R10, R10, -0x80, RZ ;  /* 0xffffff800a0a7810 */ /* 0x000fe20007ffe0ff */
[----:B------:R-:W-:Y:S01]  /*4f30*/  FMUL.FTZ R2, R27, R2 ;  /* 0x000000021b027220 */ /* 0x000fe20000410000 */
[----:B0-----:R-:W-:Y:S01]  /*4f40*/  SHF.R.U32.HI R3, RZ, 0x8, R19 ;  /* 0x00000008ff037819 */ /* 0x001fe20000011613 */
[----:B------:R-:W-:-:S03]  /*4f50*/  FFMA.FTZ R46, R45, R50, R46 ;  /* 0x000000322d2e7223 */ /* 0x000fc6000001002e */
[----:B------:R-:W-:Y:S01]  /*4f60*/  LOP3.LUT R3, R3, 0xff, RZ, 0xc0, !PT ;  /* 0x000000ff03037812 */ /* 0x000fe200078ec0ff */
[----:B------:R0:W-:Y:S01]  /*4f70*/  I2F.F16 R45, R10 ;  /* 0x0000000a002d7306 */ /* 0x0001e20000200c00 */
[----:B------:R-:W-:Y:S01]  /*4f80*/  FFMA.FTZ R40, R40, R55, R9 ;  /* 0x0000003728287223 */ /* 0x000fe20000010009 */
[----:B------:R-:W-:Y:S01]  /*4f90*/  F2FP.F16.F32.PACK_AB R9, RZ, R2 ;  /* 0x00000002ff09723e */ /* 0x000fe200000000ff */
[----:B------:R-:W-:Y:S01]  /*4fa0*/  FFMA.FTZ R61, R41, R61, R68 ;  /* 0x0000003d293d7223 */ /* 0x000fe20000010044 */
[----:B0-----:R-:W-:Y:S02]  /*4fb0*/  IADD3 R10, R3, -0x80, RZ ;  /* 0xffffff80030a7810 */ /* 0x001fe40007ffe0ff */
[----:B------:R-:W0:Y:S01]  /*4fc0*/  LDS.64 R2, [UR5+0xb0] ;  /* 0x0000b005ff027984 */ /* 0x000e220008000a00 */
[----:B------:R-:W-:Y:S01]  /*4fd0*/  FMUL.FTZ R6, R25, R6 ;  /* 0x0000000619067220 */ /* 0x000fe20000410000 */
[----:B------:R-:W-:Y:S01]  /*4fe0*/  FMUL.FTZ R61, R24, R61 ;  /* 0x0000003d183d7220 */ /* 0x000fe20000410000 */
[----:B------:R-:W-:Y:S01]  /*4ff0*/  SHF.R.U32.HI R11, RZ, 0x8, R18 ;  /* 0x00000008ff0b7819 */ /* 0x000fe20000011612 */
[----:B------:R-:W-:Y:S01]  /*5000*/  FFMA.FTZ R43, R43, R50, R44 ;  /* 0x000000322b2b7223 */ /* 0x000fe2000001002c */
[----:B------:R-:W-:Y:S01]  /*5010*/  FFMA.FTZ R22, R22, R53, R63 ;  /* 0x0000003516167223 */ /* 0x000fe2000001003f */
[----:B------:R1:W-:Y:S01]  /*5020*/  I2F.F16 R44, R10 ;  /* 0x0000000a002c7306 */ /* 0x0003e20000200c00 */
[----:B------:R-:W-:-:S02]  /*5030*/  LOP3.LUT R11, R11, 0xff, RZ, 0xc0, !PT ;  /* 0x000000ff0b0b7812 */ /* 0x000fc400078ec0ff */
[----:B------:R-:W-:Y:S02]  /*5040*/  F2FP.F16.F32.PACK_AB R48, RZ, R6 ;  /* 0x00000006ff30723e */ /* 0x000fe400000000ff */
[----:B------:R-:W-:Y:S02]  /*5050*/  F2FP.F16.F32.PACK_AB R61, RZ, R61 ;  /* 0x0000003dff3d723e */ /* 0x000fe400000000ff */
[----:B-1----:R-:W-:Y:S01]  /*5060*/  SHF.R.U32.HI R10, RZ, 0x10, R19 ;  /* 0x00000010ff0a7819 */ /* 0x002fe20000011613 */
[----:B------:R-:W-:Y:S01]  /*5070*/  FFMA.FTZ R23, R23, R50, R22 ;  /* 0x0000003217177223 */ /* 0x000fe20000010016 */
[----:B------:R-:W-:Y:S02]  /*5080*/  IADD3 R11, R11, -0x80, RZ ;  /* 0xffffff800b0b7810 */ /* 0x000fe40007ffe0ff */
[----:B------:R-:W-:Y:S02]  /*5090*/  LOP3.LUT R10, R10, 0xff, RZ, 0xc0, !PT ;  /* 0x000000ff0a0a7812 */ /* 0x000fe400078ec0ff */
[----:B------:R-:W-:Y:S01]  /*50a0*/  PRMT R48, R48, 0x5410, R61 ;  /* 0x0000541030307816 */ /* 0x000fe2000000003d */
[----:B------:R-:W-:Y:S01]  /*50b0*/  FFMA.FTZ R23, R52, R55, R23 ;  /* 0x0000003734177223 */ /* 0x000fe20000010017 */
[----:B------:R-:W-:Y:S01]  /*50c0*/  LEA.HI R59, R17, 0xffffff80, RZ, 0x8 ;  /* 0xffffff80113b7811 */ /* 0x000fe200078f40ff */
[----:B------:R1:W-:Y:S01]  /*50d0*/  I2F.F16 R52, R11 ;  /* 0x0000000b00347306 */ /* 0x0003e20000200c00 */
[----:B------:R-:W-:Y:S01]  /*50e0*/  LEA.HI R6, R16, 0xffffff80, RZ, 0x8 ;  /* 0xffffff8010067811 */ /* 0x000fe200078f40ff */
[----:B------:R-:W-:Y:S01]  /*50f0*/  HADD2 R35, R48, R35 ;  /* 0x0000002330237230 */ /* 0x000fe20000000000 */
[----:B------:R-:W-:-:S02]  /*5100*/  SHF.R.U32.HI R16, RZ, 0x10, R16 ;  /* 0x00000010ff107819 */ /* 0x000fc40000011610 */
[----:B------:R-:W-:Y:S02]  /*5110*/  SHF.R.U32.HI R17, RZ, 0x10, R17 ;  /* 0x00000010ff117819 */ /* 0x000fe40000011611 */
[----:B------:R-:W-:Y:S01]  /*5120*/  IADD3 R22, R10, -0x80, RZ ;  /* 0xffffff800a167810 */ /* 0x000fe20007ffe0ff */
[----:B------:R2:W-:Y:S01]  /*5130*/  I2F.F16 R8, R57 ;  /* 0x0000003900087306 */ /* 0x0005e20000200c00 */
[----:B-1----:R-:W1:Y:S01]  /*5140*/  LDS.64 R10, [UR5+0x30] ;  /* 0x00003005ff0a7984 */ /* 0x002e620008000a00 */
[----:B------:R-:W-:Y:S02]  /*5150*/  LOP3.LUT R16, R16, 0xff, RZ, 0xc0, !PT ;  /* 0x000000ff10107812 */ /* 0x000fe400078ec0ff */
[----:B------:R-:W-:-:S04]  /*5160*/  LOP3.LUT R17, R17, 0xff, RZ, 0xc0, !PT ;  /* 0x000000ff11117812 */ /* 0x000fc800078ec0ff */
[----:B------:R4:W-:Y:S01]  /*5170*/  I2F.F16 R48, R59 ;  /* 0x0000003b00307306 */ /* 0x0009e20000200c00 */
[----:B--2---:R-:W-:Y:S01]  /*5180*/  LOP3.LUT R57, R18, 0xff, RZ, 0xc0, !PT ;  /* 0x000000ff12397812 */ /* 0x004fe200078ec0ff */
[----:B------:R-:W-:Y:S01]  /*5190*/  FMUL.FTZ R37, R26, R37 ;  /* 0x000000251a257220 */ /* 0x000fe20000410000 */
[----:B------:R-:W-:Y:S02]  /*51a0*/  LEA.HI R49, R18, 0xffffff80, RZ, 0x8 ;  /* 0xffffff8012317811 */ /* 0x000fe400078f40ff */
[----:B------:R-:W-:Y:S02]  /*51b0*/  IADD3 R57, R57, -0x80, RZ ;  /* 0xffffff8039397810 */ /* 0x000fe40007ffe0ff */
[----:B----4-:R-:W-:Y:S01]  /*51c0*/  LOP3.LUT R59, R19, 0xff, RZ, 0xc0, !PT ;  /* 0x000000ff133b7812 */ /* 0x010fe200078ec0ff */
[----:B------:R-:W2:Y:S01]  /*51d0*/  I2F.F16 R4, R4 ;  /* 0x0000000400047306 */ /* 0x000ea20000200c00 */
[----:B------:R-:W-:Y:S02]  /*51e0*/  SHF.R.U32.HI R18, RZ, 0x10, R18 ;  /* 0x00000010ff127819 */ /* 0x000fe40000011612 */
[----:B------:R-:W-:-:S02]  /*51f0*/  IADD3 R59, R59, -0x80, RZ ;  /* 0xffffff803b3b7810 */ /* 0x000fc40007ffe0ff */
[----:B------:R-:W-:Y:S02]  /*5200*/  IADD3 R16, R16, -0x80, RZ ;  /* 0xffffff8010107810 */ /* 0x000fe40007ffe0ff */
[----:B------:R-:W-:Y:S01]  /*5210*/  IADD3 R17, R17, -0x80, RZ ;  /* 0xffffff8011117810 */ /* 0x000fe20007ffe0ff */
[----:B------:R-:W4:Y:S01]  /*5220*/  I2F.F16 R5, R57 ;  /* 0x0000003900057306 */ /* 0x000f220000200c00 */
[----:B------:R-:W-:Y:S02]  /*5230*/  LOP3.LUT R18, R18, 0xff, RZ, 0xc0, !PT ;  /* 0x000000ff12127812 */ /* 0x000fe400078ec0ff */
[----:B------:R-:W-:Y:S01]  /*5240*/  F2FP.F16.F32.PACK_AB R37, RZ, R37 ;  /* 0x00000025ff25723e */ /* 0x000fe200000000ff */
[----:B------:R-:W-:Y:S01]  /*5250*/  FMUL.FTZ R40, R27, R40 ;  /* 0x000000281b287220 */ /* 0x000fe20000410000 */
[----:B------:R-:W-:-:S03]  /*5260*/  FMUL.FTZ R23, R26, R23 ;  /* 0x000000171a177220 */ /* 0x000fc60000410000 */
[----:B------:R-:W5:Y:S01]  /*5270*/  I2F.F16 R36, R59 ;  /* 0x0000003b00247306 */ /* 0x000f620000200c00 */
[----:B------:R-:W-:Y:S01]  /*5280*/  IADD3 R18, R18, -0x80, RZ ;  /* 0xffffff8012127810 */ /* 0x000fe20007ffe0ff */
[----:B------:R-:W-:Y:S01]  /*5290*/  FMUL.FTZ R38, R25, R38 ;  /* 0x0000002619267220 */ /* 0x000fe20000410000 */
[----:B------:R-:W-:Y:S01]  /*52a0*/  FMUL.FTZ R39, R24, R39 ;  /* 0x0000002718277220 */ /* 0x000fe20000410000 */
[----:B------:R-:W-:-:S04]  /*52b0*/  PRMT R9, R9, 0x5410, R37 ;  /* 0x0000541009097816 */ /* 0x000fc80000000025 */
[----:B------:R-:W3:Y:S01]  /*52c0*/  I2F.F16 R16, R16 ;  /* 0x0000001000107306 */ /* 0x000ee20000200c00 */
[----:B------:R-:W-:Y:S02]  /*52d0*/  F2FP.F16.F32.PACK_AB R40, RZ, R40 ;  /* 0x00000028ff28723e */ /* 0x000fe400000000ff */
[----:B------:R-:W-:-:S05]  /*52e0*/  F2FP.F16.F32.PACK_AB R23, RZ, R23 ;  /* 0x00000017ff17723e */ /* 0x000fca00000000ff */
[----:B------:R-:W1:Y:S01]  /*52f0*/  I2F.F16 R17, R17 ;  /* 0x0000001100117306 */ /* 0x000e620000200c00 */
[----:B------:R-:W-:Y:S01]  /*5300*/  LEA.HI R19, R19, 0xffffff80, RZ, 0x8 ;  /* 0xffffff8013137811 */ /* 0x000fe200078f40ff */
[----:B------:R-:W-:Y:S01]  /*5310*/  HFMA2.MMA R30, R9, 1, 1, R30 ;  /* 0x3c003c00091e7835 */ /* 0x000fe2000000001e */
[----:B------:R-:W-:Y:S02]  /*5320*/  F2FP.F16.F32.PACK_AB R38, RZ, R38 ;  /* 0x00000026ff26723e */ /* 0x000fe400000000ff */
[----:B------:R-:W-:Y:S01]  /*5330*/  F2FP.F16.F32.PACK_AB R39, RZ, R39 ;  /* 0x00000027ff27723e */ /* 0x000fe200000000ff */
[----:B0-----:R-:W-:Y:S02]  /*5340*/  HADD2.F32 R9, -RZ, R2.H0_H0 ;  /* 0x20000002ff097230 */ /* 0x001fe40000004100 */
[----:B------:R-:W0:Y:S01]  /*5350*/  I2F.F16 R18, R18 ;  /* 0x0000001200127306 */ /* 0x000e220000200c00 */
[----:B--2---:R-:W-:Y:S01]  /*5360*/  HADD2.F32 R4, -RZ, R4.H0_H0 ;  /* 0x20000004ff047230 */ /* 0x004fe20000004100 */
[----:B------:R-:W-:Y:S01]  /*5370*/  PRMT R40, R40, 0x5410, R23 ;  /* 0x0000541028287816 */ /* 0x000fe20000000017 */
[----:B------:R-:W-:Y:S01]  /*5380*/  HADD2.F32 R23, -RZ, R2.H1_H1 ;  /* 0x30000002ff177230 */ /* 0x000fe20000004100 */
[----:B------:R-:W-:-:S04]  /*5390*/  PRMT R38, R38, 0x5410, R39 ;  /* 0x0000541026267816 */ /* 0x000fc80000000027 */
[----:B------:R-:W2:Y:S01]  /*53a0*/  I2F.F16 R22, R22 ;  /* 0x0000001600167306 */ /* 0x000ea20000200c00 */
[--C-:B------:R-:W-:Y:S02]  /*53b0*/  HADD2.F32 R37, -RZ, R3.reuse.H0_H0 ;  /* 0x20000003ff257230 */ /* 0x100fe40000004100 */
[----:B------:R-:W-:Y:S02]  /*53c0*/  HADD2.F32 R39, -RZ, R3.H1_H1 ;  /* 0x30000003ff277230 */ /* 0x000fe40000004100 */
[----:B------:R-:W-:Y:S02]  /*53d0*/  HADD2.F32 R2, -RZ, R8.H0_H0 ;  /* 0x20000008ff027230 */ /* 0x000fe40000004100 */
[----:B----4-:R-:W-:Y:S01]  /*53e0*/  HADD2.F32 R5, -RZ, R5.H0_H0 ;  /* 0x20000005ff057230 */ /* 0x010fe20000004100 */
[----:B------:R-:W4:Y:S01]  /*53f0*/  I2F.F16 R6, R6 ;  /* 0x0000000600067306 */ /* 0x000f220000200c00 */
[----:B-----5:R-:W-:Y:S02]  /*5400*/  HADD2.F32 R3, -RZ, R36.H0_H0 ;  /* 0x20000024ff037230 */ /* 0x020fe40000004100 */
[----:B------:R-:W-:Y:S01]  /*5410*/  FFMA.FTZ R8, R4, R9, RZ ;  /* 0x0000000904087223 */ /* 0x000fe200000100ff */
[----:B------:R-:W-:-:S02]  /*5420*/  HADD2.F32 R53, -RZ, R7.H0_H0 ;  /* 0x20000007ff357230 */ /* 0x000fc40000004100 */
[----:B------:R-:W-:Y:S02]  /*5430*/  FFMA.FTZ R41, R41, R55, R46 ;  /* 0x0000003729297223 */ /* 0x000fe4000001002e */
[----:B------:R-:W5:Y:S01]  /*5440*/  I2F.F16 R49, R49 ;  /* 0x0000003100317306 */ /* 0x000f620000200c00 */
[----:B---3--:R-:W-:Y:S02]  /*5450*/  HADD2.F32 R51, -RZ, R16.H0_H0 ;  /* 0x20000010ff337230 */ /* 0x008fe40000004100 */
[----:B------:R-:W-:Y:S01]  /*5460*/  FFMA.FTZ R16, R2, R9, RZ ;  /* 0x0000000902107223 */ /* 0x000fe200000100ff */
[----:B-1----:R-:W-:-:S04]  /*5470*/  HADD2.F32 R46, -RZ, R17.H0_H0 ;  /* 0x20000011ff2e7230 */ /* 0x002fc80000004100 */
[----:B------:R-:W1:Y:S01]  /*5480*/  I2F.F16 R19, R19 ;  /* 0x0000001300137306 */ /* 0x000e620000200c00 */
[----:B------:R-:W-:Y:S02]  /*5490*/  HADD2.F32 R45, -RZ, R45.H0_H0 ;  /* 0x2000002dff2d7230 */ /* 0x000fe40000004100 */
[-C--:B------:R-:W-:Y:S01]  /*54a0*/  FFMA.FTZ R17, R5, R9.reuse, RZ ;  /* 0x0000000905117223 */ /* 0x080fe200000100ff */
[----:B------:R-:W-:Y:S02]  /*54b0*/  HADD2.F32 R52, -RZ, R52.H0_H0 ;  /* 0x20000034ff347230 */ /* 0x000fe40000004100 */
[----:B------:R-:W-:Y:S01]  /*54c0*/  FFMA.FTZ R9, R3, R9, RZ ;  /* 0x0000000903097223 */ /* 0x000fe200000100ff */
[----:B------:R-:W-:Y:S02]  /*54d0*/  HADD2.F32 R44, -RZ, R44.H0_H0 ;  /* 0x2000002cff2c7230 */ /* 0x000fe40000004100 */
[----:B------:R-:W-:Y:S01]  /*54e0*/  FFMA.FTZ R8, R53, R23, R8 ;  /* 0x0000001735087223 */ /* 0x000fe20000010008 */
[----:B------:R-:W-:Y:S01]  /*54f0*/  FFMA.FTZ R42, R42, R55, R43 ;  /* 0x000000372a2a7223 */ /* 0x000fe2000001002b */
[----:B0-----:R-:W-:-:S02]  /*5500*/  HADD2.F32 R50, -RZ, R18.H0_H0 ;  /* 0x20000012ff327230 */ /* 0x001fc40000004100 */
[-C--:B------:R-:W-:Y:S01]  /*5510*/  FFMA.FTZ R7, R45, R23.reuse, R16 ;  /* 0x000000172d077223 */ /* 0x080fe20000010010 */
[----:B--2---:R-:W-:Y:S02]  /*5520*/  HADD2.F32 R43, -RZ, R22.H0_H0 ;  /* 0x20000016ff2b7230 */ /* 0x004fe40000004100 */
[-C--:B------:R-:W-:Y:S01]  /*5530*/  FFMA.FTZ R17, R52, R23.reuse, R17 ;  /* 0x0000001734117223 */ /* 0x080fe20000010011 */
[----:B------:R-:W-:Y:S01]  /*5540*/  FFMA.FTZ R16, R44, R23, R9 ;  /* 0x000000172c107223 */ /* 0x000fe20000010009 */
[-C--:B------:R-:W-:Y:S02]  /*5550*/  FFMA.FTZ R18, R51, R37.reuse, R8 ;  /* 0x0000002533127223 */ /* 0x080fe40000010008 */
[----:B------:R-:W0:Y:S01]  /*5560*/  LDS.64 R8, [UR5+0x130] ;  /* 0x00013005ff087984 */ /* 0x000e220008000a00 */
[----:B------:R-:W-:Y:S02]  /*5570*/  HADD2 R31, R38, R31 ;  /* 0x0000001f261f7230 */ /* 0x000fe40000000000 */
[----:B------:R-:W-:Y:S01]  /*5580*/  FFMA.FTZ R36, R50, R37, R17 ;  /* 0x0000002532247223 */ /* 0x000fe20000010011 */
[----:B----4-:R-:W-:-:S02]  /*5590*/  HADD2.F32 R47, -RZ, R6.H0_H0 ;  /* 0x20000006ff2f7230 */ /* 0x010fc40000004100 */
[-C--:B------:R-:W-:Y:S01]  /*55a0*/  FFMA.FTZ R7, R46, R37.reuse, R7 ;  /* 0x000000252e077223 */ /* 0x080fe20000010007 */
[----:B------:R-:W-:Y:S02]  /*55b0*/  HADD2.F32 R48, -RZ, R48.H0_H0 ;  /* 0x20000030ff307230 */ /* 0x000fe40000004100 */
[----:B------:R-:W-:Y:S01]  /*55c0*/  FFMA.FTZ R17, R43, R37, R16 ;  /* 0x000000252b117223 */ /* 0x000fe20000010010 */
[----:B-----5:R-:W-:Y:S02]  /*55d0*/  HADD2.F32 R49, -RZ, R49.H0_H0 ;  /* 0x20000031ff317230 */ /* 0x020fe40000004100 */
[----:B-1----:R-:W-:Y:S02]  /*55e0*/  HADD2.F32 R38, -RZ, R19.H0_H0 ;  /* 0x20000013ff267230 */ /* 0x002fe40000004100 */
[--C-:B------:R-:W-:Y:S01]  /*55f0*/  HADD2.F32 R6, -RZ, R10.reuse.H0_H0 ;  /* 0x2000000aff067230 */ /* 0x100fe20000004100 */
[----:B------:R-:W-:Y:S01]  /*5600*/  HFMA2.MMA R28, R40, 1, 1, R28 ;  /* 0x3c003c00281c7835 */ /* 0x000fe2000000001c */
[-C--:B------:R-:W-:Y:S01]  /*5610*/  FFMA.FTZ R18, R47, R39.reuse, R18 ;  /* 0x000000272f127223 */ /* 0x080fe20000010012 */
[-C--:B------:R-:W-:Y:S01]  /*5620*/  FFMA.FTZ R16, R48, R39.reuse, R7 ;  /* 0x0000002730107223 */ /* 0x080fe20000010007 */
[-C--:B------:R-:W-:Y:S01]  /*5630*/  FFMA.FTZ R19, R49, R39.reuse, R36 ;  /* 0x0000002731137223 */ /* 0x080fe20000010024 */
[----:B------:R-:W-:Y:S01]  /*5640*/  FFMA.FTZ R17, R38, R39, R17 ;  /* 0x0000002726117223 */ /* 0x000fe20000010011 */
[----:B------:R-:W-:-:S02]  /*5650*/  HADD2.F32 R23, -RZ, R10.H1_H1 ;  /* 0x3000000aff177230 */ /* 0x000fc40000004100 */
[----:B------:R-:W-:Y:S01]  /*5660*/  FFMA.FTZ R36, R4, R6, RZ ;  /* 0x0000000604247223 */ /* 0x000fe200000100ff */
[C---:B------:R-:W-:Y:S01]  /*5670*/  FFMA.FTZ R40, R6.reuse, R2, RZ ;  /* 0x0000000206287223 */ /* 0x040fe200000100ff */
[C---:B------:R-:W-:Y:S01]  /*5680*/  FFMA.FTZ R39, R6.reuse, R5, RZ ;  /* 0x0000000506277223 */ /* 0x040fe200000100ff */
[----:B------:R-:W-:Y:S01]  /*5690*/  FFMA.FTZ R55, R6, R3, RZ ;  /* 0x0000000306377223 */ /* 0x000fe200000100ff */
[----:B------:R-:W-:Y:S01]  /*56a0*/  HADD2.F32 R37, -RZ, R11.H0_H0 ;  /* 0x2000000bff257230 */ /* 0x000fe20000004100 */
[----:B------:R-:W-:Y:S01]  /*56b0*/  LOP3.LUT R7, R12, 0xff, RZ, 0xc0, !PT ;  /* 0x000000ff0c077812 */ /* 0x000fe200078ec0ff */
[----:B------:R-:W-:Y:S01]  /*56c0*/  FFMA.FTZ R36, R53, R23, R36 ;  /* 0x0000001735247223 */ /* 0x000fe20000010024 */
[C---:B------:R-:W-:Y:S01]  /*56d0*/  FFMA.FTZ R40, R23.reuse, R45, R40 ;  /* 0x0000002d17287223 */ /* 0x040fe20000010028 */
[C---:B------:R-:W-:Y:S01]  /*56e0*/  FFMA.FTZ R39, R23.reuse, R52, R39 ;  /* 0x0000003417277223 */ /* 0x040fe20000010027 */
[----:B------:R-:W-:Y:S01]  /*56f0*/  FFMA.FTZ R6, R23, R44, R55 ;  /* 0x0000002c17067223 */ /* 0x000fe20000010037 */
[----:B------:R-:W-:Y:S01]  /*5700*/  FFMA.FTZ R36, R51, R37, R36 ;  /* 0x0000002533247223 */ /* 0x000fe20000010024 */
[C---:B------:R-:W-:Y:S01]  /*5710*/  FFMA.FTZ R40, R37.reuse, R46, R40 ;  /* 0x0000002e25287223 */ /* 0x040fe20000010028 */
[----:B------:R-:W-:Y:S01]  /*5720*/  FFMA.FTZ R56, R37, R50, R39 ;  /* 0x0000003225387223 */ /* 0x000fe20000010027 */
[----:B------:R-:W-:Y:S01]  /*5730*/  IADD3 R54, R7, -0x80, RZ ;  /* 0xffffff8007367810 */ /* 0x000fe20007ffe0ff */
[----:B------:R-:W-:-:S02]  /*5740*/  FFMA.FTZ R37, R37, R43, R6 ;  /* 0x0000002b25257223 */ /* 0x000fc40000010006 */
[----:B------:R-:W1:Y:S01]  /*5750*/  LDS.64 R6, [UR5+0x1b0] ;  /* 0x0001b005ff067984 */ /* 0x000e620008000a00 */
[----:B------:R-:W-:Y:S01]  /*5760*/  FMUL.FTZ R42, R25, R42 ;  /* 0x0000002a192a7220 */ /* 0x000fe20000410000 */
[----:B------:R-:W-:-:S04]  /*5770*/  FMUL.FTZ R41, R24, R41 ;  /* 0x0000002918297220 */ /* 0x000fc80000410000 */
[----:B------:R-:W-:Y:S02]  /*5780*/  F2FP.F16.F32.PACK_AB R42, RZ, R42 ;  /* 0x0000002aff2a723e */ /* 0x000fe400000000ff */
[----:B------:R-:W-:-:S04]  /*5790*/  F2FP.F16.F32.PACK_AB R41, RZ, R41 ;  /* 0x00000029ff29723e */ /* 0x000fc800000000ff */
[----:B------:R-:W-:Y:S01]  /*57a0*/  PRMT R42, R42, 0x5410, R41 ;  /* 0x000054102a2a7816 */ /* 0x000fe20000000029 */
[----:B------:R-:W-:Y:S01]  /*57b0*/  HADD2.F32 R41, -RZ, R11.H1_H1 ;  /* 0x3000000bff297230 */ /* 0x000fe20000004100 */
[----:B------:R-:W-:-:S03]  /*57c0*/  LOP3.LUT R23, R13, 0xff, RZ, 0xc0, !PT ;  /* 0x000000ff0d177812 */ /* 0x000fc600078ec0ff */
[----:B------:R-:W-:Y:S02]  /*57d0*/  HADD2 R29, R42, R29 ;  /* 0x0000001d2a1d7230 */ /* 0x000fe40000000000 */
[----:B------:R-:W-:Y:S01]  /*57e0*/  FFMA.FTZ R42, R47, R41, R36 ;  /* 0x000000292f2a7223 */ /* 0x000fe20000010024 */
[C---:B------:R-:W-:Y:S01]  /*57f0*/  FFMA.FTZ R40, R41.reuse, R48, R40 ;  /* 0x0000003029287223 */ /* 0x040fe20000010028 */
[C---:B------:R-:W-:Y:S01]  /*5800*/  FFMA.FTZ R39, R41.reuse, R49, R56 ;  /* 0x0000003129277223 */ /* 0x040fe20000010038 */
[----:B------:R-:W-:Y:S01]  /*5810*/  FFMA.FTZ R41, R41, R38, R37 ;  /* 0x0000002629297223 */ /* 0x000fe20000010025 */
[--C-:B0-----:R-:W-:Y:S01]  /*5820*/  HADD2.F32 R58, -RZ, R8.reuse.H0_H0 ;  /* 0x20000008ff3a7230 */ /* 0x101fe20000004100 */
[----:B------:R-:W-:Y:S01]  /*5830*/  LOP3.LUT R37, R15, 0xff, RZ, 0xc0, !PT ;  /* 0x000000ff0f257812 */ /* 0x000fe200078ec0ff */
[----:B------:R-:W-:Y:S01]  /*5840*/  HADD2.F32 R59, -RZ, R8.H1_H1 ;  /* 0x30000008ff3b7230 */ /* 0x000fe20000004100 */
[----:B------:R-:W-:Y:S02]  /*5850*/  IADD3 R23, R23, -0x80, RZ ;  /* 0xffffff8017177810 */ /* 0x000fe40007ffe0ff */
[----:B------:R-:W-:Y:S01]  /*5860*/  LOP3.LUT R36, R14, 0xff, RZ, 0xc0, !PT ;  /* 0x000000ff0e247812 */ /* 0x000fe200078ec0ff */
[-C--:B------:R-:W-:Y:S01]  /*5870*/  FFMA.FTZ R60, R4, R58.reuse, RZ ;  /* 0x0000003a043c7223 */ /* 0x080fe200000100ff */
[----:B------:R-:W-:Y:S01]  /*5880*/  SHF.R.U32.HI R8, RZ, 0x8, R12 ;  /* 0x00000008ff087819 */ /* 0x000fe2000001160c */
[-C--:B------:R-:W-:Y:S01]  /*5890*/  FFMA.FTZ R62, R2, R58.reuse, RZ ;  /* 0x0000003a023e7223 */ /* 0x080fe200000100ff */
[----:B------:R-:W-:Y:S01]  /*58a0*/  IADD3 R57, R37, -0x80, RZ ;  /* 0xffffff8025397810 */ /* 0x000fe20007ffe0ff */
[-C--:B------:R-:W-:Y:S01]  /*58b0*/  FFMA.FTZ R37, R5, R58.reuse, RZ ;  /* 0x0000003a05257223 */ /* 0x080fe200000100ff */
[----:B------:R-:W-:Y:S01]  /*58c0*/  FFMA.FTZ R63, R3, R58, RZ ;  /* 0x0000003a033f7223 */ /* 0x000fe200000100ff */
[----:B------:R-:W-:Y:S01]  /*58d0*/  LEA.HI R22, R12, 0xffffff80, RZ, 0x8 ;  /* 0xffffff800c167811 */ /* 0x000fe200078f40ff */
[----:B------:R0:W-:Y:S01]  /*58e0*/  I2F.F16 R55, R23 ;  /* 0x0000001700377306 */ /* 0x0001e20000200c00 */
[--C-:B------:R-:W-:Y:S01]  /*58f0*/  HADD2.F32 R61, -RZ, R9.reuse.H0_H0 ;  /* 0x20000009ff3d7230 */ /* 0x100fe20000004100 */
[----:B------:R-:W-:Y:S01]  /*5900*/  IADD3 R36, R36, -0x80, RZ ;  /* 0xffffff8024247810 */ /* 0x000fe20007ffe0ff */
[-C--:B------:R-:W-:Y:S01]  /*5910*/  FFMA.FTZ R60, R53, R59.reuse, R60 ;  /* 0x0000003b353c7223 */ /* 0x080fe2000001003c */
[----:B------:R-:W-:Y:S01]  /*5920*/  LOP3.LUT R8, R8, 0xff, RZ, 0xc0, !PT ;  /* 0x000000ff08087812 */ /* 0x000fe200078ec0ff */
[-C--:B------:R-:W-:Y:S01]  /*5930*/  FFMA.FTZ R37, R52, R59.reuse, R37 ;  /* 0x0000003b34257223 */ /* 0x080fe20000010025 */
[----:B------:R-:W-:Y:S01]  /*5940*/  SHF.R.U32.HI R12, RZ, 0x10, R12 ;  /* 0x00000010ff0c7819 */ /* 0x000fe2000001160c */
[-C--:B0-----:R-:W-:Y:S01]  /*5950*/  FFMA.FTZ R23, R45, R59.reuse, R62 ;  /* 0x0000003b2d177223 */ /* 0x081fe2000001003e */
[----:B------:R-:W-:Y:S01]  /*5960*/  FFMA.FTZ R62, R44, R59, R63 ;  /* 0x0000003b2c3e7223 */ /* 0x000fe2000001003f */
[----:B------:R-:W-:Y:S01]  /*5970*/  HADD2.F32 R9, -RZ, R9.H1_H1 ;  /* 0x30000009ff097230 */ /* 0x000fe20000004100 */
[----:B------:R0:W-:Y:S01]  /*5980*/  I2F.F16 R56, R36 ;  /* 0x0000002400387306 */ /* 0x0001e20000200c00 */
[----:B------:R-:W-:Y:S01]  /*5990*/  IADD3 R58, R8, -0x80, RZ ;  /* 0xffffff80083a7810 */ /* 0x000fe20007ffe0ff */
[-C--:B------:R-:W-:Y:S01]  /*59a0*/  FFMA.FTZ R60, R51, R61.reuse, R60 ;  /* 0x0000003d333c7223 */ /* 0x080fe2000001003c */
[-C--:B------:R-:W-:Y:S01]  /*59b0*/  FFMA.FTZ R23, R46, R61.reuse, R23 ;  /* 0x0000003d2e177223 */ /* 0x080fe20000010017 */
[----:B------:R-:W-:Y:S01]  /*59c0*/  LOP3.LUT R8, R12, 0xff, RZ, 0xc0, !PT ;  /* 0x000000ff0c087812 */ /* 0x000fe200078ec0ff */
[-C--:B0-----:R-:W-:Y:S01]  /*59d0*/  FFMA.FTZ R36, R50, R61.reuse, R37 ;  /* 0x0000003d32247223 */ /* 0x081fe20000010025 */
[----:B------:R-:W-:Y:S01]  /*59e0*/  FFMA.FTZ R61, R43, R61, R62 ;  /* 0x0000003d2b3d7223 */ /* 0x000fe2000001003e */
[-C--:B------:R-:W-:Y:S01]  /*59f0*/  FFMA.FTZ R37, R47, R9.reuse, R60 ;  /* 0x000000092f257223 */ /* 0x080fe2000001003c */
[-C--:B------:R-:W-:Y:S01]  /*5a00*/  FFMA.FTZ R23, R48, R9.reuse, R23 ;  /* 0x0000000930177223 */ /* 0x080fe20000010017 */
[-C--:B------:R-:W-:Y:S01]  /*5a10*/  FFMA.FTZ R12, R49, R9.reuse, R36 ;  /* 0x00000009310c7223 */ /* 0x080fe20000010024 */
[----:B------:R-:W-:Y:S01]  /*5a20*/  FFMA.FTZ R36, R38, R9, R61 ;  /* 0x0000000926247223 */ /* 0x000fe2000001003d */
[----:B------:R-:W-:Y:S01]  /*5a30*/  IADD3 R59, R8, -0x80, RZ ;  /* 0xffffff80083b7810 */ /* 0x000fe20007ffe0ff */
[--C-:B-1----:R-:W-:Y:S01]  /*5a40*/  HADD2.F32 R61, -RZ, R6.reuse.H0_H0 ;  /* 0x20000006ff3d7230 */ /* 0x102fe20000004100 */
[----:B------:R-:W0:Y:S01]  /*5a50*/  LDS.64 R8, [UR5+0x38] ;  /* 0x00003805ff087984 */ /* 0x000e220008000a00 */
[----:B------:R-:W-:-:S03]  /*5a60*/  HADD2.F32 R62, -RZ, R6.H1_H1 ;  /* 0x30000006ff3e7230 */ /* 0x000fc60000004100 */
[-C--:B------:R-:W-:Y:S01]  /*5a70*/  FFMA.FTZ R4, R4, R61.reuse, RZ ;  /* 0x0000003d04047223 */ /* 0x080fe200000100ff */
[-C--:B------:R-:W-:Y:S01]  /*5a80*/  FFMA.FTZ R64, R2, R61.reuse, RZ ;  /* 0x0000003d02407223 */ /* 0x080fe200000100ff */
[-C--:B------:R-:W-:Y:S01]  /*5a90*/  FFMA.FTZ R5, R5, R61.reuse, RZ ;  /* 0x0000003d05057223 */ /* 0x080fe200000100ff */
[--C-:B------:R-:W-:Y:S02]  /*5aa0*/  HADD2.F32 R63, -RZ, R7.reuse.H0_H0 ;  /* 0x20000007ff3f7230 */ /* 0x100fe40000004100 */
[----:B------:R-:W-:Y:S01]  /*5ab0*/  FFMA.FTZ R3, R3, R61, RZ ;  /* 0x0000003d03037223 */ /* 0x000fe200000100ff */
[----:B------:R-:W-:Y:S01]  /*5ac0*/  SHF.R.U32.HI R60, RZ, 0x8, R13 ;  /* 0x00000008ff3c7819 */ /* 0x000fe2000001160d */
[-C--:B------:R-:W-:Y:S01]  /*5ad0*/  FFMA.FTZ R2, R53, R62.reuse, R4 ;  /* 0x0000003e35027223 */ /* 0x080fe20000010004 */
[-C--:B------:R-:W-:Y:S01]  /*5ae0*/  FFMA.FTZ R45, R45, R62.reuse, R64 ;  /* 0x0000003e2d2d7223 */ /* 0x080fe20000010040 */
[-C--:B------:R-:W-:Y:S01]  /*5af0*/  FFMA.FTZ R5, R52, R62.reuse, R5 ;  /* 0x0000003e34057223 */ /* 0x080fe20000010005 */
[----:B------:R-:W-:Y:S01]  /*5b00*/  FFMA.FTZ R62, R44, R62, R3 ;  /* 0x0000003e2c3e7223 */ /* 0x000fe20000010003 */
[----:B------:R-:W-:Y:S01]  /*5b10*/  LOP3.LUT R60, R60, 0xff, RZ, 0xc0, !PT ;  /* 0x000000ff3c3c7812 */ /* 0x000fe200078ec0ff */
[-C--:B------:R-:W-:Y:S01]  /*5b20*/  FFMA.FTZ R44, R51, R63.reuse, R2 ;  /* 0x0000003f332c7223 */ /* 0x080fe20000010002 */
[----:B------:R-:W-:Y:S01]  /*5b30*/  SHF.R.U32.HI R2, RZ, 0x8, R15 ;  /* 0x00000008ff027819 */ /* 0x000fe2000001160f */
[----:B------:R-:W-:Y:S01]  /*5b40*/  FFMA.FTZ R3, R46, R63, R45 ;  /* 0x0000003f2e037223 */ /* 0x000fe2000001002d */
[----:B------:R-:W-:Y:S01]  /*5b50*/  IADD3 R6, R60, -0x80, RZ ;  /* 0xffffff803c067810 */ /* 0x000fe20007ffe0ff */
[----:B------:R-:W-:Y:S01]  /*5b60*/  HADD2.F32 R60, -RZ, R7.H1_H1 ;  /* 0x30000007ff3c7230 */ /* 0x000fe20000004100 */
[----:B------:R-:W-:-:S02]  /*5b70*/  LOP3.LUT R2, R2, 0xff, RZ, 0xc0, !PT ;  /* 0x000000ff02027812 */ /* 0x000fc400078ec0ff */
[----:B------:R-:W-:Y:S02]  /*5b80*/  LEA.HI R10, R13, 0xffffff80, RZ, 0x8 ;  /* 0xffffff800d0a7811 */ /* 0x000fe400078f40ff */
[----:B------:R-:W-:Y:S01]  /*5b90*/  SHF.R.U32.HI R13, RZ, 0x10, R13 ;  /* 0x00000010ff0d7819 */ /* 0x000fe2000001160d */
[----:B------:R-:W-:Y:S01]  /*5ba0*/  FFMA.FTZ R50, R50, R63, R5 ;  /* 0x0000003f32327223 */ /* 0x000fe20000010005 */
[----:B------:R-:W-:Y:S01]  /*5bb0*/  FFMA.FTZ R48, R48, R60, R3 ;  /* 0x0000003c30307223 */ /* 0x000fe20000010003 */
[----:B------:R-:W-:Y:S02]  /*5bc0*/  IADD3 R5, R2, -0x80, RZ ;  /* 0xffffff8002057810 */ /* 0x000fe40007ffe0ff */
[----:B------:R-:W-:Y:S01]  /*5bd0*/  LOP3.LUT R13, R13, 0xff, RZ, 0xc0, !PT ;  /* 0x000000ff0d0d7812 */ /* 0x000fe200078ec0ff */
[----:B------:R-:W1:Y:S01]  /*5be0*/  LDS.64 R2, [UR5+0xb8] ;  /* 0x0000b805ff027984 */ /* 0x000e620008000a00 */
[----:B------:R-:W-:Y:S02]  /*5bf0*/  SHF.R.U32.HI R7, RZ, 0x8, R14 ;  /* 0x00000008ff077819 */ /* 0x000fe4000001160e */
[----:B------:R-:W-:Y:S01]  /*5c00*/  IADD3 R13, R13, -0x80, RZ ;  /* 0xffffff800d0d7810 */ /* 0x000fe20007ffe0ff */
[----:B------:R-:W2:Y:S01]  /*5c10*/  I2F.F16 R57, R57 ;  /* 0x0000003900397306 */ /* 0x000ea20000200c00 */
[----:B------:R-:W-:-:S02]  /*5c20*/  LEA.HI R11, R14, 0xffffff80, RZ, 0x8 ;  /* 0xffffff800e0b7811 */ /* 0x000fc400078f40ff */
[----:B------:R-:W-:Y:S02]  /*5c30*/  LOP3.LUT R7, R7, 0xff, RZ, 0xc0, !PT ;  /* 0x000000ff07077812 */ /* 0x000fe400078ec0ff */
[----:B------:R-:W-:-:S03]  /*5c40*/  SHF.R.U32.HI R14, RZ, 0x10, R14 ;  /* 0x00000010ff0e7819 */ /* 0x000fc6000001160e */
[----:B------:R3:W-:Y:S01]  /*5c50*/  I2F.F16 R4, R13 ;  /* 0x0000000d00047306 */ /* 0x0007e20000200c00 */
[----:B------:R-:W-:Y:S01]  /*5c60*/  IADD3 R7, R7, -0x80, RZ ;  /* 0xffffff8007077810 */ /* 0x000fe20007ffe0ff */
[----:B------:R-:W-:Y:S01]  /*5c70*/  FFMA.FTZ R47, R47, R60, R44 ;  /* 0x0000003c2f2f7223 */ /* 0x000fe2000001002c */
[----:B------:R-:W-:-:S05]  /*5c80*/  LOP3.LUT R14, R14, 0xff, RZ, 0xc0, !PT ;  /* 0x000000ff0e0e7812 */ /* 0x000fca00078ec0ff */
[----:B------:R-:W4:Y:S01]  /*5c90*/  I2F.F16 R54, R54 ;  /* 0x0000003600367306 */ /* 0x000f220000200c00 */
[----:B---3--:R-:W-:Y:S01]  /*5ca0*/  SHF.R.U32.HI R13, RZ, 0x10, R15 ;  /* 0x00000010ff0d7819 */ /* 0x008fe2000001160f */
[----:B0-----:R-:W-:-:S03]  /*5cb0*/  HADD2.F32 R44, -RZ, R8.H0_H0 ;  /* 0x20000008ff2c7230 */ /* 0x001fc60000004100 */
[----:B------:R-:W-:Y:S01]  /*5cc0*/  LOP3.LUT R13, R13, 0xff, RZ, 0xc0, !PT ;  /* 0x000000ff0d0d7812 */ /* 0x000fe200078ec0ff */
[----:B------:R-:W-:Y:S02]  /*5cd0*/  HADD2.F32 R52, -RZ, R8.H1_H1 ;  /* 0x30000008ff347230 */ /* 0x000fe40000004100 */
[----:B------:R-:W0:Y:S01]  /*5ce0*/  I2F.F16 R58, R58 ;  /* 0x0000003a003a7306 */ /* 0x000e220000200c00 */
[----:B------:R-:W-:Y:S01]  /*5cf0*/  IADD3 R8, R13, -0x80, RZ ;  /* 0xffffff800d087810 */ /* 0x000fe20007ffe0ff */
[----:B------:R-:W-:Y:S01]  /*5d00*/  FFMA.FTZ R43, R43, R63, R62 ;  /* 0x0000003f2b2b7223 */ /* 0x000fe2000001003e */
[----:B------:R-:W-:-:S05]  /*5d10*/  IADD3 R14, R14, -0x80, RZ ;  /* 0xffffff800e0e7810 */ /* 0x000fca0007ffe0ff */
[----:B------:R-:W3:Y:S01]  /*5d20*/  I2F.F16 R6, R6 ;  /* 0x0000000600067306 */ /* 0x000ee20000200c00 */
[----:B------:R-:W-:Y:S01]  /*5d30*/  FFMA.FTZ R38, R38, R60, R43 ;  /* 0x0000003c26267223 */ /* 0x000fe2000001002b */
[----:B------:R-:W-:-:S06]  /*5d40*/  LEA.HI R51, R15, 0xffffff80, RZ, 0x8 ;  /* 0xffffff800f337811 */ /* 0x000fcc00078f40ff */
[----:B------:R-:W5:Y:S01]  /*5d50*/  I2F.F16 R59, R59 ;  /* 0x0000003b003b7306 */ /* 0x000f620000200c00 */
[----:B--2---:R-:W-:-:S07]  /*5d60*/  HADD2.F32 R43, -RZ, R57.H0_H0 ;  /* 0x20000039ff2b7230 */ /* 0x004fce0000004100 */
[----:B------:R-:W2:Y:S01]  /*5d70*/  I2F.F16 R5, R5 ;  /* 0x0000000500057306 */ /* 0x000ea20000200c00 */
[----:B----4-:R-:W-:-:S07]  /*5d80*/  HADD2.F32 R13, -RZ, R54.H0_H0 ;  /* 0x20000036ff0d7230 */ /* 0x010fce0000004100 */
[----:B------:R-:W4:Y:S01]  /*5d90*/  I2F.F16 R7, R7 ;  /* 0x0000000700077306 */ /* 0x000f220000200c00 */
[----:B------:R-:W-:Y:S02]  /*5da0*/  HADD2.F32 R15, -RZ, R55.H0_H0 ;  /* 0x20000037ff0f7230 */ /* 0x000fe40000004100 */
[----:B------:R-:W-:-:S05]  /*5db0*/  HADD2.F32 R53, -RZ, R9.H0_H0 ;  /* 0x20000009ff357230 */ /* 0x000fca0000004100 */
[----:B------:R-:W1:Y:S01]  /*5dc0*/  I2F.F16 R22, R22 ;  /* 0x0000001600167306 */ /* 0x000e620000200c00 */
[----:B------:R-:W-:-:S07]  /*5dd0*/  HADD2.F32 R55, -RZ, R9.H1_H1 ;  /* 0x30000009ff377230 */ /* 0x000fce0000004100 */
[----:B------:R0:W1:Y:S01]  /*5de0*/  I2F.F16 R45, R14 ;  /* 0x0000000e002d7306 */ /* 0x0000620000200c00 */
[----:B------:R-:W-:-:S07]  /*5df0*/  FFMA.FTZ R63, R44, R43, R41 ;  /* 0x0000002b2c3f7223 */ /* 0x000fce0000010029 */
[----:B------:R-:W-:Y:S01]  /*5e00*/  I2F.F16 R10, R10 ;  /* 0x0000000a000a7306 */ /* 0x000fe20000200c00 */
[----:B0-----:R-:W-:-:S07]  /*5e10*/  HADD2.F32 R14, -RZ, R56.H0_H0 ;  /* 0x20000038ff0e7230 */ /* 0x001fce0000004100 */
[----:B------:R-:W0:Y:S01]  /*5e20*/  I2F.F16 R8, R8 ;  /* 0x0000000800087306 */ /* 0x000e220000200c00 */
[----:B------:R-:W-:Y:S01]  /*5e30*/  FFMA.FTZ R61, R44, R14, R39 ;  /* 0x0000000e2c3d7223 */ /* 0x000fe20000010027 */
[----:B------:R-:W-:Y:S02]  /*5e40*/  HADD2.F32 R39, -RZ, R58.H0_H0 ;  /* 0x2000003aff277230 */ /* 0x000fe40000004100 */
[----:B------:R-:W-:Y:S01]  /*5e50*/  FFMA.FTZ R54, R13, R44, R42 ;  /* 0x0000002c0d367223 */ /* 0x000fe2000001002a */
[----:B---3--:R-:W-:-:S03]  /*5e60*/  HADD2.F32 R41, -RZ, R6.H0_H0 ;  /* 0x20000006ff297230 */ /* 0x008fc60000004100 */
[----:B------:R-:W3:Y:S01]  /*5e70*/  I2F.F16 R11, R11 ;  /* 0x0000000b000b7306 */ /* 0x000ee20000200c00 */
[----:B------:R-:W-:Y:S01]  /*5e80*/  FFMA.FTZ R57, R44, R15, R40 ;  /* 0x0000000f2c397223 */ /* 0x000fe20000010028 */
[----:B-----5:R-:W-:-:S06]  /*5e90*/  HADD2.F32 R40, -RZ, R59.H0_H0 ;  /* 0x2000003bff287230 */ /* 0x020fcc0000004100 */
[----:B------:R5:W3:Y:S01]  /*5ea0*/  I2F.F16 R9, R51 ;  /* 0x0000003300097306 */ /* 0x000ae20000200c00 */
[----:B--2---:R-:W-:Y:S02]  /*5eb0*/  HADD2.F32 R46, -RZ, R5.H0_H0 ;  /* 0x20000005ff2e7230 */ /* 0x004fe40000004100 */
[----:B------:R-:W-:Y:S01]  /*5ec0*/  FFMA.FTZ R5, R39, R52, R54 ;  /* 0x0000003427057223 */ /* 0x000fe20000010036 */
[----:B------:R-:W-:Y:S02]  /*5ed0*/  HADD2.F32 R42, -RZ, R4.H0_H0 ;  /* 0x20000004ff2a7230 */ /* 0x000fe40000004100 */
[----:B------:R-:W-:Y:S01]  /*5ee0*/  FFMA.FTZ R4, R52, R41, R57 ;  /* 0x0000002934047223 */ /* 0x000fe20000010039 */
[----:B----4-:R-:W-:Y:S02]  /*5ef0*/  HADD2.F32 R44, -RZ, R7.H0_H0 ;  /* 0x20000007ff2c7230 */ /* 0x010fe40000004100 */
[----:B------:R-:W-:Y:S01]  /*5f00*/  FFMA.FTZ R49, R49, R60, R50 ;  /* 0x0000003c31317223 */ /* 0x000fe20000010032 */
[----:B-1----:R-:W-:-:S02]  /*5f10*/  HADD2.F32 R22, -RZ, R22.H0_H0 ;  /* 0x20000016ff167230 */ /* 0x002fc40000004100 */
[----:B------:R-:W-:Y:S01]  /*5f20*/  FFMA.FTZ R5, R40, R53, R5 ;  /* 0x0000003528057223 */ /* 0x000fe20000010005 */
[----:B------:R-:W-:Y:S02]  /*5f30*/  HADD2.F32 R45, -RZ, R45.H0_H0 ;  /* 0x2000002dff2d7230 */ /* 0x000fe40000004100 */
[C---:B------:R-:W-:Y:S01]  /*5f40*/  FFMA.FTZ R63, R52.reuse, R46, R63 ;  /* 0x0000002e343f7223 */ /* 0x040fe2000001003f */
[----:B0-----:R-:W-:Y:S02]  /*5f50*/  HADD2.F32 R50, -RZ, R8.H0_H0 ;  /* 0x20000008ff327230 */ /* 0x001fe40000004100 */
[----:B------:R-:W-:Y:S01]  /*5f60*/  FFMA.FTZ R8, R52, R44, R61 ;  /* 0x0000002c34087223 */ /* 0x000fe2000001003d */
[----:B-----5:R-:W-:Y:S02]  /*5f70*/  HADD2.F32 R51, -RZ, R10.H0_H0 ;  /* 0x2000000aff337230 */ /* 0x020fe40000004100 */
[----:B------:R-:W-:Y:S01]  /*5f80*/  FFMA.FTZ R6, R53, R42, R4 ;  /* 0x0000002a35067223 */ /* 0x000fe20000010004 */
[----:B------:R-:W-:-:S02]  /*5f90*/  HADD2.F32 R52, -RZ, R2.H0_H0 ;  /* 0x20000002ff347230 */ /* 0x000fc40000004100 */
[----:B------:R-:W-:Y:S01]  /*5fa0*/  FFMA.FTZ R4, R22, R55, R5 ;  /* 0x0000003716047223 */ /* 0x000fe20000010005 */
[----:B---3--:R-:W-:Y:S02]  /*5fb0*/  HADD2.F32 R11, -RZ, R11.H0_H0 ;  /* 0x2000000bff0b7230 */ /* 0x008fe40000004100 */
[C---:B------:R-:W-:Y:S01]  /*5fc0*/  FFMA.FTZ R8, R53.reuse, R45, R8 ;  /* 0x0000002d35087223 */ /* 0x040fe20000010008 */
[----:B------:R-:W-:Y:S02]  /*5fd0*/  HADD2.F32 R10, -RZ, R9.H0_H0 ;  /* 0x20000009ff0a7230 */ /* 0x000fe40000004100 */
[----:B------:R-:W-:Y:S01]  /*5fe0*/  FFMA.FTZ R63, R53, R50, R63 ;  /* 0x00000032353f7223 */ /* 0x000fe2000001003f */
[----:B------:R-:W-:Y:S01]  /*5ff0*/  FFMA.FTZ R5, R55, R51, R6 ;  /* 0x0000003337057223 */ /* 0x000fe20000010006 */
[----:B------:R-:W-:Y:S02]  /*6000*/  HADD2.F32 R6, -RZ, R2.H1_H1 ;  /* 0x30000002ff067230 */ /* 0x000fe40000004100 */
[----:B------:R-:W-:Y:S01]  /*6010*/  FFMA.FTZ R18, R13, R52, R18 ;  /* 0x000000340d127223 */ /* 0x000fe20000010012 */
[----:B------:R-:W-:-:S02]  /*6020*/  HADD2.F32 R9, -RZ, R3.H0_H0 ;  /* 0x20000003ff097230 */ /* 0x000fc40000004100 */
[----:B------:R-:W-:Y:S01]  /*6030*/  FFMA.FTZ R16, R15, R52, R16 ;  /* 0x000000340f107223 */ /* 0x000fe20000010010 */
[----:B------:R-:W-:Y:S02]  /*6040*/  HADD2.F32 R53, -RZ, R3.H1_H1 ;  /* 0x30000003ff357230 */ /* 0x000fe40000004100 */
[----:B------:R-:W0:Y:S01]  /*6050*/  LDS.64 R2, [UR5+0x138] ;  /* 0x00013805ff027984 */ /* 0x000e220008000a00 */
[C---:B------:R-:W-:Y:S01]  /*6060*/  FFMA.FTZ R8, R55.reuse, R11, R8 ;  /* 0x0000000b37087223 */ /* 0x040fe20000010008 */
[----:B------:R-:W-:Y:S01]  /*6070*/  FFMA.FTZ R63, R55, R10, R63 ;  /* 0x0000000a373f7223 */ /* 0x000fe2000001003f */
        /* <DEDUP_REMOVED lines=14> */
[----:B------:R-:W-:-:S02]  /*6160*/  F2FP.F16.F32.PACK_AB R6, RZ, R4 ;  /* 0x00000004ff06723e */ /* 0x000fc400000000ff */
[----:B------:R-:W-:Y:S02]  /*6170*/  F2FP.F16.F32.PACK_AB R7, RZ, R5 ;  /* 0x00000005ff07723e */ /* 0x000fe400000000ff */
[----:B------:R-:W1:Y:S01]  /*6180*/  LDS.64 R4, [UR5+0x1b8] ;  /* 0x0001b805ff047984 */ /* 0x000e620008000a00 */
[----:B------:R-:W-:Y:S01]  /*6190*/  FMUL.FTZ R16, R27, R16 ;  /* 0x000000101b107220 */ /* 0x000fe20000410000 */
[----:B------:R-:W-:Y:S01]  /*61a0*/  FMUL.FTZ R9, R26, R9 ;  /* 0x000000091a097220 */ /* 0x000fe20000410000 */
[-C--:B------:R-:W-:Y:S01]  /*61b0*/  FFMA.FTZ R18, R11, R53.reuse, R18 ;  /* 0x000000350b127223 */ /* 0x080fe20000010012 */
[----:B------:R-:W-:Y:S02]  /*61c0*/  FFMA.FTZ R55, R10, R53, R55 ;  /* 0x000000350a377223 */ /* 0x000fe40000010037 */
[----:B------:R-:W-:Y:S01]  /*61d0*/  F2FP.F16.F32.PACK_AB R16, RZ, R16 ;  /* 0x00000010ff10723e */ /* 0x000fe200000000ff */
[----:B------:R-:W-:Y:S01]  /*61e0*/  FMUL.FTZ R18, R25, R18 ;  /* 0x0000001219127220 */ /* 0x000fe20000410000 */
[----:B------:R-:W-:Y:S01]  /*61f0*/  FMUL.FTZ R55, R24, R55 ;  /* 0x0000003718377220 */ /* 0x000fe20000410000 */
[----:B------:R-:W-:-:S03]  /*6200*/  F2FP.F16.F32.PACK_AB R9, RZ, R9 ;  /* 0x00000009ff09723e */ /* 0x000fc600000000ff */
[----:B------:R-:W-:Y:S02]  /*6210*/  F2FP.F16.F32.PACK_AB R18, RZ, R18 ;  /* 0x00000012ff12723e */ /* 0x000fe400000000ff */
[----:B------:R-:W-:Y:S02]  /*6220*/  PRMT R16, R16, 0x5410, R9 ;  /* 0x0000541010107816 */ /* 0x000fe40000000009 */
[----:B------:R-:W-:Y:S01]  /*6230*/  F2FP.F16.F32.PACK_AB R55, RZ, R55 ;  /* 0x00000037ff37723e */ /* 0x000fe200000000ff */
[----:B------:R-:W-:Y:S01]  /*6240*/  FMUL.FTZ R8, R25, R8 ;  /* 0x0000000819087220 */ /* 0x000fe20000410000 */
[----:B------:R-:W-:Y:S01]  /*6250*/  FMUL.FTZ R63, R24, R63 ;  /* 0x0000003f183f7220 */ /* 0x000fe20000410000 */
[----:B------:R-:W-:Y:S01]  /*6260*/  PRMT R6, R6, 0x5410, R7 ;  /* 0x0000541006067816 */ /* 0x000fe20000000007 */
[----:B------:R-:W-:Y:S01]  /*6270*/  HFMA2.MMA R7, R16, 1, 1, R32 ;  /* 0x3c003c0010077835 */ /* 0x000fe20000000020 */
[----:B------:R-:W-:Y:S01]  /*6280*/  PRMT R18, R18, 0x5410, R55 ;  /* 0x0000541012127816 */ /* 0x000fe20000000037 */
[----:B0-----:R-:W-:Y:S01]  /*6290*/  HADD2.F32 R16, -RZ, R2.H0_H0 ;  /* 0x20000002ff107230 */ /* 0x001fe20000004100 */
[----:B------:R-:W-:-:S02]  /*62a0*/  F2FP.F16.F32.PACK_AB R8, RZ, R8 ;  /* 0x00000008ff08723e */ /* 0x000fc400000000ff */
[----:B------:R-:W-:Y:S01]  /*62b0*/  F2FP.F16.F32.PACK_AB R63, RZ, R63 ;  /* 0x0000003fff3f723e */ /* 0x000fe200000000ff */
[----:B------:R-:W-:Y:S01]  /*62c0*/  HFMA2.MMA R9, R6, 1, 1, R30 ;  /* 0x3c003c0006097835 */ /* 0x000fe2000000001e */
[----:B------:R-:W-:Y:S01]  /*62d0*/  HADD2.F32 R2, -RZ, R2.H1_H1 ;  /* 0x30000002ff027230 */ /* 0x000fe20000004100 */
[----:B------:R-:W-:Y:S01]  /*62e0*/  HFMA2.MMA R6, R18, 1, 1, R35 ;  /* 0x3c003c0012067835 */ /* 0x000fe20000000023 */
[-C--:B------:R-:W-:Y:S01]  /*62f0*/  FFMA.FTZ R18, R13, R16.reuse, R37 ;  /* 0x000000100d127223 */ /* 0x080fe20000010025 */
[----:B------:R-:W-:Y:S01]  /*6300*/  PRMT R8, R8, 0x5410, R63 ;  /* 0x0000541008087816 */ /* 0x000fe2000000003f */
[----:B------:R-:W-:Y:S01]  /*6310*/  FFMA.FTZ R30, R15, R16, R23 ;  /* 0x000000100f1e7223 */ /* 0x000fe20000010017 */
[--C-:B------:R-:W-:Y:S02]  /*6320*/  HADD2.F32 R17, -RZ, R3.reuse.H0_H0 ;  /* 0x20000003ff117230 */ /* 0x100fe40000004100 */
[----:B------:R-:W-:Y:S02]  /*6330*/  HADD2.F32 R19, -RZ, R3.H1_H1 ;  /* 0x30000003ff137230 */ /* 0x000fe40000004100 */
[-C--:B------:R-:W-:Y:S01]  /*6340*/  FFMA.FTZ R3, R39, R2.reuse, R18 ;  /* 0x0000000227037223 */ /* 0x080fe20000010012 */
[----:B------:R-:W-:Y:S01]  /*6350*/  FFMA.FTZ R23, R41, R2, R30 ;  /* 0x0000000229177223 */ /* 0x000fe2000001001e */
[----:B------:R-:W-:-:S02]  /*6360*/  HADD2 R8, R8, R31 ;  /* 0x0000001f08087230 */ /* 0x000fc40000000000 */
[-C--:B------:R-:W-:Y:S01]  /*6370*/  FFMA.FTZ R31, R14, R16.reuse, R12 ;  /* 0x000000100e1f7223 */ /* 0x080fe2000001000c */
[----:B------:R-:W-:Y:S01]  /*6380*/  FFMA.FTZ R35, R43, R16, R36 ;  /* 0x000000102b237223 */ /* 0x000fe20000010024 */
[-C--:B------:R-:W-:Y:S01]  /*6390*/  FFMA.FTZ R3, R40, R17.reuse, R3 ;  /* 0x0000001128037223 */ /* 0x080fe20000010003 */
[----:B------:R-:W-:Y:S01]  /*63a0*/  FFMA.FTZ R12, R42, R17, R23 ;  /* 0x000000112a0c7223 */ /* 0x000fe20000010017 */
[--C-:B-1----:R-:W-:Y:S02]  /*63b0*/  HADD2.F32 R18, -RZ, R4.reuse.H0_H0 ;  /* 0x20000004ff127230 */ /* 0x102fe40000004100 */
        /* <DEDUP_REMOVED lines=23> */
[----:B------:R-:W-:Y:S01]  /*6530*/  IADD3 R101, R101, 0x20, RZ ;  /* 0x0000002065657810 */ /* 0x000fe20007ffe0ff */
[CC--:B------:R-:W-:Y:S01]  /*6540*/  FFMA.FTZ R16, R11.reuse, R19.reuse, R16 ;  /* 0x000000130b107223 */ /* 0x0c0fe20000010010 */
[C---:B------:R-:W-:Y:S01]  /*6550*/  FFMA.FTZ R35, R10.reuse, R19, R35 ;  /* 0x000000130a237223 */ /* 0x040fe20000010023 */
[-C--:B------:R-:W-:Y:S01]  /*6560*/  FFMA.FTZ R44, R11, R5.reuse, R44 ;  /* 0x000000050b2c7223 */ /* 0x080fe2000001002c */
        /* <DEDUP_REMOVED lines=30> */
.L_x_3406:
[----:B------:R-:W-:-:S04]  /*6750*/  ISETP.GE.AND P0, PT, R101, R102, PT ;  /* 0x000000666500720c */ /* 0x000fc80003f06270 */
[----:B------:R-:W-:-:S13]  /*6760*/  ISETP.GE.OR P0, PT, R101, R0, P0 ;  /* 0x000000006500720c */ /* 0x000fda0000706670 */
[----:B------:R-:W-:Y:S05]  /*6770*/  @P0 BRA `(.L_x_3408) ;  /* 0x0000003800580947 */ /* 0x000fea0003800000 */
.L_x_3409:
[----:B------:R-:W2:Y:S01]  /*6780*/  LDG.E.128.CONSTANT R20, desc[UR8][R40.64] ;  /* 0x0000000828147981 */ /* 0x000ea2000c1e9d00 */
[----:B------:R-:W-:-:S04]  /*6790*/  IMAD.WIDE R24, R97, 0x4, R40 ;  /* 0x0000000461187825 */ /* 0x000fc800078e0228 */
[----:B------:R-:W-:Y:S02]  /*67a0*/  IMAD.WIDE R28, R97, 0x4, R24 ;  /* 0x00000004611c7825 */ /* 0x000fe400078e0218 */
[----:B------:R-:W3:Y:S04]  /*67b0*/  LDG.E.128.CONSTANT R24, desc[UR8][R24.64] ;  /* 0x0000000818187981 */ /* 0x000ee8000c1e9d00 */
[----:B------:R0:W4:Y:S01]  /*67c0*/  LDG.E.128.CONSTANT R12, desc[UR8][R28.64] ;  /* 0x000000081c0c7981 */ /* 0x000122000c1e9d00 */
[----:B------:R-:W-:Y:S01]  /*67d0*/  ISETP.NE.AND P0, PT, R101, R98, PT ;  /* 0x000000626500720c */ /* 0x000fe20003f05270 */
[----:B0-----:R-:W-:-:S12]  /*67e0*/  IMAD.WIDE R28, R97, 0x4, R28 ;  /* 0x00000004611c7825 */ /* 0x001fd800078e021c */
[----:B------:R-:W0:Y:S01]  /*67f0*/  @!P0 LDC.64 R82, c[0x0][0x248] ;  /* 0x00009200ff528b82 */ /* 0x000e220000000a00 */
[----:B------:R-:W-:-:S04]  /*6800*/  @!P0 IADD3 R99, R99, 0x1, RZ ;  /* 0x0000000163638810 */ /* 0x000fc80007ffe0ff */
[----:B------:R-:W-:-:S06]  /*6810*/  @!P0 LEA R40, R99, R104, 0x3 ;  /* 0x0000006863288211 */ /* 0x000fcc00078e18ff */
[----:B------:R-:W5:Y:S01]  /*6820*/  @!P0 LDL.64 R40, [R40] ;  /* 0x0000000028288983 */ /* 0x000f620000100a00 */
[----:B--2---:R-:W-:Y:S02]  /*6830*/  LOP3.LUT R16, R22, 0x3f, RZ, 0xc0, !PT ;  /* 0x0000003f16107812 */ /* 0x004fe400078ec0ff */
[----:B------:R-:W-:Y:S02]  /*6840*/  SHF.R.U32.HI R17, RZ, 0x6, R23 ;  /* 0x00000006ff117819 */ /* 0x000fe40000011617 */
[----:B------:R-:W-:Y:S02]  /*6850*/  SHF.R.U32.HI R11, RZ, 0x6, R21 ;  /* 0x00000006ff0b7819 */ /* 0x000fe40000011615 */
[----:B------:R-:W-:Y:S02]  /*6860*/  IADD3 R16, R16, -0x20, RZ ;  /* 0xffffffe010107810 */ /* 0x000fe40007ffe0ff */
[----:B------:R-:W-:Y:S02]  /*6870*/  LOP3.LUT R17, R17, 0x3f, RZ, 0xc0, !PT ;  /* 0x0000003f11117812 */ /* 0x000fe400078ec0ff */
[----:B------:R-:W-:Y:S01]  /*6880*/  LOP3.LUT R11, R11, 0x3f, RZ, 0xc0, !PT ;  /* 0x0000003f0b0b7812 */ /* 0x000fe200078ec0ff */
[----:B------:R1:W-:Y:S01]  /*6890*/  I2F.F16 R95, R16 ;  /* 0x00000010005f7306 */ /* 0x0003e20000200c00 */
[----:B------:R-:W-:-:S02]  /*68a0*/  IADD3 R34, R17, -0x20, RZ ;  /* 0xffffffe011227810 */ /* 0x000fc40007ffe0ff */
[--C-:B------:R-:W-:Y:S02]  /*68b0*/  SHF.R.U32.HI R17, RZ, 0x18, R20.reuse ;  /* 0x00000018ff117819 */ /* 0x100fe40000011614 */
[----:B------:R-:W-:Y:S02]  /*68c0*/  IADD3 R89, R11, -0x20, RZ ;  /* 0xffffffe00b597810 */ /* 0x000fe40007ffe0ff */
[--C-:B-1----:R-:W-:Y:S02]  /*68d0*/  SHF.R.U32.HI R16, RZ, 0x12, R20.reuse ;  /* 0x00000012ff107819 */ /* 0x102fe40000011614 */
[----:B------:R-:W-:Y:S02]  /*68e0*/  SHF.R.U32.HI R11, RZ, 0x6, R20 ;  /* 0x00000006ff0b7819 */ /* 0x000fe40000011614 */
[----:B------:R-:W-:Y:S02]  /*68f0*/  LOP3.LUT R16, R16, 0x3f, RZ, 0xc0, !PT ;  /* 0x0000003f10107812 */ /* 0x000fe400078ec0ff */
[----:B------:R-:W-:-:S02]  /*6900*/  LOP3.LUT R17, R17, 0x3f, RZ, 0xc0, !PT ;  /* 0x0000003f11117812 */ /* 0x000fc400078ec0ff */
[----:B------:R-:W-:Y:S02]  /*6910*/  SHF.R.U32.HI R18, RZ, 0xc, R21 ;  /* 0x0000000cff127819 */ /* 0x000fe40000011615 */
[----:B------:R-:W-:Y:S02]  /*6920*/  LOP3.LUT R11, R11, 0x3f, RZ, 0xc0, !PT ;  /* 0x0000003f0b0b7812 */ /* 0x000fe400078ec0ff */
[----:B------:R-:W-:Y:S02]  /*6930*/  IADD3 R16, R16, -0x20, RZ ;  /* 0xffffffe010107810 */ /* 0x000fe40007ffe0ff */
[----:B------:R-:W-:Y:S02]  /*6940*/  IADD3 R17, R17, -0x20, RZ ;  /* 0xffffffe011117810 */ /* 0x000fe40007ffe0ff */
[----:B------:R-:W-:Y:S01]  /*6950*/  LOP3.LUT R18, R18, 0x3f, RZ, 0xc0, !PT ;  /* 0x0000003f12127812 */ /* 0x000fe200078ec0ff */
[----:B------:R1:W-:Y:S01]  /*6960*/  I2F.F16 R35, R16 ;  /* 0x0000001000237306 */ /* 0x0003e20000200c00 */
[----:B------:R-:W-:-:S02]  /*6970*/  IADD3 R11, R11, -0x20, RZ ;  /* 0xffffffe00b0b7810 */ /* 0x000fc40007ffe0ff */
[----:B------:R-:W-:-:S05]  /*6980*/  IADD3 R18, R18, -0x20, RZ ;  /* 0xffffffe012127810 */ /* 0x000fca0007ffe0ff */
[----:B------:R2:W-:Y:S01]  /*6990*/  I2F.F16 R81, R17 ;  /* 0x0000001100517306 */ /* 0x0005e20000200c00 */
[----:B-1----:R-:W-:-:S04]  /*69a0*/  SHF.R.U32.HI R16, RZ, 0x6, R22 ;  /* 0x00000006ff107819 */ /* 0x002fc80000011616 */
[----:B------:R-:W-:Y:S02]  /*69b0*/  LOP3.LUT R16, R16, 0x3f, RZ, 0xc0, !PT ;  /* 0x0000003f10107812 */ /* 0x000fe400078ec0ff */
[----:B--2---:R-:W-:Y:S01]  /*69c0*/  SHF.R.U32.HI R17, RZ, 0xc, R22 ;  /* 0x0000000cff117819 */ /* 0x004fe20000011616 */
[----:B------:R1:W-:Y:S03]  /*69d0*/  I2F.F16 R32, R11 ;  /* 0x0000000b00207306 */ /* 0x0003e60000200c00 */
[----:B------:R-:W-:-:S05]  /*69e0*/  LOP3.LUT R17, R17, 0x3f, RZ, 0xc0, !PT ;  /* 0x0000003f11117812 */ /* 0x000fca00078ec0ff */
[----:B------:R2:W-:Y:S01]  /*69f0*/  I2F.F16 R90, R18 ;  /* 0x00000012005a7306 */ /* 0x0005e20000200c00 */
[----:B-1----:R-:W-:Y:S02]  /*6a00*/  SHF.R.U32.HI R11, RZ, 0x12, R21 ;  /* 0x00000012ff0b7819 */ /* 0x002fe40000011615 */
[----:B------:R-:W-:Y:S02]  /*6a10*/  IADD3 R16, R16, -0x20, RZ ;  /* 0xffffffe010107810 */ /* 0x000fe40007ffe0ff */
[----:B------:R-:W-:Y:S02]  /*6a20*/  LOP3.LUT R11, R11, 0x3f, RZ, 0xc0, !PT ;  /* 0x0000003f0b0b7812 */ /* 0x000fe400078ec0ff */
[----:B--2---:R-:W-:Y:S02]  /*6a30*/  SHF.R.U32.HI R18, RZ, 0x12, R22 ;  /* 0x00000012ff127819 */ /* 0x004fe40000011616 */
[----:B------:R-:W-:Y:S02]  /*6a40*/  IADD3 R17, R17, -0x20, RZ ;  /* 0xffffffe011117810 */ /* 0x000fe40007ffe0ff */
[----:B------:R-:W-:Y:S01]  /*6a50*/  LOP3.LUT R18, R18, 0x3f, RZ, 0xc0, !PT ;  /* 0x0000003f12127812 */ /* 0x000fe200078ec0ff */
[----:B------:R-:W-:Y:S01]  /*6a60*/  I2F.F16 R114, R16 ;  /* 0x0000001000727306 */ /* 0x000fe20000200c00 */
[----:B------:R-:W-:-:S02]  /*6a70*/  IADD3 R11, R11, -0x20, RZ ;  /* 0xffffffe00b0b7810 */ /* 0x000fc40007ffe0ff */
[----:B------:R-:W-:-:S05]  /*6a80*/  IADD3 R92, R18, -0x20, RZ ;  /* 0xffffffe0125c7810 */ /* 0x000fca0007ffe0ff */
[----:B------:R1:W-:Y:S02]  /*6a90*/  I2F.F16 R67, R17 ;  /* 0x0000001100437306 */ /* 0x0003e40000200c00 */
[----:B-1----:R1:W2:Y:S06]  /*6aa0*/  LDG.E.128.CONSTANT R16, desc[UR8][R28.64] ;  /* 0x000000081c107981 */ /* 0x0022ac000c1e9d00 */
[----:B------:R0:W-:Y:S01]  /*6ab0*/  I2F.F16 R33, R11 ;  /* 0x0000000b00217306 */ /* 0x0001e20000200c00 */
[----:B------:R-:W-:Y:S02]  /*6ac0*/  LOP3.LUT R10, R21, 0x3f, RZ, 0xc0, !PT ;  /* 0x0000003f150a7812 */ /* 0x000fe400078ec0ff */
[----:B0-----:R-:W-:-:S04]  /*6ad0*/  SHF.R.U32.HI R11, RZ, 0x18, R22 ;  /* 0x00000018ff0b7819 */ /* 0x001fc80000011616 */
[----:B------:R-:W-:-:S04]  /*6ae0*/  LOP3.LUT R11, R11, 0x3f, RZ, 0xc0, !PT ;  /* 0x0000003f0b0b7812 */ /* 0x000fc800078ec0ff */
[----:B------:R-:W-:Y:S02]  /*6af0*/  IADD3 R11, R11, -0x20, RZ ;  /* 0xffffffe00b0b7810 */ /* 0x000fe40007ffe0ff */
[----:B------:R-:W-:Y:S02]  /*6b00*/  IADD3 R116, R10, -0x20, RZ ;  /* 0xffffffe00a747810 */ /* 0x000fe40007ffe0ff */
[----:B------:R0:W-:Y:S01]  /*6b10*/  I2F.F16 R75, R11 ;  /* 0x0000000b004b7306 */ /* 0x0001e20000200c00 */
[----:B------:R-:W-:-:S04]  /*6b20*/  LOP3.LUT R10, R23, 0x3f, RZ, 0xc0, !PT ;  /* 0x0000003f170a7812 */ /* 0x000fc800078ec0ff */
[----:B------:R-:W-:Y:S02]  /*6b30*/  IADD3 R91, R10, -0x20, RZ ;  /* 0xffffffe00a5b7810 */ /* 0x000fe40007ffe0ff */
[----:B0-----:R-:W-:Y:S02]  /*6b40*/  @!P0 LEA R11, R101, 0x1, 0x1 ;  /* 0x00000001650b8811 */ /* 0x001fe400078e08ff */
[----:B------:R-:W-:-:S03]  /*6b50*/  LOP3.LUT R10, R20, 0x3f, RZ, 0xc0, !PT ;  /* 0x0000003f140a7812 */ /* 0x000fc600078ec0ff */
[----:B------:R-:W-:Y:S01]  /*6b60*/  @!P0 IMAD.WIDE R82, R11, 0x2, R82 ;  /* 0x000000020b528825 */ /* 0x000fe200078e0252 */
[----:B------:R-:W-:-:S05]  /*6b70*/  IADD3 R10, R10, -0x20, RZ ;  /* 0xffffffe00a0a7810 */ /* 0x000fca0007ffe0ff */
[----:B------:R0:W5:Y:S01]  /*6b80*/  @!P0 LDG.E.U16.CONSTANT R82, desc[UR8][R82.64] ;  /* 0x0000000852528981 */ /* 0x000162000c1e9500 */
[----:B------:R3:W-:Y:S02]  /*6b90*/  I2F.F16 R103, R10 ;  /* 0x0000000a00677306 */ /* 0x0007e40000200c00 */
[----:B---3--:R-:W-:-:S04]  /*6ba0*/  SHF.R.U32.HI R10, RZ, 0xc, R20 ;  /* 0x0000000cff0a7819 */ /* 0x008fc80000011614 */
[----:B------:R-:W-:-:S04]  /*6bb0*/  LOP3.LUT R10, R10, 0x3f, RZ, 0xc0, !PT ;  /* 0x0000003f0a0a7812 */ /* 0x000fc800078ec0ff */
[----:B------:R-:W-:-:S04]  /*6bc0*/  IADD3 R10, R10, -0x20, RZ ;  /* 0xffffffe00a0a7810 */ /* 0x000fc80007ffe0ff */
        /* <DEDUP_REMOVED lines=8> */
[----:B------:R3:W-:Y:S01]  /*6c50*/  I2F.F16 R94, R10 ;  /* 0x0000000a005e7306 */ /* 0x0007e20000200c00 */
[--C-:B------:R-:W-:Y:S02]  /*6c60*/  SHF.R.U32.HI R11, RZ, 0xa, R24.reuse ;  /* 0x0000000aff0b7819 */ /* 0x100fe40000011618 */
[----:B---3--:R-:W-:-:S04]  /*6c70*/  SHF.R.U32.HI R10, RZ, 0x4, R24 ;  /* 0x00000004ff0a7819 */ /* 0x008fc80000011618 */
[----:B------:R-:W-:Y:S02]  /*6c80*/  LOP3.LUT R10, R10, 0x3f, RZ, 0xc0, !PT ;  /* 0x0000003f0a0a7812 */ /* 0x000fe400078ec0ff */
[----:B------:R-:W-:Y:S02]  /*6c90*/  LOP3.LUT R11, R11, 0x3f, RZ, 0xc0, !PT ;  /* 0x0000003f0b0b7812 */ /* 0x000fe400078ec0ff */
[----:B------:R-:W-:Y:S02]  /*6ca0*/  IADD3 R10, R10, -0x20, RZ ;  /* 0xffffffe00a0a7810 */ /* 0x000fe40007ffe0ff */
[----:B------:R-:W-:Y:S02]  /*6cb0*/  SHF.R.U32 R20, R20, 0x1e, R24 ;  /* 0x0000001e14147819 */ /* 0x000fe40000001618 */
[----:B------:R3:W-:Y:S01]  /*6cc0*/  I2F.F16 R74, R10 ;  /* 0x0000000a004a7306 */ /* 0x0007e20000200c00 */
[----:B------:R-:W-:Y:S02]  /*6cd0*/  IADD3 R11, R11, -0x20, RZ ;  /* 0xffffffe00b0b7810 */ /* 0x000fe40007ffe0ff */
[----:B------:R-:W-:-:S02]  /*6ce0*/  LOP3.LUT R20, R20, 0x3f, RZ, 0xc0, !PT ;  /* 0x0000003f14147812 */ /* 0x000fc400078ec0ff */
[----:B------:R-:W-:Y:S02]  /*6cf0*/  SHF.R.U32 R21, R21, 0x1e, R25 ;  /* 0x0000001e15157819 */ /* 0x000fe40000001619 */
[--C-:B---3--:R-:W-:Y:S01]  /*6d00*/  SHF.R.U32.HI R10, RZ, 0xa, R26.reuse ;  /* 0x0000000aff0a7819 */ /* 0x108fe2000001161a */
[----:B------:R3:W-:Y:S01]  /*6d10*/  I2F.F16 R87, R11 ;  /* 0x0000000b00577306 */ /* 0x0007e20000200c00 */
[----:B------:R-:W-:Y:S02]  /*6d20*/  IADD3 R20, R20, -0x20, RZ ;  /* 0xffffffe014147810 */ /* 0x000fe40007ffe0ff */
[----:B------:R-:W-:Y:S02]  /*6d30*/  LOP3.LUT R10, R10, 0x3f, RZ, 0xc0, !PT ;  /* 0x0000003f0a0a7812 */ /* 0x000fe400078ec0ff */
[----:B------:R-:W-:Y:S02]  /*6d40*/  LOP3.LUT R21, R21, 0x3f, RZ, 0xc0, !PT ;  /* 0x0000003f15157812 */ /* 0x000fe400078ec0ff */
[----:B------:R-:W-:-:S02]  /*6d50*/  SHF.R.U32 R22, R22, 0x1e, R26 ;  /* 0x0000001e16167819 */ /* 0x000fc4000000161a */
[--C-:B---3--:R-:W-:Y:S01]  /*6d60*/  SHF.R.U32.HI R11, RZ, 0x4, R27.reuse ;  /* 0x00000004ff0b7819 */ /* 0x108fe2000001161b */
[----:B------:R3:W-:Y:S01]  /*6d70*/  I2F.F16 R76, R20 ;  /* 0x00000014004c7306 */ /* 0x0007e20000200c00 */
[----:B------:R-:W-:Y:S02]  /*6d80*/  IADD3 R65, R10, -0x20, RZ ;  /* 0xffffffe00a417810 */ /* 0x000fe40007ffe0ff */
[----:B------:R-:W-:Y:S02]  /*6d90*/  LOP3.LUT R11, R11, 0x3f, RZ, 0xc0, !PT ;  /* 0x0000003f0b0b7812 */ /* 0x000fe400078ec0ff */
[----:B------:R-:W-:Y:S02]  /*6da0*/  SHF.R.U32.HI R10, RZ, 0xa, R27 ;  /* 0x0000000aff0a7819 */ /* 0x000fe4000001161b */
[----:B------:R-:W-:Y:S02]  /*6db0*/  IADD3 R21, R21, -0x20, RZ ;  /* 0xffffffe015157810 */ /* 0x000fe40007ffe0ff */
[----:B------:R-:W-:-:S02]  /*6dc0*/  LOP3.LUT R22, R22, 0x3f, RZ, 0xc0, !PT ;  /* 0x0000003f16167812 */ /* 0x000fc400078ec0ff */
[----:B---3--:R-:W-:Y:S01]  /*6dd0*/  SHF.R.U32.HI R20, RZ, 0x4, R25 ;  /* 0x00000004ff147819 */ /* 0x008fe20000011619 */
[----:B------:R3:W-:Y:S01]  /*6de0*/  I2F.F16 R84, R21 ;  /* 0x0000001500547306 */ /* 0x0007e20000200c00 */
[----:B------:R-:W-:Y:S02]  /*6df0*/  IADD3 R66, R11, -0x20, RZ ;  /* 0xffffffe00b427810 */ /* 0x000fe40007ffe0ff */
[----:B------:R-:W-:Y:S02]  /*6e00*/  LOP3.LUT R10, R10, 0x3f, RZ, 0xc0, !PT ;  /* 0x0000003f0a0a7812 */ /* 0x000fe400078ec0ff */
[----:B------:R-:W-:Y:S02]  /*6e10*/  IADD3 R22, R22, -0x20, RZ ;  /* 0xffffffe016167810 */ /* 0x000fe40007ffe0ff */
[----:B------:R-:W-:Y:S02]  /*6e20*/  LOP3.LUT R20, R20, 0x3f, RZ, 0xc0, !PT ;  /* 0x0000003f14147812 */ /* 0x000fe400078ec0ff */
[----:B------:R-:W-:-:S02]  /*6e30*/  SHF.R.U32.HI R11, RZ, 0x10, R24 ;  /* 0x00000010ff0b7819 */ /* 0x000fc40000011618 */
[----:B---3--:R-:W-:Y:S01]  /*6e40*/  SHF.R.U32.HI R21, RZ, 0xa, R25 ;  /* 0x0000000aff157819 */ /* 0x008fe20000011619 */
[----:B------:R3:W-:Y:S01]  /*6e50*/  I2F.F16 R86, R22 ;  /* 0x0000001600567306 */ /* 0x0007e20000200c00 */
[--C-:B------:R-:W-:Y:S02]  /*6e60*/  SHF.R.U32.HI R30, RZ, 0x12, R23.reuse ;  /* 0x00000012ff1e7819 */ /* 0x100fe40000011617 */
[----:B------:R-:W-:Y:S02]  /*6e70*/  SHF.R.U32.HI R31, RZ, 0x18, R23 ;  /* 0x00000018ff1f7819 */ /* 0x000fe40000011617 */
[----:B------:R-:W-:Y:S02]  /*6e80*/  IADD3 R63, R10, -0x20, RZ ;  /* 0xffffffe00a3f7810 */ /* 0x000fe40007ffe0ff */
[----:B------:R-:W-:Y:S02]  /*6e90*/  IADD3 R20, R20, -0x20, RZ ;  /* 0xffffffe014147810 */ /* 0x000fe40007ffe0ff */
[----:B------:R-:W-:-:S02]  /*6ea0*/  LOP3.LUT R10, R11, 0x3f, RZ, 0xc0, !PT ;  /* 0x0000003f0b0a7812 */ /* 0x000fc400078ec0ff */
[----:B------:R-:W-:Y:S02]  /*6eb0*/  LOP3.LUT R21, R21, 0x3f, RZ, 0xc0, !PT ;  /* 0x0000003f15157812 */ /* 0x000fe400078ec0ff */
[----:B---3--:R-:W-:Y:S02]  /*6ec0*/  SHF.R.U32.HI R22, RZ, 0x4, R26 ;  /* 0x00000004ff167819 */ /* 0x008fe4000001161a */
[----:B------:R-:W-:Y:S01]  /*6ed0*/  SHF.R.U32.HI R11, RZ, 0x16, R24 ;  /* 0x00000016ff0b7819 */ /* 0x000fe20000011618 */
[----:B------:R3:W-:Y:S01]  /*6ee0*/  I2F.F16 R78, R20 ;  /* 0x00000014004e7306 */ /* 0x0007e20000200c00 */
[----:B------:R-:W-:Y:S02]  /*6ef0*/  LOP3.LUT R30, R30, 0x3f, RZ, 0xc0, !PT ;  /* 0x0000003f1e1e7812 */ /* 0x000fe400078ec0ff */
[----:B------:R-:W-:Y:S02]  /*6f00*/  LOP3.LUT R31, R31, 0x3f, RZ, 0xc0, !PT ;  /* 0x0000003f1f1f7812 */ /* 0x000fe400078ec0ff */
[----:B------:R-:W-:-:S02]  /*6f10*/  SHF.R.U32 R23, R23, 0x1e, R27 ;  /* 0x0000001e17177819 */ /* 0x000fc4000000161b */
[----:B------:R-:W-:Y:S02]  /*6f20*/  IADD3 R21, R21, -0x20, RZ ;  /* 0xffffffe015157810 */ /* 0x000fe40007ffe0ff */
[----:B------:R-:W-:Y:S02]  /*6f30*/  LOP3.LUT R22, R22, 0x3f, RZ, 0xc0, !PT ;  /* 0x0000003f16167812 */ /* 0x000fe400078ec0ff */
[----:B---3--:R-:W-:Y:S02]  /*6f40*/  LOP3.LUT R20, R11, 0x3f, RZ, 0xc0, !PT ;  /* 0x0000003f0b147812 */ /* 0x008fe400078ec0ff */
[----:B------:R-:W-:Y:S02]  /*6f50*/  IADD3 R30, R30, -0x20, RZ ;  /* 0xffffffe01e1e7810 */ /* 0x000fe40007ffe0ff */
[----:B------:R-:W-:Y:S01]  /*6f60*/  IADD3 R31, R31, -0x20, RZ ;  /* 0xffffffe01f1f7810 */ /* 0x000fe20007ffe0ff */
[----:B------:R3:W-:Y:S01]  /*6f70*/  I2F.F16 R69, R21 ;  /* 0x0000001500457306 */ /* 0x0007e20000200c00 */
[----:B------:R-:W-:-:S02]  /*6f80*/  LOP3.LUT R23, R23, 0x3f, RZ, 0xc0, !PT ;  /* 0x0000003f17177812 */ /* 0x000fc400078ec0ff */
[----:B------:R-:W-:Y:S02]  /*6f90*/  IADD3 R22, R22, -0x20, RZ ;  /* 0xffffffe016167810 */ /* 0x000fe40007ffe0ff */
[----:B------:R-:W-:Y:S01]  /*6fa0*/  IADD3 R20, R20, -0x20, RZ ;  /* 0xffffffe014147810 */ /* 0x000fe20007ffe0ff */
[----:B-1----:R-:W-:Y:S02]  /*6fb0*/  IMAD.WIDE R28, R97, 0x4, R28 ;  /* 0x00000004611c7825 */ /* 0x002fe400078e021c */
[----:B------:R1:W-:Y:S01]  /*6fc0*/  I2F.F16 R79, R30 ;  /* 0x0000001e004f7306 */ /* 0x0003e20000200c00 */
[----:B---3--:R-:W-:Y:S02]  /*6fd0*/  SHF.R.U32.HI R21, RZ, 0x10, R25 ;  /* 0x00000010ff157819 */ /* 0x008fe40000011619 */
[----:B------:R-:W-:Y:S02]  /*6fe0*/  IADD3 R23, R23, -0x20, RZ ;  /* 0xffffffe017177810 */ /* 0x000fe40007ffe0ff */
[----:B------:R-:W-:-:S03]  /*6ff0*/  LOP3.LUT R21, R21, 0x3f, RZ, 0xc0, !PT ;  /* 0x0000003f15157812 */ /* 0x000fc600078ec0ff */
[----:B------:R3:W-:Y:S01]  /*7000*/  I2F.F16 R73, R31 ;  /* 0x0000001f00497306 */ /* 0x0007e20000200c00 */
[----:B-1----:R-:W-:Y:S01]  /*7010*/  SHF.R.U32.HI R30, RZ, 0x10, R27 ;  /* 0x00000010ff1e7819 */ /* 0x002fe2000001161b */
[----:B------:R-:W-:Y:S01]  /*7020*/  IMAD.WIDE R38, R97, 0x4, R28 ;  /* 0x0000000461267825 */ /* 0x000fe200078e021c */
[----:B------:R-:W-:Y:S02]  /*7030*/  IADD3 R10, R10, -0x20, RZ ;  /* 0xffffffe00a0a7810 */ /* 0x000fe40007ffe0ff */
[----:B------:R-:W-:-:S03]  /*7040*/  LOP3.LUT R30, R30, 0x3f, RZ, 0xc0, !PT ;  /* 0x0000003f1e1e7812 */ /* 0x000fc600078ec0ff */
[----:B------:R1:W-:Y:S01]  /*7050*/  I2F.F16 R72, R22 ;  /* 0x0000001600487306 */ /* 0x0003e20000200c00 */
[----:B---3--:R-:W-:Y:S02]  /*7060*/  SHF.R.U32.HI R31, RZ, 0x16, R27 ;  /* 0x00000016ff1f7819 */ /* 0x008fe4000001161b */
[----:B------:R-:W-:Y:S02]  /*7070*/  IADD3 R21, R21, -0x20, RZ ;  /* 0xffffffe015157810 */ /* 0x000fe40007ffe0ff */
[----:B------:R-:W-:-:S03]  /*7080*/  LOP3.LUT R31, R31, 0x3f, RZ, 0xc0, !PT ;  /* 0x0000003f1f1f7812 */ /* 0x000fc600078ec0ff */
[----:B------:R3:W-:Y:S01]  /*7090*/  I2F.F16 R64, R20 ;  /* 0x0000001400407306 */ /* 0x0007e20000200c00 */
[----:B-1----:R-:W-:-:S04]  /*70a0*/  SHF.R.U32.HI R22, RZ, 0x16, R25 ;  /* 0x00000016ff167819 */ /* 0x002fc80000011619 */
[----:B------:R-:W-:Y:S02]  /*70b0*/  LOP3.LUT R22, R22, 0x3f, RZ, 0xc0, !PT ;  /* 0x0000003f16167812 */ /* 0x000fe400078ec0ff */
[--C-:B---3--:R-:W-:Y:S01]  /*70c0*/  SHF.R.U32.HI R20, RZ, 0x16, R26.reuse ;  /* 0x00000016ff147819 */ /* 0x108fe2000001161a */
[----:B------:R1:W-:Y:S03]  /*70d0*/  I2F.F16 R68, R23 ;  /* 0x0000001700447306 */ /* 0x0003e60000200c00 */
[----:B------:R-:W-:Y:S02]  /*70e0*/  LOP3.LUT R20, R20, 0x3f, RZ, 0xc0, !PT ;  /* 0x0000003f14147812 */ /* 0x000fe400078ec0ff */
[----:B------:R-:W-:Y:S02]  /*70f0*/  IADD3 R37, R30, -0x20, RZ ;  /* 0xffffffe01e257810 */ /* 0x000fe40007ffe0ff */
[----:B-1----:R-:W-:Y:S01]  /*7100*/  SHF.R.U32.HI R23, RZ, 0x10, R26 ;  /* 0x00000010ff177819 */ /* 0x002fe2000001161a */
[----:B------:R1:W-:Y:S01]  /*7110*/  I2F.F16 R11, R10 ;  /* 0x0000000a000b7306 */ /* 0x0003e20000200c00 */
[----:B------:R-:W-:-:S02]  /*7120*/  IADD3 R36, R31, -0x20, RZ ;  /* 0xffffffe01f247810 */ /* 0x000fc40007ffe0ff */
[----:B------:R-:W3:Y:S01]  /*7130*/  LDG.E.128.CONSTANT R28, desc[UR8][R28.64] ;  /* 0x000000081c1c7981 */ /* 0x000ee2000c1e9d00 */
[----:B------:R-:W-:Y:S02]  /*7140*/  IADD3 R62, R22, -0x20, RZ ;  /* 0xffffffe0163e7810 */ /* 0x000fe40007ffe0ff */
[----:B------:R-:W-:Y:S02]  /*7150*/  IADD3 R57, R20, -0x20, RZ ;  /* 0xffffffe014397810 */ /* 0x000fe40007ffe0ff */
[----:B------:R4:W-:Y:S01]  /*7160*/  I2F.F16 R59, R21 ;  /* 0x00000015003b7306 */ /* 0x0009e20000200c00 */
[----:B-1----:R-:W-:Y:S02]  /*7170*/  LOP3.LUT R10, R23, 0x3f, RZ, 0xc0, !PT ;  /* 0x0000003f170a7812 */ /* 0x002fe400078ec0ff */
[----:B----4-:R-:W4:Y:S01]  /*7180*/  LDG.E.128.CONSTANT R20, desc[UR8][R38.64] ;  /* 0x0000000826147981 */ /* 0x010f22000c1e9d00 */
[----:B------:R-:W-:-:S04]  /*7190*/  SHF.R.U32 R24, R24, 0x1c, R12 ;  /* 0x0000001c18187819 */ /* 0x000fc8000000160c */
[----:B------:R-:W-:-:S04]  /*71a0*/  LOP3.LUT R24, R24, 0x3f, RZ, 0xc0, !PT ;  /* 0x0000003f18187812 */ /* 0x000fc800078ec0ff */
[----:B------:R-:W-:Y:S02]  /*71b0*/  IADD3 R24, R24, -0x20, RZ ;  /* 0xffffffe018187810 */ /* 0x000fe40007ffe0ff */
[----:B------:R-:W-:Y:S02]  /*71c0*/  SHF.R.U32 R25, R25, 0x1c, R13 ;  /* 0x0000001c19197819 */ /* 0x000fe4000000160d */
[----:B------:R1:W-:Y:S02]  /*71d0*/  I2F.F16 R48, R24 ;  /* 0x0000001800307306 */ /* 0x0003e40000200c00 */
[----:B------:R-:W-:Y:S02]  /*71e0*/  LOP3.LUT R25, R25, 0x3f, RZ, 0xc0, !PT ;  /* 0x0000003f19197812 */ /* 0x000fe400078ec0ff */
[----:B-1----:R-:W-:-:S04]  /*71f0*/  SHF.R.U32.HI R24, RZ, 0x2, R14 ;  /* 0x00000002ff187819 */ /* 0x002fc8000001160e */
[----:B------:R-:W-:Y:S02]  /*7200*/  LOP3.LUT R24, R24, 0x3f, RZ, 0xc0, !PT ;  /* 0x0000003f18187812 */ /* 0x000fe400078ec0ff */
[----:B------:R-:W-:Y:S02]  /*7210*/  IADD3 R25, R25, -0x20, RZ ;  /* 0xffffffe019197810 */ /* 0x000fe40007ffe0ff */
[----:B------:R-:W-:Y:S02]  /*7220*/  IADD3 R113, R24, -0x20, RZ ;  /* 0xffffffe018717810 */ /* 0x000fe40007ffe0ff */
[----:B------:R-:W-:Y:S01]  /*7230*/  SHF.R.U32.HI R24, RZ, 0x2, R15 ;  /* 0x00000002ff187819 */ /* 0x000fe2000001160f */
[----:B------:R1:W-:Y:S01]  /*7240*/  I2F.F16 R50, R25 ;  /* 0x0000001900327306 */ /* 0x0003e20000200c00 */
[----:B------:R-:W-:Y:S02]  /*7250*/  SHF.R.U32.HI R45, RZ, 0x2, R12 ;  /* 0x00000002ff2d7819 */ /* 0x000fe4000001160c */
[----:B------:R-:W-:-:S02]  /*7260*/  LOP3.LUT R24, R24, 0x3f, RZ, 0xc0, !PT ;  /* 0x0000003f18187812 */ /* 0x000fc400078ec0ff */
[----:B------:R-:W-:Y:S02]  /*7270*/  LOP3.LUT R45, R45, 0x3f, RZ, 0xc0, !PT ;  /* 0x0000003f2d2d7812 */ /* 0x000fe400078ec0ff */
[----:B-1----:R-:W-:Y:S02]  /*7280*/  SHF.R.U32.HI R25, RZ, 0x8, R12 ;  /* 0x00000008ff197819 */ /* 0x002fe4000001160c */
[----:B------:R-:W-:Y:S02]  /*7290*/  IADD3 R109, R24, -0x20, RZ ;  /* 0xffffffe0186d7810 */ /* 0x000fe40007ffe0ff */
[----:B------:R-:W-:Y:S02]  /*72a0*/  LOP3.LUT R24, R25, 0x3f, RZ, 0xc0, !PT ;  /* 0x0000003f19187812 */ /* 0x000fe400078ec0ff */
[----:B------:R-:W-:Y:S02]  /*72b0*/  LEA.HI R43, R12, 0xffffffe0, RZ, 0x6 ;  /* 0xffffffe00c2b7811 */ /* 0x000fe400078f30ff */
[----:B------:R-:W-:-:S02]  /*72c0*/  SHF.R.U32 R26, R26, 0x1c, R14 ;  /* 0x0000001c1a1a7819 */ /* 0x000fc4000000160e */
[----:B------:R-:W-:Y:S02]  /*72d0*/  SHF.R.U32 R27, R27, 0x1c, R15 ;  /* 0x0000001c1b1b7819 */ /* 0x000fe4000000160f */
[--C-:B------:R-:W-:Y:S02]  /*72e0*/  SHF.R.U32.HI R25, RZ, 0xe, R12.reuse ;  /* 0x0000000eff197819 */ /* 0x100fe4000001160c */
[----:B------:R-:W-:Y:S02]  /*72f0*/  SHF.R.U32.HI R12, RZ, 0x14, R12 ;  /* 0x00000014ff0c7819 */ /* 0x000fe4000001160c */
[----:B------:R-:W-:Y:S02]  /*7300*/  IADD3 R45, R45, -0x20, RZ ;  /* 0xffffffe02d2d7810 */ /* 0x000fe40007ffe0ff */
[----:B------:R-:W-:Y:S02]  /*7310*/  LOP3.LUT R26, R26, 0x3f, RZ, 0xc0, !PT ;  /* 0x0000003f1a1a7812 */ /* 0x000fe400078ec0ff */
[----:B------:R-:W-:-:S02]  /*7320*/  LOP3.LUT R27, R27, 0x3f, RZ, 0xc0, !PT ;  /* 0x0000003f1b1b7812 */ /* 0x000fc400078ec0ff */
[----:B------:R-:W-:Y:S02]  /*7330*/  IADD3 R24, R24, -0x20, RZ ;  /* 0xffffffe018187810 */ /* 0x000fe40007ffe0ff */
[----:B------:R-:W-:Y:S01]  /*7340*/  LOP3.LUT R12, R12, 0x3f, RZ, 0xc0, !PT ;  /* 0x0000003f0c0c7812 */ /* 0x000fe200078ec0ff */
[----:B------:R-:W-:Y:S01]  /*7350*/  I2F.F16 R117, R45 ;  /* 0x0000002d00757306 */ /* 0x000fe20000200c00 */
[----:B------:R-:W-:Y:S02]  /*7360*/  IADD3 R26, R26, -0x20, RZ ;  /* 0xffffffe01a1a7810 */ /* 0x000fe40007ffe0ff */
[----:B------:R-:W-:Y:S02]  /*7370*/  IADD3 R27, R27, -0x20, RZ ;  /* 0xffffffe01b1b7810 */ /* 0x000fe40007ffe0ff */
[----:B------:R-:W-:-:S03]  /*7380*/  IADD3 R12, R12, -0x20, RZ ;  /* 0xffffffe00c0c7810 */ /* 0x000fc60007ffe0ff */
[----:B------:R1:W-:Y:S01]  /*7390*/  I2F.F16 R45, R24 ;  /* 0x00000018002d7306 */ /* 0x0003e20000200c00 */
[----:B------:R-:W-:Y:S02]  /*73a0*/  LEA.HI R42, R13, 0xffffffe0, RZ, 0x6 ;  /* 0xffffffe00d2a7811 */ /* 0x000fe400078f30ff */
[----:B------:R-:W-:Y:S02]  /*73b0*/  SHF.R.U32.HI R47, RZ, 0x2, R13 ;  /* 0x00000002ff2f7819 */ /* 0x000fe4000001160d */
[----:B-1----:R-:W-:-:S03]  /*73c0*/  SHF.R.U32.HI R24, RZ, 0x8, R15 ;  /* 0x00000008ff187819 */ /* 0x002fc6000001160f */
[----:B------:R1:W-:Y:S08]  /*73d0*/  I2F.F16 R52, R26 ;  /* 0x0000001a00347306 */ /* 0x0003f00000200c00 */
[----:B------:R0:W-:Y:S01]  /*73e0*/  I2F.F16 R54, R27 ;  /* 0x0000001b00367306 */ /* 0x0001e20000200c00 */
[----:B-1----:R-:W-:-:S07]  /*73f0*/  SHF.R.U32.HI R26, RZ, 0x8, R13 ;  /* 0x00000008ff1a7819 */ /* 0x002fce000001160d */
[----:B------:R1:W-:Y:S01]  /*7400*/  I2F.F16 R58, R12 ;  /* 0x0000000c003a7306 */ /* 0x0003e20000200c00 */
[--C-:B0-----:R-:W-:Y:S02]  /*7410*/  SHF.R.U32.HI R27, RZ, 0xe, R13.reuse ;  /* 0x0000000eff1b7819 */ /* 0x101fe4000001160d */
[----:B------:R-:W-:Y:S02]  /*7420*/  SHF.R.U32.HI R13, RZ, 0x14, R13 ;  /* 0x00000014ff0d7819 */ /* 0x000fe4000001160d */
[----:B-1----:R-:W-:Y:S02]  /*7430*/  LOP3.LUT R12, R24, 0x3f, RZ, 0xc0, !PT ;  /* 0x0000003f180c7812 */ /* 0x002fe400078ec0ff */
[----:B------:R-:W-:Y:S01]  /*7440*/  SHF.R.U32.HI R24, RZ, 0xe, R15 ;  /* 0x0000000eff187819 */ /* 0x000fe2000001160f */
[----:B------:R-:W-:Y:S01]  /*7450*/  I2F.F16 R91, R91 ;  /* 0x0000005b005b7306 */ /* 0x000fe20000200c00 */
[----:B------:R-:W-:Y:S02]  /*7460*/  LOP3.LUT R13, R13, 0x3f, RZ, 0xc0, !PT ;  /* 0x0000003f0d0d7812 */ /* 0x000fe400078ec0ff */
[----:B------:R-:W-:-:S02]  /*7470*/  IADD3 R53, R12, -0x20, RZ ;  /* 0xffffffe00c357810 */ /* 0x000fc40007ffe0ff */
[----:B------:R-:W-:Y:S02]  /*7480*/  LOP3.LUT R24, R24, 0x3f, RZ, 0xc0, !PT ;  /* 0x0000003f18187812 */ /* 0x000fe400078ec0ff */
[----:B------:R-:W-:Y:S01]  /*7490*/  SHF.R.U32.HI R12, RZ, 0x8, R14 ;  /* 0x00000008ff0c7819 */ /* 0x000fe2000001160e */
[----:B------:R-:W0:Y:S01]  /*74a0*/  I2F.F16 R34, R34 ;  /* 0x0000002200227306 */ /* 0x000e220000200c00 */
[----:B------:R-:W-:Y:S02]  /*74b0*/  IADD3 R13, R13, -0x20, RZ ;  /* 0xffffffe00d0d7810 */ /* 0x000fe40007ffe0ff */
[----:B------:R-:W-:Y:S02]  /*74c0*/  IADD3 R56, R24, -0x20, RZ ;  /* 0xffffffe018387810 */ /* 0x000fe40007ffe0ff */
[----:B------:R-:W-:Y:S02]  /*74d0*/  LOP3.LUT R12, R12, 0x3f, RZ, 0xc0, !PT ;  /* 0x0000003f0c0c7812 */ /* 0x000fe400078ec0ff */
[----:B------:R-:W-:-:S02]  /*74e0*/  LEA.HI R44, R14, 0xffffffe0, RZ, 0x6 ;  /* 0xffffffe00e2c7811 */ /* 0x000fc400078f30ff */
[--C-:B------:R-:W-:Y:S01]  /*74f0*/  SHF.R.U32.HI R24, RZ, 0xe, R14.reuse ;  /* 0x0000000eff187819 */ /* 0x100fe2000001160e */
[----:B------:R2:W-:Y:S01]  /*7500*/  I2F.F16 R111, R13 ;  /* 0x0000000d006f7306 */ /* 0x0005e20000200c00 */
[----:B------:R-:W-:Y:S02]  /*7510*/  SHF.R.U32.HI R14, RZ, 0x14, R14 ;  /* 0x00000014ff0e7819 */ /* 0x000fe4000001160e */
[----:B------:R-:W-:Y:S02]  /*7520*/  IADD3 R12, R12, -0x20, RZ ;  /* 0xffffffe00c0c7810 */ /* 0x000fe40007ffe0ff */
[----:B------:R-:W-:Y:S02]  /*7530*/  LOP3.LUT R14, R14, 0x3f, RZ, 0xc0, !PT ;  /* 0x0000003f0e0e7812 */ /* 0x000fe400078ec0ff */
[----:B--2---:R-:W-:Y:S01]  /*7540*/  LOP3.LUT R13, R16, 0x3f, RZ, 0xc0, !PT ;  /* 0x0000003f100d7812 */ /* 0x004fe200078ec0ff */
[----:B------:R1:W-:Y:S01]  /*7550*/  I2F.F16 R49, R12 ;  /* 0x0000000c00317306 */ /* 0x0003e20000200c00 */
[----:B------:R-:W-:-:S02]  /*7560*/  LEA.HI R46, R15, 0xffffffe0, RZ, 0x6 ;  /* 0xffffffe00f2e7811 */ /* 0x000fc400078f30ff */
[----:B------:R-:W-:Y:S02]  /*7570*/  IADD3 R13, R13, -0x20, RZ ;  /* 0xffffffe00d0d7810 */ /* 0x000fe40007ffe0ff */
[----:B------:R-:W-:Y:S02]  /*7580*/  SHF.R.U32.HI R15, RZ, 0x14, R15 ;  /* 0x00000014ff0f7819 */ /* 0x000fe4000001160f */
[----:B------:R-:W-:Y:S02]  /*7590*/  IADD3 R14, R14, -0x20, RZ ;  /* 0xffffffe00e0e7810 */ /* 0x000fe40007ffe0ff */
[----:B-1----:R-:W-:Y:S02]  /*75a0*/  LOP3.LUT R12, R17, 0x3f, RZ, 0xc0, !PT ;  /* 0x0000003f110c7812 */ /* 0x002fe400078ec0ff */
[----:B0-----:R-:W-:Y:S02]  /*75b0*/  PRMT R91, R91, 0x5410, R34 ;  /* 0x000054105b5b7816 */ /* 0x001fe40000000022 */
[----:B------:R-:W-:-:S02]  /*75c0*/  PRMT R103, R103, 0x5410, R32 ;  /* 0x0000541067677816 */ /* 0x000fc40000000020 */
[----:B------:R-:W-:Y:S02]  /*75d0*/  PRMT R88, R88, 0x5410, R35 ;  /* 0x0000541058587816 */ /* 0x000fe40000000023 */
[----:B------:R-:W-:Y:S01]  /*75e0*/  PRMT R90, R90, 0x5410, R33 ;  /* 0x000054105a5a7816 */ /* 0x000fe20000000021 */
[----:B------:R0:W-:Y:S01]  /*75f0*/  I2F.F16 R83, R13 ;  /* 0x0000000d00537306 */ /* 0x0001e20000200c00 */
[----:B------:R-:W1:Y:S01]  /*7600*/  LDS.128 R32, [UR5+0x80] ;  /* 0x00008005ff207984 */ /* 0x000e620008000c00 */
[----:B------:R-:W-:Y:S02]  /*7610*/  IADD3 R80, R12, -0x20, RZ ;  /* 0xffffffe00c507810 */ /* 0x000fe40007ffe0ff */
[----:B------:R-:W-:Y:S02]  /*7620*/  LOP3.LUT R15, R15, 0x3f, RZ, 0xc0, !PT ;  /* 0x0000003f0f0f7812 */ /* 0x000fe400078ec0ff */
[----:B------:R-:W-:Y:S02]  /*7630*/  LOP3.LUT R12, R19, 0x3f, RZ, 0xc0, !PT ;  /* 0x0000003f130c7812 */ /* 0x000fe400078ec0ff */
[----:B------:R2:W-:Y:S01]  /*7640*/  I2F.F16 R55, R14 ;  /* 0x0000000e00377306 */ /* 0x0005e20000200c00 */
[----:B0-----:R-:W-:-:S02]  /*7650*/  SHF.R.U32.HI R13, RZ, 0xc, R16 ;  /* 0x0000000cff0d7819 */ /* 0x001fc40000011610 */
[----:B------:R-:W-:Y:S02]  /*7660*/  IADD3 R15, R15, -0x20, RZ ;  /* 0xffffffe00f0f7810 */ /* 0x000fe40007ffe0ff */
[----:B------:R-:W-:Y:S02]  /*7670*/  LOP3.LUT R13, R13, 0x3f, RZ, 0xc0, !PT ;  /* 0x0000003f0d0d7812 */ /* 0x000fe400078ec0ff */
[----:B--2---:R-:W-:Y:S02]  /*7680*/  LOP3.LUT R14, R18, 0x3f, RZ, 0xc0, !PT ;  /* 0x0000003f120e7812 */ /* 0x004fe400078ec0ff */
[----:B------:R-:W-:Y:S02]  /*7690*/  IADD3 R85, R12, -0x20, RZ ;  /* 0xffffffe00c557810 */ /* 0x000fe40007ffe0ff */
[----:B------:R-:W-:Y:S02]  /*76a0*/  SHF.R.U32.HI R12, RZ, 0x6, R16 ;  /* 0x00000006ff0c7819 */ /* 0x000fe40000011610 */
[----:B------:R-:W-:-:S02]  /*76b0*/  IADD3 R60, R14, -0x20, RZ ;  /* 0xffffffe00e3c7810 */ /* 0x000fc40007ffe0ff */
[----:B------:R-:W-:Y:S02]  /*76c0*/  IADD3 R10, R10, -0x20, RZ ;  /* 0xffffffe00a0a7810 */ /* 0x000fe40007ffe0ff */
[----:B------:R-:W-:Y:S01]  /*76d0*/  SHF.R.U32.HI R14, RZ, 0x12, R16 ;  /* 0x00000012ff0e7819 */ /* 0x000fe20000011610 */
[----:B------:R0:W-:Y:S01]  /*76e0*/  I2F.F16 R51, R15 ;  /* 0x0000000f00337306 */ /* 0x0001e20000200c00 */
[----:B------:R-:W-:Y:S02]  /*76f0*/  IADD3 R13, R13, -0x20, RZ ;  /* 0xffffffe00d0d7810 */ /* 0x000fe40007ffe0ff */
[----:B------:R-:W-:Y:S02]  /*7700*/  LOP3.LUT R47, R47, 0x3f, RZ, 0xc0, !PT ;  /* 0x0000003f2f2f7812 */ /* 0x000fe400078ec0ff */
[----:B------:R-:W-:Y:S02]  /*7710*/  LOP3.LUT R25, R25, 0x3f, RZ, 0xc0, !PT ;  /* 0x0000003f19197812 */ /* 0x000fe400078ec0ff */
[----:B------:R-:W-:Y:S01]  /*7720*/  LOP3.LUT R26, R26, 0x3f, RZ, 0xc0, !PT ;  /* 0x0000003f1a1a7812 */ /* 0x000fe200078ec0ff */
[----:B------:R-:W-:Y:S01]  /*7730*/  I2F.F16 R62, R62 ;  /* 0x0000003e003e7306 */ /* 0x000fe20000200c00 */
[----:B------:R-:W-:-:S02]  /*7740*/  LOP3.LUT R27, R27, 0x3f, RZ, 0xc0, !PT ;  /* 0x0000003f1b1b7812 */ /* 0x000fc400078ec0ff */
[----:B------:R-:W-:Y:S02]  /*7750*/  LOP3.LUT R24, R24, 0x3f, RZ, 0xc0, !PT ;  /* 0x0000003f18187812 */ /* 0x000fe400078ec0ff */
[----:B------:R-:W-:Y:S02]  /*7760*/  LOP3.LUT R12, R12, 0x3f, RZ, 0xc0, !PT ;  /* 0x0000003f0c0c7812 */ /* 0x000fe400078ec0ff */
[----:B0-----:R-:W-:Y:S01]  /*7770*/  SHF.R.U32.HI R15, RZ, 0x18, R16 ;  /* 0x00000018ff0f7819 */ /* 0x001fe20000011610 */
[----:B------:R0:W-:Y:S01]  /*7780*/  I2F.F16 R77, R13 ;  /* 0x0000000d004d7306 */ /* 0x0001e20000200c00 */
[----:B------:R-:W-:Y:S02]  /*7790*/  LOP3.LUT R14, R14, 0x3f, RZ, 0xc0, !PT ;  /* 0x0000003f0e0e7812 */ /* 0x000fe400078ec0ff */
[----:B------:R-:W-:Y:S02]  /*77a0*/  IADD3 R47, R47, -0x20, RZ ;  /* 0xffffffe02f2f7810 */ /* 0x000fe40007ffe0ff */
[----:B------:R-:W-:-:S02]  /*77b0*/  IADD3 R25, R25, -0x20, RZ ;  /* 0xffffffe019197810 */ /* 0x000fc40007ffe0ff */
[----:B------:R-:W-:Y:S01]  /*77c0*/  IADD3 R26, R26, -0x20, RZ ;  /* 0xffffffe01a1a7810 */ /* 0x000fe20007ffe0ff */
[----:B------:R-:W-:Y:S01]  /*77d0*/  I2F.F16 R10, R10 ;  /* 0x0000000a000a7306 */ /* 0x000fe20000200c00 */
[----:B0-----:R-:W-:Y:S02]  /*77e0*/  SHF.R.U32.HI R13, RZ, 0xc, R17 ;  /* 0x0000000cff0d7819 */ /* 0x001fe40000011611 */
[----:B------:R-:W-:Y:S02]  /*77f0*/  IADD3 R27, R27, -0x20, RZ ;  /* 0xffffffe01b1b7810 */ /* 0x000fe40007ffe0ff */
[----:B------:R-:W-:Y:S02]  /*7800*/  IADD3 R24, R24, -0x20, RZ ;  /* 0xffffffe018187810 */ /* 0x000fe40007ffe0ff */
[----:B------:R-:W-:Y:S01]  /*7810*/  IADD3 R12, R12, -0x20, RZ ;  /* 0xffffffe00c0c7810 */ /* 0x000fe20007ffe0ff */
[----:B------:R-:W-:Y:S01]  /*7820*/  I2F.F16 R57, R57 ;  /* 0x0000003900397306 */ /* 0x000fe20000200c00 */
[----:B------:R-:W-:-:S02]  /*7830*/  LOP3.LUT R15, R15, 0x3f, RZ, 0xc0, !PT ;  /* 0x0000003f0f0f7812 */ /* 0x000fc400078ec0ff */
[----:B------:R-:W-:Y:S02]  /*7840*/  IADD3 R14, R14, -0x20, RZ ;  /* 0xffffffe00e0e7810 */ /* 0x000fe40007ffe0ff */
[----:B------:R-:W-:-:S03]  /*7850*/  LOP3.LUT R13, R13, 0x3f, RZ, 0xc0, !PT ;  /* 0x0000003f0d0d7812 */ /* 0x000fc600078ec0ff */
[----:B------:R-:W0:Y:S01]  /*7860*/  I2F.F16 R92, R92 ;  /* 0x0000005c005c7306 */ /* 0x000e220000200c00 */
[----:B-----5:R-:W-:Y:S02]  /*7870*/  @!P0 IADD3 R98, R82, R101, RZ ;  /* 0x0000006552628210 */ /* 0x020fe40007ffe0ff */
[----:B------:R-:W-:Y:S02]  /*7880*/  IADD3 R15, R15, -0x20, RZ ;  /* 0xffffffe00f0f7810 */ /* 0x000fe40007ffe0ff */
[----:B------:R-:W-:-:S03]  /*7890*/  IADD3 R13, R13, -0x20, RZ ;  /* 0xffffffe00d0d7810 */ /* 0x000fc60007ffe0ff */
[----:B------:R-:W-:Y:S01]  /*78a0*/  I2F.F16 R115, R47 ;  /* 0x0000002f00737306 */ /* 0x000fe20000200c00 */
[----:B------:R-:W-:-:S07]  /*78b0*/  PRMT R94, R94, 0x5410, R79 ;  /* 0x000054105e5e7816 */ /* 0x000fce000000004f */
[----:B------:R2:W-:Y:S08]  /*78c0*/  I2F.F16 R70, R12 ;  /* 0x0000000c00467306 */ /* 0x0005f00000200c00 */
[----:B------:R-:W-:Y:S01]  /*78d0*/  I2F.F16 R110, R25 ;  /* 0x00000019006e7306 */ /* 0x000fe20000200c00 */
[----:B--2---:R-:W-:-:S07]  /*78e0*/  SHF.R.U32.HI R12, RZ, 0x6, R17 ;  /* 0x00000006ff0c7819 */ /* 0x004fce0000011611 */
[----:B------:R-:W-:Y:S01]  /*78f0*/  I2F.F16 R47, R26 ;  /* 0x0000001a002f7306 */ /* 0x000fe20000200c00 */
[----:B------:R-:W-:-:S07]  /*7900*/  LOP3.LUT R12, R12, 0x3f, RZ, 0xc0, !PT ;  /* 0x0000003f0c0c7812 */ /* 0x000fce00078ec0ff */
[----:B------:R-:W-:Y:S08]  /*7910*/  I2F.F16 R112, R27 ;  /* 0x0000001b00707306 */ /* 0x000ff00000200c00 */
[----:B------:R2:W-:Y:S08]  /*7920*/  I2F.F16 R108, R24 ;  /* 0x00000018006c7306 */ /* 0x0005f00000200c00 */
[----:B------:R5:W-:Y:S01]  /*7930*/  I2F.F16 R82, R14 ;  /* 0x0000000e00527306 */ /* 0x000be20000200c00 */
[----:B--2---:R-:W2:Y:S01]  /*7940*/  LDS.128 R24, [UR5] ;  /* 0x00000005ff187984 */ /* 0x004ea20008000c00 */
[----:B------:R-:W-:-:S06]  /*7950*/  IADD3 R12, R12, -0x20, RZ ;  /* 0xffffffe00c0c7810 */ /* 0x000fcc0007ffe0ff */
[----:B------:R-:W-:Y:S01]  /*7960*/  I2F.F16 R66, R66 ;  /* 0x0000004200427306 */ /* 0x000fe20000200c00 */
[----:B-----5:R-:W-:-:S04]  /*7970*/  SHF.R.U32.HI R14, RZ, 0x12, R17 ;  /* 0x00000012ff0e7819 */ /* 0x020fc80000011611 */
[----:B------:R-:W-:-:S03]  /*7980*/  LOP3.LUT R14, R14, 0x3f, RZ, 0xc0, !PT ;  /* 0x0000003f0e0e7812 */ /* 0x000fc600078ec0ff */
[----:B------:R-:W5:Y:S01]  /*7990*/  I2F.F16 R63, R63 ;  /* 0x0000003f003f7306 */ /* 0x000f620000200c00 */
[----:B------:R-:W-:-:S07]  /*79a0*/  IADD3 R14, R14, -0x20, RZ ;  /* 0xffffffe00e0e7810 */ /* 0x000fce0007ffe0ff */
[----:B------:R1:W-:Y:S01]  /*79b0*/  I2F.F16 R61, R15 ;  /* 0x0000000f003d7306 */ /* 0x0003e20000200c00 */
[----:B0-----:R-:W-:Y:S02]  /*79c0*/  PRMT R92, R67, 0x5410, R92 ;  /* 0x00005410435c7816 */ /* 0x001fe4000000005c */
[----:B-1----:R-:W-:-:S05]  /*79d0*/  SHF.R.U32.HI R15, RZ, 0x6, R19 ;  /* 0x00000006ff0f7819 */ /* 0x002fca0000011613 */
[----:B------:R-:W-:Y:S01]  /*79e0*/  I2F.F16 R116, R116 ;  /* 0x0000007400747306 */ /* 0x000fe20000200c00 */
[----:B------:R-:W-:-:S07]  /*79f0*/  PRMT R81, R81, 0x5410, R76 ;  /* 0x0000541051517816 */ /* 0x000fce000000004c */
[----:B------:R-:W0:Y:S01]  /*7a00*/  I2F.F16 R89, R89 ;  /* 0x0000005900597306 */ /* 0x000e220000200c00 */
[----:B------:R-:W-:-:S07]  /*7a10*/  PRMT R95, R95, 0x5410, R114 ;  /* 0x000054105f5f7816 */ /* 0x000fce0000000072 */
[----:B------:R1:W-:Y:S02]  /*7a20*/  I2F.F16 R79, R13 ;  /* 0x0000000d004f7306 */ /* 0x0003e40000200c00 */
[----:B-1----:R-:W-:Y:S02]  /*7a30*/  PRMT R13, R59, 0x5410, R62 ;  /* 0x000054103b0d7816 */ /* 0x002fe4000000003e */
[----:B------:R-:W-:-:S04]  /*7a40*/  LOP3.LUT R59, R15, 0x3f, RZ, 0xc0, !PT ;  /* 0x0000003f0f3b7812 */ /* 0x000fc800078ec0ff */
[----:B------:R-:W-:Y:S01]  /*7a50*/  I2F.F16 R37, R37 ;  /* 0x0000002500257306 */ /* 0x000fe20000200c00 */
[----:B------:R-:W-:Y:S02]  /*7a60*/  PRMT R15, R10, 0x5410, R57 ;  /* 0x000054100a0f7816 */ /* 0x000fe40000000039 */
[----:B------:R-:W-:-:S05]  /*7a70*/  SHF.R.U32.HI R10, RZ, 0x6, R18 ;  /* 0x00000006ff0a7819 */ /* 0x000fca0000011612 */
[----:B------:R-:W1:Y:S01]  /*7a80*/  I2F.F16 R36, R36 ;  /* 0x0000002400247306 */ /* 0x000e620000200c00 */
[----:B-----5:R-:W-:-:S07]  /*7a90*/  PRMT R66, R66, 0x5410, R63 ;  /* 0x0000541042427816 */ /* 0x020fce000000003f */
[----:B------:R5:W-:Y:S08]  /*7aa0*/  I2F.F16 R67, R12 ;  /* 0x0000000c00437306 */ /* 0x000bf00000200c00 */
[----:B------:R3:W-:Y:S01]  /*7ab0*/  I2F.F16 R76, R14 ;  /* 0x0000000e004c7306 */ /* 0x0007e20000200c00 */
[----:B-----5:R-:W-:-:S04]  /*7ac0*/  SHF.R.U32.HI R12, RZ, 0x18, R17 ;  /* 0x00000018ff0c7819 */ /* 0x020fc80000011611 */
[----:B------:R-:W-:Y:S02]  /*7ad0*/  LOP3.LUT R12, R12, 0x3f, RZ, 0xc0, !PT ;  /* 0x0000003f0c0c7812 */ /* 0x000fe400078ec0ff */
[----:B---3--:R-:W-:Y:S01]  /*7ae0*/  LOP3.LUT R14, R10, 0x3f, RZ, 0xc0, !PT ;  /* 0x0000003f0a0e7812 */ /* 0x008fe200078ec0ff */
[----:B------:R-:W-:-:S03]  /*7af0*/  HFMA2.MMA R10, R103, R32, RZ ;  /* 0x00000020670a7235 */ /* 0x000fc600000000ff */
[----:B------:R-:W-:Y:S01]  /*7b00*/  IADD3 R63, R14, -0x20, RZ ;  /* 0xffffffe00e3f7810 */ /* 0x000fe20007ffe0ff */
[----:B------:R-:W-:Y:S01]  /*7b10*/  HFMA2.MMA R14, R95, R32, RZ ;  /* 0x000000205f0e7235 */ /* 0x000fe200000000ff */
[----:B0-----:R-:W-:Y:S01]  /*7b20*/  PRMT R89, R116, 0x5410, R89 ;  /* 0x0000541074597816 */ /* 0x001fe20000000059 */
[----:B------:R-:W0:Y:S01]  /*7b30*/  I2F.F16 R65, R65 ;  /* 0x0000004100417306 */ /* 0x000e220000200c00 */
[----:B------:R-:W-:Y:S02]  /*7b40*/  IADD3 R12, R12, -0x20, RZ ;  /* 0xffffffe00c0c7810 */ /* 0x000fe40007ffe0ff */
[----:B-1----:R-:W-:Y:S02]  /*7b50*/  PRMT R37, R37, 0x5410, R36 ;  /* 0x0000541025257816 */ /* 0x002fe40000000024 */
[----:B------:R-:W-:Y:S01]  /*7b60*/  SHF.R.U32.HI R36, RZ, 0xc, R18 ;  /* 0x0000000cff247819 */ /* 0x000fe20000011612 */
[-C--:B------:R-:W-:Y:S02]  /*7b70*/  HFMA2.MMA R14, R92, R33.reuse, R14 ;  /* 0x000000215c0e7235 */ /* 0x080fe4000000000e */
[----:B------:R1:W-:Y:S01]  /*7b80*/  I2F.F16 R62, R12 ;  /* 0x0000000c003e7306 */ /* 0x0003e20000200c00 */
[----:B------:R-:W-:Y:S01]  /*7b90*/  HFMA2.MMA R10, R88, R33, R10 ;  /* 0x00000021580a7235 */ /* 0x000fe2000000000a */
[----:B------:R-:W-:-:S02]  /*7ba0*/  PRMT R75, R75, 0x5410, R86 ;  /* 0x000054104b4b7816 */ /* 0x000fc40000000056 */
[----:B------:R-:W-:Y:S01]  /*7bb0*/  PRMT R73, R73, 0x5410, R68 ;  /* 0x0000541049497816 */ /* 0x000fe20000000044 */
[-C--:B-1----:R-:W-:Y:S02]  /*7bc0*/  HFMA2 R12, R89, R32.reuse, RZ.H0_H0 ;  /* 0x00000020590c7231 */ /* 0x082fe400000400ff */
[----:B------:R-:W-:Y:S01]  /*7bd0*/  HFMA2 R32, R91, R32, RZ.H0_H0 ;  /* 0x000000205b207231 */ /* 0x000fe200000400ff */
[----:B------:R-:W-:-:S03]  /*7be0*/  LOP3.LUT R36, R36, 0x3f, RZ, 0xc0, !PT ;  /* 0x0000003f24247812 */ /* 0x000fc600078ec0ff */
[-C--:B------:R-:W-:Y:S01]  /*7bf0*/  HFMA2 R32, R94, R33.reuse, R32 ;  /* 0x000000215e207231 */ /* 0x080fe20000000020 */
[----:B------:R-:W-:Y:S01]  /*7c00*/  PRMT R11, R11, 0x5410, R64 ;  /* 0x000054100b0b7816 */ /* 0x000fe20000000040 */
[----:B------:R-:W-:Y:S01]  /*7c10*/  HFMA2 R12, R90, R33, R12 ;  /* 0x000000215a0c7231 */ /* 0x000fe2000000000c */
[----:B------:R-:W-:Y:S01]  /*7c20*/  IADD3 R64, R36, -0x20, RZ ;  /* 0xffffffe024407810 */ /* 0x000fe20007ffe0ff */
[-C--:B------:R-:W-:Y:S01]  /*7c30*/  HFMA2.MMA R36, R75, R34.reuse, R14 ;  /* 0x000000224b247235 */ /* 0x080fe2000000000e */
[----:B------:R-:W-:Y:S01]  /*7c40*/  PRMT R71, R71, 0x5410, R84 ;  /* 0x0000541047477816 */ /* 0x000fe20000000054 */
[----:B------:R-:W-:Y:S01]  /*7c50*/  HFMA2 R33, R73, R34, R32 ;  /* 0x0000002249217231 */ /* 0x000fe20000000020 */
[----:B------:R-:W-:Y:S01]  /*7c60*/  IADD3 R59, R59, -0x20, RZ ;  /* 0xffffffe03b3b7810 */ /* 0x000fe20007ffe0ff */
[----:B------:R-:W-:Y:S01]  /*7c70*/  HFMA2.MMA R10, R81, R34, R10 ;  /* 0x00000022510a7235 */ /* 0x000fe2000000000a */
[----:B------:R-:W-:Y:S02]  /*7c80*/  SHF.R.U32.HI R32, RZ, 0x18, R18 ;  /* 0x00000018ff207819 */ /* 0x000fe40000011612 */
[----:B0-----:R-:W-:-:S02]  /*7c90*/  PRMT R72, R72, 0x5410, R65 ;  /* 0x0000541048487816 */ /* 0x001fc40000000041 */
[----:B------:R-:W-:Y:S02]  /*7ca0*/  SHF.R.U32.HI R57, RZ, 0x12, R18 ;  /* 0x00000012ff397819 */ /* 0x000fe40000011612 */
[----:B------:R-:W-:Y:S02]  /*7cb0*/  PRMT R74, R74, 0x5410, R87 ;  /* 0x000054104a4a7816 */ /* 0x000fe40000000057 */
[----:B------:R-:W-:Y:S01]  /*7cc0*/  SHF.R.U32.HI R14, RZ, 0xc, R19 ;  /* 0x0000000cff0e7819 */ /* 0x000fe20000011613 */
[----:B------:R0:W-:Y:S01]  /*7cd0*/  I2F.F16 R68, R59 ;  /* 0x0000003b00447306 */ /* 0x0001e20000200c00 */
[----:B------:R-:W-:Y:S01]  /*7ce0*/  PRMT R78, R78, 0x5410, R69 ;  /* 0x000054104e4e7816 */ /* 0x000fe20000000045 */
[----:B------:R-:W-:Y:S01]  /*7cf0*/  HFMA2 R12, R71, R34, R12 ;  /* 0x00000022470c7231 */ /* 0x000fe2000000000c */
[----:B------:R-:W-:Y:S01]  /*7d00*/  LOP3.LUT R87, R32, 0x3f, RZ, 0xc0, !PT ;  /* 0x0000003f20577812 */ /* 0x000fe200078ec0ff */
[----:B--2---:R-:W-:Y:S01]  /*7d10*/  HFMA2.MMA R32, R103, R24, RZ ;  /* 0x0000001867207235 */ /* 0x004fe200000000ff */
[----:B------:R-:W-:-:S02]  /*7d20*/  LOP3.LUT R57, R57, 0x3f, RZ, 0xc0, !PT ;  /* 0x0000003f39397812 */ /* 0x000fc400078ec0ff */
[----:B------:R-:W-:Y:S02]  /*7d30*/  LOP3.LUT R34, R14, 0x3f, RZ, 0xc0, !PT ;  /* 0x0000003f0e227812 */ /* 0x000fe400078ec0ff */
[----:B0-----:R-:W-:Y:S01]  /*7d40*/  SHF.R.U32.HI R59, RZ, 0x12, R19 ;  /* 0x00000012ff3b7819 */ /* 0x001fe20000011613 */
[-C--:B------:R-:W-:Y:S01]  /*7d50*/  HFMA2.MMA R14, R72, R35.reuse, R36 ;  /* 0x00000023480e7235 */ /* 0x080fe20000000024 */
[-C--:B------:R-:W-:Y:S01]  /*7d60*/  HFMA2 R12, R78, R35.reuse, R12 ;  /* 0x000000234e0c7231 */ /* 0x080fe2000000000c */
[----:B------:R-:W-:Y:S01]  /*7d70*/  HFMA2.MMA R10, R74, R35, R10 ;  /* 0x000000234a0a7235 */ /* 0x000fe2000000000a */
[----:B------:R-:W-:Y:S01]  /*7d80*/  HFMA2 R36, R66, R35, R33 ;  /* 0x0000002342247231 */ /* 0x000fe20000000021 */
[----:B------:R-:W-:Y:S01]  /*7d90*/  IADD3 R57, R57, -0x20, RZ ;  /* 0xffffffe039397810 */ /* 0x000fe20007ffe0ff */
[-C--:B------:R-:W-:Y:S01]  /*7da0*/  HFMA2 R33, R89, R24.reuse, RZ.H0_H0 ;  /* 0x0000001859217231 */ /* 0x080fe200000400ff */
[----:B------:R-:W-:Y:S01]  /*7db0*/  LOP3.LUT R35, R59, 0x3f, RZ, 0xc0, !PT ;  /* 0x0000003f3b237812 */ /* 0x000fe200078ec0ff */
[----:B------:R-:W-:Y:S01]  /*7dc0*/  HFMA2.MMA R59, R95, R24, RZ ;  /* 0x000000185f3b7235 */ /* 0x000fe200000000ff */
[----:B------:R0:W-:Y:S01]  /*7dd0*/  I2F.F16 R65, R57 ;  /* 0x0000003900417306 */ /* 0x0001e20000200c00 */
[----:B------:R-:W-:Y:S01]  /*7de0*/  HFMA2 R84, R91, R24, RZ.H0_H0 ;  /* 0x000000185b547231 */ /* 0x000fe200000400ff */
[----:B------:R-:W-:Y:S01]  /*7df0*/  IADD3 R69, R34, -0x20, RZ ;  /* 0xffffffe022457810 */ /* 0x000fe20007ffe0ff */
[----:B------:R-:W-:Y:S01]  /*7e00*/  HFMA2.MMA R24, R88, R25, R32 ;  /* 0x0000001958187235 */ /* 0x000fe20000000020 */
[----:B------:R-:W-:Y:S01]  /*7e10*/  IADD3 R107, R35, -0x20, RZ ;  /* 0xffffffe0236b7810 */ /* 0x000fe20007ffe0ff */
[----:B0-----:R-:W-:-:S02]  /*7e20*/  HFMA2 R57, R90, R25, R33 ;  /* 0x000000195a397231 */ /* 0x001fc40000000021 */
[----:B------:R-:W0:Y:S01]  /*7e30*/  LDS.128 R32, [UR5+0x10] ;  /* 0x00001005ff207984 */ /* 0x000e220008000c00 */
[----:B------:R-:W-:Y:S01]  /*7e40*/  HFMA2.MMA R86, R92, R25, R59 ;  /* 0x000000195c567235 */ /* 0x000fe2000000003b */
[----:B------:R-:W-:Y:S02]  /*7e50*/  HFMA2 R25, R94, R25, R84 ;  /* 0x000000195e197231 */ /* 0x000fe40000000054 */
[-C--:B------:R-:W-:Y:S01]  /*7e60*/  HFMA2.MMA R24, R81, R26.reuse, R24 ;  /* 0x0000001a51187235 */ /* 0x080fe20000000018 */
[-C--:B------:R-:W-:Y:S02]  /*7e70*/  HFMA2 R59, R71, R26.reuse, R57 ;  /* 0x0000001a473b7231 */ /* 0x080fe40000000039 */
[----:B------:R-:W-:Y:S02]  /*7e80*/  HFMA2 R25, R73, R26, R25 ;  /* 0x0000001a49197231 */ /* 0x000fe40000000019 */
[----:B------:R-:W-:Y:S01]  /*7e90*/  HFMA2.MMA R105, R75, R26, R86 ;  /* 0x0000001a4b697235 */ /* 0x000fe20000000056 */
[----:B------:R1:W-:Y:S02]  /*7ea0*/  I2F.F16 R84, R107 ;  /* 0x0000006b00547306 */ /* 0x0003e40000200c00 */
[----:B------:R-:W-:Y:S01]  /*7eb0*/  HFMA2.MMA R57, R74, R27, R24 ;  /* 0x0000001b4a397235 */ /* 0x000fe20000000018 */
[----:B------:R-:W-:-:S04]  /*7ec0*/  HFMA2 R59, R78, R27, R59 ;  /* 0x0000001b4e3b7231 */ /* 0x000fc8000000003b */
[----:B------:R-:W-:Y:S01]  /*7ed0*/  HFMA2.MMA R105, R72, R27, R105 ;  /* 0x0000001b48697235 */ /* 0x000fe20000000069 */
[----:B-1----:R-:W-:Y:S02]  /*7ee0*/  HFMA2 R107, R66, R27, R25 ;  /* 0x0000001b426b7231 */ /* 0x002fe40000000019 */
[----:B------:R-:W1:Y:S01]  /*7ef0*/  LDS.128 R24, [UR5+0x100] ;  /* 0x00010005ff187984 */ /* 0x000e620008000c00 */
[----:B------:R-:W2:Y:S01]  /*7f00*/  I2F.F16 R46, R46 ;  /* 0x0000002e002e7306 */ /* 0x000ea20000200c00 */
[----:B------:R-:W-:-:S07]  /*7f10*/  PRMT R50, R50, 0x5410, R115 ;  /* 0x0000541032327816 */ /* 0x000fce0000000073 */
[----:B------:R-:W3:Y:S01]  /*7f20*/  I2F.F16 R42, R42 ;  /* 0x0000002a002a7306 */ /* 0x000ee20000200c00 */
[----:B------:R-:W-:-:S07]  /*7f30*/  @!P0 PRMT R93, R41, 0x7610, R93 ;  /* 0x00007610295d8816 */ /* 0x000fce000000005d */
[----:B------:R-:W5:Y:S01]  /*7f40*/  I2F.F16 R43, R43 ;  /* 0x0000002b002b7306 */ /* 0x000f620000200c00 */
[----:B0-----:R-:W-:-:S07]  /*7f50*/  HFMA2 R59, R13, R32, R59 ;  /* 0x000000200d3b7231 */ /* 0x001fce000000003b */
[----:B------:R-:W-:Y:S08]  /*7f60*/  I2F.F16 R53, R53 ;  /* 0x0000003500357306 */ /* 0x000ff00000200c00 */
[----:B------:R-:W0:Y:S01]  /*7f70*/  I2F.F16 R56, R56 ;  /* 0x0000003800387306 */ /* 0x000e220000200c00 */
[----:B------:R-:W-:Y:S01]  /*7f80*/  @!P0 PRMT R96, R40, 0x7610, R96 ;  /* 0x0000761028608816 */ /* 0x000fe20000000060 */
[----:B------:R-:W-:Y:S01]  /*7f90*/  HFMA2 R59, R50, R33, R59 ;  /* 0x00000021323b7231 */ /* 0x000fe2000000003b */
[----:B------:R-:W-:-:S02]  /*7fa0*/  PRMT R47, R47, 0x5410, R112 ;  /* 0x000054102f2f7816 */ /* 0x000fc40000000070 */
[----:B------:R-:W-:Y:S02]  /*7fb0*/  SHF.R.U32 R16, R16, 0x1e, R28 ;  /* 0x0000001e10107819 */ /* 0x000fe4000000161c */
[----:B------:R-:W-:Y:S01]  /*7fc0*/  @!P0 PRMT R93, R93, 0x7610, R41 ;  /* 0x000076105d5d8816 */ /* 0x000fe20000000029 */
[----:B------:R-:W1:Y:S01]  /*7fd0*/  I2F.F16 R109, R109 ;  /* 0x0000006d006d7306 */ /* 0x000e620000200c00 */
[----:B----4-:R-:W-:Y:S01]  /*7fe0*/  LEA.HI R41, R20, 0xffffffe0, RZ, 0x6 ;  /* 0xffffffe014297811 */ /* 0x010fe200078f30ff */
[-C--:B------:R-:W-:Y:S01]  /*7ff0*/  HFMA2.MMA R105, R15, R32.reuse, R105 ;  /* 0x000000200f697235 */ /* 0x080fe20000000069 */
[----:B--2---:R-:W-:Y:S01]  /*8000*/  PRMT R46, R51, 0x5410, R46 ;  /* 0x00005410332e7816 */ /* 0x004fe2000000002e */
[----:B------:R-:W-:Y:S01]  /*8010*/  HFMA2.MMA R51, R11, R32, R57 ;  /* 0x000000200b337235 */ /* 0x000fe20000000039 */
[----:B------:R-:W-:Y:S01]  /*8020*/  HFMA2 R107, R37, R32, R107 ;  /* 0x00000020256b7231 */ /* 0x000fe2000000006b */
[----:B------:R-:W-:Y:S02]  /*8030*/  @!P0 PRMT R96, R96, 0x7610, R40 ;  /* 0x0000761060608816 */ /* 0x000fe40000000028 */
[----:B------:R-:W2:Y:S01]  /*8040*/  I2F.F16 R113, R113 ;  /* 0x0000007100717306 */ /* 0x000ea20000200c00 */
[----:B---3--:R-:W-:-:S02]  /*8050*/  PRMT R42, R111, 0x5410, R42 ;  /* 0x000054106f2a7816 */ /* 0x008fc4000000002a */
[----:B------:R-:W-:Y:S01]  /*8060*/  LOP3.LUT R32, R16, 0x3f, RZ, 0xc0, !PT ;  /* 0x0000003f10207812 */ /* 0x000fe200078ec0ff */
[----:B------:R-:W-:Y:S01]  /*8070*/  HFMA2 R16, R47, R34, R59 ;  /* 0x000000222f107231 */ /* 0x000fe2000000003b */
[----:B-----5:R-:W-:-:S03]  /*8080*/  PRMT R40, R58, 0x5410, R43 ;  /* 0x000054103a287816 */ /* 0x020fc6000000002b */
[----:B------:R0:W-:Y:S01]  /*8090*/  I2F.F16 R58, R41 ;  /* 0x00000029003a7306 */ /* 0x0001e20000200c00 */
[----:B------:R-:W-:Y:S01]  /*80a0*/  HFMA2 R16, R42, R35, R16 ;  /* 0x000000232a107231 */ /* 0x000fe20000000010 */
[----:B------:R-:W-:Y:S02]  /*80b0*/  PRMT R43, R49, 0x5410, R108 ;  /* 0x00005410312b7816 */ /* 0x000fe4000000006c */
[----:B0-----:R-:W-:Y:S02]  /*80c0*/  PRMT R41, R53, 0x5410, R56 ;  /* 0x0000541035297816 */ /* 0x001fe40000000038 */
[----:B------:R-:W-:-:S04]  /*80d0*/  LEA.HI R53, R21, 0xffffffe0, RZ, 0x6 ;  /* 0xffffffe015357811 */ /* 0x000fc800078f30ff */
[----:B------:R0:W-:Y:S01]  /*80e0*/  I2F.F16 R49, R53 ;  /* 0x0000003500317306 */ /* 0x0001e20000200c00 */
[----:B-1----:R-:W-:Y:S02]  /*80f0*/  PRMT R54, R54, 0x5410, R109 ;  /* 0x0000541036367816 */ /* 0x002fe4000000006d */
[----:B--2---:R-:W-:Y:S01]  /*8100*/  PRMT R52, R52, 0x5410, R113 ;  /* 0x0000541034347816 */ /* 0x004fe20000000071 */
[----:B0-----:R-:W-:Y:S01]  /*8110*/  HADD2 R53, R16.H0_H0, R16.H1_H1 ;  /* 0x3000001010357230 */ /* 0x001fe20000000800 */
[----:B------:R-:W-:-:S03]  /*8120*/  SHF.R.U32.HI R16, RZ, 0xa, R28 ;  /* 0x0000000aff107819 */ /* 0x000fc6000001161c */
[----:B------:R-:W0:Y:S01]  /*8130*/  I2F.F16 R44, R44 ;  /* 0x0000002c002c7306 */ /* 0x000e220000200c00 */
[----:B------:R-:W-:Y:S02]  /*8140*/  LEA.HI R109, R23, 0xffffffe0, RZ, 0x6 ;  /* 0xffffffe0176d7811 */ /* 0x000fe400078f30ff */
[----:B------:R-:W-:Y:S02]  /*8150*/  LOP3.LUT R16, R16, 0x3f, RZ, 0xc0, !PT ;  /* 0x0000003f10107812 */ /* 0x000fe400078ec0ff */
[----:B------:R-:W-:Y:S02]  /*8160*/  PRMT R48, R48, 0x5410, R117 ;  /* 0x0000541030307816 */ /* 0x000fe40000000075 */
[----:B------:R-:W-:Y:S01]  /*8170*/  PRMT R45, R45, 0x5410, R110 ;  /* 0x000054102d2d7816 */ /* 0x000fe2000000006e */
[----:B------:R1:W-:Y:S01]  /*8180*/  I2F.F16 R59, R109 ;  /* 0x0000006d003b7306 */ /* 0x0003e20000200c00 */
[----:B------:R-:W-:Y:S01]  /*8190*/  IADD3 R110, R16, -0x20, RZ ;  /* 0xffffffe0106e7810 */ /* 0x000fe20007ffe0ff */
[----:B------:R-:W-:-:S02]  /*81a0*/  HFMA2.MMA R16, R103, R24, RZ ;  /* 0x0000001867107235 */ /* 0x000fc400000000ff */
[-C--:B------:R-:W-:Y:S01]  /*81b0*/  HFMA2.MMA R105, R52, R33.reuse, R105 ;  /* 0x0000002134697235 */ /* 0x080fe20000000069 */
[----:B------:R-:W-:Y:S01]  /*81c0*/  HFMA2 R107, R54, R33, R107 ;  /* 0x00000021366b7231 */ /* 0x000fe2000000006b */
[----:B------:R-:W-:Y:S02]  /*81d0*/  HFMA2.MMA R51, R48, R33, R51 ;  /* 0x0000002130337235 */ /* 0x000fe40000000033 */
[----:B-1----:R-:W-:Y:S01]  /*81e0*/  HFMA2.MMA R109, R95, R24, RZ ;  /* 0x000000185f6d7235 */ /* 0x002fe200000000ff */
[----:B------:R-:W-:Y:S01]  /*81f0*/  HFMA2 R107, R41, R34, R107 ;  /* 0x00000022296b7231 */ /* 0x000fe2000000006b */
[----:B------:R-:W-:Y:S01]  /*8200*/  HFMA2.MMA R16, R88, R25, R16 ;  /* 0x0000001958107235 */ /* 0x000fe20000000010 */
[----:B------:R-:W-:Y:S01]  /*8210*/  SHF.R.U32.HI R33, RZ, 0x4, R28 ;  /* 0x00000004ff217819 */ /* 0x000fe2000001161c */
[-C--:B------:R-:W-:Y:S01]  /*8220*/  HFMA2.MMA R105, R43, R34.reuse, R105 ;  /* 0x000000222b697235 */ /* 0x080fe20000000069 */
[----:B------:R-:W-:Y:S01]  /*8230*/  IADD3 R114, R87, -0x20, RZ ;  /* 0xffffffe057727810 */ /* 0x000fe20007ffe0ff */
[----:B------:R-:W-:-:S02]  /*8240*/  HFMA2.MMA R51, R45, R34, R51 ;  /* 0x000000222d337235 */ /* 0x000fc40000000033 */
[----:B------:R-:W-:Y:S01]  /*8250*/  HFMA2.MMA R109, R92, R25, R109 ;  /* 0x000000195c6d7235 */ /* 0x000fe2000000006d */
[----:B------:R-:W-:Y:S01]  /*8260*/  SHF.R.U32.HI R112, RZ, 0x10, R28 ;  /* 0x00000010ff707819 */ /* 0x000fe2000001161c */
[----:B------:R-:W-:Y:S01]  /*8270*/  HFMA2 R56, R46, R35, R107 ;  /* 0x000000232e387231 */ /* 0x000fe2000000006b */
[----:B0-----:R-:W-:Y:S01]  /*8280*/  PRMT R44, R55, 0x5410, R44 ;  /* 0x00005410372c7816 */ /* 0x001fe2000000002c */
[-C--:B------:R-:W-:Y:S01]  /*8290*/  HFMA2 R107, R89, R24.reuse, RZ.H0_H0 ;  /* 0x00000018596b7231 */ /* 0x080fe200000400ff */
[----:B------:R-:W-:Y:S01]  /*82a0*/  LEA.HI R55, R22, 0xffffffe0, RZ, 0x6 ;  /* 0xffffffe016377811 */ /* 0x000fe200078f30ff */
[----:B------:R-:W-:Y:S01]  /*82b0*/  HFMA2 R111, R91, R24, RZ.H0_H0 ;  /* 0x000000185b6f7231 */ /* 0x000fe200000400ff */
[----:B------:R-:W-:Y:S01]  /*82c0*/  LOP3.LUT R33, R33, 0x3f, RZ, 0xc0, !PT ;  /* 0x0000003f21217812 */ /* 0x000fe200078ec0ff */
[----:B------:R0:W-:Y:S01]  /*82d0*/  I2F.F16 R86, R114 ;  /* 0x0000007200567306 */ /* 0x0001e20000200c00 */
[----:B------:R-:W-:Y:S01]  /*82e0*/  LOP3.LUT R112, R112, 0x3f, RZ, 0xc0, !PT ;  /* 0x0000003f70707812 */ /* 0x000fe200078ec0ff */
[-C--:B------:R-:W-:Y:S01]  /*82f0*/  HFMA2.MMA R16, R81, R26.reuse, R16 ;  /* 0x0000001a51107235 */ /* 0x080fe20000000010 */
[----:B------:R-:W-:Y:S01]  /*8300*/  SHF.R.U32 R17, R17, 0x1e, R29 ;  /* 0x0000001e11117819 */ /* 0x000fe2000000161d */
[-C--:B------:R-:W-:Y:S01]  /*8310*/  HFMA2 R24, R90, R25.reuse, R107 ;  /* 0x000000195a187231 */ /* 0x080fe2000000006b */
[----:B------:R-:W-:Y:S01]  /*8320*/  HFMA2.MMA R109, R75, R26, R109 ;  /* 0x0000001a4b6d7235 */ /* 0x000fe2000000006d */
[----:B------:R-:W-:-:S02]  /*8330*/  HFMA2 R111, R94, R25, R111 ;  /* 0x000000195e6f7231 */ /* 0x000fc4000000006f */
[----:B------:R1:W-:Y:S01]  /*8340*/  I2F.F16 R57, R55 ;  /* 0x0000003700397306 */ /* 0x0003e20000200c00 */
[----:B0-----:R-:W-:Y:S01]  /*8350*/  SHF.R.U32.HI R114, RZ, 0x16, R28 ;  /* 0x00000016ff727819 */ /* 0x001fe2000001161c */
[-C--:B------:R-:W-:Y:S01]  /*8360*/  HFMA2.MMA R51, R40, R35.reuse, R51 ;  /* 0x0000002328337235 */ /* 0x080fe20000000033 */
[----:B------:R-:W-:Y:S02]  /*8370*/  IADD3 R108, R32, -0x20, RZ ;  /* 0xffffffe0206c7810 */ /* 0x000fe40007ffe0ff */
[----:B------:R-:W-:Y:S01]  /*8380*/  IADD3 R113, R112, -0x20, RZ ;  /* 0xffffffe070717810 */ /* 0x000fe20007ffe0ff */
[-C--:B------:R-:W-:Y:S01]  /*8390*/  HFMA2 R111, R73, R26.reuse, R111 ;  /* 0x0000001a496f7231 */ /* 0x080fe2000000006f */
[----:B------:R-:W-:Y:S01]  /*83a0*/  LOP3.LUT R114, R114, 0x3f, RZ, 0xc0, !PT ;  /* 0x0000003f72727812 */ /* 0x000fe200078ec0ff */
[----:B-1----:R-:W-:Y:S01]  /*83b0*/  HFMA2.MMA R55, R44, R35, R105 ;  /* 0x000000232c377235 */ /* 0x002fe20000000069 */
[----:B------:R-:W-:Y:S02]  /*83c0*/  IADD3 R105, R33, -0x20, RZ ;  /* 0xffffffe021697810 */ /* 0x000fe40007ffe0ff */
[----:B------:R-:W0:Y:S01]  /*83d0*/  LDS.128 R32, [UR5+0x110] ;  /* 0x00011005ff207984 */ /* 0x000e220008000c00 */
[----:B------:R-:W-:Y:S01]  /*83e0*/  LOP3.LUT R25, R17, 0x3f, RZ, 0xc0, !PT ;  /* 0x0000003f11197812 */ /* 0x000fe200078ec0ff */
[----:B------:R-:W-:Y:S01]  /*83f0*/  HFMA2 R17, R71, R26, R24 ;  /* 0x0000001a47117231 */ /* 0x000fe20000000018 */
[----:B------:R1:W-:Y:S01]  /*8400*/  I2F.F16 R107, R113 ;  /* 0x00000071006b7306 */ /* 0x0003e20000200c00 */
[----:B------:R-:W-:Y:S01]  /*8410*/  IADD3 R112, R114, -0x20, RZ ;  /* 0xffffffe072707810 */ /* 0x000fe20007ffe0ff */
[-C--:B------:R-:W-:Y:S01]  /*8420*/  HFMA2 R114, R66, R27.reuse, R111 ;  /* 0x0000001b42727231 */ /* 0x080fe2000000006f */
[----:B------:R-:W-:Y:S01]  /*8430*/  IADD3 R116, R25, -0x20, RZ ;  /* 0xffffffe019747810 */ /* 0x000fe20007ffe0ff */
[----:B------:R-:W-:Y:S01]  /*8440*/  HFMA2 R17, R78, R27, R17 ;  /* 0x0000001b4e117231 */ /* 0x000fe20000000011 */
[----:B-1----:R-:W-:-:S02]  /*8450*/  HFMA2.MMA R113, R74, R27, R16 ;  /* 0x0000001b4a717235 */ /* 0x002fc40000000010 */
[----:B------:R-:W-:Y:S02]  /*8460*/  HFMA2.MMA R16, R72, R27, R109 ;  /* 0x0000001b48107235 */ /* 0x000fe4000000006d */
[----:B------:R-:W1:Y:S01]  /*8470*/  LDS.128 R24, [UR5+0x180] ;  /* 0x00018005ff187984 */ /* 0x000e620008000c00 */
[--C-:B------:R-:W-:Y:S02]  /*8480*/  SHF.R.U32.HI R115, RZ, 0x4, R29.reuse ;  /* 0x00000004ff737819 */ /* 0x100fe4000001161d */
[----:B------:R-:W-:Y:S02]  /*8490*/  SHF.R.U32.HI R117, RZ, 0xa, R29 ;  /* 0x0000000aff757819 */ /* 0x000fe4000001161d */
[----:B------:R-:W-:Y:S02]  /*84a0*/  LOP3.LUT R115, R115, 0x3f, RZ, 0xc0, !PT ;  /* 0x0000003f73737812 */ /* 0x000fe400078ec0ff */
[----:B------:R-:W-:Y:S02]  /*84b0*/  LOP3.LUT R117, R117, 0x3f, RZ, 0xc0, !PT ;  /* 0x0000003f75757812 */ /* 0x000fe400078ec0ff */
[----:B------:R-:W-:Y:S01]  /*84c0*/  IADD3 R111, R115, -0x20, RZ ;  /* 0xffffffe0736f7810 */ /* 0x000fe20007ffe0ff */
[----:B------:R2:W-:Y:S01]  /*84d0*/  I2F.F16 R109, R116 ;  /* 0x00000074006d7306 */ /* 0x0005e20000200c00 */
[----:B------:R-:W-:-:S02]  /*84e0*/  SHF.R.U32.HI R87, RZ, 0x18, R19 ;  /* 0x00000018ff577819 */ /* 0x000fc40000011613 */
[----:B------:R-:W-:Y:S01]  /*84f0*/  SHF.R.U32 R18, R18, 0x1e, R30 ;  /* 0x0000001e12127819 */ /* 0x000fe2000000161e */
[-C--:B0-----:R-:W-:Y:S01]  /*8500*/  HFMA2.MMA R113, R11, R32.reuse, R113 ;  /* 0x000000200b717235 */ /* 0x081fe20000000071 */
[-C--:B------:R-:W-:Y:S01]  /*8510*/  HFMA2 R17, R13, R32.reuse, R17 ;  /* 0x000000200d117231 */ /* 0x080fe20000000011 */
[----:B------:R-:W-:Y:S01]  /*8520*/  HFMA2.MMA R16, R15, R32, R16 ;  /* 0x000000200f107235 */ /* 0x000fe20000000010 */
[----:B------:R-:W-:Y:S02]  /*8530*/  HFMA2 R115, R37, R32, R114 ;  /* 0x0000002025737231 */ /* 0x000fe40000000072 */
[-C--:B------:R-:W-:Y:S01]  /*8540*/  HFMA2 R17, R50, R33.reuse, R17 ;  /* 0x0000002132117231 */ /* 0x080fe20000000011 */
[--C-:B--2---:R-:W-:Y:S01]  /*8550*/  SHF.R.U32.HI R116, RZ, 0x10, R29.reuse ;  /* 0x00000010ff747819 */ /* 0x104fe2000001161d */
[----:B------:R-:W-:Y:S01]  /*8560*/  HFMA2 R115, R54, R33, R115 ;  /* 0x0000002136737231 */ /* 0x000fe20000000073 */
[----:B------:R-:W-:Y:S01]  /*8570*/  IADD3 R114, R117, -0x20, RZ ;  /* 0xffffffe075727810 */ /* 0x000fe20007ffe0ff */
[-C--:B------:R-:W-:Y:S01]  /*8580*/  HFMA2.MMA R32, R48, R33.reuse, R113 ;  /* 0x0000002130207235 */ /* 0x080fe20000000071 */
[----:B------:R-:W-:Y:S01]  /*8590*/  HFMA2 R117, R47, R34, R17 ;  /* 0x000000222f757231 */ /* 0x000fe20000000011 */
[----:B------:R-:W-:Y:S01]  /*85a0*/  HFMA2.MMA R16, R52, R33, R16 ;  /* 0x0000002134107235 */ /* 0x000fe20000000010 */
[----:B------:R-:W-:Y:S01]  /*85b0*/  SHF.R.U32.HI R33, RZ, 0x16, R29 ;  /* 0x00000016ff217819 */ /* 0x000fe2000001161d */
[-C--:B-1----:R-:W-:Y:S01]  /*85c0*/  HFMA2.MMA R103, R103, R24.reuse, RZ ;  /* 0x0000001867677235 */ /* 0x082fe200000000ff */
[----:B------:R-:W-:Y:S01]  /*85d0*/  SHF.R.U32 R19, R19, 0x1e, R31 ;  /* 0x0000001e13137819 */ /* 0x000fe2000000161f */
[----:B------:R-:W-:Y:S01]  /*85e0*/  HFMA2.MMA R17, R95, R24, RZ ;  /* 0x000000185f117235 */ /* 0x000fe200000000ff */
[----:B------:R-:W-:-:S02]  /*85f0*/  LOP3.LUT R116, R116, 0x3f, RZ, 0xc0, !PT ;  /* 0x0000003f74747812 */ /* 0x000fc400078ec0ff */
[----:B------:R-:W-:Y:S02]  /*8600*/  LOP3.LUT R33, R33, 0x3f, RZ, 0xc0, !PT ;  /* 0x0000003f21217812 */ /* 0x000fe400078ec0ff */
[----:B------:R-:W-:Y:S01]  /*8610*/  LOP3.LUT R18, R18, 0x3f, RZ, 0xc0, !PT ;  /* 0x0000003f12127812 */ /* 0x000fe200078ec0ff */
[-C--:B------:R-:W-:Y:S01]  /*8620*/  HFMA2.MMA R95, R88, R25.reuse, R103 ;  /* 0x00000019585f7235 */ /* 0x080fe20000000067 */
[----:B------:R-:W-:Y:S02]  /*8630*/  LOP3.LUT R19, R19, 0x3f, RZ, 0xc0, !PT ;  /* 0x0000003f13137812 */ /* 0x000fe400078ec0ff */
[----:B------:R-:W-:Y:S02]  /*8640*/  SHF.R.U32.HI R88, RZ, 0xa, R31 ;  /* 0x0000000aff587819 */ /* 0x000fe4000001161f */
[----:B------:R-:W-:Y:S01]  /*8650*/  IADD3 R113, R116, -0x20, RZ ;  /* 0xffffffe074717810 */ /* 0x000fe20007ffe0ff */
[----:B------:R-:W-:Y:S01]  /*8660*/  HFMA2.MMA R92, R92, R25, R17 ;  /* 0x000000195c5c7235 */ /* 0x000fe20000000011 */
[----:B------:R-:W-:Y:S01]  /*8670*/  IADD3 R116, R33, -0x20, RZ ;  /* 0xffffffe021747810 */ /* 0x000fe20007ffe0ff */
[-C--:B------:R-:W-:Y:S01]  /*8680*/  HFMA2.MMA R33, R43, R34.reuse, R16 ;  /* 0x000000222b217235 */ /* 0x080fe20000000010 */
[----:B------:R-:W-:Y:S01]  /*8690*/  IADD3 R18, R18, -0x20, RZ ;  /* 0xffffffe012127810 */ /* 0x000fe20007ffe0ff */
[-C--:B------:R-:W-:Y:S01]  /*86a0*/  HFMA2 R89, R89, R24.reuse, RZ.H0_H0 ;  /* 0x0000001859597231 */ /* 0x080fe200000400ff */
[----:B------:R-:W-:Y:S01]  /*86b0*/  IADD3 R19, R19, -0x20, RZ ;  /* 0xffffffe013137810 */ /* 0x000fe20007ffe0ff */
[----:B------:R-:W-:Y:S01]  /*86c0*/  HFMA2 R16, R91, R24, RZ.H0_H0 ;  /* 0x000000185b107231 */ /* 0x000fe200000400ff */
[----:B------:R-:W-:Y:S01]  /*86d0*/  LOP3.LUT R17, R88, 0x3f, RZ, 0xc0, !PT ;  /* 0x0000003f58117812 */ /* 0x000fe200078ec0ff */
[----:B------:R-:W-:Y:S01]  /*86e0*/  HFMA2.MMA R32, R45, R34, R32 ;  /* 0x000000222d207235 */ /* 0x000fe20000000020 */
[----:B------:R-:W-:Y:S01]  /*86f0*/  HFMA2 R34, R41, R34, R115 ;  /* 0x0000002229227231 */ /* 0x000fe20000000073 */
[----:B------:R-:W-:Y:S01]  /*8700*/  I2F.F16 R24, R19 ;  /* 0x0000001300187306 */ /* 0x000fe20000200c00 */
[-C--:B------:R-:W-:Y:S01]  /*8710*/  HFMA2 R91, R90, R25.reuse, R89 ;  /* 0x000000195a5b7231 */ /* 0x080fe20000000059 */
[----:B------:R-:W-:Y:S01]  /*8720*/  IADD3 R90, R17, -0x20, RZ ;  /* 0xffffffe0115a7810 */ /* 0x000fe20007ffe0ff */
[----:B------:R-:W-:-:S05]  /*8730*/  HFMA2 R25, R94, R25, R16 ;  /* 0x000000195e197231 */ /* 0x000fca0000000010 */
[----:B------:R0:W-:Y:S02]  /*8740*/  I2F.F16 R115, R18 ;  /* 0x0000001200737306 */ /* 0x0001e40000200c00 */
[----:B0-----:R-:W0:Y:S01]  /*8750*/  LDS.128 R16, [UR5+0x190] ;  /* 0x00019005ff107984 */ /* 0x001e220008000c00 */
[-C--:B------:R-:W-:Y:S02]  /*8760*/  HFMA2.MMA R95, R81, R26.reuse, R95 ;  /* 0x0000001a515f7235 */ /* 0x080fe4000000005f */
[----:B------:R-:W-:Y:S01]  /*8770*/  HFMA2.MMA R92, R75, R26, R92 ;  /* 0x0000001a4b5c7235 */ /* 0x000fe2000000005c */
[-C--:B------:R-:W-:Y:S02]  /*8780*/  HFMA2 R71, R71, R26.reuse, R91 ;  /* 0x0000001a47477231 */ /* 0x080fe4000000005b */
[----:B------:R-:W-:Y:S01]  /*8790*/  HFMA2 R25, R73, R26, R25 ;  /* 0x0000001a49197231 */ /* 0x000fe20000000019 */
[----:B------:R-:W-:Y:S02]  /*87a0*/  SHF.R.U32.HI R26, RZ, 0x10, R31 ;  /* 0x00000010ff1a7819 */ /* 0x000fe4000001161f */
[----:B------:R-:W-:-:S02]  /*87b0*/  HFMA2.MMA R95, R74, R27, R95 ;  /* 0x0000001b4a5f7235 */ /* 0x000fc4000000005f */
[----:B------:R-:W-:Y:S01]  /*87c0*/  HFMA2.MMA R92, R72, R27, R92 ;  /* 0x0000001b485c7235 */ /* 0x000fe2000000005c */
[-C--:B------:R-:W-:Y:S01]  /*87d0*/  HFMA2 R71, R78, R27.reuse, R71 ;  /* 0x0000001b4e477231 */ /* 0x080fe20000000047 */
[----:B------:R-:W-:Y:S01]  /*87e0*/  LOP3.LUT R26, R26, 0x3f, RZ, 0xc0, !PT ;  /* 0x0000003f1a1a7812 */ /* 0x000fe200078ec0ff */
[----:B------:R-:W-:Y:S01]  /*87f0*/  HFMA2 R27, R66, R27, R25 ;  /* 0x0000001b421b7231 */ /* 0x000fe20000000019 */
[----:B------:R-:W-:Y:S02]  /*8800*/  SHF.R.U32.HI R66, RZ, 0x16, R31 ;  /* 0x00000016ff427819 */ /* 0x000fe4000001161f */
[----:B------:R-:W-:Y:S02]  /*8810*/  IADD3 R72, R26, -0x20, RZ ;  /* 0xffffffe01a487810 */ /* 0x000fe40007ffe0ff */
[----:B------:R-:W-:-:S04]  /*8820*/  LOP3.LUT R66, R66, 0x3f, RZ, 0xc0, !PT ;  /* 0x0000003f42427812 */ /* 0x000fc800078ec0ff */
[----:B------:R-:W-:Y:S01]  /*8830*/  IADD3 R73, R66, -0x20, RZ ;  /* 0xffffffe042497810 */ /* 0x000fe20007ffe0ff */
[-C--:B0-----:R-:W-:Y:S01]  /*8840*/  HFMA2.MMA R95, R11, R16.reuse, R95 ;  /* 0x000000100b5f7235 */ /* 0x081fe2000000005f */
[-C--:B------:R-:W-:Y:S01]  /*8850*/  HFMA2 R25, R13, R16.reuse, R71 ;  /* 0x000000100d197231 */ /* 0x080fe20000000047 */
[----:B------:R-:W-:Y:S01]  /*8860*/  HFMA2.MMA R26, R15, R16, R92 ;  /* 0x000000100f1a7235 */ /* 0x000fe2000000005c */
[----:B------:R-:W-:Y:S01]  /*8870*/  HFMA2 R27, R37, R16, R27 ;  /* 0x00000010251b7231 */ /* 0x000fe2000000001b */
[----:B------:R-:W-:-:S04]  /*8880*/  SHF.R.U32 R16, R28, 0x1c, R20 ;  /* 0x0000001c1c107819 */ /* 0x000fc80000001614 */
[----:B------:R-:W-:Y:S01]  /*8890*/  LOP3.LUT R66, R16, 0x3f, RZ, 0xc0, !PT ;  /* 0x0000003f10427812 */ /* 0x000fe200078ec0ff */
[----:B------:R-:W-:-:S08]  /*88a0*/  HFMA2.MMA R16, R48, R17, R95 ;  /* 0x0000001130107235 */ /* 0x000fd0000000005f */
[----:B------:R-:W-:Y:S02]  /*88b0*/  HFMA2.MMA R16, R45, R18, R16 ;  /* 0x000000122d107235 */ /* 0x000fe40000000010 */
[----:B------:R-:W-:-:S06]  /*88c0*/  HFMA2.MMA R26, R52, R17, R26 ;  /* 0x00000011341a7235 */ /* 0x000fcc000000001a */
[----:B------:R-:W-:Y:S01]  /*88d0*/  HFMA2.MMA R16, R40, R19, R16 ;  /* 0x0000001328107235 */ /* 0x000fe20000000010 */
[----:B------:R-:W-:Y:S01]  /*88e0*/  SHF.R.U32.HI R75, RZ, 0x16, R30 ;  /* 0x00000016ff4b7819 */ /* 0x000fe2000001161e */
[-C--:B------:R-:W-:Y:S02]  /*88f0*/  HFMA2 R25, R50, R17.reuse, R25 ;  /* 0x0000001132197231 */ /* 0x080fe40000000019 */
[----:B------:R-:W-:Y:S01]  /*8900*/  HFMA2 R27, R54, R17, R27 ;  /* 0x00000011361b7231 */ /* 0x000fe2000000001b */
[--C-:B------:R-:W-:Y:S01]  /*8910*/  SHF.R.U32.HI R17, RZ, 0x8, R20.reuse ;  /* 0x00000008ff117819 */ /* 0x100fe20000011614 */
[----:B------:R-:W-:Y:S01]  /*8920*/  HFMA2.MMA R26, R43, R18, R26 ;  /* 0x000000122b1a7235 */ /* 0x000fe2000000001a */
[----:B------:R-:W-:Y:S02]  /*8930*/  IADD3 R74, R66, -0x20, RZ ;  /* 0xffffffe0424a7810 */ /* 0x000fe40007ffe0ff */
[----:B------:R-:W-:Y:S01]  /*8940*/  LOP3.LUT R75, R75, 0x3f, RZ, 0xc0, !PT ;  /* 0x0000003f4b4b7812 */ /* 0x000fe200078ec0ff */
[----:B------:R-:W-:Y:S01]  /*8950*/  HADD2 R66, R16.H0_H0, R16.H1_H1 ;  /* 0x3000001010427230 */ /* 0x000fe20000000800 */
[----:B------:R-:W-:Y:S01]  /*8960*/  SHF.R.U32.HI R71, RZ, 0x2, R20 ;  /* 0x00000002ff477819 */ /* 0x000fe20000011614 */
[----:B------:R-:W-:Y:S01]  /*8970*/  HFMA2 R25, R47, R18, R25 ;  /* 0x000000122f197231 */ /* 0x000fe20000000019 */
[----:B------:R-:W-:-:S02]  /*8980*/  LOP3.LUT R16, R17, 0x3f, RZ, 0xc0, !PT ;  /* 0x0000003f11107812 */ /* 0x000fc400078ec0ff */
[----:B------:R-:W-:Y:S02]  /*8990*/  SHF.R.U32.HI R17, RZ, 0xe, R20 ;  /* 0x0000000eff117819 */ /* 0x000fe40000011614 */
[----:B------:R-:W-:Y:S02]  /*89a0*/  LOP3.LUT R87, R87, 0x3f, RZ, 0xc0, !PT ;  /* 0x0000003f57577812 */ /* 0x000fe400078ec0ff */
[----:B------:R-:W-:Y:S01]  /*89b0*/  IADD3 R75, R75, -0x20, RZ ;  /* 0xffffffe04b4b7810 */ /* 0x000fe20007ffe0ff */
[-C--:B------:R-:W-:Y:S01]  /*89c0*/  HFMA2 R25, R42, R19.reuse, R25 ;  /* 0x000000132a197231 */ /* 0x080fe20000000019 */
[----:B------:R-:W-:Y:S01]  /*89d0*/  LOP3.LUT R71, R71, 0x3f, RZ, 0xc0, !PT ;  /* 0x0000003f47477812 */ /* 0x000fe200078ec0ff */
[----:B------:R-:W-:Y:S01]  /*89e0*/  HFMA2 R27, R41, R18, R27 ;  /* 0x00000012291b7231 */ /* 0x000fe2000000001b */
[----:B------:R-:W-:Y:S01]  /*89f0*/  LOP3.LUT R17, R17, 0x3f, RZ, 0xc0, !PT ;  /* 0x0000003f11117812 */ /* 0x000fe200078ec0ff */
[----:B------:R0:W-:Y:S01]  /*8a00*/  I2F.F16 R78, R75 ;  /* 0x0000004b004e7306 */ /* 0x0001e20000200c00 */
[----:B------:R-:W-:Y:S01]  /*8a10*/  IADD3 R87, R87, -0x20, RZ ;  /* 0xffffffe057577810 */ /* 0x000fe20007ffe0ff */
[----:B------:R-:W-:Y:S01]  /*8a20*/  HFMA2.MMA R26, R44, R19, R26 ;  /* 0x000000132c1a7235 */ /* 0x000fe2000000001a */
[----:B------:R-:W-:Y:S01]  /*8a30*/  PRMT R82, R77, 0x5410, R82 ;  /* 0x000054104d527816 */ /* 0x000fe20000000052 */
[----:B------:R-:W-:Y:S01]  /*8a40*/  HFMA2 R27, R46, R19, R27 ;  /* 0x000000132e1b7231 */ /* 0x000fe2000000001b */
[----:B------:R-:W-:-:S02]  /*8a50*/  IADD3 R77, R17, -0x20, RZ ;  /* 0xffffffe0114d7810 */ /* 0x000fc40007ffe0ff */
[----:B0-----:R-:W-:Y:S01]  /*8a60*/  IADD3 R75, R71, -0x20, RZ ;  /* 0xffffffe0474b7810 */ /* 0x001fe20007ffe0ff */
[----:B------:R-:W-:Y:S01]  /*8a70*/  HADD2 R71, R25.H0_H0, R25.H1_H1 ;  /* 0x3000001919477230 */ /* 0x000fe20000000800 */
[----:B------:R-:W-:Y:S01]  /*8a80*/  IADD3 R25, R16, -0x20, RZ ;  /* 0xffffffe010197810 */ /* 0x000fe20007ffe0ff */
[----:B------:R-:W0:Y:S01]  /*8a90*/  I2F.F16 R64, R64 ;  /* 0x0000004000407306 */ /* 0x000e220000200c00 */
[----:B------:R-:W1:Y:S01]  /*8aa0*/  LDS.128 R16, [UR5+0x20] ;  /* 0x00002005ff107984 */ /* 0x000e620008000c00 */
[----:B------:R-:W-:-:S06]  /*8ab0*/  SHF.R.U32.HI R20, RZ, 0x14, R20 ;  /* 0x00000014ff147819 */ /* 0x000fcc0000011614 */
[----:B------:R-:W2:Y:S01]  /*8ac0*/  I2F.F16 R69, R69 ;  /* 0x0000004500457306 */ /* 0x000ea20000200c00 */
[----:B------:R-:W-:-:S07]  /*8ad0*/  LOP3.LUT R20, R20, 0x3f, RZ, 0xc0, !PT ;  /* 0x0000003f14147812 */ /* 0x000fce00078ec0ff */
[----:B------:R-:W3:Y:S01]  /*8ae0*/  I2F.F16 R87, R87 ;  /* 0x0000005700577306 */ /* 0x000ee20000200c00 */
[----:B------:R-:W-:-:S07]  /*8af0*/  PRMT R83, R83, 0x5410, R70 ;  /* 0x0000541053537816 */ /* 0x000fce0000000046 */
[----:B------:R4:W-:Y:S02]  /*8b00*/  I2F.F16 R28, R72 ;  /* 0x00000048001c7306 */ /* 0x0009e40000200c00 */
[----:B----4-:R-:W-:Y:S01]  /*8b10*/  HADD2 R72, R26.H0_H0, R26.H1_H1 ;  /* 0x3000001a1a487230 */ /* 0x010fe20000000800 */
[----:B------:R-:W-:-:S05]  /*8b20*/  SHF.R.U32.HI R26, RZ, 0x2, R21 ;  /* 0x00000002ff1a7819 */ /* 0x000fca0000011615 */
[----:B------:R4:W-:Y:S01]  /*8b30*/  I2F.F16 R70, R25 ;  /* 0x0000001900467306 */ /* 0x0009e20000200c00 */
[----:B------:R-:W-:Y:S02]  /*8b40*/  LOP3.LUT R26, R26, 0x3f, RZ, 0xc0, !PT ;  /* 0x0000003f1a1a7812 */ /* 0x000fe400078ec0ff */
[----:B0-----:R-:W-:Y:S02]  /*8b50*/  PRMT R64, R64, 0x5410, R65 ;  /* 0x0000541040407816 */ /* 0x001fe40000000041 */
[----:B----4-:R-:W-:-:S03]  /*8b60*/  IADD3 R25, R20, -0x20, RZ ;  /* 0xffffffe014197810 */ /* 0x010fc60007ffe0ff */
[----:B------:R0:W-:Y:S01]  /*8b70*/  I2F.F16 R95, R73 ;  /* 0x00000049005f7306 */ /* 0x0001e20000200c00 */
[----:B--2---:R-:W-:Y:S02]  /*8b80*/  PRMT R84, R69, 0x5410, R84 ;  /* 0x0000541045547816 */ /* 0x004fe40000000054 */
[----:B------:R-:W-:Y:S02]  /*8b90*/  IADD3 R69, R26, -0x20, RZ ;  /* 0xffffffe01a457810 */ /* 0x000fe40007ffe0ff */
[----:B---3--:R-:W-:-:S03]  /*8ba0*/  PRMT R87, R87, 0x5410, R24 ;  /* 0x0000541057577816 */ /* 0x008fc60000000018 */
[----:B------:R2:W-:Y:S01]  /*8bb0*/  I2F.F16 R65, R25 ;  /* 0x0000001900417306 */ /* 0x0005e20000200c00 */
[----:B0-----:R-:W-:Y:S01]  /*8bc0*/  HADD2 R73, R27.H0_H0, R27.H1_H1 ;  /* 0x3000001b1b497230 */ /* 0x001fe20000000800 */
[----:B------:R-:W-:Y:S01]  /*8bd0*/  SHF.R.U32 R29, R29, 0x1c, R21 ;  /* 0x0000001c1d1d7819 */ /* 0x000fe20000001615 */
[----:B--2---:R-:W0:Y:S05]  /*8be0*/  LDS.128 R24, [UR5+0xa0] ;  /* 0x0000a005ff187984 */ /* 0x004e2a0008000c00 */
[----:B------:R-:W-:Y:S01]  /*8bf0*/  I2F.F16 R60, R60 ;  /* 0x0000003c003c7306 */ /* 0x000fe20000200c00 */
[----:B------:R-:W-:Y:S01]  /*8c00*/  LOP3.LUT R29, R29, 0x3f, RZ, 0xc0, !PT ;  /* 0x0000003f1d1d7812 */ /* 0x000fe200078ec0ff */
[----:B------:R-:W-:-:S06]  /*8c10*/  HFMA2.MMA R94, R44, R35, R33 ;  /* 0x000000232c5e7235 */ /* 0x000fcc0000000021 */
[----:B------:R-:W2:Y:S01]  /*8c20*/  I2F.F16 R63, R63 ;  /* 0x0000003f003f7306 */ /* 0x000ea20000200c00 */
[----:B------:R-:W-:Y:S01]  /*8c30*/  IADD3 R20, R29, -0x20, RZ ;  /* 0xffffffe01d147810 */ /* 0x000fe20007ffe0ff */
[----:B------:R-:W-:Y:S01]  /*8c40*/  HFMA2.MMA R32, R40, R35, R32 ;  /* 0x0000002328207235 */ /* 0x000fe20000000020 */
[----:B------:R-:W-:-:S05]  /*8c50*/  SHF.R.U32.HI R29, RZ, 0x8, R21 ;  /* 0x00000008ff1d7819 */ /* 0x000fca0000011615 */
[----:B------:R-:W3:Y:S01]  /*8c60*/  I2F.F16 R80, R80 ;  /* 0x0000005000507306 */ /* 0x000ee20000200c00 */
[----:B------:R-:W-:Y:S01]  /*8c70*/  HFMA2 R117, R42, R35, R117 ;  /* 0x000000232a757231 */ /* 0x000fe20000000075 */
[----:B------:R-:W-:-:S06]  /*8c80*/  SHF.R.U32.HI R88, RZ, 0x4, R30 ;  /* 0x00000004ff587819 */ /* 0x000fcc000001161e */
[----:B------:R-:W4:Y:S01]  /*8c90*/  I2F.F16 R85, R85 ;  /* 0x0000005500557306 */ /* 0x000f220000200c00 */
[----:B------:R-:W-:Y:S01]  /*8ca0*/  HFMA2 R35, R46, R35, R34 ;  /* 0x000000232e237231 */ /* 0x000fe20000000022 */
[----:B------:R-:W-:Y:S02]  /*8cb0*/  SHF.R.U32.HI R34, RZ, 0xa, R30 ;  /* 0x0000000aff227819 */ /* 0x000fe4000001161e */
[----:B------:R-:W-:Y:S02]  /*8cc0*/  LOP3.LUT R29, R29, 0x3f, RZ, 0xc0, !PT ;  /* 0x0000003f1d1d7812 */ /* 0x000fe400078ec0ff */
[----:B------:R-:W-:Y:S02]  /*8cd0*/  LOP3.LUT R88, R88, 0x3f, RZ, 0xc0, !PT ;  /* 0x0000003f58587812 */ /* 0x000fe400078ec0ff */
[----:B------:R-:W-:Y:S01]  /*8ce0*/  SHF.R.U32.HI R118, RZ, 0x4, R31 ;  /* 0x00000004ff767819 */ /* 0x000fe2000001161f */
[----:B------:R-:W5:Y:S01]  /*8cf0*/  I2F.F16 R108, R108 ;  /* 0x0000006c006c7306 */ /* 0x000f620000200c00 */
[----:B------:R-:W-:Y:S01]  /*8d00*/  LOP3.LUT R103, R34, 0x3f, RZ, 0xc0, !PT ;  /* 0x0000003f22677812 */ /* 0x000fe200078ec0ff */
[----:B------:R-:W-:Y:S01]  /*8d10*/  HADD2 R34, R94.H0_H0, R94.H1_H1 ;  /* 0x3000005e5e227230 */ /* 0x000fe20000000800 */
[----:B--2---:R-:W-:-:S02]  /*8d20*/  PRMT R63, R60, 0x5410, R63 ;  /* 0x000054103c3f7816 */ /* 0x004fc4000000003f */
[----:B------:R-:W-:Y:S02]  /*8d30*/  IADD3 R29, R29, -0x20, RZ ;  /* 0xffffffe01d1d7810 */ /* 0x000fe40007ffe0ff */
[----:B------:R-:W-:Y:S02]  /*8d40*/  SHF.R.U32.HI R94, RZ, 0x10, R30 ;  /* 0x00000010ff5e7819 */ /* 0x000fe4000001161e */
[----:B------:R-:W-:Y:S02]  /*8d50*/  IADD3 R88, R88, -0x20, RZ ;  /* 0xffffffe058587810 */ /* 0x000fe40007ffe0ff */
[----:B---3--:R-:W-:Y:S02]  /*8d60*/  PRMT R67, R80, 0x5410, R67 ;  /* 0x0000541050437816 */ /* 0x008fe40000000043 */
[----:B------:R-:W-:Y:S02]  /*8d70*/  PRMT R109, R62, 0x5410, R109 ;  /* 0x000054103e6d7816 */ /* 0x000fe4000000006d */
[----:B------:R-:W-:-:S02]  /*8d80*/  LOP3.LUT R118, R118, 0x3f, RZ, 0xc0, !PT ;  /* 0x0000003f76767812 */ /* 0x000fc400078ec0ff */
[----:B----4-:R-:W-:Y:S02]  /*8d90*/  PRMT R85, R85, 0x5410, R68 ;  /* 0x0000541055557816 */ /* 0x010fe40000000044 */
[--C-:B------:R-:W-:Y:S02]  /*8da0*/  SHF.R.U32.HI R60, RZ, 0xe, R21.reuse ;  /* 0x0000000eff3c7819 */ /* 0x100fe40000011615 */
[----:B------:R-:W-:Y:S02]  /*8db0*/  SHF.R.U32.HI R62, RZ, 0x14, R21 ;  /* 0x00000014ff3e7819 */ /* 0x000fe40000011615 */
[----:B------:R-:W-:Y:S01]  /*8dc0*/  IADD3 R103, R103, -0x20, RZ ;  /* 0xffffffe067677810 */ /* 0x000fe20007ffe0ff */
[----:B------:R2:W-:Y:S01]  /*8dd0*/  I2F.F16 R21, R29 ;  /* 0x0000001d00157306 */ /* 0x0005e20000200c00 */
[----:B------:R-:W-:Y:S01]  /*8de0*/  PRMT R95, R28, 0x5410, R95 ;  /* 0x000054101c5f7816 */ /* 0x000fe2000000005f */
[-C--:B-1----:R-:W-:Y:S01]  /*8df0*/  HFMA2.MMA R28, R83, R16.reuse, RZ ;  /* 0x00000010531c7235 */ /* 0x082fe200000000ff */
[----:B------:R-:W-:Y:S01]  /*8e00*/  LOP3.LUT R94, R94, 0x3f, RZ, 0xc0, !PT ;  /* 0x0000003f5e5e7812 */ /* 0x000fe200078ec0ff */
[----:B------:R-:W-:Y:S01]  /*8e10*/  HFMA2 R68, R67, R16, RZ.H0_H0 ;  /* 0x0000001043447231 */ /* 0x000fe200000400ff */
[----:B------:R-:W-:Y:S01]  /*8e20*/  IADD3 R118, R118, -0x20, RZ ;  /* 0xffffffe076767810 */ /* 0x000fe20007ffe0ff */
[----:B--2---:R-:W-:-:S02]  /*8e30*/  HFMA2.MMA R29, R63, R16, RZ ;  /* 0x000000103f1d7235 */ /* 0x004fc400000000ff */
[----:B------:R-:W-:Y:S01]  /*8e40*/  I2F.F16 R88, R88 ;  /* 0x0000005800587306 */ /* 0x000fe20000200c00 */
[----:B------:R-:W-:Y:S01]  /*8e50*/  HFMA2 R16, R85, R16, RZ.H0_H0 ;  /* 0x0000001055107231 */ /* 0x000fe200000400ff */
[----:B------:R-:W-:Y:S01]  /*8e60*/  IADD3 R91, R94, -0x20, RZ ;  /* 0xffffffe05e5b7810 */ /* 0x000fe20007ffe0ff */
[----:B------:R-:W-:Y:S01]  /*8e70*/  HFMA2.MMA R28, R82, R17, R28 ;  /* 0x00000011521c7235 */ /* 0x000fe2000000001c */
[----:B------:R-:W-:-:S04]  /*8e80*/  PRMT R76, R79, 0x5410, R76 ;  /* 0x000054104f4c7816 */ /* 0x000fc8000000004c */
[----:B------:R-:W1:Y:S01]  /*8e90*/  I2F.F16 R81, R103 ;  /* 0x0000006700517306 */ /* 0x000e620000200c00 */
[----:B------:R-:W-:Y:S01]  /*8ea0*/  LOP3.LUT R62, R62, 0x3f, RZ, 0xc0, !PT ;  /* 0x0000003f3e3e7812 */ /* 0x000fe200078ec0ff */
[----:B------:R-:W-:Y:S01]  /*8eb0*/  HFMA2 R16, R84, R17, R16 ;  /* 0x0000001154107231 */ /* 0x000fe20000000010 */
[----:B------:R-:W-:-:S05]  /*8ec0*/  HFMA2.MMA R29, R64, R17, R29 ;  /* 0x00000011401d7235 */ /* 0x000fca000000001d */
[----:B------:R-:W-:Y:S01]  /*8ed0*/  I2F.F16 R105, R105 ;  /* 0x0000006900697306 */ /* 0x000fe20000200c00 */
[----:B-----5:R-:W-:Y:S01]  /*8ee0*/  PRMT R61, R61, 0x5410, R108 ;  /* 0x000054103d3d7816 */ /* 0x020fe2000000006c */
[----:B------:R-:W-:Y:S01]  /*8ef0*/  HFMA2 R94, R87, R18, R16 ;  /* 0x00000012575e7231 */ /* 0x000fe20000000010 */
[----:B------:R-:W-:-:S05]  /*8f00*/  PRMT R115, R86, 0x5410, R115 ;  /* 0x0000541056737816 */ /* 0x000fca0000000073 */
[----:B------:R-:W2:Y:S01]  /*8f10*/  I2F.F16 R110, R110 ;  /* 0x0000006e006e7306 */ /* 0x000ea20000200c00 */
[----:B------:R-:W-:-:S07]  /*8f20*/  SHF.R.U32 R30, R30, 0x1c, R22 ;  /* 0x0000001c1e1e7819 */ /* 0x000fce0000001616 */
[----:B------:R-:W-:Y:S01]  /*8f30*/  I2F.F16 R111, R111 ;  /* 0x0000006f006f7306 */ /* 0x000fe20000200c00 */
[----:B------:R-:W-:-:S07]  /*8f40*/  IADD3 R62, R62, -0x20, RZ ;  /* 0xffffffe03e3e7810 */ /* 0x000fce0007ffe0ff */
[----:B------:R-:W3:Y:S01]  /*8f50*/  I2F.F16 R114, R114 ;  /* 0x0000007200727306 */ /* 0x000ee20000200c00 */
[----:B------:R-:W-:Y:S01]  /*8f60*/  HFMA2 R68, R76, R17, R68 ;  /* 0x000000114c447231 */ /* 0x000fe20000000044 */
[----:B------:R-:W-:-:S06]  /*8f70*/  SHF.R.U32 R31, R31, 0x1c, R23 ;  /* 0x0000001c1f1f7819 */ /* 0x000fcc0000001617 */
[----:B------:R-:W-:Y:S01]  /*8f80*/  I2F.F16 R89, R118 ;  /* 0x0000007600597306 */ /* 0x000fe20000200c00 */
[----:B------:R-:W-:-:S07]  /*8f90*/  SHF.R.U32.HI R16, RZ, 0x2, R22 ;  /* 0x00000002ff107819 */ /* 0x000fce0000011616 */
[----:B------:R-:W4:Y:S01]  /*8fa0*/  I2F.F16 R90, R90 ;  /* 0x0000005a005a7306 */ /* 0x000f220000200c00 */
[----:B------:R-:W-:Y:S01]  /*8fb0*/  LOP3.LUT R30, R30, 0x3f, RZ, 0xc0, !PT ;  /* 0x0000003f1e1e7812 */ /* 0x000fe200078ec0ff */
[----:B------:R-:W-:-:S06]  /*8fc0*/  HFMA2.MMA R86, R61, R18, R28 ;  /* 0x000000123d567235 */ /* 0x000fcc000000001c */
[----:B------:R-:W5:Y:S01]  /*8fd0*/  I2F.F16 R91, R91 ;  /* 0x0000005b005b7306 */ /* 0x000f620000200c00 */
[----:B------:R-:W-:Y:S01]  /*8fe0*/  HFMA2 R68, R109, R18, R68 ;  /* 0x000000126d447231 */ /* 0x000fe20000000044 */
[----:B------:R-:W-:Y:S01]  /*8ff0*/  HFMA2.MMA R92, R115, R18, R29 ;  /* 0x00000012735c7235 */ /* 0x000fe2000000001d */
[----:B------:R-:W-:Y:S01]  /*9000*/  LOP3.LUT R17, R31, 0x3f, RZ, 0xc0, !PT ;  /* 0x0000003f1f117812 */ /* 0x000fe200078ec0ff */
[----:B0-----:R-:W-:Y:S01]  /*9010*/  HFMA2.MMA R18, R63, R24, RZ ;  /* 0x000000183f127235 */ /* 0x001fe200000000ff */
[----:B-1----:R-:W-:-:S03]  /*9020*/  PRMT R88, R88, 0x5410, R81 ;  /* 0x0000541058587816 */ /* 0x002fc60000000051 */
[----:B------:R0:W-:Y:S01]  /*9030*/  I2F.F16 R80, R62 ;  /* 0x0000003e00507306 */ /* 0x0001e20000200c00 */
[----:B------:R-:W-:Y:S02]  /*9040*/  IADD3 R81, R30, -0x20, RZ ;  /* 0xffffffe01e517810 */ /* 0x000fe40007ffe0ff */
[----:B--2---:R-:W-:Y:S01]  /*9050*/  PRMT R110, R105, 0x5410, R110 ;  /* 0x00005410696e7816 */ /* 0x004fe2000000006e */
[----:B------:R-:W1:Y:S01]  /*9060*/  LDS.128 R28, [UR5+0x120] ;  /* 0x00012005ff1c7984 */ /* 0x000e620008000c00 */
[----:B---3--:R-:W-:Y:S02]  /*9070*/  PRMT R114, R111, 0x5410, R114 ;  /* 0x000054106f727816 */ /* 0x008fe40000000072 */
[----:B0-----:R-:W-:Y:S01]  /*9080*/  LOP3.LUT R62, R16, 0x3f, RZ, 0xc0, !PT ;  /* 0x0000003f103e7812 */ /* 0x001fe200078ec0ff */
[----:B------:R-:W-:Y:S01]  /*9090*/  HFMA2.MMA R16, R83, R24, RZ ;  /* 0x0000001853107235 */ /* 0x000fe200000000ff */
[----:B------:R-:W-:Y:S01]  /*90a0*/  IADD3 R103, R17, -0x20, RZ ;  /* 0xffffffe011677810 */ /* 0x000fe20007ffe0ff */
[----:B------:R-:W-:Y:S01]  /*90b0*/  HFMA2 R17, R67, R24, RZ.H0_H0 ;  /* 0x0000001843117231 */ /* 0x000fe200000400ff */
[----:B----4-:R-:W-:Y:S01]  /*90c0*/  PRMT R90, R89, 0x5410, R90 ;  /* 0x00005410595a7816 */ /* 0x010fe2000000005a */
[----:B------:R-:W-:Y:S01]  /*90d0*/  HFMA2 R89, R114, R19, R68 ;  /* 0x0000001372597231 */ /* 0x000fe20000000044 */
[----:B-----5:R-:W-:Y:S01]  /*90e0*/  PRMT R91, R91, 0x5410, R78 ;  /* 0x000054105b5b7816 */ /* 0x020fe2000000004e */
[-C--:B------:R-:W-:Y:S01]  /*90f0*/  HFMA2.MMA R86, R110, R19.reuse, R86 ;  /* 0x000000136e567235 */ /* 0x080fe20000000056 */
[----:B------:R-:W-:Y:S01]  /*9100*/  HFMA2 R78, R76, R25, R17 ;  /* 0x000000194c4e7231 */ /* 0x000fe20000000011 */
[----:B------:R-:W-:Y:S01]  /*9110*/  HFMA2.MMA R92, R88, R19, R92 ;  /* 0x00000013585c7235 */ /* 0x000fe2000000005c */
[----:B------:R-:W-:Y:S01]  /*9120*/  HFMA2 R94, R90, R19, R94 ;  /* 0x000000135a5e7231 */ /* 0x000fe2000000005e */
[----:B------:R-:W-:-:S02]  /*9130*/  HFMA2.MMA R68, R82, R25, R16 ;  /* 0x0000001952447235 */ /* 0x000fc40000000010 */
[----:B------:R-:W-:Y:S02]  /*9140*/  HFMA2.MMA R79, R64, R25, R18 ;  /* 0x00000019404f7235 */ /* 0x000fe40000000012 */
[----:B------:R-:W0:Y:S01]  /*9150*/  LDS.128 R16, [UR5+0x1a0] ;  /* 0x0001a005ff107984 */ /* 0x000e220008000c00 */
[----:B------:R-:W2:Y:S01]  /*9160*/  I2F.F16 R112, R112 ;  /* 0x0000007000707306 */ /* 0x000ea20000200c00 */
[----:B------:R-:W-:-:S04]  /*9170*/  HFMA2 R24, R85, R24, RZ.H0_H0 ;  /* 0x0000001855187231 */ /* 0x000fc800000400ff */
[----:B------:R-:W-:Y:S01]  /*9180*/  HFMA2 R105, R84, R25, R24 ;  /* 0x0000001954697231 */ /* 0x000fe20000000018 */
[----:B------:R-:W-:Y:S02]  /*9190*/  SHF.R.U32.HI R24, RZ, 0x2, R23 ;  /* 0x00000002ff187819 */ /* 0x000fe40000011617 */
[----:B------:R-:W-:Y:S02]  /*91a0*/  IADD3 R108, R62, -0x20, RZ ;  /* 0xffffffe03e6c7810 */ /* 0x000fe40007ffe0ff */
[----:B------:R-:W-:Y:S01]  /*91b0*/  LOP3.LUT R62, R24, 0x3f, RZ, 0xc0, !PT ;  /* 0x0000003f183e7812 */ /* 0x000fe200078ec0ff */
[----:B------:R-:W-:Y:S01]  /*91c0*/  I2F.F16 R113, R113 ;  /* 0x0000007100717306 */ /* 0x000fe20000200c00 */
[----:B--2---:R-:W-:Y:S02]  /*91d0*/  PRMT R107, R107, 0x5410, R112 ;  /* 0x000054106b6b7816 */ /* 0x004fe40000000070 */
[----:B------:R-:W-:Y:S01]  /*91e0*/  IADD3 R112, R62, -0x20, RZ ;  /* 0xffffffe03e707810 */ /* 0x000fe20007ffe0ff */
[----:B------:R-:W-:-:S04]  /*91f0*/  HFMA2.MMA R62, R61, R26, R68 ;  /* 0x0000001a3d3e7235 */ /* 0x000fc80000000044 */
[----:B------:R-:W2:Y:S01]  /*9200*/  I2F.F16 R116, R116 ;  /* 0x0000007400747306 */ /* 0x000ea20000200c00 */
[-C--:B------:R-:W-:Y:S01]  /*9210*/  HFMA2 R68, R109, R26.reuse, R78 ;  /* 0x0000001a6d447231 */ /* 0x080fe2000000004e */
[----:B------:R-:W-:Y:S01]  /*9220*/  HFMA2.MMA R78, R115, R26, R79 ;  /* 0x0000001a734e7235 */ /* 0x000fe2000000004f */
[----:B------:R-:W-:Y:S01]  /*9230*/  HFMA2 R79, R87, R26, R105 ;  /* 0x0000001a574f7231 */ /* 0x000fe20000000069 */
[----:B------:R-:W-:Y:S01]  /*9240*/  SHF.R.U32.HI R25, RZ, 0xe, R22 ;  /* 0x0000000eff197819 */ /* 0x000fe20000011616 */
[-C--:B------:R-:W-:Y:S01]  /*9250*/  HFMA2 R68, R114, R27.reuse, R68 ;  /* 0x0000001b72447231 */ /* 0x080fe20000000044 */
[-C--:B------:R-:W-:Y:S01]  /*9260*/  HFMA2.MMA R62, R110, R27.reuse, R62 ;  /* 0x0000001b6e3e7235 */ /* 0x080fe2000000003e */
[----:B------:R-:W-:Y:S01]  /*9270*/  HFMA2 R79, R90, R27, R79 ;  /* 0x0000001b5a4f7231 */ /* 0x000fe2000000004f */
[----:B------:R-:W-:Y:S02]  /*9280*/  LOP3.LUT R25, R25, 0x3f, RZ, 0xc0, !PT ;  /* 0x0000003f19197812 */ /* 0x000fe400078ec0ff */
[----:B------:R-:W-:-:S02]  /*9290*/  HFMA2.MMA R78, R88, R27, R78 ;  /* 0x0000001b584e7235 */ /* 0x000fc4000000004e */
[-C--:B-1----:R-:W-:Y:S01]  /*92a0*/  HFMA2.MMA R27, R63, R28.reuse, RZ ;  /* 0x0000001c3f1b7235 */ /* 0x082fe200000000ff */
[----:B------:R-:W-:Y:S02]  /*92b0*/  SHF.R.U32.HI R111, RZ, 0x8, R22 ;  /* 0x00000008ff6f7819 */ /* 0x000fe40000011616 */
[----:B--2---:R-:W-:Y:S02]  /*92c0*/  PRMT R113, R113, 0x5410, R116 ;  /* 0x0000541071717816 */ /* 0x004fe40000000074 */
[----:B------:R-:W-:Y:S01]  /*92d0*/  IADD3 R116, R25, -0x20, RZ ;  /* 0xffffffe019747810 */ /* 0x000fe20007ffe0ff */
[C---:B------:R-:W-:Y:S01]  /*92e0*/  HFMA2.MMA R25, R83.reuse, R28, RZ ;  /* 0x0000001c53197235 */ /* 0x040fe200000000ff */
[----:B------:R-:W-:Y:S01]  /*92f0*/  LOP3.LUT R24, R111, 0x3f, RZ, 0xc0, !PT ;  /* 0x0000003f6f187812 */ /* 0x000fe200078ec0ff */
[-C--:B0-----:R-:W-:Y:S02]  /*9300*/  HFMA2.MMA R83, R83, R16.reuse, RZ ;  /* 0x0000001053537235 */ /* 0x081fe400000000ff */
[----:B------:R-:W-:Y:S01]  /*9310*/  HFMA2.MMA R63, R63, R16, RZ ;  /* 0x000000103f3f7235 */ /* 0x000fe200000000ff */
[-C--:B------:R-:W-:Y:S01]  /*9320*/  HFMA2 R111, R85, R28.reuse, RZ.H0_H0 ;  /* 0x0000001c556f7231 */ /* 0x080fe200000400ff */
[-C--:B------:R-:W-:Y:S01]  /*9330*/  HFMA2.MMA R27, R64, R29.reuse, R27 ;  /* 0x0000001d401b7235 */ /* 0x080fe2000000001b */
[----:B------:R-:W-:Y:S01]  /*9340*/  HFMA2 R26, R67, R28, RZ.H0_H0 ;  /* 0x0000001c431a7231 */ /* 0x000fe200000400ff */
[----:B------:R-:W-:Y:S01]  /*9350*/  IADD3 R105, R24, -0x20, RZ ;  /* 0xffffffe018697810 */ /* 0x000fe20007ffe0ff */
[C---:B------:R-:W-:Y:S01]  /*9360*/  HFMA2.MMA R28, R82.reuse, R29, R25 ;  /* 0x0000001d521c7235 */ /* 0x040fe20000000019 */
[-C--:B------:R-:W-:Y:S01]  /*9370*/  HFMA2 R111, R84, R29.reuse, R111 ;  /* 0x0000001d546f7231 */ /* 0x080fe2000000006f */
[--C-:B------:R-:W-:Y:S01]  /*9380*/  SHF.R.U32.HI R24, RZ, 0x8, R23.reuse ;  /* 0x00000008ff187819 */ /* 0x100fe20000011617 */
[-C--:B------:R-:W-:Y:S01]  /*9390*/  HFMA2.MMA R83, R82, R17.reuse, R83 ;  /* 0x0000001152537235 */ /* 0x080fe20000000053 */
[--C-:B------:R-:W-:Y:S01]  /*93a0*/  SHF.R.U32.HI R25, RZ, 0xe, R23.reuse ;  /* 0x0000000eff197819 */ /* 0x100fe20000011617 */
[----:B------:R-:W-:Y:S01]  /*93b0*/  HFMA2.MMA R63, R64, R17, R63 ;  /* 0x00000011403f7235 */ /* 0x000fe2000000003f */
[----:B------:R-:W-:Y:S01]  /*93c0*/  LOP3.LUT R60, R60, 0x3f, RZ, 0xc0, !PT ;  /* 0x0000003f3c3c7812 */ /* 0x000fe200078ec0ff */
[-C--:B------:R-:W-:Y:S01]  /*93d0*/  HFMA2.MMA R118, R115, R30.reuse, R27 ;  /* 0x0000001e73767235 */ /* 0x080fe2000000001b */
[----:B------:R-:W-:Y:S01]  /*93e0*/  HFMA2 R119, R87, R30, R111 ;  /* 0x0000001e57777231 */ /* 0x000fe2000000006f */
[----:B------:R-:W-:Y:S01]  /*93f0*/  LOP3.LUT R24, R24, 0x3f, RZ, 0xc0, !PT ;  /* 0x0000003f18187812 */ /* 0x000fe200078ec0ff */
[-C--:B------:R-:W-:Y:S01]  /*9400*/  HFMA2 R67, R67, R16.reuse, RZ.H0_H0 ;  /* 0x0000001043437231 */ /* 0x080fe200000400ff */
[----:B------:R-:W-:Y:S01]  /*9410*/  LOP3.LUT R111, R25, 0x3f, RZ, 0xc0, !PT ;  /* 0x0000003f196f7812 */ /* 0x000fe200078ec0ff */
[----:B------:R-:W-:Y:S01]  /*9420*/  HFMA2 R16, R85, R16, RZ.H0_H0 ;  /* 0x0000001055107231 */ /* 0x000fe200000400ff */
[----:B------:R-:W-:Y:S01]  /*9430*/  IADD3 R60, R60, -0x20, RZ ;  /* 0xffffffe03c3c7810 */ /* 0x000fe20007ffe0ff */
[----:B------:R-:W-:Y:S01]  /*9440*/  HFMA2 R26, R76, R29, R26 ;  /* 0x0000001d4c1a7231 */ /* 0x000fe2000000001a */
[C---:B------:R-:W-:Y:S01]  /*9450*/  HFMA2.MMA R28, R61.reuse, R30, R28 ;  /* 0x0000001e3d1c7235 */ /* 0x040fe2000000001c */
[----:B------:R-:W-:Y:S01]  /*9460*/  IADD3 R120, R24, -0x20, RZ ;  /* 0xffffffe018787810 */ /* 0x000fe20007ffe0ff */
[-C--:B------:R-:W-:Y:S01]  /*9470*/  HFMA2 R16, R84, R17.reuse, R16 ;  /* 0x0000001154107231 */ /* 0x080fe20000000010 */
[----:B------:R-:W-:Y:S01]  /*9480*/  IADD3 R111, R111, -0x20, RZ ;  /* 0xffffffe06f6f7810 */ /* 0x000fe20007ffe0ff */
[----:B------:R-:W-:Y:S01]  /*9490*/  HFMA2 R29, R109, R30, R26 ;  /* 0x0000001e6d1d7231 */ /* 0x000fe2000000001a */
[-C--:B------:R-:W-:Y:S01]  /*94a0*/  HFMA2.MMA R83, R61, R18.reuse, R83 ;  /* 0x000000123d537235 */ /* 0x080fe20000000053 */
[----:B------:R-:W-:Y:S01]  /*94b0*/  HFMA2 R67, R76, R17, R67 ;  /* 0x000000114c437231 */ /* 0x000fe20000000043 */
[----:B------:R-:W-:Y:S01]  /*94c0*/  HFMA2.MMA R63, R115, R18, R63 ;  /* 0x00000012733f7235 */ /* 0x000fe2000000003f */
[----:B------:R-:W-:Y:S01]  /*94d0*/  HADD2 R33, R117.H0_H0, R117.H1_H1 ;  /* 0x3000007575217230 */ /* 0x000fe20000000800 */
[-C--:B------:R-:W-:Y:S01]  /*94e0*/  HFMA2.MMA R30, R88, R31.reuse, R118 ;  /* 0x0000001f581e7235 */ /* 0x080fe20000000076 */
[----:B------:R-:W-:Y:S01]  /*94f0*/  SHF.R.U32.HI R117, RZ, 0x14, R22 ;  /* 0x00000014ff757819 */ /* 0x000fe20000011616 */
[----:B------:R-:W-:Y:S01]  /*9500*/  I2F.F16 R20, R20 ;  /* 0x0000001400147306 */ /* 0x000fe20000200c00 */
[----:B------:R-:W-:Y:S01]  /*9510*/  SHF.R.U32.HI R118, RZ, 0x14, R23 ;  /* 0x00000014ff767819 */ /* 0x000fe20000011617 */
[-C--:B------:R-:W-:Y:S01]  /*9520*/  HFMA2 R16, R87, R18.reuse, R16 ;  /* 0x0000001257107231 */ /* 0x080fe20000000010 */
[----:B------:R-:W0:Y:S01]  /*9530*/  LDS.128 R24, [UR5+0x30] ;  /* 0x00003005ff187984 */ /* 0x000e220008000c00 */
[----:B------:R-:W-:Y:S01]  /*9540*/  HFMA2 R67, R109, R18, R67 ;  /* 0x000000126d437231 */ /* 0x000fe20000000043 */
[----:B------:R-:W-:-:S03]  /*9550*/  HFMA2.MMA R28, R110, R31, R28 ;  /* 0x0000001f6e1c7235 */ /* 0x000fc6000000001c */
[----:B------:R-:W1:Y:S01]  /*9560*/  I2F.F16 R69, R69 ;  /* 0x0000004500457306 */ /* 0x000e620000200c00 */
[-C--:B------:R-:W-:Y:S01]  /*9570*/  HFMA2 R29, R114, R31.reuse, R29 ;  /* 0x0000001f721d7231 */ /* 0x080fe2000000001d */
[----:B------:R-:W-:Y:S01]  /*9580*/  HFMA2.MMA R110, R110, R19, R83 ;  /* 0x000000136e6e7235 */ /* 0x000fe20000000053 */
[----:B------:R-:W-:-:S05]  /*9590*/  HFMA2 R31, R90, R31, R119 ;  /* 0x0000001f5a1f7231 */ /* 0x000fca0000000077 */
[----:B------:R-:W2:Y:S01]  /*95a0*/  I2F.F16 R60, R60 ;  /* 0x0000003c003c7306 */ /* 0x000ea20000200c00 */
[-C--:B------:R-:W-:Y:S01]  /*95b0*/  HFMA2 R114, R114, R19.reuse, R67 ;  /* 0x0000001372727231 */ /* 0x080fe20000000043 */
[----:B------:R-:W-:Y:S01]  /*95c0*/  HFMA2.MMA R88, R88, R19, R63 ;  /* 0x0000001358587235 */ /* 0x000fe2000000003f */
[----:B------:R-:W-:Y:S02]  /*95d0*/  HFMA2 R90, R90, R19, R16 ;  /* 0x000000135a5a7231 */ /* 0x000fe40000000010 */
[----:B------:R-:W3:Y:S03]  /*95e0*/  LDS.128 R16, [UR5+0x90] ;  /* 0x00009005ff107984 */ /* 0x000ee60008000c00 */
[----:B------:R-:W-:Y:S08]  /*95f0*/  I2F.F16 R22, R120 ;  /* 0x0000007800167306 */ /* 0x000ff00000200c00 */
[----:B------:R-:W4:Y:S01]  /*9600*/  I2F.F16 R23, R111 ;  /* 0x0000006f00177306 */ /* 0x000f220000200c00 */
[----:B------:R-:W-:-:S02]  /*9610*/  PRMT R80, R80, 0x5410, R49 ;  /* 0x0000541050507816 */ /* 0x000fc40000000031 */
[----:B-1----:R-:W-:Y:S02]  /*9620*/  PRMT R76, R20, 0x5410, R69 ;  /* 0x00005410144c7816 */ /* 0x002fe40000000045 */
[----:B--2---:R-:W-:Y:S02]  /*9630*/  PRMT R49, R21, 0x5410, R60 ;  /* 0x0000541015317816 */ /* 0x004fe4000000003c */
[----:B----4-:R-:W-:Y:S02]  /*9640*/  PRMT R61, R22, 0x5410, R23 ;  /* 0x00005410163d7816 */ /* 0x010fe40000000017 */
[----:B------:R-:W1:Y:S01]  /*9650*/  LDS.128 R20, [UR5+0xb0] ;  /* 0x0000b005ff147984 */ /* 0x000e620008000c00 */
[----:B------:R-:W-:Y:S08]  /*9660*/  I2F.F16 R74, R74 ;  /* 0x0000004a004a7306 */ /* 0x000ff00000200c00 */
[----:B------:R-:W2:Y:S08]  /*9670*/  I2F.F16 R75, R75 ;  /* 0x0000004b004b7306 */ /* 0x000eb00000200c00 */
[----:B------:R-:W-:Y:S08]  /*9680*/  I2F.F16 R81, R81 ;  /* 0x0000005100517306 */ /* 0x000ff00000200c00 */
[----:B------:R-:W4:Y:S01]  /*9690*/  I2F.F16 R108, R108 ;  /* 0x0000006c006c7306 */ /* 0x000f220000200c00 */
[----:B------:R-:W-:-:S07]  /*96a0*/  LOP3.LUT R118, R118, 0x3f, RZ, 0xc0, !PT ;  /* 0x0000003f76767812 */ /* 0x000fce00078ec0ff */
[----:B------:R-:W-:Y:S08]  /*96b0*/  I2F.F16 R103, R103 ;  /* 0x0000006700677306 */ /* 0x000ff00000200c00 */
[----:B------:R-:W5:Y:S01]  /*96c0*/  I2F.F16 R112, R112 ;  /* 0x0000007000707306 */ /* 0x000f620000200c00 */
[----:B------:R-:W-:Y:S01]  /*96d0*/  LOP3.LUT R117, R117, 0x3f, RZ, 0xc0, !PT ;  /* 0x0000003f75757812 */ /* 0x000fe200078ec0ff */
[----:B0-----:R-:W-:-:S06]  /*96e0*/  HFMA2.MMA R86, R107, R24, R86 ;  /* 0x000000186b567235 */ /* 0x001fcc0000000056 */
[----:B------:R-:W0:Y:S01]  /*96f0*/  I2F.F16 R77, R77 ;  /* 0x0000004d004d7306 */ /* 0x000e220000200c00 */
[----:B------:R-:W-:-:S07]  /*9700*/  HFMA2.MMA R92, R91, R24, R92 ;  /* 0x000000185b5c7235 */ /* 0x000fce000000005c */
[----:B------:R-:W-:Y:S01]  /*9710*/  I2F.F16 R105, R105 ;  /* 0x0000006900697306 */ /* 0x000fe20000200c00 */
[----:B--2---:R-:W-:-:S07]  /*9720*/  PRMT R74, R74, 0x5410, R75 ;  /* 0x000054104a4a7816 */ /* 0x004fce000000004b */
[----:B------:R-:W2:Y:S01]  /*9730*/  I2F.F16 R116, R116 ;  /* 0x0000007400747306 */ /* 0x000ea20000200c00 */
[----:B----4-:R-:W-:Y:S01]  /*9740*/  PRMT R108, R81, 0x5410, R108 ;  /* 0x00005410516c7816 */ /* 0x010fe2000000006c */
[----:B---3--:R-:W-:Y:S01]  /*9750*/  HFMA2.MMA R10, R11, R16, R10 ;  /* 0x000000100b0a7235 */ /* 0x008fe2000000000a */
[----:B------:R-:W-:Y:S02]  /*9760*/  IADD3 R82, R118, -0x20, RZ ;  /* 0xffffffe076527810 */ /* 0x000fe40007ffe0ff */
[----:B------:R-:W-:Y:S01]  /*9770*/  IADD3 R117, R117, -0x20, RZ ;  /* 0xffffffe075757810 */ /* 0x000fe20007ffe0ff */
[-C--:B------:R-:W-:Y:S01]  /*9780*/  HFMA2 R89, R113, R24.reuse, R89 ;  /* 0x0000001871597231 */ /* 0x080fe20000000059 */
[----:B-----5:R-:W-:Y:S01]  /*9790*/  PRMT R112, R103, 0x5410, R112 ;  /* 0x0000541067707816 */ /* 0x020fe20000000070 */
[----:B------:R-:W-:Y:S01]  /*97a0*/  HFMA2 R94, R95, R24, R94 ;  /* 0x000000185f5e7231 */ /* 0x000fe2000000005e */
[----:B------:R-:W3:Y:S01]  /*97b0*/  I2F.F16 R64, R117 ;  /* 0x0000007500407306 */ /* 0x000ee20000200c00 */
[-C--:B------:R-:W-:Y:S01]  /*97c0*/  HFMA2.MMA R86, R74, R25.reuse, R86 ;  /* 0x000000194a567235 */ /* 0x080fe20000000056 */
[----:B------:R-:W-:Y:S01]  /*97d0*/  HFMA2 R12, R13, R16, R12 ;  /* 0x000000100d0c7231 */ /* 0x000fe2000000000c */
[----:B------:R-:W-:Y:S01]  /*97e0*/  HFMA2.MMA R92, R108, R25, R92 ;  /* 0x000000196c5c7235 */ /* 0x000fe2000000005c */
[----:B0-----:R-:W-:Y:S01]  /*97f0*/  PRMT R77, R70, 0x5410, R77 ;  /* 0x00005410464d7816 */ /* 0x001fe2000000004d */
[----:B------:R-:W-:Y:S01]  /*9800*/  HFMA2.MMA R10, R48, R17, R10 ;  /* 0x00000011300a7235 */ /* 0x000fe2000000000a */
[----:B--2---:R-:W-:-:S02]  /*9810*/  PRMT R105, R105, 0x5410, R116 ;  /* 0x0000541069697816 */ /* 0x004fc40000000074 */
[----:B------:R-:W0:Y:S01]  /*9820*/  I2F.F16 R82, R82 ;  /* 0x0000005200527306 */ /* 0x000e220000200c00 */
[-C--:B------:R-:W-:Y:S01]  /*9830*/  HFMA2 R89, R76, R25.reuse, R89 ;  /* 0x000000194c597231 */ /* 0x080fe20000000059 */
[----:B-1----:R-:W-:Y:S01]  /*9840*/  HFMA2.MMA R68, R113, R20, R68 ;  /* 0x0000001471447235 */ /* 0x002fe20000000044 */
[----:B------:R-:W-:Y:S02]  /*9850*/  HFMA2 R94, R112, R25, R94 ;  /* 0x00000019705e7231 */ /* 0x000fe4000000005e */
[----:B------:R-:W-:Y:S01]  /*9860*/  HFMA2 R12, R50, R17, R12 ;  /* 0x00000011320c7231 */ /* 0x000fe2000000000c */
[-C--:B------:R-:W-:Y:S01]  /*9870*/  HFMA2.MMA R86, R77, R26.reuse, R86 ;  /* 0x0000001a4d567235 */ /* 0x080fe20000000056 */
[-C--:B------:R-:W-:Y:S01]  /*9880*/  HFMA2 R89, R49, R26.reuse, R89 ;  /* 0x0000001a31597231 */ /* 0x080fe20000000059 */
[----:B------:R-:W-:Y:S01]  /*9890*/  HFMA2.MMA R92, R105, R26, R92 ;  /* 0x0000001a695c7235 */ /* 0x000fe2000000005c */
[----:B------:R-:W-:Y:S01]  /*98a0*/  HFMA2 R94, R61, R26, R94 ;  /* 0x0000001a3d5e7231 */ /* 0x000fe2000000005e */
[----:B------:R-:W-:Y:S01]  /*98b0*/  HFMA2.MMA R26, R15, R16, R14 ;  /* 0x000000100f1a7235 */ /* 0x000fe2000000000e */
[----:B------:R-:W-:Y:S01]  /*98c0*/  HFMA2 R47, R47, R18, R12 ;  /* 0x000000122f2f7231 */ /* 0x000fe2000000000c */
[----:B------:R-:W-:Y:S01]  /*98d0*/  HFMA2.MMA R10, R45, R18, R10 ;  /* 0x000000122d0a7235 */ /* 0x000fe2000000000a */
[----:B------:R-:W1:Y:S01]  /*98e0*/  LDS.128 R12, [UR5+0x130] ;  /* 0x00013005ff0c7984 */ /* 0x000e620008000c00 */
[----:B------:R-:W-:Y:S01]  /*98f0*/  HFMA2.MMA R68, R76, R21, R68 ;  /* 0x000000154c447235 */ /* 0x000fe20000000044 */
[----:B------:R-:W-:-:S02]  /*9900*/  PRMT R58, R65, 0x5410, R58 ;  /* 0x00005410413a7816 */ /* 0x000fc4000000003a */
[----:B---3--:R-:W-:Y:S02]  /*9910*/  PRMT R64, R64, 0x5410, R57 ;  /* 0x0000541040407816 */ /* 0x008fe40000000039 */
[----:B0-----:R-:W-:Y:S01]  /*9920*/  PRMT R60, R82, 0x5410, R59 ;  /* 0x00005410523c7816 */ /* 0x001fe2000000003b */
[----:B------:R-:W-:Y:S01]  /*9930*/  HFMA2.MMA R10, R40, R19, R10 ;  /* 0x00000013280a7235 */ /* 0x000fe2000000000a */
[-C--:B------:R-:W-:Y:S01]  /*9940*/  HFMA2 R89, R80, R27.reuse, R89 ;  /* 0x0000001b50597231 */ /* 0x080fe20000000059 */
[-C--:B------:R-:W-:Y:S02]  /*9950*/  HFMA2.MMA R86, R58, R27.reuse, R86 ;  /* 0x0000001b3a567235 */ /* 0x080fe40000000056 */
[----:B------:R-:W-:Y:S01]  /*9960*/  HFMA2.MMA R24, R64, R27, R92 ;  /* 0x0000001b40187235 */ /* 0x000fe2000000005c */
[----:B------:R-:W-:Y:S01]  /*9970*/  HFMA2 R25, R60, R27, R94 ;  /* 0x0000001b3c197231 */ /* 0x000fe2000000005e */
[----:B------:R-:W-:Y:S01]  /*9980*/  HFMA2.MMA R40, R49, R22, R68 ;  /* 0x0000001631287235 */ /* 0x000fe20000000044 */
[----:B------:R-:W-:Y:S01]  /*9990*/  HFMA2 R27, R37, R16, R36 ;  /* 0x00000010251b7231 */ /* 0x000fe20000000024 */
[----:B------:R-:W-:Y:S01]  /*99a0*/  HFMA2.MMA R26, R52, R17, R26 ;  /* 0x00000011341a7235 */ /* 0x000fe2000000001a */
[----:B------:R-:W-:-:S02]  /*99b0*/  HADD2 R55, R55.H0_H0, R55.H1_H1 ;  /* 0x3000003737377230 */ /* 0x000fc40000000800 */
[----:B------:R-:W-:Y:S02]  /*99c0*/  HADD2 R56, R56.H0_H0, R56.H1_H1 ;  /* 0x3000003838387230 */ /* 0x000fe40000000800 */
[----:B------:R-:W-:Y:S02]  /*99d0*/  HFMA2 R37, R107, R20, R62 ;  /* 0x000000146b257231 */ /* 0x000fe4000000003e */
[----:B------:R-:W-:Y:S01]  /*99e0*/  HFMA2 R47, R42, R19, R47 ;  /* 0x000000132a2f7231 */ /* 0x000fe2000000002f */
[----:B------:R-:W-:Y:S01]  /*99f0*/  PRMT R55, R55, 0x5410, R56 ;  /* 0x0000541037377816 */ /* 0x000fe20000000038 */
[----:B------:R-:W-:Y:S01]  /*9a00*/  HFMA2 R37, R74, R21, R37 ;  /* 0x000000154a257231 */ /* 0x000fe20000000025 */
[----:B------:R-:W-:Y:S01]  /*9a10*/  HFMA2.MMA R56, R95, R20, R79 ;  /* 0x000000145f387235 */ /* 0x000fe2000000004f */
[----:B------:R-:W-:Y:S01]  /*9a20*/  HADD2 R16, R10.H0_H0, R10.H1_H1 ;  /* 0x3000000a0a107230 */ /* 0x000fe20000000800 */
[----:B------:R-:W-:Y:S01]  /*9a30*/  HFMA2.MMA R40, R80, R23, R40 ;  /* 0x0000001750287235 */ /* 0x000fe20000000028 */
[----:B------:R-:W-:Y:S01]  /*9a40*/  HADD2 R47, R47.H0_H0, R47.H1_H1 ;  /* 0x3000002f2f2f7230 */ /* 0x000fe20000000800 */
[----:B------:R-:W-:Y:S01]  /*9a50*/  HFMA2.MMA R26, R43, R18, R26 ;  /* 0x000000122b1a7235 */ /* 0x000fe2000000001a */
[----:B------:R-:W-:-:S02]  /*9a60*/  HFMA2 R27, R54, R17, R27 ;  /* 0x00000011361b7231 */ /* 0x000fc4000000001b */
[----:B------:R-:W-:Y:S01]  /*9a70*/  HFMA2 R37, R77, R22, R37 ;  /* 0x000000164d257231 */ /* 0x000fe20000000025 */
[----:B------:R-:W-:Y:S01]  /*9a80*/  PRMT R16, R16, 0x5410, R47 ;  /* 0x0000541010107816 */ /* 0x000fe2000000002f */
[----:B------:R-:W-:Y:S02]  /*9a90*/  HFMA2 R27, R41, R18, R27 ;  /* 0x00000012291b7231 */ /* 0x000fe4000000001b */
[----:B------:R-:W-:Y:S01]  /*9aa0*/  HFMA2 R37, R58, R23, R37 ;  /* 0x000000173a257231 */ /* 0x000fe20000000025 */
[----:B------:R-:W-:Y:S01]  /*9ab0*/  HFMA2.MMA R56, R112, R21, R56 ;  /* 0x0000001570387235 */ /* 0x000fe20000000038 */
[----:B------:R-:W-:Y:S01]  /*9ac0*/  HFMA2 R11, R46, R19, R27 ;  /* 0x000000132e0b7231 */ /* 0x000fe2000000001b */
[----:B------:R-:W-:Y:S01]  /*9ad0*/  HFMA2.MMA R26, R44, R19, R26 ;  /* 0x000000132c1a7235 */ /* 0x000fe2000000001a */
[----:B------:R-:W-:Y:S02]  /*9ae0*/  HADD2 R37, R37.H0_H0, R37.H1_H1 ;  /* 0x3000002525257230 */ /* 0x000fe40000000800 */
[----:B------:R-:W-:-:S02]  /*9af0*/  HADD2 R40, R40.H0_H0, R40.H1_H1 ;  /* 0x3000002828287230 */ /* 0x000fc40000000800 */
[----:B------:R-:W-:Y:S02]  /*9b00*/  HFMA2 R48, R16, R96, R7 ;  /* 0x0000006010307231 */ /* 0x000fe40000000007 */
[----:B------:R-:W0:Y:S01]  /*9b10*/  LDS.128 R16, [UR5+0x1b0] ;  /* 0x0001b005ff107984 */ /* 0x000e220008000c00 */
[----:B------:R-:W-:Y:S01]  /*9b20*/  PRMT R37, R37, 0x5410, R40 ;  /* 0x0000541025257816 */ /* 0x000fe20000000028 */
[----:B------:R-:W-:-:S04]  /*9b30*/  HFMA2.MMA R56, R61, R22, R56 ;  /* 0x000000163d387235 */ /* 0x000fc80000000038 */
[----:B------:R-:W-:Y:S01]  /*9b40*/  HFMA2 R7, R37, R96, R48 ;  /* 0x0000006025077231 */ /* 0x000fe20000000030 */
[----:B-1----:R-:W-:-:S03]  /*9b50*/  HFMA2.MMA R37, R107, R12, R28 ;  /* 0x0000000c6b257235 */ /* 0x002fc6000000001c */
[----:B------:R-:W-:Y:S01]  /*9b60*/  HFMA2.MMA R56, R60, R23, R56 ;  /* 0x000000173c387235 */ /* 0x000fe20000000038 */
[----:B------:R-:W-:-:S04]  /*9b70*/  HFMA2 R54, R91, R20, R78 ;  /* 0x000000145b367231 */ /* 0x000fc8000000004e */
[----:B------:R-:W-:Y:S01]  /*9b80*/  HFMA2.MMA R37, R74, R13, R37 ;  /* 0x0000000d4a257235 */ /* 0x000fe20000000025 */
[----:B------:R-:W-:Y:S02]  /*9b90*/  HFMA2 R54, R108, R21, R54 ;  /* 0x000000156c367231 */ /* 0x000fe40000000036 */
[----:B------:R-:W-:Y:S02]  /*9ba0*/  HADD2 R10, R26.H0_H0, R26.H1_H1 ;  /* 0x3000001a1a0a7230 */ /* 0x000fe40000000800 */
[----:B------:R-:W-:Y:S02]  /*9bb0*/  HADD2 R11, R11.H0_H0, R11.H1_H1 ;  /* 0x3000000b0b0b7230 */ /* 0x000fe40000000800 */
[----:B------:R-:W-:Y:S01]  /*9bc0*/  HFMA2 R29, R113, R12, R29 ;  /* 0x0000000c711d7231 */ /* 0x000fe2000000001d */
[----:B------:R-:W-:Y:S01]  /*9bd0*/  HFMA2.MMA R30, R91, R12, R30 ;  /* 0x0000000c5b1e7235 */ /* 0x000fe2000000001e */
[----:B------:R-:W-:Y:S02]  /*9be0*/  HADD2 R27, R56.H0_H0, R56.H1_H1 ;  /* 0x30000038381b7230 */ /* 0x000fe40000000800 */
[----:B------:R-:W-:-:S02]  /*9bf0*/  HFMA2 R54, R105, R22, R54 ;  /* 0x0000001669367231 */ /* 0x000fc40000000036 */
[----:B------:R-:W-:Y:S01]  /*9c00*/  HFMA2 R56, R95, R12, R31 ;  /* 0x0000000c5f387231 */ /* 0x000fe2000000001f */
[----:B------:R-:W-:Y:S01]  /*9c10*/  PRMT R10, R10, 0x5410, R11 ;  /* 0x000054100a0a7816 */ /* 0x000fe2000000000b */
[----:B------:R-:W-:Y:S01]  /*9c20*/  HFMA2 R12, R76, R13, R29 ;  /* 0x0000000d4c0c7231 */ /* 0x000fe2000000001d */
[----:B------:R-:W-:Y:S01]  /*9c30*/  HFMA2.MMA R29, R77, R14, R37 ;  /* 0x0000000e4d1d7235 */ /* 0x000fe20000000025 */
[----:B------:R-:W-:Y:S01]  /*9c40*/  HFMA2 R54, R64, R23, R54 ;  /* 0x0000001740367231 */ /* 0x000fe20000000036 */
[----:B------:R-:W-:Y:S02]  /*9c50*/  HFMA2.MMA R30, R108, R13, R30 ;  /* 0x0000000d6c1e7235 */ /* 0x000fe4000000001e */
[----:B------:R-:W-:Y:S01]  /*9c60*/  HFMA2.MMA R6, R10, R93, R6 ;  /* 0x0000005d0a067235 */ /* 0x000fe20000000006 */
[----:B------:R-:W-:-:S03]  /*9c70*/  HADD2 R54, R54.H0_H0, R54.H1_H1 ;  /* 0x3000003636367230 */ /* 0x000fc60000000800 */
[----:B------:R-:W-:Y:S01]  /*9c80*/  HFMA2.MMA R29, R58, R15, R29 ;  /* 0x0000000f3a1d7235 */ /* 0x000fe2000000001d */
[----:B------:R-:W-:Y:S01]  /*9c90*/  HFMA2 R40, R49, R14, R12 ;  /* 0x0000000e31287231 */ /* 0x000fe2000000000c */
[----:B------:R-:W-:Y:S01]  /*9ca0*/  PRMT R54, R54, 0x5410, R27 ;  /* 0x0000541036367816 */ /* 0x000fe2000000001b */
[----:B------:R-:W-:Y:S01]  /*9cb0*/  HADD2 R32, R32.H0_H0, R32.H1_H1 ;  /* 0x3000002020207230 */ /* 0x000fe20000000800 */
[----:B------:R-:W-:Y:S01]  /*9cc0*/  HFMA2.MMA R30, R105, R14, R30 ;  /* 0x0000000e691e7235 */ /* 0x000fe2000000001e */
[----:B------:R-:W-:Y:S01]  /*9cd0*/  HFMA2 R40, R80, R15, R40 ;  /* 0x0000000f50287231 */ /* 0x000fe20000000028 */
[-C--:B0-----:R-:W-:Y:S01]  /*9ce0*/  HFMA2.MMA R37, R107, R16.reuse, R110 ;  /* 0x000000106b257235 */ /* 0x081fe2000000006e */
[----:B------:R-:W-:Y:S01]  /*9cf0*/  HFMA2 R6, R54, R93, R6 ;  /* 0x0000005d36067231 */ /* 0x000fe20000000006 */
[----:B------:R-:W-:Y:S01]  /*9d00*/  HFMA2.MMA R54, R91, R16, R88 ;  /* 0x000000105b367235 */ /* 0x000fe20000000058 */
[----:B------:R-:W-:Y:S01]  /*9d10*/  HADD2 R40, R40.H0_H0, R40.H1_H1 ;  /* 0x3000002828287230 */ /* 0x000fe20000000800 */
[----:B------:R-:W-:Y:S01]  /*9d20*/  PRMT R32, R32, 0x5410, R33 ;  /* 0x0000541020207816 */ /* 0x000fe20000000021 */
[----:B------:R-:W-:-:S02]  /*9d30*/  HADD2 R29, R29.H0_H0, R29.H1_H1 ;  /* 0x3000001d1d1d7230 */ /* 0x000fc40000000800 */
[----:B------:R-:W-:Y:S01]  /*9d40*/  HFMA2 R56, R112, R13, R56 ;  /* 0x0000000d70387231 */ /* 0x000fe20000000038 */
[----:B------:R-:W-:Y:S01]  /*9d50*/  HFMA2.MMA R30, R64, R15, R30 ;  /* 0x0000000f401e7235 */ /* 0x000fe2000000001e */
[----:B------:R-:W-:Y:S01]  /*9d60*/  HADD2 R35, R35.H0_H0, R35.H1_H1 ;  /* 0x3000002323237230 */ /* 0x000fe20000000800 */
[-C--:B------:R-:W-:Y:S01]  /*9d70*/  HFMA2.MMA R37, R74, R17.reuse, R37 ;  /* 0x000000114a257235 */ /* 0x080fe20000000025 */
[----:B------:R-:W-:Y:S01]  /*9d80*/  HFMA2 R48, R32, R96, R5 ;  /* 0x0000006020307231 */ /* 0x000fe20000000005 */
[----:B------:R-:W-:Y:S01]  /*9d90*/  PRMT R29, R29, 0x5410, R40 ;  /* 0x000054101d1d7816 */ /* 0x000fe20000000028 */
[----:B------:R-:W-:Y:S01]  /*9da0*/  HFMA2 R56, R61, R14, R56 ;  /* 0x0000000e3d387231 */ /* 0x000fe20000000038 */
[----:B------:R-:W-:Y:S01]  /*9db0*/  HFMA2.MMA R54, R108, R17, R54 ;  /* 0x000000116c367235 */ /* 0x000fe20000000036 */
[----:B------:R-:W-:Y:S02]  /*9dc0*/  PRMT R34, R34, 0x5410, R35 ;  /* 0x0000541022227816 */ /* 0x000fe40000000023 */
[----:B------:R-:W-:Y:S01]  /*9dd0*/  HFMA2 R56, R60, R15, R56 ;  /* 0x0000000f3c387231 */ /* 0x000fe20000000038 */
[----:B------:R-:W-:-:S02]  /*9de0*/  HFMA2.MMA R5, R29, R96, R48 ;  /* 0x000000601d057235 */ /* 0x000fc40000000030 */
[----:B------:R-:W-:Y:S01]  /*9df0*/  HFMA2.MMA R29, R77, R18, R37 ;  /* 0x000000124d1d7235 */ /* 0x000fe20000000025 */
[----:B------:R-:W-:Y:S01]  /*9e00*/  HADD2 R30, R30.H0_H0, R30.H1_H1 ;  /* 0x3000001e1e1e7230 */ /* 0x000fe20000000800 */
[----:B------:R-:W-:Y:S01]  /*9e10*/  HFMA2.MMA R4, R34, R93, R4 ;  /* 0x0000005d22047235 */ /* 0x000fe20000000004 */
[----:B------:R-:W-:Y:S01]  /*9e20*/  HADD2 R15, R56.H0_H0, R56.H1_H1 ;  /* 0x30000038380f7230 */ /* 0x000fe20000000800 */
[----:B------:R-:W-:Y:S01]  /*9e30*/  HFMA2.MMA R32, R105, R18, R54 ;  /* 0x0000001269207235 */ /* 0x000fe20000000036 */
[-C--:B------:R-:W-:Y:S02]  /*9e40*/  HFMA2 R114, R113, R16.reuse, R114 ;  /* 0x0000001071727231 */ /* 0x080fe40000000072 */
[----:B------:R-:W-:Y:S01]  /*9e50*/  HFMA2 R56, R95, R16, R90 ;  /* 0x000000105f387231 */ /* 0x000fe2000000005a */
[----:B------:R-:W-:Y:S01]  /*9e60*/  PRMT R30, R30, 0x5410, R15 ;  /* 0x000054101e1e7816 */ /* 0x000fe2000000000f */
[-C--:B------:R-:W-:Y:S01]  /*9e70*/  HFMA2 R114, R76, R17.reuse, R114 ;  /* 0x000000114c727231 */ /* 0x080fe20000000072 */
[-C--:B------:R-:W-:Y:S01]  /*9e80*/  HFMA2.MMA R29, R58, R19.reuse, R29 ;  /* 0x000000133a1d7235 */ /* 0x080fe2000000001d */
[----:B------:R-:W-:Y:S01]  /*9e90*/  HFMA2 R56, R112, R17, R56 ;  /* 0x0000001170387231 */ /* 0x000fe20000000038 */
[----:B------:R-:W-:Y:S01]  /*9ea0*/  HFMA2.MMA R32, R64, R19, R32 ;  /* 0x0000001340207235 */ /* 0x000fe20000000020 */
[----:B------:R-:W-:-:S02]  /*9eb0*/  HADD2 R51, R51.H0_H0, R51.H1_H1 ;  /* 0x3000003333337230 */ /* 0x000fc40000000800 */
[-C--:B------:R-:W-:Y:S01]  /*9ec0*/  HFMA2 R40, R49, R18.reuse, R114 ;  /* 0x0000001231287231 */ /* 0x080fe20000000072 */
[----:B------:R-:W-:Y:S01]  /*9ed0*/  IADD3 R101, R101, 0x20, RZ ;  /* 0x0000002065657810 */ /* 0x000fe20007ffe0ff */
[----:B------:R-:W-:Y:S02]  /*9ee0*/  HFMA2 R4, R30, R93, R4 ;  /* 0x0000005d1e047231 */ /* 0x000fe40000000004 */
[----:B------:R-:W-:Y:S01]  /*9ef0*/  HFMA2 R30, R61, R18, R56 ;  /* 0x000000123d1e7231 */ /* 0x000fe20000000038 */
[----:B------:R-:W-:Y:S01]  /*9f00*/  PRMT R51, R51, 0x5410, R53 ;  /* 0x0000541033337816 */ /* 0x000fe20000000035 */
[-C--:B------:R-:W-:Y:S01]  /*9f10*/  HFMA2 R40, R80, R19.reuse, R40 ;  /* 0x0000001350287231 */ /* 0x080fe20000000028 */
[----:B------:R-:W-:Y:S01]  /*9f20*/  PRMT R66, R66, 0x5410, R71 ;  /* 0x0000541042427816 */ /* 0x000fe20000000047 */
[----:B------:R-:W-:Y:S01]  /*9f30*/  HFMA2 R30, R60, R19, R30 ;  /* 0x000000133c1e7231 */ /* 0x000fe2000000001e */
[C---:B------:R-:W-:Y:S02]  /*9f40*/  ISETP.GE.AND P0, PT, R101.reuse, R0, PT ;  /* 0x000000006500720c */ /* 0x040fe40003f06270 */
[----:B------:R-:W-:Y:S01]  /*9f50*/  ISETP.LT.AND P1, PT, R101, R102, PT ;  /* 0x000000666500720c */ /* 0x000fe20003f21270 */
[----:B------:R-:W-:-:S02]  /*9f60*/  HADD2 R86, R86.H0_H0, R86.H1_H1 ;  /* 0x3000005656567230 */ /* 0x000fc40000000800 */
[----:B------:R-:W-:Y:S02]  /*9f70*/  HADD2 R89, R89.H0_H0, R89.H1_H1 ;  /* 0x3000005959597230 */ /* 0x000fe40000000800 */
[----:B------:R-:W-:Y:S02]  /*9f80*/  HADD2 R24, R24.H0_H0, R24.H1_H1 ;  /* 0x3000001818187230 */ /* 0x000fe40000000800 */
[----:B------:R-:W-:Y:S02]  /*9f90*/  HADD2 R25, R25.H0_H0, R25.H1_H1 ;  /* 0x3000001919197230 */ /* 0x000fe40000000800 */
[----:B------:R-:W-:Y:S02]  /*9fa0*/  HADD2 R29, R29.H0_H0, R29.H1_H1 ;  /* 0x3000001d1d1d7230 */ /* 0x000fe40000000800 */
[----:B------:R-:W-:Y:S01]  /*9fb0*/  HADD2 R40, R40.H0_H0, R40.H1_H1 ;  /* 0x3000002828287230 */ /* 0x000fe20000000800 */
[-C--:B------:R-:W-:Y:S01]  /*9fc0*/  HFMA2.MMA R9, R51, R96.reuse, R9 ;  /* 0x0000006033097235 */ /* 0x080fe20000000009 */
[----:B------:R-:W-:Y:S01]  /*9fd0*/  HADD2 R32, R32.H0_H0, R32.H1_H1 ;  /* 0x3000002020207230 */ /* 0x000fe20000000800 */
[----:B------:R-:W-:Y:S01]  /*9fe0*/  HFMA2.MMA R48, R66, R96, R3 ;  /* 0x0000006042307235 */ /* 0x000fe20000000003 */
[----:B------:R-:W-:Y:S01]  /*9ff0*/  HADD2 R16, R30.H0_H0, R30.H1_H1 ;  /* 0x3000001e1e107230 */ /* 0x000fe20000000800 */
[----:B------:R-:W-:Y:S01]  /*a000*/  PRMT R72, R72, 0x5410, R73 ;  /* 0x0000541048487816 */ /* 0x000fe20000000049 */
[----:B------:R-:W-:Y:S01]  /*a010*/  HFMA2 R8, R55, R93, R8 ;  /* 0x0000005d37087231 */ /* 0x000fe20000000008 */
[----:B------:R-:W-:-:S02]  /*a020*/  PRMT R86, R86, 0x5410, R89 ;  /* 0x0000541056567816 */ /* 0x000fc40000000059 */
[----:B------:R-:W-:Y:S02]  /*a030*/  PRMT R24, R24, 0x5410, R25 ;  /* 0x0000541018187816 */ /* 0x000fe40000000019 */
[----:B------:R-:W-:Y:S01]  /*a040*/  PRMT R29, R29, 0x5410, R40 ;  /* 0x000054101d1d7816 */ /* 0x000fe20000000028 */
[-C--:B------:R-:W-:Y:S01]  /*a050*/  HFMA2 R2, R72, R93.reuse, R2 ;  /* 0x0000005d48027231 */ /* 0x080fe20000000002 */
[----:B------:R-:W-:Y:S01]  /*a060*/  PRMT R32, R32, 0x5410, R16 ;  /* 0x0000541020207816 */ /* 0x000fe20000000010 */
[----:B------:R-:W-:Y:S01]  /*a070*/  UIADD3 UR5, UR5, 0x40, URZ ;  /* 0x0000004005057890 */ /* 0x000fe2000fffe03f */
[----:B------:R-:W-:Y:S02]  /*a080*/  HFMA2.MMA R9, R86, R96, R9 ;  /* 0x0000006056097235 */ /* 0x000fe40000000009 */
[----:B------:R-:W-:Y:S02]  /*a090*/  HFMA2.MMA R8, R24, R93, R8 ;  /* 0x0000005d18087235 */ /* 0x000fe40000000008 */
[----:B------:R-:W-:Y:S01]  /*a0a0*/  HFMA2.MMA R3, R29, R96, R48 ;  /* 0x000000601d037235 */ /* 0x000fe20000000030 */
[----:B------:R-:W-:-:S02]  /*a0b0*/  HFMA2 R2, R32, R93, R2 ;  /* 0x0000005d20027231 */ /* 0x000fc40000000002 */
[----:B------:R-:W-:Y:S01]  /*a0c0*/  IMAD.WIDE R40, R97, 0x4, R38 ;  /* 0x0000000461287825 */ /* 0x000fe200078e0226 */
[----:B------:R-:W-:Y:S07]  /*a0d0*/  @!P0 BRA P1, `(.L_x_3409) ;  /* 0xffffffc400a88947 */ /* 0x000fee000083ffff */
.L_x_3408:
[----:B------:R-:W-:-:S04]  /*a0e0*/  ISETP.GE.AND P0, PT, R101, R102, PT ;  /* 0x000000666500720c */ /* 0x000fc80003f06270 */
[----:B------:R-:W-:-:S13]  /*a0f0*/  ISETP.GE.OR P0, PT, R101, UR12, P0 ;  /* 0x0000000c65007c0c */ /* 0x000fda0008706670 */
[----:B------:R-:W-:Y:S05]  /*a100*/  @P0 BRA `(.L_x_3410) ;  /* 0x0000002400140947 */ /* 0x000fea0003800000 */
.L_x_3411:
        /* <DEDUP_REMOVED lines=14> */
[----:B------:R-:W-:Y:S02]  /*a1f0*/  MOV R73, 0x2800 ;  /* 0x0000280000497802 */ /* 0x000fe40000000f00 */
[----:B------:R-:W-:-:S04]  /*a200*/  @!P0 IADD3 R99, R99, 0x1, RZ ;  /* 0x0000000163638810 */ /* 0x000fc80007ffe0ff */
[----:B------:R-:W-:-:S06]  /*a210*/  @!P0 LEA R94, R99, R104, 0x3 ;  /* 0x00000068635e8211 */ /* 0x000fcc00078e18ff */
[----:B------:R-:W5:Y:S01]  /*a220*/  @!P0 LDL.64 R94, [R94] ;  /* 0x000000005e5e8983 */ /* 0x000f620000100a00 */
[C---:B--2---:R-:W-:Y:S02]  /*a230*/  LOP3.LUT R0, R16.reuse, 0x1f001f, RZ, 0xc0, !PT ;  /* 0x001f001f10007812 */ /* 0x044fe400078ec0ff */
[----:B------:R-:W-:Y:S02]  /*a240*/  SHF.R.U32.HI R49, RZ, 0xa, R16 ;  /* 0x0000000aff317819 */ /* 0x000fe40000011610 */
[----:B0-----:R-:W-:Y:S02]  /*a250*/  LOP3.LUT R11, R16, 0x3e003e0, RZ, 0xc0, !PT ;  /* 0x03e003e0100b7812 */ /* 0x001fe400078ec0ff */
[C---:B------:R-:W-:Y:S02]  /*a260*/  LOP3.LUT R50, R17.reuse, 0x1f001f, RZ, 0xc0, !PT ;  /* 0x001f001f11327812 */ /* 0x040fe400078ec0ff */
[----:B------:R-:W-:Y:S02]  /*a270*/  SHF.R.U32.HI R52, RZ, 0xa, R17 ;  /* 0x0000000aff347819 */ /* 0x000fe40000011611 */
[----:B------:R-:W-:-:S02]  /*a280*/  LOP3.LUT R51, R17, 0x3e003e0, RZ, 0xc0, !PT ;  /* 0x03e003e011337812 */ /* 0x000fc400078ec0ff */
[----:B-1----:R-:W-:Y:S02]  /*a290*/  SHF.R.U32.HI R25, RZ, 0xf, R17 ;  /* 0x0000000fff197819 */ /* 0x002fe40000011611 */
[C---:B------:R-:W-:Y:S02]  /*a2a0*/  LOP3.LUT R53, R18.reuse, 0x1f001f, RZ, 0xc0, !PT ;  /* 0x001f001f12357812 */ /* 0x040fe400078ec0ff */
[--C-:B------:R-:W-:Y:S02]  /*a2b0*/  SHF.R.U32.HI R55, RZ, 0xa, R18.reuse ;  /* 0x0000000aff377819 */ /* 0x100fe40000011612 */
[----:B------:R-:W-:Y:S02]  /*a2c0*/  LOP3.LUT R54, R18, 0x3e003e0, RZ, 0xc0, !PT ;  /* 0x03e003e012367812 */ /* 0x000fe400078ec0ff */
[----:B------:R-:W-:Y:S02]  /*a2d0*/  SHF.R.U32.HI R26, RZ, 0xf, R18 ;  /* 0x0000000fff1a7819 */ /* 0x000fe40000011612 */
[----:B------:R-:W-:-:S02]  /*a2e0*/  LOP3.LUT R56, R19, 0x1f001f, RZ, 0xc0, !PT ;  /* 0x001f001f13387812 */ /* 0x000fc400078ec0ff */
[----:B------:R-:W-:Y:S02]  /*a2f0*/  LOP3.LUT R57, R19, 0x3e003e0, RZ, 0xc0, !PT ;  /* 0x03e003e013397812 */ /* 0x000fe400078ec0ff */
[--C-:B------:R-:W-:Y:S02]  /*a300*/  SHF.R.U32.HI R59, RZ, 0xa, R19.reuse ;  /* 0x0000000aff3b7819 */ /* 0x100fe40000011613 */
[----:B------:R-:W-:Y:S02]  /*a310*/  SHF.R.U32.HI R27, RZ, 0xf, R19 ;  /* 0x0000000fff1b7819 */ /* 0x000fe40000011613 */
[----:B---3--:R-:W-:Y:S02]  /*a320*/  @!P0 IADD3 R98, R10, R101, RZ ;  /* 0x000000650a628210 */ /* 0x008fe40007ffe0ff */
[----:B------:R-:W-:Y:S02]  /*a330*/  SHF.R.U32.HI R10, RZ, 0xf, R16 ;  /* 0x0000000fff0a7819 */ /* 0x000fe40000011610 */
[----:B------:R-:W0:Y:S01]  /*a340*/  LDS.128 R16, [UR5] ;  /* 0x00000005ff107984 */ /* 0x000e220008000c00 */
[----:B----4-:R-:W-:-:S02]  /*a350*/  LOP3.LUT R45, R14, 0x1f001f, RZ, 0xc0, !PT ;  /* 0x001f001f0e2d7812 */ /* 0x010fc400078ec0ff */
[--C-:B------:R-:W-:Y:S02]  /*a360*/  SHF.R.U32.HI R22, RZ, 0xa, R14.reuse ;  /* 0x0000000aff167819 */ /* 0x100fe4000001160e */
[----:B------:R-:W-:Y:S02]  /*a370*/  LOP3.LUT R44, R14, 0x3e003e0, RZ, 0xc0, !PT ;  /* 0x03e003e00e2c7812 */ /* 0x000fe400078ec0ff */
[----:B------:R-:W-:Y:S02]  /*a380*/  SHF.R.U32.HI R43, RZ, 0xe, R14 ;  /* 0x0000000eff2b7819 */ /* 0x000fe4000001160e */
[----:B------:R-:W-:Y:S02]  /*a390*/  LOP3.LUT R14, R11, 0x64006400, RZ, 0xfc, !PT ;  /* 0x640064000b0e7812 */ /* 0x000fe400078efcff */
        /* <DEDUP_REMOVED lines=10> */
[----:B------:R-:W-:Y:S02]  /*a440*/  SHF.R.U32.HI R40, RZ, 0xe, R15 ;  /* 0x0000000eff287819 */ /* 0x000fe4000001160f */
[C---:B------:R-:W-:Y:S02]  /*a450*/  LOP3.LUT R58, R12.reuse, 0x1f001f, RZ, 0xc0, !PT ;  /* 0x001f001f0c3a7812 */ /* 0x040fe400078ec0ff */
[----:B------:R-:W-:Y:S02]  /*a460*/  SHF.R.U32.HI R20, RZ, 0xa, R12 ;  /* 0x0000000aff147819 */ /* 0x000fe4000001160c */
        /* <DEDUP_REMOVED lines=8> */
[----:B------:R-:W-:Y:S02]  /*a4f0*/  LOP3.LUT R60, R57, 0x64006400, RZ, 0xfc, !PT ;  /* 0x64006400393c7812 */ /* 0x000fe400078efcff */
[----:B------:R-:W-:-:S02]  /*a500*/  LOP3.LUT R41, R41, 0x20002, R24, 0xf8, !PT ;  /* 0x0002000229297812 */ /* 0x000fc400078ef818 */
[----:B------:R-:W-:Y:S02]  /*a510*/  LOP3.LUT R42, R25, 0x20002, R42, 0xf8, !PT ;  /* 0x00020002192a7812 */ /* 0x000fe400078ef82a */
[----:B------:R-:W-:Y:S02]  /*a520*/  LOP3.LUT R43, R26, 0x20002, R43, 0xf8, !PT ;  /* 0x000200021a2b7812 */ /* 0x000fe400078ef82b */
[----:B------:R-:W-:Y:S02]  /*a530*/  LOP3.LUT R40, R27, 0x20002, R40, 0xf8, !PT ;  /* 0x000200021b287812 */ /* 0x000fe400078ef828 */
[----:B------:R-:W1:Y:S01]  /*a540*/  LDS.128 R24, [UR5+0x10] ;  /* 0x00001005ff187984 */ /* 0x000e620008000c00 */
[----:B------:R-:W-:Y:S01]  /*a550*/  LOP3.LUT R50, R50, 0x64006400, RZ, 0xfc, !PT ;  /* 0x6400640032327812 */ /* 0x000fe200078efcff */
[-C--:B------:R-:W-:Y:S01]  /*a560*/  HFMA2 R57, R54, R73.reuse.H0_H0, -48, -48 ;  /* 0xd200d20036397431 */ /* 0x080fe20000040049 */
[----:B------:R-:W-:Y:S01]  /*a570*/  LOP3.LUT R49, R49, 0x1f001f, RZ, 0xc0, !PT ;  /* 0x001f001f31317812 */ /* 0x000fe200078ec0ff */
[-C--:B------:R-:W-:Y:S01]  /*a580*/  HFMA2 R54, R60, R73.reuse.H0_H0, -48, -48 ;  /* 0xd200d2003c367431 */ /* 0x080fe20000040049 */
[C---:B------:R-:W-:Y:S01]  /*a590*/  LOP3.LUT R48, R13.reuse, 0x1f001f, RZ, 0xc0, !PT ;  /* 0x001f001f0d307812 */ /* 0x040fe200078ec0ff */
[-C--:B0-----:R-:W-:Y:S01]  /*a5a0*/  HFMA2.MMA R60, R51, R16.reuse, RZ ;  /* 0x00000010333c7235 */ /* 0x081fe200000000ff */
[----:B------:R-:W-:Y:S01]  /*a5b0*/  SHF.R.U32.HI R21, RZ, 0xa, R13 ;  /* 0x0000000aff157819 */ /* 0x000fe2000001160d */
[----:B------:R-:W-:Y:S01]  /*a5c0*/  HADD2 R53, R50, -1040, -1040 ;  /* 0xe410e41032357430 */ /* 0x000fe20000000000 */
[----:B------:R-:W-:Y:S01]  /*a5d0*/  LOP3.LUT R46, R13, 0x3e003e0, RZ, 0xc0, !PT ;  /* 0x03e003e00d2e7812 */ /* 0x000fe200078ec0ff */
[----:B------:R-:W-:Y:S01]  /*a5e0*/  HFMA2.MMA R0, R56, R16, RZ ;  /* 0x0000001038007235 */ /* 0x000fe200000000ff */
[----:B------:R-:W-:Y:S01]  /*a5f0*/  LOP3.LUT R13, R55, 0x1f001f, RZ, 0xc0, !PT ;  /* 0x001f001f370d7812 */ /* 0x000fe200078ec0ff */
[-C--:B------:R-:W-:Y:S01]  /*a600*/  HFMA2 R50, R52, R73.reuse.H0_H0, -48, -48 ;  /* 0xd200d20034327431 */ /* 0x080fe20000040049 */
[----:B------:R-:W-:Y:S01]  /*a610*/  LOP3.LUT R55, R49, 0x64006400, RZ, 0xfc, !PT ;  /* 0x6400640031377812 */ /* 0x000fe200078efcff */
[----:B------:R-:W-:Y:S01]  /*a620*/  HFMA2 R49, R14, R73.H0_H0, -48, -48 ;  /* 0xd200d2000e317431 */ /* 0x000fe20000040049 */
[----:B------:R-:W-:Y:S01]  /*a630*/  LOP3.LUT R59, R59, 0x1f001f, RZ, 0xc0, !PT ;  /* 0x001f001f3b3b7812 */ /* 0x000fe200078ec0ff */
[----:B------:R-:W-:Y:S01]  /*a640*/  HADD2 R52, R15, -1040, -1040 ;  /* 0xe410e4100f347430 */ /* 0x000fe20000000000 */
[----:B------:R-:W-:Y:S01]  /*a650*/  LOP3.LUT R13, R13, 0x64006400, RZ, 0xfc, !PT ;  /* 0x640064000d0d7812 */ /* 0x000fe200078efcff */
[-C--:B------:R-:W-:Y:S01]  /*a660*/  HFMA2 R15, R53, R16.reuse, RZ.H0_H0 ;  /* 0x00000010350f7231 */ /* 0x080fe200000400ff */
[----:B------:R-:W-:Y:S01]  /*a670*/  LOP3.LUT R59, R59, 0x64006400, RZ, 0xfc, !PT ;  /* 0x640064003b3b7812 */ /* 0x000fe200078efcff */
[----:B------:R-:W-:Y:S01]  /*a680*/  HFMA2 R61, R52, R16, RZ.H0_H0 ;  /* 0x00000010343d7231 */ /* 0x000fe200000400ff */
[----:B------:R-:W-:-:S02]  /*a690*/  HFMA2.MMA R16, R57, R17, R60 ;  /* 0x0000001139107235 */ /* 0x000fc4000000003c */
[----:B------:R-:W-:Y:S01]  /*a6a0*/  HFMA2.MMA R14, R49, R17, R0 ;  /* 0x00000011310e7235 */ /* 0x000fe20000000000 */
[----:B------:R-:W-:Y:S02]  /*a6b0*/  HADD2 R0, R13, -1040, -1040 ;  /* 0xe410e4100d007430 */ /* 0x000fe40000000000 */
[-C--:B------:R-:W-:Y:S02]  /*a6c0*/  HFMA2 R15, R50, R17.reuse, R15 ;  /* 0x00000011320f7231 */ /* 0x080fe4000000000f */
[----:B------:R-:W-:Y:S02]  /*a6d0*/  HFMA2 R17, R54, R17, R61 ;  /* 0x0000001136117231 */ /* 0x000fe4000000003d */
[----:B------:R-:W-:Y:S02]  /*a6e0*/  HADD2 R13, R59, -1040, -1040 ;  /* 0xe410e4103b0d7430 */ /* 0x000fe40000000000 */
[----:B------:R-:W-:Y:S01]  /*a6f0*/  HADD2 R55, R55, -1040, -1040 ;  /* 0xe410e41037377430 */ /* 0x000fe20000000000 */
[----:B------:R-:W-:Y:S01]  /*a700*/  LOP3.LUT R11, R11, 0x64006400, RZ, 0xfc, !PT ;  /* 0x640064000b0b7812 */ /* 0x000fe200078efcff */
[----:B------:R-:W-:Y:S01]  /*a710*/  HFMA2.MMA R61, R0, R18, R16 ;  /* 0x00000012003d7235 */ /* 0x000fe20000000010 */
[----:B------:R-:W-:Y:S01]  /*a720*/  HFMA2 R62, R13, R18, R17 ;  /* 0x000000120d3e7231 */ /* 0x000fe20000000011 */
[----:B------:R-:W-:-:S02]  /*a730*/  LOP3.LUT R17, R58, 0x64006400, RZ, 0xfc, !PT ;  /* 0x640064003a117812 */ /* 0x000fc400078efcff */
[----:B------:R-:W-:Y:S01]  /*a740*/  LOP3.LUT R16, R45, 0x64006400, RZ, 0xfc, !PT ;  /* 0x640064002d107812 */ /* 0x000fe200078efcff */
[----:B------:R-:W-:Y:S01]  /*a750*/  HFMA2.MMA R59, R55, R18, R14 ;  /* 0x00000012373b7235 */ /* 0x000fe2000000000e */
[----:B------:R-:W-:Y:S01]  /*a760*/  HADD2 R11, R11, -1040, -1040 ;  /* 0xe410e4100b0b7430 */ /* 0x000fe20000000000 */
[----:B------:R-:W-:Y:S01]  /*a770*/  LOP3.LUT R12, R12, 0x64006400, RZ, 0xfc, !PT ;  /* 0x640064000c0c7812 */ /* 0x000fe200078efcff */
[----:B------:R-:W-:Y:S02]  /*a780*/  HADD2 R17, R17, -1040, -1040 ;  /* 0xe410e41011117430 */ /* 0x000fe40000000000 */
[----:B------:R-:W-:Y:S01]  /*a790*/  HADD2 R16, R16, -1040, -1040 ;  /* 0xe410e41010107430 */ /* 0x000fe20000000000 */
[----:B------:R-:W-:Y:S01]  /*a7a0*/  LOP3.LUT R14, R47, 0x64006400, RZ, 0xfc, !PT ;  /* 0x640064002f0e7812 */ /* 0x000fe200078efcff */
[----:B------:R-:W-:Y:S01]  /*a7b0*/  HFMA2 R60, R11, R18, R15 ;  /* 0x000000120b3c7231 */ /* 0x000fe2000000000f */
[----:B------:R-:W-:Y:S02]  /*a7c0*/  LOP3.LUT R44, R44, 0x64006400, RZ, 0xfc, !PT ;  /* 0x640064002c2c7812 */ /* 0x000fe400078efcff */
[----:B------:R-:W-:Y:S01]  /*a7d0*/  LOP3.LUT R18, R48, 0x64006400, RZ, 0xfc, !PT ;  /* 0x6400640030127812 */ /* 0x000fe200078efcff */
[----:B------:R-:W-:Y:S01]  /*a7e0*/  HADD2 R15, R12, -1040, -1040 ;  /* 0xe410e4100c0f7430 */ /* 0x000fe20000000000 */
[-C--:B------:R-:W-:Y:S01]  /*a7f0*/  HFMA2.MMA R59, R17, R19.reuse, R59 ;  /* 0x00000013113b7235 */ /* 0x080fe2000000003b */
[----:B------:R-:W-:Y:S01]  /*a800*/  LOP3.LUT R21, R21, 0x1f001f, RZ, 0xc0, !PT ;  /* 0x001f001f15157812 */ /* 0x000fe200078ec0ff */
[----:B------:R-:W-:Y:S01]  /*a810*/  HFMA2.MMA R61, R16, R19, R61 ;  /* 0x00000013103d7235 */ /* 0x000fe2000000003d */
[-C--:B------:R-:W-:Y:S01]  /*a820*/  HFMA2 R12, R14, R73.reuse.H0_H0, -48, -48 ;  /* 0xd200d2000e0c7431 */ /* 0x080fe20000040049 */
        /* <DEDUP_REMOVED lines=10> */
[-C--:B------:R-:W-:Y:S01]  /*a8d0*/  HFMA2 R60, R18, R19.reuse, R60 ;  /* 0x00000013123c7231 */ /* 0x080fe2000000003c */
[----:B------:R-:W-:Y:S01]  /*a8e0*/  LOP3.LUT R47, R23, 0x64006400, RZ, 0xfc, !PT ;  /* 0x64006400172f7812 */ /* 0x000fe200078efcff */
[----:B------:R-:W-:Y:S01]  /*a8f0*/  HFMA2 R62, R15, R19, R62 ;  /* 0x000000130f3e7231 */ /* 0x000fe2000000003e */
[-C--:B-1----:R-:W-:Y:S01]  /*a900*/  HFMA2.MMA R59, R12, R24.reuse, R59 ;  /* 0x000000180c3b7235 */ /* 0x082fe2000000003b */
[-C--:B------:R-:W-:Y:S01]  /*a910*/  HFMA2 R19, R46, R73.reuse.H0_H0, -48, -48 ;  /* 0xd200d2002e137431 */ /* 0x080fe20000040049 */
[----:B------:R-:W-:Y:S01]  /*a920*/  HFMA2.MMA R61, R14, R24, R61 ;  /* 0x000000180e3d7235 */ /* 0x000fe2000000003d */
[----:B------:R-:W-:-:S02]  /*a930*/  HFMA2 R10, R10, R73.H0_H0, -48, -48 ;  /* 0xd200d2000a0a7431 */ /* 0x000fc40000040049 */
[----:B------:R-:W-:Y:S02]  /*a940*/  HADD2 R22, R21, -1040, -1040 ;  /* 0xe410e41015167430 */ /* 0x000fe40000000000 */
[----:B------:R-:W-:Y:S02]  /*a950*/  HADD2 R23, R20, -1040, -1040 ;  /* 0xe410e41014177430 */ /* 0x000fe40000000000 */
[----:B------:R-:W-:Y:S02]  /*a960*/  HADD2 R21, R44, -1040, -1040 ;  /* 0xe410e4102c157430 */ /* 0x000fe40000000000 */
[-C--:B------:R-:W-:Y:S02]  /*a970*/  HFMA2 R60, R19, R24.reuse, R60 ;  /* 0x00000018133c7231 */ /* 0x080fe4000000003c */
[----:B------:R-:W-:Y:S01]  /*a980*/  HFMA2 R58, R10, R24, R62 ;  /* 0x000000180a3a7231 */ /* 0x000fe2000000003e */
[----:B-----5:R-:W-:Y:S01]  /*a990*/  SHF.R.U32.HI R24, RZ, 0xd, R32 ;  /* 0x0000000dff187819 */ /* 0x020fe20000011620 */
[----:B------:R-:W-:Y:S01]  /*a9a0*/  HADD2 R20, R47, -1040, -1040 ;  /* 0xe410e4102f147430 */ /* 0x000fe20000000000 */
[----:B------:R-:W-:Y:S01]  /*a9b0*/  SHF.R.U32.HI R45, RZ, 0xd, R33 ;  /* 0x0000000dff2d7819 */ /* 0x000fe20000011621 */
[-C--:B------:R-:W-:Y:S01]  /*a9c0*/  HFMA2.MMA R47, R23, R25.reuse, R59 ;  /* 0x00000019172f7235 */ /* 0x080fe2000000003b */
[-C--:B------:R-:W-:Y:S01]  /*a9d0*/  HFMA2 R48, R22, R25.reuse, R60 ;  /* 0x0000001916307231 */ /* 0x080fe2000000003c */
[----:B------:R-:W-:Y:S01]  /*a9e0*/  HFMA2.MMA R62, R21, R25, R61 ;  /* 0x00000019153e7235 */ /* 0x000fe2000000003d */
[----:B------:R-:W-:Y:S01]  /*a9f0*/  HFMA2 R64, R20, R25, R58 ;  /* 0x0000001914407231 */ /* 0x000fe2000000003a */
[----:B------:R-:W-:-:S02]  /*aa00*/  LOP3.LUT R59, R41, 0x40004, R24, 0xf8, !PT ;  /* 0x00040004293b7812 */ /* 0x000fc400078ef818 */
[----:B------:R-:W-:Y:S02]  /*aa10*/  LOP3.LUT R25, R33, 0x1f001f, RZ, 0xc0, !PT ;  /* 0x001f001f21197812 */ /* 0x000fe400078ec0ff */
[----:B------:R-:W-:Y:S02]  /*aa20*/  LOP3.LUT R60, R42, 0x40004, R45, 0xf8, !PT ;  /* 0x000400042a3c7812 */ /* 0x000fe400078ef82d */
[----:B------:R-:W-:Y:S02]  /*aa30*/  LOP3.LUT R24, R32, 0x1f001f, RZ, 0xc0, !PT ;  /* 0x001f001f20187812 */ /* 0x000fe400078ec0ff */
[----:B------:R-:W-:Y:S02]  /*aa40*/  LOP3.LUT R41, R34, 0x1f001f, RZ, 0xc0, !PT ;  /* 0x001f001f22297812 */ /* 0x000fe400078ec0ff */
[----:B------:R-:W-:Y:S02]  /*aa50*/  SHF.R.U32.HI R46, RZ, 0xd, R34 ;  /* 0x0000000dff2e7819 */ /* 0x000fe40000011622 */
[----:B------:R-:W-:-:S02]  /*aa60*/  LOP3.LUT R42, R35, 0x1f001f, RZ, 0xc0, !PT ;  /* 0x001f001f232a7812 */ /* 0x000fc400078ec0ff */
[----:B------:R-:W-:Y:S02]  /*aa70*/  LOP3.LUT R25, R25, 0x64006400, RZ, 0xfc, !PT ;  /* 0x6400640019197812 */ /* 0x000fe400078efcff */
[----:B------:R-:W-:Y:S02]  /*aa80*/  LOP3.LUT R24, R24, 0x64006400, RZ, 0xfc, !PT ;  /* 0x6400640018187812 */ /* 0x000fe400078efcff */
[----:B------:R-:W-:Y:S02]  /*aa90*/  LOP3.LUT R41, R41, 0x64006400, RZ, 0xfc, !PT ;  /* 0x6400640029297812 */ /* 0x000fe400078efcff */
[----:B------:R-:W-:Y:S02]  /*aaa0*/  LOP3.LUT R61, R43, 0x40004, R46, 0xf8, !PT ;  /* 0x000400042b3d7812 */ /* 0x000fe400078ef82e */
[----:B------:R-:W-:Y:S02]  /*aab0*/  LOP3.LUT R42, R42, 0x64006400, RZ, 0xfc, !PT ;  /* 0x640064002a2a7812 */ /* 0x000fe400078efcff */
[----:B------:R-:W-:Y:S01]  /*aac0*/  SHF.R.U32.HI R43, RZ, 0xd, R35 ;  /* 0x0000000dff2b7819 */ /* 0x000fe20000011623 */
[----:B------:R-:W-:-:S02]  /*aad0*/  HADD2 R44, R25, -1040, -1040 ;  /* 0xe410e410192c7430 */ /* 0x000fc40000000000 */
[----:B------:R-:W-:Y:S01]  /*aae0*/  HADD2 R45, R24, -1040, -1040 ;  /* 0xe410e410182d7430 */ /* 0x000fe20000000000 */
[----:B------:R-:W-:Y:S01]  /*aaf0*/  LOP3.LUT R58, R40, 0x40004, R43, 0xf8, !PT ;  /* 0x00040004283a7812 */ /* 0x000fe200078ef82b */
[----:B------:R-:W-:Y:S01]  /*ab00*/  HADD2 R25, R41, -1040, -1040 ;  /* 0xe410e41029197430 */ /* 0x000fe20000000000 */
[----:B------:R-:W-:Y:S01]  /*ab10*/  LOP3.LUT R40, R33, 0x3e003e0, RZ, 0xc0, !PT ;  /* 0x03e003e021287812 */ /* 0x000fe200078ec0ff */
[----:B------:R-:W-:Y:S01]  /*ab20*/  HADD2 R24, R42, -1040, -1040 ;  /* 0xe410e4102a187430 */ /* 0x000fe20000000000 */
[----:B------:R-:W-:Y:S02]  /*ab30*/  LOP3.LUT R41, R34, 0x3e003e0, RZ, 0xc0, !PT ;  /* 0x03e003e022297812 */ /* 0x000fe400078ec0ff */
[----:B------:R-:W-:Y:S01]  /*ab40*/  LOP3.LUT R42, R35, 0x3e003e0, RZ, 0xc0, !PT ;  /* 0x03e003e0232a7812 */ /* 0x000fe200078ec0ff */
[----:B------:R-:W-:Y:S01]  /*ab50*/  HFMA2.MMA R66, R25, R26, R62 ;  /* 0x0000001a19427235 */ /* 0x000fe2000000003e */
[----:B------:R-:W-:Y:S01]  /*ab60*/  HFMA2 R67, R24, R26, R64 ;  /* 0x0000001a18437231 */ /* 0x000fe20000000040 */
[----:B------:R-:W-:-:S02]  /*ab70*/  LOP3.LUT R46, R40, 0x64006400, RZ, 0xfc, !PT ;  /* 0x64006400282e7812 */ /* 0x000fc400078efcff */
[----:B------:R-:W-:Y:S02]  /*ab80*/  LOP3.LUT R62, R41, 0x64006400, RZ, 0xfc, !PT ;  /* 0x64006400293e7812 */ /* 0x000fe400078efcff */
[----:B------:R-:W-:Y:S02]  /*ab90*/  LOP3.LUT R64, R42, 0x64006400, RZ, 0xfc, !PT ;  /* 0x640064002a407812 */ /* 0x000fe400078efcff */
[----:B------:R-:W0:Y:S01]  /*aba0*/  LDS.128 R40, [UR5+0x20] ;  /* 0x00002005ff287984 */ /* 0x000e220008000c00 */
[----:B------:R-:W-:Y:S01]  /*abb0*/  HFMA2.MMA R63, R45, R26, R47 ;  /* 0x0000001a2d3f7235 */ /* 0x000fe2000000002f */
[----:B------:R-:W-:Y:S01]  /*abc0*/  HFMA2 R65, R44, R26, R48 ;  /* 0x0000001a2c417231 */ /* 0x000fe20000000030 */
[----:B------:R-:W-:-:S04]  /*abd0*/  LOP3.LUT R26, R32, 0x3e003e0, RZ, 0xc0, !PT ;  /* 0x03e003e0201a7812 */ /* 0x000fc800078ec0ff */
[----:B------:R-:W-:Y:S01]  /*abe0*/  LOP3.LUT R26, R26, 0x64006400, RZ, 0xfc, !PT ;  /* 0x640064001a1a7812 */ /* 0x000fe200078efcff */
[-C--:B------:R-:W-:Y:S02]  /*abf0*/  HFMA2 R47, R46, R73.reuse.H0_H0, -48, -48 ;  /* 0xd200d2002e2f7431 */ /* 0x080fe40000040049 */
[-C--:B------:R-:W-:Y:S02]  /*ac00*/  HFMA2 R46, R62, R73.reuse.H0_H0, -48, -48 ;  /* 0xd200d2003e2e7431 */ /* 0x080fe40000040049 */
[-C--:B------:R-:W-:Y:S02]  /*ac10*/  HFMA2 R48, R26, R73.reuse.H0_H0, -48, -48 ;  /* 0xd200d2001a307431 */ /* 0x080fe40000040049 */
[----:B------:R-:W-:Y:S02]  /*ac20*/  HFMA2 R26, R64, R73.H0_H0, -48, -48 ;  /* 0xd200d200401a7431 */ /* 0x000fe40000040049 */
[-C--:B------:R-:W-:Y:S01]  /*ac30*/  HFMA2 R75, R47, R27.reuse, R65 ;  /* 0x0000001b2f4b7231 */ /* 0x080fe20000000041 */
[-C--:B------:R-:W-:Y:S01]  /*ac40*/  HFMA2.MMA R76, R46, R27.reuse, R66 ;  /* 0x0000001b2e4c7235 */ /* 0x080fe20000000042 */
[----:B------:R-:W-:Y:S01]  /*ac50*/  HFMA2 R77, R26, R27, R67 ;  /* 0x0000001b1a4d7231 */ /* 0x000fe20000000043 */
[----:B------:R-:W-:Y:S01]  /*ac60*/  HFMA2.MMA R74, R48, R27, R63 ;  /* 0x0000001b304a7235 */ /* 0x000fe2000000003f */
[----:B------:R-:W-:-:S02]  /*ac70*/  SHF.R.U32.HI R27, RZ, 0xa, R32 ;  /* 0x0000000aff1b7819 */ /* 0x000fc40000011620 */
[----:B------:R-:W-:Y:S02]  /*ac80*/  SHF.R.U32.HI R67, RZ, 0xa, R34 ;  /* 0x0000000aff437819 */ /* 0x000fe40000011622 */
[----:B------:R-:W-:Y:S02]  /*ac90*/  SHF.R.U32.HI R68, RZ, 0xa, R35 ;  /* 0x0000000aff447819 */ /* 0x000fe40000011623 */
[----:B------:R-:W-:Y:S02]  /*aca0*/  LOP3.LUT R27, R27, 0x1f001f, RZ, 0xc0, !PT ;  /* 0x001f001f1b1b7812 */ /* 0x000fe400078ec0ff */
[----:B------:R-:W-:Y:S02]  /*acb0*/  LOP3.LUT R67, R67, 0x1f001f, RZ, 0xc0, !PT ;  /* 0x001f001f43437812 */ /* 0x000fe400078ec0ff */
[C---:B------:R-:W-:Y:S02]  /*acc0*/  LOP3.LUT R65, R37.reuse, 0x1f001f, RZ, 0xc0, !PT ;  /* 0x001f001f25417812 */ /* 0x040fe400078ec0ff */
[----:B------:R-:W-:-:S02]  /*acd0*/  LOP3.LUT R66, R37, 0x3e003e0, RZ, 0xc0, !PT ;  /* 0x03e003e025427812 */ /* 0x000fc400078ec0ff */
[--C-:B------:R-:W-:Y:S02]  /*ace0*/  SHF.R.U32.HI R34, RZ, 0xa, R37.reuse ;  /* 0x0000000aff227819 */ /* 0x100fe40000011625 */
[----:B------:R-:W-:Y:S02]  /*acf0*/  LOP3.LUT R68, R68, 0x1f001f, RZ, 0xc0, !PT ;  /* 0x001f001f44447812 */ /* 0x000fe400078ec0ff */
[----:B------:R-:W-:Y:S02]  /*ad00*/  SHF.R.U32.HI R37, RZ, 0xc, R37 ;  /* 0x0000000cff257819 */ /* 0x000fe40000011625 */
[----:B------:R-:W-:Y:S02]  /*ad10*/  LOP3.LUT R27, R27, 0x64006400, RZ, 0xfc, !PT ;  /* 0x640064001b1b7812 */ /* 0x000fe400078efcff */
[----:B------:R-:W-:Y:S02]  /*ad20*/  SHF.R.U32.HI R64, RZ, 0xa, R33 ;  /* 0x0000000aff407819 */ /* 0x000fe40000011621 */
[----:B------:R-:W-:-:S02]  /*ad30*/  LOP3.LUT R62, R36, 0x1f001f, RZ, 0xc0, !PT ;  /* 0x001f001f243e7812 */ /* 0x000fc400078ec0ff */
[C---:B------:R-:W-:Y:S02]  /*ad40*/  LOP3.LUT R71, R39.reuse, 0x1f001f, RZ, 0xc0, !PT ;  /* 0x001f001f27477812 */ /* 0x040fe400078ec0ff */
[----:B------:R-:W-:Y:S02]  /*ad50*/  LOP3.LUT R72, R39, 0x3e003e0, RZ, 0xc0, !PT ;  /* 0x03e003e027487812 */ /* 0x000fe400078ec0ff */
[--C-:B------:R-:W-:Y:S02]  /*ad60*/  SHF.R.U32.HI R35, RZ, 0xa, R39.reuse ;  /* 0x0000000aff237819 */ /* 0x100fe40000011627 */
[C---:B------:R-:W-:Y:S02]  /*ad70*/  LOP3.LUT R69, R38.reuse, 0x1f001f, RZ, 0xc0, !PT ;  /* 0x001f001f26457812 */ /* 0x040fe400078ec0ff */
[----:B------:R-:W-:Y:S02]  /*ad80*/  LOP3.LUT R70, R38, 0x3e003e0, RZ, 0xc0, !PT ;  /* 0x03e003e026467812 */ /* 0x000fe400078ec0ff */
[----:B------:R-:W-:-:S02]  /*ad90*/  SHF.R.U32.HI R39, RZ, 0xc, R39 ;  /* 0x0000000cff277819 */ /* 0x000fc40000011627 */
[----:B------:R-:W-:Y:S02]  /*ada0*/  LOP3.LUT R67, R67, 0x64006400, RZ, 0xfc, !PT ;  /* 0x6400640043437812 */ /* 0x000fe400078efcff */
[----:B------:R-:W-:Y:S02]  /*adb0*/  LOP3.LUT R63, R36, 0x3e003e0, RZ, 0xc0, !PT ;  /* 0x03e003e0243f7812 */ /* 0x000fe400078ec0ff */
[----:B------:R-:W-:Y:S02]  /*adc0*/  SHF.R.U32.HI R32, RZ, 0xa, R36 ;  /* 0x0000000aff207819 */ /* 0x000fe40000011624 */
[----:B------:R-:W-:Y:S02]  /*add0*/  SHF.R.U32.HI R33, RZ, 0xa, R38 ;  /* 0x0000000aff217819 */ /* 0x000fe40000011626 */
[----:B------:R-:W-:Y:S02]  /*ade0*/  LOP3.LUT R68, R68, 0x64006400, RZ, 0xfc, !PT ;  /* 0x6400640044447812 */ /* 0x000fe400078efcff */
[----:B------:R-:W-:-:S02]  /*adf0*/  SHF.R.U32.HI R36, RZ, 0xc, R36 ;  /* 0x0000000cff247819 */ /* 0x000fc40000011624 */
[----:B------:R-:W-:Y:S01]  /*ae00*/  LOP3.LUT R37, R60, 0x80008, R37, 0xf8, !PT ;  /* 0x000800083c257812 */ /* 0x000fe200078ef825 */
[----:B------:R-:W-:Y:S01]  /*ae10*/  HADD2 R60, R27, -1040, -1040 ;  /* 0xe410e4101b3c7430 */ /* 0x000fe20000000000 */
[----:B------:R-:W-:Y:S02]  /*ae20*/  LOP3.LUT R64, R64, 0x1f001f, RZ, 0xc0, !PT ;  /* 0x001f001f40407812 */ /* 0x000fe400078ec0ff */
[----:B------:R-:W-:Y:S02]  /*ae30*/  LOP3.LUT R62, R62, 0x64006400, RZ, 0xfc, !PT ;  /* 0x640064003e3e7812 */ /* 0x000fe400078efcff */
[----:B------:R-:W-:Y:S02]  /*ae40*/  LOP3.LUT R66, R66, 0x64006400, RZ, 0xfc, !PT ;  /* 0x6400640042427812 */ /* 0x000fe400078efcff */
[----:B------:R-:W-:Y:S02]  /*ae50*/  SHF.R.U32.HI R78, RZ, 0xc, R38 ;  /* 0x0000000cff4e7819 */ /* 0x000fe40000011626 */
[----:B------:R-:W-:Y:S01]  /*ae60*/  LOP3.LUT R39, R58, 0x80008, R39, 0xf8, !PT ;  /* 0x000800083a277812 */ /* 0x000fe200078ef827 */
        /* <DEDUP_REMOVED lines=9> */
[----:B------:R-:W-:Y:S01]  /*af00*/  LOP3.LUT R38, R59, 0x80008, R36, 0xf8, !PT ;  /* 0x000800083b267812 */ /* 0x000fe200078ef824 */
[-C--:B------:R-:W-:Y:S01]  /*af10*/  HFMA2 R67, R66, R73.reuse.H0_H0, -48, -48 ;  /* 0xd200d20042437431 */ /* 0x080fe20000040049 */
[----:B------:R-:W-:Y:S01]  /*af20*/  LOP3.LUT R59, R64, 0x64006400, RZ, 0xfc, !PT ;  /* 0x64006400403b7812 */ /* 0x000fe200078efcff */
[----:B------:R-:W-:Y:S01]  /*af30*/  HADD2 R64, R62, -1040, -1040 ;  /* 0xe410e4103e407430 */ /* 0x000fe20000000000 */
[----:B------:R-:W-:Y:S01]  /*af40*/  LOP3.LUT R68, R63, 0x64006400, RZ, 0xfc, !PT ;  /* 0x640064003f447812 */ /* 0x000fe200078efcff */
[-C--:B0-----:R-:W-:Y:S01]  /*af50*/  HFMA2.MMA R74, R60, R40.reuse, R74 ;  /* 0x000000283c4a7235 */ /* 0x081fe2000000004a */
[----:B------:R-:W-:Y:S01]  /*af60*/  LOP3.LUT R36, R61, 0x80008, R78, 0xf8, !PT ;  /* 0x000800083d247812 */ /* 0x000fe200078ef84e */
[----:B------:R-:W-:Y:S01]  /*af70*/  HADD2 R62, R69, -1040, -1040 ;  /* 0xe410e410453e7430 */ /* 0x000fe20000000000 */
        /* <DEDUP_REMOVED lines=8> */
[----:B------:R-:W-:Y:S02]  /*b000*/  LOP3.LUT R69, R35, 0x64006400, RZ, 0xfc, !PT ;  /* 0x6400640023457812 */ /* 0x000fe400078efcff */
[----:B------:R-:W0:Y:S01]  /*b010*/  LDS.128 R32, [UR5+0x30] ;  /* 0x00003005ff207984 */ /* 0x000e220008000c00 */
[----:B------:R-:W-:Y:S01]  /*b020*/  HADD2 R59, R59, -1040, -1040 ;  /* 0xe410e4103b3b7430 */ /* 0x000fe20000000000 */
[-C--:B------:R-:W-:Y:S01]  /*b030*/  HFMA2.MMA R74, R64, R41.reuse, R74 ;  /* 0x00000029404a7235 */ /* 0x080fe2000000004a */
[----:B------:R-:W-:Y:S01]  /*b040*/  HFMA2 R68, R68, R73.H0_H0, -48, -48 ;  /* 0xd200d20044447431 */ /* 0x000fe20000040049 */
[----:B------:R-:W-:Y:S01]  /*b050*/  HFMA2.MMA R76, R62, R41, R76 ;  /* 0x000000293e4c7235 */ /* 0x000fe2000000004c */
[----:B------:R-:W-:Y:S02]  /*b060*/  HFMA2 R75, R59, R40, R75 ;  /* 0x000000283b4b7231 */ /* 0x000fe4000000004b */
[----:B------:R-:W-:-:S02]  /*b070*/  HADD2 R63, R63, -1040, -1040 ;  /* 0xe410e4103f3f7430 */ /* 0x000fc40000000000 */
[----:B------:R-:W-:Y:S02]  /*b080*/  HFMA2 R77, R27, R40, R77 ;  /* 0x000000281b4d7231 */ /* 0x000fe4000000004d */
[----:B------:R-:W-:Y:S01]  /*b090*/  HADD2 R61, R61, -1040, -1040 ;  /* 0xe410e4103d3d7430 */ /* 0x000fe20000000000 */
[-C--:B------:R-:W-:Y:S01]  /*b0a0*/  HFMA2.MMA R74, R68, R42.reuse, R74 ;  /* 0x0000002a444a7235 */ /* 0x080fe2000000004a */
[-C--:B------:R-:W-:Y:S01]  /*b0b0*/  HFMA2 R75, R63, R41.reuse, R75 ;  /* 0x000000293f4b7231 */ /* 0x080fe2000000004b */
[----:B------:R-:W-:Y:S01]  /*b0c0*/  HFMA2.MMA R76, R66, R42, R76 ;  /* 0x0000002a424c7235 */ /* 0x000fe2000000004c */
[----:B------:R-:W-:Y:S02]  /*b0d0*/  HFMA2 R77, R61, R41, R77 ;  /* 0x000000293d4d7231 */ /* 0x000fe4000000004d */
[----:B------:R-:W-:Y:S02]  /*b0e0*/  HADD2 R72, R72, -1040, -1040 ;  /* 0xe410e41048487430 */ /* 0x000fe40000000000 */
[----:B------:R-:W-:-:S02]  /*b0f0*/  HFMA2 R75, R67, R42, R75 ;  /* 0x0000002a434b7231 */ /* 0x000fc4000000004b */
[----:B------:R-:W-:Y:S02]  /*b100*/  HADD2 R71, R71, -1040, -1040 ;  /* 0xe410e41047477430 */ /* 0x000fe40000000000 */
[----:B------:R-:W-:Y:S02]  /*b110*/  HADD2 R70, R70, -1040, -1040 ;  /* 0xe410e41046467430 */ /* 0x000fe40000000000 */
[----:B------:R-:W-:Y:S02]  /*b120*/  HFMA2 R77, R65, R42, R77 ;  /* 0x0000002a414d7231 */ /* 0x000fe4000000004d */
[----:B------:R-:W-:Y:S01]  /*b130*/  HADD2 R69, R69, -1040, -1040 ;  /* 0xe410e41045457430 */ /* 0x000fe20000000000 */
[-C--:B------:R-:W-:Y:S01]  /*b140*/  HFMA2.MMA R85, R72, R43.reuse, R74 ;  /* 0x0000002b48557235 */ /* 0x080fe2000000004a */
[-C--:B------:R-:W-:Y:S01]  /*b150*/  HFMA2 R86, R71, R43.reuse, R75 ;  /* 0x0000002b47567231 */ /* 0x080fe2000000004b */
[C---:B------:R-:W-:Y:S01]  /*b160*/  LOP3.LUT R74, R28.reuse, 0x3e003e0, RZ, 0xc0, !PT ;  /* 0x03e003e01c4a7812 */ /* 0x040fe200078ec0ff */
[----:B------:R-:W-:Y:S01]  /*b170*/  HFMA2 R87, R69, R43, R77 ;  /* 0x0000002b45577231 */ /* 0x000fe2000000004d */
[----:B------:R-:W-:Y:S01]  /*b180*/  LOP3.LUT R75, R29, 0x3e003e0, RZ, 0xc0, !PT ;  /* 0x03e003e01d4b7812 */ /* 0x000fe200078ec0ff */
[----:B------:R-:W-:Y:S01]  /*b190*/  HFMA2.MMA R84, R70, R43, R76 ;  /* 0x0000002b46547235 */ /* 0x000fe2000000004c */
[----:B------:R-:W-:-:S02]  /*b1a0*/  LOP3.LUT R77, R28, 0x1f001f, RZ, 0xc0, !PT ;  /* 0x001f001f1c4d7812 */ /* 0x000fc400078ec0ff */
[--C-:B------:R-:W-:Y:S02]  /*b1b0*/  SHF.R.U32.HI R41, RZ, 0xa, R28.reuse ;  /* 0x0000000aff297819 */ /* 0x100fe4000001161c */
[----:B------:R-:W-:Y:S02]  /*b1c0*/  SHF.R.U32.HI R81, RZ, 0xb, R28 ;  /* 0x0000000bff517819 */ /* 0x000fe4000001161c */
[----:B------:R-:W-:Y:S02]  /*b1d0*/  LOP3.LUT R78, R30, 0x3e003e0, RZ, 0xc0, !PT ;  /* 0x03e003e01e4e7812 */ /* 0x000fe400078ec0ff */
[----:B------:R-:W-:Y:S02]  /*b1e0*/  SHF.R.U32.HI R79, RZ, 0xb, R30 ;  /* 0x0000000bff4f7819 */ /* 0x000fe4000001161e */
[----:B------:R-:W-:Y:S02]  /*b1f0*/  LOP3.LUT R28, R29, 0x1f001f, RZ, 0xc0, !PT ;  /* 0x001f001f1d1c7812 */ /* 0x000fe400078ec0ff */
[----:B------:R-:W-:-:S02]  /*b200*/  SHF.R.U32.HI R42, RZ, 0xa, R29 ;  /* 0x0000000aff2a7819 */ /* 0x000fc4000001161d */
[----:B------:R-:W-:Y:S02]  /*b210*/  SHF.R.U32.HI R76, RZ, 0xb, R29 ;  /* 0x0000000bff4c7819 */ /* 0x000fe4000001161d */
[----:B------:R-:W-:Y:S02]  /*b220*/  LOP3.LUT R88, R31, 0x3e003e0, RZ, 0xc0, !PT ;  /* 0x03e003e01f587812 */ /* 0x000fe400078ec0ff */
[----:B------:R-:W-:Y:S02]  /*b230*/  LOP3.LUT R29, R30, 0x1f001f, RZ, 0xc0, !PT ;  /* 0x001f001f1e1d7812 */ /* 0x000fe400078ec0ff */
        /* <DEDUP_REMOVED lines=9> */
[----:B------:R-:W-:Y:S01]  /*b2d0*/  LOP3.LUT R29, R29, 0x64006400, RZ, 0xfc, !PT ;  /* 0x640064001d1d7812 */ /* 0x000fe200078efcff */
[-C--:B------:R-:W-:Y:S01]  /*b2e0*/  HFMA2 R75, R30, R73.reuse.H0_H0, -48, -48 ;  /* 0xd200d2001e4b7431 */ /* 0x080fe20000040049 */
[----:B------:R-:W-:Y:S01]  /*b2f0*/  LOP3.LUT R83, R37, 0x100010, R76, 0xf8, !PT ;  /* 0x0010001025537812 */ /* 0x000fe200078ef84c */
[-C--:B------:R-:W-:Y:S01]  /*b300*/  HFMA2 R76, R74, R73.reuse.H0_H0, -48, -48 ;  /* 0xd200d2004a4c7431 */ /* 0x080fe20000040049 */
[----:B------:R-:W-:Y:S01]  /*b310*/  LOP3.LUT R30, R80, 0x64006400, RZ, 0xfc, !PT ;  /* 0x64006400501e7812 */ /* 0x000fe200078efcff */
[-C--:B------:R-:W-:Y:S01]  /*b320*/  HFMA2 R74, R78, R73.reuse.H0_H0, -48, -48 ;  /* 0xd200d2004e4a7431 */ /* 0x080fe20000040049 */
[----:B------:R-:W-:Y:S01]  /*b330*/  LOP3.LUT R81, R38, 0x100010, R81, 0xf8, !PT ;  /* 0x0010001026517812 */ /* 0x000fe200078ef851 */
[----:B------:R-:W-:Y:S01]  /*b340*/  HFMA2 R73, R36, R73.H0_H0, -48, -48 ;  /* 0xd200d20024497431 */ /* 0x000fe20000040049 */
[----:B------:R-:W-:Y:S01]  /*b350*/  LOP3.LUT R88, R39, 0x100010, R90, 0xf8, !PT ;  /* 0x0010001027587812 */ /* 0x000fe200078ef85a */
[----:B------:R-:W-:Y:S01]  /*b360*/  HADD2 R80, R77, -1040, -1040 ;  /* 0xe410e4104d507430 */ /* 0x000fe20000000000 */
[----:B------:R-:W1:Y:S01]  /*b370*/  LDS.128 R36, [UR5+0x80] ;  /* 0x00008005ff247984 */ /* 0x000e620008000c00 */
[----:B------:R-:W-:Y:S01]  /*b380*/  HADD2 R78, R29, -1040, -1040 ;  /* 0xe410e4101d4e7430 */ /* 0x000fe20000000000 */
[----:B------:R-:W-:-:S02]  /*b390*/  LOP3.LUT R28, R28, 0x64006400, RZ, 0xfc, !PT ;  /* 0x640064001c1c7812 */ /* 0x000fc400078efcff */
[----:B------:R-:W-:Y:S01]  /*b3a0*/  LOP3.LUT R41, R41, 0x1f001f, RZ, 0xc0, !PT ;  /* 0x001f001f29297812 */ /* 0x000fe200078ec0ff */
[-C--:B0-----:R-:W-:Y:S02]  /*b3b0*/  HFMA2.MMA R85, R80, R32.reuse, R85 ;  /* 0x0000002050557235 */ /* 0x081fe40000000055 */
[----:B------:R-:W-:Y:S01]  /*b3c0*/  HFMA2.MMA R84, R78, R32, R84 ;  /* 0x000000204e547235 */ /* 0x000fe20000000054 */
[----:B------:R-:W-:Y:S02]  /*b3d0*/  HADD2 R79, R28, -1040, -1040 ;  /* 0xe410e4101c4f7430 */ /* 0x000fe40000000000 */
[----:B------:R-:W-:Y:S01]  /*b3e0*/  HADD2 R77, R30, -1040, -1040 ;  /* 0xe410e4101e4d7430 */ /* 0x000fe20000000000 */
[----:B------:R-:W-:Y:S01]  /*b3f0*/  LOP3.LUT R41, R41, 0x64006400, RZ, 0xfc, !PT ;  /* 0x6400640029297812 */ /* 0x000fe200078efcff */
[-C--:B------:R-:W-:Y:S02]  /*b400*/  HFMA2 R86, R79, R32.reuse, R86 ;  /* 0x000000204f567231 */ /* 0x080fe40000000056 */
[----:B------:R-:W-:Y:S01]  /*b410*/  HFMA2 R87, R77, R32, R87 ;  /* 0x000000204d577231 */ /* 0x000fe20000000057 */
[----:B------:R-:W-:-:S02]  /*b420*/  HFMA2.MMA R32, R76, R33, R85 ;  /* 0x000000214c207235 */ /* 0x000fc40000000055 */
[----:B------:R-:W-:Y:S01]  /*b430*/  HFMA2.MMA R90, R74, R33, R84 ;  /* 0x000000214a5a7235 */ /* 0x000fe20000000054 */
[----:B------:R-:W-:Y:S01]  /*b440*/  HADD2 R84, R41, -1040, -1040 ;  /* 0xe410e41029547430 */ /* 0x000fe20000000000 */
[----:B------:R-:W-:Y:S02]  /*b450*/  LOP3.LUT R85, R81, 0x64006400, RZ, 0xfc, !PT ;  /* 0x6400640051557812 */ /* 0x000fe400078efcff */
[----:B------:R-:W-:Y:S02]  /*b460*/  SHF.R.U32.HI R43, RZ, 0xa, R31 ;  /* 0x0000000aff2b7819 */ /* 0x000fe4000001161f */
[----:B------:R-:W-:Y:S01]  /*b470*/  LOP3.LUT R42, R42, 0x1f001f, RZ, 0xc0, !PT ;  /* 0x001f001f2a2a7812 */ /* 0x000fe200078ec0ff */
[----:B------:R-:W-:Y:S01]  /*b480*/  HFMA2.MMA R32, R84, R34, R32 ;  /* 0x0000002254207235 */ /* 0x000fe20000000020 */
[----:B------:R-:W-:Y:S01]  /*b490*/  HADD2 R85, R85, -1040, -1040 ;  /* 0xe410e41055557430 */ /* 0x000fe20000000000 */
[----:B------:R-:W-:Y:S02]  /*b4a0*/  LOP3.LUT R43, R43, 0x1f001f, RZ, 0xc0, !PT ;  /* 0x001f001f2b2b7812 */ /* 0x000fe400078ec0ff */
[----:B------:R-:W-:Y:S01]  /*b4b0*/  LOP3.LUT R40, R40, 0x1f001f, RZ, 0xc0, !PT ;  /* 0x001f001f28287812 */ /* 0x000fe200078ec0ff */
[----:B------:R-:W-:Y:S01]  /*b4c0*/  HFMA2 R89, R75, R33, R86 ;  /* 0x000000214b597231 */ /* 0x000fe20000000056 */
[----:B------:R-:W-:Y:S01]  /*b4d0*/  LOP3.LUT R42, R42, 0x64006400, RZ, 0xfc, !PT ;  /* 0x640064002a2a7812 */ /* 0x000fe200078efcff */
[----:B------:R-:W0:Y:S01]  /*b4e0*/  LDS.128 R28, [UR5+0x90] ;  /* 0x00009005ff1c7984 */ /* 0x000e220008000c00 */
[----:B------:R-:W-:Y:S01]  /*b4f0*/  HFMA2.MMA R32, R85, R35, R32 ;  /* 0x0000002355207235 */ /* 0x000fe20000000020 */
[----:B------:R-:W-:-:S02]  /*b500*/  LOP3.LUT R43, R43, 0x64006400, RZ, 0xfc, !PT ;  /* 0x640064002b2b7812 */ /* 0x000fc400078efcff */
[----:B------:R-:W-:Y:S01]  /*b510*/  LOP3.LUT R86, R83, 0x64006400, RZ, 0xfc, !PT ;  /* 0x6400640053567812 */ /* 0x000fe200078efcff */
[----:B------:R-:W-:Y:S01]  /*b520*/  HADD2 R83, R42, -1040, -1040 ;  /* 0xe410e4102a537430 */ /* 0x000fe20000000000 */
[----:B------:R-:W-:Y:S01]  /*b530*/  LOP3.LUT R40, R40, 0x64006400, RZ, 0xfc, !PT ;  /* 0x6400640028287812 */ /* 0x000fe200078efcff */
[----:B------:R-:W-:Y:S01]  /*b540*/  HFMA2 R33, R73, R33, R87 ;  /* 0x0000002149217231 */ /* 0x000fe20000000057 */
[----:B------:R-:W-:Y:S01]  /*b550*/  LOP3.LUT R88, R88, 0x64006400, RZ, 0xfc, !PT ;  /* 0x6400640058587812 */ /* 0x000fe200078efcff */
[----:B------:R-:W-:Y:S01]  /*b560*/  HADD2 R81, R43, -1040, -1040 ;  /* 0xe410e4102b517430 */ /* 0x000fe20000000000 */
[----:B------:R-:W-:Y:S01]  /*b570*/  LOP3.LUT R87, R82, 0x64006400, RZ, 0xfc, !PT ;  /* 0x6400640052577812 */ /* 0x000fe200078efcff */
[-C--:B------:R-:W-:Y:S02]  /*b580*/  HFMA2 R43, R83, R34.reuse, R89 ;  /* 0x00000022532b7231 */ /* 0x080fe40000000059 */
[----:B------:R-:W-:Y:S02]  /*b590*/  HADD2 R82, R40, -1040, -1040 ;  /* 0xe410e41028527430 */ /* 0x000fe40000000000 */
[----:B------:R-:W-:Y:S01]  /*b5a0*/  HADD2 R89, R32.H0_H0, R32.H1_H1 ;  /* 0x3000002020597230 */ /* 0x000fe20000000800 */
[----:B-1----:R-:W-:Y:S01]  /*b5b0*/  HFMA2.MMA R32, R56, R36, RZ ;  /* 0x0000002438207235 */ /* 0x002fe200000000ff */
[----:B------:R-:W-:-:S02]  /*b5c0*/  HFMA2 R33, R81, R34, R33 ;  /* 0x0000002251217231 */ /* 0x000fc40000000021 */
[----:B------:R-:W-:Y:S01]  /*b5d0*/  HADD2 R88, R88, -1040, -1040 ;  /* 0xe410e41058587430 */ /* 0x000fe20000000000 */
[----:B------:R-:W-:Y:S02]  /*b5e0*/  HFMA2.MMA R90, R82, R34, R90 ;  /* 0x00000022525a7235 */ /* 0x000fe4000000005a */
[----:B------:R-:W-:Y:S01]  /*b5f0*/  HFMA2.MMA R34, R51, R36, RZ ;  /* 0x0000002433227235 */ /* 0x000fe200000000ff */
[----:B------:R-:W-:Y:S01]  /*b600*/  HFMA2 R33, R88, R35, R33 ;  /* 0x0000002358217231 */ /* 0x000fe20000000021 */
[----:B------:R-:W-:Y:S01]  /*b610*/  HFMA2.MMA R32, R49, R37, R32 ;  /* 0x0000002531207235 */ /* 0x000fe20000000020 */
[----:B------:R-:W-:Y:S02]  /*b620*/  HADD2 R87, R87, -1040, -1040 ;  /* 0xe410e41057577430 */ /* 0x000fe40000000000 */
[----:B------:R-:W-:Y:S02]  /*b630*/  HADD2 R92, R33.H0_H0, R33.H1_H1 ;  /* 0x30000021215c7230 */ /* 0x000fe40000000800 */
[----:B------:R-:W-:-:S02]  /*b640*/  HADD2 R86, R86, -1040, -1040 ;  /* 0xe410e41056567430 */ /* 0x000fc40000000000 */
[-C--:B------:R-:W-:Y:S02]  /*b650*/  HFMA2 R33, R53, R36.reuse, RZ.H0_H0 ;  /* 0x0000002435217231 */ /* 0x080fe400000400ff */
[----:B------:R-:W-:Y:S01]  /*b660*/  HFMA2 R36, R52, R36, RZ.H0_H0 ;  /* 0x0000002434247231 */ /* 0x000fe200000400ff */
[----:B------:R-:W-:Y:S01]  /*b670*/  HFMA2.MMA R91, R87, R35, R90 ;  /* 0x00000023575b7235 */ /* 0x000fe2000000005a */
[----:B------:R-:W-:Y:S01]  /*b680*/  HFMA2 R43, R86, R35, R43 ;  /* 0x00000023562b7231 */ /* 0x000fe2000000002b */
[----:B------:R-:W-:Y:S01]  /*b690*/  HFMA2.MMA R34, R57, R37, R34 ;  /* 0x0000002539227235 */ /* 0x000fe20000000022 */
[----:B------:R-:W-:Y:S01]  /*b6a0*/  HFMA2 R35, R54, R37, R36 ;  /* 0x0000002536237231 */ /* 0x000fe20000000024 */
[-C--:B------:R-:W-:Y:S01]  /*b6b0*/  HFMA2.MMA R36, R55, R38.reuse, R32 ;  /* 0x0000002637247235 */ /* 0x080fe20000000020 */
[----:B------:R-:W-:Y:S02]  /*b6c0*/  HADD2 R90, R43.H0_H0, R43.H1_H1 ;  /* 0x3000002b2b5a7230 */ /* 0x000fe40000000800 */
[----:B------:R-:W1:Y:S03]  /*b6d0*/  LDS.128 R40, [UR5+0xa0] ;  /* 0x0000a005ff287984 */ /* 0x000e660008000c00 */
[----:B------:R-:W-:-:S02]  /*b6e0*/  HFMA2.MMA R103, R0, R38, R34 ;  /* 0x0000002600677235 */ /* 0x000fc40000000022 */
[----:B------:R-:W-:-:S06]  /*b6f0*/  HFMA2.MMA R36, R17, R39, R36 ;  /* 0x0000002711247235 */ /* 0x000fcc0000000024 */
[----:B------:R-:W-:Y:S02]  /*b700*/  HFMA2.MMA R103, R16, R39, R103 ;  /* 0x0000002710677235 */ /* 0x000fe40000000067 */
[----:B0-----:R-:W-:-:S06]  /*b710*/  HFMA2.MMA R36, R12, R28, R36 ;  /* 0x0000001c0c247235 */ /* 0x001fcc0000000024 */
[----:B------:R-:W-:Y:S02]  /*b720*/  HFMA2.MMA R103, R14, R28, R103 ;  /* 0x0000001c0e677235 */ /* 0x000fe40000000067 */
[----:B------:R-:W-:Y:S01]  /*b730*/  HFMA2.MMA R36, R23, R29, R36 ;  /* 0x0000001d17247235 */ /* 0x000fe20000000024 */
[----:B------:R-:W-:-:S05]  /*b740*/  HFMA2 R33, R50, R37, R33 ;  /* 0x0000002532217231 */ /* 0x000fca0000000021 */
        /* <DEDUP_REMOVED lines=8> */
[----:B------:R-:W-:Y:S02]  /*b7d0*/  HFMA2 R38, R15, R39, R38 ;  /* 0x000000270f267231 */ /* 0x000fe40000000026 */
[-C--:B------:R-:W-:Y:S01]  /*b7e0*/  HFMA2 R37, R19, R28.reuse, R37 ;  /* 0x0000001c13257231 */ /* 0x080fe20000000025 */
[----:B------:R-:W-:Y:S01]  /*b7f0*/  HFMA2.MMA R103, R46, R31, R103 ;  /* 0x0000001f2e677235 */ /* 0x000fe20000000067 */
[----:B------:R-:W-:Y:S01]  /*b800*/  HFMA2 R38, R10, R28, R38 ;  /* 0x0000001c0a267231 */ /* 0x000fe20000000026 */
        /* <DEDUP_REMOVED lines=13> */
[----:B------:R-:W-:Y:S01]  /*b8e0*/  HFMA2 R37, R63, R41, R37 ;  /* 0x000000293f257231 */ /* 0x000fe20000000025 */
[----:B------:R-:W1:Y:S04]  /*b8f0*/  LDS.128 R28, [UR5+0x100] ;  /* 0x00010005ff1c7984 */ /* 0x000e680008000c00 */
[----:B------:R-:W-:-:S02]  /*b900*/  HFMA2.MMA R103, R66, R42, R103 ;  /* 0x0000002a42677235 */ /* 0x000fc40000000067 */
[-C--:B------:R-:W-:Y:S01]  /*b910*/  HFMA2.MMA R40, R72, R43.reuse, R40 ;  /* 0x0000002b48287235 */ /* 0x080fe20000000028 */
[----:B------:R-:W-:Y:S02]  /*b920*/  HFMA2 R38, R61, R41, R38 ;  /* 0x000000293d267231 */ /* 0x000fe40000000026 */
[-C--:B------:R-:W-:Y:S02]  /*b930*/  HFMA2 R41, R67, R42.reuse, R37 ;  /* 0x0000002a43297231 */ /* 0x080fe40000000025 */
[----:B------:R-:W-:Y:S01]  /*b940*/  HFMA2 R42, R65, R42, R38 ;  /* 0x0000002a412a7231 */ /* 0x000fe20000000026 */
[----:B------:R-:W-:Y:S02]  /*b950*/  HFMA2.MMA R103, R70, R43, R103 ;  /* 0x0000002b46677235 */ /* 0x000fe40000000067 */
[----:B0-----:R-:W-:Y:S01]  /*b960*/  HFMA2.MMA R40, R80, R32, R40 ;  /* 0x0000002050287235 */ /* 0x001fe20000000028 */
[-C--:B------:R-:W-:Y:S01]  /*b970*/  HFMA2 R41, R71, R43.reuse, R41 ;  /* 0x0000002b47297231 */ /* 0x080fe20000000029 */
[----:B------:R-:W0:Y:S01]  /*b980*/  LDS.128 R36, [UR5+0x110] ;  /* 0x00011005ff247984 */ /* 0x000e220008000c00 */
[----:B------:R-:W-:-:S02]  /*b990*/  HFMA2 R42, R69, R43, R42 ;  /* 0x0000002b452a7231 */ /* 0x000fc4000000002a */
[-C--:B------:R-:W-:Y:S01]  /*b9a0*/  HFMA2 R41, R79, R32.reuse, R41 ;  /* 0x000000204f297231 */ /* 0x080fe20000000029 */
[----:B------:R-:W-:Y:S01]  /*b9b0*/  HFMA2.MMA R103, R78, R32, R103 ;  /* 0x000000204e677235 */ /* 0x000fe20000000067 */
[----:B------:R-:W-:Y:S01]  /*b9c0*/  HFMA2 R32, R77, R32, R42 ;  /* 0x000000204d207231 */ /* 0x000fe2000000002a */
[----:B------:R-:W-:-:S03]  /*b9d0*/  HFMA2.MMA R42, R76, R33, R40 ;  /* 0x000000214c2a7235 */ /* 0x000fc60000000028 */
[----:B------:R-:W-:-:S03]  /*b9e0*/  HFMA2 R40, R73, R33, R32 ;  /* 0x0000002149287231 */ /* 0x000fc60000000020 */
[----:B------:R-:W-:Y:S02]  /*b9f0*/  HFMA2.MMA R103, R74, R33, R103 ;  /* 0x000000214a677235 */ /* 0x000fe40000000067 */
[----:B------:R-:W-:Y:S01]  /*ba00*/  HFMA2.MMA R32, R84, R34, R42 ;  /* 0x0000002254207235 */ /* 0x000fe2000000002a */
[----:B------:R-:W-:-:S04]  /*ba10*/  HFMA2 R41, R75, R33, R41 ;  /* 0x000000214b297231 */ /* 0x000fc80000000029 */
[-C--:B------:R-:W-:Y:S01]  /*ba20*/  HFMA2 R33, R83, R34.reuse, R41 ;  /* 0x0000002253217231 */ /* 0x080fe20000000029 */
[----:B------:R-:W-:Y:S02]  /*ba30*/  HFMA2.MMA R103, R82, R34, R103 ;  /* 0x0000002252677235 */ /* 0x000fe40000000067 */
[-C--:B------:R-:W-:Y:S01]  /*ba40*/  HFMA2.MMA R32, R85, R35.reuse, R32 ;  /* 0x0000002355207235 */ /* 0x080fe20000000020 */
[----:B------:R-:W-:Y:S01]  /*ba50*/  HFMA2 R34, R81, R34, R40 ;  /* 0x0000002251227231 */ /* 0x000fe20000000028 */
[----:B------:R-:W-:Y:S01]  /*ba60*/  @!P0 PRMT R96, R94, 0x7610, R96 ;  /* 0x000076105e608816 */ /* 0x000fe20000000060 */
[-C--:B------:R-:W-:Y:S01]  /*ba70*/  HFMA2 R33, R86, R35.reuse, R33 ;  /* 0x0000002356217231 */ /* 0x080fe20000000021 */
[----:B------:R-:W-:Y:S01]  /*ba80*/  @!P0 PRMT R93, R95, 0x7610, R93 ;  /* 0x000076105f5d8816 */ /* 0x000fe2000000005d */
[----:B------:R-:W-:Y:S01]  /*ba90*/  HFMA2 R34, R88, R35, R34 ;  /* 0x0000002358227231 */ /* 0x000fe20000000022 */
[----:B------:R-:W-:Y:S01]  /*baa0*/  @!P0 PRMT R96, R96, 0x7610, R94 ;  /* 0x0000761060608816 */ /* 0x000fe2000000005e */
[----:B------:R-:W-:Y:S01]  /*bab0*/  HFMA2.MMA R103, R87, R35, R103 ;  /* 0x0000002357677235 */ /* 0x000fe20000000067 */
[----:B------:R-:W2:Y:S01]  /*bac0*/  LDS.128 R40, [UR5+0x120] ;  /* 0x00012005ff287984 */ /* 0x000ea20008000c00 */
[----:B------:R-:W-:Y:S01]  /*bad0*/  HADD2 R105, R34.H0_H0, R34.H1_H1 ;  /* 0x3000002222697230 */ /* 0x000fe20000000800 */
[-C--:B-1----:R-:W-:Y:S01]  /*bae0*/  HFMA2.MMA R34, R51, R28.reuse, RZ ;  /* 0x0000001c33227235 */ /* 0x082fe200000000ff */
[----:B------:R-:W-:Y:S01]  /*baf0*/  HADD2 R94, R32.H0_H0, R32.H1_H1 ;  /* 0x30000020205e7230 */ /* 0x000fe20000000800 */
[----:B------:R-:W-:Y:S01]  /*bb00*/  HFMA2.MMA R32, R56, R28, RZ ;  /* 0x0000001c38207235 */ /* 0x000fe200000000ff */
[----:B------:R-:W-:Y:S01]  /*bb10*/  @!P0 PRMT R93, R93, 0x7610, R95 ;  /* 0x000076105d5d8816 */ /* 0x000fe2000000005f */
[----:B------:R-:W-:-:S02]  /*bb20*/  HADD2 R95, R33.H0_H0, R33.H1_H1 ;  /* 0x30000021215f7230 */ /* 0x000fc40000000800 */
[-C--:B------:R-:W-:Y:S02]  /*bb30*/  HFMA2 R33, R53, R28.reuse, RZ.H0_H0 ;  /* 0x0000001c35217231 */ /* 0x080fe400000400ff */
[----:B------:R-:W-:Y:S01]  /*bb40*/  HFMA2 R35, R52, R28, RZ.H0_H0 ;  /* 0x0000001c34237231 */ /* 0x000fe200000400ff */
[-C--:B------:R-:W-:Y:S02]  /*bb50*/  HFMA2.MMA R110, R57, R29.reuse, R34 ;  /* 0x0000001d396e7235 */ /* 0x080fe40000000022 */
        /* <DEDUP_REMOVED lines=45> */
[----:B------:R-:W-:Y:S02]  /*be30*/  HFMA2.MMA R51, R51, R28, RZ ;  /* 0x0000001c33337235 */ /* 0x000fe400000000ff */
[-C--:B------:R-:W-:Y:S02]  /*be40*/  HFMA2.MMA R110, R78, R32.reuse, R110 ;  /* 0x000000204e6e7235 */ /* 0x080fe4000000006e */
        /* <DEDUP_REMOVED lines=18> */
[----:B------:R-:W-:Y:S01]  /*bf70*/  HFMA2 R53, R53, R28, RZ.H0_H0 ;  /* 0x0000001c35357231 */ /* 0x000fe200000400ff */
[----:B------:R-:W0:Y:S01]  /*bf80*/  LDS.128 R40, [UR5+0x1a0] ;  /* 0x0001a005ff287984 */ /* 0x000e220008000c00 */
[----:B------:R-:W-:-:S02]  /*bf90*/  HFMA2.MMA R51, R16, R31, R51 ;  /* 0x0000001f10337235 */ /* 0x000fc40000000033 */
[----:B------:R-:W-:-:S03]  /*bfa0*/  HFMA2 R53, R50, R29, R53 ;  /* 0x0000001d32357231 */ /* 0x000fc60000000035 */
[-C--:B-1----:R-:W-:Y:S01]  /*bfb0*/  HFMA2.MMA R56, R12, R36.reuse, R56 ;  /* 0x000000240c387235 */ /* 0x082fe20000000038 */
[----:B------:R-:W-:Y:S02]  /*bfc0*/  HFMA2 R53, R11, R30, R53 ;  /* 0x0000001e0b357231 */ /* 0x000fe40000000035 */
[----:B------:R-:W-:Y:S02]  /*bfd0*/  HFMA2.MMA R51, R14, R36, R51 ;  /* 0x000000240e337235 */ /* 0x000fe40000000033 */
[----:B------:R-:W-:-:S04]  /*bfe0*/  HFMA2 R18, R18, R31, R53 ;  /* 0x0000001f12127231 */ /* 0x000fc80000000035 */
[----:B------:R-:W-:Y:S01]  /*bff0*/  HFMA2 R11, R19, R36, R18 ;  /* 0x00000024130b7231 */ /* 0x000fe20000000012 */
[-C--:B------:R-:W-:Y:S02]  /*c000*/  HFMA2.MMA R19, R23, R37.reuse, R56 ;  /* 0x0000002517137235 */ /* 0x080fe40000000038 */
[----:B------:R-:W-:Y:S02]  /*c010*/  HFMA2.MMA R51, R21, R37, R51 ;  /* 0x0000002515337235 */ /* 0x000fe40000000033 */
[-C--:B------:R-:W-:Y:S02]  /*c020*/  HFMA2.MMA R32, R85, R35.reuse, R32 ;  /* 0x0000002355207235 */ /* 0x080fe40000000020 */
[----:B------:R-:W-:Y:S01]  /*c030*/  HFMA2.MMA R33, R87, R35, R33 ;  /* 0x0000002357217235 */ /* 0x000fe20000000021 */
[----:B------:R-:W-:Y:S01]  /*c040*/  HFMA2 R28, R52, R28, RZ.H0_H0 ;  /* 0x0000001c341c7231 */ /* 0x000fe200000400ff */
        /* <DEDUP_REMOVED lines=10> */
[----:B------:R-:W-:-:S02]  /*c0f0*/  HFMA2.MMA R30, R48, R39, R19 ;  /* 0x00000027301e7235 */ /* 0x000fc40000000013 */
[----:B------:R-:W-:Y:S01]  /*c100*/  HFMA2.MMA R29, R46, R39, R23 ;  /* 0x000000272e1d7235 */ /* 0x000fe20000000017 */
[----:B------:R-:W-:-:S05]  /*c110*/  HFMA2 R28, R15, R31, R28 ;  /* 0x0000001f0f1c7231 */ /* 0x000fca000000001c */
[-C--:B0-----:R-:W-:Y:S02]  /*c120*/  HFMA2.MMA R30, R60, R40.reuse, R30 ;  /* 0x000000283c1e7235 */ /* 0x081fe4000000001e */
[----:B------:R-:W-:Y:S01]  /*c130*/  HFMA2.MMA R31, R58, R40, R29 ;  /* 0x000000283a1f7235 */ /* 0x000fe2000000001d */
[----:B------:R-:W-:Y:S02]  /*c140*/  HFMA2 R10, R10, R36, R28 ;  /* 0x000000240a0a7231 */ /* 0x000fe4000000001c */
        /* <DEDUP_REMOVED lines=14> */
[----:B------:R-:W-:-:S02]  /*c230*/  HFMA2 R20, R63, R41, R20 ;  /* 0x000000293f147231 */ /* 0x000fc40000000014 */
        /* <DEDUP_REMOVED lines=44> */
[----:B------:R-:W-:Y:S01]  /*c500*/  HFMA2.MMA R3, R42, R96, R3 ;  /* 0x000000602a037235 */ /* 0x000fe20000000003 */
[----:B------:R-:W-:Y:S02]  /*c510*/  HFMA2 R8, R91, R93, R8 ;  /* 0x0000005d5b087231 */ /* 0x000fe40000000008 */
[----:B------:R-:W-:-:S04]  /*c520*/  IMAD.WIDE R40, R97, 0x4, R108 ;  /* 0x0000000461287825 */ /* 0x000fc800078e026c */
[-C--:B------:R-:W-:Y:S02]  /*c530*/  HFMA2 R6, R103, R93.reuse, R6 ;  /* 0x0000005d67067231 */ /* 0x080fe40000000006 */
[----:B------:R-:W-:Y:S01]  /*c540*/  HFMA2 R4, R111, R93, R4 ;  /* 0x0000005d6f047231 */ /* 0x000fe20000000004 */
[----:B------:R-:W-:Y:S06]  /*c550*/  @!P0 BRA P1, `(.L_x_3411) ;  /* 0xffffffd800ec8947 */ /* 0x000fec000083ffff */
.L_x_3410:
[----:B------:R-:W-:-:S04]  /*c560*/  ISETP.GE.AND P0, PT, R101, R102, PT ;  /* 0x000000666500720c */ /* 0x000fc80003f06270 */
[----:B------:R-:W-:-:S13]  /*c570*/  ISETP.GE.OR P0, PT, R101, R106, P0 ;  /* 0x0000006a6500720c */ /* 0x000fda0000706670 */
[----:B------:R-:W-:Y:S05]  /*c580*/  @P0 BRA `(.L_x_3412) ;  /* 0x0000004c00440947 */ /* 0x000fea0003800000 */
.L_x_3413:
[C---:B------:R-:W-:Y:S01]  /*c590*/  ISETP.NE.AND P0, PT, R101.reuse, R98, PT ;  /* 0x000000626500720c */ /* 0x040fe20003f05270 */
[----:B------:R-:W2:Y:S04]  /*c5a0*/  LDG.E.128.CONSTANT R24, desc[UR8][R40.64] ;  /* 0x0000000828187981 */ /* 0x000ea8000c1e9d00 */
[----:B------:R-:W0:Y:S08]  /*c5b0*/  LDS.64 R34, [UR5+0x80] ;  /* 0x00008005ff227984 */ /* 0x000e300008000a00 */
[----:B------:R-:W1:Y:S01]  /*c5c0*/  @!P0 LDC.64 R10, c[0x0][0x248] ;  /* 0x00009200ff0a8b82 */ /* 0x000e620000000a00 */
[----:B------:R-:W-:-:S05]  /*c5d0*/  @!P0 LEA R13, R101, 0x1, 0x1 ;  /* 0x00000001650d8811 */ /* 0x000fca00078e08ff */
[----:B-1----:R-:W-:-:S06]  /*c5e0*/  @!P0 IMAD.WIDE R10, R13, 0x2, R10 ;  /* 0x000000020d0a8825 */ /* 0x002fcc00078e020a */
[----:B------:R-:W3:Y:S01]  /*c5f0*/  @!P0 LDG.E.U16.CONSTANT R10, desc[UR8][R10.64] ;  /* 0x000000080a0a8981 */ /* 0x000ee2000c1e9500 */
[----:B------:R-:W-:-:S04]  /*c600*/  @!P0 IADD3 R99, R99, 0x1, RZ ;  /* 0x0000000163638810 */ /* 0x000fc80007ffe0ff */
[----:B------:R-:W-:-:S06]  /*c610*/  @!P0 LEA R22, R99, R104, 0x3 ;  /* 0x0000006863168211 */ /* 0x000fcc00078e18ff */
[----:B------:R-:W4:Y:S01]  /*c620*/  @!P0 LDL.64 R22, [R22] ;  /* 0x0000000016168983 */ /* 0x000f220000100a00 */
[----:B------:R-:W-:-:S05]  /*c630*/  IMAD.WIDE R14, R97, 0x4, R40 ;  /* 0x00000004610e7825 */ /* 0x000fca00078e0228 */
[----:B------:R1:W5:Y:S01]  /*c640*/  LDG.E.128.CONSTANT R16, desc[UR8][R14.64] ;  /* 0x000000080e107981 */ /* 0x000362000c1e9d00 */
[----:B------:R-:W-:Y:S01]  /*c650*/  MOV R20, 0x2c00 ;  /* 0x00002c0000147802 */ /* 0x000fe20000000f00 */
[--C-:B0-----:R-:W-:Y:S02]  /*c660*/  HADD2.F32 R37, -RZ, R34.reuse.H0_H0 ;  /* 0x20000022ff257230 */ /* 0x101fe40000004100 */
[----:B------:R-:W-:Y:S02]  /*c670*/  HADD2.F32 R34, -RZ, R34.H1_H1 ;  /* 0x30000022ff227230 */ /* 0x000fe40000004100 */
[--C-:B------:R-:W-:Y:S02]  /*c680*/  HADD2.F32 R39, -RZ, R35.reuse.H0_H0 ;  /* 0x20000023ff277230 */ /* 0x100fe40000004100 */
[----:B------:R-:W-:Y:S02]  /*c690*/  HADD2.F32 R38, -RZ, R35.H1_H1 ;  /* 0x30000023ff267230 */ /* 0x000fe40000004100 */
[----:B-1----:R-:W-:Y:S01]  /*c6a0*/  IMAD.WIDE R14, R97, 0x4, R14 ;  /* 0x00000004610e7825 */ /* 0x002fe200078e020e */
[----:B--2---:R-:W-:-:S02]  /*c6b0*/  LOP3.LUT R0, R24, 0xf000f, RZ, 0xc0, !PT ;  /* 0x000f000f18007812 */ /* 0x004fc400078ec0ff */
[----:B------:R-:W-:Y:S02]  /*c6c0*/  LOP3.LUT R12, R24, 0xf000f0, RZ, 0xc0, !PT ;  /* 0x00f000f0180c7812 */ /* 0x000fe400078ec0ff */
[----:B------:R-:W-:Y:S02]  /*c6d0*/  SHF.R.U32.HI R21, RZ, 0x8, R24 ;  /* 0x00000008ff157819 */ /* 0x000fe40000011618 */
[----:B------:R-:W-:Y:S02]  /*c6e0*/  LOP3.LUT R28, R25, 0xf000f0, RZ, 0xc0, !PT ;  /* 0x00f000f0191c7812 */ /* 0x000fe400078ec0ff */
[----:B------:R-:W-:Y:S02]  /*c6f0*/  SHF.R.U32.HI R31, RZ, 0x8, R25 ;  /* 0x00000008ff1f7819 */ /* 0x000fe40000011619 */
[C---:B------:R-:W-:Y:S02]  /*c700*/  LOP3.LUT R13, R26.reuse, 0xf000f, RZ, 0xc0, !PT ;  /* 0x000f000f1a0d7812 */ /* 0x040fe400078ec0ff */
[----:B------:R-:W-:-:S02]  /*c710*/  LOP3.LUT R29, R26, 0xf000f0, RZ, 0xc0, !PT ;  /* 0x00f000f01a1d7812 */ /* 0x000fc400078ec0ff */
[----:B------:R-:W-:Y:S02]  /*c720*/  SHF.R.U32.HI R32, RZ, 0x8, R26 ;  /* 0x00000008ff207819 */ /* 0x000fe4000001161a */
[----:B------:R-:W-:Y:S02]  /*c730*/  LOP3.LUT R26, R27, 0xf000f, RZ, 0xc0, !PT ;  /* 0x000f000f1b1a7812 */ /* 0x000fe400078ec0ff */
[----:B------:R-:W-:Y:S02]  /*c740*/  LOP3.LUT R0, R0, 0x64006400, RZ, 0xfc, !PT ;  /* 0x6400640000007812 */ /* 0x000fe400078efcff */
[----:B------:R-:W-:Y:S02]  /*c750*/  LOP3.LUT R13, R13, 0x64006400, RZ, 0xfc, !PT ;  /* 0x640064000d0d7812 */ /* 0x000fe400078efcff */
[----:B------:R-:W-:-:S03]  /*c760*/  LOP3.LUT R26, R26, 0x64006400, RZ, 0xfc, !PT ;  /* 0x640064001a1a7812 */ /* 0x000fc600078efcff */
[----:B------:R-:W-:Y:S01]  /*c770*/  HADD2 R13, R13, -1032, -1032 ;  /* 0xe408e4080d0d7430 */ /* 0x000fe20000000000 */
[----:B------:R-:W-:Y:S01]  /*c780*/  LOP3.LUT R29, R29, 0x64006400, RZ, 0xfc, !PT ;  /* 0x640064001d1d7812 */ /* 0x000fe200078efcff */
[----:B------:R-:W-:Y:S01]  /*c790*/  HADD2 R26, R26, -1032, -1032 ;  /* 0xe408e4081a1a7430 */ /* 0x000fe20000000000 */
[----:B---3--:R-:W-:Y:S02]  /*c7a0*/  @!P0 IADD3 R98, R10, R101, RZ ;  /* 0x000000650a628210 */ /* 0x008fe40007ffe0ff */
[----:B------:R-:W-:Y:S02]  /*c7b0*/  LOP3.LUT R10, R25, 0xf000f, RZ, 0xc0, !PT ;  /* 0x000f000f190a7812 */ /* 0x000fe400078ec0ff */
[----:B------:R-:W0:Y:S02]  /*c7c0*/  LDS.64 R24, [UR5] ;  /* 0x00000005ff187984 */ /* 0x000e240008000a00 */
[----:B------:R-:W-:Y:S01]  /*c7d0*/  LOP3.LUT R11, R10, 0x64006400, RZ, 0xfc, !PT ;  /* 0x640064000a0b7812 */ /* 0x000fe200078efcff */
[----:B------:R-:W-:-:S04]  /*c7e0*/  HADD2 R10, R0, -1032, -1032 ;  /* 0xe408e408000a7430 */ /* 0x000fc80000000000 */
[----:B------:R-:W-:Y:S02]  /*c7f0*/  HADD2 R11, R11, -1032, -1032 ;  /* 0xe408e4080b0b7430 */ /* 0x000fe40000000000 */
[--C-:B------:R-:W-:Y:S02]  /*c800*/  HADD2.F32 R0, -RZ, R10.reuse.H0_H0 ;  /* 0x2000000aff007230 */ /* 0x100fe40000004100 */
[----:B------:R-:W-:Y:S02]  /*c810*/  HADD2.F32 R40, -RZ, R10.H1_H1 ;  /* 0x3000000aff287230 */ /* 0x000fe40000004100 */
[--C-:B------:R-:W-:Y:S02]  /*c820*/  HADD2.F32 R10, -RZ, R11.reuse.H0_H0 ;  /* 0x2000000bff0a7230 */ /* 0x100fe40000004100 */
[----:B------:R-:W-:Y:S02]  /*c830*/  HADD2.F32 R41, -RZ, R11.H1_H1 ;  /* 0x3000000bff297230 */ /* 0x000fe40000004100 */
[----:B------:R-:W-:-:S02]  /*c840*/  HADD2.F32 R11, -RZ, R13.H0_H0 ;  /* 0x2000000dff0b7230 */ /* 0x000fc40000004100 */
[----:B------:R-:W-:Y:S01]  /*c850*/  HADD2.F32 R42, -RZ, R13.H1_H1 ;  /* 0x3000000dff2a7230 */ /* 0x000fe20000004100 */
[----:B------:R-:W-:Y:S01]  /*c860*/  LOP3.LUT R13, R12, 0x64006400, RZ, 0xfc, !PT ;  /* 0x640064000c0d7812 */ /* 0x000fe200078efcff */
[--C-:B------:R-:W-:Y:S01]  /*c870*/  HADD2.F32 R12, -RZ, R26.reuse.H0_H0 ;  /* 0x2000001aff0c7230 */ /* 0x100fe20000004100 */
[----:B------:R-:W-:Y:S01]  /*c880*/  LOP3.LUT R33, R27, 0xf000f0, RZ, 0xc0, !PT ;  /* 0x00f000f01b217812 */ /* 0x000fe200078ec0ff */
[----:B------:R-:W-:Y:S01]  /*c890*/  HADD2.F32 R43, -RZ, R26.H1_H1 ;  /* 0x3000001aff2b7230 */ /* 0x000fe20000004100 */
[----:B------:R-:W-:Y:S01]  /*c8a0*/  SHF.R.U32.HI R30, RZ, 0x8, R27 ;  /* 0x00000008ff1e7819 */ /* 0x000fe2000001161b */
[-C--:B------:R-:W-:Y:S01]  /*c8b0*/  HFMA2 R26, R29, R20.reuse.H0_H0, -72, -72 ;  /* 0xd480d4801d1a7431 */ /* 0x080fe20000040014 */
[----:B------:R-:W-:Y:S02]  /*c8c0*/  LOP3.LUT R27, R28, 0x64006400, RZ, 0xfc, !PT ;  /* 0x640064001c1b7812 */ /* 0x000fe400078efcff */
[----:B------:R-:W1:Y:S01]  /*c8d0*/  LDS.64 R28, [UR5+0x100] ;  /* 0x00010005ff1c7984 */ /* 0x000e620008000a00 */
[-C--:B------:R-:W-:Y:S01]  /*c8e0*/  HFMA2 R13, R13, R20.reuse.H0_H0, -72, -72 ;  /* 0xd480d4800d0d7431 */ /* 0x080fe20000040014 */
[----:B------:R-:W-:Y:S01]  /*c8f0*/  LOP3.LUT R33, R33, 0x64006400, RZ, 0xfc, !PT ;  /* 0x6400640021217812 */ /* 0x000fe200078efcff */
[----:B------:R-:W-:-:S02]  /*c900*/  HFMA2 R27, R27, R20.H0_H0, -72, -72 ;  /* 0xd480d4801b1b7431 */ /* 0x000fc40000040014 */
[-C--:B------:R-:W-:Y:S01]  /*c910*/  FFMA.FTZ R35, R0, R37.reuse, RZ ;  /* 0x0000002500237223 */ /* 0x080fe200000100ff */
[-C--:B------:R-:W-:Y:S01]  /*c920*/  FFMA.FTZ R48, R10, R37.reuse, RZ ;  /* 0x000000250a307223 */ /* 0x080fe200000100ff */
[-C--:B------:R-:W-:Y:S01]  /*c930*/  FFMA.FTZ R49, R11, R37.reuse, RZ ;  /* 0x000000250b317223 */ /* 0x080fe200000100ff */
[----:B------:R-:W-:Y:S02]  /*c940*/  HADD2.F32 R47, -RZ, R13.H0_H0 ;  /* 0x2000000dff2f7230 */ /* 0x000fe40000004100 */
[----:B------:R-:W-:Y:S02]  /*c950*/  HFMA2 R33, R33, R20.H0_H0, -72, -72 ;  /* 0xd480d48021217431 */ /* 0x000fe40000040014 */
[----:B------:R-:W-:Y:S02]  /*c960*/  HADD2.F32 R46, -RZ, R27.H0_H0 ;  /* 0x2000001bff2e7230 */ /* 0x000fe40000004100 */
[----:B------:R-:W-:Y:S01]  /*c970*/  FFMA.FTZ R50, R12, R37, RZ ;  /* 0x000000250c327223 */ /* 0x000fe200000100ff */
[----:B------:R-:W-:Y:S01]  /*c980*/  FFMA.FTZ R36, R40, R34, R35 ;  /* 0x0000002228247223 */ /* 0x000fe20000010023 */
[----:B------:R-:W-:-:S02]  /*c990*/  HADD2.F32 R45, -RZ, R26.H0_H0 ;  /* 0x2000001aff2d7230 */ /* 0x000fc40000004100 */
[-C--:B------:R-:W-:Y:S01]  /*c9a0*/  FFMA.FTZ R37, R41, R34.reuse, R48 ;  /* 0x0000002229257223 */ /* 0x080fe20000010030 */
[-C--:B------:R-:W-:Y:S01]  /*c9b0*/  FFMA.FTZ R48, R42, R34.reuse, R49 ;  /* 0x000000222a307223 */ /* 0x080fe20000010031 */
[----:B------:R-:W-:Y:S02]  /*c9c0*/  HADD2.F32 R53, -RZ, R27.H1_H1 ;  /* 0x3000001bff357230 */ /* 0x000fe40000004100 */
[----:B------:R-:W-:Y:S02]  /*c9d0*/  HADD2.F32 R52, -RZ, R26.H1_H1 ;  /* 0x3000001aff347230 */ /* 0x000fe40000004100 */
[-C--:B------:R-:W-:Y:S01]  /*c9e0*/  FFMA.FTZ R35, R47, R39.reuse, R36 ;  /* 0x000000272f237223 */ /* 0x080fe20000010024 */
[----:B------:R-:W2:Y:S01]  /*c9f0*/  LDS.64 R26, [UR5+0x180] ;  /* 0x00018005ff1a7984 */ /* 0x000ea20008000a00 */
[----:B------:R-:W-:Y:S02]  /*ca00*/  HADD2.F32 R44, -RZ, R33.H0_H0 ;  /* 0x20000021ff2c7230 */ /* 0x000fe40000004100 */
[-C--:B------:R-:W-:Y:S01]  /*ca10*/  FFMA.FTZ R36, R46, R39.reuse, R37 ;  /* 0x000000272e247223 */ /* 0x080fe20000010025 */
[----:B------:R-:W-:Y:S01]  /*ca20*/  FFMA.FTZ R49, R43, R34, R50 ;  /* 0x000000222b317223 */ /* 0x000fe20000010032 */
[----:B------:R-:W-:Y:S01]  /*ca30*/  FFMA.FTZ R37, R45, R39, R48 ;  /* 0x000000272d257223 */ /* 0x000fe20000010030 */
[----:B------:R-:W-:-:S02]  /*ca40*/  HADD2.F32 R54, -RZ, R13.H1_H1 ;  /* 0x3000000dff367230 */ /* 0x000fc40000004100 */
[--C-:B0-----:R-:W-:Y:S02]  /*ca50*/  HADD2.F32 R13, -RZ, R24.reuse.H0_H0 ;  /* 0x20000018ff0d7230 */ /* 0x101fe40000004100 */
[----:B------:R-:W-:Y:S02]  /*ca60*/  HADD2.F32 R51, -RZ, R33.H1_H1 ;  /* 0x30000021ff337230 */ /* 0x000fe40000004100 */
[-C--:B------:R-:W-:Y:S01]  /*ca70*/  FFMA.FTZ R33, R53, R38.reuse, R36 ;  /* 0x0000002635217223 */ /* 0x080fe20000010024 */
[----:B------:R-:W-:Y:S01]  /*ca80*/  FFMA.FTZ R48, R44, R39, R49 ;  /* 0x000000272c307223 */ /* 0x000fe20000010031 */
[----:B------:R-:W-:Y:S01]  /*ca90*/  FFMA.FTZ R36, R52, R38, R37 ;  /* 0x0000002634247223 */ /* 0x000fe20000010025 */
[----:B------:R-:W-:Y:S02]  /*caa0*/  HADD2.F32 R24, -RZ, R24.H1_H1 ;  /* 0x30000018ff187230 */ /* 0x000fe40000004100 */
[----:B------:R-:W-:Y:S01]  /*cab0*/  FFMA.FTZ R39, R13, R10, RZ ;  /* 0x0000000a0d277223 */ /* 0x000fe200000100ff */
[----:B------:R-:W-:-:S02]  /*cac0*/  HADD2.F32 R37, -RZ, R25.H0_H0 ;  /* 0x20000019ff257230 */ /* 0x000fc40000004100 */
[----:B------:R-:W-:Y:S01]  /*cad0*/  FFMA.FTZ R55, R13, R11, RZ ;  /* 0x0000000b0d377223 */ /* 0x000fe200000100ff */
[----:B------:R-:W-:Y:S02]  /*cae0*/  HADD2.F32 R49, -RZ, R25.H1_H1 ;  /* 0x30000019ff317230 */ /* 0x000fe40000004100 */
[----:B------:R-:W-:Y:S01]  /*caf0*/  FFMA.FTZ R25, R0, R13, RZ ;  /* 0x0000000d00197223 */ /* 0x000fe200000100ff */
[-C--:B------:R-:W-:Y:S01]  /*cb00*/  FFMA.FTZ R34, R54, R38.reuse, R35 ;  /* 0x0000002636227223 */ /* 0x080fe20000010023 */
[----:B------:R-:W-:Y:S01]  /*cb10*/  FFMA.FTZ R35, R51, R38, R48 ;  /* 0x0000002633237223 */ /* 0x000fe20000010030 */
        /* <DEDUP_REMOVED lines=12> */
[--C-:B-1----:R-:W-:Y:S01]  /*cbe0*/  HADD2.F32 R37, -RZ, R28.reuse.H0_H0 ;  /* 0x2000001cff257230 */ /* 0x102fe20000004100 */
[----:B------:R-:W0:Y:S01]  /*cbf0*/  LDS.64 R24, [UR5+0x8] ;  /* 0x00000805ff187984 */ /* 0x000e220008000a00 */
[----:B------:R-:W-:-:S02]  /*cc00*/  HADD2.F32 R28, -RZ, R28.H1_H1 ;  /* 0x3000001cff1c7230 */ /* 0x000fc40000004100 */
[--C-:B------:R-:W-:Y:S02]  /*cc10*/  HADD2.F32 R39, -RZ, R29.reuse.H0_H0 ;  /* 0x2000001dff277230 */ /* 0x100fe40000004100 */
        /* <DEDUP_REMOVED lines=30> */
[----:B------:R-:W-:Y:S01]  /*ce00*/  LOP3.LUT R26, R31, 0xf000f, RZ, 0xc0, !PT ;  /* 0x000f000f1f1a7812 */ /* 0x000fe200078ec0ff */
[-C--:B------:R-:W-:Y:S01]  /*ce10*/  FFMA.FTZ R45, R45, R29.reuse, R42 ;  /* 0x0000001d2d2d7223 */ /* 0x080fe2000001002a */
[----:B------:R-:W-:Y:S01]  /*ce20*/  LOP3.LUT R12, R21, 0xf000f, RZ, 0xc0, !PT ;  /* 0x000f000f150c7812 */ /* 0x000fe200078ec0ff */
[----:B------:R-:W-:Y:S01]  /*ce30*/  FFMA.FTZ R46, R46, R29, R41 ;  /* 0x0000001d2e2e7223 */ /* 0x000fe20000010029 */
[----:B------:R-:W-:Y:S01]  /*ce40*/  LOP3.LUT R26, R26, 0x64006400, RZ, 0xfc, !PT ;  /* 0x640064001a1a7812 */ /* 0x000fe200078efcff */
[----:B------:R-:W1:Y:S01]  /*ce50*/  LDS.64 R10, [UR5+0x88] ;  /* 0x00008805ff0a7984 */ /* 0x000e620008000a00 */
[----:B------:R-:W-:-:S02]  /*ce60*/  LOP3.LUT R27, R32, 0xf000f, RZ, 0xc0, !PT ;  /* 0x000f000f201b7812 */ /* 0x000fc400078ec0ff */
[----:B------:R-:W-:Y:S01]  /*ce70*/  LOP3.LUT R42, R30, 0xf000f, RZ, 0xc0, !PT ;  /* 0x000f000f1e2a7812 */ /* 0x000fe200078ec0ff */
[-C--:B------:R-:W-:Y:S01]  /*ce80*/  FFMA.FTZ R44, R44, R29.reuse, R43 ;  /* 0x0000001d2c2c7223 */ /* 0x080fe2000001002b */
[----:B------:R-:W-:Y:S01]  /*ce90*/  LOP3.LUT R12, R12, 0x64006400, RZ, 0xfc, !PT ;  /* 0x640064000c0c7812 */ /* 0x000fe200078efcff */
[----:B------:R-:W-:Y:S01]  /*cea0*/  HADD2 R26, R26, -1032, -1032 ;  /* 0xe408e4081a1a7430 */ /* 0x000fe20000000000 */
[----:B------:R-:W-:Y:S02]  /*ceb0*/  LOP3.LUT R27, R27, 0x64006400, RZ, 0xfc, !PT ;  /* 0x640064001b1b7812 */ /* 0x000fe400078efcff */
[----:B------:R-:W-:Y:S01]  /*cec0*/  LOP3.LUT R42, R42, 0x64006400, RZ, 0xfc, !PT ;  /* 0x640064002a2a7812 */ /* 0x000fe200078efcff */
[----:B------:R-:W-:Y:S01]  /*ced0*/  FFMA.FTZ R47, R47, R29, R40 ;  /* 0x0000001d2f2f7223 */ /* 0x000fe20000010028 */
[-C--:B------:R-:W-:Y:S01]  /*cee0*/  FFMA.FTZ R29, R53, R55.reuse, R46 ;  /* 0x00000037351d7223 */ /* 0x080fe2000001002e */
[----:B------:R-:W-:Y:S01]  /*cef0*/  FFMA.FTZ R41, R51, R55, R44 ;  /* 0x0000003733297223 */ /* 0x000fe2000001002c */
[----:B0-----:R-:W-:-:S02]  /*cf00*/  HADD2.F32 R46, -RZ, R24.H0_H0 ;  /* 0x20000018ff2e7230 */ /* 0x001fc40000004100 */
[----:B------:R-:W-:Y:S02]  /*cf10*/  HADD2 R12, R12, -1032, -1032 ;  /* 0xe408e4080c0c7430 */ /* 0x000fe40000000000 */
[----:B------:R-:W-:Y:S02]  /*cf20*/  HADD2.F32 R51, -RZ, R24.H1_H1 ;  /* 0x30000018ff337230 */ /* 0x000fe40000004100 */
[----:B------:R-:W-:Y:S02]  /*cf30*/  HADD2 R27, R27, -1032, -1032 ;  /* 0xe408e4081b1b7430 */ /* 0x000fe40000000000 */
[----:B------:R-:W-:Y:S02]  /*cf40*/  HADD2.F32 R44, -RZ, R26.H0_H0 ;  /* 0x2000001aff2c7230 */ /* 0x000fe40000004100 */
[----:B------:R-:W-:Y:S01]  /*cf50*/  HADD2 R24, R42, -1032, -1032 ;  /* 0xe408e4082a187430 */ /* 0x000fe20000000000 */
[----:B------:R-:W-:Y:S01]  /*cf60*/  LOP3.LUT R32, R32, 0xf000f0, RZ, 0xc0, !PT ;  /* 0x00f000f020207812 */ /* 0x000fe200078ec0ff */
[-C--:B------:R-:W-:Y:S01]  /*cf70*/  FFMA.FTZ R0, R54, R55.reuse, R47 ;  /* 0x0000003736007223 */ /* 0x080fe2000001002f */
[----:B------:R-:W-:Y:S01]  /*cf80*/  FFMA.FTZ R40, R52, R55, R45 ;  /* 0x0000003734287223 */ /* 0x000fe2000001002d */
[----:B------:R-:W-:-:S02]  /*cf90*/  HADD2.F32 R43, -RZ, R12.H0_H0 ;  /* 0x2000000cff2b7230 */ /* 0x000fc40000004100 */
[----:B------:R-:W-:Y:S01]  /*cfa0*/  FFMA.FTZ R54, R46, R44, R13 ;  /* 0x0000002c2e367223 */ /* 0x000fe2000001000d */
[----:B------:R-:W-:Y:S01]  /*cfb0*/  HADD2.F32 R45, -RZ, R27.H0_H0 ;  /* 0x2000001bff2d7230 */ /* 0x000fe20000004100 */
[----:B------:R-:W-:Y:S01]  /*cfc0*/  LOP3.LUT R13, R32, 0x64006400, RZ, 0xfc, !PT ;  /* 0x64006400200d7812 */ /* 0x000fe200078efcff */
[----:B------:R-:W-:Y:S02]  /*cfd0*/  HADD2.F32 R42, -RZ, R24.H0_H0 ;  /* 0x20000018ff2a7230 */ /* 0x000fe40000004100 */
[----:B------:R-:W-:Y:S01]  /*cfe0*/  FFMA.FTZ R53, R43, R46, R48 ;  /* 0x0000002e2b357223 */ /* 0x000fe20000010030 */
[--C-:B------:R-:W-:Y:S02]  /*cff0*/  HADD2.F32 R52, -RZ, R25.reuse.H0_H0 ;  /* 0x20000019ff347230 */ /* 0x100fe40000004100 */
[C---:B------:R-:W-:Y:S01]  /*d000*/  FFMA.FTZ R57, R46.reuse, R45, R50 ;  /* 0x0000002d2e397223 */ /* 0x040fe20000010032 */
[----:B------:R-:W-:Y:S02]  /*d010*/  HADD2.F32 R55, -RZ, R25.H1_H1 ;  /* 0x30000019ff377230 */ /* 0x000fe40000004100 */
[----:B------:R-:W-:Y:S01]  /*d020*/  FFMA.FTZ R63, R46, R42, R49 ;  /* 0x0000002a2e3f7223 */ /* 0x000fe20000010031 */
[----:B------:R-:W-:-:S02]  /*d030*/  HADD2.F32 R46, -RZ, R12.H1_H1 ;  /* 0x3000000cff2e7230 */ /* 0x000fc40000004100 */
[----:B------:R-:W-:Y:S02]  /*d040*/  HFMA2 R25, R13, R20.H0_H0, -72, -72 ;  /* 0xd480d4800d197431 */ /* 0x000fe40000040014 */
[----:B------:R-:W0:Y:S01]  /*d050*/  LDS.64 R12, [UR5+0x108] ;  /* 0x00010805ff0c7984 */ /* 0x000e220008000a00 */
[----:B------:R-:W-:Y:S01]  /*d060*/  LOP3.LUT R30, R30, 0xf000f0, RZ, 0xc0, !PT ;  /* 0x00f000f01e1e7812 */ /* 0x000fe200078ec0ff */
[----:B------:R-:W-:Y:S01]  /*d070*/  HADD2.F32 R48, -RZ, R27.H1_H1 ;  /* 0x3000001bff307230 */ /* 0x000fe20000004100 */
[----:B------:R-:W-:Y:S02]  /*d080*/  LOP3.LUT R21, R21, 0xf000f0, RZ, 0xc0, !PT ;  /* 0x00f000f015157812 */ /* 0x000fe400078ec0ff */
[----:B------:R-:W-:Y:S02]  /*d090*/  LOP3.LUT R31, R31, 0xf000f0, RZ, 0xc0, !PT ;  /* 0x00f000f01f1f7812 */ /* 0x000fe400078ec0ff */
[----:B------:R-:W-:Y:S01]  /*d0a0*/  LOP3.LUT R27, R30, 0x64006400, RZ, 0xfc, !PT ;  /* 0x640064001e1b7812 */ /* 0x000fe200078efcff */
[----:B------:R-:W-:Y:S01]  /*d0b0*/  HADD2.F32 R47, -RZ, R26.H1_H1 ;  /* 0x3000001aff2f7230 */ /* 0x000fe20000004100 */
[----:B------:R-:W-:-:S02]  /*d0c0*/  LOP3.LUT R21, R21, 0x64006400, RZ, 0xfc, !PT ;  /* 0x6400640015157812 */ /* 0x000fc400078efcff */
[----:B------:R-:W-:Y:S01]  /*d0d0*/  LOP3.LUT R31, R31, 0x64006400, RZ, 0xfc, !PT ;  /* 0x640064001f1f7812 */ /* 0x000fe200078efcff */
[-C--:B------:R-:W-:Y:S02]  /*d0e0*/  HFMA2 R27, R27, R20.reuse.H0_H0, -72, -72 ;  /* 0xd480d4801b1b7431 */ /* 0x080fe40000040014 */
[----:B------:R-:W-:Y:S02]  /*d0f0*/  HADD2.F32 R30, -RZ, R24.H1_H1 ;  /* 0x30000018ff1e7230 */ /* 0x000fe40000004100 */
[-C--:B------:R-:W-:Y:S02]  /*d100*/  HFMA2 R21, R21, R20.reuse.H0_H0, -72, -72 ;  /* 0xd480d48015157431 */ /* 0x080fe40000040014 */
[----:B------:R-:W-:Y:S01]  /*d110*/  FFMA.FTZ R59, R51, R47, R54 ;  /* 0x0000002f333b7223 */ /* 0x000fe20000010036 */
[----:B------:R-:W-:Y:S02]  /*d120*/  HFMA2 R24, R31, R20.H0_H0, -72, -72 ;  /* 0xd480d4801f187431 */ /* 0x000fe40000040014 */
        /* <DEDUP_REMOVED lines=9> */
[--C-:B-1----:R-:W-:Y:S02]  /*d1c0*/  HADD2.F32 R21, -RZ, R10.reuse.H0_H0 ;  /* 0x2000000aff157230 */ /* 0x102fe40000004100 */
[----:B------:R-:W-:Y:S01]  /*d1d0*/  FFMA.FTZ R57, R50, R52, R53 ;  /* 0x0000003432397223 */ /* 0x000fe20000010035 */
[C---:B------:R-:W-:Y:S01]  /*d1e0*/  FFMA.FTZ R26, R52.reuse, R49, R59 ;  /* 0x00000031341a7223 */ /* 0x040fe2000001003b */
[----:B------:R-:W-:Y:S01]  /*d1f0*/  FFMA.FTZ R61, R52, R32, R61 ;  /* 0x00000020343d7223 */ /* 0x000fe2000001003d */
[----:B------:R-:W-:Y:S02]  /*d200*/  HADD2.F32 R52, -RZ, R25.H1_H1 ;  /* 0x30000019ff347230 */ /* 0x000fe40000004100 */
[----:B------:R-:W-:Y:S02]  /*d210*/  HADD2.F32 R51, -RZ, R27.H1_H1 ;  /* 0x3000001bff337230 */ /* 0x000fe40000004100 */
[----:B------:R-:W-:Y:S01]  /*d220*/  FFMA.FTZ R27, R45, R21, R36 ;  /* 0x000000152d1b7223 */ /* 0x000fe20000010024 */
[----:B------:R-:W-:-:S02]  /*d230*/  HADD2.F32 R25, -RZ, R10.H1_H1 ;  /* 0x3000000aff197230 */ /* 0x000fc40000004100 */
[----:B------:R-:W-:Y:S02]  /*d240*/  HADD2.F32 R53, -RZ, R24.H1_H1 ;  /* 0x30000018ff357230 */ /* 0x000fe40000004100 */
        /* <DEDUP_REMOVED lines=9> */
[----:B----4-:R-:W-:Y:S01]  /*d2e0*/  @!P0 PRMT R93, R23, 0x7610, R93 ;  /* 0x00007610175d8816 */ /* 0x010fe2000000005d */
[----:B------:R-:W-:Y:S01]  /*d2f0*/  FFMA.FTZ R27, R32, R10, R27 ;  /* 0x0000000a201b7223 */ /* 0x000fe2000001001b */
[----:B------:R-:W-:Y:S01]  /*d300*/  @!P0 PRMT R96, R22, 0x7610, R96 ;  /* 0x0000761016608816 */ /* 0x000fe20000000060 */
[----:B0-----:R-:W-:-:S02]  /*d310*/  HADD2.F32 R21, -RZ, R12.H0_H0 ;  /* 0x2000000cff157230 */ /* 0x001fc40000004100 */
[-C--:B------:R-:W-:Y:S01]  /*d320*/  FFMA.FTZ R11, R50, R10.reuse, R11 ;  /* 0x0000000a320b7223 */ /* 0x080fe2000001000b */
[-C--:B------:R-:W-:Y:S01]  /*d330*/  FFMA.FTZ R34, R49, R10.reuse, R34 ;  /* 0x0000000a31227223 */ /* 0x080fe20000010022 */
[----:B------:R-:W-:Y:S01]  /*d340*/  FFMA.FTZ R36, R31, R10, R36 ;  /* 0x0000000a1f247223 */ /* 0x000fe20000010024 */
[----:B------:R-:W-:Y:S01]  /*d350*/  @!P0 PRMT R93, R93, 0x7610, R23 ;  /* 0x000076105d5d8816 */ /* 0x000fe20000000017 */
[----:B------:R-:W-:Y:S01]  /*d360*/  FFMA.FTZ R10, R52, R24, R27 ;  /* 0x00000018340a7223 */ /* 0x000fe2000001001b */
[----:B------:R-:W-:Y:S01]  /*d370*/  HADD2.F32 R23, -RZ, R12.H1_H1 ;  /* 0x3000000cff177230 */ /* 0x000fe20000004100 */
[----:B------:R-:W-:Y:S01]  /*d380*/  @!P0 PRMT R96, R96, 0x7610, R22 ;  /* 0x0000761060608816 */ /* 0x000fe20000000016 */
        /* <DEDUP_REMOVED lines=11> */
[C---:B------:R-:W-:Y:S01]  /*d440*/  FFMA.FTZ R26, R55.reuse, R53, R26 ;  /* 0x00000035371a7223 */ /* 0x040fe2000001001a */
[----:B------:R-:W-:Y:S01]  /*d450*/  FFMA.FTZ R56, R55, R52, R61 ;  /* 0x0000003437387223 */ /* 0x000fe2000001003d */
[-C--:B------:R-:W-:Y:S01]  /*d460*/  FFMA.FTZ R11, R54, R24.reuse, R11 ;  /* 0x00000018360b7223 */ /* 0x080fe2000001000b */
[-C--:B------:R-:W-:Y:S01]  /*d470*/  FFMA.FTZ R34, R53, R24.reuse, R34 ;  /* 0x0000001835227223 */ /* 0x080fe20000010022 */
[----:B------:R-:W-:Y:S01]  /*d480*/  FFMA.FTZ R25, R51, R24, R36 ;  /* 0x0000001833197223 */ /* 0x000fe20000010024 */
[----:B------:R-:W-:-:S02]  /*d490*/  HADD2.F32 R23, -RZ, R93.H0_H0 ;  /* 0x2000005dff177230 */ /* 0x000fc40000004100 */
[----:B------:R-:W-:Y:S01]  /*d4a0*/  FFMA.FTZ R55, R55, R51, R58 ;  /* 0x0000003337377223 */ /* 0x000fe2000001003a */
[----:B------:R-:W-:Y:S02]  /*d4b0*/  HADD2.F32 R22, -RZ, R93.H1_H1 ;  /* 0x3000005dff167230 */ /* 0x000fe40000004100 */
[--C-:B------:R-:W-:Y:S02]  /*d4c0*/  HADD2.F32 R24, -RZ, R96.reuse.H0_H0 ;  /* 0x20000060ff187230 */ /* 0x100fe40000004100 */
[-C--:B------:R-:W-:Y:S01]  /*d4d0*/  FFMA.FTZ R36, R49, R12.reuse, R28 ;  /* 0x0000000c31247223 */ /* 0x080fe2000001001c */
[-C--:B------:R-:W-:Y:S01]  /*d4e0*/  FFMA.FTZ R13, R50, R12.reuse, R13 ;  /* 0x0000000c320d7223 */ /* 0x080fe2000001000d */
[-C--:B------:R-:W-:Y:S01]  /*d4f0*/  FFMA.FTZ R35, R32, R12.reuse, R33 ;  /* 0x0000000c20237223 */ /* 0x080fe20000010021 */
[----:B------:R-:W-:Y:S01]  /*d500*/  FFMA.FTZ R38, R31, R12, R38 ;  /* 0x0000000c1f267223 */ /* 0x000fe20000010026 */
[----:B------:R-:W-:Y:S01]  /*d510*/  FMUL.FTZ R56, R56, R23 ;  /* 0x0000001738387220 */ /* 0x000fe20000410000 */
[----:B------:R-:W-:Y:S01]  /*d520*/  FMUL.FTZ R55, R55, R22 ;  /* 0x0000001637377220 */ /* 0x000fe20000410000 */
[----:B------:R-:W-:Y:S01]  /*d530*/  MOV R28, R9 ;  /* 0x00000009001c7202 */ /* 0x000fe20000000f00 */
[----:B------:R-:W-:Y:S01]  /*d540*/  FMUL.FTZ R9, R11, R24 ;  /* 0x000000180b097220 */ /* 0x000fe20000410000 */
[----:B------:R-:W-:Y:S01]  /*d550*/  FMUL.FTZ R12, R10, R23 ;  /* 0x000000170a0c7220 */ /* 0x000fe20000410000 */
[----:B------:R-:W-:Y:S01]  /*d560*/  HADD2.F32 R21, -RZ, R96.H1_H1 ;  /* 0x30000060ff157230 */ /* 0x000fe20000004100 */
[----:B------:R-:W0:Y:S01]  /*d570*/  LDS.64 R10, [UR5+0x188] ;  /* 0x00018805ff0a7984 */ /* 0x000e220008000a00 */
[----:B------:R-:W-:-:S02]  /*d580*/  F2FP.F16.F32.PACK_AB R56, RZ, R56 ;  /* 0x00000038ff38723e */ /* 0x000fc400000000ff */
[----:B------:R-:W-:Y:S01]  /*d590*/  F2FP.F16.F32.PACK_AB R55, RZ, R55 ;  /* 0x00000037ff37723e */ /* 0x000fe200000000ff */
[----:B------:R-:W-:Y:S01]  /*d5a0*/  FMUL.FTZ R57, R57, R24 ;  /* 0x0000001839397220 */ /* 0x000fe20000410000 */
[-C--:B------:R-:W-:Y:S01]  /*d5b0*/  FMUL.FTZ R26, R26, R21.reuse ;  /* 0x000000151a1a7220 */ /* 0x080fe20000410000 */
[----:B------:R-:W-:Y:S01]  /*d5c0*/  FMUL.FTZ R34, R34, R21 ;  /* 0x0000001522227220 */ /* 0x000fe20000410000 */
[----:B------:R-:W-:Y:S01]  /*d5d0*/  FMUL.FTZ R25, R25, R22 ;  /* 0x0000001619197220 */ /* 0x000fe20000410000 */
[----:B------:R-:W-:Y:S02]  /*d5e0*/  PRMT R56, R56, 0x5410, R55 ;  /* 0x0000541038387816 */ /* 0x000fe40000000037 */
[----:B------:R-:W-:Y:S02]  /*d5f0*/  F2FP.F16.F32.PACK_AB R57, RZ, R57 ;  /* 0x00000039ff39723e */ /* 0x000fe400000000ff */
[----:B------:R-:W-:Y:S01]  /*d600*/  F2FP.F16.F32.PACK_AB R26, RZ, R26 ;  /* 0x0000001aff1a723e */ /* 0x000fe200000000ff */
[----:B------:R-:W-:Y:S01]  /*d610*/  HADD2 R33, R56, R8 ;  /* 0x0000000838217230 */ /* 0x000fe20000000000 */
[----:B------:R-:W-:Y:S01]  /*d620*/  F2FP.F16.F32.PACK_AB R9, RZ, R9 ;  /* 0x00000009ff09723e */ /* 0x000fe200000000ff */
[----:B------:R-:W-:Y:S01]  /*d630*/  FFMA.FTZ R8, R52, R27, R35 ;  /* 0x0000001b34087223 */ /* 0x000fe20000010023 */
[----:B------:R-:W-:-:S02]  /*d640*/  F2FP.F16.F32.PACK_AB R34, RZ, R34 ;  /* 0x00000022ff22723e */ /* 0x000fc400000000ff */
[----:B------:R-:W-:Y:S02]  /*d650*/  F2FP.F16.F32.PACK_AB R12, RZ, R12 ;  /* 0x0000000cff0c723e */ /* 0x000fe400000000ff */
[----:B------:R-:W-:Y:S02]  /*d660*/  F2FP.F16.F32.PACK_AB R25, RZ, R25 ;  /* 0x00000019ff19723e */ /* 0x000fe400000000ff */
[----:B------:R-:W-:Y:S01]  /*d670*/  PRMT R57, R57, 0x5410, R26 ;  /* 0x0000541039397816 */ /* 0x000fe2000000001a */
[----:B------:R-:W-:Y:S01]  /*d680*/  FMUL.FTZ R8, R8, R23 ;  /* 0x0000001708087220 */ /* 0x000fe20000410000 */
[----:B------:R-:W-:Y:S02]  /*d690*/  PRMT R9, R9, 0x5410, R34 ;  /* 0x0000541009097816 */ /* 0x000fe40000000022 */
[----:B------:R-:W-:Y:S02]  /*d6a0*/  PRMT R12, R12, 0x5410, R25 ;  /* 0x000054100c0c7816 */ /* 0x000fe40000000019 */
[----:B------:R-:W-:-:S02]  /*d6b0*/  HFMA2.MMA R34, R57, 1, 1, R28 ;  /* 0x3c003c0039227835 */ /* 0x000fc4000000001c */
[----:B------:R-:W-:Y:S01]  /*d6c0*/  HFMA2.MMA R28, R9, 1, 1, R7 ;  /* 0x3c003c00091c7835 */ /* 0x000fe20000000007 */
[----:B------:R-:W-:Y:S01]  /*d6d0*/  HADD2 R25, R12, R6 ;  /* 0x000000060c197230 */ /* 0x000fe20000000000 */
[----:B------:R-:W-:Y:S01]  /*d6e0*/  F2FP.F16.F32.PACK_AB R6, RZ, R8 ;  /* 0x00000008ff06723e */ /* 0x000fe200000000ff */
[-C--:B------:R-:W-:Y:S01]  /*d6f0*/  FFMA.FTZ R13, R54, R27.reuse, R13 ;  /* 0x0000001b360d7223 */ /* 0x080fe2000001000d */
[----:B------:R-:W1:Y:S01]  /*d700*/  LDS.64 R8, [UR5+0x10] ;  /* 0x00001005ff087984 */ /* 0x000e620008000a00 */
[-C--:B------:R-:W-:Y:S01]  /*d710*/  FFMA.FTZ R36, R53, R27.reuse, R36 ;  /* 0x0000001b35247223 */ /* 0x080fe20000010024 */
[----:B------:R-:W-:Y:S01]  /*d720*/  FFMA.FTZ R27, R51, R27, R38 ;  /* 0x0000001b331b7223 */ /* 0x000fe20000010026 */
[----:B------:R-:W-:Y:S02]  /*d730*/  FMUL.FTZ R13, R13, R24 ;  /* 0x000000180d0d7220 */ /* 0x000fe40000410000 */
[----:B------:R-:W-:Y:S01]  /*d740*/  FMUL.FTZ R36, R36, R21 ;  /* 0x0000001524247220 */ /* 0x000fe20000410000 */
[----:B------:R-:W-:-:S02]  /*d750*/  FMUL.FTZ R27, R27, R22 ;  /* 0x000000161b1b7220 */ /* 0x000fc40000410000 */
[----:B------:R-:W-:Y:S02]  /*d760*/  F2FP.F16.F32.PACK_AB R13, RZ, R13 ;  /* 0x0000000dff0d723e */ /* 0x000fe400000000ff */
[----:B------:R-:W-:Y:S02]  /*d770*/  F2FP.F16.F32.PACK_AB R36, RZ, R36 ;  /* 0x00000024ff24723e */ /* 0x000fe400000000ff */
[----:B------:R-:W-:Y:S02]  /*d780*/  F2FP.F16.F32.PACK_AB R27, RZ, R27 ;  /* 0x0000001bff1b723e */ /* 0x000fe400000000ff */
[----:B------:R-:W-:Y:S02]  /*d790*/  PRMT R13, R13, 0x5410, R36 ;  /* 0x000054100d0d7816 */ /* 0x000fe40000000024 */
[----:B------:R-:W-:Y:S02]  /*d7a0*/  PRMT R6, R6, 0x5410, R27 ;  /* 0x0000541006067816 */ /* 0x000fe4000000001b */
[----:B------:R-:W-:Y:S01]  /*d7b0*/  MOV R27, R4 ;  /* 0x00000004001b7202 */ /* 0x000fe20000000f00 */
[--C-:B0-----:R-:W-:Y:S01]  /*d7c0*/  HADD2.F32 R4, -RZ, R10.reuse.H0_H0 ;  /* 0x2000000aff047230 */ /* 0x101fe20000004100 */
[----:B------:R-:W-:Y:S01]  /*d7d0*/  HFMA2.MMA R26, R13, 1, 1, R5 ;  /* 0x3c003c000d1a7835 */ /* 0x000fe20000000005 */
[----:B------:R-:W-:-:S03]  /*d7e0*/  HADD2.F32 R5, -RZ, R10.H1_H1 ;  /* 0x3000000aff057230 */ /* 0x000fc60000004100 */
[-C--:B------:R-:W-:Y:S01]  /*d7f0*/  FFMA.FTZ R43, R43, R4.reuse, R0 ;  /* 0x000000042b2b7223 */ /* 0x080fe20000010000 */
[-C--:B------:R-:W-:Y:S01]  /*d800*/  FFMA.FTZ R44, R44, R4.reuse, R29 ;  /* 0x000000042c2c7223 */ /* 0x080fe2000001001d */
[-C--:B------:R-:W-:Y:S01]  /*d810*/  FFMA.FTZ R45, R45, R4.reuse, R40 ;  /* 0x000000042d2d7223 */ /* 0x080fe20000010028 */
[----:B------:R-:W-:Y:S01]  /*d820*/  FFMA.FTZ R41, R42, R4, R41 ;  /* 0x000000042a297223 */ /* 0x000fe20000010029 */
[----:B------:R-:W-:Y:S01]  /*d830*/  HFMA2.MMA R27, R6, 1, 1, R27 ;  /* 0x3c003c00061b7835 */ /* 0x000fe2000000001b */
[--C-:B------:R-:W-:Y:S01]  /*d840*/  HADD2.F32 R6, -RZ, R11.reuse.H0_H0 ;  /* 0x2000000bff067230 */ /* 0x100fe20000004100 */
[----:B-----5:R-:W-:Y:S01]  /*d850*/  LOP3.LUT R0, R16, 0xf000f, RZ, 0xc0, !PT ;  /* 0x000f000f10007812 */ /* 0x020fe200078ec0ff */
        /* <DEDUP_REMOVED lines=15> */
[----:B------:R-:W-:Y:S01]  /*d950*/  HADD2 R4, R0, -1032, -1032 ;  /* 0xe408e40800047430 */ /* 0x000fe20000000000 */
[C---:B------:R-:W-:Y:S01]  /*d960*/  LOP3.LUT R11, R19.reuse, 0xf000f, RZ, 0xc0, !PT ;  /* 0x000f000f130b7812 */ /* 0x040fe200078ec0ff */
[----:B-1----:R-:W-:Y:S01]  /*d970*/  HADD2.F32 R7, -RZ, R8.H0_H0 ;  /* 0x20000008ff077230 */ /* 0x002fe20000004100 */
[----:B------:R-:W-:Y:S01]  /*d980*/  LOP3.LUT R10, R10, 0x64006400, RZ, 0xfc, !PT ;  /* 0x640064000a0a7812 */ /* 0x000fe200078efcff */
[----:B------:R-:W0:Y:S01]  /*d990*/  LDS.64 R12, [UR5+0x18] ;  /* 0x00001805ff0c7984 */ /* 0x000e220008000a00 */
[----:B------:R-:W-:Y:S01]  /*d9a0*/  LOP3.LUT R40, R19, 0xf000f0, RZ, 0xc0, !PT ;  /* 0x00f000f013287812 */ /* 0x000fe200078ec0ff */
[--C-:B------:R-:W-:Y:S01]  /*d9b0*/  HADD2.F32 R0, -RZ, R4.reuse.H0_H0 ;  /* 0x20000004ff007230 */ /* 0x100fe20000004100 */
[----:B------:R-:W-:Y:S01]  /*d9c0*/  SHF.R.U32.HI R50, RZ, 0x8, R19 ;  /* 0x00000008ff327819 */ /* 0x000fe20000011613 */
[----:B------:R-:W-:Y:S01]  /*d9d0*/  HADD2.F32 R19, -RZ, R4.H1_H1 ;  /* 0x30000004ff137230 */ /* 0x000fe20000004100 */
[----:B------:R-:W-:Y:S01]  /*d9e0*/  LOP3.LUT R4, R11, 0x64006400, RZ, 0xfc, !PT ;  /* 0x640064000b047812 */ /* 0x000fe200078efcff */
[----:B------:R-:W-:-:S02]  /*d9f0*/  HADD2.F32 R42, -RZ, R8.H1_H1 ;  /* 0x30000008ff2a7230 */ /* 0x000fc40000004100 */
[----:B------:R-:W-:Y:S02]  /*da00*/  HADD2 R30, R10, -1032, -1032 ;  /* 0xe408e4080a1e7430 */ /* 0x000fe40000000000 */
[--C-:B------:R-:W-:Y:S02]  /*da10*/  HADD2.F32 R47, -RZ, R9.reuse.H0_H0 ;  /* 0x20000009ff2f7230 */ /* 0x100fe40000004100 */
[----:B------:R-:W-:Y:S02]  /*da20*/  HADD2.F32 R44, -RZ, R9.H1_H1 ;  /* 0x30000009ff2c7230 */ /* 0x000fe40000004100 */
[----:B------:R-:W2:Y:S01]  /*da30*/  LDG.E.128.CONSTANT R8, desc[UR8][R14.64] ;  /* 0x000000080e087981 */ /* 0x000ea2000c1e9d00 */
[----:B------:R-:W-:-:S04]  /*da40*/  LOP3.LUT R5, R17, 0xf000f, RZ, 0xc0, !PT ;  /* 0x000f000f11057812 */ /* 0x000fc800078ec0ff */
[----:B------:R-:W-:Y:S01]  /*da50*/  LOP3.LUT R5, R5, 0x64006400, RZ, 0xfc, !PT ;  /* 0x6400640005057812 */ /* 0x000fe200078efcff */
[----:B------:R-:W-:Y:S01]  /*da60*/  HADD2 R31, R4, -1032, -1032 ;  /* 0xe408e408041f7430 */ /* 0x000fe20000000000 */
[----:B------:R-:W-:-:S03]  /*da70*/  LOP3.LUT R6, R16, 0xf000f0, RZ, 0xc0, !PT ;  /* 0x00f000f010067812 */ /* 0x000fc600078ec0ff */
[----:B------:R-:W-:Y:S01]  /*da80*/  HADD2 R5, R5, -1032, -1032 ;  /* 0xe408e40805057430 */ /* 0x000fe20000000000 */
[----:B------:R-:W-:Y:S02]  /*da90*/  LOP3.LUT R36, R17, 0xf000f0, RZ, 0xc0, !PT ;  /* 0x00f000f011247812 */ /* 0x000fe400078ec0ff */
[----:B------:R-:W-:Y:S01]  /*daa0*/  LOP3.LUT R37, R6, 0x64006400, RZ, 0xfc, !PT ;  /* 0x6400640006257812 */ /* 0x000fe200078efcff */
[----:B------:R-:W-:Y:S01]  /*dab0*/  HADD2.F32 R6, -RZ, R31.H0_H0 ;  /* 0x2000001fff067230 */ /* 0x000fe20000004100 */
[----:B------:R-:W-:Y:S01]  /*dac0*/  LOP3.LUT R38, R18, 0xf000f0, RZ, 0xc0, !PT ;  /* 0x00f000f012267812 */ /* 0x000fe200078ec0ff */
[--C-:B------:R-:W-:Y:S02]  /*dad0*/  HADD2.F32 R4, -RZ, R5.reuse.H0_H0 ;  /* 0x20000005ff047230 */ /* 0x100fe40000004100 */
[----:B------:R-:W-:Y:S02]  /*dae0*/  HADD2.F32 R29, -RZ, R5.H1_H1 ;  /* 0x30000005ff1d7230 */ /* 0x000fe40000004100 */
[----:B------:R-:W-:Y:S01]  /*daf0*/  HADD2.F32 R5, -RZ, R30.H0_H0 ;  /* 0x2000001eff057230 */ /* 0x000fe20000004100 */
[----:B------:R-:W-:Y:S01]  /*db00*/  LOP3.LUT R39, R36, 0x64006400, RZ, 0xfc, !PT ;  /* 0x6400640024277812 */ /* 0x000fe200078efcff */
[----:B------:R-:W-:Y:S01]  /*db10*/  FFMA.FTZ R36, R0, R7, RZ ;  /* 0x0000000700247223 */ /* 0x000fe200000100ff */
[----:B------:R-:W-:Y:S01]  /*db20*/  LOP3.LUT R41, R38, 0x64006400, RZ, 0xfc, !PT ;  /* 0x6400640026297812 */ /* 0x000fe200078efcff */
[C---:B------:R-:W-:Y:S01]  /*db30*/  FFMA.FTZ R43, R7.reuse, R4, RZ ;  /* 0x00000004072b7223 */ /* 0x040fe200000100ff */
[C---:B------:R-:W-:Y:S01]  /*db40*/  FFMA.FTZ R49, R7.reuse, R5, RZ ;  /* 0x0000000507317223 */ /* 0x040fe200000100ff */
[----:B------:R-:W-:Y:S01]  /*db50*/  FFMA.FTZ R38, R7, R6, RZ ;  /* 0x0000000607267223 */ /* 0x000fe200000100ff */
[----:B------:R-:W-:Y:S01]  /*db60*/  HADD2.F32 R31, -RZ, R31.H1_H1 ;  /* 0x3000001fff1f7230 */ /* 0x000fe20000004100 */
[----:B------:R-:W-:Y:S01]  /*db70*/  LOP3.LUT R7, R40, 0x64006400, RZ, 0xfc, !PT ;  /* 0x6400640028077812 */ /* 0x000fe200078efcff */
[----:B------:R-:W-:-:S02]  /*db80*/  HFMA2 R39, R39, R20.H0_H0, -72, -72 ;  /* 0xd480d48027277431 */ /* 0x000fc40000040014 */
[----:B------:R-:W-:Y:S02]  /*db90*/  HADD2.F32 R30, -RZ, R30.H1_H1 ;  /* 0x3000001eff1e7230 */ /* 0x000fe40000004100 */
[-C--:B------:R-:W-:Y:S02]  /*dba0*/  HFMA2 R37, R37, R20.reuse.H0_H0, -72, -72 ;  /* 0xd480d48025257431 */ /* 0x080fe40000040014 */
[----:B------:R-:W-:Y:S01]  /*dbb0*/  FFMA.FTZ R54, R42, R31, R38 ;  /* 0x0000001f2a367223 */ /* 0x000fe20000010026 */
[-C--:B------:R-:W-:Y:S02]  /*dbc0*/  HFMA2 R41, R41, R20.reuse.H0_H0, -72, -72 ;  /* 0xd480d48029297431 */ /* 0x080fe40000040014 */
[----:B------:R-:W-:Y:S01]  /*dbd0*/  FFMA.FTZ R45, R19, R42, R36 ;  /* 0x0000002a132d7223 */ /* 0x000fe20000010024 */
[----:B------:R-:W-:Y:S02]  /*dbe0*/  HFMA2 R7, R7, R20.H0_H0, -72, -72 ;  /* 0xd480d48007077431 */ /* 0x000fe40000040014 */
[----:B------:R-:W-:-:S02]  /*dbf0*/  HADD2.F32 R38, -RZ, R39.H0_H0 ;  /* 0x20000027ff267230 */ /* 0x000fc40000004100 */
[C---:B------:R-:W-:Y:S01]  /*dc00*/  FFMA.FTZ R48, R42.reuse, R29, R43 ;  /* 0x0000001d2a307223 */ /* 0x040fe2000001002b */
[----:B------:R-:W-:Y:S02]  /*dc10*/  HADD2.F32 R36, -RZ, R37.H0_H0 ;  /* 0x20000025ff247230 */ /* 0x000fe40000004100 */
[----:B------:R-:W-:Y:S01]  /*dc20*/  FFMA.FTZ R49, R42, R30, R49 ;  /* 0x0000001e2a317223 */ /* 0x000fe20000010031 */
[--C-:B------:R-:W-:Y:S02]  /*dc30*/  HADD2.F32 R40, -RZ, R41.reuse.H0_H0 ;  /* 0x20000029ff287230 */ /* 0x100fe40000004100 */
[----:B------:R-:W-:Y:S02]  /*dc40*/  HADD2.F32 R42, -RZ, R41.H1_H1 ;  /* 0x30000029ff2a7230 */ /* 0x000fe40000004100 */
[----:B------:R-:W-:Y:S02]  /*dc50*/  HADD2.F32 R39, -RZ, R39.H1_H1 ;  /* 0x30000027ff277230 */ /* 0x000fe40000004100 */
[----:B------:R-:W-:-:S02]  /*dc60*/  HADD2.F32 R41, -RZ, R7.H0_H0 ;  /* 0x20000007ff297230 */ /* 0x000fc40000004100 */
[----:B------:R-:W-:Y:S02]  /*dc70*/  HADD2.F32 R43, -RZ, R7.H1_H1 ;  /* 0x30000007ff2b7230 */ /* 0x000fe40000004100 */
[C---:B------:R-:W-:Y:S01]  /*dc80*/  FFMA.FTZ R7, R47.reuse, R38, R48 ;  /* 0x000000262f077223 */ /* 0x040fe20000010030 */
[----:B------:R-:W-:Y:S01]  /*dc90*/  HADD2.F32 R37, -RZ, R37.H1_H1 ;  /* 0x30000025ff257230 */ /* 0x000fe20000004100 */
[----:B------:R-:W-:Y:S01]  /*dca0*/  SHF.R.U32.HI R16, RZ, 0x8, R16 ;  /* 0x00000008ff107819 */ /* 0x000fe20000011610 */
[----:B------:R-:W-:Y:S01]  /*dcb0*/  FFMA.FTZ R46, R36, R47, R45 ;  /* 0x0000002f242e7223 */ /* 0x000fe2000001002d */
[----:B------:R-:W-:Y:S01]  /*dcc0*/  SHF.R.U32.HI R18, RZ, 0x8, R18 ;  /* 0x00000008ff127819 */ /* 0x000fe20000011612 */
[----:B------:R-:W-:Y:S01]  /*dcd0*/  FFMA.FTZ R56, R44, R39, R7 ;  /* 0x000000272c387223 */ /* 0x000fe20000010007 */
[C---:B------:R-:W-:Y:S01]  /*dce0*/  FFMA.FTZ R49, R47.reuse, R40, R49 ;  /* 0x000000282f317223 */ /* 0x040fe20000010031 */
[----:B------:R-:W-:Y:S01]  /*dcf0*/  FFMA.FTZ R54, R47, R41, R54 ;  /* 0x000000292f367223 */ /* 0x000fe20000010036 */
[----:B------:R-:W-:Y:S01]  /*dd00*/  FFMA.FTZ R48, R37, R44, R46 ;  /* 0x0000002c25307223 */ /* 0x000fe2000001002e */
[----:B------:R-:W-:-:S02]  /*dd10*/  LOP3.LUT R7, R16, 0xf000f, RZ, 0xc0, !PT ;  /* 0x000f000f10077812 */ /* 0x000fc400078ec0ff */
[----:B------:R-:W-:Y:S02]  /*dd20*/  LOP3.LUT R45, R18, 0xf000f, RZ, 0xc0, !PT ;  /* 0x000f000f122d7812 */ /* 0x000fe400078ec0ff */
[----:B------:R-:W-:Y:S02]  /*dd30*/  SHF.R.U32.HI R17, RZ, 0x8, R17 ;  /* 0x00000008ff117819 */ /* 0x000fe40000011611 */
[----:B------:R-:W-:Y:S01]  /*dd40*/  LOP3.LUT R46, R50, 0xf000f, RZ, 0xc0, !PT ;  /* 0x000f000f322e7812 */ /* 0x000fe200078ec0ff */
[C---:B------:R-:W-:Y:S01]  /*dd50*/  FFMA.FTZ R64, R44.reuse, R42, R49 ;  /* 0x0000002a2c407223 */ /* 0x040fe20000010031 */
[----:B------:R-:W-:Y:S01]  /*dd60*/  FFMA.FTZ R55, R44, R43, R54 ;  /* 0x0000002b2c377223 */ /* 0x000fe20000010036 */
[----:B------:R-:W-:Y:S02]  /*dd70*/  LOP3.LUT R7, R7, 0x64006400, RZ, 0xfc, !PT ;  /* 0x6400640007077812 */ /* 0x000fe400078efcff */
[----:B------:R-:W-:Y:S02]  /*dd80*/  LOP3.LUT R45, R45, 0x64006400, RZ, 0xfc, !PT ;  /* 0x640064002d2d7812 */ /* 0x000fe400078efcff */
[----:B------:R-:W-:-:S02]  /*dd90*/  LOP3.LUT R44, R17, 0xf000f, RZ, 0xc0, !PT ;  /* 0x000f000f112c7812 */ /* 0x000fc400078ec0ff */
[----:B------:R-:W-:Y:S01]  /*dda0*/  LOP3.LUT R46, R46, 0x64006400, RZ, 0xfc, !PT ;  /* 0x640064002e2e7812 */ /* 0x000fe200078efcff */
[----:B------:R-:W-:Y:S01]  /*ddb0*/  HADD2 R7, R7, -1032, -1032 ;  /* 0xe408e40807077430 */ /* 0x000fe20000000000 */
[----:B------:R-:W-:Y:S01]  /*ddc0*/  LOP3.LUT R44, R44, 0x64006400, RZ, 0xfc, !PT ;  /* 0x640064002c2c7812 */ /* 0x000fe200078efcff */
[----:B------:R-:W-:Y:S02]  /*ddd0*/  HADD2 R53, R45, -1032, -1032 ;  /* 0xe408e4082d357430 */ /* 0x000fe40000000000 */
[----:B------:R-:W-:Y:S02]  /*dde0*/  HADD2 R54, R46, -1032, -1032 ;  /* 0xe408e4082e367430 */ /* 0x000fe40000000000 */
[--C-:B0-----:R-:W-:Y:S01]  /*ddf0*/  HADD2.F32 R49, -RZ, R12.reuse.H0_H0 ;  /* 0x2000000cff317230 */ /* 0x101fe20000004100 */
[----:B------:R-:W-:Y:S01]  /*de00*/  LOP3.LUT R18, R18, 0xf000f0, RZ, 0xc0, !PT ;  /* 0x00f000f012127812 */ /* 0x000fe200078ec0ff */
[----:B------:R-:W-:Y:S02]  /*de10*/  HADD2.F32 R58, -RZ, R12.H1_H1 ;  /* 0x3000000cff3a7230 */ /* 0x000fe40000004100 */
[----:B------:R-:W-:-:S02]  /*de20*/  HADD2 R12, R44, -1032, -1032 ;  /* 0xe408e4082c0c7430 */ /* 0x000fc40000000000 */
[----:B------:R-:W-:Y:S02]  /*de30*/  HADD2.F32 R47, -RZ, R7.H0_H0 ;  /* 0x20000007ff2f7230 */ /* 0x000fe40000004100 */
[----:B------:R-:W-:Y:S02]  /*de40*/  HADD2.F32 R45, -RZ, R53.H0_H0 ;  /* 0x20000035ff2d7230 */ /* 0x000fe40000004100 */
[----:B------:R-:W-:Y:S01]  /*de50*/  HADD2.F32 R44, -RZ, R54.H0_H0 ;  /* 0x20000036ff2c7230 */ /* 0x000fe20000004100 */
[----:B------:R-:W-:Y:S01]  /*de60*/  LOP3.LUT R16, R16, 0xf000f0, RZ, 0xc0, !PT ;  /* 0x00f000f010107812 */ /* 0x000fe200078ec0ff */
[--C-:B------:R-:W-:Y:S01]  /*de70*/  HADD2.F32 R60, -RZ, R13.reuse.H0_H0 ;  /* 0x2000000dff3c7230 */ /* 0x100fe20000004100 */
[----:B------:R-:W-:Y:S01]  /*de80*/  LOP3.LUT R50, R50, 0xf000f0, RZ, 0xc0, !PT ;  /* 0x00f000f032327812 */ /* 0x000fe200078ec0ff */
[----:B------:R-:W-:Y:S01]  /*de90*/  HADD2.F32 R62, -RZ, R13.H1_H1 ;  /* 0x3000000dff3e7230 */ /* 0x000fe20000004100 */
[----:B------:R-:W-:Y:S01]  /*dea0*/  LOP3.LUT R13, R18, 0x64006400, RZ, 0xfc, !PT ;  /* 0x64006400120d7812 */ /* 0x000fe200078efcff */
[----:B------:R-:W-:Y:S01]  /*deb0*/  FFMA.FTZ R59, R47, R49, R48 ;  /* 0x000000312f3b7223 */ /* 0x000fe20000010030 */
[C---:B------:R-:W-:Y:S01]  /*dec0*/  FFMA.FTZ R63, R49.reuse, R45, R64 ;  /* 0x0000002d313f7223 */ /* 0x040fe20000010040 */
[----:B------:R-:W-:Y:S01]  /*ded0*/  FFMA.FTZ R64, R49, R44, R55 ;  /* 0x0000002c31407223 */ /* 0x000fe20000010037 */
[----:B------:R-:W-:Y:S01]  /*dee0*/  HADD2.F32 R48, -RZ, R7.H1_H1 ;  /* 0x30000007ff307230 */ /* 0x000fe20000004100 */
[----:B------:R-:W-:Y:S01]  /*def0*/  LOP3.LUT R7, R16, 0x64006400, RZ, 0xfc, !PT ;  /* 0x6400640010077812 */ /* 0x000fe200078efcff */
[----:B------:R-:W-:Y:S01]  /*df00*/  HFMA2 R16, R13, R20.H0_H0, -72, -72 ;  /* 0xd480d4800d107431 */ /* 0x000fe20000040014 */
[----:B------:R-:W-:Y:S01]  /*df10*/  LOP3.LUT R55, R50, 0x64006400, RZ, 0xfc, !PT ;  /* 0x6400640032377812 */ /* 0x000fe200078efcff */
[----:B------:R-:W-:-:S02]  /*df20*/  HADD2.F32 R50, -RZ, R53.H1_H1 ;  /* 0x30000035ff327230 */ /* 0x000fc40000004100 */
[----:B------:R-:W-:Y:S02]  /*df30*/  HADD2.F32 R46, -RZ, R12.H0_H0 ;  /* 0x2000000cff2e7230 */ /* 0x000fe40000004100 */
[----:B------:R-:W-:Y:S02]  /*df40*/  HADD2.F32 R57, -RZ, R54.H1_H1 ;  /* 0x30000036ff397230 */ /* 0x000fe40000004100 */
[----:B------:R-:W-:Y:S01]  /*df50*/  FFMA.FTZ R13, R58, R50, R63 ;  /* 0x000000323a0d7223 */ /* 0x000fe2000001003f */
[----:B------:R-:W-:Y:S01]  /*df60*/  HADD2.F32 R54, -RZ, R16.H0_H0 ;  /* 0x20000010ff367230 */ /* 0x000fe20000004100 */
[----:B------:R-:W-:Y:S01]  /*df70*/  LOP3.LUT R17, R17, 0xf000f0, RZ, 0xc0, !PT ;  /* 0x00f000f011117812 */ /* 0x000fe200078ec0ff */
[----:B------:R-:W-:Y:S01]  /*df80*/  FFMA.FTZ R61, R49, R46, R56 ;  /* 0x0000002e313d7223 */ /* 0x000fe20000010038 */
[----:B------:R-:W-:Y:S02]  /*df90*/  HADD2.F32 R49, -RZ, R12.H1_H1 ;  /* 0x3000000cff317230 */ /* 0x000fe40000004100 */
[----:B------:R-:W-:Y:S01]  /*dfa0*/  LOP3.LUT R17, R17, 0x64006400, RZ, 0xfc, !PT ;  /* 0x6400640011117812 */ /* 0x000fe200078efcff */
[----:B------:R-:W-:-:S02]  /*dfb0*/  FFMA.FTZ R67, R60, R54, R13 ;  /* 0x000000363c437223 */ /* 0x000fc4000001000d */
[----:B------:R-:W0:Y:S01]  /*dfc0*/  LDS.64 R12, [UR5+0x90] ;  /* 0x00009005ff0c7984 */ /* 0x000e220008000a00 */
[-C--:B------:R-:W-:Y:S02]  /*dfd0*/  HFMA2 R7, R7, R20.reuse.H0_H0, -72, -72 ;  /* 0xd480d48007077431 */ /* 0x080fe40000040014 */
[-C--:B------:R-:W-:Y:S02]  /*dfe0*/  HFMA2 R17, R17, R20.reuse.H0_H0, -72, -72 ;  /* 0xd480d48011117431 */ /* 0x080fe40000040014 */
[----:B------:R-:W-:Y:S02]  /*dff0*/  HFMA2 R18, R55, R20.H0_H0, -72, -72 ;  /* 0xd480d48037127431 */ /* 0x000fe40000040014 */
        /* <DEDUP_REMOVED lines=8> */
[----:B------:R-:W-:Y:S02]  /*e080*/  HADD2.F32 R59, -RZ, R17.H1_H1 ;  /* 0x30000011ff3b7230 */ /* 0x000fe40000004100 */
[----:B------:R-:W-:Y:S01]  /*e090*/  FFMA.FTZ R66, R60, R53, R64 ;  /* 0x000000353c427223 */ /* 0x000fe20000010040 */
[----:B------:R-:W-:Y:S02]  /*e0a0*/  HADD2.F32 R60, -RZ, R16.H1_H1 ;  /* 0x30000010ff3c7230 */ /* 0x000fe40000004100 */
[----:B------:R-:W-:Y:S01]  /*e0b0*/  FMUL.FTZ R35, R35, R24 ;  /* 0x0000001823237220 */ /* 0x000fe20000410000 */
[----:B------:R-:W-:-:S02]  /*e0c0*/  HADD2.F32 R61, -RZ, R18.H1_H1 ;  /* 0x30000012ff3d7230 */ /* 0x000fc40000004100 */
[----:B------:R-:W-:Y:S01]  /*e0d0*/  FMUL.FTZ R32, R32, R21 ;  /* 0x0000001520207220 */ /* 0x000fe20000410000 */
[----:B------:R-:W1:Y:S01]  /*e0e0*/  LDS.64 R16, [UR5+0x98] ;  /* 0x00009805ff107984 */ /* 0x000e620008000a00 */
[----:B------:R-:W-:Y:S01]  /*e0f0*/  FMUL.FTZ R52, R52, R23 ;  /* 0x0000001734347220 */ /* 0x000fe20000410000 */
[----:B------:R-:W-:Y:S01]  /*e100*/  FMUL.FTZ R51, R51, R22 ;  /* 0x0000001633337220 */ /* 0x000fe20000410000 */
[----:B------:R-:W-:Y:S02]  /*e110*/  HADD2.F32 R58, -RZ, R7.H1_H1 ;  /* 0x30000007ff3a7230 */ /* 0x000fe40000004100 */
[C---:B------:R-:W-:Y:S01]  /*e120*/  FFMA.FTZ R64, R62.reuse, R60, R67 ;  /* 0x0000003c3e407223 */ /* 0x040fe20000010043 */
[----:B------:R-:W-:Y:S01]  /*e130*/  FFMA.FTZ R7, R62, R61, R66 ;  /* 0x0000003d3e077223 */ /* 0x000fe20000010042 */
[----:B------:R-:W-:Y:S02]  /*e140*/  F2FP.F16.F32.PACK_AB R35, RZ, R35 ;  /* 0x00000023ff23723e */ /* 0x000fe400000000ff */
[----:B------:R-:W-:-:S02]  /*e150*/  F2FP.F16.F32.PACK_AB R32, RZ, R32 ;  /* 0x00000020ff20723e */ /* 0x000fc400000000ff */
[----:B------:R-:W-:Y:S02]  /*e160*/  F2FP.F16.F32.PACK_AB R52, RZ, R52 ;  /* 0x00000034ff34723e */ /* 0x000fe400000000ff */
[----:B------:R-:W-:Y:S01]  /*e170*/  F2FP.F16.F32.PACK_AB R51, RZ, R51 ;  /* 0x00000033ff33723e */ /* 0x000fe200000000ff */
[----:B------:R-:W-:Y:S01]  /*e180*/  FFMA.FTZ R63, R58, R62, R63 ;  /* 0x0000003e3a3f7223 */ /* 0x000fe2000001003f */
[----:B------:R-:W-:Y:S01]  /*e190*/  FFMA.FTZ R18, R62, R59, R65 ;  /* 0x0000003b3e127223 */ /* 0x000fe20000010041 */
[----:B------:R-:W-:Y:S01]  /*e1a0*/  FMUL.FTZ R64, R64, R23 ;  /* 0x0000001740407220 */ /* 0x000fe20000410000 */
[----:B------:R-:W-:Y:S01]  /*e1b0*/  FMUL.FTZ R7, R7, R22 ;  /* 0x0000001607077220 */ /* 0x000fe20000410000 */
[----:B------:R-:W-:Y:S02]  /*e1c0*/  PRMT R35, R35, 0x5410, R32 ;  /* 0x0000541023237816 */ /* 0x000fe40000000020 */
        /* <DEDUP_REMOVED lines=11> */
[----:B------:R-:W-:-:S03]  /*e280*/  PRMT R63, R63, 0x5410, R18 ;  /* 0x000054103f3f7816 */ /* 0x000fc60000000012 */
        /* <DEDUP_REMOVED lines=42> */
[----:B------:R-:W1:Y:S01]  /*e530*/  LDS.64 R16, [UR5+0x118] ;  /* 0x00011805ff107984 */ /* 0x000e620008000a00 */
[-C--:B------:R-:W-:Y:S01]  /*e540*/  FFMA.FTZ R34, R59, R62.reuse, R34 ;  /* 0x0000003e3b227223 */ /* 0x080fe20000010022 */
[----:B------:R-:W-:Y:S01]  /*e550*/  FFMA.FTZ R33, R61, R62, R64 ;  /* 0x0000003e3d217223 */ /* 0x000fe20000010040 */
[----:B------:R-:W-:Y:S02]  /*e560*/  HADD2.F32 R2, -RZ, R2.H1_H1 ;  /* 0x30000002ff027230 */ /* 0x000fe40000004100 */
[----:B------:R-:W-:Y:S01]  /*e570*/  FFMA.FTZ R62, R0, R63, RZ ;  /* 0x0000003f003e7223 */ /* 0x000fe200000100ff */
[--C-:B------:R-:W-:Y:S02]  /*e580*/  HADD2.F32 R65, -RZ, R3.reuse.H0_H0 ;  /* 0x20000003ff417230 */ /* 0x100fe40000004100 */
[----:B------:R-:W-:-:S02]  /*e590*/  HADD2.F32 R64, -RZ, R3.H1_H1 ;  /* 0x30000003ff407230 */ /* 0x000fc40000004100 */
[-C--:B------:R-:W-:Y:S01]  /*e5a0*/  FFMA.FTZ R3, R19, R2.reuse, R62 ;  /* 0x0000000213037223 */ /* 0x080fe2000001003e */
[-C--:B------:R-:W-:Y:S01]  /*e5b0*/  FFMA.FTZ R66, R4, R63.reuse, RZ ;  /* 0x0000003f04427223 */ /* 0x080fe200000100ff */
[-C--:B------:R-:W-:Y:S01]  /*e5c0*/  FFMA.FTZ R67, R5, R63.reuse, RZ ;  /* 0x0000003f05437223 */ /* 0x080fe200000100ff */
[----:B------:R-:W-:Y:S01]  /*e5d0*/  FFMA.FTZ R68, R6, R63, RZ ;  /* 0x0000003f06447223 */ /* 0x000fe200000100ff */
[----:B------:R-:W-:Y:S01]  /*e5e0*/  FFMA.FTZ R62, R36, R65, R3 ;  /* 0x00000041243e7223 */ /* 0x000fe20000010003 */
[-C--:B------:R-:W-:Y:S01]  /*e5f0*/  FFMA.FTZ R63, R29, R2.reuse, R66 ;  /* 0x000000021d3f7223 */ /* 0x080fe20000010042 */
[-C--:B------:R-:W-:Y:S01]  /*e600*/  FFMA.FTZ R67, R30, R2.reuse, R67 ;  /* 0x000000021e437223 */ /* 0x080fe20000010043 */
[----:B------:R-:W-:Y:S02]  /*e610*/  FFMA.FTZ R68, R31, R2, R68 ;  /* 0x000000021f447223 */ /* 0x000fe40000010044 */
[----:B------:R-:W3:Y:S01]  /*e620*/  LDS.64 R2, [UR5+0x198] ;  /* 0x00019805ff027984 */ /* 0x000ee20008000a00 */
[----:B0-----:R-:W-:-:S02]  /*e630*/  HADD2.F32 R69, -RZ, R12.H0_H0 ;  /* 0x2000000cff457230 */ /* 0x001fc40000004100 */
[-C--:B------:R-:W-:Y:S01]  /*e640*/  FFMA.FTZ R66, R38, R65.reuse, R63 ;  /* 0x0000004126427223 */ /* 0x080fe2000001003f */
[----:B------:R-:W-:Y:S01]  /*e650*/  FFMA.FTZ R67, R40, R65, R67 ;  /* 0x0000004128437223 */ /* 0x000fe20000010043 */
[----:B------:R-:W-:Y:S02]  /*e660*/  HADD2.F32 R12, -RZ, R12.H1_H1 ;  /* 0x3000000cff0c7230 */ /* 0x000fe40000004100 */
[----:B------:R-:W-:Y:S01]  /*e670*/  FFMA.FTZ R5, R5, R69, RZ ;  /* 0x0000004505057223 */ /* 0x000fe200000100ff */
[-C--:B------:R-:W-:Y:S01]  /*e680*/  FFMA.FTZ R63, R39, R64.reuse, R66 ;  /* 0x00000040273f7223 */ /* 0x080fe20000010042 */
[----:B------:R-:W-:Y:S01]  /*e690*/  FFMA.FTZ R68, R41, R65, R68 ;  /* 0x0000004129447223 */ /* 0x000fe20000010044 */
[----:B------:R-:W-:Y:S01]  /*e6a0*/  FFMA.FTZ R66, R42, R64, R67 ;  /* 0x000000402a427223 */ /* 0x000fe20000010043 */
[--C-:B------:R-:W-:Y:S02]  /*e6b0*/  HADD2.F32 R67, -RZ, R13.reuse.H0_H0 ;  /* 0x2000000dff437230 */ /* 0x100fe40000004100 */
[----:B------:R-:W-:Y:S01]  /*e6c0*/  FFMA.FTZ R5, R30, R12, R5 ;  /* 0x0000000c1e057223 */ /* 0x000fe20000010005 */
[-C--:B------:R-:W-:Y:S01]  /*e6d0*/  FFMA.FTZ R62, R37, R64.reuse, R62 ;  /* 0x00000040253e7223 */ /* 0x080fe2000001003e */
[----:B------:R-:W-:Y:S01]  /*e6e0*/  FFMA.FTZ R65, R43, R64, R68 ;  /* 0x000000402b417223 */ /* 0x000fe20000010044 */
[----:B------:R-:W-:Y:S01]  /*e6f0*/  FFMA.FTZ R6, R6, R69, RZ ;  /* 0x0000004506067223 */ /* 0x000fe200000100ff */
[----:B------:R-:W-:-:S02]  /*e700*/  HADD2.F32 R64, -RZ, R13.H1_H1 ;  /* 0x3000000dff407230 */ /* 0x000fc40000004100 */
[----:B------:R-:W-:Y:S01]  /*e710*/  FFMA.FTZ R5, R40, R67, R5 ;  /* 0x0000004328057223 */ /* 0x000fe20000010005 */
[-C--:B------:R-:W-:Y:S01]  /*e720*/  FFMA.FTZ R0, R0, R69.reuse, RZ ;  /* 0x0000004500007223 */ /* 0x080fe200000100ff */
[----:B------:R-:W-:Y:S01]  /*e730*/  FFMA.FTZ R6, R31, R12, R6 ;  /* 0x0000000c1f067223 */ /* 0x000fe20000010006 */
[----:B------:R-:W-:Y:S01]  /*e740*/  FFMA.FTZ R4, R4, R69, RZ ;  /* 0x0000004504047223 */ /* 0x000fe200000100ff */
[----:B------:R-:W-:Y:S01]  /*e750*/  FFMA.FTZ R42, R42, R64, R5 ;  /* 0x000000402a2a7223 */ /* 0x000fe20000010005 */
[-C--:B------:R-:W-:Y:S01]  /*e760*/  FFMA.FTZ R19, R19, R12.reuse, R0 ;  /* 0x0000000c13137223 */ /* 0x080fe20000010000 */
[-C--:B------:R-:W-:Y:S01]  /*e770*/  FFMA.FTZ R6, R41, R67.reuse, R6 ;  /* 0x0000004329067223 */ /* 0x080fe20000010006 */
[--C-:B-1----:R-:W-:Y:S02]  /*e780*/  HADD2.F32 R5, -RZ, R16.reuse.H0_H0 ;  /* 0x20000010ff057230 */ /* 0x102fe40000004100 */
        /* <DEDUP_REMOVED lines=18> */
[--C-:B---3--:R-:W-:Y:S02]  /*e8b0*/  HADD2.F32 R5, -RZ, R2.reuse.H0_H0 ;  /* 0x20000002ff057230 */ /* 0x108fe40000004100 */
[-C--:B------:R-:W-:Y:S01]  /*e8c0*/  FFMA.FTZ R36, R37, R64.reuse, R36 ;  /* 0x0000004025247223 */ /* 0x080fe20000010024 */
[----:B------:R-:W-:Y:S01]  /*e8d0*/  FFMA.FTZ R39, R39, R64, R38 ;  /* 0x0000004027277223 */ /* 0x000fe20000010026 */
        /* <DEDUP_REMOVED lines=20> */
[----:B------:R-:W-:Y:S01]  /*ea20*/  FMUL.FTZ R13, R13, R24 ;  /* 0x000000180d0d7220 */ /* 0x000fe20000410000 */
[----:B------:R-:W-:Y:S01]  /*ea30*/  F2FP.F16.F32.PACK_AB R6, RZ, R17 ;  /* 0x00000011ff06723e */ /* 0x000fe200000000ff */
[----:B------:R-:W-:-:S04]  /*ea40*/  IMAD.WIDE R16, R97, 0x4, R14 ;  /* 0x0000000461107825 */ /* 0x000fc800078e020e */
[----:B------:R-:W-:Y:S01]  /*ea50*/  FMUL.FTZ R2, R0, R23 ;  /* 0x0000001700027220 */ /* 0x000fe20000410000 */
[----:B------:R-:W-:Y:S02]  /*ea60*/  F2FP.F16.F32.PACK_AB R0, RZ, R13 ;  /* 0x0000000dff00723e */ /* 0x000fe400000000ff */
[----:B------:R-:W3:Y:S01]  /*ea70*/  LDG.E.128.CONSTANT R12, desc[UR8][R16.64] ;  /* 0x00000008100c7981 */ /* 0x000ee2000c1e9d00 */
[----:B------:R-:W-:Y:S01]  /*ea80*/  HADD2.F32 R3, -RZ, R3.H1_H1 ;  /* 0x30000003ff037230 */ /* 0x000fe20000004100 */
[----:B------:R-:W-:-:S04]  /*ea90*/  F2FP.F16.F32.PACK_AB R5, RZ, R2 ;  /* 0x00000002ff05723e */ /* 0x000fc800000000ff */
[-C--:B------:R-:W-:Y:S01]  /*eaa0*/  FFMA.FTZ R47, R58, R3.reuse, R47 ;  /* 0x000000033a2f7223 */ /* 0x080fe2000001002f */
[-C--:B------:R-:W-:Y:S01]  /*eab0*/  FFMA.FTZ R46, R59, R3.reuse, R46 ;  /* 0x000000033b2e7223 */ /* 0x080fe2000001002e */
[-C--:B------:R-:W-:Y:S01]  /*eac0*/  FFMA.FTZ R60, R60, R3.reuse, R45 ;  /* 0x000000033c3c7223 */ /* 0x080fe2000001002d */
[----:B------:R-:W-:Y:S02]  /*ead0*/  FFMA.FTZ R61, R61, R3, R44 ;  /* 0x000000033d3d7223 */ /* 0x000fe4000001002c */
[----:B------:R-:W0:Y:S01]  /*eae0*/  LDS.64 R2, [UR5+0x20] ;  /* 0x00002005ff027984 */ /* 0x000e220008000a00 */
[----:B------:R-:W-:Y:S01]  /*eaf0*/  FMUL.FTZ R51, R51, R24 ;  /* 0x0000001833337220 */ /* 0x000fe20000410000 */
[-C--:B------:R-:W-:Y:S01]  /*eb00*/  FMUL.FTZ R34, R34, R21.reuse ;  /* 0x0000001522227220 */ /* 0x080fe20000410000 */
[----:B------:R-:W-:-:S03]  /*eb10*/  FMUL.FTZ R4, R4, R21 ;  /* 0x0000001504047220 */ /* 0x000fc60000410000 */
[----:B------:R-:W-:Y:S02]  /*eb20*/  F2FP.F16.F32.PACK_AB R51, RZ, R51 ;  /* 0x00000033ff33723e */ /* 0x000fe400000000ff */
[----:B------:R-:W-:Y:S02]  /*eb30*/  F2FP.F16.F32.PACK_AB R34, RZ, R34 ;  /* 0x00000022ff22723e */ /* 0x000fe400000000ff */
[----:B------:R-:W-:Y:S02]  /*eb40*/  F2FP.F16.F32.PACK_AB R4, RZ, R4 ;  /* 0x00000004ff04723e */ /* 0x000fe400000000ff */
[----:B------:R-:W-:Y:S02]  /*eb50*/  PRMT R51, R51, 0x5410, R34 ;  /* 0x0000541033337816 */ /* 0x000fe40000000022 */
[----:B------:R-:W-:Y:S01]  /*eb60*/  PRMT R0, R0, 0x5410, R4 ;  /* 0x0000541000007816 */ /* 0x000fe20000000004 */
[----:B------:R-:W-:Y:S01]  /*eb70*/  FMUL.FTZ R47, R47, R24 ;  /* 0x000000182f2f7220 */ /* 0x000fe20000410000 */
[----:B------:R-:W-:Y:S01]  /*eb80*/  FMUL.FTZ R46, R46, R21 ;  /* 0x000000152e2e7220 */ /* 0x000fe20000410000 */
[-C--:B------:R-:W-:Y:S01]  /*eb90*/  FMUL.FTZ R52, R52, R23.reuse ;  /* 0x0000001734347220 */ /* 0x080fe20000410000 */
[----:B------:R-:W-:Y:S01]  /*eba0*/  HFMA2.MMA R29, R51, 1, 1, R28 ;  /* 0x3c003c00331d7835 */ /* 0x000fe2000000001c */
[-C--:B------:R-:W-:Y:S01]  /*ebb0*/  FMUL.FTZ R33, R33, R22.reuse ;  /* 0x0000001621217220 */ /* 0x080fe20000410000 */
[----:B------:R-:W-:Y:S01]  /*ebc0*/  HFMA2.MMA R30, R0, 1, 1, R26 ;  /* 0x3c003c00001e7835 */ /* 0x000fe2000000001a */
[----:B--2---:R-:W-:Y:S01]  /*ebd0*/  LOP3.LUT R0, R8, 0xf000f, RZ, 0xc0, !PT ;  /* 0x000f000f08007812 */ /* 0x004fe200078ec0ff */
[----:B------:R-:W-:Y:S01]  /*ebe0*/  FMUL.FTZ R60, R60, R23 ;  /* 0x000000173c3c7220 */ /* 0x000fe20000410000 */
[----:B------:R-:W-:Y:S01]  /*ebf0*/  LOP3.LUT R4, R8, 0xf000f0, RZ, 0xc0, !PT ;  /* 0x00f000f008047812 */ /* 0x000fe200078ec0ff */
[----:B------:R-:W-:Y:S01]  /*ec00*/  FMUL.FTZ R61, R61, R22 ;  /* 0x000000163d3d7220 */ /* 0x000fe20000410000 */
[----:B------:R-:W-:-:S02]  /*ec10*/  SHF.R.U32.HI R28, RZ, 0x8, R8 ;  /* 0x00000008ff1c7819 */ /* 0x000fc40000011608 */
[C---:B------:R-:W-:Y:S02]  /*ec20*/  LOP3.LUT R8, R9.reuse, 0xf000f, RZ, 0xc0, !PT ;  /* 0x000f000f09087812 */ /* 0x040fe400078ec0ff */
[----:B------:R-:W-:Y:S02]  /*ec30*/  LOP3.LUT R37, R9, 0xf000f0, RZ, 0xc0, !PT ;  /* 0x00f000f009257812 */ /* 0x000fe400078ec0ff */
[----:B------:R-:W-:Y:S02]  /*ec40*/  SHF.R.U32.HI R26, RZ, 0x8, R9 ;  /* 0x00000008ff1a7819 */ /* 0x000fe40000011609 */
[----:B------:R-:W-:Y:S02]  /*ec50*/  F2FP.F16.F32.PACK_AB R47, RZ, R47 ;  /* 0x0000002fff2f723e */ /* 0x000fe400000000ff */
[----:B------:R-:W-:Y:S02]  /*ec60*/  F2FP.F16.F32.PACK_AB R46, RZ, R46 ;  /* 0x0000002eff2e723e */ /* 0x000fe400000000ff */
[----:B------:R-:W-:-:S02]  /*ec70*/  PRMT R5, R5, 0x5410, R6 ;  /* 0x0000541005057816 */ /* 0x000fc40000000006 */
[C---:B------:R-:W-:Y:S02]  /*ec80*/  LOP3.LUT R9, R10.reuse, 0xf000f, RZ, 0xc0, !PT ;  /* 0x000f000f0a097812 */ /* 0x040fe400078ec0ff */
[----:B------:R-:W-:Y:S02]  /*ec90*/  LOP3.LUT R38, R10, 0xf000f0, RZ, 0xc0, !PT ;  /* 0x00f000f00a267812 */ /* 0x000fe400078ec0ff */
[----:B------:R-:W-:Y:S02]  /*eca0*/  SHF.R.U32.HI R6, RZ, 0x8, R10 ;  /* 0x00000008ff067819 */ /* 0x000fe4000001160a */
[----:B------:R-:W-:Y:S02]  /*ecb0*/  LOP3.LUT R10, R11, 0xf000f, RZ, 0xc0, !PT ;  /* 0x000f000f0b0a7812 */ /* 0x000fe400078ec0ff */
[----:B------:R-:W-:Y:S02]  /*ecc0*/  F2FP.F16.F32.PACK_AB R52, RZ, R52 ;  /* 0x00000034ff34723e */ /* 0x000fe400000000ff */
[----:B------:R-:W-:Y:S01]  /*ecd0*/  F2FP.F16.F32.PACK_AB R33, RZ, R33 ;  /* 0x00000021ff21723e */ /* 0x000fe200000000ff */
[----:B0-----:R-:W-:Y:S01]  /*ece0*/  HADD2.F32 R44, -RZ, R3.H0_H0 ;  /* 0x20000003ff2c7230 */ /* 0x001fe20000004100 */
[----:B------:R-:W-:-:S02]  /*ecf0*/  F2FP.F16.F32.PACK_AB R60, RZ, R60 ;  /* 0x0000003cff3c723e */ /* 0x000fc400000000ff */
[----:B------:R-:W-:Y:S02]  /*ed00*/  F2FP.F16.F32.PACK_AB R61, RZ, R61 ;  /* 0x0000003dff3d723e */ /* 0x000fe400000000ff */
[----:B------:R-:W-:Y:S01]  /*ed10*/  PRMT R47, R47, 0x5410, R46 ;  /* 0x000054102f2f7816 */ /* 0x000fe2000000002e */
[----:B------:R-:W-:Y:S01]  /*ed20*/  HADD2.F32 R46, -RZ, R3.H1_H1 ;  /* 0x30000003ff2e7230 */ /* 0x000fe20000004100 */
[----:B------:R-:W-:Y:S02]  /*ed30*/  LOP3.LUT R0, R0, 0x64006400, RZ, 0xfc, !PT ;  /* 0x6400640000007812 */ /* 0x000fe400078efcff */
[----:B------:R-:W-:Y:S02]  /*ed40*/  LOP3.LUT R9, R9, 0x64006400, RZ, 0xfc, !PT ;  /* 0x6400640009097812 */ /* 0x000fe400078efcff */
[----:B------:R-:W-:Y:S01]  /*ed50*/  LOP3.LUT R8, R8, 0x64006400, RZ, 0xfc, !PT ;  /* 0x6400640008087812 */ /* 0x000fe200078efcff */
[----:B------:R-:W-:Y:S01]  /*ed60*/  HADD2 R31, R5, R27 ;  /* 0x0000001b051f7230 */ /* 0x000fe20000000000 */
[----:B------:R-:W-:Y:S01]  /*ed70*/  LOP3.LUT R3, R10, 0x64006400, RZ, 0xfc, !PT ;  /* 0x640064000a037812 */ /* 0x000fe200078efcff */
[--C-:B------:R-:W-:Y:S01]  /*ed80*/  HADD2.F32 R5, -RZ, R2.reuse.H0_H0 ;  /* 0x20000002ff057230 */ /* 0x100fe20000004100 */
[----:B------:R-:W-:Y:S01]  /*ed90*/  PRMT R52, R52, 0x5410, R33 ;  /* 0x0000541034347816 */ /* 0x000fe20000000021 */
[----:B------:R-:W-:Y:S01]  /*eda0*/  HADD2.F32 R41, -RZ, R2.H1_H1 ;  /* 0x30000002ff297230 */ /* 0x000fe20000004100 */
[----:B------:R-:W-:Y:S01]  /*edb0*/  PRMT R60, R60, 0x5410, R61 ;  /* 0x000054103c3c7816 */ /* 0x000fe2000000003d */
[----:B------:R-:W-:-:S02]  /*edc0*/  HADD2 R2, R0, -1032, -1032 ;  /* 0xe408e40800027430 */ /* 0x000fc40000000000 */
[----:B------:R-:W-:Y:S02]  /*edd0*/  HADD2 R9, R9, -1032, -1032 ;  /* 0xe408e40809097430 */ /* 0x000fe40000000000 */
[----:B------:R-:W-:Y:S02]  /*ede0*/  HADD2 R8, R8, -1032, -1032 ;  /* 0xe408e40808087430 */ /* 0x000fe40000000000 */
[----:B------:R-:W-:Y:S01]  /*edf0*/  HADD2 R36, R3, -1032, -1032 ;  /* 0xe408e40803247430 */ /* 0x000fe20000000000 */
[----:B------:R-:W-:Y:S01]  /*ee00*/  HFMA2.MMA R19, R47, 1, 1, R32 ;  /* 0x3c003c002f137835 */ /* 0x000fe20000000020 */
[----:B------:R-:W-:Y:S01]  /*ee10*/  HADD2 R33, R52, R25 ;  /* 0x0000001934217230 */ /* 0x000fe20000000000 */
[----:B------:R-:W-:Y:S01]  /*ee20*/  LOP3.LUT R40, R11, 0xf000f0, RZ, 0xc0, !PT ;  /* 0x00f000f00b287812 */ /* 0x000fe200078ec0ff */
[----:B------:R-:W-:Y:S01]  /*ee30*/  HADD2 R25, R60, R35 ;  /* 0x000000233c197230 */ /* 0x000fe20000000000 */
[----:B------:R-:W-:Y:S01]  /*ee40*/  SHF.R.U32.HI R27, RZ, 0x8, R11 ;  /* 0x00000008ff1b7819 */ /* 0x000fe2000001160b */
[--C-:B------:R-:W-:Y:S01]  /*ee50*/  HADD2.F32 R0, -RZ, R2.reuse.H0_H0 ;  /* 0x20000002ff007230 */ /* 0x100fe20000004100 */
[----:B------:R-:W0:Y:S01]  /*ee60*/  LDS.64 R10, [UR5+0x28] ;  /* 0x00002805ff0a7984 */ /* 0x000e220008000a00 */
[----:B------:R-:W-:-:S02]  /*ee70*/  HADD2.F32 R32, -RZ, R2.H1_H1 ;  /* 0x30000002ff207230 */ /* 0x000fc40000004100 */
[--C-:B------:R-:W-:Y:S02]  /*ee80*/  HADD2.F32 R3, -RZ, R9.reuse.H0_H0 ;  /* 0x20000009ff037230 */ /* 0x100fe40000004100 */
[----:B------:R-:W-:Y:S01]  /*ee90*/  HADD2.F32 R35, -RZ, R9.H1_H1 ;  /* 0x30000009ff237230 */ /* 0x000fe20000004100 */
[----:B------:R-:W-:Y:S01]  /*eea0*/  LOP3.LUT R9, R4, 0x64006400, RZ, 0xfc, !PT ;  /* 0x6400640004097812 */ /* 0x000fe200078efcff */
[----:B------:R-:W-:Y:S02]  /*eeb0*/  HADD2.F32 R2, -RZ, R8.H0_H0 ;  /* 0x20000008ff027230 */ /* 0x000fe40000004100 */
[----:B------:R-:W-:Y:S01]  /*eec0*/  HADD2.F32 R4, -RZ, R36.H0_H0 ;  /* 0x20000024ff047230 */ /* 0x000fe20000004100 */
[----:B------:R-:W-:Y:S01]  /*eed0*/  LOP3.LUT R39, R38, 0x64006400, RZ, 0xfc, !PT ;  /* 0x6400640026277812 */ /* 0x000fe200078efcff */
[----:B------:R-:W-:Y:S02]  /*eee0*/  HADD2.F32 R34, -RZ, R8.H1_H1 ;  /* 0x30000008ff227230 */ /* 0x000fe40000004100 */
[----:B------:R-:W-:Y:S01]  /*eef0*/  FFMA.FTZ R43, R0, R5, RZ ;  /* 0x00000005002b7223 */ /* 0x000fe200000100ff */
[----:B------:R-:W-:-:S02]  /*ef00*/  HADD2.F32 R36, -RZ, R36.H1_H1 ;  /* 0x30000024ff247230 */ /* 0x000fc40000004100 */
[C---:B------:R-:W-:Y:S01]  /*ef10*/  FFMA.FTZ R8, R5.reuse, R2, RZ ;  /* 0x0000000205087223 */ /* 0x040fe200000100ff */
[C---:B------:R-:W-:Y:S01]  /*ef20*/  FFMA.FTZ R38, R5.reuse, R3, RZ ;  /* 0x0000000305267223 */ /* 0x040fe200000100ff */
[----:B------:R-:W-:Y:S01]  /*ef30*/  FFMA.FTZ R5, R5, R4, RZ ;  /* 0x0000000405057223 */ /* 0x000fe200000100ff */
[----:B------:R-:W-:Y:S01]  /*ef40*/  FFMA.FTZ R45, R32, R41, R43 ;  /* 0x00000029202d7223 */ /* 0x000fe2000001002b */
[C---:B------:R-:W-:Y:S01]  /*ef50*/  FFMA.FTZ R47, R41.reuse, R34, R8 ;  /* 0x00000022292f7223 */ /* 0x040fe20000010008 */
[C---:B------:R-:W-:Y:S01]  /*ef60*/  FFMA.FTZ R48, R41.reuse, R35, R38 ;  /* 0x0000002329307223 */ /* 0x040fe20000010026 */
[----:B------:R-:W-:Y:S01]  /*ef70*/  FFMA.FTZ R50, R41, R36, R5 ;  /* 0x0000002429327223 */ /* 0x000fe20000010005 */
[----:B------:R-:W-:Y:S02]  /*ef80*/  LOP3.LUT R37, R37, 0x64006400, RZ, 0xfc, !PT ;  /* 0x6400640025257812 */ /* 0x000fe400078efcff */
        /* <DEDUP_REMOVED lines=8> */
[--C-:B------:R-:W-:Y:S02]  /*f010*/  HADD2.F32 R41, -RZ, R8.reuse.H0_H0 ;  /* 0x20000008ff297230 */ /* 0x100fe40000004100 */
[----:B------:R-:W-:Y:S02]  /*f020*/  HADD2.F32 R40, -RZ, R37.H1_H1 ;  /* 0x30000025ff287230 */ /* 0x000fe40000004100 */
[----:B------:R-:W-:Y:S02]  /*f030*/  HADD2.F32 R37, -RZ, R39.H1_H1 ;  /* 0x30000027ff257230 */ /* 0x000fe40000004100 */
[C---:B------:R-:W-:Y:S01]  /*f040*/  FFMA.FTZ R47, R44.reuse, R42, R47 ;  /* 0x0000002a2c2f7223 */ /* 0x040fe2000001002f */
[----:B------:R-:W-:Y:S02]  /*f050*/  HADD2.F32 R5, -RZ, R9.H1_H1 ;  /* 0x30000009ff057230 */ /* 0x000fe40000004100 */
[----:B------:R-:W-:Y:S01]  /*f060*/  FFMA.FTZ R48, R44, R43, R48 ;  /* 0x0000002b2c307223 */ /* 0x000fe20000010030 */
[----:B------:R-:W-:-:S02]  /*f070*/  HADD2.F32 R39, -RZ, R8.H1_H1 ;  /* 0x30000008ff277230 */ /* 0x000fc40000004100 */
[----:B------:R-:W-:Y:S01]  /*f080*/  FFMA.FTZ R8, R38, R44, R45 ;  /* 0x0000002c26087223 */ /* 0x000fe2000001002d */
[----:B------:R-:W-:Y:S01]  /*f090*/  FFMA.FTZ R50, R44, R41, R50 ;  /* 0x000000292c327223 */ /* 0x000fe20000010032 */
[C---:B------:R-:W-:Y:S01]  /*f0a0*/  FFMA.FTZ R53, R46.reuse, R40, R47 ;  /* 0x000000282e357223 */ /* 0x040fe2000001002f */
[C---:B------:R-:W-:Y:S01]  /*f0b0*/  FFMA.FTZ R55, R46.reuse, R37, R48 ;  /* 0x000000252e377223 */ /* 0x040fe20000010030 */
[----:B------:R-:W-:Y:S01]  /*f0c0*/  FFMA.FTZ R51, R5, R46, R8 ;  /* 0x0000002e05337223 */ /* 0x000fe20000010008 */
[----:B------:R-:W-:Y:S01]  /*f0d0*/  FFMA.FTZ R54, R46, R39, R50 ;  /* 0x000000272e367223 */ /* 0x000fe20000010032 */
[----:B------:R-:W-:Y:S02]  /*f0e0*/  LOP3.LUT R44, R28, 0xf000f, RZ, 0xc0, !PT ;  /* 0x000f000f1c2c7812 */ /* 0x000fe400078ec0ff */
[----:B------:R-:W-:Y:S02]  /*f0f0*/  LOP3.LUT R45, R26, 0xf000f, RZ, 0xc0, !PT ;  /* 0x000f000f1a2d7812 */ /* 0x000fe400078ec0ff */
[----:B------:R-:W-:Y:S01]  /*f100*/  LOP3.LUT R47, R27, 0xf000f, RZ, 0xc0, !PT ;  /* 0x000f000f1b2f7812 */ /* 0x000fe200078ec0ff */
[--C-:B0-----:R-:W-:Y:S01]  /*f110*/  HADD2.F32 R48, -RZ, R10.reuse.H0_H0 ;  /* 0x2000000aff307230 */ /* 0x101fe20000004100 */
[----:B------:R-:W-:Y:S01]  /*f120*/  LOP3.LUT R46, R6, 0xf000f, RZ, 0xc0, !PT ;  /* 0x000f000f062e7812 */ /* 0x000fe200078ec0ff */
[----:B------:R-:W-:Y:S01]  /*f130*/  HADD2.F32 R56, -RZ, R10.H1_H1 ;  /* 0x3000000aff387230 */ /* 0x000fe20000004100 */
[----:B------:R-:W-:Y:S01]  /*f140*/  LOP3.LUT R44, R44, 0x64006400, RZ, 0xfc, !PT ;  /* 0x640064002c2c7812 */ /* 0x000fe200078efcff */
[----:B------:R-:W0:Y:S01]  /*f150*/  LDS.64 R8, [UR5+0xa0] ;  /* 0x0000a005ff087984 */ /* 0x000e220008000a00 */
[----:B------:R-:W-:-:S02]  /*f160*/  LOP3.LUT R45, R45, 0x64006400, RZ, 0xfc, !PT ;  /* 0x640064002d2d7812 */ /* 0x000fc400078efcff */
[----:B------:R-:W-:Y:S02]  /*f170*/  LOP3.LUT R46, R46, 0x64006400, RZ, 0xfc, !PT ;  /* 0x640064002e2e7812 */ /* 0x000fe400078efcff */
[----:B------:R-:W-:Y:S01]  /*f180*/  LOP3.LUT R47, R47, 0x64006400, RZ, 0xfc, !PT ;  /* 0x640064002f2f7812 */ /* 0x000fe200078efcff */
[----:B------:R-:W-:Y:S02]  /*f190*/  HADD2 R10, R44, -1032, -1032 ;  /* 0xe408e4082c0a7430 */ /* 0x000fe40000000000 */
[----:B------:R-:W-:Y:S02]  /*f1a0*/  HADD2 R49, R45, -1032, -1032 ;  /* 0xe408e4082d317430 */ /* 0x000fe40000000000 */
[----:B------:R-:W-:Y:S02]  /*f1b0*/  HADD2 R50, R46, -1032, -1032 ;  /* 0xe408e4082e327430 */ /* 0x000fe40000000000 */
[----:B------:R-:W-:Y:S02]  /*f1c0*/  HADD2 R52, R47, -1032, -1032 ;  /* 0xe408e4082f347430 */ /* 0x000fe40000000000 */
[----:B------:R-:W-:-:S02]  /*f1d0*/  HADD2.F32 R44, -RZ, R10.H0_H0 ;  /* 0x2000000aff2c7230 */ /* 0x000fc40000004100 */
[----:B------:R-:W-:Y:S02]  /*f1e0*/  HADD2.F32 R47, -RZ, R49.H0_H0 ;  /* 0x20000031ff2f7230 */ /* 0x000fe40000004100 */
[----:B------:R-:W-:Y:S02]  /*f1f0*/  HADD2.F32 R46, -RZ, R50.H0_H0 ;  /* 0x20000032ff2e7230 */ /* 0x000fe40000004100 */
[----:B------:R-:W-:Y:S02]  /*f200*/  HADD2.F32 R45, -RZ, R52.H0_H0 ;  /* 0x20000034ff2d7230 */ /* 0x000fe40000004100 */
[----:B------:R-:W-:Y:S01]  /*f210*/  FFMA.FTZ R57, R44, R48, R51 ;  /* 0x000000302c397223 */ /* 0x000fe20000010033 */
[C---:B------:R-:W-:Y:S01]  /*f220*/  FFMA.FTZ R59, R48.reuse, R47, R53 ;  /* 0x0000002f303b7223 */ /* 0x040fe20000010035 */
[C---:B------:R-:W-:Y:S01]  /*f230*/  FFMA.FTZ R61, R48.reuse, R46, R55 ;  /* 0x0000002e303d7223 */ /* 0x040fe20000010037 */
[----:B------:R-:W-:Y:S01]  /*f240*/  FFMA.FTZ R62, R48, R45, R54 ;  /* 0x0000002d303e7223 */ /* 0x000fe20000010036 */
[----:B------:R-:W-:Y:S01]  /*f250*/  HADD2.F32 R48, -RZ, R10.H1_H1 ;  /* 0x3000000aff307230 */ /* 0x000fe20000004100 */
[----:B------:R-:W-:Y:S01]  /*f260*/  LOP3.LUT R10, R27, 0xf000f0, RZ, 0xc0, !PT ;  /* 0x00f000f01b0a7812 */ /* 0x000fe200078ec0ff */
[--C-:B------:R-:W-:Y:S01]  /*f270*/  HADD2.F32 R58, -RZ, R11.reuse.H0_H0 ;  /* 0x2000000bff3a7230 */ /* 0x100fe20000004100 */
[----:B------:R-:W-:Y:S01]  /*f280*/  LOP3.LUT R6, R6, 0xf000f0, RZ, 0xc0, !PT ;  /* 0x00f000f006067812 */ /* 0x000fe200078ec0ff */
[----:B------:R-:W-:Y:S01]  /*f290*/  HADD2.F32 R60, -RZ, R11.H1_H1 ;  /* 0x3000000bff3c7230 */ /* 0x000fe20000004100 */
[----:B------:R-:W-:-:S02]  /*f2a0*/  LOP3.LUT R55, R10, 0x64006400, RZ, 0xfc, !PT ;  /* 0x640064000a377812 */ /* 0x000fc400078efcff */
[----:B------:R-:W-:Y:S01]  /*f2b0*/  LOP3.LUT R28, R28, 0xf000f0, RZ, 0xc0, !PT ;  /* 0x00f000f01c1c7812 */ /* 0x000fe200078ec0ff */
[----:B------:R-:W1:Y:S01]  /*f2c0*/  LDS.64 R10, [UR5+0xa8] ;  /* 0x0000a805ff0a7984 */ /* 0x000e620008000a00 */
[----:B------:R-:W-:Y:S02]  /*f2d0*/  LOP3.LUT R26, R26, 0xf000f0, RZ, 0xc0, !PT ;  /* 0x00f000f01a1a7812 */ /* 0x000fe400078ec0ff */
        /* <DEDUP_REMOVED lines=19> */
[----:B------:R-:W-:Y:S01]  /*f410*/  FFMA.FTZ R62, R54, R58, R57 ;  /* 0x0000003a363e7223 */ /* 0x000fe20000010039 */
[C---:B------:R-:W-:Y:S01]  /*f420*/  FFMA.FTZ R61, R58.reuse, R53, R59 ;  /* 0x000000353a3d7223 */ /* 0x040fe2000001003b */
[----:B------:R-:W-:Y:S01]  /*f430*/  FFMA.FTZ R63, R58, R51, R56 ;  /* 0x000000333a3f7223 */ /* 0x000fe20000010038 */
[----:B------:R-:W-:-:S02]  /*f440*/  HADD2.F32 R58, -RZ, R6.H1_H1 ;  /* 0x30000006ff3a7230 */ /* 0x000fc40000004100 */
[----:B0-----:R-:W-:Y:S02]  /*f450*/  HADD2.F32 R65, -RZ, R8.H0_H0 ;  /* 0x20000008ff417230 */ /* 0x001fe40000004100 */
[----:B------:R-:W-:Y:S02]  /*f460*/  HADD2.F32 R57, -RZ, R26.H1_H1 ;  /* 0x3000001aff397230 */ /* 0x000fe40000004100 */
[----:B------:R-:W-:Y:S01]  /*f470*/  FFMA.FTZ R6, R60, R58, R61 ;  /* 0x0000003a3c067223 */ /* 0x000fe2000001003d */
[----:B------:R-:W-:Y:S02]  /*f480*/  HADD2.F32 R61, -RZ, R8.H1_H1 ;  /* 0x30000008ff3d7230 */ /* 0x000fe40000004100 */
[----:B------:R-:W-:Y:S01]  /*f490*/  FFMA.FTZ R67, R2, R65, RZ ;  /* 0x0000004102437223 */ /* 0x000fe200000100ff */
[----:B------:R-:W-:Y:S02]  /*f4a0*/  HADD2.F32 R59, -RZ, R27.H1_H1 ;  /* 0x3000001bff3b7230 */ /* 0x000fe40000004100 */
[----:B------:R-:W-:-:S02]  /*f4b0*/  HADD2.F32 R56, -RZ, R28.H1_H1 ;  /* 0x3000001cff387230 */ /* 0x000fc40000004100 */
[-C--:B------:R-:W-:Y:S01]  /*f4c0*/  FFMA.FTZ R28, R3, R65.reuse, RZ ;  /* 0x00000041031c7223 */ /* 0x080fe200000100ff */
[--C-:B------:R-:W-:Y:S02]  /*f4d0*/  HADD2.F32 R8, -RZ, R9.reuse.H0_H0 ;  /* 0x20000009ff087230 */ /* 0x100fe40000004100 */
[----:B------:R-:W-:Y:S02]  /*f4e0*/  HADD2.F32 R26, -RZ, R9.H1_H1 ;  /* 0x30000009ff1a7230 */ /* 0x000fe40000004100 */
[-C--:B------:R-:W-:Y:S01]  /*f4f0*/  FFMA.FTZ R9, R0, R65.reuse, RZ ;  /* 0x0000004100097223 */ /* 0x080fe200000100ff */
[----:B------:R-:W-:Y:S01]  /*f500*/  FFMA.FTZ R65, R4, R65, RZ ;  /* 0x0000004104417223 */ /* 0x000fe200000100ff */
[----:B------:R-:W-:Y:S01]  /*f510*/  FFMA.FTZ R27, R59, R60, R62 ;  /* 0x0000003c3b1b7223 */ /* 0x000fe2000001003e */
        /* <DEDUP_REMOVED lines=38> */
[----:B------:R-:W-:-:S02]  /*f780*/  F2FP.F16.F32.PACK_AB R64, RZ, R64 ;  /* 0x00000040ff40723e */ /* 0x000fc400000000ff */
[----:B------:R-:W-:Y:S01]  /*f790*/  F2FP.F16.F32.PACK_AB R63, RZ, R63 ;  /* 0x0000003fff3f723e */ /* 0x000fe200000000ff */
[-C--:B------:R-:W-:Y:S01]  /*f7a0*/  FFMA.FTZ R60, R57, R28.reuse, R60 ;  /* 0x0000001c393c7223 */ /* 0x080fe2000001003c */
[----:B------:R-:W-:Y:S01]  /*f7b0*/  FFMA.FTZ R65, R56, R28, R65 ;  /* 0x0000001c38417223 */ /* 0x000fe20000010041 */
[----:B------:R-:W-:Y:S01]  /*f7c0*/  F2FP.F16.F32.PACK_AB R6, RZ, R6 ;  /* 0x00000006ff06723e */ /* 0x000fe200000000ff */
[----:B------:R-:W-:Y:S01]  /*f7d0*/  FMUL.FTZ R61, R61, R24 ;  /* 0x000000183d3d7220 */ /* 0x000fe20000410000 */
[----:B------:R-:W-:Y:S01]  /*f7e0*/  FMUL.FTZ R26, R26, R21 ;  /* 0x000000151a1a7220 */ /* 0x000fe20000410000 */
[----:B------:R-:W-:Y:S02]  /*f7f0*/  PRMT R64, R64, 0x5410, R63 ;  /* 0x0000541040407816 */ /* 0x000fe4000000003f */
[----:B------:R-:W-:Y:S01]  /*f800*/  F2FP.F16.F32.PACK_AB R27, RZ, R27 ;  /* 0x0000001bff1b723e */ /* 0x000fe200000000ff */
[----:B------:R-:W-:Y:S01]  /*f810*/  FMUL.FTZ R60, R60, R23 ;  /* 0x000000173c3c7220 */ /* 0x000fe20000410000 */
[----:B------:R-:W-:Y:S01]  /*f820*/  FMUL.FTZ R65, R65, R22 ;  /* 0x0000001641417220 */ /* 0x000fe20000410000 */
[----:B------:R-:W-:Y:S01]  /*f830*/  F2FP.F16.F32.PACK_AB R61, RZ, R61 ;  /* 0x0000003dff3d723e */ /* 0x000fe200000000ff */
[----:B------:R-:W-:Y:S01]  /*f840*/  HADD2 R28, R64, R7 ;  /* 0x00000007401c7230 */ /* 0x000fe20000000000 */
[----:B------:R-:W-:-:S02]  /*f850*/  PRMT R27, R27, 0x5410, R6 ;  /* 0x000054101b1b7816 */ /* 0x000fc40000000006 */
[----:B------:R-:W-:Y:S01]  /*f860*/  F2FP.F16.F32.PACK_AB R26, RZ, R26 ;  /* 0x0000001aff1a723e */ /* 0x000fe200000000ff */
[----:B------:R-:W2:Y:S01]  /*f870*/  LDS.64 R6, [UR5+0x128] ;  /* 0x00012805ff067984 */ /* 0x000ea20008000a00 */
[----:B------:R-:W-:Y:S02]  /*f880*/  F2FP.F16.F32.PACK_AB R60, RZ, R60 ;  /* 0x0000003cff3c723e */ /* 0x000fe400000000ff */
[----:B------:R-:W-:Y:S02]  /*f890*/  F2FP.F16.F32.PACK_AB R65, RZ, R65 ;  /* 0x00000041ff41723e */ /* 0x000fe400000000ff */
[----:B------:R-:W-:Y:S02]  /*f8a0*/  PRMT R61, R61, 0x5410, R26 ;  /* 0x000054103d3d7816 */ /* 0x000fe4000000001a */
[----:B------:R-:W-:Y:S01]  /*f8b0*/  PRMT R60, R60, 0x5410, R65 ;  /* 0x000054103c3c7816 */ /* 0x000fe20000000041 */
[----:B------:R-:W-:-:S03]  /*f8c0*/  HFMA2.MMA R27, R27, 1, 1, R18 ;  /* 0x3c003c001b1b7835 */ /* 0x000fc60000000012 */
[----:B------:R-:W-:Y:S01]  /*f8d0*/  HFMA2.MMA R26, R61, 1, 1, R29 ;  /* 0x3c003c003d1a7835 */ /* 0x000fe2000000001d */
[--C-:B0-----:R-:W-:Y:S01]  /*f8e0*/  HADD2.F32 R29, -RZ, R8.reuse.H0_H0 ;  /* 0x20000008ff1d7230 */ /* 0x101fe20000004100 */
[----:B------:R-:W-:Y:S01]  /*f8f0*/  HFMA2.MMA R18, R60, 1, 1, R33 ;  /* 0x3c003c003c127835 */ /* 0x000fe20000000021 */
        /* <DEDUP_REMOVED lines=24> */
[----:B------:R-:W-:-:S04]  /*fa80*/  FFMA.FTZ R0, R3, R33, RZ ;  /* 0x0000002103007223 */ /* 0x000fc800000100ff */
[-C--:B------:R-:W-:Y:S01]  /*fa90*/  FFMA.FTZ R0, R35, R61.reuse, R0 ;  /* 0x0000003d23007223 */ /* 0x080fe20000010000 */
[----:B------:R-:W-:-:S03]  /*faa0*/  FFMA.FTZ R11, R32, R61, R11 ;  /* 0x0000003d200b7223 */ /* 0x000fc6000001000b */
[----:B------:R-:W-:Y:S01]  /*fab0*/  FFMA.FTZ R32, R43, R10, R0 ;  /* 0x0000000a2b207223 */ /* 0x000fe20000010000 */
[--C-:B--2---:R-:W-:Y:S02]  /*fac0*/  HADD2.F32 R0, -RZ, R6.reuse.H0_H0 ;  /* 0x20000006ff007230 */ /* 0x104fe40000004100 */
[-C--:B------:R-:W-:Y:S01]  /*fad0*/  FFMA.FTZ R63, R2, R33.reuse, RZ ;  /* 0x00000021023f7223 */ /* 0x080fe200000100ff */
[----:B------:R-:W-:Y:S01]  /*fae0*/  HADD2.F32 R6, -RZ, R6.H1_H1 ;  /* 0x30000006ff067230 */ /* 0x000fe20000004100 */
[----:B------:R-:W0:Y:S01]  /*faf0*/  LDS.64 R2, [UR5+0x1a8] ;  /* 0x0001a805ff027984 */ /* 0x000e220008000a00 */
[-C--:B------:R-:W-:Y:S01]  /*fb00*/  FFMA.FTZ R29, R46, R0.reuse, R29 ;  /* 0x000000002e1d7223 */ /* 0x080fe2000001001d */
[----:B------:R-:W-:Y:S01]  /*fb10*/  FFMA.FTZ R33, R4, R33, RZ ;  /* 0x0000002104217223 */ /* 0x000fe200000100ff */
        /* <DEDUP_REMOVED lines=10> */
[----:B------:R-:W-:-:S03]  /*fbc0*/  FFMA.FTZ R38, R38, R10, R11 ;  /* 0x0000000a26267223 */ /* 0x000fc6000001000b */
[----:B------:R-:W-:Y:S01]  /*fbd0*/  FFMA.FTZ R6, R57, R7, R6 ;  /* 0x0000000739067223 */ /* 0x000fe20000010006 */
[-C--:B------:R-:W-:Y:S01]  /*fbe0*/  FFMA.FTZ R0, R54, R4.reuse, R9 ;  /* 0x0000000436007223 */ /* 0x080fe20000010009 */
[-C--:B------:R-:W-:Y:S01]  /*fbf0*/  FFMA.FTZ R9, R53, R4.reuse, R8 ;  /* 0x0000000435097223 */ /* 0x080fe20000010008 */
[----:B------:R-:W-:Y:S01]  /*fc00*/  FFMA.FTZ R11, R51, R4, R66 ;  /* 0x00000004330b7223 */ /* 0x000fe20000010042 */
[----:B------:R-:W-:Y:S01]  /*fc10*/  FMUL.FTZ R6, R6, R23 ;  /* 0x0000001706067220 */ /* 0x000fe20000410000 */
[----:B------:R-:W-:Y:S01]  /*fc20*/  FFMA.FTZ R36, R36, R61, R33 ;  /* 0x0000003d24247223 */ /* 0x000fe20000010021 */
[----:B------:R-:W-:Y:S01]  /*fc30*/  FFMA.FTZ R33, R5, R60, R38 ;  /* 0x0000003c05217223 */ /* 0x000fe20000010026 */
[-C--:B------:R-:W-:Y:S01]  /*fc40*/  FFMA.FTZ R5, R59, R7.reuse, R0 ;  /* 0x000000073b057223 */ /* 0x080fe20000010000 */
[-C--:B------:R-:W-:Y:S01]  /*fc50*/  FFMA.FTZ R0, R58, R7.reuse, R9 ;  /* 0x000000073a007223 */ /* 0x080fe20000010009 */
[----:B------:R-:W-:Y:S01]  /*fc60*/  FFMA.FTZ R11, R56, R7, R11 ;  /* 0x00000007380b7223 */ /* 0x000fe2000001000b */
[----:B------:R-:W-:-:S02]  /*fc70*/  F2FP.F16.F32.PACK_AB R4, RZ, R6 ;  /* 0x00000006ff04723e */ /* 0x000fc400000000ff */
[----:B------:R-:W1:Y:S01]  /*fc80*/  LDS.64 R6, [UR5+0x30] ;  /* 0x00003005ff067984 */ /* 0x000e620008000a00 */
[----:B------:R-:W-:Y:S01]  /*fc90*/  FMUL.FTZ R5, R5, R24 ;  /* 0x0000001805057220 */ /* 0x000fe20000410000 */
[----:B------:R-:W-:Y:S01]  /*fca0*/  FMUL.FTZ R0, R0, R21 ;  /* 0x0000001500007220 */ /* 0x000fe20000410000 */
[----:B------:R-:W-:Y:S01]  /*fcb0*/  FMUL.FTZ R11, R11, R22 ;  /* 0x000000160b0b7220 */ /* 0x000fe20000410000 */
[----:B------:R-:W-:Y:S02]  /*fcc0*/  FFMA.FTZ R63, R34, R61, R63 ;  /* 0x0000003d223f7223 */ /* 0x000fe4000001003f */
[----:B------:R-:W-:Y:S02]  /*fcd0*/  F2FP.F16.F32.PACK_AB R5, RZ, R5 ;  /* 0x00000005ff05723e */ /* 0x000fe400000000ff */
[----:B------:R-:W-:Y:S01]  /*fce0*/  F2FP.F16.F32.PACK_AB R0, RZ, R0 ;  /* 0x00000000ff00723e */ /* 0x000fe200000000ff */
[-C--:B------:R-:W-:Y:S01]  /*fcf0*/  FFMA.FTZ R63, R42, R10.reuse, R63 ;  /* 0x0000000a2a3f7223 */ /* 0x080fe2000001003f */
[----:B------:R-:W-:Y:S01]  /*fd00*/  FFMA.FTZ R36, R41, R10, R36 ;  /* 0x0000000a29247223 */ /* 0x000fe20000010024 */
[----:B------:R-:W-:-:S02]  /*fd10*/  F2FP.F16.F32.PACK_AB R11, RZ, R11 ;  /* 0x0000000bff0b723e */ /* 0x000fc400000000ff */
[----:B------:R-:W-:Y:S01]  /*fd20*/  PRMT R5, R5, 0x5410, R0 ;  /* 0x0000541005057816 */ /* 0x000fe20000000000 */
[--C-:B0-----:R-:W-:Y:S02]  /*fd30*/  HADD2.F32 R0, -RZ, R2.reuse.H0_H0 ;  /* 0x20000002ff007230 */ /* 0x101fe40000004100 */
[-C--:B------:R-:W-:Y:S01]  /*fd40*/  FFMA.FTZ R40, R40, R60.reuse, R63 ;  /* 0x0000003c28287223 */ /* 0x080fe2000001003f */
[----:B------:R-:W-:Y:S01]  /*fd50*/  PRMT R4, R4, 0x5410, R11 ;  /* 0x0000541004047816 */ /* 0x000fe2000000000b */
[-C--:B------:R-:W-:Y:S01]  /*fd60*/  FFMA.FTZ R37, R37, R60.reuse, R32 ;  /* 0x0000003c25257223 */ /* 0x080fe20000010020 */
[----:B------:R-:W-:Y:S01]  /*fd70*/  FFMA.FTZ R36, R39, R60, R36 ;  /* 0x0000003c27247223 */ /* 0x000fe20000010024 */
[----:B------:R-:W-:Y:S02]  /*fd80*/  HADD2.F32 R2, -RZ, R2.H1_H1 ;  /* 0x30000002ff027230 */ /* 0x000fe40000004100 */
[-C--:B------:R-:W-:Y:S01]  /*fd90*/  FFMA.FTZ R33, R44, R0.reuse, R33 ;  /* 0x000000002c217223 */ /* 0x080fe20000010021 */
[-C--:B------:R-:W-:Y:S01]  /*fda0*/  FFMA.FTZ R40, R47, R0.reuse, R40 ;  /* 0x000000002f287223 */ /* 0x080fe20000010028 */
[-C--:B------:R-:W-:Y:S01]  /*fdb0*/  FFMA.FTZ R37, R46, R0.reuse, R37 ;  /* 0x000000002e257223 */ /* 0x080fe20000010025 */
[----:B------:R-:W-:Y:S01]  /*fdc0*/  FFMA.FTZ R36, R45, R0, R36 ;  /* 0x000000002d247223 */ /* 0x000fe20000010024 */
[----:B------:R-:W-:Y:S01]  /*fdd0*/  HFMA2.MMA R31, R4, 1, 1, R31 ;  /* 0x3c003c00041f7835 */ /* 0x000fe2000000001f */
        /* <DEDUP_REMOVED lines=10> */
[----:B---3--:R-:W-:-:S02]  /*fe80*/  LOP3.LUT R0, R12, 0xf000f, RZ, 0xc0, !PT ;  /* 0x000f000f0c007812 */ /* 0x008fc400078ec0ff */
[----:B------:R-:W-:Y:S02]  /*fe90*/  LOP3.LUT R2, R13, 0xf000f, RZ, 0xc0, !PT ;  /* 0x000f000f0d027812 */ /* 0x000fe400078ec0ff */
[C---:B------:R-:W-:Y:S02]  /*fea0*/  LOP3.LUT R29, R14.reuse, 0xf000f, RZ, 0xc0, !PT ;  /* 0x000f000f0e1d7812 */ /* 0x040fe400078ec0ff */
[----:B------:R-:W-:Y:S02]  /*feb0*/  LOP3.LUT R36, R14, 0xf000f0, RZ, 0xc0, !PT ;  /* 0x00f000f00e247812 */ /* 0x000fe400078ec0ff */
[----:B------:R-:W-:Y:S01]  /*fec0*/  SHF.R.U32.HI R11, RZ, 0x8, R14 ;  /* 0x00000008ff0b7819 */ /* 0x000fe2000001160e */
[-C--:B------:R-:W-:Y:S01]  /*fed0*/  FFMA.FTZ R59, R59, R3.reuse, R54 ;  /* 0x000000033b3b7223 */ /* 0x080fe20000010036 */
[----:B------:R-:W-:Y:S01]  /*fee0*/  LOP3.LUT R14, R15, 0xf000f, RZ, 0xc0, !PT ;  /* 0x000f000f0f0e7812 */ /* 0x000fe200078ec0ff */
[-C--:B------:R-:W-:Y:S01]  /*fef0*/  FFMA.FTZ R58, R58, R3.reuse, R53 ;  /* 0x000000033a3a7223 */ /* 0x080fe20000010035 */
[-C--:B------:R-:W-:Y:S01]  /*ff00*/  FFMA.FTZ R8, R57, R3.reuse, R8 ;  /* 0x0000000339087223 */ /* 0x080fe20000010008 */
[----:B------:R-:W-:Y:S01]  /*ff10*/  FFMA.FTZ R9, R56, R3, R9 ;  /* 0x0000000338097223 */ /* 0x000fe20000010009 */
[----:B------:R-:W-:-:S02]  /*ff20*/  LOP3.LUT R0, R0, 0x64006400, RZ, 0xfc, !PT ;  /* 0x6400640000007812 */ /* 0x000fc400078efcff */
[----:B------:R-:W-:Y:S02]  /*ff30*/  LOP3.LUT R3, R2, 0x64006400, RZ, 0xfc, !PT ;  /* 0x6400640002037812 */ /* 0x000fe400078efcff */
[----:B------:R-:W-:Y:S02]  /*ff40*/  LOP3.LUT R38, R15, 0xf000f0, RZ, 0xc0, !PT ;  /* 0x00f000f00f267812 */ /* 0x000fe400078ec0ff */
[----:B------:R-:W-:Y:S02]  /*ff50*/  SHF.R.U32.HI R10, RZ, 0x8, R15 ;  /* 0x00000008ff0a7819 */ /* 0x000fe4000001160f */
[----:B------:R-:W-:Y:S02]  /*ff60*/  LOP3.LUT R29, R29, 0x64006400, RZ, 0xfc, !PT ;  /* 0x640064001d1d7812 */ /* 0x000fe400078efcff */
[----:B------:R-:W-:Y:S01]  /*ff70*/  LOP3.LUT R15, R14, 0x64006400, RZ, 0xfc, !PT ;  /* 0x640064000e0f7812 */ /* 0x000fe200078efcff */
[----:B------:R-:W-:Y:S01]  /*ff80*/  HFMA2.MMA R30, R5, 1, 1, R30 ;  /* 0x3c003c00051e7835 */ /* 0x000fe2000000001e */
[----:B------:R-:W-:-:S02]  /*ff90*/  HADD2 R2, R0, -1032, -1032 ;  /* 0xe408e40800027430 */ /* 0x000fc40000000000 */
[--C-:B-1----:R-:W-:Y:S02]  /*ffa0*/  HADD2.F32 R5, -RZ, R6.reuse.H0_H0 ;  /* 0x20000006ff057230 */ /* 0x102fe40000004100 */
[----:B------:R-:W-:Y:S02]  /*ffb0*/  HADD2 R3, R3, -1032, -1032 ;  /* 0xe408e40803037430 */ /* 0x000fe40000000000 */
[----:B------:R-:W-:Y:S02]  /*ffc0*/  HADD2.F32 R39, -RZ, R6.H1_H1 ;  /* 0x30000006ff277230 */ /* 0x000fe40000004100 */
[----:B------:R-:W-:Y:S02]  /*ffd0*/  HADD2 R29, R29, -1032, -1032 ;  /* 0xe408e4081d1d7430 */ /* 0x000fe40000000000 */
[--C-:B------:R-:W-:Y:S02]  /*ffe0*/  HADD2.F32 R42, -RZ, R7.reuse.H0_H0 ;  /* 0x20000007ff2a7230 */ /* 0x100fe40000004100 */
[----:B------:R-:W-:Y:S01]  /*fff0*/  HADD2.F32 R44, -RZ, R7.H1_H1 ;  /* 0x30000007ff2c7230 */ /* 0x000fe20000004100 */
[----:B------:R-:W-:Y:S01]  /*10000*/  LOP3.LUT R4, R12, 0xf000f0, RZ, 0xc0, !PT ;  /* 0x00f000f00c047812 */ /* 0x000fe200078ec0ff */
[----:B------:R-:W0:Y:S01]  /*10010*/  LDS.64 R6, [UR5+0x38] ;  /* 0x00003805ff067984 */ /* 0x000e220008000a00 */
[----:B------:R-:W-:-:S02]  /*10020*/  HADD2 R32, R15, -1032, -1032 ;  /* 0xe408e4080f207430 */ /* 0x000fc40000000000 */
[--C-:B------:R-:W-:Y:S02]  /*10030*/  HADD2.F32 R0, -RZ, R2.reuse.H0_H0 ;  /* 0x20000002ff007230 */ /* 0x100fe40000004100 */
[----:B------:R-:W-:Y:S01]  /*10040*/  HADD2.F32 R14, -RZ, R2.H1_H1 ;  /* 0x30000002ff0e7230 */ /* 0x000fe20000004100 */
[----:B------:R-:W-:Y:S01]  /*10050*/  LOP3.LUT R34, R13, 0xf000f0, RZ, 0xc0, !PT ;  /* 0x00f000f00d227812 */ /* 0x000fe200078ec0ff */
[--C-:B------:R-:W-:Y:S01]  /*10060*/  HADD2.F32 R2, -RZ, R3.reuse.H0_H0 ;  /* 0x20000003ff027230 */ /* 0x100fe20000004100 */
[----:B------:R-:W-:Y:S01]  /*10070*/  LOP3.LUT R33, R4, 0x64006400, RZ, 0xfc, !PT ;  /* 0x6400640004217812 */ /* 0x000fe200078efcff */
[----:B------:R-:W-:Y:S02]  /*10080*/  HADD2.F32 R15, -RZ, R3.H1_H1 ;  /* 0x30000003ff0f7230 */ /* 0x000fe40000004100 */
[--C-:B------:R-:W-:Y:S02]  /*10090*/  HADD2.F32 R3, -RZ, R29.reuse.H0_H0 ;  /* 0x2000001dff037230 */ /* 0x100fe40000004100 */
[--C-:B------:R-:W-:Y:S01]  /*100a0*/  HADD2.F32 R4, -RZ, R32.reuse.H0_H0 ;  /* 0x20000020ff047230 */ /* 0x100fe20000004100 */
[----:B------:R-:W-:Y:S01]  /*100b0*/  LOP3.LUT R35, R34, 0x64006400, RZ, 0xfc, !PT ;  /* 0x6400640022237812 */ /* 0x000fe200078efcff */
[----:B------:R-:W-:Y:S01]  /*100c0*/  HADD2.F32 R29, -RZ, R29.H1_H1 ;  /* 0x3000001dff1d7230 */ /* 0x000fe20000004100 */
[----:B------:R-:W-:Y:S01]  /*100d0*/  LOP3.LUT R37, R36, 0x64006400, RZ, 0xfc, !PT ;  /* 0x6400640024257812 */ /* 0x000fe200078efcff */
[----:B------:R-:W-:-:S02]  /*100e0*/  HADD2.F32 R32, -RZ, R32.H1_H1 ;  /* 0x30000020ff207230 */ /* 0x000fc40000004100 */
        /* <DEDUP_REMOVED lines=8> */
[----:B------:R-:W-:Y:S01]  /*10170*/  LOP3.LUT R39, R38, 0x64006400, RZ, 0xfc, !PT ;  /* 0x6400640026277812 */ /* 0x000fe200078efcff */
[-C--:B------:R-:W-:Y:S02]  /*10180*/  HFMA2 R33, R33, R20.reuse.H0_H0, -72, -72 ;  /* 0xd480d48021217431 */ /* 0x080fe40000040014 */
[----:B------:R-:W-:-:S02]  /*10190*/  HFMA2 R35, R35, R20.H0_H0, -72, -72 ;  /* 0xd480d48023237431 */ /* 0x000fc40000040014 */
[-C--:B------:R-:W-:Y:S02]  /*101a0*/  HFMA2 R36, R37, R20.reuse.H0_H0, -72, -72 ;  /* 0xd480d48025247431 */ /* 0x080fe40000040014 */
[--C-:B------:R-:W-:Y:S02]  /*101b0*/  HADD2.F32 R34, -RZ, R33.reuse.H0_H0 ;  /* 0x20000021ff227230 */ /* 0x100fe40000004100 */
[----:B------:R-:W-:Y:S02]  /*101c0*/  HFMA2 R40, R39, R20.H0_H0, -72, -72 ;  /* 0xd480d48027287431 */ /* 0x000fe40000040014 */
[----:B------:R-:W-:Y:S02]  /*101d0*/  HADD2.F32 R5, -RZ, R33.H1_H1 ;  /* 0x30000021ff057230 */ /* 0x000fe40000004100 */
[--C-:B------:R-:W-:Y:S02]  /*101e0*/  HADD2.F32 R37, -RZ, R35.reuse.H0_H0 ;  /* 0x20000023ff257230 */ /* 0x100fe40000004100 */
[----:B------:R-:W-:-:S02]  /*101f0*/  HADD2.F32 R33, -RZ, R35.H1_H1 ;  /* 0x30000023ff217230 */ /* 0x000fc40000004100 */
[--C-:B------:R-:W-:Y:S02]  /*10200*/  HADD2.F32 R39, -RZ, R36.reuse.H0_H0 ;  /* 0x20000024ff277230 */ /* 0x100fe40000004100 */
[----:B------:R-:W-:Y:S02]  /*10210*/  HADD2.F32 R35, -RZ, R36.H1_H1 ;  /* 0x30000024ff237230 */ /* 0x000fe40000004100 */
[--C-:B------:R-:W-:Y:S02]  /*10220*/  HADD2.F32 R38, -RZ, R40.reuse.H0_H0 ;  /* 0x20000028ff267230 */ /* 0x100fe40000004100 */
[----:B------:R-:W-:Y:S02]  /*10230*/  HADD2.F32 R36, -RZ, R40.H1_H1 ;  /* 0x30000028ff247230 */ /* 0x000fe40000004100 */
[----:B------:R-:W-:Y:S01]  /*10240*/  FFMA.FTZ R40, R34, R42, R41 ;  /* 0x0000002a22287223 */ /* 0x000fe20000010029 */
[----:B------:R-:W-:Y:S01]  /*10250*/  SHF.R.U32.HI R12, RZ, 0x8, R12 ;  /* 0x00000008ff0c7819 */ /* 0x000fe2000001160c */
[C---:B------:R-:W-:Y:S01]  /*10260*/  FFMA.FTZ R43, R42.reuse, R37, R43 ;  /* 0x000000252a2b7223 */ /* 0x040fe2000001002b */
[----:B------:R-:W-:Y:S01]  /*10270*/  SHF.R.U32.HI R13, RZ, 0x8, R13 ;  /* 0x00000008ff0d7819 */ /* 0x000fe2000001160d */
[----:B------:R-:W-:Y:S01]  /*10280*/  FFMA.FTZ R48, R5, R44, R40 ;  /* 0x0000002c05307223 */ /* 0x000fe20000010028 */
[C---:B------:R-:W-:Y:S01]  /*10290*/  FFMA.FTZ R46, R42.reuse, R39, R46 ;  /* 0x000000272a2e7223 */ /* 0x040fe2000001002e */
[----:B------:R-:W-:Y:S01]  /*102a0*/  FFMA.FTZ R45, R42, R38, R45 ;  /* 0x000000262a2d7223 */ /* 0x000fe2000001002d */
        /* <DEDUP_REMOVED lines=10> */
[C---:B------:R-:W-:Y:S01]  /*10350*/  FFMA.FTZ R54, R44.reuse, R35, R46 ;  /* 0x000000232c367223 */ /* 0x040fe2000001002e */
[----:B------:R-:W-:Y:S02]  /*10360*/  HADD2.F32 R50, -RZ, R6.H1_H1 ;  /* 0x30000006ff327230 */ /* 0x000fe40000004100 */
[----:B------:R-:W-:Y:S01]  /*10370*/  FFMA.FTZ R63, R44, R36, R45 ;  /* 0x000000242c3f7223 */ /* 0x000fe2000001002d */
[----:B------:R-:W-:Y:S02]  /*10380*/  HADD2 R6, R40, -1032, -1032 ;  /* 0xe408e40828067430 */ /* 0x000fe40000000000 */
[----:B------:R-:W-:Y:S02]  /*10390*/  HADD2 R45, R41, -1032, -1032 ;  /* 0xe408e408292d7430 */ /* 0x000fe40000000000 */
[----:B------:R-:W-:-:S02]  /*103a0*/  HADD2 R46, R42, -1032, -1032 ;  /* 0xe408e4082a2e7430 */ /* 0x000fc40000000000 */
[----:B------:R-:W-:Y:S01]  /*103b0*/  HADD2 R47, R43, -1032, -1032 ;  /* 0xe408e4082b2f7430 */ /* 0x000fe20000000000 */
[----:B------:R-:W-:Y:S01]  /*103c0*/  LOP3.LUT R12, R12, 0xf000f0, RZ, 0xc0, !PT ;  /* 0x00f000f00c0c7812 */ /* 0x000fe200078ec0ff */
[----:B------:R-:W-:Y:S02]  /*103d0*/  HADD2.F32 R43, -RZ, R6.H0_H0 ;  /* 0x20000006ff2b7230 */ /* 0x000fe40000004100 */
[----:B------:R-:W-:Y:S02]  /*103e0*/  HADD2.F32 R42, -RZ, R45.H0_H0 ;  /* 0x2000002dff2a7230 */ /* 0x000fe40000004100 */
[----:B------:R-:W-:Y:S02]  /*103f0*/  HADD2.F32 R41, -RZ, R46.H0_H0 ;  /* 0x2000002eff297230 */ /* 0x000fe40000004100 */
[----:B------:R-:W-:Y:S01]  /*10400*/  HADD2.F32 R40, -RZ, R47.H0_H0 ;  /* 0x2000002fff287230 */ /* 0x000fe20000004100 */
[----:B------:R-:W-:Y:S01]  /*10410*/  LOP3.LUT R10, R10, 0xf000f0, RZ, 0xc0, !PT ;  /* 0x00f000f00a0a7812 */ /* 0x000fe200078ec0ff */
[----:B------:R-:W-:-:S02]  /*10420*/  HADD2.F32 R53, -RZ, R7.H0_H0 ;  /* 0x20000007ff357230 */ /* 0x000fc40000004100 */
[----:B------:R-:W-:Y:S01]  /*10430*/  HADD2.F32 R55, -RZ, R7.H1_H1 ;  /* 0x30000007ff377230 */ /* 0x000fe20000004100 */
[----:B------:R-:W-:Y:S01]  /*10440*/  LOP3.LUT R7, R12, 0x64006400, RZ, 0xfc, !PT ;  /* 0x640064000c077812 */ /* 0x000fe200078efcff */
[----:B------:R-:W-:Y:S01]  /*10450*/  FFMA.FTZ R51, R43, R49, R48 ;  /* 0x000000312b337223 */ /* 0x000fe20000010030 */
[----:B------:R-:W-:Y:S01]  /*10460*/  LOP3.LUT R13, R13, 0xf000f0, RZ, 0xc0, !PT ;  /* 0x00f000f00d0d7812 */ /* 0x000fe200078ec0ff */
[C---:B------:R-:W-:Y:S01]  /*10470*/  FFMA.FTZ R57, R49.reuse, R42, R52 ;  /* 0x0000002a31397223 */ /* 0x040fe20000010034 */
[C---:B------:R-:W-:Y:S01]  /*10480*/  FFMA.FTZ R61, R49.reuse, R41, R54 ;  /* 0x00000029313d7223 */ /* 0x040fe20000010036 */
[----:B------:R-:W-:Y:S01]  /*10490*/  FFMA.FTZ R48, R49, R40, R63 ;  /* 0x0000002831307223 */ /* 0x000fe2000001003f */
[----:B------:R-:W-:Y:S01]  /*104a0*/  LOP3.LUT R49, R10, 0x64006400, RZ, 0xfc, !PT ;  /* 0x640064000a317812 */ /* 0x000fe200078efcff */
[----:B------:R-:W-:Y:S01]  /*104b0*/  HADD2.F32 R44, -RZ, R6.H1_H1 ;  /* 0x30000006ff2c7230 */ /* 0x000fe20000004100 */
[----:B------:R-:W-:Y:S01]  /*104c0*/  LOP3.LUT R11, R11, 0xf000f0, RZ, 0xc0, !PT ;  /* 0x00f000f00b0b7812 */ /* 0x000fe200078ec0ff */
[----:B------:R-:W-:Y:S01]  /*104d0*/  HFMA2 R10, R7, R20.H0_H0, -72, -72 ;  /* 0xd480d480070a7431 */ /* 0x000fe20000040014 */
[----:B------:R-:W-:Y:S01]  /*104e0*/  LOP3.LUT R13, R13, 0x64006400, RZ, 0xfc, !PT ;  /* 0x640064000d0d7812 */ /* 0x000fe200078efcff */
[----:B------:R-:W0:Y:S01]  /*104f0*/  LDS.64 R6, [UR5+0xb0] ;  /* 0x0000b005ff067984 */ /* 0x000e220008000a00 */
[----:B------:R-:W-:Y:S01]  /*10500*/  HADD2.F32 R45, -RZ, R45.H1_H1 ;  /* 0x3000002dff2d7230 */ /* 0x000fe20000004100 */
[----:B------:R-:W-:Y:S01]  /*10510*/  LOP3.LUT R11, R11, 0x64006400, RZ, 0xfc, !PT ;  /* 0x640064000b0b7812 */ /* 0x000fe200078efcff */
[----:B------:R-:W-:-:S02]  /*10520*/  HADD2.F32 R46, -RZ, R46.H1_H1 ;  /* 0x3000002eff2e7230 */ /* 0x000fc40000004100 */
[-C--:B------:R-:W-:Y:S02]  /*10530*/  HFMA2 R13, R13, R20.reuse.H0_H0, -72, -72 ;  /* 0xd480d4800d0d7431 */ /* 0x080fe40000040014 */
[----:B------:R-:W-:Y:S02]  /*10540*/  HADD2.F32 R47, -RZ, R47.H1_H1 ;  /* 0x3000002fff2f7230 */ /* 0x000fe40000004100 */
[----:B------:R-:W-:Y:S01]  /*10550*/  FFMA.FTZ R52, R50, R45, R57 ;  /* 0x0000002d32347223 */ /* 0x000fe20000010039 */
[-C--:B------:R-:W-:Y:S02]  /*10560*/  HFMA2 R11, R11, R20.reuse.H0_H0, -72, -72 ;  /* 0xd480d4800b0b7431 */ /* 0x080fe40000040014 */
[----:B------:R-:W-:Y:S01]  /*10570*/  FFMA.FTZ R51, R44, R50, R51 ;  /* 0x000000322c337223 */ /* 0x000fe20000010033 */
[----:B------:R-:W-:Y:S02]  /*10580*/  HFMA2 R12, R49, R20.H0_H0, -72, -72 ;  /* 0xd480d480310c7431 */ /* 0x000fe40000040014 */
[C---:B------:R-:W-:Y:S01]  /*10590*/  FFMA.FTZ R61, R50.reuse, R46, R61 ;  /* 0x0000002e323d7223 */ /* 0x040fe2000001003d */
[----:B------:R-:W-:Y:S01]  /*105a0*/  FFMA.FTZ R57, R50, R47, R48 ;  /* 0x0000002f32397223 */ /* 0x000fe20000010030 */
[----:B------:R-:W-:-:S02]  /*105b0*/  HADD2.F32 R50, -RZ, R10.H0_H0 ;  /* 0x2000000aff327230 */ /* 0x000fc40000004100 */
[----:B------:R-:W-:Y:S02]  /*105c0*/  HADD2.F32 R49, -RZ, R13.H0_H0 ;  /* 0x2000000dff317230 */ /* 0x000fe40000004100 */
[----:B------:R-:W-:Y:S02]  /*105d0*/  HADD2.F32 R48, -RZ, R11.H0_H0 ;  /* 0x2000000bff307230 */ /* 0x000fe40000004100 */
[----:B------:R-:W-:Y:S01]  /*105e0*/  FFMA.FTZ R56, R50, R53, R51 ;  /* 0x0000003532387223 */ /* 0x000fe20000010033 */
[----:B------:R-:W-:Y:S02]  /*105f0*/  HADD2.F32 R20, -RZ, R12.H0_H0 ;  /* 0x2000000cff147230 */ /* 0x000fe40000004100 */
[----:B------:R-:W-:Y:S01]  /*10600*/  FFMA.FTZ R60, R53, R49, R52 ;  /* 0x00000031353c7223 */ /* 0x000fe20000010034 */
[----:B------:R-:W-:Y:S02]  /*10610*/  HADD2.F32 R51, -RZ, R10.H1_H1 ;  /* 0x3000000aff337230 */ /* 0x000fe40000004100 */
[----:B------:R-:W-:-:S02]  /*10620*/  HADD2.F32 R52, -RZ, R13.H1_H1 ;  /* 0x3000000dff347230 */ /* 0x000fc40000004100 */
[C---:B------:R-:W-:Y:S01]  /*10630*/  FFMA.FTZ R62, R53.reuse, R48, R61 ;  /* 0x00000030353e7223 */ /* 0x040fe2000001003d */
[----:B------:R-:W-:Y:S01]  /*10640*/  FFMA.FTZ R57, R53, R20, R57 ;  /* 0x0000001435397223 */ /* 0x000fe20000010039 */
[----:B------:R-:W-:Y:S02]  /*10650*/  HADD2.F32 R53, -RZ, R11.H1_H1 ;  /* 0x3000000bff357230 */ /* 0x000fe40000004100 */
[----:B------:R-:W-:Y:S01]  /*10660*/  FFMA.FTZ R13, R51, R55, R56 ;  /* 0x00000037330d7223 */ /* 0x000fe20000010038 */
[----:B------:R-:W-:Y:S02]  /*10670*/  HADD2.F32 R54, -RZ, R12.H1_H1 ;  /* 0x3000000cff367230 */ /* 0x000fe40000004100 */
[----:B------:R-:W-:Y:S01]  /*10680*/  FFMA.FTZ R60, R55, R52, R60 ;  /* 0x00000034373c7223 */ /* 0x000fe2000001003c */
[----:B------:R-:W1:Y:S01]  /*10690*/  LDS.64 R10, [UR5+0x130] ;  /* 0x00013005ff0a7984 */ /* 0x000e620008000a00 */
[----:B------:R-:W-:Y:S01]  /*106a0*/  FMUL.FTZ R8, R8, R23 ;  /* 0x0000001708087220 */ /* 0x000fe20000410000 */
[----:B------:R-:W-:Y:S01]  /*106b0*/  FMUL.FTZ R9, R9, R22 ;  /* 0x0000001609097220 */ /* 0x000fe20000410000 */
[C---:B------:R-:W-:Y:S01]  /*106c0*/  FFMA.FTZ R62, R55.reuse, R53, R62 ;  /* 0x00000035373e7223 */ /* 0x040fe2000001003e */
        /* <DEDUP_REMOVED lines=12> */
[----:B------:R-:W-:Y:S02]  /*10790*/  PRMT R9, R13, 0x5410, R60 ;  /* 0x000054100d097816 */ /* 0x000fe4000000003c */
[----:B------:R-:W2:Y:S01]  /*107a0*/  LDS.64 R12, [UR5+0x1b0] ;  /* 0x0001b005ff0c7984 */ /* 0x000ea20008000a00 */
[----:B------:R-:W-:Y:S01]  /*107b0*/  PRMT R62, R62, 0x5410, R57 ;  /* 0x000054103e3e7816 */ /* 0x000fe20000000039 */
[----:B------:R-:W-:Y:S01]  /*107c0*/  FMUL.FTZ R59, R59, R24 ;  /* 0x000000183b3b7220 */ /* 0x000fe20000410000 */
[----:B------:R-:W-:Y:S01]  /*107d0*/  FMUL.FTZ R58, R58, R21 ;  /* 0x000000153a3a7220 */ /* 0x000fe20000410000 */
[----:B------:R-:W-:Y:S01]  /*107e0*/  HFMA2.MMA R9, R9, 1, 1, R27 ;  /* 0x3c003c0009097835 */ /* 0x000fe2000000001b */
[----:B0-----:R-:W-:-:S02]  /*107f0*/  HADD2.F32 R27, -RZ, R6.H0_H0 ;  /* 0x20000006ff1b7230 */ /* 0x001fc40000004100 */
[----:B------:R-:W-:Y:S01]  /*10800*/  HADD2 R25, R8, R25 ;  /* 0x0000001908197230 */ /* 0x000fe20000000000 */
[----:B------:R-:W-:Y:S01]  /*10810*/  HFMA2.MMA R8, R62, 1, 1, R28 ;  /* 0x3c003c003e087835 */ /* 0x000fe2000000001c */
[----:B------:R-:W-:Y:S01]  /*10820*/  F2FP.F16.F32.PACK_AB R59, RZ, R59 ;  /* 0x0000003bff3b723e */ /* 0x000fe200000000ff */
[----:B------:R-:W-:Y:S01]  /*10830*/  HADD2.F32 R6, -RZ, R6.H1_H1 ;  /* 0x30000006ff067230 */ /* 0x000fe20000004100 */
[----:B------:R-:W-:Y:S01]  /*10840*/  F2FP.F16.F32.PACK_AB R58, RZ, R58 ;  /* 0x0000003aff3a723e */ /* 0x000fe200000000ff */
[--C-:B------:R-:W-:Y:S02]  /*10850*/  HADD2.F32 R28, -RZ, R7.reuse.H0_H0 ;  /* 0x20000007ff1c7230 */ /* 0x100fe40000004100 */
[----:B------:R-:W-:Y:S02]  /*10860*/  HADD2.F32 R56, -RZ, R7.H1_H1 ;  /* 0x30000007ff387230 */ /* 0x000fe40000004100 */
[-C--:B------:R-:W-:Y:S01]  /*10870*/  FFMA.FTZ R7, R0, R27.reuse, RZ ;  /* 0x0000001b00077223 */ /* 0x080fe200000100ff */
[----:B------:R-:W-:Y:S01]  /*10880*/  PRMT R59, R59, 0x5410, R58 ;  /* 0x000054103b3b7816 */ /* 0x000fe2000000003a */
        /* <DEDUP_REMOVED lines=9> */
[----:B------:R-:W-:Y:S01]  /*10920*/  HFMA2.MMA R19, R59, 1, 1, R19 ;  /* 0x3c003c003b137835 */ /* 0x000fe20000000013 */
        /* <DEDUP_REMOVED lines=15> */
[-C--:B------:R-:W-:Y:S02]  /*10a20*/  FFMA.FTZ R11, R14, R10.reuse, R11 ;  /* 0x0000000a0e0b7223 */ /* 0x080fe4000001000b */
[-C--:B------:R-:W-:Y:S01]  /*10a30*/  FFMA.FTZ R59, R32, R10.reuse, R59 ;  /* 0x0000000a203b7223 */ /* 0x080fe2000001003b */
[-C--:B------:R-:W-:Y:S01]  /*10a40*/  FFMA.FTZ R60, R15, R10.reuse, R60 ;  /* 0x0000000a0f3c7223 */ /* 0x080fe2000001003c */
[----:B------:R-:W-:Y:S01]  /*10a50*/  FFMA.FTZ R64, R29, R10, R64 ;  /* 0x0000000a1d407223 */ /* 0x000fe20000010040 */
[-C--:B------:R-:W-:Y:S01]  /*10a60*/  FFMA.FTZ R10, R34, R28.reuse, R11 ;  /* 0x0000001c220a7223 */ /* 0x080fe2000001000b */
[----:B------:R-:W-:Y:S01]  /*10a70*/  FFMA.FTZ R27, R38, R28, R59 ;  /* 0x0000001c261b7223 */ /* 0x000fe2000001003b */
[----:B--2---:R-:W-:-:S02]  /*10a80*/  HADD2.F32 R59, -RZ, R12.H0_H0 ;  /* 0x2000000cff3b7230 */ /* 0x004fc40000004100 */
[-C--:B------:R-:W-:Y:S01]  /*10a90*/  FFMA.FTZ R60, R37, R28.reuse, R60 ;  /* 0x0000001c253c7223 */ /* 0x080fe2000001003c */
[----:B------:R-:W-:Y:S01]  /*10aa0*/  FFMA.FTZ R64, R39, R28, R64 ;  /* 0x0000001c27407223 */ /* 0x000fe20000010040 */
[-C--:B------:R-:W-:Y:S01]  /*10ab0*/  FFMA.FTZ R28, R5, R56.reuse, R10 ;  /* 0x00000038051c7223 */ /* 0x080fe2000001000a */
[----:B------:R-:W-:Y:S02]  /*10ac0*/  HADD2.F32 R12, -RZ, R12.H1_H1 ;  /* 0x3000000cff0c7230 */ /* 0x000fe40000004100 */
[-C--:B------:R-:W-:Y:S01]  /*10ad0*/  FFMA.FTZ R11, R33, R56.reuse, R60 ;  /* 0x00000038210b7223 */ /* 0x080fe2000001003c */
[-C--:B------:R-:W-:Y:S01]  /*10ae0*/  FFMA.FTZ R10, R35, R56.reuse, R64 ;  /* 0x00000038230a7223 */ /* 0x080fe20000010040 */
[----:B------:R-:W-:Y:S01]  /*10af0*/  FFMA.FTZ R27, R36, R56, R27 ;  /* 0x00000038241b7223 */ /* 0x000fe2000001001b */
[----:B------:R-:W-:Y:S01]  /*10b00*/  FFMA.FTZ R2, R2, R59, RZ ;  /* 0x0000003b02027223 */ /* 0x000fe200000100ff */
[--C-:B------:R-:W-:Y:S02]  /*10b10*/  HADD2.F32 R56, -RZ, R13.reuse.H0_H0 ;  /* 0x2000000dff387230 */ /* 0x100fe40000004100 */
[----:B------:R-:W-:-:S02]  /*10b20*/  HADD2.F32 R60, -RZ, R13.H1_H1 ;  /* 0x3000000dff3c7230 */ /* 0x000fc40000004100 */
[-C--:B------:R-:W-:Y:S01]  /*10b30*/  FFMA.FTZ R13, R0, R59.reuse, RZ ;  /* 0x0000003b000d7223 */ /* 0x080fe200000100ff */
[-C--:B------:R-:W-:Y:S01]  /*10b40*/  FFMA.FTZ R0, R3, R59.reuse, RZ ;  /* 0x0000003b03007223 */ /* 0x080fe200000100ff */
[----:B------:R-:W-:Y:S01]  /*10b50*/  FFMA.FTZ R59, R4, R59, RZ ;  /* 0x0000003b043b7223 */ /* 0x000fe200000100ff */
[-C--:B------:R-:W-:Y:S01]  /*10b60*/  FFMA.FTZ R2, R15, R12.reuse, R2 ;  /* 0x0000000c0f027223 */ /* 0x080fe20000010002 */
[-C--:B------:R-:W-:Y:S02]  /*10b70*/  FFMA.FTZ R13, R14, R12.reuse, R13 ;  /* 0x0000000c0e0d7223 */ /* 0x080fe4000001000d */
[----:B------:R-:W-:Y:S01]  /*10b80*/  FFMA.FTZ R59, R32, R12, R59 ;  /* 0x0000000c203b7223 */ /* 0x000fe2000001003b */
[-C--:B------:R-:W-:Y:S02]  /*10b90*/  FFMA.FTZ R32, R37, R56.reuse, R2 ;  /* 0x0000003825207223 */ /* 0x080fe40000010002 */
[----:B------:R-:W1:Y:S01]  /*10ba0*/  LDS.64 R2, [UR5+0x138] ;  /* 0x00013805ff027984 */ /* 0x000e620008000a00 */
[----:B------:R-:W-:Y:S01]  /*10bb0*/  FFMA.FTZ R34, R34, R56, R13 ;  /* 0x0000003822227223 */ /* 0x000fe2000001000d */
[----:B0-----:R-:W-:-:S02]  /*10bc0*/  HADD2.F32 R13, -RZ, R6.H0_H0 ;  /* 0x20000006ff0d7230 */ /* 0x001fc40000004100 */
[----:B------:R-:W-:Y:S01]  /*10bd0*/  FFMA.FTZ R0, R29, R12, R0 ;  /* 0x0000000c1d007223 */ /* 0x000fe20000010000 */
[----:B------:R-:W-:Y:S02]  /*10be0*/  HADD2.F32 R6, -RZ, R6.H1_H1 ;  /* 0x30000006ff067230 */ /* 0x000fe40000004100 */
[----:B------:R-:W-:Y:S01]  /*10bf0*/  FFMA.FTZ R34, R5, R60, R34 ;  /* 0x0000003c05227223 */ /* 0x000fe20000010022 */
[-C--:B------:R-:W-:Y:S01]  /*10c00*/  FFMA.FTZ R5, R43, R13.reuse, R58 ;  /* 0x0000000d2b057223 */ /* 0x080fe2000001003a */
[-C--:B------:R-:W-:Y:S01]  /*10c10*/  FFMA.FTZ R4, R42, R13.reuse, R55 ;  /* 0x0000000d2a047223 */ /* 0x080fe20000010037 */
[----:B------:R-:W-:Y:S01]  /*10c20*/  FFMA.FTZ R64, R39, R56, R0 ;  /* 0x0000003827407223 */ /* 0x000fe20000010000 */
[-C--:B------:R-:W-:Y:S01]  /*10c30*/  FFMA.FTZ R29, R41, R13.reuse, R62 ;  /* 0x0000000d291d7223 */ /* 0x080fe2000001003e */
[----:B------:R-:W-:Y:S01]  /*10c40*/  FFMA.FTZ R14, R40, R13, R57 ;  /* 0x0000000d280e7223 */ /* 0x000fe20000010039 */
[--C-:B------:R-:W-:Y:S02]  /*10c50*/  HADD2.F32 R15, -RZ, R7.reuse.H0_H0 ;  /* 0x20000007ff0f7230 */ /* 0x100fe40000004100 */
[----:B------:R-:W-:Y:S01]  /*10c60*/  FFMA.FTZ R12, R45, R6, R4 ;  /* 0x000000062d0c7223 */ /* 0x000fe20000010004 */
[----:B------:R-:W-:-:S02]  /*10c70*/  HADD2.F32 R0, -RZ, R7.H1_H1 ;  /* 0x30000007ff007230 */ /* 0x000fc40000004100 */
[-C--:B------:R-:W-:Y:S01]  /*10c80*/  FFMA.FTZ R7, R44, R6.reuse, R5 ;  /* 0x000000062c077223 */ /* 0x080fe20000010005 */
[-C--:B------:R-:W-:Y:S01]  /*10c90*/  FFMA.FTZ R29, R46, R6.reuse, R29 ;  /* 0x000000062e1d7223 */ /* 0x080fe2000001001d */
[----:B------:R-:W0:Y:S01]  /*10ca0*/  LDS.64 R4, [UR5+0x1b8] ;  /* 0x0001b805ff047984 */ /* 0x000e220008000a00 */
[----:B------:R-:W-:Y:S01]  /*10cb0*/  FFMA.FTZ R37, R47, R6, R14 ;  /* 0x000000062f257223 */ /* 0x000fe2000001000e */
[-C--:B------:R-:W-:Y:S01]  /*10cc0*/  FFMA.FTZ R13, R49, R15.reuse, R12 ;  /* 0x0000000f310d7223 */ /* 0x080fe2000001000c */
[-C--:B------:R-:W-:Y:S02]  /*10cd0*/  FFMA.FTZ R12, R48, R15.reuse, R29 ;  /* 0x0000000f300c7223 */ /* 0x080fe4000001001d */
[-C--:B------:R-:W-:Y:S01]  /*10ce0*/  FFMA.FTZ R37, R20, R15.reuse, R37 ;  /* 0x0000000f14257223 */ /* 0x080fe20000010025 */
[----:B------:R-:W-:Y:S01]  /*10cf0*/  FFMA.FTZ R6, R50, R15, R7 ;  /* 0x0000000f32067223 */ /* 0x000fe20000010007 */
[-C--:B------:R-:W-:Y:S02]  /*10d00*/  FFMA.FTZ R12, R53, R0.reuse, R12 ;  /* 0x00000000350c7223 */ /* 0x080fe4000001000c */
        /* <DEDUP_REMOVED lines=10> */
[----:B------:R-:W-:Y:S01]  /*10db0*/  PRMT R12, R12, 0x5410, R37 ;  /* 0x000054100c0c7816 */ /* 0x000fe20000000025 */
[----:B-1----:R-:W-:Y:S01]  /*10dc0*/  HADD2.F32 R0, -RZ, R2.H0_H0 ;  /* 0x20000002ff007230 */ /* 0x002fe20000004100 */
[----:B------:R-:W-:Y:S01]  /*10dd0*/  F2FP.F16.F32.PACK_AB R6, RZ, R6 ;  /* 0x00000006ff06723e */ /* 0x000fe200000000ff */
[----:B------:R-:W-:-:S03]  /*10de0*/  HADD2.F32 R13, -RZ, R3.H0_H0 ;  /* 0x20000003ff0d7230 */ /* 0x000fc60000004100 */
[----:B------:R-:W-:Y:S01]  /*10df0*/  PRMT R7, R7, 0x5410, R6 ;  /* 0x0000541007077816 */ /* 0x000fe20000000006 */
[----:B------:R-:W-:Y:S01]  /*10e00*/  HFMA2.MMA R6, R12, 1, 1, R18 ;  /* 0x3c003c000c067835 */ /* 0x000fe20000000012 */
        /* <DEDUP_REMOVED lines=40> */
[----:B------:R-:W-:Y:S01]  /*11090*/  IADD3 R101, R101, 0x20, RZ ;  /* 0x0000002065657810 */ /* 0x000fe20007ffe0ff */
[----:B------:R-:W-:Y:S01]  /*110a0*/  FFMA.FTZ R48, R53, R5, R48 ;  /* 0x0000000535307223 */ /* 0x000fe20000010030 */
[-C--:B------:R-:W-:Y:S01]  /*110b0*/  FMUL.FTZ R3, R3, R24.reuse ;  /* 0x0000001803037220 */ /* 0x080fe20000410000 */
[----:B------:R-:W-:Y:S01]  /*110c0*/  FMUL.FTZ R0, R0, R21 ;  /* 0x0000001500007220 */ /* 0x000fe20000410000 */
[----:B------:R-:W-:Y:S01]  /*110d0*/  FFMA.FTZ R47, R54, R5, R47 ;  /* 0x00000005362f7223 */ /* 0x000fe2000001002f */
[----:B------:R-:W-:Y:S01]  /*110e0*/  FMUL.FTZ R51, R51, R24 ;  /* 0x0000001833337220 */ /* 0x000fe20000410000 */
[----:B------:R-:W-:Y:S01]  /*110f0*/  FMUL.FTZ R52, R52, R21 ;  /* 0x0000001534347220 */ /* 0x000fe20000410000 */
[-C--:B------:R-:W-:Y:S01]  /*11100*/  FMUL.FTZ R2, R2, R23.reuse ;  /* 0x0000001702027220 */ /* 0x080fe20000410000 */
[----:B------:R-:W-:Y:S01]  /*11110*/  FMUL.FTZ R27, R27, R22 ;  /* 0x000000161b1b7220 */ /* 0x000fe20000410000 */
[C---:B------:R-:W-:Y:S01]  /*11120*/  ISETP.GE.AND P0, PT, R101.reuse, R106, PT ;  /* 0x0000006a6500720c */ /* 0x040fe20003f06270 */
        /* <DEDUP_REMOVED lines=10> */
[----:B------:R-:W-:Y:S02]  /*111d0*/  F2FP.F16.F32.PACK_AB R48, RZ, R48 ;  /* 0x00000030ff30723e */ /* 0x000fe400000000ff */
[----:B------:R-:W-:Y:S02]  /*111e0*/  F2FP.F16.F32.PACK_AB R47, RZ, R47 ;  /* 0x0000002fff2f723e */ /* 0x000fe400000000ff */
[----:B------:R-:W-:Y:S02]  /*111f0*/  PRMT R51, R51, 0x5410, R52 ;  /* 0x0000541033337816 */ /* 0x000fe40000000034 */
[----:B------:R-:W-:Y:S02]  /*11200*/  PRMT R2, R2, 0x5410, R27 ;  /* 0x0000541002027816 */ /* 0x000fe4000000001b */
[----:B------:R-:W-:Y:S01]  /*11210*/  PRMT R48, R48, 0x5410, R47 ;  /* 0x0000541030307816 */ /* 0x000fe2000000002f */
[----:B------:R-:W-:Y:S01]  /*11220*/  HFMA2.MMA R5, R3, 1, 1, R30 ;  /* 0x3c003c0003057835 */ /* 0x000fe2000000001e */
[----:B------:R-:W-:Y:S01]  /*11230*/  UIADD3 UR5, UR5, 0x40, URZ ;  /* 0x0000004005057890 */ /* 0x000fe2000fffe03f */
[----:B------:R-:W-:Y:S01]  /*11240*/  HFMA2.MMA R7, R7, 1, 1, R26 ;  /* 0x3c003c0007077835 */ /* 0x000fe2000000001a */
[----:B------:R-:W-:Y:S01]  /*11250*/  HADD2 R4, R2, R31 ;  /* 0x0000001f02047230 */ /* 0x000fe20000000000 */
[----:B------:R-:W-:Y:S01]  /*11260*/  HFMA2.MMA R3, R51, 1, 1, R19 ;  /* 0x3c003c0033037835 */ /* 0x000fe20000000013 */
[----:B------:R-:W-:-:S02]  /*11270*/  HADD2 R2, R48, R25 ;  /* 0x0000001930027230 */ /* 0x000fc40000000000 */
[----:B------:R-:W-:Y:S01]  /*11280*/  IMAD.WIDE R40, R97, 0x4, R16 ;  /* 0x0000000461287825 */ /* 0x000fe200078e0210 */
[----:B------:R-:W-:Y:S07]  /*11290*/  @!P0 BRA P1, `(.L_x_3413) ;  /* 0xffffffb000bc8947 */ /* 0x000fee000083ffff */
.L_x_3412:
[----:B------:R-:W-:-:S04]  /*112a0*/  ISETP.GE.AND P0, PT, R101, R102, PT ;  /* 0x000000666500720c */ /* 0x000fc80003f06270 */
[----:B------:R-:W-:-:S13]  /*112b0*/  ISETP.GE.OR P0, PT, R101, UR13, P0 ;  /* 0x0000000d65007c0c */ /* 0x000fda0008706670 */
[----:B------:R-:W-:Y:S05]  /*112c0*/  @P0 BRA `(.L_x_3414) ;  /* 0x0000002000a80947 */ /* 0x000fea0003800000 */
.L_x_3415:
        /* <DEDUP_REMOVED lines=17> */
[----:B---3--:R-:W-:Y:S02]  /*113e0*/  @!P0 IADD3 R98, R10, R101, RZ ;  /* 0x000000650a628210 */ /* 0x008fe40007ffe0ff */
[----:B------:R-:W-:Y:S02]  /*113f0*/  LOP3.LUT R10, R12, 0x380038, RZ, 0xc0, !PT ;  /* 0x003800380c0a7812 */ /* 0x000fe400078ec0ff */
        /* <DEDUP_REMOVED lines=16> */
[C---:B----4-:R-:W-:Y:S01]  /*11500*/  LOP3.LUT R22, R16.reuse, 0x70007, RZ, 0xc0, !PT ;  /* 0x0007000710167812 */ /* 0x050fe200078ec0ff */
[----:B------:R-:W-:Y:S01]  /*11510*/  HADD2 R53, R0, -1028, -1028 ;  /* 0xe404e40400357430 */ /* 0x000fe20000000000 */
[----:B------:R-:W-:Y:S02]  /*11520*/  LOP3.LUT R24, R16, 0x380038, RZ, 0xc0, !PT ;  /* 0x0038003810187812 */ /* 0x000fe400078ec0ff */
[--C-:B------:R-:W-:Y:S02]  /*11530*/  SHF.R.U32.HI R55, RZ, 0x6, R16.reuse ;  /* 0x00000006ff377819 */ /* 0x100fe40000011610 */
[----:B------:R-:W-:-:S02]  /*11540*/  SHF.R.U32.HI R43, RZ, 0xe, R16 ;  /* 0x0000000eff2b7819 */ /* 0x000fc40000011610 */
[C---:B------:R-:W-:Y:S02]  /*11550*/  LOP3.LUT R21, R17.reuse, 0x70007, RZ, 0xc0, !PT ;  /* 0x0007000711157812 */ /* 0x040fe400078ec0ff */
[----:B------:R-:W-:Y:S02]  /*11560*/  LOP3.LUT R25, R17, 0x380038, RZ, 0xc0, !PT ;  /* 0x0038003811197812 */ /* 0x000fe400078ec0ff */
[--C-:B------:R-:W-:Y:S02]  /*11570*/  SHF.R.U32.HI R54, RZ, 0x6, R17.reuse ;  /* 0x00000006ff367819 */ /* 0x100fe40000011611 */
[----:B------:R-:W-:Y:S01]  /*11580*/  SHF.R.U32.HI R42, RZ, 0xe, R17 ;  /* 0x0000000eff2a7819 */ /* 0x000fe20000011611 */
[----:B------:R-:W-:Y:S01]  /*11590*/  HADD2 R50, R33, -1028, -1028 ;  /* 0xe404e40421327430 */ /* 0x000fe20000000000 */
[C---:B------:R-:W-:Y:S02]  /*115a0*/  LOP3.LUT R16, R18.reuse, 0x70007, RZ, 0xc0, !PT ;  /* 0x0007000712107812 */ /* 0x040fe400078ec0ff */
[----:B------:R-:W-:-:S02]  /*115b0*/  LOP3.LUT R26, R18, 0x380038, RZ, 0xc0, !PT ;  /* 0x00380038121a7812 */ /* 0x000fc400078ec0ff */
[--C-:B------:R-:W-:Y:S02]  /*115c0*/  SHF.R.U32.HI R56, RZ, 0x6, R18.reuse ;  /* 0x00000006ff387819 */ /* 0x100fe40000011612 */
[----:B------:R-:W-:Y:S02]  /*115d0*/  SHF.R.U32.HI R17, RZ, 0xe, R18 ;  /* 0x0000000eff117819 */ /* 0x000fe40000011612 */
        /* <DEDUP_REMOVED lines=8> */
[----:B------:R-:W-:Y:S01]  /*11660*/  LOP3.LUT R43, R40, 0x20002, R43, 0xf8, !PT ;  /* 0x00020002282b7812 */ /* 0x000fe200078ef82b */
[----:B------:R-:W-:Y:S01]  /*11670*/  HADD2 R52, R11, -1028, -1028 ;  /* 0xe404e4040b347430 */ /* 0x000fe20000000000 */
[----:B------:R-:W-:Y:S01]  /*11680*/  LOP3.LUT R40, R45, 0x20002, R18, 0xf8, !PT ;  /* 0x000200022d287812 */ /* 0x000fe200078ef812 */
[-C--:B------:R-:W-:Y:S01]  /*11690*/  HFMA2 R49, R32, R69.reuse.H0_H0, -132, -132 ;  /* 0xd820d82020317431 */ /* 0x080fe20000040045 */
[----:B------:R-:W-:Y:S01]  /*116a0*/  LOP3.LUT R18, R39, 0x64006400, RZ, 0xfc, !PT ;  /* 0x6400640027127812 */ /* 0x000fe200078efcff */
[-C--:B------:R-:W-:Y:S01]  /*116b0*/  HFMA2 R58, R34, R69.reuse.H0_H0, -132, -132 ;  /* 0xd820d820223a7431 */ /* 0x080fe20000040045 */
[-C--:B0-----:R-:W-:Y:S01]  /*116c0*/  HFMA2.MMA R0, R53, R12.reuse, RZ ;  /* 0x0000000c35007235 */ /* 0x081fe200000000ff */
[----:B------:R-:W-:Y:S01]  /*116d0*/  HADD2 R51, R35, -1028, -1028 ;  /* 0xe404e40423337430 */ /* 0x000fe20000000000 */
[----:B------:R-:W-:Y:S01]  /*116e0*/  HFMA2.MMA R11, R50, R12, RZ ;  /* 0x0000000c320b7235 */ /* 0x000fe200000000ff */
[----:B------:R-:W0:Y:S01]  /*116f0*/  LDS.128 R32, [UR5+0x10] ;  /* 0x00001005ff207984 */ /* 0x000e220008000c00 */
[----:B------:R-:W-:-:S02]  /*11700*/  HFMA2 R48, R10, R69.H0_H0, -132, -132 ;  /* 0xd820d8200a307431 */ /* 0x000fc40000040045 */
[-C--:B------:R-:W-:Y:S02]  /*11710*/  HFMA2 R10, R52, R12.reuse, RZ.H0_H0 ;  /* 0x0000000c340a7231 */ /* 0x080fe400000400ff */
[----:B------:R-:W-:Y:S02]  /*11720*/  HFMA2 R59, R18, R69.H0_H0, -132, -132 ;  /* 0xd820d820123b7431 */ /* 0x000fe40000040045 */
[----:B------:R-:W-:Y:S01]  /*11730*/  HFMA2 R12, R51, R12, RZ.H0_H0 ;  /* 0x0000000c330c7231 */ /* 0x000fe200000400ff */
        /* <DEDUP_REMOVED lines=12> */
[----:B------:R-:W-:Y:S01]  /*11800*/  LOP3.LUT R42, R41, 0x20002, R42, 0xf8, !PT ;  /* 0x00020002292a7812 */ /* 0x000fe200078ef82a */
[----:B------:R-:W-:Y:S01]  /*11810*/  HADD2 R60, R0, -1028, -1028 ;  /* 0xe404e404003c7430 */ /* 0x000fe20000000000 */
[----:B------:R-:W-:Y:S02]  /*11820*/  LOP3.LUT R41, R44, 0x20002, R17, 0xf8, !PT ;  /* 0x000200022c297812 */ /* 0x000fe400078ef811 */
[----:B------:R-:W-:Y:S01]  /*11830*/  LOP3.LUT R10, R36, 0x380038, RZ, 0xc0, !PT ;  /* 0x00380038240a7812 */ /* 0x000fe200078ec0ff */
[----:B------:R-:W-:Y:S01]  /*11840*/  HADD2 R0, R13, -1028, -1028 ;  /* 0xe404e4040d007430 */ /* 0x000fe20000000000 */
        /* <DEDUP_REMOVED lines=13> */
[----:B------:R-:W-:Y:S01]  /*11920*/  LOP3.LUT R62, R39, 0x64006400, RZ, 0xfc, !PT ;  /* 0x64006400273e7812 */ /* 0x000fe200078efcff */
[-C--:B------:R-:W-:Y:S01]  /*11930*/  HFMA2.MMA R45, R60, R14.reuse, R45 ;  /* 0x0000000e3c2d7235 */ /* 0x080fe2000000002d */
[----:B------:R-:W-:Y:S01]  /*11940*/  LOP3.LUT R37, R37, 0x1c001c0, RZ, 0xc0, !PT ;  /* 0x01c001c025257812 */ /* 0x000fe200078ec0ff */
[----:B------:R-:W-:Y:S01]  /*11950*/  HFMA2.MMA R61, R0, R14, R61 ;  /* 0x0000000e003d7235 */ /* 0x000fe2000000003d */
[-C--:B------:R-:W-:Y:S01]  /*11960*/  HFMA2 R11, R18, R69.reuse.H0_H0, -132, -132 ;  /* 0xd820d820120b7431 */ /* 0x080fe20000040045 */
[----:B------:R-:W-:Y:S01]  /*11970*/  LOP3.LUT R23, R23, 0x1c001c0, RZ, 0xc0, !PT ;  /* 0x01c001c017177812 */ /* 0x000fe200078ec0ff */
[----:B------:R-:W-:Y:S01]  /*11980*/  HFMA2 R18, R46, R69.H0_H0, -132, -132 ;  /* 0xd820d8202e127431 */ /* 0x000fe20000040045 */
[----:B------:R-:W-:Y:S01]  /*11990*/  LOP3.LUT R13, R38, 0x1c001c0, RZ, 0xc0, !PT ;  /* 0x01c001c0260d7812 */ /* 0x000fe200078ec0ff */
[----:B------:R-:W-:-:S02]  /*119a0*/  HFMA2 R47, R12, R14, R47 ;  /* 0x0000000e0c2f7231 */ /* 0x000fc4000000002f */
        /* <DEDUP_REMOVED lines=11> */
[----:B------:R-:W-:-:S02]  /*11a60*/  HFMA2 R15, R14, R65.H0_H0, -20, -20 ;  /* 0xcd00cd000e0f7431 */ /* 0x000fc40000040041 */
[-C--:B------:R-:W-:Y:S01]  /*11a70*/  HFMA2 R14, R38, R65.reuse.H0_H0, -20, -20 ;  /* 0xcd00cd00260e7431 */ /* 0x080fe20000040041 */
[----:B------:R-:W-:Y:S02]  /*11a80*/  LOP3.LUT R22, R22, 0x64006400, RZ, 0xfc, !PT ;  /* 0x6400640016167812 */ /* 0x000fe400078efcff */
[----:B------:R-:W-:Y:S02]  /*11a90*/  LOP3.LUT R21, R21, 0x64006400, RZ, 0xfc, !PT ;  /* 0x6400640015157812 */ /* 0x000fe400078efcff */
[----:B------:R-:W-:Y:S01]  /*11aa0*/  LOP3.LUT R37, R16, 0x64006400, RZ, 0xfc, !PT ;  /* 0x6400640010257812 */ /* 0x000fe200078efcff */
[----:B------:R-:W-:Y:S01]  /*11ab0*/  HFMA2 R16, R36, R65.H0_H0, -20, -20 ;  /* 0xcd00cd0024107431 */ /* 0x000fe20000040041 */
[----:B------:R-:W-:Y:S01]  /*11ac0*/  LOP3.LUT R44, R13, 0x64006400, RZ, 0xfc, !PT ;  /* 0x640064000d2c7812 */ /* 0x000fe200078efcff */
[----:B0-----:R-:W-:Y:S01]  /*11ad0*/  HFMA2.MMA R36, R14, R32, R61 ;  /* 0x000000200e247235 */ /* 0x001fe2000000003d */
[----:B------:R-:W-:Y:S02]  /*11ae0*/  HADD2 R23, R22, -1028, -1028 ;  /* 0xe404e40416177430 */ /* 0x000fe40000000000 */
[----:B------:R-:W-:Y:S01]  /*11af0*/  HADD2 R22, R21, -1028, -1028 ;  /* 0xe404e40415167430 */ /* 0x000fe20000000000 */
[----:B------:R-:W-:Y:S01]  /*11b00*/  LOP3.LUT R20, R20, 0x64006400, RZ, 0xfc, !PT ;  /* 0x6400640014147812 */ /* 0x000fe200078efcff */
[----:B------:R-:W-:-:S02]  /*11b10*/  HADD2 R21, R37, -1028, -1028 ;  /* 0xe404e40425157430 */ /* 0x000fc40000000000 */
[----:B------:R-:W-:Y:S01]  /*11b20*/  HFMA2 R13, R44, R65.H0_H0, -20, -20 ;  /* 0xcd00cd002c0d7431 */ /* 0x000fe20000040041 */
[----:B------:R-:W-:Y:S01]  /*11b30*/  HFMA2.MMA R45, R16, R32, R45 ;  /* 0x00000020102d7235 */ /* 0x000fe2000000002d */
[-C--:B------:R-:W-:Y:S02]  /*11b40*/  HFMA2 R47, R15, R32.reuse, R47 ;  /* 0x000000200f2f7231 */ /* 0x080fe4000000002f */
[----:B------:R-:W-:Y:S01]  /*11b50*/  HFMA2 R32, R13, R32, R63 ;  /* 0x000000200d207231 */ /* 0x000fe2000000003f */
[----:B------:R-:W-:Y:S01]  /*11b60*/  HFMA2.MMA R64, R21, R33, R36 ;  /* 0x0000002115407235 */ /* 0x000fe20000000024 */
[----:B------:R-:W-:Y:S01]  /*11b70*/  HADD2 R20, R20, -1028, -1028 ;  /* 0xe404e40414147430 */ /* 0x000fe20000000000 */
[----:B------:R-:W0:Y:S01]  /*11b80*/  LDS.128 R36, [UR5+0x20] ;  /* 0x00002005ff247984 */ /* 0x000e220008000c00 */
[----:B------:R-:W-:Y:S02]  /*11b90*/  LOP3.LUT R62, R27, 0x64006400, RZ, 0xfc, !PT ;  /* 0x640064001b3e7812 */ /* 0x000fe400078efcff */
[----:B------:R-:W-:Y:S01]  /*11ba0*/  HFMA2 R66, R20, R33, R32 ;  /* 0x0000002114427231 */ /* 0x000fe20000000020 */
[----:B------:R-:W-:-:S02]  /*11bb0*/  LOP3.LUT R32, R25, 0x64006400, RZ, 0xfc, !PT ;  /* 0x6400640019207812 */ /* 0x000fc400078efcff */
[----:B------:R-:W-:Y:S02]  /*11bc0*/  LOP3.LUT R24, R24, 0x64006400, RZ, 0xfc, !PT ;  /* 0x6400640018187812 */ /* 0x000fe400078efcff */
[----:B------:R-:W-:Y:S02]  /*11bd0*/  LOP3.LUT R44, R26, 0x64006400, RZ, 0xfc, !PT ;  /* 0x640064001a2c7812 */ /* 0x000fe400078efcff */
[----:B------:R-:W-:Y:S02]  /*11be0*/  LOP3.LUT R25, R55, 0x70007, RZ, 0xc0, !PT ;  /* 0x0007000737197812 */ /* 0x000fe400078ec0ff */
[----:B------:R-:W-:Y:S01]  /*11bf0*/  LOP3.LUT R27, R56, 0x70007, RZ, 0xc0, !PT ;  /* 0x00070007381b7812 */ /* 0x000fe200078ec0ff */
[----:B------:R-:W-:Y:S01]  /*11c00*/  HFMA2.MMA R61, R23, R33, R45 ;  /* 0x00000021173d7235 */ /* 0x000fe2000000002d */
[----:B------:R-:W-:Y:S01]  /*11c10*/  HFMA2 R63, R22, R33, R47 ;  /* 0x00000021163f7231 */ /* 0x000fe2000000002f */
        /* <DEDUP_REMOVED lines=8> */
[----:B------:R-:W-:Y:S01]  /*11ca0*/  HFMA2 R26, R32, R69.H0_H0, -132, -132 ;  /* 0xd820d820201a7431 */ /* 0x000fe20000040045 */
[----:B------:R-:W-:Y:S01]  /*11cb0*/  LOP3.LUT R33, R33, 0x64006400, RZ, 0xfc, !PT ;  /* 0x6400640021217812 */ /* 0x000fe200078efcff */
        /* <DEDUP_REMOVED lines=8> */
[C---:B------:R-:W-:Y:S01]  /*11d40*/  LOP3.LUT R33, R54.reuse, 0x380038, RZ, 0xc0, !PT ;  /* 0x0038003836217812 */ /* 0x040fe200078ec0ff */
[-C--:B------:R-:W-:Y:S01]  /*11d50*/  HFMA2.MMA R67, R47, R35.reuse, R61 ;  /* 0x000000232f437235 */ /* 0x080fe2000000003d */
[-C--:B------:R-:W-:Y:S01]  /*11d60*/  HFMA2 R70, R46, R35.reuse, R63 ;  /* 0x000000232e467231 */ /* 0x080fe2000000003f */
[----:B------:R-:W-:Y:S01]  /*11d70*/  HFMA2.MMA R71, R45, R35, R64 ;  /* 0x000000232d477235 */ /* 0x000fe20000000040 */
[----:B------:R-:W-:Y:S01]  /*11d80*/  HFMA2 R72, R44, R35, R66 ;  /* 0x000000232c487231 */ /* 0x000fe20000000042 */
        /* <DEDUP_REMOVED lines=8> */
[-C--:B------:R-:W-:Y:S01]  /*11e10*/  HFMA2 R55, R54, R69.reuse.H0_H0, -132, -132 ;  /* 0xd820d82036377431 */ /* 0x080fe20000040045 */
[----:B------:R-:W-:Y:S02]  /*11e20*/  LOP3.LUT R63, R57, 0x380038, RZ, 0xc0, !PT ;  /* 0x00380038393f7812 */ /* 0x000fe400078ec0ff */
[----:B------:R-:W-:Y:S02]  /*11e30*/  LOP3.LUT R56, R33, 0x64006400, RZ, 0xfc, !PT ;  /* 0x6400640021387812 */ /* 0x000fe400078efcff */
[----:B------:R-:W-:Y:S02]  /*11e40*/  LOP3.LUT R57, R57, 0x1c001c0, RZ, 0xc0, !PT ;  /* 0x01c001c039397812 */ /* 0x000fe400078ec0ff */
[----:B------:R-:W-:Y:S02]  /*11e50*/  LOP3.LUT R32, R32, 0x64006400, RZ, 0xfc, !PT ;  /* 0x6400640020207812 */ /* 0x000fe400078efcff */
[----:B------:R-:W-:Y:S01]  /*11e60*/  LOP3.LUT R62, R61, 0x64006400, RZ, 0xfc, !PT ;  /* 0x640064003d3e7812 */ /* 0x000fe200078efcff */
[-C--:B------:R-:W-:Y:S01]  /*11e70*/  HFMA2 R56, R56, R69.reuse.H0_H0, -132, -132 ;  /* 0xd820d82038387431 */ /* 0x080fe20000040045 */
[----:B------:R-:W-:Y:S01]  /*11e80*/  LOP3.LUT R66, R63, 0x64006400, RZ, 0xfc, !PT ;  /* 0x640064003f427812 */ /* 0x000fe200078efcff */
[----:B0-----:R-:W-:Y:S01]  /*11e90*/  HFMA2.MMA R71, R55, R36, R71 ;  /* 0x0000002437477235 */ /* 0x001fe20000000047 */
[----:B------:R-:W-:Y:S01]  /*11ea0*/  LOP3.LUT R68, R57, 0x64006400, RZ, 0xfc, !PT ;  /* 0x6400640039447812 */ /* 0x000fe200078efcff */
[----:B------:R-:W-:-:S02]  /*11eb0*/  HFMA2 R57, R32, R69.H0_H0, -132, -132 ;  /* 0xd820d82020397431 */ /* 0x000fc40000040045 */
[----:B------:R-:W-:Y:S02]  /*11ec0*/  HFMA2 R62, R62, R65.H0_H0, -20, -20 ;  /* 0xcd00cd003e3e7431 */ /* 0x000fe40000040041 */
[----:B------:R-:W-:Y:S02]  /*11ed0*/  HFMA2 R54, R66, R69.H0_H0, -132, -132 ;  /* 0xd820d82042367431 */ /* 0x000fe40000040045 */
[-C--:B------:R-:W-:Y:S02]  /*11ee0*/  HFMA2 R70, R56, R36.reuse, R70 ;  /* 0x0000002438467231 */ /* 0x080fe40000000046 */
[----:B------:R-:W-:Y:S01]  /*11ef0*/  HFMA2 R63, R34, R65.H0_H0, -20, -20 ;  /* 0xcd00cd00223f7431 */ /* 0x000fe20000040041 */
[----:B------:R-:W-:Y:S01]  /*11f00*/  HFMA2.MMA R32, R57, R36, R67 ;  /* 0x0000002439207235 */ /* 0x000fe20000000043 */
[----:B------:R-:W-:Y:S01]  /*11f10*/  HFMA2 R72, R54, R36, R72 ;  /* 0x0000002436487231 */ /* 0x000fe20000000048 */
[----:B------:R-:W-:Y:S01]  /*11f20*/  HFMA2.MMA R87, R62, R37, R71 ;  /* 0x000000253e577235 */ /* 0x000fe20000000047 */
[----:B------:R-:W-:Y:S01]  /*11f30*/  HFMA2 R88, R63, R37, R70 ;  /* 0x000000253f587231 */ /* 0x000fe20000000046 */
[C---:B-----5:R-:W-:Y:S01]  /*11f40*/  LOP3.LUT R70, R28.reuse, 0x70007, RZ, 0xc0, !PT ;  /* 0x000700071c467812 */ /* 0x060fe200078ec0ff */
[----:B------:R-:W-:Y:S01]  /*11f50*/  HFMA2 R64, R64, R65.H0_H0, -20, -20 ;  /* 0xcd00cd0040407431 */ /* 0x000fe20000040041 */
[----:B------:R-:W-:-:S02]  /*11f60*/  LOP3.LUT R71, R28, 0x380038, RZ, 0xc0, !PT ;  /* 0x003800381c477812 */ /* 0x000fc400078ec0ff */
[--C-:B------:R-:W-:Y:S02]  /*11f70*/  SHF.R.U32.HI R83, RZ, 0x6, R28.reuse ;  /* 0x00000006ff537819 */ /* 0x100fe4000001161c */
[----:B------:R-:W-:Y:S02]  /*11f80*/  SHF.R.U32.HI R36, RZ, 0xd, R28 ;  /* 0x0000000dff247819 */ /* 0x000fe4000001161c */
[--C-:B------:R-:W-:Y:S02]  /*11f90*/  SHF.R.U32.HI R28, RZ, 0xd, R30.reuse ;  /* 0x0000000dff1c7819 */ /* 0x100fe4000001161e */
[----:B------:R-:W-:Y:S02]  /*11fa0*/  SHF.R.U32.HI R82, RZ, 0x6, R29 ;  /* 0x00000006ff527819 */ /* 0x000fe4000001161d */
[----:B------:R-:W-:Y:S02]  /*11fb0*/  SHF.R.U32.HI R81, RZ, 0x6, R30 ;  /* 0x00000006ff517819 */ /* 0x000fe4000001161e */
[----:B------:R-:W-:Y:S01]  /*11fc0*/  SHF.R.U32.HI R84, RZ, 0x6, R31 ;  /* 0x00000006ff547819 */ /* 0x000fe2000001161f */
[----:B------:R-:W-:Y:S01]  /*11fd0*/  HFMA2.MMA R89, R64, R37, R32 ;  /* 0x0000002540597235 */ /* 0x000fe20000000020 */
[----:B------:R-:W-:-:S02]  /*11fe0*/  LOP3.LUT R74, R30, 0x380038, RZ, 0xc0, !PT ;  /* 0x003800381e4a7812 */ /* 0x000fc400078ec0ff */
[----:B------:R-:W-:Y:S02]  /*11ff0*/  LOP3.LUT R73, R30, 0x70007, RZ, 0xc0, !PT ;  /* 0x000700071e497812 */ /* 0x000fe400078ec0ff */
[C---:B------:R-:W-:Y:S02]  /*12000*/  LOP3.LUT R77, R31.reuse, 0x380038, RZ, 0xc0, !PT ;  /* 0x003800381f4d7812 */ /* 0x040fe400078ec0ff */
[----:B------:R-:W-:Y:S02]  /*12010*/  SHF.R.U32.HI R33, RZ, 0xd, R31 ;  /* 0x0000000dff217819 */ /* 0x000fe4000001161f */
[----:B------:R-:W-:Y:S02]  /*12020*/  LOP3.LUT R75, R31, 0x70007, RZ, 0xc0, !PT ;  /* 0x000700071f4b7812 */ /* 0x000fe400078ec0ff */
[----:B------:R-:W-:Y:S02]  /*12030*/  LOP3.LUT R85, R41, 0x40004, R28, 0xf8, !PT ;  /* 0x0004000429557812 */ /* 0x000fe400078ef81c */
        /* <DEDUP_REMOVED lines=10> */
[-C--:B------:R-:W-:Y:S02]  /*120e0*/  HFMA2 R68, R28, R65.reuse.H0_H0, -20, -20 ;  /* 0xcd00cd001c447431 */ /* 0x080fe40000040041 */
[-C--:B------:R-:W-:Y:S02]  /*120f0*/  HFMA2 R67, R30, R65.reuse.H0_H0, -20, -20 ;  /* 0xcd00cd001e437431 */ /* 0x080fe40000040041 */
[-C--:B------:R-:W-:Y:S02]  /*12100*/  HFMA2 R66, R66, R65.reuse.H0_H0, -20, -20 ;  /* 0xcd00cd0042427431 */ /* 0x080fe40000040041 */
[----:B------:R-:W-:Y:S02]  /*12110*/  HFMA2 R65, R32, R65.H0_H0, -20, -20 ;  /* 0xcd00cd0020417431 */ /* 0x000fe40000040041 */
[----:B------:R-:W0:Y:S01]  /*12120*/  LDS.128 R32, [UR5+0x30] ;  /* 0x00003005ff207984 */ /* 0x000e220008000c00 */
[----:B------:R-:W-:Y:S01]  /*12130*/  HFMA2 R90, R61, R37, R72 ;  /* 0x000000253d5a7231 */ /* 0x000fe20000000048 */
        /* <DEDUP_REMOVED lines=19> */
[----:B------:R-:W-:-:S02]  /*12270*/  LOP3.LUT R70, R31, 0x64006400, RZ, 0xfc, !PT ;  /* 0x640064001f467812 */ /* 0x000fc400078efcff */
[----:B------:R-:W1:Y:S01]  /*12280*/  LDS.128 R28, [UR5+0x80] ;  /* 0x00008005ff1c7984 */ /* 0x000e620008000c00 */
[----:B------:R-:W-:Y:S02]  /*12290*/  HADD2 R80, R80, -1028, -1028 ;  /* 0xe404e40450507430 */ /* 0x000fe40000000000 */
[----:B------:R-:W-:Y:S01]  /*122a0*/  HADD2 R78, R78, -1028, -1028 ;  /* 0xe404e4044e4e7430 */ /* 0x000fe20000000000 */
[----:B------:R-:W-:Y:S02]  /*122b0*/  LOP3.LUT R74, R74, 0x64006400, RZ, 0xfc, !PT ;  /* 0x640064004a4a7812 */ /* 0x000fe400078efcff */
[----:B------:R-:W-:Y:S01]  /*122c0*/  LOP3.LUT R41, R84, 0x380038, RZ, 0xc0, !PT ;  /* 0x0038003854297812 */ /* 0x000fe200078ec0ff */
[-C--:B------:R-:W-:Y:S01]  /*122d0*/  HFMA2.MMA R89, R80, R38.reuse, R89 ;  /* 0x0000002650597235 */ /* 0x080fe20000000059 */
[----:B------:R-:W-:Y:S01]  /*122e0*/  LOP3.LUT R83, R83, 0x70007, RZ, 0xc0, !PT ;  /* 0x0007000753537812 */ /* 0x000fe200078ec0ff */
[----:B------:R-:W-:Y:S01]  /*122f0*/  HFMA2.MMA R87, R78, R38, R87 ;  /* 0x000000264e577235 */ /* 0x000fe20000000057 */
        /* <DEDUP_REMOVED lines=8> */
[----:B------:R-:W-:Y:S01]  /*12380*/  LOP3.LUT R83, R83, 0x64006400, RZ, 0xfc, !PT ;  /* 0x6400640053537812 */ /* 0x000fe200078efcff */
[-C--:B------:R-:W-:Y:S01]  /*12390*/  HFMA2 R88, R79, R38.reuse, R88 ;  /* 0x000000264f587231 */ /* 0x080fe20000000058 */
[----:B------:R-:W-:Y:S01]  /*123a0*/  LOP3.LUT R82, R82, 0x64006400, RZ, 0xfc, !PT ;  /* 0x6400640052527812 */ /* 0x000fe200078efcff */
[-C--:B------:R-:W-:Y:S01]  /*123b0*/  HFMA2 R73, R40, R69.reuse.H0_H0, -132, -132 ;  /* 0xd820d82028497431 */ /* 0x080fe20000040045 */
[----:B------:R-:W-:Y:S01]  /*123c0*/  LOP3.LUT R81, R81, 0x64006400, RZ, 0xfc, !PT ;  /* 0x6400640051517812 */ /* 0x000fe200078efcff */
[-C--:B------:R-:W-:Y:S02]  /*123d0*/  HFMA2 R70, R70, R69.reuse.H0_H0, -132, -132 ;  /* 0xd820d82046467431 */ /* 0x080fe40000040045 */
[----:B------:R-:W-:Y:S01]  /*123e0*/  HFMA2 R90, R77, R38, R90 ;  /* 0x000000264d5a7231 */ /* 0x000fe2000000005a */
[----:B------:R-:W-:Y:S01]  /*123f0*/  LOP3.LUT R38, R84, 0x64006400, RZ, 0xfc, !PT ;  /* 0x6400640054267812 */ /* 0x000fe200078efcff */
[----:B------:R-:W-:Y:S01]  /*12400*/  HFMA2 R69, R42, R69.H0_H0, -132, -132 ;  /* 0xd820d8202a457431 */ /* 0x000fe20000040045 */
[-C--:B------:R-:W-:Y:S01]  /*12410*/  HFMA2.MMA R42, R76, R39.reuse, R89 ;  /* 0x000000274c2a7235 */ /* 0x080fe20000000059 */
[----:B------:R-:W-:Y:S01]  /*12420*/  HADD2 R84, R83, -1028, -1028 ;  /* 0xe404e40453547430 */ /* 0x000fe20000000000 */
[----:B------:R-:W-:Y:S01]  /*12430*/  HFMA2.MMA R41, R74, R39, R87 ;  /* 0x000000274a297235 */ /* 0x000fe20000000057 */
[----:B------:R-:W-:-:S02]  /*12440*/  HFMA2 R88, R75, R39, R88 ;  /* 0x000000274b587231 */ /* 0x000fc40000000058 */
[----:B------:R-:W-:Y:S02]  /*12450*/  HADD2 R83, R82, -1028, -1028 ;  /* 0xe404e40452537430 */ /* 0x000fe40000000000 */
[----:B------:R-:W-:Y:S02]  /*12460*/  HADD2 R82, R81, -1028, -1028 ;  /* 0xe404e40451527430 */ /* 0x000fe40000000000 */
[----:B------:R-:W-:Y:S02]  /*12470*/  HFMA2 R90, R73, R39, R90 ;  /* 0x00000027495a7231 */ /* 0x000fe4000000005a */
[----:B------:R-:W-:Y:S02]  /*12480*/  HADD2 R81, R38, -1028, -1028 ;  /* 0xe404e40426517430 */ /* 0x000fe40000000000 */
[-C--:B0-----:R-:W-:Y:S01]  /*12490*/  HFMA2 R88, R83, R32.reuse, R88 ;  /* 0x0000002053587231 */ /* 0x081fe20000000058 */
[-C--:B------:R-:W-:Y:S01]  /*124a0*/  HFMA2.MMA R38, R84, R32.reuse, R42 ;  /* 0x0000002054267235 */ /* 0x080fe2000000002a */
[----:B------:R-:W-:Y:S01]  /*124b0*/  HFMA2 R90, R81, R32, R90 ;  /* 0x00000020515a7231 */ /* 0x000fe2000000005a */
[----:B------:R-:W-:Y:S01]  /*124c0*/  HFMA2.MMA R39, R82, R32, R41 ;  /* 0x0000002052277235 */ /* 0x000fe20000000029 */
[----:B------:R-:W-:Y:S01]  /*124d0*/  LOP3.LUT R37, R37, 0x64006400, RZ, 0xfc, !PT ;  /* 0x6400640025257812 */ /* 0x000fe200078efcff */
[-C--:B------:R-:W-:Y:S01]  /*124e0*/  HFMA2 R32, R71, R33.reuse, R88 ;  /* 0x0000002147207231 */ /* 0x080fe20000000058 */
[----:B------:R-:W-:Y:S01]  /*124f0*/  LOP3.LUT R88, R86, 0x64006400, RZ, 0xfc, !PT ;  /* 0x6400640056587812 */ /* 0x000fe200078efcff */
[----:B------:R-:W-:Y:S01]  /*12500*/  HFMA2 R90, R69, R33, R90 ;  /* 0x00000021455a7231 */ /* 0x000fe2000000005a */
[----:B------:R-:W-:Y:S01]  /*12510*/  LOP3.LUT R36, R43, 0x40004, R36, 0xf8, !PT ;  /* 0x000400042b247812 */ /* 0x000fe200078ef824 */
[----:B------:R-:W-:Y:S01]  /*12520*/  HFMA2 R32, R67, R34, R32 ;  /* 0x0000002243207231 */ /* 0x000fe20000000020 */
[----:B------:R-:W0:Y:S01]  /*12530*/  LDS.128 R40, [UR5+0x90] ;  /* 0x00009005ff287984 */ /* 0x000e220008000c00 */
[----:B------:R-:W-:-:S02]  /*12540*/  HADD2 R86, R37, -1028, -1028 ;  /* 0xe404e40425567430 */ /* 0x000fc40000000000 */
[----:B------:R-:W-:Y:S02]  /*12550*/  HFMA2 R90, R65, R34, R90 ;  /* 0x00000022415a7231 */ /* 0x000fe4000000005a */
[----:B------:R-:W-:Y:S02]  /*12560*/  HADD2 R88, R88, -1028, -1028 ;  /* 0xe404e40458587430 */ /* 0x000fe40000000000 */
[-C--:B------:R-:W-:Y:S01]  /*12570*/  HFMA2 R32, R86, R35.reuse, R32 ;  /* 0x0000002356207231 */ /* 0x080fe20000000020 */
[-C--:B------:R-:W-:Y:S01]  /*12580*/  HFMA2.MMA R38, R72, R33.reuse, R38 ;  /* 0x0000002148267235 */ /* 0x080fe20000000026 */
[----:B------:R-:W-:Y:S01]  /*12590*/  HFMA2 R92, R88, R35, R90 ;  /* 0x00000023585c7231 */ /* 0x000fe2000000005a */
[----:B------:R-:W-:Y:S01]  /*125a0*/  HFMA2.MMA R39, R70, R33, R39 ;  /* 0x0000002146277235 */ /* 0x000fe20000000027 */
[----:B------:R-:W-:Y:S01]  /*125b0*/  HADD2 R90, R32.H0_H0, R32.H1_H1 ;  /* 0x30000020205a7230 */ /* 0x000fe20000000800 */
[----:B-1----:R-:W-:Y:S01]  /*125c0*/  HFMA2.MMA R32, R53, R28, RZ ;  /* 0x0000001c35207235 */ /* 0x002fe200000000ff */
[----:B------:R-:W-:-:S02]  /*125d0*/  LOP3.LUT R36, R36, 0x64006400, RZ, 0xfc, !PT ;  /* 0x6400640024247812 */ /* 0x000fc400078efcff */
[----:B------:R-:W-:Y:S01]  /*125e0*/  LOP3.LUT R87, R85, 0x64006400, RZ, 0xfc, !PT ;  /* 0x6400640055577812 */ /* 0x000fe200078efcff */
[-C--:B------:R-:W-:Y:S02]  /*125f0*/  HFMA2.MMA R38, R68, R34.reuse, R38 ;  /* 0x0000002244267235 */ /* 0x080fe40000000026 */
[----:B------:R-:W-:Y:S01]  /*12600*/  HFMA2.MMA R39, R66, R34, R39 ;  /* 0x0000002242277235 */ /* 0x000fe20000000027 */
[----:B------:R-:W-:Y:S01]  /*12610*/  HADD2 R85, R36, -1028, -1028 ;  /* 0xe404e40424557430 */ /* 0x000fe20000000000 */
[----:B------:R-:W-:Y:S01]  /*12620*/  HFMA2.MMA R32, R48, R29, R32 ;  /* 0x0000001d30207235 */ /* 0x000fe20000000020 */
[----:B------:R-:W-:Y:S01]  /*12630*/  HADD2 R87, R87, -1028, -1028 ;  /* 0xe404e40457577430 */ /* 0x000fe20000000000 */
[----:B------:R-:W-:Y:S01]  /*12640*/  HFMA2.MMA R34, R50, R28, RZ ;  /* 0x0000001c32227235 */ /* 0x000fe200000000ff */
[-C--:B------:R-:W-:Y:S02]  /*12650*/  HFMA2 R33, R52, R28.reuse, RZ.H0_H0 ;  /* 0x0000001c34217231 */ /* 0x080fe400000400ff */
[----:B------:R-:W-:Y:S01]  /*12660*/  HFMA2 R28, R51, R28, RZ.H0_H0 ;  /* 0x0000001c331c7231 */ /* 0x000fe200000400ff */
[----:B------:R-:W-:-:S02]  /*12670*/  HFMA2.MMA R38, R85, R35, R38 ;  /* 0x0000002355267235 */ /* 0x000fc40000000026 */
[----:B------:R-:W-:Y:S01]  /*12680*/  HFMA2.MMA R39, R87, R35, R39 ;  /* 0x0000002357277235 */ /* 0x000fe20000000027 */
[----:B------:R-:W-:Y:S01]  /*12690*/  HFMA2 R35, R59, R29, R28 ;  /* 0x0000001d3b237231 */ /* 0x000fe2000000001c */
[----:B------:R-:W-:Y:S02]  /*126a0*/  HFMA2.MMA R28, R60, R30, R32 ;  /* 0x0000001e3c1c7235 */ /* 0x000fe40000000020 */
[----:B------:R-:W-:-:S04]  /*126b0*/  HFMA2.MMA R34, R58, R29, R34 ;  /* 0x0000001d3a227235 */ /* 0x000fc80000000022 */
[----:B------:R-:W-:Y:S02]  /*126c0*/  HADD2 R89, R38.H0_H0, R38.H1_H1 ;  /* 0x3000002626597230 */ /* 0x000fe40000000800 */
[----:B------:R-:W-:Y:S01]  /*126d0*/  HADD2 R91, R39.H0_H0, R39.H1_H1 ;  /* 0x30000027275b7230 */ /* 0x000fe20000000800 */
[----:B------:R-:W-:Y:S01]  /*126e0*/  HFMA2.MMA R28, R11, R31, R28 ;  /* 0x0000001f0b1c7235 */ /* 0x000fe2000000001c */
[----:B------:R-:W1:Y:S01]  /*126f0*/  LDS.128 R36, [UR5+0xa0] ;  /* 0x0000a005ff247984 */ /* 0x000e620008000c00 */
[----:B------:R-:W-:-:S06]  /*12700*/  HFMA2.MMA R103, R0, R30, R34 ;  /* 0x0000001e00677235 */ /* 0x000fcc0000000022 */
[----:B0-----:R-:W-:Y:S02]  /*12710*/  HFMA2.MMA R28, R16, R40, R28 ;  /* 0x00000028101c7235 */ /* 0x001fe4000000001c */
[----:B------:R-:W-:-:S06]  /*12720*/  HFMA2.MMA R103, R18, R31, R103 ;  /* 0x0000001f12677235 */ /* 0x000fcc0000000067 */
[----:B------:R-:W-:Y:S02]  /*12730*/  HFMA2.MMA R28, R23, R41, R28 ;  /* 0x00000029171c7235 */ /* 0x000fe4000000001c */
[----:B------:R-:W-:Y:S01]  /*12740*/  HFMA2.MMA R103, R14, R40, R103 ;  /* 0x000000280e677235 */ /* 0x000fe20000000067 */
[----:B------:R-:W-:-:S05]  /*12750*/  HFMA2 R33, R49, R29, R33 ;  /* 0x0000001d31217231 */ /* 0x000fca0000000021 */
[----:B------:R-:W-:Y:S02]  /*12760*/  HFMA2.MMA R28, R27, R42, R28 ;  /* 0x0000002a1b1c7235 */ /* 0x000fe4000000001c */
[----:B------:R-:W-:Y:S01]  /*12770*/  HFMA2.MMA R103, R21, R41, R103 ;  /* 0x0000002915677235 */ /* 0x000fe20000000067 */
[-C--:B------:R-:W-:Y:S02]  /*12780*/  HFMA2 R29, R12, R30.reuse, R33 ;  /* 0x0000001e0c1d7231 */ /* 0x080fe40000000021 */
[----:B------:R-:W-:Y:S02]  /*12790*/  HFMA2 R30, R10, R30, R35 ;  /* 0x0000001e0a1e7231 */ /* 0x000fe40000000023 */
[----:B------:R-:W0:Y:S01]  /*127a0*/  LDS.128 R32, [UR5+0xb0] ;  /* 0x0000b005ff207984 */ /* 0x000e220008000c00 */
[----:B------:R-:W-:Y:S02]  /*127b0*/  HFMA2.MMA R28, R47, R43, R28 ;  /* 0x0000002b2f1c7235 */ /* 0x000fe4000000001c */
[----:B------:R-:W-:Y:S01]  /*127c0*/  HFMA2.MMA R103, R25, R42, R103 ;  /* 0x0000002a19677235 */ /* 0x000fe20000000067 */
[----:B------:R-:W-:-:S02]  /*127d0*/  HFMA2 R29, R19, R31, R29 ;  /* 0x0000001f131d7231 */ /* 0x000fc4000000001d */
[----:B------:R-:W-:Y:S02]  /*127e0*/  HFMA2 R30, R17, R31, R30 ;  /* 0x0000001f111e7231 */ /* 0x000fe4000000001e */
[-C--:B------:R-:W-:Y:S02]  /*127f0*/  HFMA2 R29, R15, R40.reuse, R29 ;  /* 0x000000280f1d7231 */ /* 0x080fe4000000001d */
[----:B------:R-:W-:Y:S01]  /*12800*/  HFMA2 R30, R13, R40, R30 ;  /* 0x000000280d1e7231 */ /* 0x000fe2000000001e */
[----:B-1----:R-:W-:Y:S02]  /*12810*/  HFMA2.MMA R28, R57, R36, R28 ;  /* 0x00000024391c7235 */ /* 0x002fe4000000001c */
[----:B------:R-:W-:Y:S01]  /*12820*/  HFMA2.MMA R103, R45, R43, R103 ;  /* 0x0000002b2d677235 */ /* 0x000fe20000000067 */
[-C--:B------:R-:W-:Y:S02]  /*12830*/  HFMA2 R29, R22, R41.reuse, R29 ;  /* 0x00000029161d7231 */ /* 0x080fe4000000001d */
[----:B------:R-:W-:-:S02]  /*12840*/  HFMA2 R30, R20, R41, R30 ;  /* 0x00000029141e7231 */ /* 0x000fc4000000001e */
[-C--:B------:R-:W-:Y:S01]  /*12850*/  HFMA2 R29, R26, R42.reuse, R29 ;  /* 0x0000002a1a1d7231 */ /* 0x080fe2000000001d */
[----:B------:R-:W-:Y:S01]  /*12860*/  HFMA2.MMA R28, R64, R37, R28 ;  /* 0x00000025401c7235 */ /* 0x000fe2000000001c */
[----:B------:R-:W-:Y:S01]  /*12870*/  HFMA2 R30, R24, R42, R30 ;  /* 0x0000002a181e7231 */ /* 0x000fe2000000001e */
[----:B------:R-:W-:Y:S01]  /*12880*/  HFMA2.MMA R31, R55, R36, R103 ;  /* 0x00000024371f7235 */ /* 0x000fe20000000067 */
[-C--:B------:R-:W-:Y:S02]  /*12890*/  HFMA2 R29, R46, R43.reuse, R29 ;  /* 0x0000002b2e1d7231 */ /* 0x080fe4000000001d */
[----:B------:R-:W-:Y:S02]  /*128a0*/  HFMA2 R30, R44, R43, R30 ;  /* 0x0000002b2c1e7231 */ /* 0x000fe4000000001e */
[-C--:B------:R-:W-:Y:S01]  /*128b0*/  HFMA2 R29, R56, R36.reuse, R29 ;  /* 0x00000024381d7231 */ /* 0x080fe2000000001d */
[----:B------:R-:W-:Y:S01]  /*128c0*/  @!P0 PRMT R96, R94, 0x7610, R96 ;  /* 0x000076105e608816 */ /* 0x000fe20000000060 */
[----:B------:R-:W-:Y:S01]  /*128d0*/  HFMA2 R30, R54, R36, R30 ;  /* 0x00000024361e7231 */ /* 0x000fe2000000001e */
[----:B------:R-:W-:Y:S01]  /*128e0*/  HFMA2.MMA R36, R80, R38, R28 ;  /* 0x0000002650247235 */ /* 0x000fe2000000001c */
[----:B------:R-:W1:Y:S01]  /*128f0*/  LDS.128 R40, [UR5+0x100] ;  /* 0x00010005ff287984 */ /* 0x000e620008000c00 */
[----:B------:R-:W-:Y:S01]  /*12900*/  HFMA2.MMA R31, R62, R37, R31 ;  /* 0x000000253e1f7235 */ /* 0x000fe2000000001f */
[----:B------:R-:W-:-:S05]  /*12910*/  @!P0 PRMT R96, R96, 0x7610, R94 ;  /* 0x0000761060608816 */ /* 0x000fca000000005e */
[----:B------:R-:W-:Y:S02]  /*12920*/  HFMA2.MMA R36, R76, R39, R36 ;  /* 0x000000274c247235 */ /* 0x000fe40000000024 */
[----:B------:R-:W-:Y:S01]  /*12930*/  HFMA2.MMA R94, R78, R38, R31 ;  /* 0x000000264e5e7235 */ /* 0x000fe2000000001f */
[-C--:B------:R-:W-:Y:S02]  /*12940*/  HFMA2 R29, R63, R37.reuse, R29 ;  /* 0x000000253f1d7231 */ /* 0x080fe4000000001d */
[----:B------:R-:W-:-:S03]  /*12950*/  HFMA2 R30, R61, R37, R30 ;  /* 0x000000253d1e7231 */ /* 0x000fc6000000001e */
[----:B0-----:R-:W-:Y:S02]  /*12960*/  HFMA2.MMA R36, R84, R32, R36 ;  /* 0x0000002054247235 */ /* 0x001fe40000000024 */
[----:B------:R-:W-:Y:S01]  /*12970*/  HFMA2.MMA R94, R74, R39, R94 ;  /* 0x000000274a5e7235 */ /* 0x000fe2000000005e */
        /* <DEDUP_REMOVED lines=12> */
[----:B------:R-:W-:Y:S02]  /*12a40*/  HFMA2 R38, R69, R33, R38 ;  /* 0x0000002145267231 */ /* 0x000fe40000000026 */
[-C--:B------:R-:W-:Y:S01]  /*12a50*/  HFMA2 R33, R67, R34.reuse, R37 ;  /* 0x0000002243217231 */ /* 0x080fe20000000025 */
[----:B------:R-:W-:Y:S02]  /*12a60*/  HFMA2.MMA R32, R85, R35, R32 ;  /* 0x0000002355207235 */ /* 0x000fe40000000020 */
[----:B------:R-:W-:Y:S01]  /*12a70*/  HFMA2.MMA R94, R66, R34, R94 ;  /* 0x00000022425e7235 */ /* 0x000fe2000000005e */
[----:B------:R-:W-:Y:S01]  /*12a80*/  HFMA2 R34, R65, R34, R38 ;  /* 0x0000002241227231 */ /* 0x000fe20000000026 */
[----:B------:R-:W-:Y:S01]  /*12a90*/  @!P0 PRMT R93, R95, 0x7610, R93 ;  /* 0x000076105f5d8816 */ /* 0x000fe2000000005d */
[-C--:B------:R-:W-:Y:S01]  /*12aa0*/  HFMA2 R33, R86, R35.reuse, R33 ;  /* 0x0000002356217231 */ /* 0x080fe20000000021 */
[----:B------:R-:W2:Y:S01]  /*12ab0*/  LDS.128 R36, [UR5+0x120] ;  /* 0x00012005ff247984 */ /* 0x000ea20008000c00 */
[----:B------:R-:W-:-:S03]  /*12ac0*/  HFMA2 R34, R88, R35, R34 ;  /* 0x0000002358227231 */ /* 0x000fc60000000022 */
[----:B------:R-:W-:Y:S01]  /*12ad0*/  HFMA2.MMA R103, R87, R35, R94 ;  /* 0x0000002357677235 */ /* 0x000fe2000000005e */
[----:B------:R-:W-:Y:S01]  /*12ae0*/  HADD2 R94, R32.H0_H0, R32.H1_H1 ;  /* 0x30000020205e7230 */ /* 0x000fe20000000800 */
[-C--:B-1----:R-:W-:Y:S01]  /*12af0*/  HFMA2.MMA R32, R53, R40.reuse, RZ ;  /* 0x0000002835207235 */ /* 0x082fe200000000ff */
[----:B------:R-:W-:Y:S01]  /*12b00*/  HADD2 R105, R34.H0_H0, R34.H1_H1 ;  /* 0x3000002222697230 */ /* 0x000fe20000000800 */
[----:B------:R-:W-:Y:S01]  /*12b10*/  HFMA2.MMA R34, R50, R40, RZ ;  /* 0x0000002832227235 */ /* 0x000fe200000000ff */
[----:B------:R-:W-:Y:S01]  /*12b20*/  @!P0 PRMT R93, R93, 0x7610, R95 ;  /* 0x000076105d5d8816 */ /* 0x000fe2000000005f */
        /* <DEDUP_REMOVED lines=31> */
[-C--:B------:R-:W-:Y:S02]  /*12d20*/  HFMA2 R108, R46, R31.reuse, R108 ;  /* 0x0000001f2e6c7231 */ /* 0x080fe4000000006c */
[----:B------:R-:W-:-:S03]  /*12d30*/  HFMA2 R30, R44, R31, R30 ;  /* 0x0000001f2c1e7231 */ /* 0x000fc6000000001e */
[-C--:B--2---:R-:W-:Y:S02]  /*12d40*/  HFMA2.MMA R28, R57, R36.reuse, R28 ;  /* 0x00000024391c7235 */ /* 0x084fe4000000001c */
        /* <DEDUP_REMOVED lines=15> */
[----:B------:R-:W-:Y:S02]  /*12e40*/  HFMA2.MMA R50, R50, R40, RZ ;  /* 0x0000002832327235 */ /* 0x000fe400000000ff */
[----:B------:R-:W-:-:S02]  /*12e50*/  HFMA2.MMA R36, R84, R32, R36 ;  /* 0x0000002054247235 */ /* 0x000fc40000000024 */
[----:B------:R-:W-:Y:S02]  /*12e60*/  HFMA2.MMA R37, R82, R32, R37 ;  /* 0x0000002052257235 */ /* 0x000fe40000000025 */
        /* <DEDUP_REMOVED lines=24> */
[----:B------:R-:W-:Y:S02]  /*12ff0*/  HFMA2 R52, R19, R43, R52 ;  /* 0x0000002b13347231 */ /* 0x000fe40000000034 */
[----:B------:R-:W-:Y:S02]  /*13000*/  HFMA2 R40, R51, R40, RZ.H0_H0 ;  /* 0x0000002833287231 */ /* 0x000fe400000400ff */
[----:B------:R-:W-:Y:S01]  /*13010*/  HFMA2 R11, R15, R28, R52 ;  /* 0x0000001c0f0b7231 */ /* 0x000fe20000000034 */
[-C--:B------:R-:W-:Y:S01]  /*13020*/  HFMA2.MMA R15, R23, R29.reuse, R53 ;  /* 0x0000001d170f7235 */ /* 0x080fe20000000035 */
[----:B------:R-:W-:Y:S01]  /*13030*/  HFMA2 R40, R59, R41, R40 ;  /* 0x000000293b287231 */ /* 0x000fe20000000028 */
[----:B------:R-:W-:-:S02]  /*13040*/  HFMA2.MMA R50, R21, R29, R50 ;  /* 0x0000001d15327235 */ /* 0x000fc40000000032 */
[-C--:B------:R-:W-:Y:S01]  /*13050*/  HFMA2.MMA R32, R85, R35.reuse, R32 ;  /* 0x0000002355207235 */ /* 0x080fe20000000020 */
[----:B------:R-:W-:Y:S01]  /*13060*/  HFMA2 R40, R10, R42, R40 ;  /* 0x0000002a0a287231 */ /* 0x000fe20000000028 */
[----:B------:R-:W-:Y:S02]  /*13070*/  HFMA2.MMA R33, R87, R35, R33 ;  /* 0x0000002357217235 */ /* 0x000fe40000000021 */
[-C--:B------:R-:W-:Y:S01]  /*13080*/  HFMA2.MMA R15, R27, R30.reuse, R15 ;  /* 0x0000001e1b0f7235 */ /* 0x080fe2000000000f */
[----:B------:R-:W-:Y:S01]  /*13090*/  HFMA2 R40, R17, R43, R40 ;  /* 0x0000002b11287231 */ /* 0x000fe20000000028 */
[----:B------:R-:W-:Y:S01]  /*130a0*/  HFMA2.MMA R50, R25, R30, R50 ;  /* 0x0000001e19327235 */ /* 0x000fe20000000032 */
[-C--:B------:R-:W-:Y:S02]  /*130b0*/  HFMA2 R34, R88, R35.reuse, R34 ;  /* 0x0000002358227231 */ /* 0x080fe40000000022 */
[----:B------:R-:W-:Y:S02]  /*130c0*/  HFMA2 R10, R13, R28, R40 ;  /* 0x0000001c0d0a7231 */ /* 0x000fe40000000028 */
[----:B------:R-:W-:Y:S01]  /*130d0*/  HFMA2 R109, R86, R35, R108 ;  /* 0x00000023566d7231 */ /* 0x000fe2000000006c */
[----:B------:R-:W-:Y:S01]  /*130e0*/  HFMA2.MMA R18, R47, R31, R15 ;  /* 0x0000001f2f127235 */ /* 0x000fe2000000000f */
[----:B------:R-:W-:-:S02]  /*130f0*/  HADD2 R108, R32.H0_H0, R32.H1_H1 ;  /* 0x30000020206c7230 */ /* 0x000fc40000000800 */
[----:B------:R-:W-:Y:S02]  /*13100*/  HADD2 R110, R33.H0_H0, R33.H1_H1 ;  /* 0x30000021216e7230 */ /* 0x000fe40000000800 */
[----:B------:R-:W-:Y:S02]  /*13110*/  HADD2 R111, R34.H0_H0, R34.H1_H1 ;  /* 0x30000022226f7230 */ /* 0x000fe40000000800 */
[----:B------:R-:W1:Y:S01]  /*13120*/  LDS.128 R32, [UR5+0x1b0] ;  /* 0x0001b005ff207984 */ /* 0x000e620008000c00 */
[-C--:B------:R-:W-:Y:S01]  /*13130*/  HFMA2 R13, R22, R29.reuse, R11 ;  /* 0x0000001d160d7231 */ /* 0x080fe2000000000b */
        /* <DEDUP_REMOVED lines=15> */
[----:B------:R-:W-:-:S04]  /*13230*/  HFMA2.MMA R37, R78, R38, R31 ;  /* 0x000000264e257235 */ /* 0x000fc8000000001f */
[----:B------:R-:W-:-:S04]  /*13240*/  HFMA2.MMA R42, R76, R39, R40 ;  /* 0x000000274c2a7235 */ /* 0x000fc80000000028 */
[----:B------:R-:W-:-:S04]  /*13250*/  HFMA2.MMA R41, R74, R39, R37 ;  /* 0x000000274a297235 */ /* 0x000fc80000000025 */
[----:B-1----:R-:W-:-:S04]  /*13260*/  HFMA2.MMA R36, R84, R32, R42 ;  /* 0x0000002054247235 */ /* 0x002fc8000000002a */
[----:B------:R-:W-:Y:S01]  /*13270*/  HFMA2.MMA R41, R82, R32, R41 ;  /* 0x0000002052297235 */ /* 0x000fe20000000029 */
[----:B------:R-:W-:-:S03]  /*13280*/  HFMA2 R19, R79, R38, R19 ;  /* 0x000000264f137231 */ /* 0x000fc60000000013 */
        /* <DEDUP_REMOVED lines=10> */
[-C--:B------:R-:W-:Y:S01]  /*13330*/  HFMA2.MMA R17, R85, R35.reuse, R17 ;  /* 0x0000002355117235 */ /* 0x080fe20000000011 */
[----:B------:R-:W-:Y:S02]  /*13340*/  HFMA2 R27, R69, R33, R27 ;  /* 0x00000021451b7231 */ /* 0x000fe4000000001b */
        /* <DEDUP_REMOVED lines=34> */
.L_x_3414:
        /* <DEDUP_REMOVED lines=10> */
.L_x_3417:
        /* <DEDUP_REMOVED lines=20> */
[----:B------:R-:W-:Y:S02]  /*13750*/  LOP3.LUT R50, R12, 0x30003, RZ, 0xc0, !PT ;  /* 0x000300030c327812 */ /* 0x000fe400078ec0ff */
[----:B------:R-:W-:-:S02]  /*13760*/  LOP3.LUT R16, R16, 0x64006400, RZ, 0xfc, !PT ;  /* 0x6400640010107812 */ /* 0x000fc400078efcff */
[C---:B------:R-:W-:Y:S02]  /*13770*/  LOP3.LUT R20, R12.reuse, 0x300030, RZ, 0xc0, !PT ;  /* 0x003000300c147812 */ /* 0x040fe400078ec0ff */
[----:B------:R-:W-:Y:S01]  /*13780*/  LOP3.LUT R51, R12, 0xc000c0, RZ, 0xc0, !PT ;  /* 0x00c000c00c337812 */ /* 0x000fe200078ec0ff */
[----:B------:R-:W-:Y:S01]  /*13790*/  HFMA2 R29, R16, R36.H1_H1, -258, -258 ;  /* 0xdc08dc08101d7431 */ /* 0x000fe20000060024 */
[----:B------:R-:W-:Y:S01]  /*137a0*/  SHF.R.U32.HI R27, RZ, 0x8, R12 ;  /* 0x00000008ff1b7819 */ /* 0x000fe2000001160c */
[----:B------:R-:W0:Y:S01]  /*137b0*/  LDS.128 R16, [UR5] ;  /* 0x00000005ff107984 */ /* 0x000e220008000c00 */
[C---:B------:R-:W-:Y:S02]  /*137c0*/  LOP3.LUT R52, R13.reuse, 0x30003, RZ, 0xc0, !PT ;  /* 0x000300030d347812 */ /* 0x040fe400078ec0ff */
        /* <DEDUP_REMOVED lines=12> */
[----:B------:R-:W-:Y:S02]  /*13890*/  LOP3.LUT R34, R14, 0x64006400, RZ, 0xfc, !PT ;  /* 0x640064000e227812 */ /* 0x000fe400078efcff */
[----:B------:R-:W-:Y:S01]  /*138a0*/  LOP3.LUT R12, R27, 0xc000c, RZ, 0xc0, !PT ;  /* 0x000c000c1b0c7812 */ /* 0x000fe200078ec0ff */
[-C--:B------:R-:W-:Y:S01]  /*138b0*/  HFMA2 R33, R33, R36.reuse.H1_H1, -258, -258 ;  /* 0xdc08dc0821217431 */ /* 0x080fe20000060024 */
[----:B------:R-:W-:Y:S01]  /*138c0*/  LOP3.LUT R14, R48, 0xc000c, RZ, 0xc0, !PT ;  /* 0x000c000c300e7812 */ /* 0x000fe200078ec0ff */
[----:B------:R-:W-:Y:S01]  /*138d0*/  HFMA2 R34, R34, R36.H1_H1, -258, -258 ;  /* 0xdc08dc0822227431 */ /* 0x000fe20000060024 */
[----:B------:R-:W-:-:S02]  /*138e0*/  LOP3.LUT R32, R13, 0x64006400, RZ, 0xfc, !PT ;  /* 0x640064000d207812 */ /* 0x000fc400078efcff */
[C---:B------:R-:W-:Y:S02]  /*138f0*/  LOP3.LUT R56, R15.reuse, 0x30003, RZ, 0xc0, !PT ;  /* 0x000300030f387812 */ /* 0x040fe400078ec0ff */
[C---:B------:R-:W-:Y:S01]  /*13900*/  LOP3.LUT R23, R15.reuse, 0x300030, RZ, 0xc0, !PT ;  /* 0x003000300f177812 */ /* 0x040fe200078ec0ff */
        /* <DEDUP_REMOVED lines=38> */
[----:B------:R-:W1:Y:S01]  /*13b70*/  LDS.128 R20, [UR5+0x10] ;  /* 0x00001005ff147984 */ /* 0x000e620008000c00 */
[----:B------:R-:W-:-:S02]  /*13b80*/  LOP3.LUT R59, R52, 0x64006400, RZ, 0xfc, !PT ;  /* 0x64006400343b7812 */ /* 0x000fc400078efcff */
[----:B------:R-:W-:Y:S02]  /*13b90*/  LOP3.LUT R15, R55, 0x64006400, RZ, 0xfc, !PT ;  /* 0x64006400370f7812 */ /* 0x000fe400078efcff */
[----:B------:R-:W-:Y:S01]  /*13ba0*/  LOP3.LUT R61, R56, 0x64006400, RZ, 0xfc, !PT ;  /* 0x64006400383d7812 */ /* 0x000fe200078efcff */
[----:B------:R-:W-:Y:S01]  /*13bb0*/  HADD2 R59, R59, -1026, -1026 ;  /* 0xe402e4023b3b7430 */ /* 0x000fe20000000000 */
[----:B------:R-:W-:Y:S01]  /*13bc0*/  LOP3.LUT R13, R12, 0x64006400, RZ, 0xfc, !PT ;  /* 0x640064000c0d7812 */ /* 0x000fe200078efcff */
[-C--:B0-----:R-:W-:Y:S01]  /*13bd0*/  HFMA2.MMA R12, R58, R16.reuse, RZ ;  /* 0x000000103a0c7235 */ /* 0x081fe200000000ff */
[----:B------:R-:W-:Y:S01]  /*13be0*/  LOP3.LUT R55, R14, 0x64006400, RZ, 0xfc, !PT ;  /* 0x640064000e377812 */ /* 0x000fe200078efcff */
[----:B------:R-:W-:Y:S01]  /*13bf0*/  HFMA2.MMA R14, R60, R16, RZ ;  /* 0x000000103c0e7235 */ /* 0x000fe200000000ff */
[----:B------:R-:W-:Y:S01]  /*13c00*/  HADD2 R61, R61, -1026, -1026 ;  /* 0xe402e4023d3d7430 */ /* 0x000fe20000000000 */
[----:B------:R-:W-:Y:S01]  /*13c10*/  LOP3.LUT R52, R47, 0xc000c0, RZ, 0xc0, !PT ;  /* 0x00c000c02f347812 */ /* 0x000fe200078ec0ff */
[----:B------:R-:W-:Y:S01]  /*13c20*/  HFMA2 R54, R13, R26.H0_H0, -18, -18 ;  /* 0xcc80cc800d367431 */ /* 0x000fe2000004001a */
[----:B------:R-:W-:Y:S01]  /*13c30*/  LOP3.LUT R51, R51, 0x64006400, RZ, 0xfc, !PT ;  /* 0x6400640033337812 */ /* 0x000fe200078efcff */
[-C--:B------:R-:W-:Y:S01]  /*13c40*/  HFMA2 R13, R59, R16.reuse, RZ.H0_H0 ;  /* 0x000000103b0d7231 */ /* 0x080fe200000400ff */
[-C--:B------:R-:W-:Y:S01]  /*13c50*/  HFMA2.MMA R12, R29, R17.reuse, R12 ;  /* 0x000000111d0c7235 */ /* 0x080fe2000000000c */
[----:B------:R-:W-:Y:S01]  /*13c60*/  HFMA2 R16, R61, R16, RZ.H0_H0 ;  /* 0x000000103d107231 */ /* 0x000fe200000400ff */
[----:B------:R-:W-:Y:S01]  /*13c70*/  HFMA2.MMA R14, R32, R17, R14 ;  /* 0x00000011200e7235 */ /* 0x000fe2000000000e */
[----:B------:R-:W-:Y:S01]  /*13c80*/  LOP3.LUT R65, R52, 0x64006400, RZ, 0xfc, !PT ;  /* 0x6400640034417812 */ /* 0x000fe200078efcff */
[----:B------:R-:W-:Y:S01]  /*13c90*/  HFMA2 R52, R15, R26.H0_H0, -18, -18 ;  /* 0xcc80cc800f347431 */ /* 0x000fe2000004001a */
[----:B------:R-:W-:Y:S01]  /*13ca0*/  LOP3.LUT R50, R48, 0xc000c0, RZ, 0xc0, !PT ;  /* 0x00c000c030327812 */ /* 0x000fe200078ec0ff */
        /* <DEDUP_REMOVED lines=8> */
[----:B------:R-:W0:Y:S01]  /*13d30*/  LDS.128 R12, [UR5+0x80] ;  /* 0x00008005ff0c7984 */ /* 0x000e220008000c00 */
        /* <DEDUP_REMOVED lines=8> */
[-C--:B------:R-:W-:Y:S01]  /*13dc0*/  HFMA2.MMA R64, R52, R19.reuse, R62 ;  /* 0x0000001334407235 */ /* 0x080fe2000000003e */
[-C--:B------:R-:W-:Y:S01]  /*13dd0*/  HFMA2 R55, R55, R26.reuse.H0_H0, -18, -18 ;  /* 0xcc80cc8037377431 */ /* 0x080fe2000004001a */
[----:B------:R-:W-:Y:S01]  /*13de0*/  LOP3.LUT R62, R47, 0x64006400, RZ, 0xfc, !PT ;  /* 0x640064002f3e7812 */ /* 0x000fe200078efcff */
[----:B------:R-:W-:Y:S01]  /*13df0*/  HFMA2 R57, R65, R26.H0_H0, -18, -18 ;  /* 0xcc80cc8041397431 */ /* 0x000fe2000004001a */
[----:B------:R-:W-:Y:S01]  /*13e00*/  HFMA2.MMA R26, R50, R19, R16 ;  /* 0x00000013321a7235 */ /* 0x000fe20000000010 */
[----:B------:R-:W-:Y:S01]  /*13e10*/  HADD2 R47, R27, -1026, -1026 ;  /* 0xe402e4021b2f7430 */ /* 0x000fe20000000000 */
[----:B------:R-:W-:Y:S01]  /*13e20*/  LOP3.LUT R49, R49, 0x30003, RZ, 0xc0, !PT ;  /* 0x0003000331317812 */ /* 0x000fe200078ec0ff */
[-C--:B------:R-:W-:Y:S01]  /*13e30*/  HFMA2 R63, R51, R19.reuse, R17 ;  /* 0x00000013333f7231 */ /* 0x080fe20000000011 */
[----:B------:R-:W-:Y:S01]  /*13e40*/  LOP3.LUT R16, R48, 0x30003, RZ, 0xc0, !PT ;  /* 0x0003000330107812 */ /* 0x000fe200078ec0ff */
[----:B------:R-:W-:Y:S01]  /*13e50*/  HFMA2 R65, R53, R19, R18 ;  /* 0x0000001335417231 */ /* 0x000fe20000000012 */
[----:B------:R-:W-:Y:S01]  /*13e60*/  LOP3.LUT R48, R49, 0x64006400, RZ, 0xfc, !PT ;  /* 0x6400640031307812 */ /* 0x000fe200078efcff */
[----:B------:R-:W-:Y:S01]  /*13e70*/  HADD2 R62, R62, -1026, -1026 ;  /* 0xe402e4023e3e7430 */ /* 0x000fe20000000000 */
[----:B-1----:R-:W-:Y:S01]  /*13e80*/  HFMA2.MMA R26, R47, R20, R26 ;  /* 0x000000142f1a7235 */ /* 0x002fe2000000001a */
[----:B------:R-:W-:-:S02]  /*13e90*/  LOP3.LUT R49, R16, 0x64006400, RZ, 0xfc, !PT ;  /* 0x6400640010317812 */ /* 0x000fc400078efcff */
[----:B------:R-:W1:Y:S01]  /*13ea0*/  LDS.128 R16, [UR5+0x90] ;  /* 0x00009005ff107984 */ /* 0x000e620008000c00 */
[----:B----4-:R-:W-:Y:S01]  /*13eb0*/  @!P1 PRMT R96, R24, 0x7610, R96 ;  /* 0x0000761018609816 */ /* 0x010fe20000000060 */
[----:B------:R-:W-:Y:S01]  /*13ec0*/  HADD2 R48, R48, -1026, -1026 ;  /* 0xe402e40230307430 */ /* 0x000fe20000000000 */
[----:B------:R-:W-:Y:S01]  /*13ed0*/  @!P1 PRMT R93, R25, 0x7610, R93 ;  /* 0x00007610195d9816 */ /* 0x000fe2000000005d */
[----:B------:R-:W-:Y:S01]  /*13ee0*/  HADD2 R49, R49, -1026, -1026 ;  /* 0xe402e40231317430 */ /* 0x000fe20000000000 */
[----:B------:R-:W-:Y:S01]  /*13ef0*/  HFMA2.MMA R26, R35, R21, R26 ;  /* 0x00000015231a7235 */ /* 0x000fe2000000001a */
[----:B------:R-:W-:Y:S01]  /*13f00*/  @!P1 PRMT R96, R96, 0x7610, R24 ;  /* 0x0000761060609816 */ /* 0x000fe20000000018 */
[-C--:B------:R-:W-:Y:S01]  /*13f10*/  HFMA2 R63, R48, R20.reuse, R63 ;  /* 0x00000014303f7231 */ /* 0x080fe2000000003f */
[----:B------:R-:W-:Y:S01]  /*13f20*/  @!P1 PRMT R93, R93, 0x7610, R25 ;  /* 0x000076105d5d9816 */ /* 0x000fe20000000019 */
[----:B------:R-:W-:Y:S01]  /*13f30*/  HFMA2 R65, R62, R20, R65 ;  /* 0x000000143e417231 */ /* 0x000fe20000000041 */
[----:B------:R-:W-:Y:S01]  /*13f40*/  HFMA2.MMA R64, R49, R20, R64 ;  /* 0x0000001431407235 */ /* 0x000fe20000000040 */
[-C--:B------:R-:W-:Y:S01]  /*13f50*/  HFMA2 R63, R38, R21.reuse, R63 ;  /* 0x00000015263f7231 */ /* 0x080fe2000000003f */
[C---:B------:R-:W-:Y:S01]  /*13f60*/  ISETP.GE.AND P0, PT, R101.reuse, UR6, PT ;  /* 0x0000000665007c0c */ /* 0x040fe2000bf06270 */
[----:B------:R-:W-:Y:S01]  /*13f70*/  HFMA2.MMA R27, R43, R22, R26 ;  /* 0x000000162b1b7235 */ /* 0x000fe2000000001a */
[----:B------:R-:W-:Y:S01]  /*13f80*/  HFMA2 R65, R36, R21, R65 ;  /* 0x0000001524417231 */ /* 0x000fe20000000041 */
[----:B------:R-:W-:Y:S01]  /*13f90*/  ISETP.LT.AND P1, PT, R101, R102, PT ;  /* 0x000000666500720c */ /* 0x000fe20003f21270 */
[----:B0-----:R-:W-:Y:S01]  /*13fa0*/  HFMA2.MMA R24, R58, R12, RZ ;  /* 0x0000000c3a187235 */ /* 0x001fe200000000ff */
[----:B------:R-:W-:Y:S01]  /*13fb0*/  HFMA2 R63, R44, R22, R63 ;  /* 0x000000162c3f7231 */ /* 0x000fe2000000003f */
[----:B------:R-:W-:Y:S01]  /*13fc0*/  HFMA2.MMA R64, R37, R21, R64 ;  /* 0x0000001525407235 */ /* 0x000fe20000000040 */
[-C--:B------:R-:W-:Y:S01]  /*13fd0*/  HFMA2 R25, R59, R12.reuse, RZ.H0_H0 ;  /* 0x0000000c3b197231 */ /* 0x080fe200000400ff */
[----:B------:R-:W-:Y:S01]  /*13fe0*/  HFMA2.MMA R26, R60, R12, RZ ;  /* 0x0000000c3c1a7235 */ /* 0x000fe200000000ff */
[----:B------:R-:W-:Y:S01]  /*13ff0*/  HFMA2 R12, R61, R12, RZ.H0_H0 ;  /* 0x0000000c3d0c7231 */ /* 0x000fe200000400ff */
[----:B------:R-:W-:Y:S01]  /*14000*/  HFMA2.MMA R27, R54, R23, R27 ;  /* 0x00000017361b7235 */ /* 0x000fe2000000001b */
[----:B------:R-:W-:Y:S01]  /*14010*/  HFMA2 R65, R45, R22, R65 ;  /* 0x000000162d417231 */ /* 0x000fe20000000041 */
[----:B------:R-:W-:Y:S01]  /*14020*/  HFMA2.MMA R24, R29, R13, R24 ;  /* 0x0000000d1d187235 */ /* 0x000fe20000000018 */
[----:B------:R-:W-:Y:S01]  /*14030*/  HFMA2 R25, R33, R13, R25 ;  /* 0x0000000d21197231 */ /* 0x000fe20000000019 */
[----:B------:R-:W-:Y:S01]  /*14040*/  HFMA2.MMA R20, R46, R22, R64 ;  /* 0x000000162e147235 */ /* 0x000fe20000000040 */
[-C--:B------:R-:W-:Y:S01]  /*14050*/  HFMA2 R64, R55, R23.reuse, R63 ;  /* 0x0000001737407231 */ /* 0x080fe2000000003f */
[----:B------:R-:W-:Y:S01]  /*14060*/  HFMA2.MMA R26, R32, R13, R26 ;  /* 0x0000000d201a7235 */ /* 0x000fe2000000001a */
[----:B------:R-:W-:-:S02]  /*14070*/  HFMA2 R66, R57, R23, R65 ;  /* 0x0000001739427231 */ /* 0x000fc40000000041 */
[----:B------:R-:W-:Y:S02]  /*14080*/  HADD2 R64, R64.H0_H0, R64.H1_H1 ;  /* 0x3000004040407230 */ /* 0x000fe40000000800 */
[----:B------:R-:W-:Y:S01]  /*14090*/  HADD2 R63, R27.H0_H0, R27.H1_H1 ;  /* 0x3000001b1b3f7230 */ /* 0x000fe20000000800 */
[----:B------:R-:W-:Y:S01]  /*140a0*/  HFMA2.MMA R20, R56, R23, R20 ;  /* 0x0000001738147235 */ /* 0x000fe20000000014 */
[----:B------:R-:W-:Y:S01]  /*140b0*/  HFMA2 R27, R34, R13, R12 ;  /* 0x0000000d221b7231 */ /* 0x000fe2000000000c */
[-C--:B------:R-:W-:Y:S01]  /*140c0*/  HFMA2.MMA R12, R39, R14.reuse, R24 ;  /* 0x0000000e270c7235 */ /* 0x080fe20000000018 */
[-C--:B------:R-:W-:Y:S01]  /*140d0*/  HFMA2 R13, R40, R14.reuse, R25 ;  /* 0x0000000e280d7231 */ /* 0x080fe20000000019 */
[----:B------:R-:W-:Y:S01]  /*140e0*/  HFMA2.MMA R67, R42, R14, R26 ;  /* 0x0000000e2a437235 */ /* 0x000fe2000000001a */
[----:B------:R-:W-:Y:S01]  /*140f0*/  HFMA2 R14, R41, R14, R27 ;  /* 0x0000000e290e7231 */ /* 0x000fe2000000001b */
[----:B------:R-:W-:Y:S01]  /*14100*/  PRMT R63, R63, 0x5410, R64 ;  /* 0x000054103f3f7816 */ /* 0x000fe20000000040 */
[-C--:B------:R-:W-:Y:S01]  /*14110*/  HFMA2 R13, R51, R15.reuse, R13 ;  /* 0x0000000f330d7231 */ /* 0x080fe2000000000d */
[----:B------:R-:W-:Y:S01]  /*14120*/  LDS.128 R24, [UR5+0x180] ;  /* 0x00018005ff187984 */ /* 0x000fe20008000c00 */
[----:B------:R-:W-:Y:S01]  /*14130*/  HFMA2 R14, R53, R15, R14 ;  /* 0x0000000f350e7231 */ /* 0x000fe2000000000e */
[-C--:B------:R-:W-:Y:S01]  /*14140*/  HFMA2.MMA R12, R50, R15.reuse, R12 ;  /* 0x0000000f320c7235 */ /* 0x080fe2000000000c */
[----:B------:R-:W-:Y:S01]  /*14150*/  HADD2 R65, R20.H0_H0, R20.H1_H1 ;  /* 0x3000001414417230 */ /* 0x000fe20000000800 */
[----:B------:R-:W-:Y:S01]  /*14160*/  HFMA2.MMA R67, R52, R15, R67 ;  /* 0x0000000f34437235 */ /* 0x000fe20000000043 */
[----:B------:R-:W0:Y:S01]  /*14170*/  LDS.128 R20, [UR5+0x100] ;  /* 0x00010005ff147984 */ /* 0x000e220008000c00 */
[-C--:B-1----:R-:W-:Y:S01]  /*14180*/  HFMA2 R13, R48, R16.reuse, R13 ;  /* 0x00000010300d7231 */ /* 0x082fe2000000000d */
[----:B------:R-:W-:Y:S01]  /*14190*/  HFMA2.MMA R9, R63, R96, R9 ;  /* 0x000000603f097235 */ /* 0x000fe20000000009 */
[----:B------:R-:W-:-:S02]  /*141a0*/  HFMA2 R14, R62, R16, R14 ;  /* 0x000000103e0e7231 */ /* 0x000fc4000000000e */
[-C--:B------:R-:W-:Y:S01]  /*141b0*/  HFMA2.MMA R12, R47, R16.reuse, R12 ;  /* 0x000000102f0c7235 */ /* 0x080fe2000000000c */
[-C--:B------:R-:W-:Y:S01]  /*141c0*/  HFMA2 R13, R38, R17.reuse, R13 ;  /* 0x00000011260d7231 */ /* 0x080fe2000000000d */
[----:B------:R-:W-:Y:S01]  /*141d0*/  HFMA2.MMA R67, R49, R16, R67 ;  /* 0x0000001031437235 */ /* 0x000fe20000000043 */
[----:B------:R-:W-:Y:S02]  /*141e0*/  HFMA2 R14, R36, R17, R14 ;  /* 0x00000011240e7231 */ /* 0x000fe4000000000e */
[----:B------:R-:W-:-:S03]  /*141f0*/  HADD2 R66, R66.H0_H0, R66.H1_H1 ;  /* 0x3000004242427230 */ /* 0x000fc60000000800 */
[-C--:B------:R-:W-:Y:S02]  /*14200*/  HFMA2.MMA R12, R35, R17.reuse, R12 ;  /* 0x00000011230c7235 */ /* 0x080fe4000000000c */
[----:B------:R-:W-:Y:S01]  /*14210*/  HFMA2.MMA R67, R37, R17, R67 ;  /* 0x0000001125437235 */ /* 0x000fe20000000043 */
[----:B------:R-:W-:Y:S01]  /*14220*/  HFMA2 R17, R44, R18, R13 ;  /* 0x000000122c117231 */ /* 0x000fe2000000000d */
[----:B------:R-:W-:-:S03]  /*14230*/  PRMT R65, R65, 0x5410, R66 ;  /* 0x0000541041417816 */ /* 0x000fc60000000042 */
[----:B------:R-:W-:Y:S01]  /*14240*/  HFMA2 R17, R55, R19, R17 ;  /* 0x0000001337117231 */ /* 0x000fe20000000011 */
[-C--:B------:R-:W-:Y:S01]  /*14250*/  HFMA2.MMA R16, R43, R18.reuse, R12 ;  /* 0x000000122b107235 */ /* 0x080fe2000000000c */
[----:B------:R-:W-:Y:S01]  /*14260*/  HFMA2 R8, R65, R93, R8 ;  /* 0x0000005d41087231 */ /* 0x000fe20000000008 */
[----:B------:R-:W-:Y:S01]  /*14270*/  HFMA2.MMA R67, R46, R18, R67 ;  /* 0x000000122e437235 */ /* 0x000fe20000000043 */
[----:B------:R-:W-:Y:S02]  /*14280*/  HFMA2 R18, R45, R18, R14 ;  /* 0x000000122d127231 */ /* 0x000fe4000000000e */
[----:B------:R-:W-:Y:S01]  /*14290*/  HADD2 R68, R17.H0_H0, R17.H1_H1 ;  /* 0x3000001111447230 */ /* 0x000fe20000000800 */
[----:B------:R-:W1:Y:S01]  /*142a0*/  LDS.128 R12, [UR5+0x110] ;  /* 0x00011005ff0c7984 */ /* 0x000e620008000c00 */
[----:B------:R-:W-:Y:S01]  /*142b0*/  HFMA2 R18, R57, R19, R18 ;  /* 0x0000001339127231 */ /* 0x000fe20000000012 */
[-C--:B------:R-:W-:Y:S02]  /*142c0*/  HFMA2.MMA R16, R54, R19.reuse, R16 ;  /* 0x0000001336107235 */ /* 0x080fe40000000010 */
[----:B------:R-:W-:Y:S01]  /*142d0*/  HFMA2.MMA R69, R56, R19, R67 ;  /* 0x0000001338457235 */ /* 0x000fe20000000043 */
[----:B------:R-:W-:-:S07]  /*142e0*/  HADD2 R70, R18.H0_H0, R18.H1_H1 ;  /* 0x3000001212467230 */ /* 0x000fce0000000800 */
[----:B------:R-:W-:Y:S01]  /*142f0*/  HADD2 R67, R16.H0_H0, R16.H1_H1 ;  /* 0x3000001010437230 */ /* 0x000fe20000000800 */
[-C--:B0-----:R-:W-:Y:S01]  /*14300*/  HFMA2.MMA R16, R58, R20.reuse, RZ ;  /* 0x000000143a107235 */ /* 0x081fe200000000ff */
[-C--:B------:R-:W-:Y:S01]  /*14310*/  HFMA2 R17, R59, R20.reuse, RZ.H0_H0 ;  /* 0x000000143b117231 */ /* 0x080fe200000400ff */
[----:B------:R-:W-:Y:S01]  /*14320*/  HFMA2.MMA R18, R60, R20, RZ ;  /* 0x000000143c127235 */ /* 0x000fe200000000ff */
[----:B------:R-:W-:Y:S01]  /*14330*/  HFMA2 R20, R61, R20, RZ.H0_H0 ;  /* 0x000000143d147231 */ /* 0x000fe200000400ff */
[-C--:B------:R-:W-:Y:S01]  /*14340*/  HFMA2.MMA R58, R58, R24.reuse, RZ ;  /* 0x000000183a3a7235 */ /* 0x080fe200000000ff */
[-C--:B------:R-:W-:Y:S01]  /*14350*/  HFMA2 R17, R33, R21.reuse, R17 ;  /* 0x0000001521117231 */ /* 0x080fe20000000011 */
[----:B------:R-:W-:Y:S01]  /*14360*/  HFMA2.MMA R60, R60, R24, RZ ;  /* 0x000000183c3c7235 */ /* 0x000fe200000000ff */
[----:B------:R-:W-:Y:S01]  /*14370*/  HFMA2 R19, R34, R21, R20 ;  /* 0x0000001522137231 */ /* 0x000fe20000000014 */
[-C--:B------:R-:W-:Y:S01]  /*14380*/  HFMA2.MMA R16, R29, R21.reuse, R16 ;  /* 0x000000151d107235 */ /* 0x080fe20000000010 */
[----:B------:R-:W-:Y:S01]  /*14390*/  HFMA2 R59, R59, R24, RZ.H0_H0 ;  /* 0x000000183b3b7231 */ /* 0x000fe200000400ff */
[----:B------:R-:W-:Y:S01]  /*143a0*/  HFMA2.MMA R18, R32, R21, R18 ;  /* 0x0000001520127235 */ /* 0x000fe20000000012 */
        /* <DEDUP_REMOVED lines=21> */
[-C--:B-1----:R-:W-:Y:S01]  /*14500*/  HFMA2.MMA R20, R47, R12.reuse, R20 ;  /* 0x0000000c2f147235 */ /* 0x082fe20000000014 */
[----:B------:R-:W-:Y:S01]  /*14510*/  HFMA2 R26, R53, R27, R26 ;  /* 0x0000001b351a7231 */ /* 0x000fe2000000001a */
        /* <DEDUP_REMOVED lines=11> */
[----:B------:R-:W-:Y:S01]  /*145d0*/  HFMA2 R12, R45, R14, R12 ;  /* 0x0000000e2d0c7231 */ /* 0x000fe2000000000c */
[----:B------:R-:W-:Y:S01]  /*145e0*/  MOV R40, R30 ;  /* 0x0000001e00287202 */ /* 0x000fe20000000f00 */
[-C--:B------:R-:W-:Y:S01]  /*145f0*/  HFMA2 R22, R55, R15.reuse, R22 ;  /* 0x0000000f37167231 */ /* 0x080fe20000000016 */
[-C--:B------:R-:W-:Y:S01]  /*14600*/  HFMA2.MMA R27, R43, R14.reuse, R20 ;  /* 0x0000000e2b1b7235 */ /* 0x080fe20000000014 */
[----:B------:R-:W-:Y:S01]  /*14610*/  HFMA2 R12, R57, R15, R12 ;  /* 0x0000000f390c7231 */ /* 0x000fe2000000000c */
[----:B------:R-:W-:Y:S01]  /*14620*/  HFMA2.MMA R23, R46, R14, R23 ;  /* 0x0000000e2e177235 */ /* 0x000fe20000000017 */
[----:B------:R-:W-:Y:S01]  /*14630*/  HADD2 R22, R22.H0_H0, R22.H1_H1 ;  /* 0x3000001616167230 */ /* 0x000fe20000000800 */
[----:B------:R-:W-:Y:S01]  /*14640*/  MOV R41, R31 ;  /* 0x0000001f00297202 */ /* 0x000fe20000000f00 */
[----:B------:R-:W-:-:S02]  /*14650*/  HADD2 R69, R69.H0_H0, R69.H1_H1 ;  /* 0x3000004545457230 */ /* 0x000fc40000000800 */
[----:B------:R-:W-:Y:S01]  /*14660*/  HADD2 R12, R12.H0_H0, R12.H1_H1 ;  /* 0x3000000c0c0c7230 */ /* 0x000fe20000000800 */
[-C--:B------:R-:W-:Y:S02]  /*14670*/  HFMA2.MMA R27, R54, R15.reuse, R27 ;  /* 0x0000000f361b7235 */ /* 0x080fe4000000001b */
[----:B------:R-:W-:Y:S01]  /*14680*/  HFMA2.MMA R23, R56, R15, R23 ;  /* 0x0000000f38177235 */ /* 0x000fe20000000017 */
[----:B------:R-:W-:Y:S01]  /*14690*/  PRMT R69, R69, 0x5410, R70 ;  /* 0x0000541045457816 */ /* 0x000fe20000000046 */
[-C--:B0-----:R-:W-:Y:S01]  /*146a0*/  HFMA2.MMA R25, R47, R16.reuse, R25 ;  /* 0x000000102f197235 */ /* 0x081fe20000000019 */
        /* <DEDUP_REMOVED lines=19> */
[----:B------:R-:W-:Y:S01]  /*147e0*/  HFMA2 R6, R69, R93, R6 ;  /* 0x0000005d45067231 */ /* 0x000fe20000000006 */
[----:B------:R-:W-:Y:S01]  /*147f0*/  HFMA2.MMA R60, R56, R19, R60 ;  /* 0x00000013383c7235 */ /* 0x000fe2000000003c */
[----:B------:R-:W-:Y:S01]  /*14800*/  PRMT R23, R23, 0x5410, R12 ;  /* 0x0000541017177816 */ /* 0x000fe2000000000c */
[----:B------:R-:W-:-:S04]  /*14810*/  HFMA2.MMA R5, R27, R96, R5 ;  /* 0x000000601b057235 */ /* 0x000fc80000000005 */
        /* <DEDUP_REMOVED lines=8> */
.L_x_3416:
        /* <DEDUP_REMOVED lines=9> */
.L_x_3421:
[----:B------:R-:W0:Y:S02]  /*14930*/  LDS R12, [R8] ;  /* 0x00000000080c7984 */ /* 0x000e240000000800 */
[----:B0-----:R-:W-:-:S06]  /*14940*/  HADD2 R13, R12, R15 ;  /* 0x0000000f0c0d7230 */ /* 0x001fcc0000000000 */
[----:B------:R-:W0:Y:S02]  /*14950*/  ATOMS.CAST.SPIN R13, [R8], R12, R13 ;  /* 0x0000000c080d738d */ /* 0x000e24000180000d */
[----:B0-----:R-:W-:-:S13]  /*14960*/  ISETP.EQ.U32.AND P0, PT, R13, 0x1, PT ;  /* 0x000000010d00780c */ /* 0x001fda0003f02070 */
[----:B------:R-:W-:Y:S05]  /*14970*/  @!P0 BRA `(.L_x_3421) ;  /* 0xfffffffc00ec8947 */ /* 0x000fea000383ffff */
[----:B------:R-:W-:Y:S05]  /*14980*/  BRA `(.L_x_3419) ;  /* 0x00000000000c7947 */ /* 0x000fea0003800000 */
.L_x_3420:
[----:B------:R-:W2:Y:S02]  /*14990*/  LD.E R0, desc[UR8][R10.64] ;  /* 0x000000080a007980 */ /* 0x000ea4000c101900 */
[----:B--2---:R-:W-:-:S05]  /*149a0*/  IADD3 R9, R15, R0, RZ ;  /* 0x000000000f097210 */ /* 0x004fca0007ffe0ff */
[----:B------:R0:W-:Y:S02]  /*149b0*/  ST.E desc[UR8][R10.64], R9 ;  /* 0x000000090a007985 */ /* 0x0001e4000c101908 */
.L_x_3419:
[----:B------:R-:W-:Y:S05]  /*149c0*/  BSYNC B0 ;  /* 0x0000000000007941 */ /* 0x000fea0003800000 */
.L_x_3418:
        /* <DEDUP_REMOVED lines=9> */
.L_x_3425:
[----:B------:R-:W1:Y:S02]  /*14a60*/  LDS R14, [R8+0x4] ;  /* 0x00000400080e7984 */ /* 0x000e640000000800 */
[----:B-1----:R-:W-:-:S10]  /*14a70*/  HFMA2.MMA R15, R14, 1, 1, R17 ;  /* 0x3c003c000e0f7835 */ /* 0x002fd40000000011 */
[----:B------:R-:W1:Y:S02]  /*14a80*/  ATOMS.CAST.SPIN R15, [R8+0x4], R14, R15 ;  /* 0x0000040e080f738d */ /* 0x000e64000180000f */
[----:B-1----:R-:W-:-:S13]  /*14a90*/  ISETP.EQ.U32.AND P0, PT, R15, 0x1, PT ;  /* 0x000000010f00780c */ /* 0x002fda0003f02070 */
[----:B------:R-:W-:Y:S05]  /*14aa0*/  @!P0 BRA `(.L_x_3425) ;  /* 0xfffffffc00ec8947 */ /* 0x000fea000383ffff */
[----:B------:R-:W-:Y:S05]  /*14ab0*/  BRA `(.L_x_3423) ;  /* 0x00000000000c7947 */ /* 0x000fea0003800000 */
.L_x_3424:
[----:B------:R-:W0:Y:S02]  /*14ac0*/  LD.E R0, desc[UR8][R10.64+0x4] ;  /* 0x000004080a007980 */ /* 0x000e24000c101900 */
[----:B0-----:R-:W-:-:S05]  /*14ad0*/  IADD3 R9, R17, R0, RZ ;  /* 0x0000000011097210 */ /* 0x001fca0007ffe0ff */
[----:B------:R1:W-:Y:S02]  /*14ae0*/  ST.E desc[UR8][R10.64+0x4], R9 ;  /* 0x000004090a007985 */ /* 0x0003e4000c101908 */
.L_x_3423:
[----:B------:R-:W-:Y:S05]  /*14af0*/  BSYNC B0 ;  /* 0x0000000000007941 */ /* 0x000fea0003800000 */
.L_x_3422:
        /* <DEDUP_REMOVED lines=10> */
.L_x_3429:
[----:B------:R-:W0:Y:S02]  /*14ba0*/  LDS R8, [R6] ;  /* 0x0000000006087984 */ /* 0x000e240000000800 */
[----:B0-----:R-:W-:-:S06]  /*14bb0*/  HADD2 R9, R8, R15 ;  /* 0x0000000f08097230 */ /* 0x001fcc0000000000 */
[----:B------:R-:W0:Y:S02]  /*14bc0*/  ATOMS.CAST.SPIN R9, [R6], R8, R9 ;  /* 0x000000080609738d */ /* 0x000e240001800009 */
[----:B0-----:R-:W-:-:S13]  /*14bd0*/  ISETP.EQ.U32.AND P0, PT, R9, 0x1, PT ;  /* 0x000000010900780c */ /* 0x001fda0003f02070 */
[----:B------:R-:W-:Y:S05]  /*14be0*/  @!P0 BRA `(.L_x_3429) ;  /* 0xfffffffc00ec8947 */ /* 0x000fea000383ffff */
[----:B------:R-:W-:Y:S05]  /*14bf0*/  BRA `(.L_x_3427) ;  /* 0x00000000000c7947 */ /* 0x000fea0003800000 */
.L_x_3428:
[----:B------:R-:W2:Y:S02]  /*14c00*/  LD.E R0, desc[UR8][R10.64] ;  /* 0x000000080a007980 */ /* 0x000ea4000c101900 */
[----:B--2---:R-:W-:-:S05]  /*14c10*/  IADD3 R7, R15, R0, RZ ;  /* 0x000000000f077210 */ /* 0x004fca0007ffe0ff */
[----:B------:R0:W-:Y:S02]  /*14c20*/  ST.E desc[UR8][R10.64], R7 ;  /* 0x000000070a007985 */ /* 0x0001e4000c101908 */
.L_x_3427:
[----:B------:R-:W-:Y:S05]  /*14c30*/  BSYNC B0 ;  /* 0x0000000000007941 */ /* 0x000fea0003800000 */
.L_x_3426:
[----:B0-----:R-:W-:-:S05]  /*14c40*/  IMAD.WIDE R6, R97, 0x2, R12 ;  /* 0x0000000261067825 */ /* 0x001fca00078e020c */
[----:B------:R0:W-:Y:S01]  /*14c50*/  ATOM.E.ADD.F16x2.RN.STRONG.GPU P0, RZ, desc[UR8][R6.64], R17 ;  /* 0x0000001106ff79a2 */ /* 0x0001e2000810e1c8 */
[----:B------:R-:W-:Y:S04]  /*14c60*/  BSSY B0, `(.L_x_3430) ;  /* 0x000000e000007945 */ /* 0x000fe80003800000 */
[----:B0-----:R-:W-:Y:S05]  /*14c70*/  @P0 BRA `(.L_x_3431) ;  /* 0x0000000000300947 */ /* 0x001fea0003800000 */
[----:B------:R-:W0:Y:S02]  /*14c80*/  QSPC.E.S P0, RZ, [R6] ;  /* 0x0000000006ff73aa */ /* 0x000e240000000500 */
[----:B0-----:R-:W-:Y:S05]  /*14c90*/  @!P0 BRA `(.L_x_3432) ;  /* 0x00000000001c8947 */ /* 0x001fea0003800000 */
[----:B------:R-:W-:-:S07]  /*14ca0*/  MOV R6, R6 ;  /* 0x0000000600067202 */ /* 0x000fce0000000f00 */
.L_x_3433:
[----:B------:R-:W0:Y:S02]  /*14cb0*/  LDS R8, [R6] ;  /* 0x0000000006087984 */ /* 0x000e240000000800 */
[----:B0-----:R-:W-:-:S10]  /*14cc0*/  HFMA2.MMA R9, R8, 1, 1, R17 ;  /* 0x3c003c0008097835 */ /* 0x001fd40000000011 */
[----:B------:R-:W0:Y:S02]  /*14cd0*/  ATOMS.CAST.SPIN R9, [R6], R8, R9 ;  /* 0x000000080609738d */ /* 0x000e240001800009 */
[----:B0-----:R-:W-:-:S13]  /*14ce0*/  ISETP.EQ.U32.AND P0, PT, R9, 0x1, PT ;  /* 0x000000010900780c */ /* 0x001fda0003f02070 */
[----:B------:R-:W-:Y:S05]  /*14cf0*/  @!P0 BRA `(.L_x_3433) ;  /* 0xfffffffc00ec8947 */ /* 0x000fea000383ffff */
[----:B------:R-:W-:Y:S05]  /*14d00*/  BRA `(.L_x_3431) ;  /* 0x00000000000c7947 */ /* 0x000fea0003800000 */
.L_x_3432:
[----:B------:R-:W2:Y:S02]  /*14d10*/  LD.E R0, desc[UR8][R6.64] ;  /* 0x0000000806007980 */ /* 0x000ea4000c101900 */
[----:B--2---:R-:W-:-:S05]  /*14d20*/  IADD3 R9, R17, R0, RZ ;  /* 0x0000000011097210 */ /* 0x004fca0007ffe0ff */
[----:B------:R0:W-:Y:S02]  /*14d30*/  ST.E desc[UR8][R6.64], R9 ;  /* 0x0000000906007985 */ /* 0x0001e4000c101908 */
.L_x_3431:
[----:B------:R-:W-:Y:S05]  /*14d40*/  BSYNC B0 ;  /* 0x0000000000007941 */ /* 0x000fea0003800000 */
.L_x_3430:
        /* <DEDUP_REMOVED lines=10> */
.L_x_3437:
[----:B------:R-:W0:Y:S02]  /*14df0*/  LDS R6, [R4] ;  /* 0x0000000004067984 */ /* 0x000e240000000800 */
[----:B0-----:R-:W-:-:S06]  /*14e00*/  HADD2 R7, R6, R13 ;  /* 0x0000000d06077230 */ /* 0x001fcc0000000000 */
[----:B------:R-:W0:Y:S02]  /*14e10*/  ATOMS.CAST.SPIN R7, [R4], R6, R7 ;  /* 0x000000060407738d */ /* 0x000e240001800007 */
[----:B0-----:R-:W-:-:S13]  /*14e20*/  ISETP.EQ.U32.AND P0, PT, R7, 0x1, PT ;  /* 0x000000010700780c */ /* 0x001fda0003f02070 */
[----:B------:R-:W-:Y:S05]  /*14e30*/  @!P0 BRA `(.L_x_3437) ;  /* 0xfffffffc00ec8947 */ /* 0x000fea000383ffff */
[----:B------:R-:W-:Y:S05]  /*14e40*/  BRA `(.L_x_3435) ;  /* 0x00000000000c7947 */ /* 0x000fea0003800000 */
.L_x_3436:
[----:B------:R-:W2:Y:S02]  /*14e50*/  LD.E R0, desc[UR8][R8.64] ;  /* 0x0000000808007980 */ /* 0x000ea4000c101900 */
[----:B--2---:R-:W-:-:S05]  /*14e60*/  IADD3 R5, R13, R0, RZ ;  /* 0x000000000d057210 */ /* 0x004fca0007ffe0ff */
[----:B------:R0:W-:Y:S02]  /*14e70*/  ST.E desc[UR8][R8.64], R5 ;  /* 0x0000000508007985 */ /* 0x0001e4000c101908 */
.L_x_3435:
[----:B------:R-:W-:Y:S05]  /*14e80*/  BSYNC B0 ;  /* 0x0000000000007941 */ /* 0x000fea0003800000 */
.L_x_3434:
        /* <DEDUP_REMOVED lines=11> */
.L_x_3441:
[----:B------:R-:W0:Y:S02]  /*14f40*/  LDS R10, [R6] ;  /* 0x00000000060a7984 */ /* 0x000e240000000800 */
[----:B0-----:R-:W-:-:S06]  /*14f50*/  HADD2 R11, R10, R15 ;  /* 0x0000000f0a0b7230 */ /* 0x001fcc0000000000 */
[----:B------:R-:W0:Y:S02]  /*14f60*/  ATOMS.CAST.SPIN R11, [R6], R10, R11 ;  /* 0x0000000a060b738d */ /* 0x000e24000180000b */
[----:B0-----:R-:W-:-:S13]  /*14f70*/  ISETP.EQ.U32.AND P0, PT, R11, 0x1, PT ;  /* 0x000000010b00780c */ /* 0x001fda0003f02070 */
[----:B------:R-:W-:Y:S05]  /*14f80*/  @!P0 BRA `(.L_x_3441) ;  /* 0xfffffffc00ec8947 */ /* 0x000fea000383ffff */
[----:B------:R-:W-:Y:S05]  /*14f90*/  BRA `(.L_x_3439) ;  /* 0x00000000000c7947 */ /* 0x000fea0003800000 */
.L_x_3440:
[----:B------:R-:W2:Y:S02]  /*14fa0*/  LD.E R0, desc[UR8][R6.64] ;  /* 0x0000000806007980 */ /* 0x000ea4000c101900 */
[----:B--2---:R-:W-:-:S05]  /*14fb0*/  IADD3 R11, R15, R0, RZ ;  /* 0x000000000f0b7210 */ /* 0x004fca0007ffe0ff */
[----:B------:R0:W-:Y:S02]  /*14fc0*/  ST.E desc[UR8][R6.64], R11 ;  /* 0x0000000b06007985 */ /* 0x0001e4000c101908 */
.L_x_3439:
[----:B------:R-:W-:Y:S05]  /*14fd0*/  BSYNC B0 ;  /* 0x0000000000007941 */ /* 0x000fea0003800000 */
.L_x_3438:
        /* <DEDUP_REMOVED lines=10> */
.L_x_3445:
[----:B------:R-:W0:Y:S02]  /*15080*/  LDS R6, [R2] ;  /* 0x0000000002067984 */ /* 0x000e240000000800 */
[----:B0-----:R-:W-:-:S06]  /*15090*/  HADD2 R7, R6, R11 ;  /* 0x0000000b06077230 */ /* 0x001fcc0000000000 */
[----:B------:R-:W0:Y:S02]  /*150a0*/  ATOMS.CAST.SPIN R7, [R2], R6, R7 ;  /* 0x000000060207738d */ /* 0x000e240001800007 */
[----:B0-----:R-:W-:-:S13]  /*150b0*/  ISETP.EQ.U32.AND P0, PT, R7, 0x1, PT ;  /* 0x000000010700780c */ /* 0x001fda0003f02070 */
[----:B------:R-:W-:Y:S05]  /*150c0*/  @!P0 BRA `(.L_x_3445) ;  /* 0xfffffffc00ec8947 */ /* 0x000fea000383ffff */
[----:B------:R-:W-:Y:S05]  /*150d0*/  BRA `(.L_x_3443) ;  /* 0x00000000000c7947 */ /* 0x000fea0003800000 */
.L_x_3444:
[----:B------:R-:W2:Y:S02]  /*150e0*/  LD.E R0, desc[UR8][R6.64] ;  /* 0x0000000806007980 */ /* 0x000ea4000c101900 */
[----:B--2---:R-:W-:-:S05]  /*150f0*/  IADD3 R3, R11, R0, RZ ;  /* 0x000000000b037210 */ /* 0x004fca0007ffe0ff */
[----:B------:R0:W-:Y:S02]  /*15100*/  ST.E desc[UR8][R6.64], R3 ;  /* 0x0000000306007985 */ /* 0x0001e4000c101908 */
.L_x_3443:
[----:B------:R-:W-:Y:S05]  /*15110*/  BSYNC B0 ;  /* 0x0000000000007941 */ /* 0x000fea0003800000 */
.L_x_3442:
[----:B------:R-:W-:-:S04]  /*15120*/  IADD3 R2, P0, R4, R8, RZ ;  /* 0x0000000804027210 */ /* 0x000fc80007f1e0ff */
[----:B0-----:R-:W-:-:S08]  /*15130*/  IADD3.X R3, R5, R9, RZ, P0, !PT ;  /* 0x0000000905037210 */ /* 0x001fd000007fe4ff */
[----:B------:R0:W-:Y:S02]  /*15140*/  ATOM.E.ADD.F16x2.RN.STRONG.GPU P0, RZ, desc[UR8][R2.64], R13 ;  /* 0x0000000d02ff79a2 */ /* 0x0001e4000810e1c8 */
[----:B0-----:R-:W-:Y:S05]  /*15150*/  @P0 EXIT ;  /* 0x000000000000094d */ /* 0x001fea0003800000 */
[----:B------:R-:W0:Y:S02]  /*15160*/  QSPC.E.S P0, RZ, [R2] ;  /* 0x0000000002ff73aa */ /* 0x000e240000000500 */
[----:B0-----:R-:W-:Y:S05]  /*15170*/  @!P0 BRA `(.L_x_3446) ;  /* 0x00000000001c8947 */ /* 0x001fea0003800000 */
[----:B------:R-:W-:-:S07]  /*15180*/  MOV R2, R2 ;  /* 0x0000000200027202 */ /* 0x000fce0000000f00 */
.L_x_3447:
[----:B------:R-:W0:Y:S02]  /*15190*/  LDS R4, [R2] ;  /* 0x0000000002047984 */ /* 0x000e240000000800 */
[----:B0-----:R-:W-:-:S10]  /*151a0*/  HFMA2.MMA R5, R4, 1, 1, R13 ;  /* 0x3c003c0004057835 */ /* 0x001fd4000000000d */
[----:B------:R-:W0:Y:S02]  /*151b0*/  ATOMS.CAST.SPIN R5, [R2], R4, R5 ;  /* 0x000000040205738d */ /* 0x000e240001800005 */
[----:B0-----:R-:W-:-:S13]  /*151c0*/  ISETP.EQ.U32.AND P0, PT, R5, 0x1, PT ;  /* 0x000000010500780c */ /* 0x001fda0003f02070 */
[----:B------:R-:W-:Y:S05]  /*151d0*/  @!P0 BRA `(.L_x_3447) ;  /* 0xfffffffc00ec8947 */ /* 0x000fea000383ffff */
[----:B------:R-:W-:Y:S05]  /*151e0*/  EXIT ;  /* 0x000000000000794d */ /* 0x000fea0003800000 */
.L_x_3446:
[----:B------:R-:W2:Y:S02]  /*151f0*/  LD.E R0, desc[UR8][R2.64] ;  /* 0x0000000802007980 */ /* 0x000ea4000c101900 */
[----:B--2---:R-:W-:-:S05]  /*15200*/  IADD3 R5, R13, R0, RZ ;  /* 0x000000000d057210 */ /* 0x004fca0007ffe0ff */
[----:B------:R-:W-:Y:S01]  /*15210*/  ST.E desc[UR8][R2.64], R5 ;  /* 0x0000000502007985 */ /* 0x000fe2000c101908 */
[----:B------:R-:W-:Y:S05]  /*15220*/  EXIT ;  /* 0x000000000000794d */ /* 0x000fea0003800000 */
.L_x_3448:
        /* <DEDUP_REMOVED lines=13> */
.L_x_4063:


//--------------------- .text._Z23gemm_half_q_half_kernelILi3ELb0ELb1EEvPK6__halfPKjS4_S2_PS0_iiiiPKtS7_iiiiiibS2_i --------------------------
	.section	.text._Z23gemm_half_q_half_kernelILi3ELb0ELb1EEvPK6__halfPKjS4_S2_PS0_iiiiPKtS7_iiiiiibS2_i,"ax",@progbits
	.align	128
        .global         _Z23gemm_half_q_half_kernelILi3ELb0ELb1EEvPK6__halfPKjS4_S2_PS0_iiiiPKtS7_iiiiiibS2_i
        .type           _Z23gemm_half_q_half_kernelILi3ELb0ELb1EEvPK6__halfPKjS4_S2_PS0_iiiiPKtS7_iiiiiibS2_i,@function
        .size           _Z23gemm_half_q_half_kernelILi3ELb0ELb1EEvPK6__halfPKjS4_S2_PS0_iiiiPKtS7_iiiiiibS2_i,(.L_x_4064 - _Z23gemm_half_q_half_kernelILi3ELb0ELb1EEvPK6__halfPKjS4_S2_PS0_iiiiPKtS7_iiiiiibS2_i)
        .other          _Z23gemm_half_q_half_kernelILi3ELb0ELb1EEvPK6__halfPKjS4_S2_PS0_iiiiPKtS7_iiiiiibS2_i,@"STO_CUDA_ENTRY STV_DEFAULT"
_Z23gemm_half_q_half_kernelILi3ELb0ELb1EEvPK6__halfPKjS4_S2_PS0_iiiiPKtS7_iiiiiibS2_i:
.text._Z23gemm_half_q_half_kernelILi3ELb0ELb1EEvPK6__halfPKjS4_S2_PS0_iiiiPKtS7_iiiiiibS2_i:
        /* <DEDUP_REMOVED lines=11> */
[----:B0-----:R-:W-:-:S03]  /*00b0*/  UIMAD UR4, UR4, 0x3, URZ ;  /* 0x00000003040478a4 */ /* 0x001fc6000f8e023f */
        /* <DEDUP_REMOVED lines=28> */
.L_x_3450:
[----:B------:R-:W-:Y:S05]  /*0280*/  BSYNC B0 ;  /* 0x0000000000007941 */ /* 0x000fea0003800000 */
.L_x_3449:
[----:B------:R-:W-:Y:S05]  /*0290*/  @P0 EXIT ;  /* 0x000000000000094d */ /* 0x000fea0003800000 */
[----:B------:R-:W1:Y:S01]  /*02a0*/  LDC.64 R4, c[0x0][0x248] ;  /* 0x00009200ff047b82 */ /* 0x000e620000000a00 */
[----:B------:R-:W-:Y:S01]  /*02b0*/  SHF.L.U32 R13, R14, 0x7, RZ ;  /* 0x000000070e0d7819 */ /* 0x000fe200000006ff */
[----:B------:R-:W-:-:S04]  /*02c0*/  ULDC.U8 UR5, c[0x0][0x270] ;  /* 0x00009c0000057ab9 */ /* 0x000fc80000000000 */
[----:B-1----:R-:W-:-:S05]  /*02d0*/  IMAD.WIDE R12, R13, 0x2, R4 ;  /* 0x000000020d0c7825 */ /* 0x002fca00078e0204 */
[----:B0-----:R0:W5:Y:S01]  /*02e0*/  LDG.E.U16.CONSTANT R10, desc[UR8][R12.64+0x2] ;  /* 0x000002080c0a7981 */ /* 0x001162000c1e9500 */
        /* <DEDUP_REMOVED lines=13> */
.L_x_3451:
        /* <DEDUP_REMOVED lines=12> */
.L_x_3453:
        /* <DEDUP_REMOVED lines=42> */
.L_x_3452:
[----:B0-----:R0:W5:Y:S01]  /*0720*/  LDL.64 R6, [R1] ;  /* 0x0000000001067983 */ /* 0x0011620000100a00 */
[----:B------:R-:W2:Y:S01]  /*0730*/  LDC R50, c[0x0][0x25c] ;  /* 0x00009700ff327b82 */ /* 0x000ea20000000800 */
[----:B------:R-:W-:Y:S01]  /*0740*/  ULDC UR7, c[0x0][0x258] ;  /* 0x0000960000077ab9 */ /* 0x000fe20000000800 */
[----:B------:R-:W-:Y:S01]  /*0750*/  HFMA2.MMA R3, -RZ, RZ, 0, 0 ;  /* 0x00000000ff037435 */ /* 0x000fe200000001ff */
[----:B------:R-:W-:Y:S02]  /*0760*/  ISETP.GT.AND P0, PT, R33, UR7, PT ;  /* 0x0000000721007c0c */ /* 0x000fe4000bf04270 */
[----:B------:R-:W-:-:S03]  /*0770*/  MOV R4, RZ ;  /* 0x000000ff00047202 */ /* 0x000fc60000000f00 */
        /* <DEDUP_REMOVED lines=10> */
.L_x_3454:
        /* <DEDUP_REMOVED lines=8> */
.L_x_3455:
[----:B------:R-:W-:Y:S01]  /*08a0*/  ULDC UR12, c[0x0][0x260] ;  /* 0x00009800000c7ab9 */ /* 0x000fe20000000800 */
[----:B------:R-:W-:Y:S01]  /*08b0*/  HFMA2.MMA R5, -RZ, RZ, 0, 0 ;  /* 0x00000000ff057435 */ /* 0x000fe200000001ff */
[C---:B------:R-:W-:Y:S02]  /*08c0*/  ISETP.GT.AND P0, PT, R33.reuse, UR12, PT ;  /* 0x0000000c21007c0c */ /* 0x040fe4000bf04270 */
[----:B---3--:R-:W-:Y:S02]  /*08d0*/  ISETP.GT.AND P1, PT, R33, R48, PT ;  /* 0x000000302100720c */ /* 0x008fe40003f24270 */
        /* <DEDUP_REMOVED lines=9> */
.L_x_3456:
[----:B------:R-:W-:Y:S05]  /*0970*/  @!P1 BRA `(.L_x_3457) ;  /* 0x00000000001c9947 */ /* 0x000fea0003800000 */
[----:B-1----:R-:W0:Y:S02]  /*0980*/  LDC R12, c[0x0][0x268] ;  /* 0x00009a00ff0c7b82 */ /* 0x002e240000000800 */
[----:B0-----:R-:W-:-:S04]  /*0990*/  VIMNMX R5, R33, R12, PT ;  /* 0x0000000c21057248 */ /* 0x001fc80003fe0100 */
[----:B------:R-:W-:-:S04]  /*09a0*/  IADD3 R5, R5, -R48, RZ ;  /* 0x8000003005057210 */ /* 0x000fc80007ffe0ff */
[----:B------:R-:W-:-:S04]  /*09b0*/  SHF.R.S32.HI R12, RZ, 0x1f, R5 ;  /* 0x0000001fff0c7819 */ /* 0x000fc80000011405 */
[----:B------:R-:W-:-:S04]  /*09c0*/  LEA.HI R12, R12, R5, RZ, 0x5 ;  /* 0x000000050c0c7211 */ /* 0x000fc800078f28ff */
[----:B------:R-:W-:-:S04]  /*09d0*/  SHF.R.S32.HI R12, RZ, 0x5, R12 ;  /* 0x00000005ff0c7819 */ /* 0x000fc8000001140c */
[----:B------:R-:W-:-:S07]  /*09e0*/  LEA R5, R12, R12, 0x1 ;  /* 0x0000000c0c057211 */ /* 0x000fce00078e08ff */
.L_x_3457:
[----:B------:R-:W-:Y:S01]  /*09f0*/  ULDC UR13, c[0x0][0x268] ;  /* 0x00009a00000d7ab9 */ /* 0x000fe20000000800 */
[----:B------:R-:W-:Y:S01]  /*0a00*/  HFMA2.MMA R32, -RZ, RZ, 0, 0 ;  /* 0x00000000ff207435 */ /* 0x000fe200000001ff */
[----:B------:R-:W-:Y:S02]  /*0a10*/  ISETP.GT.AND P0, PT, R33, UR13, PT ;  /* 0x0000000d21007c0c */ /* 0x000fe4000bf04270 */
[----:B-1----:R-:W-:-:S11]  /*0a20*/  MOV R12, RZ ;  /* 0x000000ff000c7202 */ /* 0x002fd60000000f00 */
        /* <DEDUP_REMOVED lines=8> */
.L_x_3458:
[----:B------:R-:W-:Y:S01]  /*0ab0*/  VIMNMX R9, R33, UR7, PT ;  /* 0x0000000721097c48 */ /* 0x000fe2000bfe0100 */
[----:B------:R-:W0:Y:S01]  /*0ac0*/  S2UR UR6, SR_CgaCtaId ;  /* 0x00000000000679c3 */ /* 0x000e220000008800 */
[----:B------:R-:W-:Y:S01]  /*0ad0*/  ULDC.64 UR10, c[0x0][0x218] ;  /* 0x00008600000a7ab9 */ /* 0x000fe20000000a00 */
[----:B------:R-:W-:Y:S01]  /*0ae0*/  UMOV UR5, 0x400 ;  /* 0x0000040000057882 */ /* 0x000fe20000000000 */
[----:B------:R-:W-:Y:S02]  /*0af0*/  SHF.R.S32.HI R14, RZ, 0x1f, R9 ;  /* 0x0000001fff0e7819 */ /* 0x000fe40000011409 */
[----:B-----5:R-:W-:Y:S02]  /*0b00*/  PRMT R44, R6, 0x7610, R6 ;  /* 0x00007610062c7816 */ /* 0x020fe40000000006 */
[----:B------:R-:W-:Y:S02]  /*0b10*/  LEA.HI R14, R14, R9, RZ, 0x5 ;  /* 0x000000090e0e7211 */ /* 0x000fe400078f28ff */
[----:B------:R-:W-:-:S02]  /*0b20*/  PRMT R46, R7, 0x7610, R7 ;  /* 0x00007610072e7816 */ /* 0x000fc40000000007 */
[----:B------:R-:W-:Y:S02]  /*0b30*/  SHF.R.S32.HI R9, RZ, 0x5, R14 ;  /* 0x00000005ff097819 */ /* 0x000fe4000001140e */
[----:B------:R-:W-:Y:S02]  /*0b40*/  PRMT R39, RZ, 0x5410, RZ ;  /* 0x00005410ff277816 */ /* 0x000fe400000000ff */
[----:B------:R-:W-:Y:S02]  /*0b50*/  LEA R4, R9, R4, 0x3 ;  /* 0x0000000409047211 */ /* 0x000fe400078e18ff */
[----:B------:R-:W-:Y:S02]  /*0b60*/  PRMT R38, RZ, 0x5410, RZ ;  /* 0x00005410ff267816 */ /* 0x000fe400000000ff */
[----:B------:R-:W-:Y:S02]  /*0b70*/  IADD3 R3, R8, R4, R3 ;  /* 0x0000000408037210 */ /* 0x000fe40007ffe003 */
[----:B------:R-:W-:-:S02]  /*0b80*/  SHF.R.S32.HI R4, RZ, 0x1f, R2 ;  /* 0x0000001fff047819 */ /* 0x000fc40000011402 */
[----:B------:R-:W-:Y:S01]  /*0b90*/  IADD3 R12, R12, R3, R5 ;  /* 0x000000030c0c7210 */ /* 0x000fe20007ffe005 */
[----:B0-----:R-:W-:Y:S01]  /*0ba0*/  ULEA UR5, UR6, UR5, 0x18 ;  /* 0x0000000506057291 */ /* 0x001fe2000f8ec03f */
[----:B------:R-:W-:Y:S02]  /*0bb0*/  PRMT R37, RZ, 0x5410, RZ ;  /* 0x00005410ff257816 */ /* 0x000fe400000000ff */
[----:B------:R-:W-:Y:S01]  /*0bc0*/  PRMT R36, RZ, 0x5410, RZ ;  /* 0x00005410ff247816 */ /* 0x000fe200000000ff */
[----:B------:R-:W-:Y:S01]  /*0bd0*/  IMAD R3, R12, R45, RZ ;  /* 0x0000002d0c037224 */ /* 0x000fe200078e02ff */
[----:B------:R-:W-:Y:S02]  /*0be0*/  PRMT R35, RZ, 0x5410, RZ ;  /* 0x00005410ff237816 */ /* 0x000fe400000000ff */
[----:B------:R-:W-:Y:S02]  /*0bf0*/  PRMT R34, RZ, 0x5410, RZ ;  /* 0x00005410ff227816 */ /* 0x000fe400000000ff */
[----:B------:R-:W-:-:S04]  /*0c00*/  IADD3 R5, P0, R2, R3, RZ ;  /* 0x0000000302057210 */ /* 0x000fc80007f1e0ff */
[----:B------:R-:W-:Y:S02]  /*0c10*/  LEA.HI.X.SX32 R4, R3, R4, 0x1, P0 ;  /* 0x0000000403047211 */ /* 0x000fe400000f0eff */
[----:B------:R-:W-:Y:S02]  /*0c20*/  LEA R22, P0, R5, UR10, 0x2 ;  /* 0x0000000a05167c11 */ /* 0x000fe4000f8010ff */
[----:B------:R-:W-:Y:S02]  /*0c30*/  IADD3 R3, R33, R10, RZ ;  /* 0x0000000a21037210 */ /* 0x000fe40007ffe0ff */
[----:B------:R-:W-:Y:S02]  /*0c40*/  LEA.HI.X R23, R5, UR11, R4, 0x2, P0 ;  /* 0x0000000b05177c11 */ /* 0x000fe400080f1404 */
[----:B------:R-:W-:-:S04]  /*0c50*/  ISETP.GE.AND P0, PT, R33, R0, PT ;  /* 0x000000002100720c */ /* 0x000fc80003f06270 */
[----:B------:R-:W-:-:S13]  /*0c60*/  ISETP.GE.OR P0, PT, R33, UR7, P0 ;  /* 0x0000000721007c0c */ /* 0x000fda0008706670 */
[----:B------:R-:W-:Y:S05]  /*0c70*/  @P0 BRA `(.L_x_3459) ;  /* 0x0000004c00440947 */ /* 0x000fea0003800000 */
[----:B------:R-:W-:Y:S01]  /*0c80*/  HFMA2.MMA R32, -RZ, RZ, 0, 0 ;  /* 0x00000000ff207435 */ /* 0x000fe200000001ff */
[----:B------:R-:W-:-:S10]  /*0c90*/  PRMT R39, RZ, 0x7610, R39 ;  /* 0x00007610ff277816 */ /* 0x000fd40000000027 */
.L_x_3460:
[----:B------:R0:W2:Y:S01]  /*0ca0*/  LDG.E.128.CONSTANT R4, desc[UR8][R22.64] ;  /* 0x0000000816047981 */ /* 0x0000a2000c1e9d00 */
[----:B------:R-:W-:-:S13]  /*0cb0*/  ISETP.NE.AND P0, PT, R33, R3, PT ;  /* 0x000000032100720c */ /* 0x000fda0003f05270 */
[----:B------:R-:W1:Y:S01]  /*0cc0*/  @!P0 LDC.64 R20, c[0x0][0x248] ;  /* 0x00009200ff148b82 */ /* 0x000e620000000a00 */
[----:B------:R-:W-:Y:S01]  /*0cd0*/  @!P0 SHF.L.U32 R9, R33, 0x1, RZ ;  /* 0x0000000121098819 */ /* 0x000fe200000006ff */
[----:B------:R-:W-:-:S04]  /*0ce0*/  IMAD.WIDE R16, R45, 0x4, R22 ;  /* 0x000000042d107825 */ /* 0x000fc800078e0216 */
[----:B-1----:R-:W-:Y:S02]  /*0cf0*/  @!P0 IMAD.WIDE R20, R9, 0x2, R20 ;  /* 0x0000000209148825 */ /* 0x002fe400078e0214 */
[----:B------:R-:W3:Y:S04]  /*0d00*/  LDG.E.128.CONSTANT R8, desc[UR8][R16.64] ;  /* 0x0000000810087981 */ /* 0x000ee8000c1e9d00 */
[----:B------:R-:W4:Y:S01]  /*0d10*/  @!P0 LDG.E.U16.CONSTANT R20, desc[UR8][R20.64+0x2] ;  /* 0x0000020814148981 */ /* 0x000f22000c1e9500 */
[----:B------:R-:W-:Y:S01]  /*0d20*/  @!P0 IADD3 R32, R32, 0x1, RZ ;  /* 0x0000000120208810 */ /* 0x000fe20007ffe0ff */
[----:B------:R-:W-:-:S03]  /*0d30*/  IMAD.WIDE R24, R45, 0x4, R16 ;  /* 0x000000042d187825 */ /* 0x000fc600078e0210 */
[----:B0-----:R-:W-:Y:S02]  /*0d40*/  @!P0 LEA R22, R32, R1, 0x3 ;  /* 0x0000000120168211 */ /* 0x001fe400078e18ff */
[----:B------:R0:W5:Y:S04]  /*0d50*/  LDG.E.128.CONSTANT R12, desc[UR8][R24.64] ;  /* 0x00000008180c7981 */ /* 0x000168000c1e9d00 */
[----:B------:R-:W5:Y:S01]  /*0d60*/  @!P0 LDL.64 R22, [R22] ;  /* 0x0000000016168983 */ /* 0x000f620000100a00 */
[----:B0-----:R-:W-:Y:S01]  /*0d70*/  IMAD.WIDE R24, R45, 0x4, R24 ;  /* 0x000000042d187825 */ /* 0x001fe200078e0218 */
[----:B--2---:R-:W-:Y:S02]  /*0d80*/  SHF.R.U32.HI R26, RZ, 0x10, R4 ;  /* 0x00000010ff1a7819 */ /* 0x004fe40000011604 */
[----:B------:R-:W-:-:S02]  /*0d90*/  LOP3.LUT R16, R5, 0xff, RZ, 0xc0, !PT ;  /* 0x000000ff05107812 */ /* 0x000fc400078ec0ff */
[----:B------:R-:W-:Y:S02]  /*0da0*/  LOP3.LUT R28, R26, 0xff, RZ, 0xc0, !PT ;  /* 0x000000ff1a1c7812 */ /* 0x000fe400078ec0ff */
[----:B------:R-:W0:Y:S01]  /*0db0*/  LDS.64 R26, [UR5] ;  /* 0x00000005ff1a7984 */ /* 0x000e220008000a00 */
[----:B------:R-:W-:Y:S02]  /*0dc0*/  IADD3 R30, R16, -0x80, RZ ;  /* 0xffffff80101e7810 */ /* 0x000fe40007ffe0ff */
[----:B------:R-:W-:-:S04]  /*0dd0*/  LOP3.LUT R16, R7, 0xff, RZ, 0xc0, !PT ;  /* 0x000000ff07107812 */ /* 0x000fc800078ec0ff */
[----:B------:R-:W-:Y:S02]  /*0de0*/  IADD3 R31, R16, -0x80, RZ ;  /* 0xffffff80101f7810 */ /* 0x000fe40007ffe0ff */
[----:B------:R-:W-:Y:S02]  /*0df0*/  LOP3.LUT R16, R4, 0xff, RZ, 0xc0, !PT ;  /* 0x000000ff04107812 */ /* 0x000fe400078ec0ff */
[----:B------:R-:W-:Y:S02]  /*0e00*/  LOP3.LUT R17, R6, 0xff, RZ, 0xc0, !PT ;  /* 0x000000ff06117812 */ /* 0x000fe400078ec0ff */
[----:B------:R-:W-:Y:S02]  /*0e10*/  IADD3 R40, R16, -0x80, RZ ;  /* 0xffffff8010287810 */ /* 0x000fe40007ffe0ff */
[----:B------:R-:W-:Y:S02]  /*0e20*/  SHF.R.U32.HI R47, RZ, 0x8, R6 ;  /* 0x00000008ff2f7819 */ /* 0x000fe40000011606 */
[----:B------:R-:W-:-:S02]  /*0e30*/  SHF.R.U32.HI R16, RZ, 0x8, R4 ;  /* 0x00000008ff107819 */ /* 0x000fc40000011604 */
[----:B------:R-:W-:Y:S02]  /*0e40*/  IADD3 R43, R17, -0x80, RZ ;  /* 0xffffff80112b7810 */ /* 0x000fe40007ffe0ff */
[----:B------:R-:W-:Y:S02]  /*0e50*/  LOP3.LUT R47, R47, 0xff, RZ, 0xc0, !PT ;  /* 0x000000ff2f2f7812 */ /* 0x000fe400078ec0ff */
[----:B------:R-:W-:Y:S02]  /*0e60*/  LEA.HI R18, R6, 0xffffff80, RZ, 0x8 ;  /* 0xffffff8006127811 */ /* 0x000fe400078f40ff */
[----:B------:R-:W-:Y:S02]  /*0e70*/  LOP3.LUT R16, R16, 0xff, RZ, 0xc0, !PT ;  /* 0x000000ff10107812 */ /* 0x000fe400078ec0ff */
[----:B------:R-:W-:Y:S02]  /*0e80*/  SHF.R.U32.HI R29, RZ, 0x8, R5 ;  /* 0x00000008ff1d7819 */ /* 0x000fe40000011605 */
[----:B------:R-:W-:-:S02]  /*0e90*/  SHF.R.U32.HI R6, RZ, 0x10, R6 ;  /* 0x00000010ff067819 */ /* 0x000fc40000011606 */
[----:B------:R-:W-:Y:S01]  /*0ea0*/  IADD3 R47, R47, -0x80, RZ ;  /* 0xffffff802f2f7810 */ /* 0x000fe20007ffe0ff */
[----:B------:R1:W-:Y:S01]  /*0eb0*/  I2F.F16 R21, R18 ;  /* 0x0000001200157306 */ /* 0x0003e20000200c00 */
[----:B------:R-:W-:Y:S02]  /*0ec0*/  LEA.HI R49, R4, 0xffffff80, RZ, 0x8 ;  /* 0xffffff8004317811 */ /* 0x000fe400078f40ff */
[----:B------:R-:W-:Y:S02]  /*0ed0*/  IADD3 R4, R16, -0x80, RZ ;  /* 0xffffff8010047810 */ /* 0x000fe40007ffe0ff */
[----:B------:R-:W-:Y:S02]  /*0ee0*/  LOP3.LUT R29, R29, 0xff, RZ, 0xc0, !PT ;  /* 0x000000ff1d1d7812 */ /* 0x000fe400078ec0ff */
[----:B------:R-:W-:Y:S01]  /*0ef0*/  LOP3.LUT R6, R6, 0xff, RZ, 0xc0, !PT ;  /* 0x000000ff06067812 */ /* 0x000fe200078ec0ff */
[----:B------:R-:W2:Y:S01]  /*0f00*/  I2F.F16 R43, R43 ;  /* 0x0000002b002b7306 */ /* 0x000ea20000200c00 */
[----:B-1----:R1:W5:Y:S01]  /*0f10*/  LDG.E.128.CONSTANT R16, desc[UR8][R24.64] ;  /* 0x0000000818107981 */ /* 0x002362000c1e9d00 */
[----:B------:R-:W-:-:S02]  /*0f20*/  IADD3 R29, R29, -0x80, RZ ;  /* 0xffffff801d1d7810 */ /* 0x000fc40007ffe0ff */
[----:B------:R-:W-:-:S04]  /*0f30*/  IADD3 R6, R6, -0x80, RZ ;  /* 0xffffff8006067810 */ /* 0x000fc80007ffe0ff */
[----:B------:R-:W-:Y:S01]  /*0f40*/  I2F.F16 R30, R30 ;  /* 0x0000001e001e7306 */ /* 0x000fe20000200c00 */
[----:B------:R-:W-:Y:S02]  /*0f50*/  LEA.HI R42, R5, 0xffffff80, RZ, 0x8 ;  /* 0xffffff80052a7811 */ /* 0x000fe400078f40ff */
[----:B------:R-:W-:-:S05]  /*0f60*/  LEA.HI R41, R7, 0xffffff80, RZ, 0x8 ;  /* 0xffffff8007297811 */ /* 0x000fca00078f40ff */
[----:B------:R-:W1:Y:S01]  /*0f70*/  I2F.F16 R40, R40 ;  /* 0x0000002800287306 */ /* 0x000e620000200c00 */
[----:B------:R-:W-:Y:S02]  /*0f80*/  IADD3 R28, R28, -0x80, RZ ;  /* 0xffffff801c1c7810 */ /* 0x000fe40007ffe0ff */
[----:B------:R-:W-:-:S05]  /*0f90*/  SHF.R.U32.HI R5, RZ, 0x10, R5 ;  /* 0x00000010ff057819 */ /* 0x000fca0000011605 */
[----:B------:R-:W3:Y:S08]  /*0fa0*/  I2F.F16 R47, R47 ;  /* 0x0000002f002f7306 */ /* 0x000ef00000200c00 */
[----:B------:R0:W-:Y:S01]  /*0fb0*/  I2F.F16 R58, R4 ;  /* 0x00000004003a7306 */ /* 0x0001e20000200c00 */
[----:B------:R-:W-:-:S07]  /*0fc0*/  LOP3.LUT R5, R5, 0xff, RZ, 0xc0, !PT ;  /* 0x000000ff05057812 */ /* 0x000fce00078ec0ff */
[----:B------:R-:W-:Y:S01]  /*0fd0*/  I2F.F16 R31, R31 ;  /* 0x0000001f001f7306 */ /* 0x000fe20000200c00 */
[--C-:B0-----:R-:W-:Y:S02]  /*0fe0*/  SHF.R.U32.HI R4, RZ, 0x8, R7.reuse ;  /* 0x00000008ff047819 */ /* 0x101fe40000011607 */
[----:B------:R-:W-:Y:S02]  /*0ff0*/  SHF.R.U32.HI R7, RZ, 0x10, R7 ;  /* 0x00000010ff077819 */ /* 0x000fe40000011607 */
[----:B------:R-:W-:-:S03]  /*1000*/  LOP3.LUT R4, R4, 0xff, RZ, 0xc0, !PT ;  /* 0x000000ff04047812 */ /* 0x000fc600078ec0ff */
[----:B------:R-:W0:Y:S01]  /*1010*/  I2F.F16 R56, R29 ;  /* 0x0000001d00387306 */ /* 0x000e220000200c00 */
[----:B------:R-:W-:Y:S02]  /*1020*/  IADD3 R4, R4, -0x80, RZ ;  /* 0xffffff8004047810 */ /* 0x000fe40007ffe0ff */
[----:B------:R-:W-:-:S05]  /*1030*/  LOP3.LUT R7, R7, 0xff, RZ, 0xc0, !PT ;  /* 0x000000ff07077812 */ /* 0x000fca00078ec0ff */
[----:B------:R2:W0:Y:S01]  /*1040*/  I2F.F16 R63, R6 ;  /* 0x00000006003f7306 */ /* 0x0004220000200c00 */
[----:B----4-:R-:W-:Y:S01]  /*1050*/  @!P0 IADD3 R3, R20, R33, RZ ;  /* 0x0000002114038210 */ /* 0x010fe20007ffe0ff */
[--C-:B------:R-:W-:Y:S01]  /*1060*/  HADD2.F32 R20, -RZ, R26.reuse.H0_H0 ;  /* 0x2000001aff147230 */ /* 0x100fe20000004100 */
[----:B------:R-:W-:Y:S01]  /*1070*/  IADD3 R5, R5, -0x80, RZ ;  /* 0xffffff8005057810 */ /* 0x000fe20007ffe0ff */
[----:B------:R-:W-:-:S04]  /*1080*/  HADD2.F32 R54, -RZ, R26.H1_H1 ;  /* 0x3000001aff367230 */ /* 0x000fc80000004100 */
[----:B------:R4:W-:Y:S01]  /*1090*/  I2F.F16 R60, R28 ;  /* 0x0000001c003c7306 */ /* 0x0009e20000200c00 */
[----:B--2---:R-:W-:Y:S01]  /*10a0*/  HADD2.F32 R6, -RZ, R43.H0_H0 ;  /* 0x2000002bff067230 */ /* 0x004fe20000004100 */
[----:B------:R-:W-:Y:S01]  /*10b0*/  IADD3 R52, R7, -0x80, RZ ;  /* 0xffffff8007347810 */ /* 0x000fe20007ffe0ff */
[----:B-1----:R-:W-:Y:S01]  /*10c0*/  HADD2.F32 R7, -RZ, R40.H0_H0 ;  /* 0x20000028ff077230 */ /* 0x002fe20000004100 */
[----:B---3--:R-:W-:Y:S01]  /*10d0*/  LEA.HI R26, R8, 0xffffff80, RZ, 0x8 ;  /* 0xffffff80081a7811 */ /* 0x008fe200078f40ff */
[----:B------:R-:W-:Y:S01]  /*10e0*/  HADD2.F32 R43, -RZ, R47.H0_H0 ;  /* 0x2000002fff2b7230 */ /* 0x000fe20000004100 */
[----:B----4-:R-:W1:Y:S02]  /*10f0*/  LDS.64 R28, [UR5+0x80] ;  /* 0x00008005ff1c7984 */ /* 0x010e640008000a00 */
[----:B------:R2:W3:Y:S01]  /*1100*/  I2F.F16 R51, R4 ;  /* 0x0000000400337306 */ /* 0x0004e20000200c00 */
[----:B------:R-:W-:Y:S01]  /*1110*/  FFMA.FTZ R40, R20, R6, RZ ;  /* 0x0000000614287223 */ /* 0x000fe200000100ff */
[----:B------:R-:W-:-:S02]  /*1120*/  HADD2.F32 R55, -RZ, R27.H0_H0 ;  /* 0x2000001bff377230 */ /* 0x000fc40000004100 */
[----:B------:R-:W-:Y:S02]  /*1130*/  HADD2.F32 R53, -RZ, R27.H1_H1 ;  /* 0x3000001bff357230 */ /* 0x000fe40000004100 */
[----:B--2---:R-:W-:Y:S02]  /*1140*/  HADD2.F32 R4, -RZ, R30.H0_H0 ;  /* 0x2000001eff047230 */ /* 0x004fe40000004100 */
[----:B------:R2:W4:Y:S01]  /*1150*/  I2F.F16 R64, R5 ;  /* 0x0000000500407306 */ /* 0x0005220000200c00 */
[----:B0-----:R-:W-:Y:S01]  /*1160*/  HADD2.F32 R56, -RZ, R56.H0_H0 ;  /* 0x20000038ff387230 */ /* 0x001fe20000004100 */
[----:B------:R-:W-:Y:S01]  /*1170*/  LEA.HI R27, R9, 0xffffff80, RZ, 0x8 ;  /* 0xffffff80091b7811 */ /* 0x000fe200078f40ff */
[----:B------:R-:W-:Y:S02]  /*1180*/  HADD2.F32 R63, -RZ, R63.H0_H0 ;  /* 0x2000003fff3f7230 */ /* 0x000fe40000004100 */
[----:B------:R-:W-:-:S03]  /*1190*/  FFMA.FTZ R57, R20, R4, RZ ;  /* 0x0000000414397223 */ /* 0x000fc600000100ff */
[----:B------:R0:W-:Y:S01]  /*11a0*/  I2F.F16 R30, R26 ;  /* 0x0000001a001e7306 */ /* 0x0001e20000200c00 */
[----:B--2---:R-:W-:Y:S02]  /*11b0*/  HADD2.F32 R5, -RZ, R31.H0_H0 ;  /* 0x2000001fff057230 */ /* 0x004fe40000004100 */
[----:B------:R-:W-:-:S03]  /*11c0*/  FFMA.FTZ R31, R7, R20, RZ ;  /* 0x00000014071f7223 */ /* 0x000fc600000100ff */
[----:B------:R-:W-:Y:S01]  /*11d0*/  FFMA.FTZ R62, R20, R5, RZ ;  /* 0x00000005143e7223 */ /* 0x000fe200000100ff */
[C---:B0-----:R-:W-:Y:S01]  /*11e0*/  FFMA.FTZ R26, R54.reuse, R43, R40 ;  /* 0x0000002b361a7223 */ /* 0x041fe20000010028 */
[----:B------:R-:W-:Y:S01]  /*11f0*/  FFMA.FTZ R20, R54, R56, R57 ;  /* 0x0000003836147223 */ /* 0x000fe20000010039 */
[----:B------:R0:W-:Y:S02]  /*1200*/  I2F.F16 R40, R27 ;  /* 0x0000001b00287306 */ /* 0x0001e40000200c00 */
[----:B------:R-:W-:Y:S02]  /*1210*/  FFMA.FTZ R57, R55, R63, R26 ;  /* 0x0000003f37397223 */ /* 0x000fe4000001001a */
[----:B0-----:R-:W0:Y:S04]  /*1220*/  LDS.64 R26, [UR5+0x100] ;  /* 0x00010005ff1a7984 */ /* 0x001e280008000a00 */
[----:B------:R-:W2:Y:S01]  /*1230*/  I2F.F16 R52, R52 ;  /* 0x0000003400347306 */ /* 0x000ea20000200c00 */
[----:B---3--:R-:W-:-:S07]  /*1240*/  HADD2.F32 R47, -RZ, R51.H0_H0 ;  /* 0x20000033ff2f7230 */ /* 0x008fce0000004100 */
[----:B------:R-:W3:Y:S01]  /*1250*/  I2F.F16 R42, R42 ;  /* 0x0000002a002a7306 */ /* 0x000ee20000200c00 */
[----:B----4-:R-:W-:Y:S02]  /*1260*/  HADD2.F32 R64, -RZ, R64.H0_H0 ;  /* 0x20000040ff407230 */ /* 0x010fe40000004100 */
[----:B------:R-:W-:-:S05]  /*1270*/  FFMA.FTZ R59, R54, R47, R62 ;  /* 0x0000002f363b7223 */ /* 0x000fca000001003e */
[----:B------:R-:W4:Y:S01]  /*1280*/  I2F.F16 R49, R49 ;  /* 0x0000003100317306 */ /* 0x000f220000200c00 */
[----:B------:R-:W-:-:S07]  /*1290*/  HADD2.F32 R58, -RZ, R58.H0_H0 ;  /* 0x2000003aff3a7230 */ /* 0x000fce0000004100 */
[----:B------:R-:W0:Y:S01]  /*12a0*/  I2F.F16 R41, R41 ;  /* 0x0000002900297306 */ /* 0x000e220000200c00 */
[----:B--2---:R-:W-:Y:S02]  /*12b0*/  HADD2.F32 R62, -RZ, R52.H0_H0 ;  /* 0x20000034ff3e7230 */ /* 0x004fe40000004100 */
[C---:B------:R-:W-:Y:S01]  /*12c0*/  FFMA.FTZ R52, R55.reuse, R64, R20 ;  /* 0x0000004037347223 */ /* 0x040fe20000010014 */
[----:B------:R-:W-:Y:S01]  /*12d0*/  LOP3.LUT R20, R8, 0xff, RZ, 0xc0, !PT ;  /* 0x000000ff08147812 */ /* 0x000fe200078ec0ff */
[----:B------:R-:W-:Y:S01]  /*12e0*/  FFMA.FTZ R51, R58, R54, R31 ;  /* 0x000000363a337223 */ /* 0x000fe2000001001f */
[----:B------:R-:W-:Y:S02]  /*12f0*/  HADD2.F32 R60, -RZ, R60.H0_H0 ;  /* 0x2000003cff3c7230 */ /* 0x000fe40000004100 */
[----:B------:R-:W-:Y:S01]  /*1300*/  FFMA.FTZ R54, R55, R62, R59 ;  /* 0x0000003e37367223 */ /* 0x000fe2000001003b */
[----:B------:R-:W-:Y:S01]  /*1310*/  HADD2.F32 R66, -RZ, R21.H0_H0 ;  /* 0x20000015ff427230 */ /* 0x000fe20000004100 */
[----:B------:R-:W-:Y:S01]  /*1320*/  IADD3 R20, R20, -0x80, RZ ;  /* 0xffffff8014147810 */ /* 0x000fe20007ffe0ff */
[----:B---3--:R-:W-:Y:S01]  /*1330*/  HADD2.F32 R67, -RZ, R42.H0_H0 ;  /* 0x2000002aff437230 */ /* 0x008fe20000004100 */
[----:B------:R-:W-:Y:S01]  /*1340*/  LOP3.LUT R42, R11, 0xff, RZ, 0xc0, !PT ;  /* 0x000000ff0b2a7812 */ /* 0x000fe200078ec0ff */
[----:B-1----:R-:W-:-:S02]  /*1350*/  HADD2.F32 R59, -RZ, R28.H0_H0 ;  /* 0x2000001cff3b7230 */ /* 0x002fc40000004100 */
[----:B------:R-:W-:Y:S01]  /*1360*/  FFMA.FTZ R51, R60, R55, R51 ;  /* 0x000000373c337223 */ /* 0x000fe20000010033 */
[----:B----4-:R-:W-:Y:S02]  /*1370*/  HADD2.F32 R68, -RZ, R49.H0_H0 ;  /* 0x20000031ff447230 */ /* 0x010fe40000004100 */
[----:B------:R-:W-:Y:S01]  /*1380*/  FFMA.FTZ R49, R53, R66, R57 ;  /* 0x0000004235317223 */ /* 0x000fe20000010039 */
[----:B0-----:R-:W-:Y:S01]  /*1390*/  HADD2.F32 R65, -RZ, R41.H0_H0 ;  /* 0x20000029ff417230 */ /* 0x001fe20000004100 */
[----:B------:R0:W-:Y:S01]  /*13a0*/  I2F.F16 R55, R20 ;  /* 0x0000001400377306 */ /* 0x0001e20000200c00 */
[----:B------:R-:W-:Y:S01]  /*13b0*/  HADD2.F32 R69, -RZ, R28.H1_H1 ;  /* 0x3000001cff457230 */ /* 0x000fe20000004100 */
[----:B------:R-:W-:Y:S01]  /*13c0*/  IADD3 R57, R42, -0x80, RZ ;  /* 0xffffff802a397810 */ /* 0x000fe20007ffe0ff */
[--C-:B------:R-:W-:Y:S01]  /*13d0*/  HADD2.F32 R71, -RZ, R29.reuse.H0_H0 ;  /* 0x2000001dff477230 */ /* 0x100fe20000004100 */
[----:B------:R-:W-:Y:S01]  /*13e0*/  LOP3.LUT R21, R9, 0xff, RZ, 0xc0, !PT ;  /* 0x000000ff09157812 */ /* 0x000fe200078ec0ff */
[----:B------:R-:W-:-:S02]  /*13f0*/  HADD2.F32 R41, -RZ, R29.H1_H1 ;  /* 0x3000001dff297230 */ /* 0x000fc40000004100 */
[-C--:B------:R-:W-:Y:S01]  /*1400*/  FFMA.FTZ R29, R7, R59.reuse, RZ ;  /* 0x0000003b071d7223 */ /* 0x080fe200000100ff */
[-C--:B------:R-:W-:Y:S01]  /*1410*/  FFMA.FTZ R73, R4, R59.reuse, RZ ;  /* 0x0000003b04497223 */ /* 0x080fe200000100ff */
[-C--:B------:R-:W-:Y:S01]  /*1420*/  FFMA.FTZ R42, R6, R59.reuse, RZ ;  /* 0x0000003b062a7223 */ /* 0x080fe200000100ff */
[----:B0-----:R-:W-:Y:S01]  /*1430*/  SHF.R.U32.HI R20, RZ, 0x8, R8 ;  /* 0x00000008ff147819 */ /* 0x001fe20000011608 */
[----:B------:R-:W-:Y:S01]  /*1440*/  FFMA.FTZ R70, R5, R59, RZ ;  /* 0x0000003b05467223 */ /* 0x000fe200000100ff */
[----:B------:R-:W-:Y:S01]  /*1450*/  IADD3 R21, R21, -0x80, RZ ;  /* 0xffffff8015157810 */ /* 0x000fe20007ffe0ff */
[-C--:B------:R-:W-:Y:S01]  /*1460*/  FFMA.FTZ R29, R58, R69.reuse, R29 ;  /* 0x000000453a1d7223 */ /* 0x080fe2000001001d */
[----:B------:R-:W-:Y:S01]  /*1470*/  LOP3.LUT R20, R20, 0xff, RZ, 0xc0, !PT ;  /* 0x000000ff14147812 */ /* 0x000fe200078ec0ff */
[-C--:B------:R-:W-:Y:S01]  /*1480*/  FFMA.FTZ R73, R56, R69.reuse, R73 ;  /* 0x0000004538497223 */ /* 0x080fe20000010049 */
[-C--:B------:R-:W-:Y:S01]  /*1490*/  FFMA.FTZ R42, R43, R69.reuse, R42 ;  /* 0x000000452b2a7223 */ /* 0x080fe2000001002a */
[----:B------:R-:W-:Y:S01]  /*14a0*/  LOP3.LUT R28, R10, 0xff, RZ, 0xc0, !PT ;  /* 0x000000ff0a1c7812 */ /* 0x000fe200078ec0ff */
[----:B------:R-:W-:Y:S01]  /*14b0*/  FFMA.FTZ R69, R47, R69, R70 ;  /* 0x000000452f457223 */ /* 0x000fe20000010046 */
[----:B------:R-:W-:Y:S01]  /*14c0*/  FFMA.FTZ R51, R68, R53, R51 ;  /* 0x0000003544337223 */ /* 0x000fe20000010033 */
[C---:B------:R-:W-:Y:S01]  /*14d0*/  FFMA.FTZ R52, R53.reuse, R67, R52 ;  /* 0x0000004335347223 */ /* 0x040fe20000010034 */
[----:B------:R-:W-:Y:S01]  /*14e0*/  FFMA.FTZ R53, R53, R65, R54 ;  /* 0x0000004135357223 */ /* 0x000fe20000010036 */
[----:B------:R-:W-:Y:S01]  /*14f0*/  IADD3 R59, R20, -0x80, RZ ;  /* 0xffffff80143b7810 */ /* 0x000fe20007ffe0ff */
[----:B------:R0:W1:Y:S01]  /*1500*/  I2F.F16 R54, R21 ;  /* 0x0000001500367306 */ /* 0x0000620000200c00 */
[----:B------:R-:W-:Y:S01]  /*1510*/  IADD3 R28, R28, -0x80, RZ ;  /* 0xffffff801c1c7810 */ /* 0x000fe20007ffe0ff */
[-C--:B------:R-:W-:Y:S01]  /*1520*/  FFMA.FTZ R29, R60, R71.reuse, R29 ;  /* 0x000000473c1d7223 */ /* 0x080fe2000001001d */
[-C--:B------:R-:W-:Y:S01]  /*1530*/  FFMA.FTZ R20, R64, R71.reuse, R73 ;  /* 0x0000004740147223 */ /* 0x080fe20000010049 */
[-C--:B------:R-:W-:Y:S01]  /*1540*/  FFMA.FTZ R70, R62, R71.reuse, R69 ;  /* 0x000000473e467223 */ /* 0x080fe20000010045 */
[----:B0-----:R-:W-:Y:S01]  /*1550*/  FFMA.FTZ R21, R63, R71, R42 ;  /* 0x000000473f157223 */ /* 0x001fe2000001002a */
[----:B------:R-:W-:-:S02]  /*1560*/  HADD2.F32 R71, -RZ, R26.H0_H0 ;  /* 0x2000001aff477230 */ /* 0x000fc40000004100 */
[----:B------:R0:W2:Y:S01]  /*1570*/  I2F.F16 R61, R28 ;  /* 0x0000001c003d7306 */ /* 0x0000a20000200c00 */
[-C--:B------:R-:W-:Y:S01]  /*1580*/  FFMA.FTZ R42, R68, R41.reuse, R29 ;  /* 0x00000029442a7223 */ /* 0x080fe2000001001d */
[----:B------:R-:W-:Y:S01]  /*1590*/  SHF.R.U32.HI R8, RZ, 0x10, R8 ;  /* 0x00000010ff087819 */ /* 0x000fe20000011608 */
[----:B------:R-:W-:Y:S01]  /*15a0*/  FFMA.FTZ R29, R67, R41, R20 ;  /* 0x00000029431d7223 */ /* 0x000fe20000010014 */
[----:B------:R-:W-:Y:S01]  /*15b0*/  FFMA.FTZ R73, R4, R71, RZ ;  /* 0x0000004704497223 */ /* 0x000fe200000100ff */
[----:B------:R-:W-:Y:S01]  /*15c0*/  SHF.R.U32.HI R4, RZ, 0x8, R10 ;  /* 0x00000008ff047819 */ /* 0x000fe2000001160a */
[----:B0-----:R-:W-:Y:S02]  /*15d0*/  FFMA.FTZ R28, R66, R41, R21 ;  /* 0x00000029421c7223 */ /* 0x001fe40000010015 */
[----:B------:R-:W0:Y:S01]  /*15e0*/  LDS.64 R20, [UR5+0x8] ;  /* 0x00000805ff147984 */ /* 0x000e220008000a00 */
[----:B------:R-:W-:Y:S01]  /*15f0*/  LOP3.LUT R8, R8, 0xff, RZ, 0xc0, !PT ;  /* 0x000000ff08087812 */ /* 0x000fe200078ec0ff */
[----:B------:R-:W-:-:S02]  /*1600*/  HADD2.F32 R72, -RZ, R26.H1_H1 ;  /* 0x3000001aff487230 */ /* 0x000fc40000004100 */
[----:B------:R-:W-:Y:S01]  /*1610*/  FFMA.FTZ R76, R5, R71, RZ ;  /* 0x00000047054c7223 */ /* 0x000fe200000100ff */
[----:B------:R-:W-:Y:S01]  /*1620*/  LOP3.LUT R4, R4, 0xff, RZ, 0xc0, !PT ;  /* 0x000000ff04047812 */ /* 0x000fe200078ec0ff */
[----:B------:R-:W-:Y:S01]  /*1630*/  FFMA.FTZ R41, R65, R41, R70 ;  /* 0x0000002941297223 */ /* 0x000fe20000010046 */
[----:B------:R-:W-:Y:S02]  /*1640*/  SHF.R.U32.HI R5, RZ, 0x8, R11 ;  /* 0x00000008ff057819 */ /* 0x000fe4000001160b */
[--C-:B------:R-:W-:Y:S02]  /*1650*/  SHF.R.U32.HI R70, RZ, 0x8, R9.reuse ;  /* 0x00000008ff467819 */ /* 0x100fe40000011609 */
[----:B------:R-:W-:Y:S01]  /*1660*/  IADD3 R69, R8, -0x80, RZ ;  /* 0xffffff8008457810 */ /* 0x000fe20007ffe0ff */
[--C-:B------:R-:W-:Y:S01]  /*1670*/  HADD2.F32 R8, -RZ, R27.reuse.H1_H1 ;  /* 0x3000001bff087230 */ /* 0x100fe20000004100 */
[----:B------:R-:W-:Y:S01]  /*1680*/  SHF.R.U32.HI R26, RZ, 0x10, R9 ;  /* 0x00000010ff1a7819 */ /* 0x000fe20000011609 */
[----:B------:R-:W-:-:S02]  /*1690*/  HADD2.F32 R9, -RZ, R27.H0_H0 ;  /* 0x2000001bff097230 */ /* 0x000fc40000004100 */
[-C--:B------:R-:W-:Y:S01]  /*16a0*/  FFMA.FTZ R27, R7, R71.reuse, RZ ;  /* 0x00000047071b7223 */ /* 0x080fe200000100ff */
[-C--:B------:R-:W-:Y:S01]  /*16b0*/  FFMA.FTZ R47, R47, R72.reuse, R76 ;  /* 0x000000482f2f7223 */ /* 0x080fe2000001004c */
[----:B------:R-:W-:Y:S02]  /*16c0*/  IADD3 R4, R4, -0x80, RZ ;  /* 0xffffff8004047810 */ /* 0x000fe40007ffe0ff */
[----:B------:R-:W-:Y:S01]  /*16d0*/  LOP3.LUT R5, R5, 0xff, RZ, 0xc0, !PT ;  /* 0x000000ff05057812 */ /* 0x000fe200078ec0ff */
[----:B------:R-:W-:Y:S01]  /*16e0*/  FFMA.FTZ R74, R6, R71, RZ ;  /* 0x00000047064a7223 */ /* 0x000fe200000100ff */
[-C--:B------:R-:W-:Y:S01]  /*16f0*/  FFMA.FTZ R73, R56, R72.reuse, R73 ;  /* 0x0000004838497223 */ /* 0x080fe20000010049 */
[-C--:B------:R-:W-:Y:S01]  /*1700*/  FFMA.FTZ R27, R58, R72.reuse, R27 ;  /* 0x000000483a1b7223 */ /* 0x080fe2000001001b */
[-C--:B------:R-:W-:Y:S01]  /*1710*/  FFMA.FTZ R56, R62, R9.reuse, R47 ;  /* 0x000000093e387223 */ /* 0x080fe2000001002f */
[----:B------:R3:W-:Y:S01]  /*1720*/  I2F.F16 R58, R4 ;  /* 0x00000004003a7306 */ /* 0x0007e20000200c00 */
[----:B------:R-:W-:Y:S01]  /*1730*/  IADD3 R62, R5, -0x80, RZ ;  /* 0xffffff80053e7810 */ /* 0x000fe20007ffe0ff */
[----:B------:R-:W-:Y:S01]  /*1740*/  FFMA.FTZ R74, R43, R72, R74 ;  /* 0x000000482b4a7223 */ /* 0x000fe2000001004a */
[-C--:B------:R-:W-:Y:S01]  /*1750*/  FFMA.FTZ R27, R60, R9.reuse, R27 ;  /* 0x000000093c1b7223 */ /* 0x080fe2000001001b */
[-C--:B------:R-:W-:Y:S01]  /*1760*/  FFMA.FTZ R64, R64, R9.reuse, R73 ;  /* 0x0000000940407223 */ /* 0x080fe20000010049 */
[----:B---3--:R-:W3:Y:S01]  /*1770*/  LDS.64 R4, [UR5+0x88] ;  /* 0x00008805ff047984 */ /* 0x008ee20008000a00 */
[----:B------:R-:W-:Y:S01]  /*1780*/  FFMA.FTZ R63, R63, R9, R74 ;  /* 0x000000093f3f7223 */ /* 0x000fe2000001004a */
[----:B------:R-:W-:-:S02]  /*1790*/  LEA.HI R31, R10, 0xffffff80, RZ, 0x8 ;  /* 0xffffff800a1f7811 */ /* 0x000fc400078f40ff */
[----:B------:R-:W-:Y:S02]  /*17a0*/  SHF.R.U32.HI R9, RZ, 0x10, R11 ;  /* 0x00000010ff097819 */ /* 0x000fe4000001160b */
[----:B------:R-:W-:Y:S02]  /*17b0*/  LOP3.LUT R70, R70, 0xff, RZ, 0xc0, !PT ;  /* 0x000000ff46467812 */ /* 0x000fe400078ec0ff */
[----:B------:R-:W-:Y:S02]  /*17c0*/  LOP3.LUT R26, R26, 0xff, RZ, 0xc0, !PT ;  /* 0x000000ff1a1a7812 */ /* 0x000fe400078ec0ff */
[----:B------:R-:W-:Y:S02]  /*17d0*/  SHF.R.U32.HI R10, RZ, 0x10, R10 ;  /* 0x00000010ff0a7819 */ /* 0x000fe4000001160a */
[----:B------:R-:W-:Y:S01]  /*17e0*/  LOP3.LUT R9, R9, 0xff, RZ, 0xc0, !PT ;  /* 0x000000ff09097812 */ /* 0x000fe200078ec0ff */
[----:B------:R-:W4:Y:S01]  /*17f0*/  I2F.F16 R57, R57 ;  /* 0x0000003900397306 */ /* 0x000f220000200c00 */
[----:B------:R-:W-:-:S02]  /*1800*/  IADD3 R70, R70, -0x80, RZ ;  /* 0xffffff8046467810 */ /* 0x000fc40007ffe0ff */
[----:B------:R-:W-:Y:S01]  /*1810*/  IADD3 R6, R26, -0x80, RZ ;  /* 0xffffff801a067810 */ /* 0x000fe20007ffe0ff */
[-C--:B------:R-:W-:Y:S01]  /*1820*/  FFMA.FTZ R26, R68, R8.reuse, R27 ;  /* 0x00000008441a7223 */ /* 0x080fe2000001001b */
[----:B------:R-:W-:Y:S01]  /*1830*/  LOP3.LUT R10, R10, 0xff, RZ, 0xc0, !PT ;  /* 0x000000ff0a0a7812 */ /* 0x000fe200078ec0ff */
[-C--:B------:R-:W-:Y:S01]  /*1840*/  FFMA.FTZ R27, R66, R8.reuse, R63 ;  /* 0x00000008421b7223 */ /* 0x080fe2000001003f */
[-C--:B------:R-:W-:Y:S01]  /*1850*/  FFMA.FTZ R43, R67, R8.reuse, R64 ;  /* 0x00000008432b7223 */ /* 0x080fe20000010040 */
[----:B------:R-:W-:Y:S01]  /*1860*/  FFMA.FTZ R47, R65, R8, R56 ;  /* 0x00000008412f7223 */ /* 0x000fe20000010038 */
[----:B------:R-:W-:Y:S01]  /*1870*/  IADD3 R63, R9, -0x80, RZ ;  /* 0xffffff80093f7810 */ /* 0x000fe20007ffe0ff */
[----:B------:R-:W3:Y:S01]  /*1880*/  I2F.F16 R59, R59 ;  /* 0x0000003b003b7306 */ /* 0x000ee20000200c00 */
[----:B------:R-:W-:Y:S02]  /*1890*/  IADD3 R8, R10, -0x80, RZ ;  /* 0xffffff800a087810 */ /* 0x000fe40007ffe0ff */
[----:B------:R-:W-:-:S05]  /*18a0*/  LEA.HI R64, R11, 0xffffff80, RZ, 0x8 ;  /* 0xffffff800b407811 */ /* 0x000fca00078f40ff */
[----:B------:R-:W3:Y:S08]  /*18b0*/  I2F.F16 R7, R70 ;  /* 0x0000004600077306 */ /* 0x000ef00000200c00 */
[----:B------:R-:W5:Y:S01]  /*18c0*/  I2F.F16 R62, R62 ;  /* 0x0000003e003e7306 */ /* 0x000f620000200c00 */
[----:B0-----:R-:W-:-:S07]  /*18d0*/  HADD2.F32 R65, -RZ, R20.H0_H0 ;  /* 0x20000014ff417230 */ /* 0x001fce0000004100 */
[----:B------:R-:W0:Y:S01]  /*18e0*/  I2F.F16 R6, R6 ;  /* 0x0000000600067306 */ /* 0x000e220000200c00 */
[----:B------:R-:W-:-:S07]  /*18f0*/  HADD2.F32 R66, -RZ, R20.H1_H1 ;  /* 0x30000014ff427230 */ /* 0x000fce0000004100 */
[----:B------:R2:W0:Y:S01]  /*1900*/  I2F.F16 R11, R8 ;  /* 0x00000008000b7306 */ /* 0x0004220000200c00 */
[----:B-1----:R-:W-:-:S07]  /*1910*/  HADD2.F32 R54, -RZ, R54.H0_H0 ;  /* 0x20000036ff367230 */ /* 0x002fce0000004100 */
[----:B------:R-:W1:Y:S01]  /*1920*/  I2F.F16 R69, R69 ;  /* 0x0000004500457306 */ /* 0x000e620000200c00 */
[----:B------:R-:W-:Y:S01]  /*1930*/  HADD2.F32 R55, -RZ, R55.H0_H0 ;  /* 0x20000037ff377230 */ /* 0x000fe20000004100 */
[----:B--2---:R-:W2:Y:S06]  /*1940*/  LDS.64 R8, [UR5+0x108] ;  /* 0x00010805ff087984 */ /* 0x004eac0008000a00 */
[----:B------:R-:W1:Y:S01]  /*1950*/  I2F.F16 R63, R63 ;  /* 0x0000003f003f7306 */ /* 0x000e620000200c00 */
[----:B------:R-:W-:Y:S02]  /*1960*/  HADD2.F32 R20, -RZ, R61.H0_H0 ;  /* 0x2000003dff147230 */ /* 0x000fe40000004100 */
[----:B----4-:R-:W-:-:S05]  /*1970*/  HADD2.F32 R56, -RZ, R57.H0_H0 ;  /* 0x20000039ff387230 */ /* 0x010fca0000004100 */
[----:B------:R-:W4:Y:S01]  /*1980*/  I2F.F16 R31, R31 ;  /* 0x0000001f001f7306 */ /* 0x000f220000200c00 */
[--C-:B------:R-:W-:Y:S02]  /*1990*/  HADD2.F32 R60, -RZ, R21.reuse.H0_H0 ;  /* 0x20000015ff3c7230 */ /* 0x100fe40000004100 */
[----:B------:R-:W-:Y:S01]  /*19a0*/  FFMA.FTZ R57, R65, R54, R52 ;  /* 0x0000003641397223 */ /* 0x000fe20000010034 */
[----:B------:R-:W-:-:S04]  /*19b0*/  HADD2.F32 R10, -RZ, R21.H1_H1 ;  /* 0x30000015ff0a7230 */ /* 0x000fc80000004100 */
[----:B------:R-:W2:Y:S01]  /*19c0*/  I2F.F16 R64, R64 ;  /* 0x0000004000407306 */ /* 0x000ea20000200c00 */
[----:B---3--:R-:W-:Y:S02]  /*19d0*/  HADD2.F32 R59, -RZ, R59.H0_H0 ;  /* 0x2000003bff3b7230 */ /* 0x008fe40000004100 */
[----:B------:R-:W-:Y:S01]  /*19e0*/  FFMA.FTZ R68, R55, R65, R51 ;  /* 0x0000004137447223 */ /* 0x000fe20000010033 */
[----:B------:R-:W-:Y:S02]  /*19f0*/  HADD2.F32 R21, -RZ, R7.H0_H0 ;  /* 0x20000007ff157230 */ /* 0x000fe40000004100 */
[C---:B------:R-:W-:Y:S01]  /*1a00*/  FFMA.FTZ R61, R65.reuse, R20, R49 ;  /* 0x00000014413d7223 */ /* 0x040fe20000010031 */
[----:B------:R-:W-:Y:S02]  /*1a10*/  HADD2.F32 R58, -RZ, R58.H0_H0 ;  /* 0x2000003aff3a7230 */ /* 0x000fe40000004100 */
[----:B------:R-:W-:Y:S01]  /*1a20*/  FFMA.FTZ R65, R65, R56, R53 ;  /* 0x0000003841417223 */ /* 0x000fe20000010035 */
[----:B-----5:R-:W-:-:S02]  /*1a30*/  HADD2.F32 R52, -RZ, R62.H0_H0 ;  /* 0x2000003eff347230 */ /* 0x020fc40000004100 */
[----:B------:R-:W-:Y:S01]  /*1a40*/  FFMA.FTZ R68, R59, R66, R68 ;  /* 0x000000423b447223 */ /* 0x000fe20000010044 */
[----:B0-----:R-:W-:Y:S02]  /*1a50*/  HADD2.F32 R49, -RZ, R6.H0_H0 ;  /* 0x20000006ff317230 */ /* 0x001fe40000004100 */
[C---:B------:R-:W-:Y:S01]  /*1a60*/  FFMA.FTZ R57, R66.reuse, R21, R57 ;  /* 0x0000001542397223 */ /* 0x040fe20000010039 */
[----:B------:R-:W-:Y:S02]  /*1a70*/  HADD2.F32 R51, -RZ, R11.H0_H0 ;  /* 0x2000000bff337230 */ /* 0x000fe40000004100 */
[C---:B------:R-:W-:Y:S01]  /*1a80*/  FFMA.FTZ R6, R66.reuse, R58, R61 ;  /* 0x0000003a42067223 */ /* 0x040fe2000001003d */
[----:B-1----:R-:W-:Y:S02]  /*1a90*/  HADD2.F32 R69, -RZ, R69.H0_H0 ;  /* 0x20000045ff457230 */ /* 0x002fe40000004100 */
[----:B------:R-:W-:Y:S01]  /*1aa0*/  FFMA.FTZ R66, R66, R52, R65 ;  /* 0x0000003442427223 */ /* 0x000fe20000010041 */
[----:B------:R-:W-:-:S02]  /*1ab0*/  HADD2.F32 R53, -RZ, R63.H0_H0 ;  /* 0x2000003fff357230 */ /* 0x000fc40000004100 */
[C---:B------:R-:W-:Y:S01]  /*1ac0*/  FFMA.FTZ R6, R60.reuse, R51, R6 ;  /* 0x000000333c067223 */ /* 0x040fe20000010006 */
[----:B----4-:R-:W-:Y:S02]  /*1ad0*/  HADD2.F32 R67, -RZ, R31.H0_H0 ;  /* 0x2000001fff437230 */ /* 0x010fe40000004100 */
[----:B------:R-:W-:Y:S01]  /*1ae0*/  FFMA.FTZ R68, R69, R60, R68 ;  /* 0x0000003c45447223 */ /* 0x000fe20000010044 */
[----:B------:R-:W-:Y:S02]  /*1af0*/  HADD2.F32 R63, -RZ, R30.H0_H0 ;  /* 0x2000001eff3f7230 */ /* 0x000fe40000004100 */
[C---:B------:R-:W-:Y:S01]  /*1b00*/  FFMA.FTZ R57, R60.reuse, R49, R57 ;  /* 0x000000313c397223 */ /* 0x040fe20000010039 */
[----:B------:R-:W-:Y:S02]  /*1b10*/  HADD2.F32 R61, -RZ, R40.H0_H0 ;  /* 0x20000028ff3d7230 */ /* 0x000fe40000004100 */
[----:B------:R-:W-:Y:S01]  /*1b20*/  FFMA.FTZ R66, R60, R53, R66 ;  /* 0x000000353c427223 */ /* 0x000fe20000010042 */
[----:B--2---:R-:W-:-:S02]  /*1b30*/  HADD2.F32 R65, -RZ, R64.H0_H0 ;  /* 0x20000040ff417230 */ /* 0x004fc40000004100 */
[--C-:B------:R-:W-:Y:S02]  /*1b40*/  HADD2.F32 R7, -RZ, R4.reuse.H0_H0 ;  /* 0x20000004ff077230 */ /* 0x100fe40000004100 */
[C---:B------:R-:W-:Y:S01]  /*1b50*/  FFMA.FTZ R30, R10.reuse, R67, R6 ;  /* 0x000000430a1e7223 */ /* 0x040fe20000010006 */
[----:B------:R-:W-:Y:S01]  /*1b60*/  FFMA.FTZ R40, R63, R10, R68 ;  /* 0x0000000a3f287223 */ /* 0x000fe20000010044 */
[C---:B------:R-:W-:Y:S01]  /*1b70*/  FFMA.FTZ R57, R10.reuse, R61, R57 ;  /* 0x0000003d0a397223 */ /* 0x040fe20000010039 */
        /* <DEDUP_REMOVED lines=16> */
[----:B------:R-:W-:Y:S02]  /*1c80*/  FFMA.FTZ R42, R53, R6, R4 ;  /* 0x00000006352a7223 */ /* 0x000fe40000010004 */
[----:B------:R-:W2:Y:S01]  /*1c90*/  LDG.E.128.CONSTANT R4, desc[UR8][R10.64] ;  /* 0x000000080a047981 */ /* 0x000ea2000c1e9d00 */
[--C-:B------:R-:W-:Y:S02]  /*1ca0*/  HADD2.F32 R25, -RZ, R8.reuse.H0_H0 ;  /* 0x20000008ff197230 */ /* 0x100fe40000004100 */
[----:B------:R-:W-:Y:S02]  /*1cb0*/  HADD2.F32 R8, -RZ, R8.H1_H1 ;  /* 0x30000008ff087230 */ /* 0x000fe40000004100 */
        /* <DEDUP_REMOVED lines=9> */
[----:B------:R-:W-:Y:S01]  /*1d50*/  @!P0 PRMT R44, R22, 0x7610, R44 ;  /* 0x00007610162c8816 */ /* 0x000fe2000000002c */
[----:B------:R-:W-:Y:S01]  /*1d60*/  HADD2.F32 R62, -RZ, R9.H1_H1 ;  /* 0x30000009ff3e7230 */ /* 0x000fe20000004100 */
[----:B------:R-:W-:Y:S01]  /*1d70*/  LOP3.LUT R20, R12, 0xff, RZ, 0xc0, !PT ;  /* 0x000000ff0c147812 */ /* 0x000fe200078ec0ff */
[----:B------:R-:W-:Y:S01]  /*1d80*/  FFMA.FTZ R26, R69, R60, R26 ;  /* 0x0000003c451a7223 */ /* 0x000fe2000001001a */
[----:B------:R-:W-:Y:S01]  /*1d90*/  @!P0 PRMT R46, R23, 0x7610, R46 ;  /* 0x00007610172e8816 */ /* 0x000fe2000000002e */
[----:B------:R-:W-:Y:S01]  /*1da0*/  FFMA.FTZ R47, R56, R25, R47 ;  /* 0x00000019382f7223 */ /* 0x000fe2000001002f */
[-C--:B------:R-:W-:Y:S01]  /*1db0*/  FFMA.FTZ R54, R21, R8.reuse, R54 ;  /* 0x0000000815367223 */ /* 0x080fe20000010036 */
[----:B------:R-:W-:Y:S01]  /*1dc0*/  FFMA.FTZ R58, R58, R8, R27 ;  /* 0x000000083a3a7223 */ /* 0x000fe2000001001b */
[----:B------:R-:W-:Y:S01]  /*1dd0*/  LEA.HI R25, R14, 0xffffff80, RZ, 0x8 ;  /* 0xffffff800e197811 */ /* 0x000fe200078f40ff */
[----:B------:R-:W-:Y:S01]  /*1de0*/  HADD2.F32 R21, -RZ, R44.H0_H0 ;  /* 0x2000002cff157230 */ /* 0x000fe20000004100 */
[----:B------:R-:W-:Y:S01]  /*1df0*/  IADD3 R20, R20, -0x80, RZ ;  /* 0xffffff8014147810 */ /* 0x000fe20007ffe0ff */
[----:B------:R-:W-:Y:S01]  /*1e00*/  FFMA.FTZ R26, R63, R62, R26 ;  /* 0x0000003e3f1a7223 */ /* 0x000fe2000001001a */
[----:B------:R-:W-:-:S02]  /*1e10*/  @!P0 PRMT R46, R46, 0x7610, R23 ;  /* 0x000076102e2e8816 */ /* 0x000fc40000000017 */
[----:B------:R-:W-:Y:S01]  /*1e20*/  @!P0 PRMT R44, R44, 0x7610, R22 ;  /* 0x000076102c2c8816 */ /* 0x000fe20000000016 */
[----:B------:R-:W-:Y:S01]  /*1e30*/  FFMA.FTZ R8, R52, R8, R47 ;  /* 0x0000000834087223 */ /* 0x000fe2000001002f */
[-C--:B------:R-:W-:Y:S01]  /*1e40*/  FFMA.FTZ R56, R51, R60.reuse, R58 ;  /* 0x0000003c33387223 */ /* 0x080fe2000001003a */
[----:B------:R0:W-:Y:S01]  /*1e50*/  I2F.F16 R47, R25 ;  /* 0x00000019002f7306 */ /* 0x0001e20000200c00 */
[----:B------:R-:W-:Y:S01]  /*1e60*/  FFMA.FTZ R54, R49, R60, R54 ;  /* 0x0000003c31367223 */ /* 0x000fe20000010036 */
[----:B------:R-:W-:Y:S01]  /*1e70*/  FMUL.FTZ R55, R21, R24 ;  /* 0x0000001815377220 */ /* 0x000fe20000410000 */
[----:B------:R-:W-:-:S05]  /*1e80*/  HADD2.F32 R24, -RZ, R46.H1_H1 ;  /* 0x3000002eff187230 */ /* 0x000fca0000004100 */
[----:B------:R1:W3:Y:S01]  /*1e90*/  I2F.F16 R51, R20 ;  /* 0x0000001400337306 */ /* 0x0002e20000200c00 */
[----:B0-----:R-:W-:Y:S02]  /*1ea0*/  HADD2.F32 R25, -RZ, R46.H0_H0 ;  /* 0x2000002eff197230 */ /* 0x001fe40000004100 */
[----:B------:R-:W-:Y:S01]  /*1eb0*/  FFMA.FTZ R9, R61, R62, R54 ;  /* 0x0000003e3d097223 */ /* 0x000fe20000010036 */
[----:B-1----:R-:W-:Y:S01]  /*1ec0*/  FMUL.FTZ R20, R21, R26 ;  /* 0x0000001a15147220 */ /* 0x002fe20000410000 */
[----:B------:R-:W-:Y:S02]  /*1ed0*/  HADD2.F32 R26, -RZ, R44.H1_H1 ;  /* 0x3000002cff1a7230 */ /* 0x000fe40000004100 */
[----:B------:R-:W-:Y:S01]  /*1ee0*/  FMUL.FTZ R28, R25, R28 ;  /* 0x0000001c191c7220 */ /* 0x000fe20000410000 */
[----:B------:R-:W-:Y:S02]  /*1ef0*/  FFMA.FTZ R8, R53, R60, R8 ;  /* 0x0000003c35087223 */ /* 0x000fe40000010008 */
[----:B------:R-:W-:Y:S01]  /*1f00*/  FMUL.FTZ R61, R26, R41 ;  /* 0x000000291a3d7220 */ /* 0x000fe20000410000 */
[----:B------:R-:W-:Y:S01]  /*1f10*/  SHF.R.U32.HI R41, RZ, 0x8, R12 ;  /* 0x00000008ff297819 */ /* 0x000fe2000001160c */
[----:B------:R-:W-:Y:S01]  /*1f20*/  FMUL.FTZ R60, R31, R24 ;  /* 0x000000181f3c7220 */ /* 0x000fe20000410000 */
[----:B------:R-:W-:Y:S01]  /*1f30*/  F2FP.F16.F32.PACK_AB R31, RZ, R28 ;  /* 0x0000001cff1f723e */ /* 0x000fe200000000ff */
[----:B------:R-:W-:Y:S01]  /*1f40*/  FMUL.FTZ R29, R24, R29 ;  /* 0x0000001d181d7220 */ /* 0x000fe20000410000 */
[----:B------:R-:W-:Y:S01]  /*1f50*/  LOP3.LUT R28, R41, 0xff, RZ, 0xc0, !PT ;  /* 0x000000ff291c7812 */ /* 0x000fe200078ec0ff */
[-C--:B------:R-:W-:Y:S01]  /*1f60*/  FFMA.FTZ R56, R67, R62.reuse, R56 ;  /* 0x0000003e43387223 */ /* 0x080fe20000010038 */
[----:B------:R-:W-:-:S02]  /*1f70*/  FFMA.FTZ R65, R65, R62, R8 ;  /* 0x0000003e41417223 */ /* 0x000fc40000010008 */
[----:B------:R-:W-:Y:S02]  /*1f80*/  IADD3 R63, R28, -0x80, RZ ;  /* 0xffffff801c3f7810 */ /* 0x000fe40007ffe0ff */
[----:B------:R-:W-:Y:S02]  /*1f90*/  F2FP.F16.F32.PACK_AB R62, RZ, R29 ;  /* 0x0000001dff3e723e */ /* 0x000fe400000000ff */
[----:B------:R-:W0:Y:S01]  /*1fa0*/  LDS.64 R28, [UR5+0x10] ;  /* 0x00001005ff1c7984 */ /* 0x000e220008000a00 */
[----:B------:R-:W-:Y:S01]  /*1fb0*/  FMUL.FTZ R27, R40, R21 ;  /* 0x00000015281b7220 */ /* 0x000fe20000410000 */
[----:B------:R-:W-:Y:S01]  /*1fc0*/  FMUL.FTZ R58, R57, R26 ;  /* 0x0000001a393a7220 */ /* 0x000fe20000410000 */
[----:B------:R-:W-:Y:S01]  /*1fd0*/  LEA.HI R64, R12, 0xffffff80, RZ, 0x8 ;  /* 0xffffff800c407811 */ /* 0x000fe200078f40ff */
[----:B------:R-:W-:Y:S01]  /*1fe0*/  FMUL.FTZ R9, R26, R9 ;  /* 0x000000091a097220 */ /* 0x000fe20000410000 */
[----:B------:R-:W-:Y:S01]  /*1ff0*/  PRMT R31, R31, 0x5410, R62 ;  /* 0x000054101f1f7816 */ /* 0x000fe2000000003e */
[----:B------:R-:W-:Y:S01]  /*2000*/  FMUL.FTZ R56, R25, R56 ;  /* 0x0000003819387220 */ /* 0x000fe20000410000 */
[----:B------:R-:W-:Y:S01]  /*2010*/  FMUL.FTZ R59, R24, R65 ;  /* 0x00000041183b7220 */ /* 0x000fe20000410000 */
[----:B------:R-:W-:Y:S01]  /*2020*/  LOP3.LUT R22, R15, 0xff, RZ, 0xc0, !PT ;  /* 0x000000ff0f167812 */ /* 0x000fe200078ec0ff */
[----:B------:R1:W-:Y:S01]  /*2030*/  I2F.F16 R42, R64 ;  /* 0x00000040002a7306 */ /* 0x0003e20000200c00 */
[----:B------:R-:W-:Y:S01]  /*2040*/  F2FP.F16.F32.PACK_AB R27, RZ, R27 ;  /* 0x0000001bff1b723e */ /* 0x000fe200000000ff */
[----:B------:R-:W-:Y:S01]  /*2050*/  FMUL.FTZ R57, R30, R25 ;  /* 0x000000191e397220 */ /* 0x000fe20000410000 */
[----:B------:R-:W-:Y:S01]  /*2060*/  F2FP.F16.F32.PACK_AB R58, RZ, R58 ;  /* 0x0000003aff3a723e */ /* 0x000fe200000000ff */
[----:B------:R-:W-:Y:S01]  /*2070*/  HADD2 R36, R31, R36 ;  /* 0x000000241f247230 */ /* 0x000fe20000000000 */
[----:B------:R-:W-:-:S02]  /*2080*/  F2FP.F16.F32.PACK_AB R20, RZ, R20 ;  /* 0x00000014ff14723e */ /* 0x000fc400000000ff */
[----:B------:R-:W-:Y:S02]  /*2090*/  F2FP.F16.F32.PACK_AB R30, RZ, R9 ;  /* 0x00000009ff1e723e */ /* 0x000fe400000000ff */
[----:B-1----:R-:W-:Y:S02]  /*20a0*/  SHF.R.U32.HI R64, RZ, 0x10, R12 ;  /* 0x00000010ff407819 */ /* 0x002fe4000001160c */
[----:B------:R-:W-:Y:S02]  /*20b0*/  IADD3 R53, R22, -0x80, RZ ;  /* 0xffffff8016357810 */ /* 0x000fe40007ffe0ff */
[----:B------:R-:W-:Y:S02]  /*20c0*/  F2FP.F16.F32.PACK_AB R55, RZ, R55 ;  /* 0x00000037ff37723e */ /* 0x000fe400000000ff */
[----:B------:R-:W-:Y:S02]  /*20d0*/  F2FP.F16.F32.PACK_AB R61, RZ, R61 ;  /* 0x0000003dff3d723e */ /* 0x000fe400000000ff */
[----:B------:R-:W-:-:S02]  /*20e0*/  F2FP.F16.F32.PACK_AB R12, RZ, R56 ;  /* 0x00000038ff0c723e */ /* 0x000fc400000000ff */
[----:B------:R-:W-:Y:S02]  /*20f0*/  F2FP.F16.F32.PACK_AB R59, RZ, R59 ;  /* 0x0000003bff3b723e */ /* 0x000fe400000000ff */
[----:B------:R-:W-:Y:S02]  /*2100*/  SHF.R.U32.HI R31, RZ, 0x8, R15 ;  /* 0x00000008ff1f7819 */ /* 0x000fe4000001160f */
[----:B------:R-:W-:Y:S02]  /*2110*/  LOP3.LUT R22, R14, 0xff, RZ, 0xc0, !PT ;  /* 0x000000ff0e167812 */ /* 0x000fe400078ec0ff */
[----:B------:R-:W-:Y:S02]  /*2120*/  PRMT R27, R27, 0x5410, R58 ;  /* 0x000054101b1b7816 */ /* 0x000fe4000000003a */
[----:B------:R-:W-:Y:S02]  /*2130*/  LOP3.LUT R8, R13, 0xff, RZ, 0xc0, !PT ;  /* 0x000000ff0d087812 */ /* 0x000fe400078ec0ff */
[----:B------:R-:W-:-:S02]  /*2140*/  PRMT R20, R20, 0x5410, R30 ;  /* 0x0000541014147816 */ /* 0x000fc4000000001e */
[----:B------:R-:W-:Y:S02]  /*2150*/  PRMT R55, R55, 0x5410, R61 ;  /* 0x0000541037377816 */ /* 0x000fe4000000003d */
[----:B------:R-:W-:Y:S02]  /*2160*/  LOP3.LUT R31, R31, 0xff, RZ, 0xc0, !PT ;  /* 0x000000ff1f1f7812 */ /* 0x000fe400078ec0ff */
[----:B------:R-:W-:Y:S02]  /*2170*/  PRMT R30, R12, 0x5410, R59 ;  /* 0x000054100c1e7816 */ /* 0x000fe4000000003b */
[----:B------:R-:W-:Y:S02]  /*2180*/  IADD3 R54, R22, -0x80, RZ ;  /* 0xffffff8016367810 */ /* 0x000fe40007ffe0ff */
[----:B------:R-:W-:Y:S01]  /*2190*/  SHF.R.U32.HI R65, RZ, 0x8, R13 ;  /* 0x00000008ff417819 */ /* 0x000fe2000001160d */
[----:B------:R-:W-:Y:S01]  /*21a0*/  HFMA2.MMA R39, R27, 1, 1, R39 ;  /* 0x3c003c001b277835 */ /* 0x000fe20000000027 */
[----:B------:R-:W-:Y:S01]  /*21b0*/  IADD3 R8, R8, -0x80, RZ ;  /* 0xffffff8008087810 */ /* 0x000fe20007ffe0ff */
[----:B------:R-:W-:Y:S01]  /*21c0*/  HADD2 R27, R55, R37 ;  /* 0x00000025371b7230 */ /* 0x000fe20000000000 */
[----:B------:R-:W-:Y:S01]  /*21d0*/  IADD3 R12, R31, -0x80, RZ ;  /* 0xffffff801f0c7810 */ /* 0x000fe20007ffe0ff */
[----:B------:R-:W-:Y:S01]  /*21e0*/  HADD2 R34, R30, R34 ;  /* 0x000000221e227230 */ /* 0x000fe20000000000 */
[----:B------:R-:W-:Y:S01]  /*21f0*/  LOP3.LUT R65, R65, 0xff, RZ, 0xc0, !PT ;  /* 0x000000ff41417812 */ /* 0x000fe200078ec0ff */
[----:B------:R-:W1:Y:S01]  /*2200*/  LDS.64 R30, [UR5+0x90] ;  /* 0x00009005ff1e7984 */ /* 0x000e620008000a00 */
[----:B------:R-:W-:Y:S01]  /*2210*/  MOV R37, R38 ;  /* 0x0000002600257202 */ /* 0x000fe20000000f00 */
[----:B------:R-:W-:Y:S01]  /*2220*/  I2F.F16 R52, R8 ;  /* 0x0000000800347306 */ /* 0x000fe20000200c00 */
[----:B------:R-:W-:-:S02]  /*2230*/  SHF.R.U32.HI R38, RZ, 0x8, R14 ;  /* 0x00000008ff267819 */ /* 0x000fc4000001160e */
[----:B------:R-:W-:Y:S02]  /*2240*/  LEA.HI R66, R13, 0xffffff80, RZ, 0x8 ;  /* 0xffffff800d427811 */ /* 0x000fe400078f40ff */
[----:B------:R-:W-:-:S03]  /*2250*/  SHF.R.U32.HI R14, RZ, 0x10, R14 ;  /* 0x00000010ff0e7819 */ /* 0x000fc6000001160e */
[----:B------:R-:W4:Y:S01]  /*2260*/  I2F.F16 R54, R54 ;  /* 0x0000003600367306 */ /* 0x000f220000200c00 */
[----:B------:R-:W-:Y:S02]  /*2270*/  SHF.R.U32.HI R13, RZ, 0x10, R13 ;  /* 0x00000010ff0d7819 */ /* 0x000fe4000001160d */
[----:B------:R-:W-:Y:S02]  /*2280*/  LEA.HI R49, R15, 0xffffff80, RZ, 0x8 ;  /* 0xffffff800f317811 */ /* 0x000fe400078f40ff */
[----:B------:R-:W-:-:S03]  /*2290*/  IADD3 R58, R65, -0x80, RZ ;  /* 0xffffff80413a7810 */ /* 0x000fc60007ffe0ff */
[----:B------:R-:W5:Y:S01]  /*22a0*/  I2F.F16 R53, R53 ;  /* 0x0000003500357306 */ /* 0x000f620000200c00 */
[----:B------:R-:W-:Y:S02]  /*22b0*/  LOP3.LUT R38, R38, 0xff, RZ, 0xc0, !PT ;  /* 0x000000ff26267812 */ /* 0x000fe400078ec0ff */
[----:B------:R-:W-:Y:S02]  /*22c0*/  SHF.R.U32.HI R15, RZ, 0x10, R15 ;  /* 0x00000010ff0f7819 */ /* 0x000fe4000001160f */
[----:B------:R-:W-:-:S03]  /*22d0*/  LOP3.LUT R14, R14, 0xff, RZ, 0xc0, !PT ;  /* 0x000000ff0e0e7812 */ /* 0x000fc600078ec0ff */
[----:B------:R-:W1:Y:S01]  /*22e0*/  I2F.F16 R56, R63 ;  /* 0x0000003f00387306 */ /* 0x000e620000200c00 */
[----:B------:R-:W-:Y:S01]  /*22f0*/  LOP3.LUT R13, R13, 0xff, RZ, 0xc0, !PT ;  /* 0x000000ff0d0d7812 */ /* 0x000fe200078ec0ff */
[----:B------:R-:W-:Y:S01]  /*2300*/  HFMA2.MMA R35, R20, 1, 1, R35 ;  /* 0x3c003c0014237835 */ /* 0x000fe20000000023 */
[----:B------:R-:W-:Y:S01]  /*2310*/  F2FP.F16.F32.PACK_AB R57, RZ, R57 ;  /* 0x00000039ff39723e */ /* 0x000fe200000000ff */
[----:B0-----:R-:W-:Y:S01]  /*2320*/  HADD2.F32 R20, -RZ, R28.H0_H0 ;  /* 0x2000001cff147230 */ /* 0x001fe20000004100 */
[----:B------:R-:W-:-:S03]  /*2330*/  F2FP.F16.F32.PACK_AB R60, RZ, R60 ;  /* 0x0000003cff3c723e */ /* 0x000fc600000000ff */
[----:B------:R-:W0:Y:S01]  /*2340*/  I2F.F16 R59, R12 ;  /* 0x0000000c003b7306 */ /* 0x000e220000200c00 */
[----:B------:R-:W-:Y:S01]  /*2350*/  LOP3.LUT R64, R64, 0xff, RZ, 0xc0, !PT ;  /* 0x000000ff40407812 */ /* 0x000fe200078ec0ff */
[----:B------:R-:W-:Y:S01]  /*2360*/  HADD2.F32 R61, -RZ, R28.H1_H1 ;  /* 0x3000001cff3d7230 */ /* 0x000fe20000004100 */
[----:B------:R-:W-:Y:S02]  /*2370*/  IADD3 R38, R38, -0x80, RZ ;  /* 0xffffff8026267810 */ /* 0x000fe40007ffe0ff */
[----:B------:R-:W-:Y:S02]  /*2380*/  LOP3.LUT R15, R15, 0xff, RZ, 0xc0, !PT ;  /* 0x000000ff0f0f7812 */ /* 0x000fe400078ec0ff */
[----:B------:R-:W-:Y:S01]  /*2390*/  IADD3 R28, R14, -0x80, RZ ;  /* 0xffffff800e1c7810 */ /* 0x000fe20007ffe0ff */
[----:B------:R3:W-:Y:S01]  /*23a0*/  I2F.F16 R43, R66 ;  /* 0x00000042002b7306 */ /* 0x0007e20000200c00 */
[----:B------:R-:W-:Y:S02]  /*23b0*/  IADD3 R13, R13, -0x80, RZ ;  /* 0xffffff800d0d7810 */ /* 0x000fe40007ffe0ff */
[----:B------:R-:W-:-:S02]  /*23c0*/  IADD3 R64, R64, -0x80, RZ ;  /* 0xffffff8040407810 */ /* 0x000fc40007ffe0ff */
[----:B------:R-:W-:-:S03]  /*23d0*/  PRMT R57, R57, 0x5410, R60 ;  /* 0x0000541039397816 */ /* 0x000fc6000000003c */
[----:B------:R-:W0:Y:S01]  /*23e0*/  I2F.F16 R58, R58 ;  /* 0x0000003a003a7306 */ /* 0x000e220000200c00 */
[----:B---3--:R-:W-:Y:S02]  /*23f0*/  LEA.HI R66, R17, 0xffffff80, RZ, 0x8 ;  /* 0xffffff8011427811 */ /* 0x008fe400078f40ff */
[----:B------:R-:W-:Y:S01]  /*2400*/  IADD3 R60, R15, -0x80, RZ ;  /* 0xffffff800f3c7810 */ /* 0x000fe20007ffe0ff */
[----:B------:R-:W-:-:S04]  /*2410*/  HADD2.F32 R12, -RZ, R51.H0_H0 ;  /* 0x20000033ff0c7230 */ /* 0x000fc80000004100 */
[----:B------:R-:W3:Y:S01]  /*2420*/  I2F.F16 R55, R38 ;  /* 0x0000002600377306 */ /* 0x000ee20000200c00 */
[----:B----4-:R-:W-:Y:S02]  /*2430*/  HADD2.F32 R15, -RZ, R54.H0_H0 ;  /* 0x20000036ff0f7230 */ /* 0x010fe40000004100 */
[----:B-----5:R-:W-:-:S05]  /*2440*/  HADD2.F32 R14, -RZ, R53.H0_H0 ;  /* 0x20000035ff0e7230 */ /* 0x020fca0000004100 */
[----:B------:R-:W-:Y:S01]  /*2450*/  I2F.F16 R41, R66 ;  /* 0x0000004200297306 */ /* 0x000fe20000200c00 */
[----:B-1----:R-:W-:Y:S02]  /*2460*/  HADD2.F32 R54, -RZ, R56.H0_H0 ;  /* 0x20000038ff367230 */ /* 0x002fe40000004100 */
[----:B------:R-:W-:-:S05]  /*2470*/  FFMA.FTZ R53, R12, R20, RZ ;  /* 0x000000140c357223 */ /* 0x000fca00000100ff */
[----:B------:R1:W-:Y:S01]  /*2480*/  I2F.F16 R69, R13 ;  /* 0x0000000d00457306 */ /* 0x0003e20000200c00 */
[----:B0-----:R-:W-:Y:S02]  /*2490*/  HADD2.F32 R51, -RZ, R59.H0_H0 ;  /* 0x2000003bff337230 */ /* 0x001fe40000004100 */
[----:B------:R-:W-:-:S05]  /*24a0*/  FFMA.FTZ R56, R20, R15, RZ ;  /* 0x0000000f14387223 */ /* 0x000fca00000100ff */
[----:B------:R0:W4:Y:S01]  /*24b0*/  I2F.F16 R66, R64 ;  /* 0x0000004000427306 */ /* 0x0001220000200c00 */
[----:B-1----:R-:W-:-:S07]  /*24c0*/  HADD2.F32 R13, -RZ, R52.H0_H0 ;  /* 0x20000034ff0d7230 */ /* 0x002fce0000004100 */
[----:B------:R-:W1:Y:S01]  /*24d0*/  I2F.F16 R28, R28 ;  /* 0x0000001c001c7306 */ /* 0x000e620000200c00 */
[C---:B------:R-:W-:Y:S01]  /*24e0*/  FFMA.FTZ R52, R20.reuse, R13, RZ ;  /* 0x0000000d14347223 */ /* 0x040fe200000100ff */
[----:B------:R-:W-:Y:S01]  /*24f0*/  FFMA.FTZ R20, R20, R14, RZ ;  /* 0x0000000e14147223 */ /* 0x000fe200000100ff */
[----:B------:R-:W-:-:S05]  /*2500*/  HFMA2.MMA R37, R57, 1, 1, R37 ;  /* 0x3c003c0039257835 */ /* 0x000fca0000000025 */
[----:B------:R-:W5:Y:S01]  /*2510*/  I2F.F16 R60, R60 ;  /* 0x0000003c003c7306 */ /* 0x000f620000200c00 */
[--C-:B------:R-:W-:Y:S02]  /*2520*/  HADD2.F32 R57, -RZ, R29.reuse.H0_H0 ;  /* 0x2000001dff397230 */ /* 0x100fe40000004100 */
[----:B------:R-:W-:Y:S01]  /*2530*/  FFMA.FTZ R65, R61, R51, R20 ;  /* 0x000000333d417223 */ /* 0x000fe20000010014 */
[----:B------:R-:W-:Y:S01]  /*2540*/  HADD2.F32 R38, -RZ, R29.H1_H1 ;  /* 0x3000001dff267230 */ /* 0x000fe20000004100 */
[----:B------:R-:W-:Y:S01]  /*2550*/  LEA.HI R29, R18, 0xffffff80, RZ, 0x8 ;  /* 0xffffff80121d7811 */ /* 0x000fe200078f40ff */
[----:B------:R-:W-:Y:S02]  /*2560*/  HADD2.F32 R58, -RZ, R58.H0_H0 ;  /* 0x2000003aff3a7230 */ /* 0x000fe40000004100 */
[----:B------:R-:W5:Y:S01]  /*2570*/  I2F.F16 R49, R49 ;  /* 0x0000003100317306 */ /* 0x000f620000200c00 */
[----:B------:R-:W-:Y:S01]  /*2580*/  LOP3.LUT R20, R16, 0xff, RZ, 0xc0, !PT ;  /* 0x000000ff10147812 */ /* 0x000fe200078ec0ff */
[----:B---3--:R-:W-:-:S02]  /*2590*/  HADD2.F32 R55, -RZ, R55.H0_H0 ;  /* 0x20000037ff377230 */ /* 0x008fc40000004100 */
[----:B------:R-:W-:Y:S01]  /*25a0*/  FFMA.FTZ R59, R54, R61, R53 ;  /* 0x0000003d363b7223 */ /* 0x000fe20000010035 */
[----:B0-----:R-:W-:Y:S01]  /*25b0*/  FFMA.FTZ R64, R61, R58, R52 ;  /* 0x0000003a3d407223 */ /* 0x001fe20000010034 */
[----:B----4-:R-:W-:Y:S01]  /*25c0*/  HADD2.F32 R66, -RZ, R66.H0_H0 ;  /* 0x20000042ff427230 */ /* 0x010fe20000004100 */
[----:B------:R-:W-:Y:S01]  /*25d0*/  IADD3 R52, R20, -0x80, RZ ;  /* 0xffffff8014347810 */ /* 0x000fe20007ffe0ff */
[----:B-1----:R-:W-:Y:S01]  /*25e0*/  HADD2.F32 R68, -RZ, R28.H0_H0 ;  /* 0x2000001cff447230 */ /* 0x002fe20000004100 */
[----:B------:R0:W-:Y:S01]  /*25f0*/  I2F.F16 R53, R29 ;  /* 0x0000001d00357306 */ /* 0x0001e20000200c00 */
[----:B------:R-:W-:Y:S01]  /*2600*/  LOP3.LUT R20, R17, 0xff, RZ, 0xc0, !PT ;  /* 0x000000ff11147812 */ /* 0x000fe200078ec0ff */
[----:B------:R-:W-:Y:S01]  /*2610*/  FFMA.FTZ R63, R61, R55, R56 ;  /* 0x000000373d3f7223 */ /* 0x000fe20000010038 */
[----:B------:R-:W-:Y:S02]  /*2620*/  HADD2.F32 R69, -RZ, R69.H0_H0 ;  /* 0x20000045ff457230 */ /* 0x000fe40000004100 */
[----:B-----5:R-:W-:Y:S01]  /*2630*/  HADD2.F32 R56, -RZ, R60.H0_H0 ;  /* 0x2000003cff387230 */ /* 0x020fe20000004100 */
[----:B0-----:R-:W0:Y:S01]  /*2640*/  LDS.64 R28, [UR5+0x110] ;  /* 0x00011005ff1c7984 */ /* 0x001e220008000a00 */
[----:B------:R-:W-:-:S04]  /*2650*/  IMAD.WIDE R22, R45, 0x4, R10 ;  /* 0x000000042d167825 */ /* 0x000fc800078e020a */
[----:B------:R-:W-:Y:S01]  /*2660*/  FFMA.FTZ R62, R66, R57, R59 ;  /* 0x00000039423e7223 */ /* 0x000fe2000001003b */
[----:B------:R-:W-:Y:S01]  /*2670*/  IADD3 R67, R20, -0x80, RZ ;  /* 0xffffff8014437810 */ /* 0x000fe20007ffe0ff */
[C---:B------:R-:W-:Y:S01]  /*2680*/  FFMA.FTZ R61, R57.reuse, R69, R64 ;  /* 0x00000045393d7223 */ /* 0x040fe20000010040 */
[----:B------:R-:W-:Y:S01]  /*2690*/  LOP3.LUT R59, R18, 0xff, RZ, 0xc0, !PT ;  /* 0x000000ff123b7812 */ /* 0x000fe200078ec0ff */
[----:B------:R-:W-:Y:S02]  /*26a0*/  HADD2.F32 R20, -RZ, R47.H0_H0 ;  /* 0x2000002fff147230 */ /* 0x000fe40000004100 */
[C---:B------:R-:W-:Y:S01]  /*26b0*/  FFMA.FTZ R63, R57.reuse, R68, R63 ;  /* 0x00000044393f7223 */ /* 0x040fe2000001003f */
[----:B------:R-:W-:Y:S02]  /*26c0*/  HADD2.F32 R73, -RZ, R42.H0_H0 ;  /* 0x2000002aff497230 */ /* 0x000fe40000004100 */
[----:B------:R-:W-:Y:S01]  /*26d0*/  FFMA.FTZ R64, R57, R56, R65 ;  /* 0x0000003839407223 */ /* 0x000fe20000010041 */
[----:B------:R-:W-:Y:S01]  /*26e0*/  HADD2.F32 R71, -RZ, R43.H0_H0 ;  /* 0x2000002bff477230 */ /* 0x000fe20000004100 */
[----:B------:R1:W3:Y:S01]  /*26f0*/  LDG.E.128.CONSTANT R8, desc[UR8][R22.64] ;  /* 0x0000000816087981 */ /* 0x0002e2000c1e9d00 */
[----:B------:R-:W-:Y:S01]  /*2700*/  HADD2.F32 R49, -RZ, R49.H0_H0 ;  /* 0x20000031ff317230 */ /* 0x000fe20000004100 */
[----:B------:R-:W-:Y:S01]  /*2710*/  IADD3 R60, R59, -0x80, RZ ;  /* 0xffffff803b3c7810 */ /* 0x000fe20007ffe0ff */
[----:B------:R-:W-:-:S02]  /*2720*/  HADD2.F32 R43, -RZ, R30.H0_H0 ;  /* 0x2000001eff2b7230 */ /* 0x000fc40000004100 */
[C---:B------:R-:W-:Y:S01]  /*2730*/  FFMA.FTZ R59, R38.reuse, R20, R63 ;  /* 0x00000014263b7223 */ /* 0x040fe2000001003f */
[----:B------:R-:W-:Y:S01]  /*2740*/  FFMA.FTZ R62, R73, R38, R62 ;  /* 0x00000026493e7223 */ /* 0x000fe2000001003e */
[C---:B------:R-:W-:Y:S01]  /*2750*/  FFMA.FTZ R61, R38.reuse, R71, R61 ;  /* 0x00000047263d7223 */ /* 0x040fe2000001003d */
[----:B------:R-:W-:Y:S01]  /*2760*/  FFMA.FTZ R63, R38, R49, R64 ;  /* 0x00000031263f7223 */ /* 0x000fe20000010040 */
[----:B------:R-:W-:Y:S01]  /*2770*/  HADD2.F32 R47, -RZ, R30.H1_H1 ;  /* 0x3000001eff2f7230 */ /* 0x000fe20000004100 */
[----:B------:R-:W-:Y:S01]  /*2780*/  LOP3.LUT R42, R19, 0xff, RZ, 0xc0, !PT ;  /* 0x000000ff132a7812 */ /* 0x000fe200078ec0ff */
[--C-:B------:R-:W-:Y:S01]  /*2790*/  HADD2.F32 R65, -RZ, R31.reuse.H0_H0 ;  /* 0x2000001fff417230 */ /* 0x100fe20000004100 */
[----:B------:R-:W-:Y:S01]  /*27a0*/  SHF.R.U32.HI R38, RZ, 0x8, R16 ;  /* 0x00000008ff267819 */ /* 0x000fe20000011610 */
[----:B------:R-:W-:Y:S02]  /*27b0*/  HADD2.F32 R30, -RZ, R31.H1_H1 ;  /* 0x3000001fff1e7230 */ /* 0x000fe40000004100 */
[-C--:B------:R-:W-:Y:S01]  /*27c0*/  FFMA.FTZ R31, R12, R43.reuse, RZ ;  /* 0x0000002b0c1f7223 */ /* 0x080fe200000100ff */
[-C--:B------:R-:W-:Y:S01]  /*27d0*/  FFMA.FTZ R75, R13, R43.reuse, RZ ;  /* 0x0000002b0d4b7223 */ /* 0x080fe200000100ff */
[-C--:B------:R-:W-:Y:S01]  /*27e0*/  FFMA.FTZ R64, R15, R43.reuse, RZ ;  /* 0x0000002b0f407223 */ /* 0x080fe200000100ff */
[----:B------:R-:W-:Y:S01]  /*27f0*/  FFMA.FTZ R72, R14, R43, RZ ;  /* 0x0000002b0e487223 */ /* 0x000fe200000100ff */
[----:B------:R4:W5:Y:S01]  /*2800*/  I2F.F16 R57, R52 ;  /* 0x0000003400397306 */ /* 0x0009620000200c00 */
[----:B------:R-:W-:Y:S01]  /*2810*/  IADD3 R42, R42, -0x80, RZ ;  /* 0xffffff802a2a7810 */ /* 0x000fe20007ffe0ff */
[-C--:B------:R-:W-:Y:S01]  /*2820*/  FFMA.FTZ R31, R54, R47.reuse, R31 ;  /* 0x0000002f361f7223 */ /* 0x080fe2000001001f */
[----:B------:R-:W-:Y:S01]  /*2830*/  LOP3.LUT R38, R38, 0xff, RZ, 0xc0, !PT ;  /* 0x000000ff26267812 */ /* 0x000fe200078ec0ff */
[-C--:B------:R-:W-:Y:S01]  /*2840*/  FFMA.FTZ R43, R55, R47.reuse, R64 ;  /* 0x0000002f372b7223 */ /* 0x080fe20000010040 */
[-C--:B----4-:R-:W-:Y:S01]  /*2850*/  FFMA.FTZ R52, R58, R47.reuse, R75 ;  /* 0x0000002f3a347223 */ /* 0x090fe2000001004b */
[----:B------:R-:W-:-:S02]  /*2860*/  FFMA.FTZ R47, R51, R47, R72 ;  /* 0x0000002f332f7223 */ /* 0x000fc40000010048 */
[----:B------:R4:W-:Y:S01]  /*2870*/  I2F.F16 R70, R42 ;  /* 0x0000002a00467306 */ /* 0x0009e20000200c00 */
[----:B------:R-:W-:Y:S01]  /*2880*/  IADD3 R64, R38, -0x80, RZ ;  /* 0xffffff8026407810 */ /* 0x000fe20007ffe0ff */
[-C--:B------:R-:W-:Y:S01]  /*2890*/  FFMA.FTZ R38, R66, R65.reuse, R31 ;  /* 0x0000004142267223 */ /* 0x080fe2000001001f */
[----:B------:R-:W-:Y:S01]  /*28a0*/  SHF.R.U32.HI R31, RZ, 0x8, R17 ;  /* 0x00000008ff1f7819 */ /* 0x000fe20000011611 */
[-C--:B------:R-:W-:Y:S01]  /*28b0*/  FFMA.FTZ R43, R68, R65.reuse, R43 ;  /* 0x00000041442b7223 */ /* 0x080fe2000001002b */
[-C--:B----4-:R-:W-:Y:S01]  /*28c0*/  FFMA.FTZ R42, R69, R65.reuse, R52 ;  /* 0x00000041452a7223 */ /* 0x090fe20000010034 */
[----:B------:R-:W-:Y:S01]  /*28d0*/  FFMA.FTZ R52, R56, R65, R47 ;  /* 0x0000004138347223 */ /* 0x000fe2000001002f */
[-C--:B------:R-:W-:Y:S01]  /*28e0*/  FFMA.FTZ R38, R73, R30.reuse, R38 ;  /* 0x0000001e49267223 */ /* 0x080fe20000010026 */
[-C--:B------:R-:W-:Y:S01]  /*28f0*/  FFMA.FTZ R43, R20, R30.reuse, R43 ;  /* 0x0000001e142b7223 */ /* 0x080fe2000001002b */
[-C--:B------:R-:W-:Y:S01]  /*2900*/  FFMA.FTZ R42, R71, R30.reuse, R42 ;  /* 0x0000001e472a7223 */ /* 0x080fe2000001002a */
[----:B------:R-:W-:Y:S01]  /*2910*/  FFMA.FTZ R47, R49, R30, R52 ;  /* 0x0000001e312f7223 */ /* 0x000fe20000010034 */
[----:B------:R-:W-:-:S02]  /*2920*/  LOP3.LUT R52, R31, 0xff, RZ, 0xc0, !PT ;  /* 0x000000ff1f347812 */ /* 0x000fc400078ec0ff */
[----:B------:R-:W4:Y:S01]  /*2930*/  LDS.64 R30, [UR5+0x18] ;  /* 0x00001805ff1e7984 */ /* 0x000f220008000a00 */
[--C-:B0-----:R-:W-:Y:S01]  /*2940*/  HADD2.F32 R74, -RZ, R28.reuse.H0_H0 ;  /* 0x2000001cff4a7230 */ /* 0x101fe20000004100 */
[----:B------:R-:W-:Y:S01]  /*2950*/  SHF.R.U32.HI R17, RZ, 0x10, R17 ;  /* 0x00000010ff117819 */ /* 0x000fe20000011611 */
[----:B------:R-:W-:Y:S01]  /*2960*/  HADD2.F32 R28, -RZ, R28.H1_H1 ;  /* 0x3000001cff1c7230 */ /* 0x000fe20000004100 */
[----:B------:R-:W-:Y:S01]  /*2970*/  IADD3 R65, R52, -0x80, RZ ;  /* 0xffffff8034417810 */ /* 0x000fe20007ffe0ff */
[--C-:B------:R-:W-:Y:S01]  /*2980*/  HADD2.F32 R75, -RZ, R29.reuse.H0_H0 ;  /* 0x2000001dff4b7230 */ /* 0x100fe20000004100 */
[----:B------:R-:W-:Y:S01]  /*2990*/  LOP3.LUT R17, R17, 0xff, RZ, 0xc0, !PT ;  /* 0x000000ff11117812 */ /* 0x000fe200078ec0ff */
[----:B------:R-:W-:Y:S02]  /*29a0*/  HADD2.F32 R52, -RZ, R29.H1_H1 ;  /* 0x3000001dff347230 */ /* 0x000fe40000004100 */
[-C--:B------:R-:W-:Y:S01]  /*29b0*/  FFMA.FTZ R29, R12, R74.reuse, RZ ;  /* 0x0000004a0c1d7223 */ /* 0x080fe200000100ff */
[----:B------:R-:W-:Y:S01]  /*29c0*/  FFMA.FTZ R13, R13, R74, RZ ;  /* 0x0000004a0d0d7223 */ /* 0x000fe200000100ff */
[----:B------:R-:W-:-:S02]  /*29d0*/  SHF.R.U32.HI R12, RZ, 0x8, R19 ;  /* 0x00000008ff0c7819 */ /* 0x000fc40000011613 */
[----:B------:R-:W-:Y:S01]  /*29e0*/  IADD3 R17, R17, -0x80, RZ ;  /* 0xffffff8011117810 */ /* 0x000fe20007ffe0ff */
[----:B------:R-:W-:Y:S01]  /*29f0*/  FFMA.FTZ R58, R58, R28, R13 ;  /* 0x0000001c3a3a7223 */ /* 0x000fe2000001000d */
[----:B------:R-:W-:Y:S02]  /*2a00*/  LOP3.LUT R12, R12, 0xff, RZ, 0xc0, !PT ;  /* 0x000000ff0c0c7812 */ /* 0x000fe400078ec0ff */
[----:B------:R-:W-:Y:S01]  /*2a10*/  SHF.R.U32.HI R13, RZ, 0x10, R19 ;  /* 0x00000010ff0d7819 */ /* 0x000fe20000011613 */
[----:B------:R-:W-:Y:S01]  /*2a20*/  FFMA.FTZ R76, R15, R74, RZ ;  /* 0x0000004a0f4c7223 */ /* 0x000fe200000100ff */
[----:B------:R-:W-:Y:S01]  /*2a30*/  LEA.HI R40, R16, 0xffffff80, RZ, 0x8 ;  /* 0xffffff8010287811 */ /* 0x000fe200078f40ff */
[----:B------:R0:W-:Y:S01]  /*2a40*/  I2F.F16 R15, R17 ;  /* 0x00000011000f7306 */ /* 0x0001e20000200c00 */
[----:B------:R-:W-:Y:S01]  /*2a50*/  SHF.R.U32.HI R16, RZ, 0x10, R16 ;  /* 0x00000010ff107819 */ /* 0x000fe20000011610 */
[----:B------:R-:W-:Y:S01]  /*2a60*/  FFMA.FTZ R29, R54, R28, R29 ;  /* 0x0000001c361d7223 */ /* 0x000fe2000001001d */
[----:B------:R-:W-:-:S02]  /*2a70*/  SHF.R.U32.HI R72, RZ, 0x8, R18 ;  /* 0x00000008ff487819 */ /* 0x000fc40000011612 */
[----:B------:R-:W-:Y:S01]  /*2a80*/  LOP3.LUT R13, R13, 0xff, RZ, 0xc0, !PT ;  /* 0x000000ff0d0d7812 */ /* 0x000fe200078ec0ff */
[----:B------:R-:W-:Y:S01]  /*2a90*/  FFMA.FTZ R54, R66, R75, R29 ;  /* 0x0000004b42367223 */ /* 0x000fe2000001001d */
[----:B------:R-:W-:Y:S01]  /*2aa0*/  LOP3.LUT R16, R16, 0xff, RZ, 0xc0, !PT ;  /* 0x000000ff10107812 */ /* 0x000fe200078ec0ff */
[----:B------:R-:W1:Y:S01]  /*2ab0*/  I2F.F16 R60, R60 ;  /* 0x0000003c003c7306 */ /* 0x000e620000200c00 */
[----:B0-----:R-:W-:Y:S02]  /*2ac0*/  IADD3 R17, R12, -0x80, RZ ;  /* 0xffffff800c117810 */ /* 0x001fe40007ffe0ff */
[----:B------:R-:W-:Y:S01]  /*2ad0*/  LOP3.LUT R72, R72, 0xff, RZ, 0xc0, !PT ;  /* 0x000000ff48487812 */ /* 0x000fe200078ec0ff */
[----:B------:R-:W-:Y:S01]  /*2ae0*/  FFMA.FTZ R74, R14, R74, RZ ;  /* 0x0000004a0e4a7223 */ /* 0x000fe200000100ff */
[----:B------:R-:W-:-:S03]  /*2af0*/  IADD3 R66, R13, -0x80, RZ ;  /* 0xffffff800d427810 */ /* 0x000fc60007ffe0ff */
[----:B------:R-:W0:Y:S01]  /*2b00*/  I2F.F16 R67, R67 ;  /* 0x0000004300437306 */ /* 0x000e220000200c00 */
[----:B------:R-:W-:Y:S02]  /*2b10*/  IADD3 R16, R16, -0x80, RZ ;  /* 0xffffff8010107810 */ /* 0x000fe40007ffe0ff */
[----:B------:R-:W-:Y:S01]  /*2b20*/  IADD3 R14, R72, -0x80, RZ ;  /* 0xffffff80480e7810 */ /* 0x000fe20007ffe0ff */
[----:B------:R-:W-:-:S04]  /*2b30*/  FFMA.FTZ R55, R55, R28, R76 ;  /* 0x0000001c37377223 */ /* 0x000fc8000001004c */
[----:B------:R-:W2:Y:S01]  /*2b40*/  I2F.F16 R64, R64 ;  /* 0x0000004000407306 */ /* 0x000ea20000200c00 */
[----:B------:R-:W-:Y:S01]  /*2b50*/  FFMA.FTZ R51, R51, R28, R74 ;  /* 0x0000001c33337223 */ /* 0x000fe2000001004a */
[----:B------:R-:W-:Y:S01]  /*2b60*/  SHF.R.U32.HI R18, RZ, 0x10, R18 ;  /* 0x00000010ff127819 */ /* 0x000fe20000011612 */
[----:B------:R-:W-:-:S05]  /*2b70*/  FFMA.FTZ R58, R69, R75, R58 ;  /* 0x0000004b453a7223 */ /* 0x000fca000001003a */
[----:B------:R-:W2:Y:S01]  /*2b80*/  I2F.F16 R17, R17 ;  /* 0x0000001100117306 */ /* 0x000ea20000200c00 */
[-C--:B------:R-:W-:Y:S01]  /*2b90*/  FFMA.FTZ R55, R68, R75.reuse, R55 ;  /* 0x0000004b44377223 */ /* 0x080fe20000010037 */
[----:B------:R-:W-:Y:S01]  /*2ba0*/  FFMA.FTZ R56, R56, R75, R51 ;  /* 0x0000004b38387223 */ /* 0x000fe20000010033 */
[----:B----4-:R-:W-:-:S05]  /*2bb0*/  HADD2.F32 R68, -RZ, R30.H0_H0 ;  /* 0x2000001eff447230 */ /* 0x010fca0000004100 */
[----:B------:R-:W4:Y:S01]  /*2bc0*/  I2F.F16 R65, R65 ;  /* 0x0000004100417306 */ /* 0x000f220000200c00 */
[----:B-----5:R-:W-:Y:S01]  /*2bd0*/  HADD2.F32 R57, -RZ, R57.H0_H0 ;  /* 0x20000039ff397230 */ /* 0x020fe20000004100 */
[----:B------:R-:W-:Y:S01]  /*2be0*/  LOP3.LUT R18, R18, 0xff, RZ, 0xc0, !PT ;  /* 0x000000ff12127812 */ /* 0x000fe200078ec0ff */
[----:B------:R-:W-:-:S05]  /*2bf0*/  FFMA.FTZ R51, R71, R52, R58 ;  /* 0x0000003447337223 */ /* 0x000fca000001003a */
[----:B------:R-:W5:Y:S01]  /*2c00*/  I2F.F16 R66, R66 ;  /* 0x0000004200427306 */ /* 0x000f620000200c00 */
[----:B------:R-:W-:Y:S01]  /*2c10*/  LEA.HI R69, R19, 0xffffff80, RZ, 0x8 ;  /* 0xffffff8013457811 */ /* 0x000fe200078f40ff */
[----:B-1----:R-:W-:-:S06]  /*2c20*/  HADD2.F32 R58, -RZ, R60.H0_H0 ;  /* 0x2000003cff3a7230 */ /* 0x002fcc0000004100 */
[----:B------:R-:W1:Y:S01]  /*2c30*/  I2F.F16 R16, R16 ;  /* 0x0000001000107306 */ /* 0x000e620000200c00 */
[----:B------:R-:W-:Y:S02]  /*2c40*/  HADD2.F32 R19, -RZ, R30.H1_H1 ;  /* 0x3000001eff137230 */ /* 0x000fe40000004100 */
[----:B------:R-:W-:-:S05]  /*2c50*/  HADD2.F32 R60, -RZ, R70.H0_H0 ;  /* 0x20000046ff3c7230 */ /* 0x000fca0000004100 */
[----:B------:R-:W1:Y:S01]  /*2c60*/  I2F.F16 R14, R14 ;  /* 0x0000000e000e7306 */ /* 0x000e620000200c00 */
[----:B0-----:R-:W-:Y:S01]  /*2c70*/  HADD2.F32 R30, -RZ, R67.H0_H0 ;  /* 0x20000043ff1e7230 */ /* 0x001fe20000004100 */
[----:B------:R-:W-:Y:S01]  /*2c80*/  IADD3 R12, R18, -0x80, RZ ;  /* 0xffffff80120c7810 */ /* 0x000fe20007ffe0ff */
[----:B------:R-:W-:Y:S01]  /*2c90*/  FFMA.FTZ R67, R57, R68, R62 ;  /* 0x0000004439437223 */ /* 0x000fe2000001003e */
[----:B--2---:R-:W-:-:S04]  /*2ca0*/  HADD2.F32 R62, -RZ, R64.H0_H0 ;  /* 0x20000040ff3e7230 */ /* 0x004fc80000004100 */
[----:B------:R-:W0:Y:S01]  /*2cb0*/  I2F.F16 R40, R40 ;  /* 0x0000002800287306 */ /* 0x000e220000200c00 */
[----:B------:R-:W-:Y:S01]  /*2cc0*/  FFMA.FTZ R54, R73, R52, R54 ;  /* 0x0000003449367223 */ /* 0x000fe20000010036 */
[----:B------:R-:W-:Y:S02]  /*2cd0*/  HADD2.F32 R64, -RZ, R17.H0_H0 ;  /* 0x20000011ff407230 */ /* 0x000fe40000004100 */
[C---:B------:R-:W-:Y:S01]  /*2ce0*/  FFMA.FTZ R73, R68.reuse, R60, R63 ;  /* 0x0000003c44497223 */ /* 0x040fe2000001003f */
[C---:B------:R-:W-:Y:S01]  /*2cf0*/  FFMA.FTZ R72, R68.reuse, R30, R61 ;  /* 0x0000001e44487223 */ /* 0x040fe2000001003d */
[----:B----4-:R-:W-:Y:S02]  /*2d00*/  HADD2.F32 R65, -RZ, R65.H0_H0 ;  /* 0x20000041ff417230 */ /* 0x010fe40000004100 */
[----:B------:R-:W2:Y:S01]  /*2d10*/  I2F.F16 R70, R69 ;  /* 0x0000004500467306 */ /* 0x000ea20000200c00 */
[----:B------:R-:W-:Y:S02]  /*2d20*/  HADD2.F32 R28, -RZ, R31.H0_H0 ;  /* 0x2000001fff1c7230 */ /* 0x000fe40000004100 */
[----:B------:R-:W-:Y:S01]  /*2d30*/  FFMA.FTZ R71, R68, R58, R59 ;  /* 0x0000003a44477223 */ /* 0x000fe2000001003b */
[----:B-----5:R-:W-:-:S02]  /*2d40*/  HADD2.F32 R61, -RZ, R66.H0_H0 ;  /* 0x20000042ff3d7230 */ /* 0x020fc40000004100 */
[C---:B------:R-:W-:Y:S01]  /*2d50*/  FFMA.FTZ R66, R19.reuse, R64, R73 ;  /* 0x0000004013427223 */ /* 0x040fe20000010049 */
[----:B------:R-:W-:Y:S01]  /*2d60*/  HADD2.F32 R18, -RZ, R31.H1_H1 ;  /* 0x3000001fff127230 */ /* 0x000fe20000004100 */
[----:B------:R4:W5:Y:S01]  /*2d70*/  I2F.F16 R29, R12 ;  /* 0x0000000c001d7306 */ /* 0x0009620000200c00 */
[----:B-1----:R-:W-:Y:S02]  /*2d80*/  HADD2.F32 R31, -RZ, R16.H0_H0 ;  /* 0x20000010ff1f7230 */ /* 0x002fe40000004100 */
[----:B------:R-:W-:Y:S02]  /*2d90*/  HADD2.F32 R68, -RZ, R14.H0_H0 ;  /* 0x2000000eff447230 */ /* 0x000fe40000004100 */
[----:B------:R-:W-:Y:S01]  /*2da0*/  FFMA.FTZ R14, R62, R19, R67 ;  /* 0x000000133e0e7223 */ /* 0x000fe20000010043 */
[----:B------:R-:W-:Y:S01]  /*2db0*/  HADD2.F32 R59, -RZ, R15.H0_H0 ;  /* 0x2000000fff3b7230 */ /* 0x000fe20000004100 */
[----:B----4-:R-:W1:Y:S01]  /*2dc0*/  LDS.64 R12, [UR5+0x98] ;  /* 0x00009805ff0c7984 */ /* 0x010e620008000a00 */
[----:B------:R-:W-:Y:S01]  /*2dd0*/  FFMA.FTZ R17, R19, R65, R72 ;  /* 0x0000004113117223 */ /* 0x000fe20000010048 */
[----:B------:R-:W-:Y:S01]  /*2de0*/  FFMA.FTZ R72, R28, R61, R66 ;  /* 0x0000003d1c487223 */ /* 0x000fe20000010042 */
[----:B0-----:R-:W-:-:S02]  /*2df0*/  HADD2.F32 R66, -RZ, R40.H0_H0 ;  /* 0x20000028ff427230 */ /* 0x001fc40000004100 */
[----:B------:R-:W-:Y:S01]  /*2e00*/  FFMA.FTZ R15, R31, R28, R14 ;  /* 0x0000001c1f0f7223 */ /* 0x000fe2000001000e */
[----:B------:R-:W-:Y:S02]  /*2e10*/  HADD2.F32 R67, -RZ, R41.H0_H0 ;  /* 0x20000029ff437230 */ /* 0x000fe40000004100 */
[----:B------:R-:W-:Y:S01]  /*2e20*/  FFMA.FTZ R17, R28, R59, R17 ;  /* 0x0000003b1c117223 */ /* 0x000fe20000010011 */
[----:B------:R-:W-:Y:S02]  /*2e30*/  HADD2.F32 R69, -RZ, R53.H0_H0 ;  /* 0x20000035ff457230 */ /* 0x000fe40000004100 */
[----:B------:R-:W-:Y:S01]  /*2e40*/  FFMA.FTZ R14, R66, R18, R15 ;  /* 0x00000012420e7223 */ /* 0x000fe2000001000f */
[----:B--2---:R-:W-:Y:S02]  /*2e50*/  HADD2.F32 R53, -RZ, R70.H0_H0 ;  /* 0x20000046ff357230 */ /* 0x004fe40000004100 */
[----:B------:R-:W-:Y:S01]  /*2e60*/  FFMA.FTZ R15, R18, R67, R17 ;  /* 0x00000043120f7223 */ /* 0x000fe20000010011 */
[----:B-----5:R-:W-:-:S02]  /*2e70*/  HADD2.F32 R63, -RZ, R29.H0_H0 ;  /* 0x2000001dff3f7230 */ /* 0x020fc40000004100 */
[----:B------:R-:W-:Y:S01]  /*2e80*/  FMUL.FTZ R14, R21, R14 ;  /* 0x0000000e150e7220 */ /* 0x000fe20000410000 */
[----:B------:R-:W-:Y:S01]  /*2e90*/  FFMA.FTZ R16, R19, R68, R71 ;  /* 0x0000004413107223 */ /* 0x000fe20000010047 */
[----:B------:R-:W-:Y:S01]  /*2ea0*/  FFMA.FTZ R41, R18, R53, R72 ;  /* 0x0000003512297223 */ /* 0x000fe20000010048 */
[----:B------:R-:W-:Y:S02]  /*2eb0*/  FMUL.FTZ R15, R26, R15 ;  /* 0x0000000f1a0f7220 */ /* 0x000fe40000410000 */
[----:B------:R-:W-:Y:S01]  /*2ec0*/  FFMA.FTZ R16, R28, R63, R16 ;  /* 0x0000003f1c107223 */ /* 0x000fe20000010010 */
[----:B------:R-:W-:Y:S01]  /*2ed0*/  FMUL.FTZ R71, R24, R41 ;  /* 0x0000002918477220 */ /* 0x000fe20000410000 */
[----:B------:R-:W-:Y:S02]  /*2ee0*/  F2FP.F16.F32.PACK_AB R40, RZ, R14 ;  /* 0x0000000eff28723e */ /* 0x000fe400000000ff */
[----:B------:R-:W-:Y:S02]  /*2ef0*/  F2FP.F16.F32.PACK_AB R41, RZ, R15 ;  /* 0x0000000fff29723e */ /* 0x000fe400000000ff */
[----:B------:R-:W0:Y:S01]  /*2f00*/  LDS.64 R14, [UR5+0x118] ;  /* 0x00011805ff0e7984 */ /* 0x000e220008000a00 */
[----:B------:R-:W-:-:S04]  /*2f10*/  FFMA.FTZ R28, R18, R69, R16 ;  /* 0x00000045121c7223 */ /* 0x000fc80000010010 */
[----:B------:R-:W-:Y:S01]  /*2f20*/  FMUL.FTZ R29, R25, R28 ;  /* 0x0000001c191d7220 */ /* 0x000fe20000410000 */
[----:B------:R-:W-:-:S04]  /*2f30*/  F2FP.F16.F32.PACK_AB R71, RZ, R71 ;  /* 0x00000047ff47723e */ /* 0x000fc800000000ff */
[----:B------:R-:W-:Y:S01]  /*2f40*/  F2FP.F16.F32.PACK_AB R70, RZ, R29 ;  /* 0x0000001dff46723e */ /* 0x000fe200000000ff */
[----:B------:R-:W-:-:S03]  /*2f50*/  IMAD.WIDE R22, R45, 0x4, R22 ;  /* 0x000000042d167825 */ /* 0x000fc600078e0216 */
[----:B------:R-:W-:Y:S01]  /*2f60*/  PRMT R70, R70, 0x5410, R71 ;  /* 0x0000541046467816 */ /* 0x000fe20000000047 */
[-C--:B------:R-:W-:Y:S01]  /*2f70*/  FFMA.FTZ R71, R49, R52.reuse, R56 ;  /* 0x0000003431477223 */ /* 0x080fe20000010038 */
[----:B------:R2:W4:Y:S01]  /*2f80*/  LDG.E.128.CONSTANT R16, desc[UR8][R22.64] ;  /* 0x0000000816107981 */ /* 0x000522000c1e9d00 */
[--C-:B-1----:R-:W-:Y:S02]  /*2f90*/  HADD2.F32 R49, -RZ, R12.reuse.H0_H0 ;  /* 0x2000000cff317230 */ /* 0x102fe40000004100 */
[----:B------:R-:W-:Y:S01]  /*2fa0*/  FFMA.FTZ R55, R20, R52, R55 ;  /* 0x0000003414377223 */ /* 0x000fe20000010037 */
[----:B------:R-:W-:Y:S01]  /*2fb0*/  HADD2.F32 R73, -RZ, R12.H1_H1 ;  /* 0x3000000cff497230 */ /* 0x000fe20000004100 */
[----:B------:R-:W-:Y:S01]  /*2fc0*/  LOP3.LUT R12, R4, 0xff, RZ, 0xc0, !PT ;  /* 0x000000ff040c7812 */ /* 0x000fe200078ec0ff */
[--C-:B------:R-:W-:Y:S02]  /*2fd0*/  HADD2.F32 R20, -RZ, R13.reuse.H0_H0 ;  /* 0x2000000dff147230 */ /* 0x100fe40000004100 */
[----:B------:R-:W-:-:S02]  /*2fe0*/  HADD2.F32 R56, -RZ, R13.H1_H1 ;  /* 0x3000000dff387230 */ /* 0x000fc40000004100 */
[-C--:B------:R-:W-:Y:S01]  /*2ff0*/  FFMA.FTZ R13, R57, R49.reuse, R38 ;  /* 0x00000031390d7223 */ /* 0x080fe20000010026 */
[-C--:B------:R-:W-:Y:S01]  /*3000*/  FFMA.FTZ R42, R30, R49.reuse, R42 ;  /* 0x000000311e2a7223 */ /* 0x080fe2000001002a */
[-C--:B------:R-:W-:Y:S01]  /*3010*/  FFMA.FTZ R43, R58, R49.reuse, R43 ;  /* 0x000000313a2b7223 */ /* 0x080fe2000001002b */
[----:B------:R-:W-:Y:S01]  /*3020*/  FFMA.FTZ R47, R60, R49, R47 ;  /* 0x000000313c2f7223 */ /* 0x000fe2000001002f */
[----:B------:R-:W-:Y:S01]  /*3030*/  IADD3 R49, R12, -0x80, RZ ;  /* 0xffffff800c317810 */ /* 0x000fe20007ffe0ff */
[-C--:B------:R-:W-:Y:S02]  /*3040*/  FFMA.FTZ R12, R62, R73.reuse, R13 ;  /* 0x000000493e0c7223 */ /* 0x080fe4000001000d */
[----:B------:R-:W-:Y:S02]  /*3050*/  FFMA.FTZ R52, R64, R73, R47 ;  /* 0x0000004940347223 */ /* 0x000fe4000001002f */
[-C--:B------:R-:W-:Y:S02]  /*3060*/  FFMA.FTZ R13, R31, R20.reuse, R12 ;  /* 0x000000141f0d7223 */ /* 0x080fe4000001000c */
[----:B------:R-:W-:-:S02]  /*3070*/  FFMA.FTZ R12, R61, R20, R52 ;  /* 0x000000143d0c7223 */ /* 0x000fc40000010034 */
[-C--:B------:R-:W-:Y:S01]  /*3080*/  FFMA.FTZ R52, R66, R56.reuse, R13 ;  /* 0x0000003842347223 */ /* 0x080fe2000001000d */
[----:B------:R-:W-:Y:S01]  /*3090*/  LOP3.LUT R13, R7, 0xff, RZ, 0xc0, !PT ;  /* 0x000000ff070d7812 */ /* 0x000fe200078ec0ff */
[-C--:B------:R-:W-:Y:S01]  /*30a0*/  FFMA.FTZ R42, R65, R73.reuse, R42 ;  /* 0x00000049412a7223 */ /* 0x080fe2000001002a */
[----:B------:R-:W-:Y:S01]  /*30b0*/  FFMA.FTZ R38, R68, R73, R43 ;  /* 0x0000004944267223 */ /* 0x000fe2000001002b */
[----:B------:R1:W-:Y:S01]  /*30c0*/  I2F.F16 R47, R49 ;  /* 0x00000031002f7306 */ /* 0x0003e20000200c00 */
[----:B------:R-:W-:Y:S01]  /*30d0*/  FFMA.FTZ R73, R53, R56, R12 ;  /* 0x0000003835497223 */ /* 0x000fe2000001000c */
[----:B0-----:R-:W-:Y:S02]  /*30e0*/  HADD2.F32 R12, -RZ, R14.H0_H0 ;  /* 0x2000000eff0c7230 */ /* 0x001fe40000004100 */
[-C--:B------:R-:W-:Y:S01]  /*30f0*/  FFMA.FTZ R42, R59, R20.reuse, R42 ;  /* 0x000000143b2a7223 */ /* 0x080fe2000001002a */
[----:B------:R-:W-:Y:S01]  /*3100*/  FFMA.FTZ R38, R63, R20, R38 ;  /* 0x000000143f267223 */ /* 0x000fe20000010026 */
[----:B--2---:R-:W-:Y:S01]  /*3110*/  IMAD.WIDE R22, R45, 0x4, R22 ;  /* 0x000000042d167825 */ /* 0x004fe200078e0216 */
[----:B-1----:R-:W-:-:S02]  /*3120*/  IADD3 R49, R13, -0x80, RZ ;  /* 0xffffff800d317810 */ /* 0x002fc40007ffe0ff */
[----:B------:R-:W-:Y:S01]  /*3130*/  LOP3.LUT R13, R6, 0xff, RZ, 0xc0, !PT ;  /* 0x000000ff060d7812 */ /* 0x000fe200078ec0ff */
[-C--:B------:R-:W-:Y:S01]  /*3140*/  FFMA.FTZ R75, R67, R56.reuse, R42 ;  /* 0x00000038434b7223 */ /* 0x080fe2000001002a */
[----:B------:R-:W-:Y:S01]  /*3150*/  FFMA.FTZ R20, R69, R56, R38 ;  /* 0x0000003845147223 */ /* 0x000fe20000010026 */
[-C--:B------:R-:W-:Y:S01]  /*3160*/  FFMA.FTZ R30, R30, R12.reuse, R51 ;  /* 0x0000000c1e1e7223 */ /* 0x080fe20000010033 */
[----:B------:R-:W-:Y:S02]  /*3170*/  HADD2.F32 R77, -RZ, R14.H1_H1 ;  /* 0x3000000eff4d7230 */ /* 0x000fe40000004100 */
[-C--:B------:R-:W-:Y:S01]  /*3180*/  FFMA.FTZ R57, R57, R12.reuse, R54 ;  /* 0x0000000c39397223 */ /* 0x080fe20000010036 */
[--C-:B------:R-:W-:Y:S02]  /*3190*/  HADD2.F32 R42, -RZ, R15.reuse.H0_H0 ;  /* 0x2000000fff2a7230 */ /* 0x100fe40000004100 */
[----:B------:R-:W-:Y:S01]  /*31a0*/  FFMA.FTZ R55, R58, R12, R55 ;  /* 0x0000000c3a377223 */ /* 0x000fe20000010037 */
[----:B------:R-:W-:-:S02]  /*31b0*/  HADD2.F32 R56, -RZ, R15.H1_H1 ;  /* 0x3000000fff387230 */ /* 0x000fc40000004100 */
[----:B------:R-:W-:Y:S01]  /*31c0*/  FFMA.FTZ R71, R60, R12, R71 ;  /* 0x0000000c3c477223 */ /* 0x000fe20000010047 */
[----:B------:R-:W-:Y:S02]  /*31d0*/  IADD3 R51, R13, -0x80, RZ ;  /* 0xffffff800d337810 */ /* 0x000fe40007ffe0ff */
[----:B------:R-:W2:Y:S01]  /*31e0*/  LDG.E.128.CONSTANT R12, desc[UR8][R22.64] ;  /* 0x00000008160c7981 */ /* 0x000ea2000c1e9d00 */
[----:B------:R-:W-:-:S04]  /*31f0*/  FFMA.FTZ R62, R62, R77, R57 ;  /* 0x0000004d3e3e7223 */ /* 0x000fc80000010039 */
[----:B------:R-:W-:Y:S01]  /*3200*/  FFMA.FTZ R31, R31, R42, R62 ;  /* 0x0000002a1f1f7223 */ /* 0x000fe2000001003e */
[----:B------:R-:W-:-:S03]  /*3210*/  FFMA.FTZ R30, R65, R77, R30 ;  /* 0x0000004d411e7223 */ /* 0x000fc6000001001e */
[----:B------:R-:W-:Y:S01]  /*3220*/  FFMA.FTZ R66, R66, R56, R31 ;  /* 0x0000003842427223 */ /* 0x000fe2000001001f */
[----:B------:R-:W-:Y:S01]  /*3230*/  SHF.R.U32.HI R31, RZ, 0x8, R4 ;  /* 0x00000008ff1f7819 */ /* 0x000fe20000011604 */
[----:B------:R-:W-:-:S03]  /*3240*/  FFMA.FTZ R30, R59, R42, R30 ;  /* 0x0000002a3b1e7223 */ /* 0x000fc6000001001e */
[----:B------:R-:W-:Y:S01]  /*3250*/  LOP3.LUT R31, R31, 0xff, RZ, 0xc0, !PT ;  /* 0x000000ff1f1f7812 */ /* 0x000fe200078ec0ff */
[----:B------:R-:W-:-:S03]  /*3260*/  FFMA.FTZ R67, R67, R56, R30 ;  /* 0x0000003843437223 */ /* 0x000fc6000001001e */
[----:B------:R-:W-:Y:S02]  /*3270*/  IADD3 R54, R31, -0x80, RZ ;  /* 0xffffff801f367810 */ /* 0x000fe40007ffe0ff */
[----:B------:R-:W0:Y:S01]  /*3280*/  LDS.64 R30, [UR5+0x20] ;  /* 0x00002005ff1e7984 */ /* 0x000e220008000a00 */
[----:B------:R-:W-:Y:S01]  /*3290*/  FFMA.FTZ R68, R68, R77, R55 ;  /* 0x0000004d44447223 */ /* 0x000fe20000010037 */
[----:B------:R-:W-:Y:S01]  /*32a0*/  SHF.R.U32.HI R55, RZ, 0x8, R5 ;  /* 0x00000008ff377819 */ /* 0x000fe20000011605 */
[----:B------:R-:W-:Y:S01]  /*32b0*/  FMUL.FTZ R52, R21, R52 ;  /* 0x0000003415347220 */ /* 0x000fe20000410000 */
[----:B------:R-:W-:Y:S01]  /*32c0*/  FMUL.FTZ R75, R26, R75 ;  /* 0x0000004b1a4b7220 */ /* 0x000fe20000410000 */
[----:B------:R-:W-:Y:S01]  /*32d0*/  FMUL.FTZ R20, R25, R20 ;  /* 0x0000001419147220 */ /* 0x000fe20000410000 */
[----:B------:R-:W-:Y:S01]  /*32e0*/  FMUL.FTZ R73, R24, R73 ;  /* 0x0000004918497220 */ /* 0x000fe20000410000 */
[----:B------:R-:W-:Y:S01]  /*32f0*/  LOP3.LUT R55, R55, 0xff, RZ, 0xc0, !PT ;  /* 0x000000ff37377812 */ /* 0x000fe200078ec0ff */
[----:B------:R-:W-:Y:S01]  /*3300*/  FFMA.FTZ R64, R64, R77, R71 ;  /* 0x0000004d40407223 */ /* 0x000fe20000010047 */
[----:B------:R-:W-:-:S02]  /*3310*/  F2FP.F16.F32.PACK_AB R52, RZ, R52 ;  /* 0x00000034ff34723e */ /* 0x000fc400000000ff */
[----:B------:R-:W-:Y:S02]  /*3320*/  F2FP.F16.F32.PACK_AB R75, RZ, R75 ;  /* 0x0000004bff4b723e */ /* 0x000fe400000000ff */
[----:B------:R-:W-:Y:S02]  /*3330*/  F2FP.F16.F32.PACK_AB R20, RZ, R20 ;  /* 0x00000014ff14723e */ /* 0x000fe400000000ff */
[----:B------:R-:W-:Y:S02]  /*3340*/  IADD3 R55, R55, -0x80, RZ ;  /* 0xffffff8037377810 */ /* 0x000fe40007ffe0ff */
[----:B------:R-:W-:Y:S01]  /*3350*/  F2FP.F16.F32.PACK_AB R73, RZ, R73 ;  /* 0x00000049ff49723e */ /* 0x000fe200000000ff */
[-C--:B------:R-:W-:Y:S01]  /*3360*/  FFMA.FTZ R58, R63, R42.reuse, R68 ;  /* 0x0000002a3f3a7223 */ /* 0x080fe20000010044 */
[----:B------:R-:W-:Y:S01]  /*3370*/  PRMT R52, R52, 0x5410, R75 ;  /* 0x0000541034347816 */ /* 0x000fe2000000004b */
[----:B------:R-:W-:Y:S01]  /*3380*/  FFMA.FTZ R64, R61, R42, R64 ;  /* 0x0000002a3d407223 */ /* 0x000fe20000010040 */
[----:B------:R-:W-:Y:S01]  /*3390*/  PRMT R40, R40, 0x5410, R41 ;  /* 0x0000541028287816 */ /* 0x000fe20000000029 */
[----:B------:R1:W-:Y:S01]  /*33a0*/  I2F.F16 R57, R55 ;  /* 0x0000003700397306 */ /* 0x0003e20000200c00 */
[----:B------:R-:W-:-:S02]  /*33b0*/  PRMT R20, R20, 0x5410, R73 ;  /* 0x0000541014147816 */ /* 0x000fc40000000049 */
[----:B------:R-:W-:Y:S01]  /*33c0*/  LEA.HI R41, R7, 0xffffff80, RZ, 0x8 ;  /* 0xffffff8007297811 */ /* 0x000fe200078f40ff */
[-C--:B------:R-:W-:Y:S01]  /*33d0*/  FFMA.FTZ R58, R69, R56.reuse, R58 ;  /* 0x00000038453a7223 */ /* 0x080fe2000001003a */
[----:B------:R-:W-:Y:S01]  /*33e0*/  FFMA.FTZ R53, R53, R56, R64 ;  /* 0x0000003835357223 */ /* 0x000fe20000010040 */
[----:B------:R-:W-:Y:S02]  /*33f0*/  LOP3.LUT R43, R5, 0xff, RZ, 0xc0, !PT ;  /* 0x000000ff052b7812 */ /* 0x000fe400078ec0ff */
[--C-:B-1----:R-:W-:Y:S02]  /*3400*/  SHF.R.U32.HI R55, RZ, 0x8, R7.reuse ;  /* 0x00000008ff377819 */ /* 0x102fe40000011607 */
[----:B------:R-:W-:Y:S01]  /*3410*/  SHF.R.U32.HI R7, RZ, 0x10, R7 ;  /* 0x00000010ff077819 */ /* 0x000fe20000011607 */
[----:B------:R-:W-:Y:S01]  /*3420*/  HFMA2.MMA R27, R52, 1, 1, R27 ;  /* 0x3c003c00341b7835 */ /* 0x000fe2000000001b */
[----:B------:R-:W-:Y:S01]  /*3430*/  SHF.R.U32.HI R52, RZ, 0x8, R6 ;  /* 0x00000008ff347819 */ /* 0x000fe20000011606 */
[----:B------:R-:W-:Y:S01]  /*3440*/  HADD2 R36, R20, R36 ;  /* 0x0000002414247230 */ /* 0x000fe20000000000 */
[----:B------:R-:W-:Y:S01]  /*3450*/  LEA.HI R72, R4, 0xffffff80, RZ, 0x8 ;  /* 0xffffff8004487811 */ /* 0x000fe200078f40ff */
[----:B------:R-:W-:Y:S01]  /*3460*/  FMUL.FTZ R58, R25, R58 ;  /* 0x0000003a193a7220 */ /* 0x000fe20000410000 */
[----:B------:R-:W-:Y:S01]  /*3470*/  LOP3.LUT R7, R7, 0xff, RZ, 0xc0, !PT ;  /* 0x000000ff07077812 */ /* 0x000fe200078ec0ff */
[--C-:B0-----:R-:W-:Y:S01]  /*3480*/  HADD2.F32 R20, -RZ, R30.reuse.H0_H0 ;  /* 0x2000001eff147230 */ /* 0x101fe20000004100 */
[----:B------:R-:W-:Y:S01]  /*3490*/  SHF.R.U32.HI R4, RZ, 0x10, R4 ;  /* 0x00000010ff047819 */ /* 0x000fe20000011604 */
[----:B------:R-:W-:-:S02]  /*34a0*/  HADD2.F32 R62, -RZ, R30.H1_H1 ;  /* 0x3000001eff3e7230 */ /* 0x000fc40000004100 */
[----:B------:R-:W-:Y:S01]  /*34b0*/  FMUL.FTZ R53, R24, R53 ;  /* 0x0000003518357220 */ /* 0x000fe20000410000 */
[--C-:B------:R-:W-:Y:S02]  /*34c0*/  HADD2.F32 R63, -RZ, R31.reuse.H0_H0 ;  /* 0x2000001fff3f7230 */ /* 0x100fe40000004100 */
[----:B------:R-:W-:Y:S01]  /*34d0*/  HADD2.F32 R56, -RZ, R31.H1_H1 ;  /* 0x3000001fff387230 */ /* 0x000fe20000004100 */
[----:B------:R-:W-:Y:S01]  /*34e0*/  LEA.HI R74, R6, 0xffffff80, RZ, 0x8 ;  /* 0xffffff80064a7811 */ /* 0x000fe200078f40ff */
[----:B------:R-:W0:Y:S01]  /*34f0*/  LDS.64 R30, [UR5+0xa0] ;  /* 0x0000a005ff1e7984 */ /* 0x000e220008000a00 */
[----:B------:R-:W-:Y:S02]  /*3500*/  IADD3 R43, R43, -0x80, RZ ;  /* 0xffffff802b2b7810 */ /* 0x000fe40007ffe0ff */
[----:B------:R-:W-:Y:S02]  /*3510*/  LEA.HI R29, R5, 0xffffff80, RZ, 0x8 ;  /* 0xffffff80051d7811 */ /* 0x000fe400078f40ff */
[----:B------:R-:W-:-:S02]  /*3520*/  LOP3.LUT R52, R52, 0xff, RZ, 0xc0, !PT ;  /* 0x000000ff34347812 */ /* 0x000fc400078ec0ff */
[----:B------:R-:W-:Y:S02]  /*3530*/  SHF.R.U32.HI R6, RZ, 0x10, R6 ;  /* 0x00000010ff067819 */ /* 0x000fe40000011606 */
[----:B------:R-:W-:Y:S02]  /*3540*/  LOP3.LUT R55, R55, 0xff, RZ, 0xc0, !PT ;  /* 0x000000ff37377812 */ /* 0x000fe400078ec0ff */
[----:B------:R-:W-:Y:S02]  /*3550*/  SHF.R.U32.HI R5, RZ, 0x10, R5 ;  /* 0x00000010ff057819 */ /* 0x000fe40000011605 */
[----:B------:R-:W-:Y:S02]  /*3560*/  IADD3 R61, R7, -0x80, RZ ;  /* 0xffffff80073d7810 */ /* 0x000fe40007ffe0ff */
[----:B------:R-:W-:Y:S02]  /*3570*/  LOP3.LUT R4, R4, 0xff, RZ, 0xc0, !PT ;  /* 0x000000ff04047812 */ /* 0x000fe400078ec0ff */
[----:B------:R-:W-:-:S02]  /*3580*/  F2FP.F16.F32.PACK_AB R58, RZ, R58 ;  /* 0x0000003aff3a723e */ /* 0x000fc400000000ff */
[----:B------:R-:W-:Y:S01]  /*3590*/  F2FP.F16.F32.PACK_AB R53, RZ, R53 ;  /* 0x00000035ff35723e */ /* 0x000fe200000000ff */
[----:B------:R-:W1:Y:S01]  /*35a0*/  I2F.F16 R43, R43 ;  /* 0x0000002b002b7306 */ /* 0x000e620000200c00 */
[----:B------:R-:W-:Y:S02]  /*35b0*/  IADD3 R52, R52, -0x80, RZ ;  /* 0xffffff8034347810 */ /* 0x000fe40007ffe0ff */
[----:B------:R-:W-:Y:S02]  /*35c0*/  IADD3 R55, R55, -0x80, RZ ;  /* 0xffffff8037377810 */ /* 0x000fe40007ffe0ff */
[----:B------:R-:W-:Y:S02]  /*35d0*/  LOP3.LUT R6, R6, 0xff, RZ, 0xc0, !PT ;  /* 0x000000ff06067812 */ /* 0x000fe400078ec0ff */
[----:B------:R-:W-:Y:S01]  /*35e0*/  LOP3.LUT R5, R5, 0xff, RZ, 0xc0, !PT ;  /* 0x000000ff05057812 */ /* 0x000fe200078ec0ff */
[----:B------:R-:W5:Y:S01]  /*35f0*/  I2F.F16 R49, R49 ;  /* 0x0000003100317306 */ /* 0x000f620000200c00 */
[----:B------:R-:W-:-:S02]  /*3600*/  IADD3 R4, R4, -0x80, RZ ;  /* 0xffffff8004047810 */ /* 0x000fc40007ffe0ff */
[----:B------:R-:W-:Y:S02]  /*3610*/  PRMT R58, R58, 0x5410, R53 ;  /* 0x000054103a3a7816 */ /* 0x000fe40000000035 */
[----:B------:R-:W-:-:S03]  /*3620*/  IADD3 R53, R6, -0x80, RZ ;  /* 0xffffff8006357810 */ /* 0x000fc60007ffe0ff */
[----:B------:R-:W3:Y:S01]  /*3630*/  I2F.F16 R51, R51 ;  /* 0x0000003300337306 */ /* 0x000ee20000200c00 */
[----:B------:R-:W-:Y:S01]  /*3640*/  IADD3 R5, R5, -0x80, RZ ;  /* 0xffffff8005057810 */ /* 0x000fe20007ffe0ff */
[----:B------:R-:W-:-:S06]  /*3650*/  FMUL.FTZ R66, R21, R66 ;  /* 0x0000004215427220 */ /* 0x000fcc0000410000 */
[----:B------:R-:W0:Y:S08]  /*3660*/  I2F.F16 R61, R61 ;  /* 0x0000003d003d7306 */ /* 0x000e300000200c00 */
[----:B------:R-:W0:Y:S08]  /*3670*/  I2F.F16 R28, R72 ;  /* 0x00000048001c7306 */ /* 0x000e300000200c00 */
[----:B------:R-:W0:Y:S01]  /*3680*/  I2F.F16 R29, R29 ;  /* 0x0000001d001d7306 */ /* 0x000e220000200c00 */
[----:B------:R-:W-:-:S07]  /*3690*/  F2FP.F16.F32.PACK_AB R66, RZ, R66 ;  /* 0x00000042ff42723e */ /* 0x000fce00000000ff */
[----:B------:R-:W0:Y:S08]  /*36a0*/  I2F.F16 R54, R54 ;  /* 0x0000003600367306 */ /* 0x000e300000200c00 */
[----:B------:R1:W-:Y:S08]  /*36b0*/  I2F.F16 R60, R4 ;  /* 0x00000004003c7306 */ /* 0x0003f00000200c00 */
[----:B------:R-:W0:Y:S01]  /*36c0*/  I2F.F16 R52, R52 ;  /* 0x0000003400347306 */ /* 0x000e220000200c00 */
[----:B-1----:R-:W-:-:S07]  /*36d0*/  FMUL.FTZ R4, R26, R67 ;  /* 0x000000431a047220 */ /* 0x002fce0000410000 */
[----:B------:R-:W1:Y:S01]  /*36e0*/  I2F.F16 R55, R55 ;  /* 0x0000003700377306 */ /* 0x000e620000200c00 */
[----:B------:R-:W-:Y:S01]  /*36f0*/  F2FP.F16.F32.PACK_AB R4, RZ, R4 ;  /* 0x00000004ff04723e */ /* 0x000fe200000000ff */
[----:B------:R-:W-:-:S06]  /*3700*/  HFMA2.MMA R39, R40, 1, 1, R39 ;  /* 0x3c003c0028277835 */ /* 0x000fcc0000000027 */
[----:B------:R5:W1:Y:S01]  /*3710*/  I2F.F16 R67, R5 ;  /* 0x0000000500437306 */ /* 0x000a620000200c00 */
[----:B------:R-:W-:-:S07]  /*3720*/  PRMT R66, R66, 0x5410, R4 ;  /* 0x0000541042427816 */ /* 0x000fce0000000004 */
[----:B------:R-:W1:Y:S01]  /*3730*/  I2F.F16 R53, R53 ;  /* 0x0000003500357306 */ /* 0x000e620000200c00 */
[----:B-----5:R-:W-:Y:S02]  /*3740*/  HADD2.F32 R5, -RZ, R43.H0_H0 ;  /* 0x2000002bff057230 */ /* 0x020fe40000004100 */
[----:B------:R-:W-:Y:S02]  /*3750*/  HADD2.F32 R4, -RZ, R47.H0_H0 ;  /* 0x2000002fff047230 */ /* 0x000fe40000004100 */
[----:B------:R-:W-:Y:S02]  /*3760*/  HADD2.F32 R6, -RZ, R49.H0_H0 ;  /* 0x20000031ff067230 */ /* 0x000fe40000004100 */
[----:B---3--:R-:W-:Y:S01]  /*3770*/  HADD2.F32 R7, -RZ, R51.H0_H0 ;  /* 0x20000033ff077230 */ /* 0x008fe20000004100 */
[----:B------:R-:W3:Y:S01]  /*3780*/  I2F.F16 R40, R74 ;  /* 0x0000004a00287306 */ /* 0x000ee20000200c00 */
[----:B0-----:R-:W-:Y:S02]  /*3790*/  HADD2.F32 R64, -RZ, R61.H0_H0 ;  /* 0x2000003dff407230 */ /* 0x001fe40000004100 */
[----:B------:R-:W-:-:S02]  /*37a0*/  HADD2 R34, R58, R34 ;  /* 0x000000223a227230 */ /* 0x000fc40000000000 */
[----:B------:R-:W-:Y:S02]  /*37b0*/  HADD2.F32 R61, -RZ, R28.H0_H0 ;  /* 0x2000001cff3d7230 */ /* 0x000fe40000004100 */
[----:B------:R-:W-:Y:S01]  /*37c0*/  HADD2.F32 R65, -RZ, R29.H0_H0 ;  /* 0x2000001dff417230 */ /* 0x000fe20000004100 */
[----:B------:R-:W0:Y:S01]  /*37d0*/  I2F.F16 R41, R41 ;  /* 0x0000002900297306 */ /* 0x000e220000200c00 */
[----:B------:R-:W-:Y:S01]  /*37e0*/  HADD2.F32 R57, -RZ, R57.H0_H0 ;  /* 0x20000039ff397230 */ /* 0x000fe20000004100 */
[----:B------:R-:W5:Y:S01]  /*37f0*/  LDS.64 R28, [UR5+0x120] ;  /* 0x00012005ff1c7984 */ /* 0x000f620008000a00 */
[----:B------:R-:W-:Y:S02]  /*3800*/  HADD2.F32 R54, -RZ, R54.H0_H0 ;  /* 0x20000036ff367230 */ /* 0x000fe40000004100 */
[----:B------:R-:W-:Y:S01]  /*3810*/  FFMA.FTZ R47, R20, R5, RZ ;  /* 0x00000005142f7223 */ /* 0x000fe200000100ff */
[----:B------:R-:W-:Y:S02]  /*3820*/  HADD2.F32 R59, -RZ, R52.H0_H0 ;  /* 0x20000034ff3b7230 */ /* 0x000fe40000004100 */
[----:B------:R-:W-:Y:S01]  /*3830*/  FFMA.FTZ R43, R4, R20, RZ ;  /* 0x00000014042b7223 */ /* 0x000fe200000100ff */
[----:B-1----:R-:W-:-:S02]  /*3840*/  HADD2.F32 R58, -RZ, R55.H0_H0 ;  /* 0x20000037ff3a7230 */ /* 0x002fc40000004100 */
[C---:B------:R-:W-:Y:S01]  /*3850*/  FFMA.FTZ R52, R20.reuse, R7, RZ ;  /* 0x0000000714347223 */ /* 0x040fe200000100ff */
[----:B------:R-:W-:Y:S01]  /*3860*/  FFMA.FTZ R51, R20, R6, RZ ;  /* 0x0000000614337223 */ /* 0x000fe200000100ff */
[----:B------:R-:W-:Y:S01]  /*3870*/  HFMA2.MMA R35, R66, 1, 1, R35 ;  /* 0x3c003c0042237835 */ /* 0x000fe20000000023 */
[----:B------:R-:W-:Y:S02]  /*3880*/  HADD2.F32 R67, -RZ, R67.H0_H0 ;  /* 0x20000043ff437230 */ /* 0x000fe40000004100 */
[----:B------:R-:W-:Y:S01]  /*3890*/  FFMA.FTZ R68, R62, R57, R47 ;  /* 0x000000393e447223 */ /* 0x000fe2000001002f */
[----:B------:R-:W-:Y:S02]  /*38a0*/  HADD2.F32 R60, -RZ, R60.H0_H0 ;  /* 0x2000003cff3c7230 */ /* 0x000fe40000004100 */
[----:B------:R-:W-:Y:S01]  /*38b0*/  FFMA.FTZ R43, R54, R62, R43 ;  /* 0x0000003e362b7223 */ /* 0x000fe2000001002b */
[----:B------:R-:W-:Y:S02]  /*38c0*/  HADD2.F32 R66, -RZ, R53.H0_H0 ;  /* 0x20000035ff427230 */ /* 0x000fe40000004100 */
[C---:B------:R-:W-:Y:S01]  /*38d0*/  FFMA.FTZ R49, R62.reuse, R59, R52 ;  /* 0x0000003b3e317223 */ /* 0x040fe20000010034 */
[----:B------:R-:W-:Y:S01]  /*38e0*/  FFMA.FTZ R55, R62, R58, R51 ;  /* 0x0000003a3e377223 */ /* 0x000fe20000010033 */
[----:B------:R-:W-:-:S02]  /*38f0*/  HADD2 R37, R70, R37 ;  /* 0x0000002546257230 */ /* 0x000fc40000000000 */
[C---:B------:R-:W-:Y:S01]  /*3900*/  FFMA.FTZ R51, R63.reuse, R67, R68 ;  /* 0x000000433f337223 */ /* 0x040fe20000010044 */
[----:B------:R-:W-:Y:S01]  /*3910*/  FFMA.FTZ R52, R60, R63, R43 ;  /* 0x0000003f3c347223 */ /* 0x000fe2000001002b */
[C---:B------:R-:W-:Y:S01]  /*3920*/  FFMA.FTZ R68, R63.reuse, R66, R49 ;  /* 0x000000423f447223 */ /* 0x040fe20000010031 */
[----:B------:R-:W-:Y:S01]  /*3930*/  FFMA.FTZ R70, R63, R64, R55 ;  /* 0x000000403f467223 */ /* 0x000fe20000010037 */
[----:B---3--:R-:W-:Y:S02]  /*3940*/  HADD2.F32 R63, -RZ, R40.H0_H0 ;  /* 0x20000028ff3f7230 */ /* 0x008fe40000004100 */
[----:B0-----:R-:W-:Y:S01]  /*3950*/  HADD2.F32 R43, -RZ, R41.H0_H0 ;  /* 0x20000029ff2b7230 */ /* 0x001fe20000004100 */
[----:B------:R-:W-:Y:S01]  /*3960*/  LOP3.LUT R20, R8, 0xff, RZ, 0xc0, !PT ;  /* 0x000000ff08147812 */ /* 0x000fe200078ec0ff */
[--C-:B------:R-:W-:Y:S02]  /*3970*/  HADD2.F32 R41, -RZ, R30.reuse.H0_H0 ;  /* 0x2000001eff297230 */ /* 0x100fe40000004100 */
[----:B------:R-:W-:Y:S01]  /*3980*/  FFMA.FTZ R49, R61, R56, R52 ;  /* 0x000000383d317223 */ /* 0x000fe20000010034 */
[C---:B------:R-:W-:Y:S01]  /*3990*/  FFMA.FTZ R51, R56.reuse, R65, R51 ;  /* 0x0000004138337223 */ /* 0x040fe20000010033 */
[C---:B------:R-:W-:Y:S01]  /*39a0*/  FFMA.FTZ R52, R56.reuse, R63, R68 ;  /* 0x0000003f38347223 */ /* 0x040fe20000010044 */
[----:B------:R-:W-:Y:S01]  /*39b0*/  FFMA.FTZ R53, R56, R43, R70 ;  /* 0x0000002b38357223 */ /* 0x000fe20000010046 */
[----:B------:R-:W-:Y:S01]  /*39c0*/  LOP3.LUT R55, R9, 0xff, RZ, 0xc0, !PT ;  /* 0x000000ff09377812 */ /* 0x000fe200078ec0ff */
[----:B------:R-:W-:Y:S01]  /*39d0*/  HADD2.F32 R56, -RZ, R30.H1_H1 ;  /* 0x3000001eff387230 */ /* 0x000fe20000004100 */
[----:B------:R-:W-:Y:S01]  /*39e0*/  IADD3 R20, R20, -0x80, RZ ;  /* 0xffffff8014147810 */ /* 0x000fe20007ffe0ff */
[----:B------:R-:W-:Y:S01]  /*39f0*/  FFMA.FTZ R74, R7, R41, RZ ;  /* 0x00000029074a7223 */ /* 0x000fe200000100ff */
[----:B------:R-:W-:Y:S01]  /*3a00*/  LOP3.LUT R30, R10, 0xff, RZ, 0xc0, !PT ;  /* 0x000000ff0a1e7812 */ /* 0x000fe200078ec0ff */
[--C-:B------:R-:W-:Y:S01]  /*3a10*/  HADD2.F32 R71, -RZ, R31.reuse.H0_H0 ;  /* 0x2000001fff477230 */ /* 0x100fe20000004100 */
[----:B------:R0:W1:Y:S01]  /*3a20*/  I2F.F16 R62, R20 ;  /* 0x00000014003e7306 */ /* 0x0000620000200c00 */
[----:B------:R-:W-:Y:S01]  /*3a30*/  IADD3 R55, R55, -0x80, RZ ;  /* 0xffffff8037377810 */ /* 0x000fe20007ffe0ff */
[----:B------:R-:W-:Y:S01]  /*3a40*/  HADD2.F32 R40, -RZ, R31.H1_H1 ;  /* 0x3000001fff287230 */ /* 0x000fe20000004100 */
[----:B------:R-:W-:Y:S01]  /*3a50*/  LEA.HI R38, R8, 0xffffff80, RZ, 0x8 ;  /* 0xffffff8008267811 */ /* 0x000fe200078f40ff */
[----:B------:R-:W-:Y:S01]  /*3a60*/  FFMA.FTZ R73, R59, R56, R74 ;  /* 0x000000383b497223 */ /* 0x000fe2000001004a */
[----:B------:R-:W-:-:S02]  /*3a70*/  IADD3 R30, R30, -0x80, RZ ;  /* 0xffffff801e1e7810 */ /* 0x000fc40007ffe0ff */
[----:B------:R-:W-:Y:S02]  /*3a80*/  LOP3.LUT R31, R11, 0xff, RZ, 0xc0, !PT ;  /* 0x000000ff0b1f7812 */ /* 0x000fe400078ec0ff */
[--C-:B0-----:R-:W-:Y:S02]  /*3a90*/  SHF.R.U32.HI R20, RZ, 0x8, R8.reuse ;  /* 0x00000008ff147819 */ /* 0x101fe40000011608 */
[----:B------:R-:W-:Y:S01]  /*3aa0*/  SHF.R.U32.HI R8, RZ, 0x10, R8 ;  /* 0x00000010ff087819 */ /* 0x000fe20000011608 */
[----:B------:R0:W3:Y:S01]  /*3ab0*/  I2F.F16 R68, R55 ;  /* 0x0000003700447306 */ /* 0x0000e20000200c00 */
[-C--:B------:R-:W-:Y:S01]  /*3ac0*/  FFMA.FTZ R69, R4, R41.reuse, RZ ;  /* 0x0000002904457223 */ /* 0x080fe200000100ff */
[----:B------:R-:W-:Y:S01]  /*3ad0*/  FFMA.FTZ R72, R5, R41, RZ ;  /* 0x0000002905487223 */ /* 0x000fe200000100ff */
[----:B------:R-:W-:Y:S02]  /*3ae0*/  IADD3 R31, R31, -0x80, RZ ;  /* 0xffffff801f1f7810 */ /* 0x000fe40007ffe0ff */
[----:B------:R-:W-:-:S03]  /*3af0*/  LOP3.LUT R8, R8, 0xff, RZ, 0xc0, !PT ;  /* 0x000000ff08087812 */ /* 0x000fc600078ec0ff */
[----:B------:R5:W4:Y:S01]  /*3b00*/  I2F.F16 R70, R30 ;  /* 0x0000001e00467306 */ /* 0x000b220000200c00 */
[----:B0-----:R-:W-:Y:S01]  /*3b10*/  FFMA.FTZ R55, R6, R41, RZ ;  /* 0x0000002906377223 */ /* 0x001fe200000100ff */
[----:B------:R-:W-:Y:S01]  /*3b20*/  LOP3.LUT R20, R20, 0xff, RZ, 0xc0, !PT ;  /* 0x000000ff14147812 */ /* 0x000fe200078ec0ff */
[-C--:B------:R-:W-:Y:S01]  /*3b30*/  FFMA.FTZ R41, R54, R56.reuse, R69 ;  /* 0x0000003836297223 */ /* 0x080fe20000010045 */
[-C--:B------:R-:W-:Y:S01]  /*3b40*/  FFMA.FTZ R72, R57, R56.reuse, R72 ;  /* 0x0000003839487223 */ /* 0x080fe20000010048 */
[----:B------:R-:W-:Y:S01]  /*3b50*/  FFMA.FTZ R75, R58, R56, R55 ;  /* 0x000000383a4b7223 */ /* 0x000fe20000010037 */
[-C--:B-----5:R-:W-:Y:S01]  /*3b60*/  FFMA.FTZ R30, R66, R71.reuse, R73 ;  /* 0x00000047421e7223 */ /* 0x0a0fe20000010049 */
[----:B------:R-:W-:Y:S01]  /*3b70*/  IADD3 R56, R8, -0x80, RZ ;  /* 0xffffff8008387810 */ /* 0x000fe20007ffe0ff */
[----:B------:R0:W5:Y:S01]  /*3b80*/  I2F.F16 R69, R31 ;  /* 0x0000001f00457306 */ /* 0x0001620000200c00 */
[----:B------:R-:W-:Y:S01]  /*3b90*/  IADD3 R55, R20, -0x80, RZ ;  /* 0xffffff8014377810 */ /* 0x000fe20007ffe0ff */
[-C--:B------:R-:W-:Y:S01]  /*3ba0*/  FFMA.FTZ R8, R63, R40.reuse, R30 ;  /* 0x000000283f087223 */ /* 0x080fe2000001001e */
[-C--:B------:R-:W-:Y:S01]  /*3bb0*/  FFMA.FTZ R20, R60, R71.reuse, R41 ;  /* 0x000000473c147223 */ /* 0x080fe20000010029 */
[-C--:B------:R-:W-:Y:S01]  /*3bc0*/  FFMA.FTZ R72, R67, R71.reuse, R72 ;  /* 0x0000004743487223 */ /* 0x080fe20000010048 */
[----:B------:R-:W-:Y:S01]  /*3bd0*/  FFMA.FTZ R74, R64, R71, R75 ;  /* 0x00000047404a7223 */ /* 0x000fe2000001004b */
[----:B0-----:R-:W0:Y:S01]  /*3be0*/  LDS.64 R30, [UR5+0x28] ;  /* 0x00002805ff1e7984 */ /* 0x001e220008000a00 */
[-C--:B------:R-:W-:Y:S01]  /*3bf0*/  FFMA.FTZ R20, R61, R40.reuse, R20 ;  /* 0x000000283d147223 */ /* 0x080fe20000010014 */
[-C--:B------:R-:W-:Y:S01]  /*3c00*/  FFMA.FTZ R41, R65, R40.reuse, R72 ;  /* 0x0000002841297223 */ /* 0x080fe20000010048 */
[----:B------:R-:W-:Y:S01]  /*3c10*/  FFMA.FTZ R40, R43, R40, R74 ;  /* 0x000000282b287223 */ /* 0x000fe2000001004a */
[----:B------:R-:W-:-:S02]  /*3c20*/  HADD2.F32 R74, -RZ, R28.H0_H0 ;  /* 0x2000001cff4a7230 */ /* 0x000fc40000004100 */
[----:B------:R-:W-:-:S03]  /*3c30*/  HADD2.F32 R72, -RZ, R28.H1_H1 ;  /* 0x3000001cff487230 */ /* 0x000fc60000004100 */
[-C--:B------:R-:W-:Y:S01]  /*3c40*/  FFMA.FTZ R75, R4, R74.reuse, RZ ;  /* 0x0000004a044b7223 */ /* 0x080fe200000100ff */
[-C--:B------:R-:W-:Y:S01]  /*3c50*/  FFMA.FTZ R4, R5, R74.reuse, RZ ;  /* 0x0000004a05047223 */ /* 0x080fe200000100ff */
[----:B------:R-:W-:Y:S01]  /*3c60*/  FFMA.FTZ R5, R6, R74, RZ ;  /* 0x0000004a06057223 */ /* 0x000fe200000100ff */
[----:B------:R-:W-:Y:S01]  /*3c70*/  LEA.HI R42, R9, 0xffffff80, RZ, 0x8 ;  /* 0xffffff80092a7811 */ /* 0x000fe200078f40ff */
[--C-:B------:R-:W-:Y:S01]  /*3c80*/  HADD2.F32 R28, -RZ, R29.reuse.H1_H1 ;  /* 0x3000001dff1c7230 */ /* 0x100fe20000004100 */
[----:B------:R-:W-:Y:S01]  /*3c90*/  SHF.R.U32.HI R71, RZ, 0x8, R9 ;  /* 0x00000008ff477819 */ /* 0x000fe20000011609 */
[----:B------:R-:W-:Y:S01]  /*3ca0*/  FFMA.FTZ R75, R54, R72, R75 ;  /* 0x00000048364b7223 */ /* 0x000fe2000001004b */
[----:B------:R-:W-:Y:S01]  /*3cb0*/  SHF.R.U32.HI R73, RZ, 0x10, R9 ;  /* 0x00000010ff497819 */ /* 0x000fe20000011609 */
[----:B------:R-:W-:Y:S01]  /*3cc0*/  HADD2.F32 R9, -RZ, R29.H0_H0 ;  /* 0x2000001dff097230 */ /* 0x000fe20000004100 */
[----:B------:R-:W-:Y:S01]  /*3cd0*/  SHF.R.U32.HI R29, RZ, 0x8, R10 ;  /* 0x00000008ff1d7819 */ /* 0x000fe2000001160a */
[----:B------:R-:W-:Y:S01]  /*3ce0*/  FFMA.FTZ R76, R7, R74, RZ ;  /* 0x0000004a074c7223 */ /* 0x000fe200000100ff */
[-C--:B------:R-:W-:Y:S01]  /*3cf0*/  FFMA.FTZ R54, R57, R72.reuse, R4 ;  /* 0x0000004839367223 */ /* 0x080fe20000010004 */
[-C--:B------:R-:W-:Y:S01]  /*3d00*/  FFMA.FTZ R5, R58, R72.reuse, R5 ;  /* 0x000000483a057223 */ /* 0x080fe20000010005 */
[----:B------:R-:W-:Y:S01]  /*3d10*/  SHF.R.U32.HI R4, RZ, 0x8, R11 ;  /* 0x00000008ff047819 */ /* 0x000fe2000001160b */
[----:B------:R-:W-:Y:S01]  /*3d20*/  FFMA.FTZ R59, R59, R72, R76 ;  /* 0x000000483b3b7223 */ /* 0x000fe2000001004c */
[----:B------:R-:W-:Y:S01]  /*3d30*/  LOP3.LUT R71, R71, 0xff, RZ, 0xc0, !PT ;  /* 0x000000ff47477812 */ /* 0x000fe200078ec0ff */
[----:B------:R-:W-:Y:S01]  /*3d40*/  FFMA.FTZ R64, R64, R9, R5 ;  /* 0x0000000940407223 */ /* 0x000fe20000010005 */
[----:B------:R-:W-:-:S02]  /*3d50*/  LOP3.LUT R29, R29, 0xff, RZ, 0xc0, !PT ;  /* 0x000000ff1d1d7812 */ /* 0x000fc400078ec0ff */
[----:B------:R-:W-:Y:S02]  /*3d60*/  LOP3.LUT R4, R4, 0xff, RZ, 0xc0, !PT ;  /* 0x000000ff04047812 */ /* 0x000fe400078ec0ff */
[----:B------:R-:W-:Y:S02]  /*3d70*/  SHF.R.U32.HI R5, RZ, 0x10, R11 ;  /* 0x00000010ff057819 */ /* 0x000fe4000001160b */
[----:B------:R-:W-:Y:S01]  /*3d80*/  LEA.HI R47, R10, 0xffffff80, RZ, 0x8 ;  /* 0xffffff800a2f7811 */ /* 0x000fe200078f40ff */
[----:B------:R-:W-:Y:S01]  /*3d90*/  FFMA.FTZ R66, R66, R9, R59 ;  /* 0x0000000942427223 */ /* 0x000fe2000001003b */
[----:B------:R-:W-:Y:S02]  /*3da0*/  IADD3 R71, R71, -0x80, RZ ;  /* 0xffffff8047477810 */ /* 0x000fe40007ffe0ff */
[----:B------:R-:W-:Y:S02]  /*3db0*/  SHF.R.U32.HI R10, RZ, 0x10, R10 ;  /* 0x00000010ff0a7819 */ /* 0x000fe4000001160a */
[----:B------:R-:W-:-:S02]  /*3dc0*/  IADD3 R7, R29, -0x80, RZ ;  /* 0xffffff801d077810 */ /* 0x000fc40007ffe0ff */
[----:B------:R-:W-:Y:S02]  /*3dd0*/  IADD3 R58, R4, -0x80, RZ ;  /* 0xffffff80043a7810 */ /* 0x000fe40007ffe0ff */
[----:B------:R-:W-:Y:S02]  /*3de0*/  LOP3.LUT R5, R5, 0xff, RZ, 0xc0, !PT ;  /* 0x000000ff05057812 */ /* 0x000fe400078ec0ff */
[----:B------:R-:W-:Y:S01]  /*3df0*/  LOP3.LUT R73, R73, 0xff, RZ, 0xc0, !PT ;  /* 0x000000ff49497812 */ /* 0x000fe200078ec0ff */
[----:B------:R-:W2:Y:S01]  /*3e00*/  I2F.F16 R55, R55 ;  /* 0x0000003700377306 */ /* 0x000ea20000200c00 */
[----:B------:R-:W-:Y:S01]  /*3e10*/  LOP3.LUT R4, R10, 0xff, RZ, 0xc0, !PT ;  /* 0x000000ff0a047812 */ /* 0x000fe200078ec0ff */
[----:B------:R-:W-:Y:S01]  /*3e20*/  FFMA.FTZ R29, R63, R28, R66 ;  /* 0x0000001c3f1d7223 */ /* 0x000fe20000010042 */
[----:B------:R-:W-:Y:S01]  /*3e30*/  IADD3 R63, R5, -0x80, RZ ;  /* 0xffffff80053f7810 */ /* 0x000fe20007ffe0ff */
[----:B------:R-:W-:Y:S01]  /*3e40*/  FFMA.FTZ R60, R60, R9, R75 ;  /* 0x000000093c3c7223 */ /* 0x000fe2000001004b */
[----:B------:R-:W-:-:S03]  /*3e50*/  IADD3 R73, R73, -0x80, RZ ;  /* 0xffffff8049497810 */ /* 0x000fc60007ffe0ff */
[----:B------:R-:W2:Y:S01]  /*3e60*/  I2F.F16 R71, R71 ;  /* 0x0000004700477306 */ /* 0x000ea20000200c00 */
[----:B------:R-:W-:Y:S01]  /*3e70*/  IADD3 R4, R4, -0x80, RZ ;  /* 0xffffff8004047810 */ /* 0x000fe20007ffe0ff */
[----:B------:R-:W-:Y:S01]  /*3e80*/  FFMA.FTZ R54, R67, R9, R54 ;  /* 0x0000000943367223 */ /* 0x000fe20000010036 */
[----:B------:R-:W-:-:S05]  /*3e90*/  FFMA.FTZ R9, R61, R28, R60 ;  /* 0x0000001c3d097223 */ /* 0x000fca000001003c */
[----:B------:R-:W2:Y:S01]  /*3ea0*/  I2F.F16 R7, R7 ;  /* 0x0000000700077306 */ /* 0x000ea20000200c00 */
[----:B------:R-:W-:-:S07]  /*3eb0*/  FFMA.FTZ R10, R65, R28, R54 ;  /* 0x0000001c410a7223 */ /* 0x000fce0000010036 */
[----:B------:R-:W2:Y:S01]  /*3ec0*/  I2F.F16 R58, R58 ;  /* 0x0000003a003a7306 */ /* 0x000ea20000200c00 */
[--C-:B0-----:R-:W-:Y:S01]  /*3ed0*/  HADD2.F32 R66, -RZ, R30.reuse.H0_H0 ;  /* 0x2000001eff427230 */ /* 0x101fe20000004100 */
[----:B------:R-:W-:Y:S01]  /*3ee0*/  LEA.HI R65, R11, 0xffffff80, RZ, 0x8 ;  /* 0xffffff800b417811 */ /* 0x000fe200078f40ff */
[----:B------:R-:W-:-:S05]  /*3ef0*/  HADD2.F32 R72, -RZ, R30.H1_H1 ;  /* 0x3000001eff487230 */ /* 0x000fca0000004100 */
[----:B------:R-:W0:Y:S01]  /*3f00*/  I2F.F16 R56, R56 ;  /* 0x0000003800387306 */ /* 0x000e220000200c00 */
[----:B-1----:R-:W-:Y:S02]  /*3f10*/  HADD2.F32 R30, -RZ, R62.H0_H0 ;  /* 0x2000003eff1e7230 */ /* 0x002fe40000004100 */
[----:B---3--:R-:W-:-:S05]  /*3f20*/  HADD2.F32 R54, -RZ, R68.H0_H0 ;  /* 0x20000044ff367230 */ /* 0x008fca0000004100 */
[----:B------:R-:W1:Y:S01]  /*3f30*/  I2F.F16 R6, R73 ;  /* 0x0000004900067306 */ /* 0x000e620000200c00 */
[----:B----4-:R-:W-:-:S07]  /*3f40*/  HADD2.F32 R11, -RZ, R70.H0_H0 ;  /* 0x20000046ff0b7230 */ /* 0x010fce0000004100 */
[----:B------:R-:W3:Y:S01]  /*3f50*/  I2F.F16 R61, R4 ;  /* 0x00000004003d7306 */ /* 0x000ee20000200c00 */
[----:B-----5:R-:W-:-:S07]  /*3f60*/  HADD2.F32 R57, -RZ, R69.H0_H0 ;  /* 0x20000045ff397230 */ /* 0x020fce0000004100 */
[----:B------:R-:W4:Y:S01]  /*3f70*/  I2F.F16 R63, R63 ;  /* 0x0000003f003f7306 */ /* 0x000f220000200c00 */
[--C-:B------:R-:W-:Y:S02]  /*3f80*/  HADD2.F32 R59, -RZ, R31.reuse.H0_H0 ;  /* 0x2000001fff3b7230 */ /* 0x100fe40000004100 */
[----:B------:R-:W-:Y:S01]  /*3f90*/  FFMA.FTZ R62, R30, R66, R49 ;  /* 0x000000421e3e7223 */ /* 0x000fe20000010031 */
[----:B------:R-:W-:Y:S02]  /*3fa0*/  HADD2.F32 R60, -RZ, R31.H1_H1 ;  /* 0x3000001fff3c7230 */ /* 0x000fe40000004100 */
[C---:B------:R-:W-:Y:S01]  /*3fb0*/  FFMA.FTZ R31, R66.reuse, R54, R51 ;  /* 0x00000036421f7223 */ /* 0x040fe20000010033 */
[----:B--2---:R-:W-:Y:S01]  /*3fc0*/  HADD2.F32 R55, -RZ, R55.H0_H0 ;  /* 0x20000037ff377230 */ /* 0x004fe20000004100 */
[----:B------:R-:W2:Y:S01]  /*3fd0*/  I2F.F16 R38, R38 ;  /* 0x0000002600267306 */ /* 0x000ea20000200c00 */
[----:B------:R-:W-:Y:S02]  /*3fe0*/  HADD2.F32 R71, -RZ, R71.H0_H0 ;  /* 0x20000047ff477230 */ /* 0x000fe40000004100 */
[----:B------:R-:W-:Y:S01]  /*3ff0*/  FFMA.FTZ R68, R66, R11, R52 ;  /* 0x0000000b42447223 */ /* 0x000fe20000010034 */
[----:B------:R-:W-:-:S04]  /*4000*/  HADD2.F32 R51, -RZ, R7.H0_H0 ;  /* 0x20000007ff337230 */ /* 0x000fc80000004100 */
[----:B------:R-:W5:Y:S01]  /*4010*/  I2F.F16 R42, R42 ;  /* 0x0000002a002a7306 */ /* 0x000f620000200c00 */
[----:B------:R-:W-:Y:S02]  /*4020*/  HADD2.F32 R52, -RZ, R58.H0_H0 ;  /* 0x2000003aff347230 */ /* 0x000fe40000004100 */
[----:B------:R-:W-:Y:S01]  /*4030*/  FFMA.FTZ R67, R66, R57, R53 ;  /* 0x0000003942437223 */ /* 0x000fe20000010035 */
[----:B0-----:R-:W-:Y:S02]  /*4040*/  HADD2.F32 R56, -RZ, R56.H0_H0 ;  /* 0x20000038ff387230 */ /* 0x001fe40000004100 */
[----:B------:R-:W-:Y:S02]  /*4050*/  FFMA.FTZ R7, R55, R72, R62 ;  /* 0x0000004837077223 */ /* 0x000fe4000001003e */
[----:B------:R-:W0:Y:S01]  /*4060*/  I2F.F16 R47, R47 ;  /* 0x0000002f002f7306 */ /* 0x000e220000200c00 */
[----:B-1----:R-:W-:Y:S02]  /*4070*/  HADD2.F32 R49, -RZ, R6.H0_H0 ;  /* 0x20000006ff317230 */ /* 0x002fe40000004100 */
[----:B------:R-:W-:Y:S01]  /*4080*/  FFMA.FTZ R62, R72, R71, R31 ;  /* 0x00000047483e7223 */ /* 0x000fe2000001001f */
[----:B---3--:R-:W-:-:S02]  /*4090*/  HADD2.F32 R58, -RZ, R61.H0_H0 ;  /* 0x2000003dff3a7230 */ /* 0x008fc40000004100 */
[C---:B------:R-:W-:Y:S01]  /*40a0*/  FFMA.FTZ R31, R72.reuse, R51, R68 ;  /* 0x00000033481f7223 */ /* 0x040fe20000010044 */
[----:B----4-:R-:W-:Y:S02]  /*40b0*/  HADD2.F32 R53, -RZ, R63.H0_H0 ;  /* 0x2000003fff357230 */ /* 0x010fe40000004100 */
[----:B------:R-:W-:Y:S01]  /*40c0*/  FFMA.FTZ R72, R72, R52, R67 ;  /* 0x0000003448487223 */ /* 0x000fe20000010043 */
[----:B------:R-:W1:Y:S01]  /*40d0*/  LDS.64 R4, [UR5+0xa8] ;  /* 0x0000a805ff047984 */ /* 0x000e620008000a00 */
[----:B------:R-:W3:Y:S01]  /*40e0*/  I2F.F16 R65, R65 ;  /* 0x0000004100417306 */ /* 0x000ee20000200c00 */
[----:B------:R-:W-:Y:S01]  /*40f0*/  FFMA.FTZ R6, R56, R59, R7 ;  /* 0x0000003b38067223 */ /* 0x000fe20000010007 */
[C---:B------:R-:W-:Y:S01]  /*4100*/  FFMA.FTZ R7, R59.reuse, R49, R62 ;  /* 0x000000313b077223 */ /* 0x040fe2000001003e */
[C---:B------:R-:W-:Y:S01]  /*4110*/  FFMA.FTZ R62, R59.reuse, R58, R31 ;  /* 0x0000003a3b3e7223 */ /* 0x040fe2000001001f */
[----:B------:R-:W-:Y:S01]  /*4120*/  FFMA.FTZ R72, R59, R53, R72 ;  /* 0x000000353b487223 */ /* 0x000fe20000010048 */
[----:B--2---:R-:W-:-:S02]  /*4130*/  HADD2.F32 R59, -RZ, R38.H0_H0 ;  /* 0x20000026ff3b7230 */ /* 0x004fc40000004100 */
[----:B-----5:R-:W-:Y:S02]  /*4140*/  HADD2.F32 R61, -RZ, R42.H0_H0 ;  /* 0x2000002aff3d7230 */ /* 0x020fe40000004100 */
[----:B0-----:R-:W-:Y:S02]  /*4150*/  HADD2.F32 R47, -RZ, R47.H0_H0 ;  /* 0x2000002fff2f7230 */ /* 0x001fe40000004100 */
[----:B------:R-:W-:Y:S01]  /*4160*/  FFMA.FTZ R6, R59, R60, R6 ;  /* 0x0000003c3b067223 */ /* 0x000fe20000010006 */
[C---:B------:R-:W-:Y:S02]  /*4170*/  FFMA.FTZ R7, R60.reuse, R61, R7 ;  /* 0x0000003d3c077223 */ /* 0x040fe40000010007 */
[----:B------:R-:W-:Y:S01]  /*4180*/  FFMA.FTZ R62, R60, R47, R62 ;  /* 0x0000002f3c3e7223 */ /* 0x000fe2000001003e */
[----:B---3--:R-:W-:Y:S02]  /*4190*/  HADD2.F32 R63, -RZ, R65.H0_H0 ;  /* 0x20000041ff3f7230 */ /* 0x008fe40000004100 */
[----:B------:R-:W-:Y:S01]  /*41a0*/  FMUL.FTZ R6, R21, R6 ;  /* 0x0000000615067220 */ /* 0x000fe20000410000 */
[----:B------:R-:W-:Y:S01]  /*41b0*/  FMUL.FTZ R7, R26, R7 ;  /* 0x000000071a077220 */ /* 0x000fe20000410000 */
[----:B------:R-:W-:Y:S01]  /*41c0*/  FMUL.FTZ R38, R25, R62 ;  /* 0x0000003e19267220 */ /* 0x000fe20000410000 */
[----:B------:R-:W-:-:S02]  /*41d0*/  FFMA.FTZ R65, R60, R63, R72 ;  /* 0x0000003f3c417223 */ /* 0x000fc40000010048 */
[----:B------:R-:W-:Y:S02]  /*41e0*/  F2FP.F16.F32.PACK_AB R60, RZ, R6 ;  /* 0x00000006ff3c723e */ /* 0x000fe400000000ff */
[----:B------:R-:W-:Y:S02]  /*41f0*/  F2FP.F16.F32.PACK_AB R62, RZ, R7 ;  /* 0x00000007ff3e723e */ /* 0x000fe400000000ff */
[----:B------:R-:W0:Y:S01]  /*4200*/  LDS.64 R6, [UR5+0x128] ;  /* 0x00012805ff067984 */ /* 0x000e220008000a00 */
[----:B------:R-:W-:Y:S01]  /*4210*/  FMUL.FTZ R66, R24, R65 ;  /* 0x0000004118427220 */ /* 0x000fe20000410000 */
[----:B------:R-:W-:-:S04]  /*4220*/  F2FP.F16.F32.PACK_AB R65, RZ, R38 ;  /* 0x00000026ff41723e */ /* 0x000fc800000000ff */
[----:B------:R-:W-:-:S04]  /*4230*/  F2FP.F16.F32.PACK_AB R66, RZ, R66 ;  /* 0x00000042ff42723e */ /* 0x000fc800000000ff */
[----:B------:R-:W-:Y:S02]  /*4240*/  PRMT R65, R65, 0x5410, R66 ;  /* 0x0000541041417816 */ /* 0x000fe40000000042 */
[----:B------:R-:W-:Y:S02]  /*4250*/  LEA.HI R67, R18, 0xffffff80, RZ, 0x8 ;  /* 0xffffff8012437811 */ /* 0x000fe400078f40ff */
[----:B------:R-:W-:Y:S01]  /*4260*/  LOP3.LUT R66, R16, 0xff, RZ, 0xc0, !PT ;  /* 0x000000ff10427812 */ /* 0x000fe200078ec0ff */
[----:B------:R-:W-:Y:S02]  /*4270*/  HADD2 R37, R65, R37 ;  /* 0x0000002541257230 */ /* 0x000fe40000000000 */
[--C-:B-1----:R-:W-:Y:S01]  /*4280*/  HADD2.F32 R65, -RZ, R4.reuse.H0_H0 ;  /* 0x20000004ff417230 */ /* 0x102fe20000004100 */
[----:B------:R-:W-:Y:S01]  /*4290*/  PRMT R60, R60, 0x5410, R62 ;  /* 0x000054103c3c7816 */ /* 0x000fe2000000003e */
[----:B------:R1:W-:Y:S01]  /*42a0*/  I2F.F16 R38, R67 ;  /* 0x0000004300267306 */ /* 0x0003e20000200c00 */
[----:B------:R-:W-:-:S02]  /*42b0*/  HADD2.F32 R4, -RZ, R4.H1_H1 ;  /* 0x30000004ff047230 */ /* 0x000fc40000004100 */
[-C--:B------:R-:W-:Y:S01]  /*42c0*/  FFMA.FTZ R20, R30, R65.reuse, R20 ;  /* 0x000000411e147223 */ /* 0x080fe20000010014 */
[-C--:B------:R-:W-:Y:S01]  /*42d0*/  FFMA.FTZ R8, R11, R65.reuse, R8 ;  /* 0x000000410b087223 */ /* 0x080fe20000010008 */
[----:B------:R-:W-:Y:S01]  /*42e0*/  HFMA2.MMA R39, R60, 1, 1, R39 ;  /* 0x3c003c003c277835 */ /* 0x000fe20000000027 */
[----:B-1----:R-:W-:Y:S01]  /*42f0*/  IADD3 R67, R66, -0x80, RZ ;  /* 0xffffff8042437810 */ /* 0x002fe20007ffe0ff */
[-C--:B------:R-:W-:Y:S01]  /*4300*/  FFMA.FTZ R66, R54, R65.reuse, R41 ;  /* 0x0000004136427223 */ /* 0x080fe20000010029 */
[----:B------:R-:W-:Y:S01]  /*4310*/  FFMA.FTZ R65, R57, R65, R40 ;  /* 0x0000004139417223 */ /* 0x000fe20000010028 */
        /* <DEDUP_REMOVED lines=11> */
[--C-:B0-----:R-:W-:Y:S02]  /*43d0*/  HADD2.F32 R20, -RZ, R6.reuse.H0_H0 ;  /* 0x20000006ff147230 */ /* 0x101fe40000004100 */
[----:B------:R-:W-:Y:S01]  /*43e0*/  FFMA.FTZ R64, R43, R28, R64 ;  /* 0x0000001c2b407223 */ /* 0x000fe20000010040 */
[-C--:B------:R-:W-:Y:S01]  /*43f0*/  FFMA.FTZ R8, R59, R62.reuse, R8 ;  /* 0x0000003e3b087223 */ /* 0x080fe20000010008 */
[-C--:B------:R-:W-:Y:S01]  /*4400*/  FFMA.FTZ R5, R61, R62.reuse, R66 ;  /* 0x0000003e3d057223 */ /* 0x080fe20000010042 */
[----:B------:R-:W-:Y:S01]  /*4410*/  FFMA.FTZ R4, R47, R62, R4 ;  /* 0x0000003e2f047223 */ /* 0x000fe20000010004 */
[----:B------:R-:W-:-:S02]  /*4420*/  HADD2.F32 R62, -RZ, R6.H1_H1 ;  /* 0x30000006ff3e7230 */ /* 0x000fc40000004100 */
[-C--:B------:R-:W-:Y:S01]  /*4430*/  FFMA.FTZ R10, R54, R20.reuse, R10 ;  /* 0x00000014360a7223 */ /* 0x080fe2000001000a */
[--C-:B------:R-:W-:Y:S02]  /*4440*/  HADD2.F32 R66, -RZ, R7.reuse.H0_H0 ;  /* 0x20000007ff427230 */ /* 0x100fe40000004100 */
[-C--:B------:R-:W-:Y:S01]  /*4450*/  FFMA.FTZ R54, R11, R20.reuse, R29 ;  /* 0x000000140b367223 */ /* 0x080fe2000001001d */
[----:B------:R-:W-:Y:S01]  /*4460*/  HADD2.F32 R6, -RZ, R7.H1_H1 ;  /* 0x30000007ff067230 */ /* 0x000fe20000004100 */
[----:B------:R-:W-:Y:S01]  /*4470*/  LEA.HI R7, R12, 0xffffff80, RZ, 0x8 ;  /* 0xffffff800c077811 */ /* 0x000fe200078f40ff */
[-C--:B------:R-:W-:Y:S01]  /*4480*/  FFMA.FTZ R30, R30, R20.reuse, R9 ;  /* 0x000000141e1e7223 */ /* 0x080fe20000010009 */
[----:B------:R-:W-:Y:S01]  /*4490*/  FFMA.FTZ R57, R57, R20, R64 ;  /* 0x0000001439397223 */ /* 0x000fe20000010040 */
[-C--:B------:R-:W-:Y:S01]  /*44a0*/  FFMA.FTZ R10, R71, R62.reuse, R10 ;  /* 0x0000003e470a7223 */ /* 0x080fe2000001000a */
[----:B------:R0:W-:Y:S01]  /*44b0*/  I2F.F16 R20, R7 ;  /* 0x0000000700147306 */ /* 0x0001e20000200c00 */
[-C--:B------:R-:W-:Y:S01]  /*44c0*/  FFMA.FTZ R51, R51, R62.reuse, R54 ;  /* 0x0000003e33337223 */ /* 0x080fe20000010036 */
[-C--:B------:R-:W-:Y:S01]  /*44d0*/  FFMA.FTZ R55, R55, R62.reuse, R30 ;  /* 0x0000003e37377223 */ /* 0x080fe2000001001e */
[----:B------:R-:W-:Y:S01]  /*44e0*/  FFMA.FTZ R52, R52, R62, R57 ;  /* 0x0000003e34347223 */ /* 0x000fe20000010039 */
[-C--:B------:R-:W-:Y:S01]  /*44f0*/  FFMA.FTZ R10, R49, R66.reuse, R10 ;  /* 0x00000042310a7223 */ /* 0x080fe2000001000a */
[-C--:B------:R-:W-:Y:S01]  /*4500*/  FFMA.FTZ R58, R58, R66.reuse, R51 ;  /* 0x000000423a3a7223 */ /* 0x080fe20000010033 */
[----:B0-----:R-:W-:Y:S01]  /*4510*/  SHF.R.U32.HI R7, RZ, 0x8, R17 ;  /* 0x00000008ff077819 */ /* 0x001fe20000011611 */
[-C--:B------:R-:W-:Y:S01]  /*4520*/  FFMA.FTZ R56, R56, R66.reuse, R55 ;  /* 0x0000004238387223 */ /* 0x080fe20000010037 */
[----:B------:R-:W-:Y:S01]  /*4530*/  FFMA.FTZ R52, R53, R66, R52 ;  /* 0x0000004235347223 */ /* 0x000fe20000010034 */
[----:B------:R-:W-:Y:S01]  /*4540*/  FMUL.FTZ R5, R26, R5 ;  /* 0x000000051a057220 */ /* 0x000fe20000410000 */
[----:B------:R-:W-:Y:S01]  /*4550*/  LOP3.LUT R7, R7, 0xff, RZ, 0xc0, !PT ;  /* 0x000000ff07077812 */ /* 0x000fe200078ec0ff */
[----:B------:R-:W-:Y:S01]  /*4560*/  FMUL.FTZ R4, R25, R4 ;  /* 0x0000000419047220 */ /* 0x000fe20000410000 */
[-C--:B------:R-:W-:Y:S01]  /*4570*/  FFMA.FTZ R61, R61, R6.reuse, R10 ;  /* 0x000000063d3d7223 */ /* 0x080fe2000001000a */
[-C--:B------:R-:W-:Y:S01]  /*4580*/  FFMA.FTZ R10, R47, R6.reuse, R58 ;  /* 0x000000062f0a7223 */ /* 0x080fe2000001003a */
[-C--:B------:R-:W-:Y:S01]  /*4590*/  FFMA.FTZ R56, R59, R6.reuse, R56 ;  /* 0x000000063b387223 */ /* 0x080fe20000010038 */
[----:B------:R-:W-:Y:S01]  /*45a0*/  FFMA.FTZ R63, R63, R6, R52 ;  /* 0x000000063f3f7223 */ /* 0x000fe20000010034 */
[----:B------:R-:W-:-:S02]  /*45b0*/  IADD3 R47, R7, -0x80, RZ ;  /* 0xffffff80072f7810 */ /* 0x000fc40007ffe0ff */
[----:B------:R-:W-:Y:S02]  /*45c0*/  F2FP.F16.F32.PACK_AB R6, RZ, R5 ;  /* 0x00000005ff06723e */ /* 0x000fe400000000ff */
[----:B------:R-:W-:Y:S02]  /*45d0*/  F2FP.F16.F32.PACK_AB R7, RZ, R4 ;  /* 0x00000004ff07723e */ /* 0x000fe400000000ff */
[----:B------:R-:W0:Y:S01]  /*45e0*/  LDS.64 R4, [UR5+0x30] ;  /* 0x00003005ff047984 */ /* 0x000e220008000a00 */
[----:B------:R-:W-:-:S05]  /*45f0*/  FMUL.FTZ R8, R21, R8 ;  /* 0x0000000815087220 */ /* 0x000fca0000410000 */
[----:B------:R-:W-:Y:S02]  /*4600*/  F2FP.F16.F32.PACK_AB R8, RZ, R8 ;  /* 0x00000008ff08723e */ /* 0x000fe400000000ff */
[----:B------:R-:W-:Y:S02]  /*4610*/  SHF.R.U32.HI R9, RZ, 0x8, R16 ;  /* 0x00000008ff097819 */ /* 0x000fe40000011610 */
[----:B------:R-:W-:Y:S02]  /*4620*/  PRMT R8, R8, 0x5410, R6 ;  /* 0x0000541008087816 */ /* 0x000fe40000000006 */
[----:B------:R-:W-:Y:S02]  /*4630*/  LEA.HI R68, R19, 0xffffff80, RZ, 0x8 ;  /* 0xffffff8013447811 */ /* 0x000fe400078f40ff */
[----:B------:R-:W-:Y:S01]  /*4640*/  LOP3.LUT R60, R18, 0xff, RZ, 0xc0, !PT ;  /* 0x000000ff123c7812 */ /* 0x000fe200078ec0ff */
[----:B------:R-:W-:Y:S01]  /*4650*/  FMUL.FTZ R65, R24, R65 ;  /* 0x0000004118417220 */ /* 0x000fe20000410000 */
[----:B------:R-:W-:Y:S01]  /*4660*/  LOP3.LUT R43, R17, 0xff, RZ, 0xc0, !PT ;  /* 0x000000ff112b7812 */ /* 0x000fe200078ec0ff */
[----:B------:R1:W-:Y:S01]  /*4670*/  I2F.F16 R28, R68 ;  /* 0x00000044001c7306 */ /* 0x0003e20000200c00 */
[----:B------:R-:W-:Y:S01]  /*4680*/  LOP3.LUT R9, R9, 0xff, RZ, 0xc0, !PT ;  /* 0x000000ff09097812 */ /* 0x000fe200078ec0ff */
[----:B------:R-:W-:Y:S01]  /*4690*/  HFMA2.MMA R27, R8, 1, 1, R27 ;  /* 0x3c003c00081b7835 */ /* 0x000fe2000000001b */
[----:B------:R-:W-:-:S02]  /*46a0*/  SHF.R.U32.HI R6, RZ, 0x8, R18 ;  /* 0x00000008ff067819 */ /* 0x000fc40000011612 */
[----:B------:R-:W-:Y:S02]  /*46b0*/  IADD3 R60, R60, -0x80, RZ ;  /* 0xffffff803c3c7810 */ /* 0x000fe40007ffe0ff */
[----:B------:R-:W-:Y:S02]  /*46c0*/  SHF.R.U32.HI R8, RZ, 0x8, R19 ;  /* 0x00000008ff087819 */ /* 0x000fe40000011613 */
[----:B-1----:R-:W-:Y:S02]  /*46d0*/  LOP3.LUT R68, R19, 0xff, RZ, 0xc0, !PT ;  /* 0x000000ff13447812 */ /* 0x002fe400078ec0ff */
[----:B------:R-:W-:Y:S02]  /*46e0*/  SHF.R.U32.HI R18, RZ, 0x10, R18 ;  /* 0x00000010ff127819 */ /* 0x000fe40000011612 */
[----:B------:R-:W-:Y:S02]  /*46f0*/  IADD3 R43, R43, -0x80, RZ ;  /* 0xffffff802b2b7810 */ /* 0x000fe40007ffe0ff */
[----:B------:R-:W-:-:S02]  /*4700*/  IADD3 R9, R9, -0x80, RZ ;  /* 0xffffff8009097810 */ /* 0x000fc40007ffe0ff */
[----:B------:R-:W-:Y:S02]  /*4710*/  LOP3.LUT R6, R6, 0xff, RZ, 0xc0, !PT ;  /* 0x000000ff06067812 */ /* 0x000fe400078ec0ff */
[----:B------:R-:W-:Y:S02]  /*4720*/  SHF.R.U32.HI R19, RZ, 0x10, R19 ;  /* 0x00000010ff137819 */ /* 0x000fe40000011613 */
[----:B------:R-:W-:Y:S02]  /*4730*/  LEA.HI R31, R17, 0xffffff80, RZ, 0x8 ;  /* 0xffffff80111f7811 */ /* 0x000fe400078f40ff */
[----:B------:R-:W-:Y:S02]  /*4740*/  LEA.HI R42, R16, 0xffffff80, RZ, 0x8 ;  /* 0xffffff80102a7811 */ /* 0x000fe400078f40ff */
[----:B------:R-:W-:Y:S02]  /*4750*/  F2FP.F16.F32.PACK_AB R65, RZ, R65 ;  /* 0x00000041ff41723e */ /* 0x000fe400000000ff */
[----:B------:R-:W-:-:S02]  /*4760*/  IADD3 R68, R68, -0x80, RZ ;  /* 0xffffff8044447810 */ /* 0x000fc40007ffe0ff */
[----:B------:R-:W-:Y:S02]  /*4770*/  SHF.R.U32.HI R17, RZ, 0x10, R17 ;  /* 0x00000010ff117819 */ /* 0x000fe40000011611 */
[----:B------:R-:W-:Y:S02]  /*4780*/  SHF.R.U32.HI R16, RZ, 0x10, R16 ;  /* 0x00000010ff107819 */ /* 0x000fe40000011610 */
[----:B------:R-:W-:Y:S02]  /*4790*/  LOP3.LUT R8, R8, 0xff, RZ, 0xc0, !PT ;  /* 0x000000ff08087812 */ /* 0x000fe400078ec0ff */
[----:B------:R-:W-:Y:S01]  /*47a0*/  LOP3.LUT R18, R18, 0xff, RZ, 0xc0, !PT ;  /* 0x000000ff12127812 */ /* 0x000fe200078ec0ff */
[----:B------:R-:W1:Y:S01]  /*47b0*/  I2F.F16 R60, R60 ;  /* 0x0000003c003c7306 */ /* 0x000e620000200c00 */
[----:B------:R-:W-:Y:S01]  /*47c0*/  IADD3 R6, R6, -0x80, RZ ;  /* 0xffffff8006067810 */ /* 0x000fe20007ffe0ff */
[----:B------:R-:W-:Y:S01]  /*47d0*/  FMUL.FTZ R10, R25, R10 ;  /* 0x0000000a190a7220 */ /* 0x000fe20000410000 */
[----:B------:R-:W-:Y:S01]  /*47e0*/  LOP3.LUT R19, R19, 0xff, RZ, 0xc0, !PT ;  /* 0x000000ff13137812 */ /* 0x000fe200078ec0ff */
[----:B------:R-:W-:Y:S01]  /*47f0*/  FMUL.FTZ R63, R24, R63 ;  /* 0x0000003f183f7220 */ /* 0x000fe20000410000 */
[----:B------:R-:W-:-:S03]  /*4800*/  LOP3.LUT R17, R17, 0xff, RZ, 0xc0, !PT ;  /* 0x000000ff11117812 */ /* 0x000fc600078ec0ff */
[----:B------:R2:W-:Y:S01]  /*4810*/  I2F.F16 R52, R9 ;  /* 0x0000000900347306 */ /* 0x0005e20000200c00 */
[----:B------:R-:W-:Y:S02]  /*4820*/  LOP3.LUT R16, R16, 0xff, RZ, 0xc0, !PT ;  /* 0x000000ff10107812 */ /* 0x000fe400078ec0ff */
[----:B------:R-:W-:Y:S01]  /*4830*/  IADD3 R18, R18, -0x80, RZ ;  /* 0xffffff8012127810 */ /* 0x000fe20007ffe0ff */
[----:B------:R-:W-:Y:S01]  /*4840*/  FMUL.FTZ R56, R21, R56 ;  /* 0x0000003815387220 */ /* 0x000fe20000410000 */
[----:B------:R-:W-:-:S03]  /*4850*/  FMUL.FTZ R61, R26, R61 ;  /* 0x0000003d1a3d7220 */ /* 0x000fc60000410000 */
[----:B------:R-:W3:Y:S01]  /*4860*/  I2F.F16 R43, R43 ;  /* 0x0000002b002b7306 */ /* 0x000ee20000200c00 */
[----:B--2---:R-:W-:Y:S02]  /*4870*/  PRMT R9, R7, 0x5410, R65 ;  /* 0x0000541007097816 */ /* 0x004fe40000000041 */
[----:B------:R-:W-:Y:S02]  /*4880*/  IADD3 R7, R8, -0x80, RZ ;  /* 0xffffff8008077810 */ /* 0x000fe40007ffe0ff */
[----:B------:R-:W-:-:S03]  /*4890*/  IADD3 R19, R19, -0x80, RZ ;  /* 0xffffff8013137810 */ /* 0x000fc60007ffe0ff */
[----:B------:R-:W2:Y:S01]  /*48a0*/  I2F.F16 R40, R67 ;  /* 0x0000004300287306 */ /* 0x000ea20000200c00 */
[----:B------:R-:W-:Y:S02]  /*48b0*/  IADD3 R17, R17, -0x80, RZ ;  /* 0xffffff8011117810 */ /* 0x000fe40007ffe0ff */
[----:B------:R-:W-:-:S05]  /*48c0*/  IADD3 R16, R16, -0x80, RZ ;  /* 0xffffff8010107810 */ /* 0x000fca0007ffe0ff */
[----:B------:R-:W4:Y:S01]  /*48d0*/  I2F.F16 R41, R68 ;  /* 0x0000004400297306 */ /* 0x000f220000200c00 */
[----:B------:R-:W-:Y:S02]  /*48e0*/  F2FP.F16.F32.PACK_AB R10, RZ, R10 ;  /* 0x0000000aff0a723e */ /* 0x000fe400000000ff */
[----:B------:R-:W-:-:S05]  /*48f0*/  F2FP.F16.F32.PACK_AB R63, RZ, R63 ;  /* 0x0000003fff3f723e */ /* 0x000fca00000000ff */
[----:B------:R-:W5:Y:S01]  /*4900*/  I2F.F16 R49, R6 ;  /* 0x0000000600317306 */ /* 0x000f620000200c00 */
[----:B------:R-:W-:Y:S02]  /*4910*/  F2FP.F16.F32.PACK_AB R56, RZ, R56 ;  /* 0x00000038ff38723e */ /* 0x000fe400000000ff */
[----:B------:R-:W-:-:S05]  /*4920*/  F2FP.F16.F32.PACK_AB R61, RZ, R61 ;  /* 0x0000003dff3d723e */ /* 0x000fca00000000ff */
[----:B------:R-:W5:Y:S01]  /*4930*/  I2F.F16 R47, R47 ;  /* 0x0000002f002f7306 */ /* 0x000f620000200c00 */
[----:B------:R-:W-:-:S07]  /*4940*/  PRMT R10, R10, 0x5410, R63 ;  /* 0x000054100a0a7816 */ /* 0x000fce000000003f */
[----:B------:R1:W5:Y:S01]  /*4950*/  I2F.F16 R51, R7 ;  /* 0x0000000700337306 */ /* 0x0003620000200c00 */
[----:B------:R-:W-:Y:S01]  /*4960*/  PRMT R56, R56, 0x5410, R61 ;  /* 0x0000541038387816 */ /* 0x000fe2000000003d */
[----:B------:R-:W-:-:S06]  /*4970*/  HADD2 R36, R9, R36 ;  /* 0x0000002409247230 */ /* 0x000fcc0000000000 */
[----:B------:R-:W5:Y:S01]  /*4980*/  I2F.F16 R18, R18 ;  /* 0x0000001200127306 */ /* 0x000f620000200c00 */
[----:B------:R-:W-:Y:S02]  /*4990*/  HADD2 R34, R10, R34 ;  /* 0x000000220a227230 */ /* 0x000fe40000000000 */
[----:B0-----:R-:W-:Y:S01]  /*49a0*/  HADD2.F32 R8, -RZ, R4.H0_H0 ;  /* 0x20000004ff087230 */ /* 0x001fe20000004100 */
[----:B------:R-:W0:Y:S04]  /*49b0*/  LDS.64 R10, [UR5+0xb0] ;  /* 0x0000b005ff0a7984 */ /* 0x000e280008000a00 */
[----:B------:R-:W5:Y:S01]  /*49c0*/  I2F.F16 R58, R17 ;  /* 0x00000011003a7306 */ /* 0x000f620000200c00 */
[--C-:B------:R-:W-:Y:S02]  /*49d0*/  HADD2.F32 R54, -RZ, R5.reuse.H0_H0 ;  /* 0x20000005ff367230 */ /* 0x100fe40000004100 */
[----:B------:R-:W-:-:S05]  /*49e0*/  HADD2.F32 R9, -RZ, R5.H1_H1 ;  /* 0x30000005ff097230 */ /* 0x000fca0000004100 */
[----:B------:R3:W0:Y:S01]  /*49f0*/  I2F.F16 R59, R16 ;  /* 0x00000010003b7306 */ /* 0x0006220000200c00 */
[----:B-1----:R-:W-:-:S07]  /*4a00*/  HADD2.F32 R7, -RZ, R60.H0_H0 ;  /* 0x2000003cff077230 */ /* 0x002fce0000004100 */
[----:B------:R-:W1:Y:S01]  /*4a10*/  I2F.F16 R19, R19 ;  /* 0x0000001300137306 */ /* 0x000e620000200c00 */
[----:B---3--:R-:W-:Y:S02]  /*4a20*/  HADD2.F32 R16, -RZ, R4.H1_H1 ;  /* 0x30000004ff107230 */ /* 0x008fe40000004100 */
[----:B------:R-:W-:Y:S02]  /*4a30*/  HADD2.F32 R4, -RZ, R43.H0_H0 ;  /* 0x2000002bff047230 */ /* 0x000fe40000004100 */
[----:B--2---:R-:W-:-:S03]  /*4a40*/  HADD2.F32 R5, -RZ, R40.H0_H0 ;  /* 0x20000028ff057230 */ /* 0x004fc60000004100 */
[----:B------:R-:W2:Y:S01]  /*4a50*/  I2F.F16 R31, R31 ;  /* 0x0000001f001f7306 */ /* 0x000ea20000200c00 */
[----:B----4-:R-:W-:Y:S01]  /*4a60*/  HADD2.F32 R6, -RZ, R41.H0_H0 ;  /* 0x20000029ff067230 */ /* 0x010fe20000004100 */
[----:B------:R-:W-:Y:S01]  /*4a70*/  HFMA2.MMA R35, R56, 1, 1, R35 ;  /* 0x3c003c0038237835 */ /* 0x000fe20000000023 */
[----:B-----5:R-:W-:-:S05]  /*4a80*/  HADD2.F32 R49, -RZ, R49.H0_H0 ;  /* 0x20000031ff317230 */ /* 0x020fca0000004100 */
[----:B------:R-:W3:Y:S01]  /*4a90*/  I2F.F16 R42, R42 ;  /* 0x0000002a002a7306 */ /* 0x000ee20000200c00 */
[C---:B------:R-:W-:Y:S01]  /*4aa0*/  FFMA.FTZ R56, R8.reuse, R7, RZ ;  /* 0x0000000708387223 */ /* 0x040fe200000100ff */
[----:B------:R-:W-:Y:S02]  /*4ab0*/  HADD2.F32 R47, -RZ, R47.H0_H0 ;  /* 0x2000002fff2f7230 */ /* 0x000fe40000004100 */
[C---:B------:R-:W-:Y:S01]  /*4ac0*/  FFMA.FTZ R41, R8.reuse, R4, RZ ;  /* 0x0000000408297223 */ /* 0x040fe200000100ff */
[----:B------:R-:W-:Y:S02]  /*4ad0*/  HADD2.F32 R52, -RZ, R52.H0_H0 ;  /* 0x20000034ff347230 */ /* 0x000fe40000004100 */
[----:B------:R-:W-:Y:S01]  /*4ae0*/  FFMA.FTZ R17, R5, R8, RZ ;  /* 0x0000000805117223 */ /* 0x000fe200000100ff */
[----:B------:R-:W-:Y:S02]  /*4af0*/  HADD2.F32 R51, -RZ, R51.H0_H0 ;  /* 0x20000033ff337230 */ /* 0x000fe40000004100 */
[----:B------:R-:W-:Y:S01]  /*4b00*/  FFMA.FTZ R8, R8, R6, RZ ;  /* 0x0000000608087223 */ /* 0x000fe200000100ff */
[----:B------:R-:W-:-:S02]  /*4b10*/  HADD2.F32 R57, -RZ, R18.H0_H0 ;  /* 0x20000012ff397230 */ /* 0x000fc40000004100 */
[C---:B------:R-:W-:Y:S01]  /*4b20*/  FFMA.FTZ R56, R16.reuse, R49, R56 ;  /* 0x0000003110387223 */ /* 0x040fe20000010038 */
[----:B------:R-:W-:Y:S02]  /*4b30*/  HADD2.F32 R58, -RZ, R58.H0_H0 ;  /* 0x2000003aff3a7230 */ /* 0x000fe40000004100 */
[----:B------:R-:W-:Y:S01]  /*4b40*/  FFMA.FTZ R41, R16, R47, R41 ;  /* 0x0000002f10297223 */ /* 0x000fe20000010029 */
[----:B0-----:R-:W-:Y:S02]  /*4b50*/  HADD2.F32 R59, -RZ, R59.H0_H0 ;  /* 0x2000003bff3b7230 */ /* 0x001fe40000004100 */
[----:B------:R-:W-:Y:S01]  /*4b60*/  FFMA.FTZ R40, R52, R16, R17 ;  /* 0x0000001034287223 */ /* 0x000fe20000010011 */
[----:B-1----:R-:W-:Y:S02]  /*4b70*/  HADD2.F32 R55, -RZ, R19.H0_H0 ;  /* 0x20000013ff377230 */ /* 0x002fe40000004100 */
[----:B------:R-:W-:Y:S01]  /*4b80*/  FFMA.FTZ R60, R16, R51, R8 ;  /* 0x00000033103c7223 */ /* 0x000fe20000010008 */
[----:B------:R-:W-:Y:S01]  /*4b90*/  FFMA.FTZ R43, R54, R57, R56 ;  /* 0x00000039362b7223 */ /* 0x000fe20000010038 */
[----:B------:R-:W-:Y:S01]  /*4ba0*/  HADD2.F32 R38, -RZ, R38.H0_H0 ;  /* 0x20000026ff267230 */ /* 0x000fe20000004100 */
[----:B------:R-:W-:Y:S01]  /*4bb0*/  LOP3.LUT R8, R12, 0xff, RZ, 0xc0, !PT ;  /* 0x000000ff0c087812 */ /* 0x000fe200078ec0ff */
[----:B--2---:R-:W-:-:S02]  /*4bc0*/  HADD2.F32 R56, -RZ, R31.H0_H0 ;  /* 0x2000001fff387230 */ /* 0x004fc40000004100 */
[C---:B------:R-:W-:Y:S01]  /*4bd0*/  FFMA.FTZ R18, R54.reuse, R58, R41 ;  /* 0x0000003a36127223 */ /* 0x040fe20000010029 */
[----:B---3--:R-:W-:Y:S02]  /*4be0*/  HADD2.F32 R42, -RZ, R42.H0_H0 ;  /* 0x2000002aff2a7230 */ /* 0x008fe40000004100 */
[----:B------:R-:W-:Y:S01]  /*4bf0*/  FFMA.FTZ R19, R59, R54, R40 ;  /* 0x000000363b137223 */ /* 0x000fe20000010028 */
[----:B------:R-:W-:Y:S02]  /*4c00*/  HADD2.F32 R28, -RZ, R28.H0_H0 ;  /* 0x2000001cff1c7230 */ /* 0x000fe40000004100 */
[----:B------:R-:W-:Y:S01]  /*4c10*/  FFMA.FTZ R53, R54, R55, R60 ;  /* 0x0000003736357223 */ /* 0x000fe2000001003c */
[C---:B------:R-:W-:Y:S01]  /*4c20*/  FFMA.FTZ R31, R9.reuse, R38, R43 ;  /* 0x00000026091f7223 */ /* 0x040fe2000001002b */
[----:B------:R-:W-:Y:S01]  /*4c30*/  IADD3 R54, R8, -0x80, RZ ;  /* 0xffffff8008367810 */ /* 0x000fe20007ffe0ff */
[C---:B------:R-:W-:Y:S01]  /*4c40*/  FFMA.FTZ R41, R9.reuse, R56, R18 ;  /* 0x0000003809297223 */ /* 0x040fe20000010012 */
[----:B------:R-:W-:Y:S01]  /*4c50*/  FFMA.FTZ R40, R42, R9, R19 ;  /* 0x000000092a287223 */ /* 0x000fe20000010013 */
[----:B------:R-:W-:-:S02]  /*4c60*/  FFMA.FTZ R43, R9, R28, R53 ;  /* 0x0000001c092b7223 */ /* 0x000fc40000010035 */
[----:B------:R-:W0:Y:S01]  /*4c70*/  LDS.64 R8, [UR5+0x130] ;  /* 0x00013005ff087984 */ /* 0x000e220008000a00 */
[----:B------:R-:W-:Y:S01]  /*4c80*/  LOP3.LUT R17, R13, 0xff, RZ, 0xc0, !PT ;  /* 0x000000ff0d117812 */ /* 0x000fe200078ec0ff */
[--C-:B------:R-:W-:Y:S02]  /*4c90*/  HADD2.F32 R53, -RZ, R10.reuse.H0_H0 ;  /* 0x2000000aff357230 */ /* 0x100fe40000004100 */
[----:B------:R-:W-:Y:S01]  /*4ca0*/  HADD2.F32 R64, -RZ, R10.H1_H1 ;  /* 0x3000000aff407230 */ /* 0x000fe20000004100 */
[----:B------:R-:W-:Y:S01]  /*4cb0*/  IADD3 R17, R17, -0x80, RZ ;  /* 0xffffff8011117810 */ /* 0x000fe20007ffe0ff */
[--C-:B------:R-:W-:Y:S01]  /*4cc0*/  HADD2.F32 R68, -RZ, R11.reuse.H0_H0 ;  /* 0x2000000bff447230 */ /* 0x100fe20000004100 */
[----:B------:R-:W-:Y:S01]  /*4cd0*/  SHF.R.U32.HI R10, RZ, 0x8, R12 ;  /* 0x00000008ff0a7819 */ /* 0x000fe2000001160c */
[----:B------:R-:W-:Y:S02]  /*4ce0*/  HADD2.F32 R65, -RZ, R11.H1_H1 ;  /* 0x3000000bff417230 */ /* 0x000fe40000004100 */
[-C--:B------:R-:W-:Y:S01]  /*4cf0*/  FFMA.FTZ R66, R4, R53.reuse, RZ ;  /* 0x0000003504427223 */ /* 0x080fe200000100ff */
[----:B------:R-:W-:Y:S01]  /*4d00*/  FFMA.FTZ R11, R5, R53, RZ ;  /* 0x00000035050b7223 */ /* 0x000fe200000100ff */
[----:B------:R1:W2:Y:S01]  /*4d10*/  I2F.F16 R60, R17 ;  /* 0x00000011003c7306 */ /* 0x0002a20000200c00 */
[----:B------:R-:W-:-:S02]  /*4d20*/  LOP3.LUT R10, R10, 0xff, RZ, 0xc0, !PT ;  /* 0x000000ff0a0a7812 */ /* 0x000fc400078ec0ff */
[----:B------:R-:W-:Y:S01]  /*4d30*/  LOP3.LUT R19, R15, 0xff, RZ, 0xc0, !PT ;  /* 0x000000ff0f137812 */ /* 0x000fe200078ec0ff */
[-C--:B------:R-:W-:Y:S01]  /*4d40*/  FFMA.FTZ R70, R7, R53.reuse, RZ ;  /* 0x0000003507467223 */ /* 0x080fe200000100ff */
[----:B------:R-:W-:Y:S01]  /*4d50*/  IADD3 R63, R10, -0x80, RZ ;  /* 0xffffff800a3f7810 */ /* 0x000fe20007ffe0ff */
[-C--:B-1----:R-:W-:Y:S01]  /*4d60*/  FFMA.FTZ R17, R47, R64.reuse, R66 ;  /* 0x000000402f117223 */ /* 0x082fe20000010042 */
[----:B------:R-:W-:Y:S01]  /*4d70*/  FFMA.FTZ R66, R52, R64, R11 ;  /* 0x0000004034427223 */ /* 0x000fe2000001000b */
[----:B------:R-:W-:Y:S01]  /*4d80*/  IADD3 R19, R19, -0x80, RZ ;  /* 0xffffff8013137810 */ /* 0x000fe20007ffe0ff */
[----:B------:R-:W-:Y:S01]  /*4d90*/  FFMA.FTZ R72, R6, R53, RZ ;  /* 0x0000003506487223 */ /* 0x000fe200000100ff */
[----:B------:R-:W1:Y:S01]  /*4da0*/  LDS.64 R10, [UR5+0x38] ;  /* 0x00003805ff0a7984 */ /* 0x000e620008000a00 */
[----:B------:R-:W-:Y:S01]  /*4db0*/  FFMA.FTZ R67, R59, R68, R66 ;  /* 0x000000443b437223 */ /* 0x000fe20000010042 */
[----:B------:R3:W-:Y:S01]  /*4dc0*/  I2F.F16 R61, R19 ;  /* 0x00000013003d7306 */ /* 0x0007e20000200c00 */
[-C--:B------:R-:W-:Y:S01]  /*4dd0*/  FFMA.FTZ R70, R49, R64.reuse, R70 ;  /* 0x0000004031467223 */ /* 0x080fe20000010046 */
[----:B------:R-:W-:Y:S01]  /*4de0*/  FFMA.FTZ R72, R51, R64, R72 ;  /* 0x0000004033487223 */ /* 0x000fe20000010048 */
[----:B------:R-:W-:-:S02]  /*4df0*/  FFMA.FTZ R17, R58, R68, R17 ;  /* 0x000000443a117223 */ /* 0x000fc40000010011 */
[-C--:B------:R-:W-:Y:S01]  /*4e00*/  FFMA.FTZ R69, R57, R68.reuse, R70 ;  /* 0x0000004439457223 */ /* 0x080fe20000010046 */
[----:B---3--:R-:W-:Y:S01]  /*4e10*/  FFMA.FTZ R19, R42, R65, R67 ;  /* 0x000000412a137223 */ /* 0x008fe20000010043 */
[----:B------:R-:W-:Y:S01]  /*4e20*/  FFMA.FTZ R71, R55, R68, R72 ;  /* 0x0000004437477223 */ /* 0x000fe20000010048 */
[--C-:B0-----:R-:W-:Y:S02]  /*4e30*/  HADD2.F32 R67, -RZ, R8.reuse.H0_H0 ;  /* 0x20000008ff437230 */ /* 0x101fe40000004100 */
[----:B------:R-:W-:Y:S01]  /*4e40*/  HADD2.F32 R68, -RZ, R8.H1_H1 ;  /* 0x30000008ff447230 */ /* 0x000fe20000004100 */
[----:B------:R-:W-:Y:S02]  /*4e50*/  LOP3.LUT R18, R14, 0xff, RZ, 0xc0, !PT ;  /* 0x000000ff0e127812 */ /* 0x000fe400078ec0ff */
[----:B------:R-:W-:Y:S01]  /*4e60*/  FFMA.FTZ R4, R4, R67, RZ ;  /* 0x0000004304047223 */ /* 0x000fe200000100ff */
[----:B------:R-:W-:Y:S02]  /*4e70*/  SHF.R.U32.HI R12, RZ, 0x10, R12 ;  /* 0x00000010ff0c7819 */ /* 0x000fe4000001160c */
[----:B------:R-:W-:Y:S01]  /*4e80*/  SHF.R.U32.HI R64, RZ, 0x8, R13 ;  /* 0x00000008ff407819 */ /* 0x000fe2000001160d */
[----:B------:R-:W-:Y:S01]  /*4e90*/  FFMA.FTZ R47, R47, R68, R4 ;  /* 0x000000442f2f7223 */ /* 0x000fe20000010004 */
[----:B------:R-:W-:-:S02]  /*4ea0*/  SHF.R.U32.HI R66, RZ, 0x8, R14 ;  /* 0x00000008ff427819 */ /* 0x000fc4000001160e */
[----:B------:R-:W-:Y:S01]  /*4eb0*/  SHF.R.U32.HI R4, RZ, 0x8, R15 ;  /* 0x00000008ff047819 */ /* 0x000fe2000001160f */
[-C--:B------:R-:W-:Y:S01]  /*4ec0*/  FFMA.FTZ R5, R5, R67.reuse, RZ ;  /* 0x0000004305057223 */ /* 0x080fe200000100ff */
[----:B------:R-:W-:Y:S01]  /*4ed0*/  IADD3 R18, R18, -0x80, RZ ;  /* 0xffffff8012127810 */ /* 0x000fe20007ffe0ff */
[-C--:B------:R-:W-:Y:S01]  /*4ee0*/  FFMA.FTZ R70, R7, R67.reuse, RZ ;  /* 0x0000004307467223 */ /* 0x080fe200000100ff */
[----:B------:R-:W-:Y:S01]  /*4ef0*/  LOP3.LUT R12, R12, 0xff, RZ, 0xc0, !PT ;  /* 0x000000ff0c0c7812 */ /* 0x000fe200078ec0ff */
[----:B------:R-:W-:Y:S01]  /*4f00*/  FFMA.FTZ R6, R6, R67, RZ ;  /* 0x0000004306067223 */ /* 0x000fe200000100ff */
[----:B------:R-:W-:Y:S01]  /*4f10*/  LOP3.LUT R64, R64, 0xff, RZ, 0xc0, !PT ;  /* 0x000000ff40407812 */ /* 0x000fe200078ec0ff */
[----:B------:R0:W3:Y:S01]  /*4f20*/  I2F.F16 R62, R18 ;  /* 0x00000012003e7306 */ /* 0x0000e20000200c00 */
[----:B------:R-:W-:Y:S02]  /*4f30*/  LOP3.LUT R66, R66, 0xff, RZ, 0xc0, !PT ;  /* 0x000000ff42427812 */ /* 0x000fe400078ec0ff */
[----:B------:R-:W-:Y:S01]  /*4f40*/  LOP3.LUT R4, R4, 0xff, RZ, 0xc0, !PT ;  /* 0x000000ff04047812 */ /* 0x000fe200078ec0ff */
[-C--:B------:R-:W-:Y:S01]  /*4f50*/  FFMA.FTZ R17, R56, R65.reuse, R17 ;  /* 0x0000004138117223 */ /* 0x080fe20000010011 */
[----:B------:R-:W-:Y:S01]  /*4f60*/  IADD3 R53, R12, -0x80, RZ ;  /* 0xffffff800c357810 */ /* 0x000fe20007ffe0ff */
[-C--:B------:R-:W-:Y:S01]  /*4f70*/  FFMA.FTZ R12, R38, R65.reuse, R69 ;  /* 0x00000041260c7223 */ /* 0x080fe20000010045 */
[-C--:B------:R-:W-:Y:S01]  /*4f80*/  FFMA.FTZ R52, R52, R68.reuse, R5 ;  /* 0x0000004434347223 */ /* 0x080fe20000010005 */
[-C--:B------:R-:W-:Y:S01]  /*4f90*/  FFMA.FTZ R70, R49, R68.reuse, R70 ;  /* 0x0000004431467223 */ /* 0x080fe20000010046 */
[----:B0-----:R-:W-:Y:S01]  /*4fa0*/  FFMA.FTZ R18, R28, R65, R71 ;  /* 0x000000411c127223 */ /* 0x001fe20000010047 */
[----:B------:R-:W-:Y:S01]  /*4fb0*/  LEA.HI R29, R13, 0xffffff80, RZ, 0x8 ;  /* 0xffffff800d1d7811 */ /* 0x000fe200078f40ff */
[----:B------:R-:W-:Y:S01]  /*4fc0*/  FFMA.FTZ R68, R51, R68, R6 ;  /* 0x0000004433447223 */ /* 0x000fe20000010006 */
[----:B------:R-:W-:-:S02]  /*4fd0*/  SHF.R.U32.HI R65, RZ, 0x10, R13 ;  /* 0x00000010ff417819 */ /* 0x000fc4000001160d */
[----:B------:R-:W-:Y:S02]  /*4fe0*/  IADD3 R13, R64, -0x80, RZ ;  /* 0xffffff80400d7810 */ /* 0x000fe40007ffe0ff */
[----:B------:R-:W-:Y:S02]  /*4ff0*/  IADD3 R66, R66, -0x80, RZ ;  /* 0xffffff8042427810 */ /* 0x000fe40007ffe0ff */
[----:B------:R-:W-:Y:S01]  /*5000*/  IADD3 R6, R4, -0x80, RZ ;  /* 0xffffff8004067810 */ /* 0x000fe20007ffe0ff */
[----:B------:R-:W0:Y:S01]  /*5010*/  I2F.F16 R54, R54 ;  /* 0x0000003600367306 */ /* 0x000e220000200c00 */
[----:B------:R-:W-:Y:S01]  /*5020*/  LEA.HI R30, R14, 0xffffff80, RZ, 0x8 ;  /* 0xffffff800e1e7811 */ /* 0x000fe200078f40ff */
[----:B------:R-:W-:Y:S01]  /*5030*/  HADD2.F32 R64, -RZ, R9.H0_H0 ;  /* 0x20000009ff407230 */ /* 0x000fe20000004100 */
[----:B------:R-:W-:-:S05]  /*5040*/  SHF.R.U32.HI R14, RZ, 0x10, R14 ;  /* 0x00000010ff0e7819 */ /* 0x000fca000001160e */
[----:B------:R-:W4:Y:S01]  /*5050*/  I2F.F16 R63, R63 ;  /* 0x0000003f003f7306 */ /* 0x000f220000200c00 */
[----:B------:R-:W-:Y:S01]  /*5060*/  LEA.HI R16, R15, 0xffffff80, RZ, 0x8 ;  /* 0xffffff800f107811 */ /* 0x000fe200078f40ff */
[----:B--2---:R-:W-:Y:S01]  /*5070*/  HADD2.F32 R60, -RZ, R60.H0_H0 ;  /* 0x2000003cff3c7230 */ /* 0x004fe20000004100 */
[----:B------:R-:W-:Y:S01]  /*5080*/  LOP3.LUT R65, R65, 0xff, RZ, 0xc0, !PT ;  /* 0x000000ff41417812 */ /* 0x000fe200078ec0ff */
[----:B---3--:R-:W-:Y:S01]  /*5090*/  HADD2.F32 R62, -RZ, R62.H0_H0 ;  /* 0x2000003eff3e7230 */ /* 0x008fe20000004100 */
[----:B------:R-:W2:Y:S03]  /*50a0*/  LDS.64 R4, [UR5+0xb8] ;  /* 0x0000b805ff047984 */ /* 0x000ea60008000a00 */
[----:B------:R-:W3:Y:S01]  /*50b0*/  I2F.F16 R13, R13 ;  /* 0x0000000d000d7306 */ /* 0x000ee20000200c00 */
[----:B------:R-:W-:-:S07]  /*50c0*/  LOP3.LUT R14, R14, 0xff, RZ, 0xc0, !PT ;  /* 0x000000ff0e0e7812 */ /* 0x000fce00078ec0ff */
[----:B------:R-:W-:Y:S01]  /*50d0*/  I2F.F16 R66, R66 ;  /* 0x0000004200427306 */ /* 0x000fe20000200c00 */
[----:B------:R-:W-:-:S07]  /*50e0*/  SHF.R.U32.HI R15, RZ, 0x10, R15 ;  /* 0x00000010ff0f7819 */ /* 0x000fce000001160f */
[----:B------:R-:W5:Y:S01]  /*50f0*/  I2F.F16 R6, R6 ;  /* 0x0000000600067306 */ /* 0x000f620000200c00 */
[----:B------:R-:W-:Y:S02]  /*5100*/  HADD2.F32 R9, -RZ, R9.H1_H1 ;  /* 0x30000009ff097230 */ /* 0x000fe40000004100 */
[-C--:B------:R-:W-:Y:S01]  /*5110*/  FFMA.FTZ R47, R58, R64.reuse, R47 ;  /* 0x000000403a2f7223 */ /* 0x080fe2000001002f */
[----:B------:R-:W-:Y:S01]  /*5120*/  FFMA.FTZ R59, R59, R64, R52 ;  /* 0x000000403b3b7223 */ /* 0x000fe20000010034 */
[----:B------:R-:W-:Y:S01]  /*5130*/  IADD3 R14, R14, -0x80, RZ ;  /* 0xffffff800e0e7810 */ /* 0x000fe20007ffe0ff */
[----:B-1----:R-:W-:Y:S01]  /*5140*/  HADD2.F32 R52, -RZ, R10.H0_H0 ;  /* 0x2000000aff347230 */ /* 0x002fe20000004100 */
[----:B------:R-:W-:Y:S01]  /*5150*/  LOP3.LUT R15, R15, 0xff, RZ, 0xc0, !PT ;  /* 0x000000ff0f0f7812 */ /* 0x000fe200078ec0ff */
[----:B0-----:R-:W-:Y:S01]  /*5160*/  HADD2.F32 R54, -RZ, R54.H0_H0 ;  /* 0x20000036ff367230 */ /* 0x001fe20000004100 */
[----:B------:R-:W-:Y:S01]  /*5170*/  IADD3 R8, R65, -0x80, RZ ;  /* 0xffffff8041087810 */ /* 0x000fe20007ffe0ff */
[----:B------:R-:W-:-:S02]  /*5180*/  HADD2.F32 R61, -RZ, R61.H0_H0 ;  /* 0x2000003dff3d7230 */ /* 0x000fc40000004100 */
[----:B------:R-:W-:Y:S01]  /*5190*/  FFMA.FTZ R56, R56, R9, R47 ;  /* 0x0000000938387223 */ /* 0x000fe2000001002f */
[----:B------:R-:W-:Y:S01]  /*51a0*/  IADD3 R7, R15, -0x80, RZ ;  /* 0xffffff800f077810 */ /* 0x000fe20007ffe0ff */
[----:B------:R0:W-:Y:S01]  /*51b0*/  I2F.F16 R47, R14 ;  /* 0x0000000e002f7306 */ /* 0x0001e20000200c00 */
[----:B------:R-:W-:Y:S02]  /*51c0*/  HADD2.F32 R58, -RZ, R10.H1_H1 ;  /* 0x3000000aff3a7230 */ /* 0x000fe40000004100 */
[----:B------:R-:W-:Y:S01]  /*51d0*/  FFMA.FTZ R40, R54, R52, R40 ;  /* 0x0000003436287223 */ /* 0x000fe20000010028 */
[----:B----4-:R-:W-:Y:S02]  /*51e0*/  HADD2.F32 R63, -RZ, R63.H0_H0 ;  /* 0x2000003fff3f7230 */ /* 0x010fe40000004100 */
[C---:B------:R-:W-:Y:S01]  /*51f0*/  FFMA.FTZ R41, R52.reuse, R60, R41 ;  /* 0x0000003c34297223 */ /* 0x040fe20000010029 */
[----:B---3--:R-:W-:Y:S02]  /*5200*/  HADD2.F32 R13, -RZ, R13.H0_H0 ;  /* 0x2000000dff0d7230 */ /* 0x008fe40000004100 */
[----:B------:R-:W-:Y:S01]  /*5210*/  FFMA.FTZ R31, R52, R62, R31 ;  /* 0x0000003e341f7223 */ /* 0x000fe2000001001f */
[----:B-----5:R-:W-:Y:S01]  /*5220*/  HADD2.F32 R15, -RZ, R6.H0_H0 ;  /* 0x20000006ff0f7230 */ /* 0x020fe20000004100 */
[----:B------:R-:W1:Y:S01]  /*5230*/  I2F.F16 R29, R29 ;  /* 0x0000001d001d7306 */ /* 0x000e620000200c00 */
[----:B0-----:R-:W-:-:S02]  /*5240*/  HADD2.F32 R14, -RZ, R66.H0_H0 ;  /* 0x20000042ff0e7230 */ /* 0x001fc40000004100 */
[----:B------:R-:W-:Y:S01]  /*5250*/  FFMA.FTZ R6, R52, R61, R43 ;  /* 0x0000003d34067223 */ /* 0x000fe2000001002b */
[-C--:B------:R-:W-:Y:S01]  /*5260*/  FFMA.FTZ R57, R57, R64.reuse, R70 ;  /* 0x0000004039397223 */ /* 0x080fe20000010046 */
[----:B------:R-:W-:-:S03]  /*5270*/  FFMA.FTZ R55, R55, R64, R68 ;  /* 0x0000004037377223 */ /* 0x000fc60000010044 */
[----:B------:R-:W0:Y:S01]  /*5280*/  I2F.F16 R53, R53 ;  /* 0x0000003500357306 */ /* 0x000e220000200c00 */
[----:B------:R-:W-:Y:S01]  /*5290*/  FFMA.FTZ R52, R63, R58, R40 ;  /* 0x0000003a3f347223 */ /* 0x000fe20000010028 */
[C---:B------:R-:W-:Y:S01]  /*52a0*/  FFMA.FTZ R51, R58.reuse, R13, R41 ;  /* 0x0000000d3a337223 */ /* 0x040fe20000010029 */
[C---:B------:R-:W-:Y:S01]  /*52b0*/  FFMA.FTZ R64, R58.reuse, R14, R31 ;  /* 0x0000000e3a407223 */ /* 0x040fe2000001001f */
[----:B------:R-:W-:-:S04]  /*52c0*/  FFMA.FTZ R58, R58, R15, R6 ;  /* 0x0000000f3a3a7223 */ /* 0x000fc80000010006 */
[----:B------:R-:W3:Y:S08]  /*52d0*/  I2F.F16 R8, R8 ;  /* 0x0000000800087306 */ /* 0x000ef00000200c00 */
[----:B------:R4:W5:Y:S08]  /*52e0*/  I2F.F16 R49, R7 ;  /* 0x0000000700317306 */ /* 0x0009700000200c00 */
[----:B------:R-:W2:Y:S01]  /*52f0*/  I2F.F16 R30, R30 ;  /* 0x0000001e001e7306 */ /* 0x000ea20000200c00 */
[----:B----4-:R-:W4:Y:S07]  /*5300*/  LDS.64 R6, [UR5+0x138] ;  /* 0x00013805ff067984 */ /* 0x010f2e0008000a00 */
[----:B------:R-:W2:Y:S01]  /*5310*/  I2F.F16 R16, R16 ;  /* 0x0000001000107306 */ /* 0x000ea20000200c00 */
[----:B------:R-:W-:-:S02]  /*5320*/  HADD2.F32 R10, -RZ, R11.H0_H0 ;  /* 0x2000000bff0a7230 */ /* 0x000fc40000004100 */
[----:B-1----:R-:W-:Y:S02]  /*5330*/  HADD2.F32 R40, -RZ, R29.H0_H0 ;  /* 0x2000001dff287230 */ /* 0x002fe40000004100 */
[----:B0-----:R-:W-:Y:S02]  /*5340*/  HADD2.F32 R53, -RZ, R53.H0_H0 ;  /* 0x20000035ff357230 */ /* 0x001fe40000004100 */
[----:B---3--:R-:W-:Y:S02]  /*5350*/  HADD2.F32 R29, -RZ, R8.H0_H0 ;  /* 0x20000008ff1d7230 */ /* 0x008fe40000004100 */
[----:B------:R-:W-:Y:S02]  /*5360*/  HADD2.F32 R31, -RZ, R47.H0_H0 ;  /* 0x2000002fff1f7230 */ /* 0x000fe40000004100 */
[----:B-----5:R-:W-:Y:S02]  /*5370*/  HADD2.F32 R41, -RZ, R49.H0_H0 ;  /* 0x20000031ff297230 */ /* 0x020fe40000004100 */
[----:B------:R-:W-:Y:S01]  /*5380*/  FFMA.FTZ R43, R53, R10, R52 ;  /* 0x0000000a352b7223 */ /* 0x000fe20000010034 */
[----:B------:R-:W-:-:S02]  /*5390*/  HADD2.F32 R11, -RZ, R11.H1_H1 ;  /* 0x3000000bff0b7230 */ /* 0x000fc40000004100 */
[----:B------:R-:W-:Y:S02]  /*53a0*/  HADD2.F32 R20, -RZ, R20.H0_H0 ;  /* 0x20000014ff147230 */ /* 0x000fe40000004100 */
[C---:B------:R-:W-:Y:S01]  /*53b0*/  FFMA.FTZ R52, R10.reuse, R29, R51 ;  /* 0x0000001d0a347223 */ /* 0x040fe20000010033 */
[----:B--2---:R-:W-:Y:S02]  /*53c0*/  HADD2.F32 R30, -RZ, R30.H0_H0 ;  /* 0x2000001eff1e7230 */ /* 0x004fe40000004100 */
[C---:B------:R-:W-:Y:S01]  /*53d0*/  FFMA.FTZ R47, R10.reuse, R31, R64 ;  /* 0x0000001f0a2f7223 */ /* 0x040fe20000010040 */
[----:B------:R-:W-:Y:S02]  /*53e0*/  HADD2.F32 R16, -RZ, R16.H0_H0 ;  /* 0x20000010ff107230 */ /* 0x000fe40000004100 */
[----:B------:R-:W-:Y:S01]  /*53f0*/  FFMA.FTZ R49, R10, R41, R58 ;  /* 0x000000290a317223 */ /* 0x000fe2000001003a */
[----:B------:R-:W-:Y:S01]  /*5400*/  FFMA.FTZ R8, R20, R11, R43 ;  /* 0x0000000b14087223 */ /* 0x000fe2000001002b */
[C---:B------:R-:W-:Y:S01]  /*5410*/  FFMA.FTZ R43, R11.reuse, R40, R52 ;  /* 0x000000280b2b7223 */ /* 0x040fe20000010034 */
[C---:B------:R-:W-:Y:S01]  /*5420*/  FFMA.FTZ R10, R11.reuse, R30, R47 ;  /* 0x0000001e0b0a7223 */ /* 0x040fe2000001002f */
        /* <DEDUP_REMOVED lines=10> */
[----:B------:R-:W-:Y:S01]  /*54d0*/  PRMT R8, R8, 0x5410, R43 ;  /* 0x0000541008087816 */ /* 0x000fe2000000002b */
[-C--:B------:R-:W-:Y:S01]  /*54e0*/  FFMA.FTZ R57, R38, R9.reuse, R57 ;  /* 0x0000000926397223 */ /* 0x080fe20000010039 */
[----:B------:R-:W-:Y:S01]  /*54f0*/  PRMT R10, R10, 0x5410, R49 ;  /* 0x000054100a0a7816 */ /* 0x000fe20000000031 */
[----:B------:R-:W-:Y:S01]  /*5500*/  FFMA.FTZ R42, R28, R9, R55 ;  /* 0x000000091c2a7223 */ /* 0x000fe20000010037 */
[----:B------:R-:W-:-:S02]  /*5510*/  HADD2.F32 R9, -RZ, R4.H0_H0 ;  /* 0x20000004ff097230 */ /* 0x000fc40000004100 */
[----:B------:R-:W-:Y:S01]  /*5520*/  HFMA2.MMA R39, R8, 1, 1, R39 ;  /* 0x3c003c0008277835 */ /* 0x000fe20000000027 */
[----:B------:R-:W-:Y:S01]  /*5530*/  HADD2.F32 R4, -RZ, R4.H1_H1 ;  /* 0x30000004ff047230 */ /* 0x000fe20000004100 */
[----:B------:R-:W-:Y:S01]  /*5540*/  HFMA2.MMA R38, R10, 1, 1, R37 ;  /* 0x3c003c000a267835 */ /* 0x000fe20000000025 */
[-C--:B------:R-:W-:Y:S01]  /*5550*/  FFMA.FTZ R8, R54, R9.reuse, R19 ;  /* 0x0000000936087223 */ /* 0x080fe20000010013 */
[-C--:B------:R-:W-:Y:S01]  /*5560*/  FFMA.FTZ R28, R60, R9.reuse, R17 ;  /* 0x000000093c1c7223 */ /* 0x080fe20000010011 */
[-C--:B------:R-:W-:Y:S01]  /*5570*/  FFMA.FTZ R11, R62, R9.reuse, R12 ;  /* 0x000000093e0b7223 */ /* 0x080fe2000001000c */
[----:B------:R-:W-:Y:S01]  /*5580*/  FFMA.FTZ R18, R61, R9, R18 ;  /* 0x000000093d127223 */ /* 0x000fe20000010012 */
[----:B----4-:R-:W-:Y:S02]  /*5590*/  HADD2.F32 R37, -RZ, R6.H0_H0 ;  /* 0x20000006ff257230 */ /* 0x010fe40000004100 */
[----:B------:R-:W-:Y:S01]  /*55a0*/  FFMA.FTZ R8, R63, R4, R8 ;  /* 0x000000043f087223 */ /* 0x000fe20000010008 */
[----:B------:R-:W-:-:S02]  /*55b0*/  HADD2.F32 R10, -RZ, R5.H0_H0 ;  /* 0x20000005ff0a7230 */ /* 0x000fc40000004100 */
[-C--:B------:R-:W-:Y:S01]  /*55c0*/  FFMA.FTZ R28, R13, R4.reuse, R28 ;  /* 0x000000040d1c7223 */ /* 0x080fe2000001001c */
[-C--:B------:R-:W-:Y:S01]  /*55d0*/  FFMA.FTZ R12, R14, R4.reuse, R11 ;  /* 0x000000040e0c7223 */ /* 0x080fe2000001000b */
[----:B------:R-:W-:Y:S01]  /*55e0*/  FFMA.FTZ R18, R15, R4, R18 ;  /* 0x000000040f127223 */ /* 0x000fe20000010012 */
[----:B------:R-:W-:Y:S02]  /*55f0*/  HADD2.F32 R6, -RZ, R6.H1_H1 ;  /* 0x30000006ff067230 */ /* 0x000fe40000004100 */
        /* <DEDUP_REMOVED lines=13> */
[----:B------:R-:W-:Y:S02]  /*56d0*/  HADD2.F32 R7, -RZ, R7.H1_H1 ;  /* 0x30000007ff077230 */ /* 0x000fe40000004100 */
[----:B------:R-:W-:Y:S01]  /*56e0*/  FFMA.FTZ R42, R15, R6, R42 ;  /* 0x000000060f2a7223 */ /* 0x000fe2000001002a */
[-C--:B------:R-:W-:Y:S01]  /*56f0*/  FFMA.FTZ R53, R53, R10.reuse, R54 ;  /* 0x0000000a35357223 */ /* 0x080fe20000010036 */
[-C--:B------:R-:W-:Y:S01]  /*5700*/  FFMA.FTZ R29, R29, R10.reuse, R56 ;  /* 0x0000000a1d1d7223 */ /* 0x080fe20000010038 */
[-C--:B------:R-:W-:Y:S01]  /*5710*/  FFMA.FTZ R4, R20, R5.reuse, R9 ;  /* 0x0000000514047223 */ /* 0x080fe20000010009 */
[-C--:B------:R-:W-:Y:S01]  /*5720*/  FFMA.FTZ R31, R31, R10.reuse, R14 ;  /* 0x0000000a1f1f7223 */ /* 0x080fe2000001000e */
[----:B------:R-:W-:Y:S01]  /*5730*/  FFMA.FTZ R41, R41, R10, R42 ;  /* 0x0000000a29297223 */ /* 0x000fe2000001002a */
[----:B------:R-:W-:Y:S01]  /*5740*/  FFMA.FTZ R11, R40, R5, R11 ;  /* 0x00000005280b7223 */ /* 0x000fe2000001000b */
[-C--:B------:R-:W-:Y:S01]  /*5750*/  FFMA.FTZ R20, R20, R7.reuse, R53 ;  /* 0x0000000714147223 */ /* 0x080fe20000010035 */
[----:B------:R-:W-:Y:S01]  /*5760*/  FFMA.FTZ R29, R40, R7, R29 ;  /* 0x00000007281d7223 */ /* 0x000fe2000001001d */
[-C--:B------:R-:W-:Y:S01]  /*5770*/  FFMA.FTZ R8, R30, R5.reuse, R17 ;  /* 0x000000051e087223 */ /* 0x080fe20000010011 */
[----:B------:R-:W-:Y:S01]  /*5780*/  IADD3 R33, R33, 0x20, RZ ;  /* 0x0000002021217810 */ /* 0x000fe20007ffe0ff */
[----:B------:R-:W-:Y:S01]  /*5790*/  FFMA.FTZ R19, R16, R5, R19 ;  /* 0x0000000510137223 */ /* 0x000fe20000010013 */
        /* <DEDUP_REMOVED lines=31> */
.L_x_3459:
[----:B------:R-:W-:-:S04]  /*5990*/  ISETP.GE.AND P0, PT, R33, R0, PT ;  /* 0x000000002100720c */ /* 0x000fc80003f06270 */
[----:B------:R-:W-:-:S13]  /*59a0*/  ISETP.GE.OR P0, PT, R33, R50, P0 ;  /* 0x000000322100720c */ /* 0x000fda0000706670 */
[----:B------:R-:W-:Y:S05]  /*59b0*/  @P0 BRA `(.L_x_3461) ;  /* 0x0000003400080947 */ /* 0x000fea0003800000 */
.L_x_3462:
        /* <DEDUP_REMOVED lines=11> */
[----:B------:R-:W-:Y:S01]  /*5a70*/  @!P0 LEA R21, R32, R1, 0x3 ;  /* 0x0000000120158211 */ /* 0x000fe200078e18ff */
[----:B0-----:R-:W-:Y:S01]  /*5a80*/  IMAD.WIDE R80, R45, 0x4, R80 ;  /* 0x000000042d507825 */ /* 0x001fe200078e0250 */
[----:B--2---:R-:W-:-:S04]  /*5a90*/  SHF.R.U32.HI R5, RZ, 0x6, R9 ;  /* 0x00000006ff057819 */ /* 0x004fc80000011609 */
[----:B------:R-:W-:-:S04]  /*5aa0*/  LOP3.LUT R5, R5, 0x3f, RZ, 0xc0, !PT ;  /* 0x0000003f05057812 */ /* 0x000fc800078ec0ff */
[----:B------:R-:W-:Y:S02]  /*5ab0*/  IADD3 R62, R5, -0x20, RZ ;  /* 0xffffffe0053e7810 */ /* 0x000fe40007ffe0ff */
[----:B------:R-:W-:-:S04]  /*5ac0*/  SHF.R.U32.HI R5, RZ, 0x6, R8 ;  /* 0x00000006ff057819 */ /* 0x000fc80000011608 */
[----:B------:R-:W-:Y:S02]  /*5ad0*/  LOP3.LUT R5, R5, 0x3f, RZ, 0xc0, !PT ;  /* 0x0000003f05057812 */ /* 0x000fe400078ec0ff */
[----:B------:R-:W-:Y:S02]  /*5ae0*/  SHF.R.U32.HI R20, RZ, 0xc, R9 ;  /* 0x0000000cff147819 */ /* 0x000fe40000011609 */
[----:B------:R-:W-:Y:S02]  /*5af0*/  IADD3 R5, R5, -0x20, RZ ;  /* 0xffffffe005057810 */ /* 0x000fe40007ffe0ff */
[----:B------:R-:W-:Y:S02]  /*5b00*/  LOP3.LUT R20, R20, 0x3f, RZ, 0xc0, !PT ;  /* 0x0000003f14147812 */ /* 0x000fe400078ec0ff */
[----:B------:R0:W-:Y:S02]  /*5b10*/  I2F.F16 R84, R5 ;  /* 0x0000000500547306 */ /* 0x0001e40000200c00 */
[----:B------:R-:W-:-:S02]  /*5b20*/  IADD3 R20, R20, -0x20, RZ ;  /* 0xffffffe014147810 */ /* 0x000fc40007ffe0ff */
[----:B0-----:R-:W-:-:S04]  /*5b30*/  SHF.R.U32.HI R5, RZ, 0x12, R9 ;  /* 0x00000012ff057819 */ /* 0x001fc80000011609 */
[----:B------:R0:W-:Y:S01]  /*5b40*/  I2F.F16 R67, R20 ;  /* 0x0000001400437306 */ /* 0x0001e20000200c00 */
[----:B------:R-:W-:-:S04]  /*5b50*/  LOP3.LUT R5, R5, 0x3f, RZ, 0xc0, !PT ;  /* 0x0000003f05057812 */ /* 0x000fc800078ec0ff */
[----:B------:R-:W-:Y:S02]  /*5b60*/  IADD3 R5, R5, -0x20, RZ ;  /* 0xffffffe005057810 */ /* 0x000fe40007ffe0ff */
[----:B0-----:R-:W-:Y:S02]  /*5b70*/  SHF.R.U32.HI R20, RZ, 0x12, R10 ;  /* 0x00000012ff147819 */ /* 0x001fe4000001160a */
[----:B------:R0:W-:Y:S02]  /*5b80*/  I2F.F16 R88, R5 ;  /* 0x0000000500587306 */ /* 0x0001e40000200c00 */
[----:B0-----:R-:W-:Y:S02]  /*5b90*/  LOP3.LUT R5, R20, 0x3f, RZ, 0xc0, !PT ;  /* 0x0000003f14057812 */ /* 0x001fe400078ec0ff */
[----:B------:R-:W2:Y:S01]  /*5ba0*/  @!P0 LDL.64 R20, [R21] ;  /* 0x0000000015148983 */ /* 0x000ea20000100a00 */
[----:B------:R-:W-:-:S04]  /*5bb0*/  LOP3.LUT R4, R9, 0x3f, RZ, 0xc0, !PT ;  /* 0x0000003f09047812 */ /* 0x000fc800078ec0ff */
[----:B------:R-:W-:Y:S02]  /*5bc0*/  IADD3 R31, R4, -0x20, RZ ;  /* 0xffffffe0041f7810 */ /* 0x000fe40007ffe0ff */
[----:B------:R-:W-:-:S04]  /*5bd0*/  LOP3.LUT R4, R11, 0x3f, RZ, 0xc0, !PT ;  /* 0x0000003f0b047812 */ /* 0x000fc800078ec0ff */
[----:B------:R-:W-:Y:S02]  /*5be0*/  IADD3 R29, R4, -0x20, RZ ;  /* 0xffffffe0041d7810 */ /* 0x000fe40007ffe0ff */
[----:B------:R-:W-:Y:S02]  /*5bf0*/  LOP3.LUT R4, R8, 0x3f, RZ, 0xc0, !PT ;  /* 0x0000003f08047812 */ /* 0x000fe400078ec0ff */
[----:B------:R-:W-:Y:S02]  /*5c00*/  LOP3.LUT R6, R10, 0x3f, RZ, 0xc0, !PT ;  /* 0x0000003f0a067812 */ /* 0x000fe400078ec0ff */
[----:B------:R-:W-:Y:S02]  /*5c10*/  IADD3 R4, R4, -0x20, RZ ;  /* 0xffffffe004047810 */ /* 0x000fe40007ffe0ff */
[----:B------:R-:W-:Y:S02]  /*5c20*/  SHF.R.U32.HI R7, RZ, 0x6, R11 ;  /* 0x00000006ff077819 */ /* 0x000fe4000001160b */
[----:B------:R0:W-:Y:S01]  /*5c30*/  I2F.F16 R41, R4 ;  /* 0x0000000400297306 */ /* 0x0001e20000200c00 */
[----:B------:R-:W-:-:S02]  /*5c40*/  IADD3 R6, R6, -0x20, RZ ;  /* 0xffffffe006067810 */ /* 0x000fc40007ffe0ff */
[----:B------:R-:W-:Y:S02]  /*5c50*/  LOP3.LUT R7, R7, 0x3f, RZ, 0xc0, !PT ;  /* 0x0000003f07077812 */ /* 0x000fe400078ec0ff */
[----:B0-----:R-:W-:-:S03]  /*5c60*/  SHF.R.U32.HI R4, RZ, 0xc, R8 ;  /* 0x0000000cff047819 */ /* 0x001fc60000011608 */
[----:B-1----:R0:W-:Y:S01]  /*5c70*/  I2F.F16 R43, R6 ;  /* 0x00000006002b7306 */ /* 0x0021e20000200c00 */
[----:B------:R-:W-:Y:S02]  /*5c80*/  IADD3 R78, R7, -0x20, RZ ;  /* 0xffffffe0074e7810 */ /* 0x000fe40007ffe0ff */
[----:B------:R-:W-:Y:S02]  /*5c90*/  LOP3.LUT R4, R4, 0x3f, RZ, 0xc0, !PT ;  /* 0x0000003f04047812 */ /* 0x000fe400078ec0ff */
[--C-:B------:R-:W-:Y:S02]  /*5ca0*/  SHF.R.U32.HI R7, RZ, 0x18, R8.reuse ;  /* 0x00000018ff077819 */ /* 0x100fe40000011608 */
[----:B0-----:R-:W-:Y:S02]  /*5cb0*/  SHF.R.U32.HI R6, RZ, 0x12, R8 ;  /* 0x00000012ff067819 */ /* 0x001fe40000011608 */
[----:B------:R-:W-:Y:S02]  /*5cc0*/  IADD3 R4, R4, -0x20, RZ ;  /* 0xffffffe004047810 */ /* 0x000fe40007ffe0ff */
[----:B------:R-:W-:-:S02]  /*5cd0*/  LOP3.LUT R6, R6, 0x3f, RZ, 0xc0, !PT ;  /* 0x0000003f06067812 */ /* 0x000fc400078ec0ff */
[----:B------:R-:W-:Y:S01]  /*5ce0*/  LOP3.LUT R7, R7, 0x3f, RZ, 0xc0, !PT ;  /* 0x0000003f07077812 */ /* 0x000fe200078ec0ff */
        /* <DEDUP_REMOVED lines=10> */
[----:B-1----:R-:W-:-:S04]  /*5d90*/  SHF.R.U32.HI R7, RZ, 0xc, R10 ;  /* 0x0000000cff077819 */ /* 0x002fc8000001160a */
        /* <DEDUP_REMOVED lines=10> */
[----:B------:R-:W-:Y:S02]  /*5e40*/  IADD3 R4, R4, -0x20, RZ ;  /* 0xffffffe004047810 */ /* 0x000fe40007ffe0ff */
[----:B-1----:R-:W-:Y:S02]  /*5e50*/  SHF.R.U32.HI R7, RZ, 0x18, R11 ;  /* 0x00000018ff077819 */ /* 0x002fe4000001160b */
[----:B------:R-:W-:Y:S02]  /*5e60*/  LOP3.LUT R6, R6, 0x3f, RZ, 0xc0, !PT ;  /* 0x0000003f06067812 */ /* 0x000fe400078ec0ff */
[----:B------:R-:W-:Y:S01]  /*5e70*/  LOP3.LUT R7, R7, 0x3f, RZ, 0xc0, !PT ;  /* 0x0000003f07077812 */ /* 0x000fe200078ec0ff */
[----:B------:R-:W-:Y:S01]  /*5e80*/  I2F.F16 R63, R5 ;  /* 0x00000005003f7306 */ /* 0x000fe20000200c00 */
[----:B------:R-:W-:-:S02]  /*5e90*/  IADD3 R59, R6, -0x20, RZ ;  /* 0xffffffe0063b7810 */ /* 0x000fc40007ffe0ff */
[----:B------:R-:W-:-:S05]  /*5ea0*/  IADD3 R77, R7, -0x20, RZ ;  /* 0xffffffe0074d7810 */ /* 0x000fca0007ffe0ff */
[----:B------:R0:W-:Y:S02]  /*5eb0*/  I2F.F16 R27, R4 ;  /* 0x00000004001b7306 */ /* 0x0001e40000200c00 */
[----:B0-----:R0:W2:Y:S01]  /*5ec0*/  LDG.E.128.CONSTANT R4, desc[UR8][R80.64] ;  /* 0x0000000850047981 */ /* 0x0010a2000c1e9d00 */
[----:B---3--:R-:W-:Y:S02]  /*5ed0*/  SHF.R.U32 R8, R8, 0x1e, R12 ;  /* 0x0000001e08087819 */ /* 0x008fe4000000160c */
[----:B------:R-:W-:Y:S02]  /*5ee0*/  SHF.R.U32 R9, R9, 0x1e, R13 ;  /* 0x0000001e09097819 */ /* 0x000fe4000000160d */
[----:B------:R-:W-:Y:S02]  /*5ef0*/  LOP3.LUT R8, R8, 0x3f, RZ, 0xc0, !PT ;  /* 0x0000003f08087812 */ /* 0x000fe400078ec0ff */
[----:B------:R-:W-:Y:S02]  /*5f00*/  LOP3.LUT R9, R9, 0x3f, RZ, 0xc0, !PT ;  /* 0x0000003f09097812 */ /* 0x000fe400078ec0ff */
[----:B------:R-:W-:-:S02]  /*5f10*/  IADD3 R8, R8, -0x20, RZ ;  /* 0xffffffe008087810 */ /* 0x000fc40007ffe0ff */
[----:B------:R-:W-:Y:S02]  /*5f20*/  IADD3 R74, R9, -0x20, RZ ;  /* 0xffffffe0094a7810 */ /* 0x000fe40007ffe0ff */
[--C-:B------:R-:W-:Y:S01]  /*5f30*/  SHF.R.U32.HI R9, RZ, 0x4, R12.reuse ;  /* 0x00000004ff097819 */ /* 0x100fe2000001160c */
[----:B------:R1:W-:Y:S03]  /*5f40*/  I2F.F16 R82, R8 ;  /* 0x0000000800527306 */ /* 0x0003e60000200c00 */
[----:B------:R-:W-:Y:S02]  /*5f50*/  LOP3.LUT R9, R9, 0x3f, RZ, 0xc0, !PT ;  /* 0x0000003f09097812 */ /* 0x000fe400078ec0ff */
[----:B-1----:R-:W-:Y:S02]  /*5f60*/  SHF.R.U32.HI R8, RZ, 0xa, R12 ;  /* 0x0000000aff087819 */ /* 0x002fe4000001160c */
[----:B------:R-:W-:-:S02]  /*5f70*/  IADD3 R9, R9, -0x20, RZ ;  /* 0xffffffe009097810 */ /* 0x000fc40007ffe0ff */
[----:B------:R-:W-:Y:S02]  /*5f80*/  LOP3.LUT R8, R8, 0x3f, RZ, 0xc0, !PT ;  /* 0x0000003f08087812 */ /* 0x000fe400078ec0ff */
[----:B------:R-:W-:Y:S02]  /*5f90*/  SHF.R.U32.HI R22, RZ, 0xc, R11 ;  /* 0x0000000cff167819 */ /* 0x000fe4000001160b */
[----:B------:R-:W-:Y:S01]  /*5fa0*/  SHF.R.U32 R10, R10, 0x1e, R14 ;  /* 0x0000001e0a0a7819 */ /* 0x000fe2000000160e */
[----:B------:R1:W-:Y:S01]  /*5fb0*/  I2F.F16 R70, R9 ;  /* 0x0000000900467306 */ /* 0x0003e20000200c00 */
[----:B------:R-:W-:Y:S02]  /*5fc0*/  IADD3 R8, R8, -0x20, RZ ;  /* 0xffffffe008087810 */ /* 0x000fe40007ffe0ff */
[----:B------:R-:W-:Y:S02]  /*5fd0*/  LOP3.LUT R22, R22, 0x3f, RZ, 0xc0, !PT ;  /* 0x0000003f16167812 */ /* 0x000fe400078ec0ff */
[----:B------:R-:W-:-:S02]  /*5fe0*/  LOP3.LUT R10, R10, 0x3f, RZ, 0xc0, !PT ;  /* 0x0000003f0a0a7812 */ /* 0x000fc400078ec0ff */
[----:B-1----:R-:W-:Y:S01]  /*5ff0*/  SHF.R.U32.HI R9, RZ, 0xa, R14 ;  /* 0x0000000aff097819 */ /* 0x002fe2000001160e */
[----:B------:R1:W-:Y:S01]  /*6000*/  I2F.F16 R61, R8 ;  /* 0x00000008003d7306 */ /* 0x0003e20000200c00 */
[----:B------:R-:W-:Y:S02]  /*6010*/  IADD3 R22, R22, -0x20, RZ ;  /* 0xffffffe016167810 */ /* 0x000fe40007ffe0ff */
[----:B------:R-:W-:Y:S02]  /*6020*/  IADD3 R76, R10, -0x20, RZ ;  /* 0xffffffe00a4c7810 */ /* 0x000fe40007ffe0ff */
[----:B------:R-:W-:Y:S02]  /*6030*/  LOP3.LUT R9, R9, 0x3f, RZ, 0xc0, !PT ;  /* 0x0000003f09097812 */ /* 0x000fe400078ec0ff */
[----:B------:R-:W-:Y:S02]  /*6040*/  SHF.R.U32.HI R10, RZ, 0x4, R13 ;  /* 0x00000004ff0a7819 */ /* 0x000fe4000001160d */
[----:B-1----:R-:W-:Y:S01]  /*6050*/  SHF.R.U32.HI R8, RZ, 0x4, R15 ;  /* 0x00000004ff087819 */ /* 0x002fe2000001160f */
[----:B------:R1:W-:Y:S01]  /*6060*/  I2F.F16 R28, R22 ;  /* 0x00000016001c7306 */ /* 0x0003e20000200c00 */
[----:B------:R-:W-:-:S02]  /*6070*/  IADD3 R49, R9, -0x20, RZ ;  /* 0xffffffe009317810 */ /* 0x000fc40007ffe0ff */
[----:B------:R-:W-:Y:S02]  /*6080*/  LOP3.LUT R8, R8, 0x3f, RZ, 0xc0, !PT ;  /* 0x0000003f08087812 */ /* 0x000fe400078ec0ff */
[--C-:B------:R-:W-:Y:S02]  /*6090*/  SHF.R.U32 R11, R11, 0x1e, R15.reuse ;  /* 0x0000001e0b0b7819 */ /* 0x100fe4000000160f */
[----:B------:R-:W-:Y:S02]  /*60a0*/  LOP3.LUT R10, R10, 0x3f, RZ, 0xc0, !PT ;  /* 0x0000003f0a0a7812 */ /* 0x000fe400078ec0ff */
[----:B-1----:R-:W-:Y:S02]  /*60b0*/  SHF.R.U32.HI R22, RZ, 0x4, R14 ;  /* 0x00000004ff167819 */ /* 0x002fe4000001160e */
[----:B------:R-:W-:Y:S02]  /*60c0*/  SHF.R.U32.HI R9, RZ, 0xa, R15 ;  /* 0x0000000aff097819 */ /* 0x000fe4000001160f */
[----:B------:R-:W-:-:S02]  /*60d0*/  IADD3 R24, R8, -0x20, RZ ;  /* 0xffffffe008187810 */ /* 0x000fc40007ffe0ff */
[----:B------:R-:W-:Y:S02]  /*60e0*/  LOP3.LUT R11, R11, 0x3f, RZ, 0xc0, !PT ;  /* 0x0000003f0b0b7812 */ /* 0x000fe400078ec0ff */
[----:B------:R-:W-:Y:S02]  /*60f0*/  IADD3 R10, R10, -0x20, RZ ;  /* 0xffffffe00a0a7810 */ /* 0x000fe40007ffe0ff */
[----:B------:R-:W-:Y:S02]  /*6100*/  LOP3.LUT R22, R22, 0x3f, RZ, 0xc0, !PT ;  /* 0x0000003f16167812 */ /* 0x000fe400078ec0ff */
[----:B------:R-:W-:Y:S02]  /*6110*/  LOP3.LUT R9, R9, 0x3f, RZ, 0xc0, !PT ;  /* 0x0000003f09097812 */ /* 0x000fe400078ec0ff */
[----:B------:R-:W-:Y:S01]  /*6120*/  SHF.R.U32.HI R8, RZ, 0x10, R12 ;  /* 0x00000010ff087819 */ /* 0x000fe2000001160c */
[----:B------:R1:W-:Y:S01]  /*6130*/  I2F.F16 R72, R10 ;  /* 0x0000000a00487306 */ /* 0x0003e20000200c00 */
[----:B------:R-:W-:-:S02]  /*6140*/  IADD3 R68, R11, -0x20, RZ ;  /* 0xffffffe00b447810 */ /* 0x000fc40007ffe0ff */
[----:B------:R-:W-:Y:S02]  /*6150*/  IADD3 R22, R22, -0x20, RZ ;  /* 0xffffffe016167810 */ /* 0x000fe40007ffe0ff */
[----:B------:R-:W-:Y:S02]  /*6160*/  IADD3 R23, R9, -0x20, RZ ;  /* 0xffffffe009177810 */ /* 0x000fe40007ffe0ff */
[----:B------:R-:W-:Y:S02]  /*6170*/  LOP3.LUT R8, R8, 0x3f, RZ, 0xc0, !PT ;  /* 0x0000003f08087812 */ /* 0x000fe400078ec0ff */
[--C-:B------:R-:W-:Y:S02]  /*6180*/  SHF.R.U32.HI R11, RZ, 0xa, R13.reuse ;  /* 0x0000000aff0b7819 */ /* 0x100fe4000001160d */
[----:B------:R-:W-:Y:S02]  /*6190*/  SHF.R.U32.HI R9, RZ, 0x16, R12 ;  /* 0x00000016ff097819 */ /* 0x000fe4000001160c */
[----:B-1----:R-:W-:Y:S01]  /*61a0*/  SHF.R.U32.HI R10, RZ, 0x10, R13 ;  /* 0x00000010ff0a7819 */ /* 0x002fe2000001160d */
[----:B------:R1:W-:Y:S01]  /*61b0*/  I2F.F16 R26, R22 ;  /* 0x00000016001a7306 */ /* 0x0003e20000200c00 */
[----:B------:R-:W-:-:S02]  /*61c0*/  IADD3 R8, R8, -0x20, RZ ;  /* 0xffffffe008087810 */ /* 0x000fc40007ffe0ff */
[----:B------:R-:W-:Y:S02]  /*61d0*/  LOP3.LUT R11, R11, 0x3f, RZ, 0xc0, !PT ;  /* 0x0000003f0b0b7812 */ /* 0x000fe400078ec0ff */
[----:B------:R-:W-:Y:S02]  /*61e0*/  LOP3.LUT R9, R9, 0x3f, RZ, 0xc0, !PT ;  /* 0x0000003f09097812 */ /* 0x000fe400078ec0ff */
[----:B------:R-:W-:Y:S02]  /*61f0*/  LOP3.LUT R10, R10, 0x3f, RZ, 0xc0, !PT ;  /* 0x0000003f0a0a7812 */ /* 0x000fe400078ec0ff */
[----:B-1----:R-:W-:Y:S01]  /*6200*/  SHF.R.U32.HI R22, RZ, 0x10, R14 ;  /* 0x00000010ff167819 */ /* 0x002fe2000001160e */
[----:B------:R-:W-:Y:S01]  /*6210*/  I2F.F16 R29, R29 ;  /* 0x0000001d001d7306 */ /* 0x000fe20000200c00 */
[----:B------:R-:W-:Y:S02]  /*6220*/  IADD3 R11, R11, -0x20, RZ ;  /* 0xffffffe00b0b7810 */ /* 0x000fe40007ffe0ff */
[----:B------:R-:W-:-:S02]  /*6230*/  IADD3 R9, R9, -0x20, RZ ;  /* 0xffffffe009097810 */ /* 0x000fc40007ffe0ff */
[----:B------:R-:W-:-:S03]  /*6240*/  IADD3 R10, R10, -0x20, RZ ;  /* 0xffffffe00a0a7810 */ /* 0x000fc60007ffe0ff */
[----:B------:R-:W1:Y:S01]  /*6250*/  I2F.F16 R78, R78 ;  /* 0x0000004e004e7306 */ /* 0x000e620000200c00 */
[----:B----4-:R-:W-:-:S07]  /*6260*/  SHF.R.U32 R12, R12, 0x1c, R16 ;  /* 0x0000001c0c0c7819 */ /* 0x010fce0000001610 */
[----:B------:R3:W-:Y:S08]  /*6270*/  I2F.F16 R57, R8 ;  /* 0x0000000800397306 */ /* 0x0007f00000200c00 */
[----:B------:R-:W-:Y:S01]  /*6280*/  I2F.F16 R31, R31 ;  /* 0x0000001f001f7306 */ /* 0x000fe20000200c00 */
[----:B---3--:R-:W-:Y:S02]  /*6290*/  LOP3.LUT R8, R22, 0x3f, RZ, 0xc0, !PT ;  /* 0x0000003f16087812 */ /* 0x008fe400078ec0ff */
[----:B------:R-:W-:-:S02]  /*62a0*/  SHF.R.U32.HI R22, RZ, 0x16, R14 ;  /* 0x00000016ff167819 */ /* 0x000fc4000001160e */
[----:B------:R-:W-:-:S03]  /*62b0*/  IADD3 R8, R8, -0x20, RZ ;  /* 0xffffffe008087810 */ /* 0x000fc60007ffe0ff */
[----:B------:R-:W3:Y:S01]  /*62c0*/  I2F.F16 R62, R62 ;  /* 0x0000003e003e7306 */ /* 0x000ee20000200c00 */
[----:B------:R-:W-:Y:S02]  /*62d0*/  LOP3.LUT R22, R22, 0x3f, RZ, 0xc0, !PT ;  /* 0x0000003f16167812 */ /* 0x000fe400078ec0ff */
[----:B------:R-:W-:-:S05]  /*62e0*/  LOP3.LUT R12, R12, 0x3f, RZ, 0xc0, !PT ;  /* 0x0000003f0c0c7812 */ /* 0x000fca00078ec0ff */
[----:B------:R4:W-:Y:S01]  /*62f0*/  I2F.F16 R53, R11 ;  /* 0x0000000b00357306 */ /* 0x0009e20000200c00 */
[----:B------:R-:W-:-:S07]  /*6300*/  IADD3 R40, R22, -0x20, RZ ;  /* 0xffffffe016287810 */ /* 0x000fce0007ffe0ff */
[----:B------:R5:W-:Y:S01]  /*6310*/  I2F.F16 R58, R9 ;  /* 0x00000009003a7306 */ /* 0x000be20000200c00 */
[----:B----4-:R-:W-:-:S07]  /*6320*/  SHF.R.U32.HI R11, RZ, 0x16, R13 ;  /* 0x00000016ff0b7819 */ /* 0x010fce000001160d */
[----:B------:R4:W-:Y:S01]  /*6330*/  I2F.F16 R51, R10 ;  /* 0x0000000a00337306 */ /* 0x0009e20000200c00 */
[--C-:B-----5:R-:W-:Y:S02]  /*6340*/  SHF.R.U32.HI R9, RZ, 0x10, R15.reuse ;  /* 0x00000010ff097819 */ /* 0x120fe4000001160f */
[----:B------:R-:W-:Y:S02]  /*6350*/  LOP3.LUT R11, R11, 0x3f, RZ, 0xc0, !PT ;  /* 0x0000003f0b0b7812 */ /* 0x000fe400078ec0ff */
[----:B------:R-:W-:Y:S02]  /*6360*/  LOP3.LUT R9, R9, 0x3f, RZ, 0xc0, !PT ;  /* 0x0000003f09097812 */ /* 0x000fe400078ec0ff */
[----:B----4-:R-:W-:Y:S01]  /*6370*/  SHF.R.U32.HI R10, RZ, 0x16, R15 ;  /* 0x00000016ff0a7819 */ /* 0x010fe2000001160f */
[----:B------:R4:W-:Y:S03]  /*6380*/  I2F.F16 R55, R8 ;  /* 0x0000000800377306 */ /* 0x0009e60000200c00 */
[----:B------:R-:W-:-:S02]  /*6390*/  LOP3.LUT R10, R10, 0x3f, RZ, 0xc0, !PT ;  /* 0x0000003f0a0a7812 */ /* 0x000fc400078ec0ff */
[----:B------:R-:W-:Y:S02]  /*63a0*/  IADD3 R11, R11, -0x20, RZ ;  /* 0xffffffe00b0b7810 */ /* 0x000fe40007ffe0ff */
[----:B----4-:R-:W-:Y:S02]  /*63b0*/  SHF.R.U32.HI R8, RZ, 0x2, R16 ;  /* 0x00000002ff087819 */ /* 0x010fe40000011610 */
[----:B------:R-:W-:Y:S02]  /*63c0*/  IADD3 R9, R9, -0x20, RZ ;  /* 0xffffffe009097810 */ /* 0x000fe40007ffe0ff */
[----:B------:R-:W-:Y:S02]  /*63d0*/  IADD3 R10, R10, -0x20, RZ ;  /* 0xffffffe00a0a7810 */ /* 0x000fe40007ffe0ff */
[----:B------:R-:W-:Y:S02]  /*63e0*/  IADD3 R12, R12, -0x20, RZ ;  /* 0xffffffe00c0c7810 */ /* 0x000fe40007ffe0ff */
[----:B------:R-:W-:Y:S01]  /*63f0*/  LOP3.LUT R8, R8, 0x3f, RZ, 0xc0, !PT ;  /* 0x0000003f08087812 */ /* 0x000fe200078ec0ff */
[----:B------:R-:W4:Y:S01]  /*6400*/  I2F.F16 R49, R49 ;  /* 0x0000003100317306 */ /* 0x000f220000200c00 */
[----:B-1----:R-:W-:-:S02]  /*6410*/  PRMT R29, R29, 0x5410, R78 ;  /* 0x000054101d1d7816 */ /* 0x002fc4000000004e */
[----:B------:R-:W-:Y:S02]  /*6420*/  PRMT R78, R65, 0x5410, R86 ;  /* 0x00005410414e7816 */ /* 0x000fe40000000056 */
[----:B---3--:R-:W-:Y:S02]  /*6430*/  PRMT R31, R31, 0x5410, R62 ;  /* 0x000054101f1f7816 */ /* 0x008fe4000000003e */
[----:B------:R-:W-:Y:S01]  /*6440*/  SHF.R.U32 R65, R13, 0x1c, R17 ;  /* 0x0000001c0d417819 */ /* 0x000fe20000001611 */
[----:B------:R-:W-:Y:S01]  /*6450*/  I2F.F16 R24, R24 ;  /* 0x0000001800187306 */ /* 0x000fe20000200c00 */
[----:B------:R-:W-:Y:S02]  /*6460*/  IADD3 R13, R8, -0x20, RZ ;  /* 0xffffffe0080d7810 */ /* 0x000fe40007ffe0ff */
[----:B------:R-:W-:-:S05]  /*6470*/  @!P0 IADD3 R3, R42, R33, RZ ;  /* 0x000000212a038210 */ /* 0x000fca0007ffe0ff */
[----:B------:R-:W1:Y:S01]  /*6480*/  I2F.F16 R23, R23 ;  /* 0x0000001700177306 */ /* 0x000e620000200c00 */
[----:B------:R-:W-:-:S07]  /*6490*/  PRMT R42, R67, 0x5410, R88 ;  /* 0x00005410432a7816 */ /* 0x000fce0000000058 */
[----:B------:R-:W3:Y:S01]  /*64a0*/  I2F.F16 R40, R40 ;  /* 0x0000002800287306 */ /* 0x000ee20000200c00 */
[----:B------:R-:W-:-:S07]  /*64b0*/  SHF.R.U32 R14, R14, 0x1c, R18 ;  /* 0x0000001c0e0e7819 */ /* 0x000fce0000001612 */
[----:B------:R5:W-:Y:S01]  /*64c0*/  I2F.F16 R62, R12 ;  /* 0x0000000c003e7306 */ /* 0x000be20000200c00 */
[----:B------:R-:W-:-:S07]  /*64d0*/  LOP3.LUT R65, R65, 0x3f, RZ, 0xc0, !PT ;  /* 0x0000003f41417812 */ /* 0x000fce00078ec0ff */
[----:B------:R-:W-:Y:S01]  /*64e0*/  I2F.F16 R52, R11 ;  /* 0x0000000b00347306 */ /* 0x000fe20000200c00 */
[----:B-----5:R-:W-:-:S07]  /*64f0*/  SHF.R.U32.HI R12, RZ, 0x2, R17 ;  /* 0x00000002ff0c7819 */ /* 0x020fce0000011611 */
[----:B------:R-:W-:Y:S01]  /*6500*/  I2F.F16 R47, R9 ;  /* 0x00000009002f7306 */ /* 0x000fe20000200c00 */
[----:B------:R-:W-:-:S07]  /*6510*/  LOP3.LUT R12, R12, 0x3f, RZ, 0xc0, !PT ;  /* 0x0000003f0c0c7812 */ /* 0x000fce00078ec0ff */
[----:B------:R5:W-:Y:S01]  /*6520*/  I2F.F16 R22, R10 ;  /* 0x0000000a00167306 */ /* 0x000be20000200c00 */
[----:B------:R-:W-:Y:S01]  /*6530*/  IADD3 R12, R12, -0x20, RZ ;  /* 0xffffffe00c0c7810 */ /* 0x000fe20007ffe0ff */
[----:B-----5:R-:W5:Y:S06]  /*6540*/  LDS.128 R8, [UR5+0x80] ;  /* 0x00008005ff087984 */ /* 0x020f6c0008000c00 */
[----:B------:R0:W-:Y:S01]  /*6550*/  I2F.F16 R67, R13 ;  /* 0x0000000d00437306 */ /* 0x0001e20000200c00 */
[----:B------:R-:W-:Y:S02]  /*6560*/  LOP3.LUT R14, R14, 0x3f, RZ, 0xc0, !PT ;  /* 0x0000003f0e0e7812 */ /* 0x000fe400078ec0ff */
[----:B0-----:R-:W-:-:S04]  /*6570*/  SHF.R.U32.HI R13, RZ, 0x2, R18 ;  /* 0x00000002ff0d7819 */ /* 0x001fc80000011612 */
[----:B------:R-:W-:Y:S02]  /*6580*/  LOP3.LUT R13, R13, 0x3f, RZ, 0xc0, !PT ;  /* 0x0000003f0d0d7812 */ /* 0x000fe400078ec0ff */
[----:B------:R-:W-:Y:S02]  /*6590*/  PRMT R43, R43, 0x5410, R60 ;  /* 0x000054102b2b7816 */ /* 0x000fe4000000003c */
[----:B------:R-:W-:Y:S02]  /*65a0*/  IADD3 R60, R65, -0x20, RZ ;  /* 0xffffffe0413c7810 */ /* 0x000fe40007ffe0ff */
[----:B----4-:R-:W-:Y:S01]  /*65b0*/  PRMT R26, R26, 0x5410, R49 ;  /* 0x000054101a1a7816 */ /* 0x010fe20000000031 */
[----:B------:R0:W-:Y:S01]  /*65c0*/  I2F.F16 R65, R12 ;  /* 0x0000000c00417306 */ /* 0x0001e20000200c00 */
[----:B-1----:R-:W-:Y:S02]  /*65d0*/  PRMT R24, R24, 0x5410, R23 ;  /* 0x0000541018187816 */ /* 0x002fe40000000017 */
[----:B---3--:R-:W-:-:S02]  /*65e0*/  PRMT R55, R55, 0x5410, R40 ;  /* 0x0000541037377816 */ /* 0x008fc40000000028 */
[----:B------:R-:W-:Y:S02]  /*65f0*/  IADD3 R49, R14, -0x20, RZ ;  /* 0xffffffe00e317810 */ /* 0x000fe40007ffe0ff */
[----:B------:R-:W-:Y:S02]  /*6600*/  SHF.R.U32 R40, R15, 0x1c, R19 ;  /* 0x0000001c0f287819 */ /* 0x000fe40000001613 */
[----:B------:R-:W-:Y:S02]  /*6610*/  IADD3 R23, R13, -0x20, RZ ;  /* 0xffffffe00d177810 */ /* 0x000fe40007ffe0ff */
[----:B0-----:R-:W0:Y:S01]  /*6620*/  LDS.128 R12, [UR5] ;  /* 0x00000005ff0c7984 */ /* 0x001e220008000c00 */
[----:B------:R-:W1:Y:S01]  /*6630*/  I2F.F16 R59, R59 ;  /* 0x0000003b003b7306 */ /* 0x000e620000200c00 */
[----:B------:R-:W-:Y:S02]  /*6640*/  PRMT R41, R41, 0x5410, R84 ;  /* 0x0000541029297816 */ /* 0x000fe40000000054 */
[----:B------:R-:W-:-:S05]  /*6650*/  PRMT R57, R57, 0x5410, R58 ;  /* 0x0000541039397816 */ /* 0x000fca000000003a */
[----:B------:R-:W3:Y:S01]  /*6660*/  I2F.F16 R76, R76 ;  /* 0x0000004c004c7306 */ /* 0x000ee20000200c00 */
[----:B------:R-:W-:-:S07]  /*6670*/  PRMT R30, R30, 0x5410, R63 ;  /* 0x000054101e1e7816 */ /* 0x000fce000000003f */
[----:B------:R-:W4:Y:S01]  /*6680*/  I2F.F16 R74, R74 ;  /* 0x0000004a004a7306 */ /* 0x000f220000200c00 */
[----:B-1----:R-:W-:Y:S01]  /*6690*/  PRMT R28, R28, 0x5410, R59 ;  /* 0x000054101c1c7816 */ /* 0x002fe2000000003b */
[----:B-----5:R-:W-:-:S06]  /*66a0*/  HFMA2.MMA R59, R43, R8, RZ ;  /* 0x000000082b3b7235 */ /* 0x020fcc00000000ff */
[----:B------:R1:W-:Y:S01]  /*66b0*/  I2F.F16 R58, R49 ;  /* 0x00000031003a7306 */ /* 0x0003e20000200c00 */
[----:B------:R-:W-:Y:S02]  /*66c0*/  PRMT R72, R72, 0x5410, R53 ;  /* 0x0000541048487816 */ /* 0x000fe40000000035 */
[----:B------:R-:W-:-:S05]  /*66d0*/  SHF.R.U32.HI R53, RZ, 0x8, R16 ;  /* 0x00000008ff357819 */ /* 0x000fca0000011610 */
[----:B------:R-:W-:Y:S01]  /*66e0*/  I2F.F16 R77, R77 ;  /* 0x0000004d004d7306 */ /* 0x000fe20000200c00 */
[----:B-1----:R-:W-:-:S07]  /*66f0*/  HFMA2.MMA R49, R41, R8, RZ ;  /* 0x0000000829317235 */ /* 0x002fce00000000ff */
[----:B------:R-:W1:Y:S01]  /*6700*/  I2F.F16 R68, R68 ;  /* 0x0000004400447306 */ /* 0x000e620000200c00 */
[-C--:B------:R-:W-:Y:S01]  /*6710*/  HFMA2.MMA R49, R78, R9.reuse, R49 ;  /* 0x000000094e317235 */ /* 0x080fe20000000031 */
[----:B------:R-:W-:Y:S01]  /*6720*/  PRMT R47, R47, 0x5410, R22 ;  /* 0x000054102f2f7816 */ /* 0x000fe20000000016 */
[----:B------:R-:W-:Y:S01]  /*6730*/  HFMA2.MMA R59, R30, R9, R59 ;  /* 0x000000091e3b7235 */ /* 0x000fe2000000003b */
[----:B------:R-:W-:Y:S02]  /*6740*/  PRMT R73, R73, 0x5410, R82 ;  /* 0x0000541049497816 */ /* 0x000fe40000000052 */
[----:B------:R-:W-:Y:S01]  /*6750*/  LOP3.LUT R22, R53, 0x3f, RZ, 0xc0, !PT ;  /* 0x0000003f35167812 */ /* 0x000fe200078ec0ff */
[-C--:B------:R-:W-:Y:S01]  /*6760*/  HFMA2 R53, R31, R8.reuse, RZ.H0_H0 ;  /* 0x000000081f357231 */ /* 0x080fe200000400ff */
[----:B---3--:R-:W-:Y:S01]  /*6770*/  PRMT R27, R27, 0x5410, R76 ;  /* 0x000054101b1b7816 */ /* 0x008fe2000000004c */
[----:B------:R-:W-:Y:S01]  /*6780*/  HFMA2 R8, R29, R8, RZ.H0_H0 ;  /* 0x000000081d087231 */ /* 0x000fe200000400ff */
[----:B----4-:R-:W-:Y:S01]  /*6790*/  PRMT R25, R25, 0x5410, R74 ;  /* 0x0000541019197816 */ /* 0x010fe2000000004a */
[----:B0-----:R-:W-:Y:S01]  /*67a0*/  HFMA2.MMA R74, R43, R12, RZ ;  /* 0x0000000c2b4a7235 */ /* 0x001fe200000000ff */
[----:B------:R-:W-:-:S02]  /*67b0*/  LOP3.LUT R40, R40, 0x3f, RZ, 0xc0, !PT ;  /* 0x0000003f28287812 */ /* 0x000fc400078ec0ff */
[----:B------:R-:W-:Y:S01]  /*67c0*/  IADD3 R22, R22, -0x20, RZ ;  /* 0xffffffe016167810 */ /* 0x000fe20007ffe0ff */
[-C--:B------:R-:W-:Y:S01]  /*67d0*/  HFMA2 R53, R42, R9.reuse, R53 ;  /* 0x000000092a357231 */ /* 0x080fe20000000035 */
[----:B-1----:R-:W-:Y:S01]  /*67e0*/  PRMT R77, R77, 0x5410, R68 ;  /* 0x000054104d4d7816 */ /* 0x002fe20000000044 */
[-C--:B------:R-:W-:Y:S01]  /*67f0*/  HFMA2.MMA R49, R73, R10.reuse, R49 ;  /* 0x0000000a49317235 */ /* 0x080fe20000000031 */
[----:B------:R-:W-:Y:S01]  /*6800*/  HFMA2 R9, R28, R9, R8 ;  /* 0x000000091c097231 */ /* 0x000fe20000000008 */
[----:B------:R-:W-:Y:S01]  /*6810*/  HFMA2.MMA R63, R27, R10, R59 ;  /* 0x0000000a1b3f7235 */ /* 0x000fe2000000003b */
[----:B------:R-:W-:Y:S01]  /*6820*/  PRMT R70, R70, 0x5410, R61 ;  /* 0x0000541046467816 */ /* 0x000fe2000000003d */
[----:B------:R0:W-:Y:S01]  /*6830*/  I2F.F16 R71, R22 ;  /* 0x0000001600477306 */ /* 0x0001e20000200c00 */
[----:B------:R-:W-:Y:S01]  /*6840*/  IADD3 R40, R40, -0x20, RZ ;  /* 0xffffffe028287810 */ /* 0x000fe20007ffe0ff */
[-C--:B------:R-:W-:Y:S01]  /*6850*/  HFMA2 R53, R25, R10.reuse, R53 ;  /* 0x0000000a19357231 */ /* 0x080fe20000000035 */
[----:B------:R-:W-:Y:S01]  /*6860*/  HFMA2.MMA R74, R30, R13, R74 ;  /* 0x0000000d1e4a7235 */ /* 0x000fe2000000004a */
[----:B------:R-:W-:Y:S01]  /*6870*/  HFMA2 R9, R77, R10, R9 ;  /* 0x0000000a4d097231 */ /* 0x000fe20000000009 */
[----:B0-----:R-:W-:-:S03]  /*6880*/  HFMA2.MMA R22, R41, R12, RZ ;  /* 0x0000000c29167235 */ /* 0x001fc600000000ff */
[----:B------:R0:W-:Y:S01]  /*6890*/  I2F.F16 R68, R40 ;  /* 0x0000002800447306 */ /* 0x0001e20000200c00 */
[----:B------:R-:W-:Y:S01]  /*68a0*/  LEA.HI R66, R16, 0xffffffe0, RZ, 0x6 ;  /* 0xffffffe010427811 */ /* 0x000fe200078f30ff */
[-C--:B------:R-:W-:Y:S01]  /*68b0*/  HFMA2.MMA R59, R70, R11.reuse, R49 ;  /* 0x0000000b463b7235 */ /* 0x080fe20000000031 */
[--C-:B------:R-:W-:Y:S01]  /*68c0*/  SHF.R.U32.HI R8, RZ, 0xe, R16.reuse ;  /* 0x0000000eff087819 */ /* 0x100fe20000011610 */
[-C--:B------:R-:W-:Y:S01]  /*68d0*/  HFMA2 R61, R72, R11.reuse, R53 ;  /* 0x0000000b483d7231 */ /* 0x080fe20000000035 */
[----:B------:R-:W-:Y:S01]  /*68e0*/  HFMA2.MMA R63, R26, R11, R63 ;  /* 0x0000000b1a3f7235 */ /* 0x000fe2000000003f */
[----:B------:R-:W-:Y:S01]  /*68f0*/  HFMA2 R49, R24, R11, R9 ;  /* 0x0000000b18317231 */ /* 0x000fe20000000009 */
[----:B------:R-:W-:Y:S01]  /*6900*/  SHF.R.U32.HI R16, RZ, 0x14, R16 ;  /* 0x00000014ff107819 */ /* 0x000fe20000011610 */
[-C--:B0-----:R-:W-:Y:S02]  /*6910*/  HFMA2 R40, R31, R12.reuse, RZ.H0_H0 ;  /* 0x0000000c1f287231 */ /* 0x081fe400000400ff */
[----:B------:R-:W-:Y:S01]  /*6920*/  HFMA2 R12, R29, R12, RZ.H0_H0 ;  /* 0x0000000c1d0c7231 */ /* 0x000fe200000400ff */
[----:B------:R-:W-:Y:S01]  /*6930*/  SHF.R.U32.HI R11, RZ, 0xe, R17 ;  /* 0x0000000eff0b7819 */ /* 0x000fe20000011611 */
[----:B------:R-:W-:Y:S01]  /*6940*/  HFMA2.MMA R22, R78, R13, R22 ;  /* 0x0000000d4e167235 */ /* 0x000fe20000000016 */
[-C--:B------:R-:W-:Y:S01]  /*6950*/  HFMA2 R40, R42, R13.reuse, R40 ;  /* 0x0000000d2a287231 */ /* 0x080fe20000000028 */
[----:B------:R-:W-:Y:S01]  /*6960*/  LOP3.LUT R9, R16, 0x3f, RZ, 0xc0, !PT ;  /* 0x0000003f10097812 */ /* 0x000fe200078ec0ff */
[----:B------:R-:W-:Y:S01]  /*6970*/  HFMA2 R12, R28, R13, R12 ;  /* 0x0000000d1c0c7231 */ /* 0x000fe2000000000c */
[----:B------:R-:W-:Y:S01]  /*6980*/  HFMA2.MMA R13, R27, R14, R74 ;  /* 0x0000000e1b0d7235 */ /* 0x000fe2000000004a */
[----:B------:R-:W-:-:S02]  /*6990*/  LOP3.LUT R16, R11, 0x3f, RZ, 0xc0, !PT ;  /* 0x0000003f0b107812 */ /* 0x000fc400078ec0ff */
[----:B------:R-:W-:Y:S02]  /*69a0*/  LEA.HI R64, R17, 0xffffffe0, RZ, 0x6 ;  /* 0xffffffe011407811 */ /* 0x000fe400078f30ff */
[--C-:B------:R-:W-:Y:S02]  /*69b0*/  SHF.R.U32.HI R10, RZ, 0x8, R17.reuse ;  /* 0x00000008ff0a7819 */ /* 0x100fe40000011611 */
[----:B------:R-:W-:Y:S02]  /*69c0*/  SHF.R.U32.HI R17, RZ, 0x14, R17 ;  /* 0x00000014ff117819 */ /* 0x000fe40000011611 */
[----:B------:R-:W-:Y:S01]  /*69d0*/  IADD3 R82, R16, -0x20, RZ ;  /* 0xffffffe010527810 */ /* 0x000fe20007ffe0ff */
[----:B------:R-:W-:Y:S01]  /*69e0*/  HFMA2.MMA R16, R73, R14, R22 ;  /* 0x0000000e49107235 */ /* 0x000fe20000000016 */
[----:B------:R-:W-:Y:S01]  /*69f0*/  HFMA2 R75, R77, R14, R12 ;  /* 0x0000000e4d4b7231 */ /* 0x000fe2000000000c */
[----:B------:R-:W-:Y:S01]  /*6a00*/  HFMA2.MMA R74, R26, R15, R13 ;  /* 0x0000000f1a4a7235 */ /* 0x000fe2000000000d */
[----:B------:R-:W-:Y:S01]  /*6a10*/  LOP3.LUT R12, R17, 0x3f, RZ, 0xc0, !PT ;  /* 0x0000003f110c7812 */ /* 0x000fe200078ec0ff */
[----:B------:R-:W-:Y:S01]  /*6a20*/  IMAD.WIDE R80, R45, 0x4, R80 ;  /* 0x000000042d507825 */ /* 0x000fe200078e0250 */
[----:B------:R-:W-:-:S03]  /*6a30*/  SHF.R.U32.HI R13, RZ, 0x8, R19 ;  /* 0x00000008ff0d7819 */ /* 0x000fc60000011613 */
[----:B------:R-:W-:Y:S01]  /*6a40*/  HFMA2 R40, R25, R14, R40 ;  /* 0x0000000e19287231 */ /* 0x000fe20000000028 */
[----:B--2---:R-:W-:Y:S01]  /*6a50*/  @!P0 PRMT R44, R20, 0x7610, R44 ;  /* 0x00007610142c8816 */ /* 0x004fe2000000002c */
[----:B------:R-:W-:Y:S01]  /*6a60*/  HFMA2.MMA R16, R70, R15, R16 ;  /* 0x0000000f46107235 */ /* 0x000fe20000000010 */
[-C--:B------:R-:W-:Y:S01]  /*6a70*/  HFMA2 R75, R24, R15.reuse, R75 ;  /* 0x0000000f184b7231 */ /* 0x080fe2000000004b */
[----:B------:R-:W-:Y:S01]  /*6a80*/  IADD3 R85, R12, -0x20, RZ ;  /* 0xffffffe00c557810 */ /* 0x000fe20007ffe0ff */
[----:B------:R-:W-:Y:S01]  /*6a90*/  HFMA2 R17, R72, R15, R40 ;  /* 0x0000000f48117231 */ /* 0x000fe20000000028 */
[----:B------:R-:W-:Y:S02]  /*6aa0*/  @!P0 PRMT R44, R44, 0x7610, R20 ;  /* 0x000076102c2c8816 */ /* 0x000fe40000000014 */
[----:B------:R-:W-:Y:S02]  /*6ab0*/  LOP3.LUT R20, R13, 0x3f, RZ, 0xc0, !PT ;  /* 0x0000003f0d147812 */ /* 0x000fe400078ec0ff */
[----:B------:R0:W2:Y:S01]  /*6ac0*/  LDG.E.128.CONSTANT R12, desc[UR8][R80.64] ;  /* 0x00000008500c7981 */ /* 0x0000a2000c1e9d00 */
[----:B------:R-:W1:Y:S01]  /*6ad0*/  I2F.F16 R60, R60 ;  /* 0x0000003c003c7306 */ /* 0x000e620000200c00 */
[----:B------:R-:W-:-:S07]  /*6ae0*/  SHF.R.U32.HI R22, RZ, 0xe, R19 ;  /* 0x0000000eff167819 */ /* 0x000fce0000011613 */
[----:B------:R-:W3:Y:S01]  /*6af0*/  I2F.F16 R23, R23 ;  /* 0x0000001700177306 */ /* 0x000ee20000200c00 */
[----:B------:R-:W-:Y:S02]  /*6b00*/  LOP3.LUT R22, R22, 0x3f, RZ, 0xc0, !PT ;  /* 0x0000003f16167812 */ /* 0x000fe400078ec0ff */
[----:B------:R-:W-:Y:S02]  /*6b10*/  @!P0 PRMT R46, R21, 0x7610, R46 ;  /* 0x00007610152e8816 */ /* 0x000fe4000000002e */
[----:B------:R-:W-:Y:S02]  /*6b20*/  IADD3 R84, R20, -0x20, RZ ;  /* 0xffffffe014547810 */ /* 0x000fe40007ffe0ff */
[----:B-1----:R-:W-:Y:S02]  /*6b30*/  PRMT R60, R60, 0x5410, R65 ;  /* 0x000054103c3c7816 */ /* 0x002fe40000000041 */
[----:B------:R-:W-:Y:S02]  /*6b40*/  @!P0 PRMT R46, R46, 0x7610, R21 ;  /* 0x000076102e2e8816 */ /* 0x000fe40000000015 */
[----:B------:R-:W-:-:S02]  /*6b50*/  IADD3 R65, R22, -0x20, RZ ;  /* 0xffffffe016417810 */ /* 0x000fc40007ffe0ff */
[----:B---3--:R-:W-:Y:S02]  /*6b60*/  PRMT R58, R58, 0x5410, R23 ;  /* 0x000054103a3a7816 */ /* 0x008fe40000000017 */
[----:B------:R-:W1:Y:S01]  /*6b70*/  LDS.128 R20, [UR5+0x100] ;  /* 0x00010005ff147984 */ /* 0x000e620008000c00 */
[----:B------:R-:W-:Y:S02]  /*6b80*/  PRMT R51, R51, 0x5410, R52 ;  /* 0x0000541033337816 */ /* 0x000fe40000000034 */
[----:B------:R-:W-:-:S04]  /*6b90*/  SHF.R.U32.HI R52, RZ, 0x2, R19 ;  /* 0x00000002ff347819 */ /* 0x000fc80000011613 */
[----:B------:R-:W-:Y:S02]  /*6ba0*/  LOP3.LUT R52, R52, 0x3f, RZ, 0xc0, !PT ;  /* 0x0000003f34347812 */ /* 0x000fe400078ec0ff */
[----:B------:R-:W-:Y:S02]  /*6bb0*/  LOP3.LUT R8, R8, 0x3f, RZ, 0xc0, !PT ;  /* 0x0000003f08087812 */ /* 0x000fe400078ec0ff */
[----:B------:R-:W-:Y:S02]  /*6bc0*/  IADD3 R52, R52, -0x20, RZ ;  /* 0xffffffe034347810 */ /* 0x000fe40007ffe0ff */
[----:B------:R-:W-:Y:S02]  /*6bd0*/  IADD3 R8, R8, -0x20, RZ ;  /* 0xffffffe008087810 */ /* 0x000fe40007ffe0ff */
[----:B------:R3:W-:Y:S01]  /*6be0*/  I2F.F16 R79, R52 ;  /* 0x00000034004f7306 */ /* 0x0007e20000200c00 */
[----:B------:R-:W-:Y:S02]  /*6bf0*/  LOP3.LUT R10, R10, 0x3f, RZ, 0xc0, !PT ;  /* 0x0000003f0a0a7812 */ /* 0x000fe400078ec0ff */
[----:B------:R-:W-:-:S02]  /*6c00*/  IADD3 R83, R9, -0x20, RZ ;  /* 0xffffffe009537810 */ /* 0x000fc40007ffe0ff */
[----:B------:R-:W-:Y:S02]  /*6c10*/  PRMT R62, R62, 0x5410, R67 ;  /* 0x000054103e3e7816 */ /* 0x000fe40000000043 */
[----:B------:R-:W-:Y:S01]  /*6c20*/  LEA.HI R54, R18, 0xffffffe0, RZ, 0x6 ;  /* 0xffffffe012367811 */ /* 0x000fe200078f30ff */
[----:B---3--:R-:W-:Y:S01]  /*6c30*/  IMAD.WIDE R52, R45, 0x4, R80 ;  /* 0x000000042d347825 */ /* 0x008fe200078e0250 */
[--C-:B------:R-:W-:Y:S02]  /*6c40*/  SHF.R.U32.HI R40, RZ, 0x8, R18.reuse ;  /* 0x00000008ff287819 */ /* 0x100fe40000011612 */
[--C-:B------:R-:W-:Y:S01]  /*6c50*/  SHF.R.U32.HI R67, RZ, 0xe, R18.reuse ;  /* 0x0000000eff437819 */ /* 0x100fe20000011612 */
[----:B------:R3:W-:Y:S01]  /*6c60*/  I2F.F16 R76, R8 ;  /* 0x00000008004c7306 */ /* 0x0007e20000200c00 */
[----:B------:R-:W-:Y:S02]  /*6c70*/  SHF.R.U32.HI R18, RZ, 0x14, R18 ;  /* 0x00000014ff127819 */ /* 0x000fe40000011612 */
[----:B------:R-:W-:-:S02]  /*6c80*/  IADD3 R69, R10, -0x20, RZ ;  /* 0xffffffe00a457810 */ /* 0x000fc40007ffe0ff */
[----:B------:R-:W-:-:S03]  /*6c90*/  LOP3.LUT R18, R18, 0x3f, RZ, 0xc0, !PT ;  /* 0x0000003f12127812 */ /* 0x000fc600078ec0ff */
[----:B------:R-:W-:Y:S01]  /*6ca0*/  I2F.F16 R66, R66 ;  /* 0x0000004200427306 */ /* 0x000fe20000200c00 */
[----:B---3--:R-:W3:Y:S01]  /*6cb0*/  LDG.E.128.CONSTANT R8, desc[UR8][R52.64] ;  /* 0x0000000834087981 */ /* 0x008ee2000c1e9d00 */
[----:B------:R-:W-:Y:S02]  /*6cc0*/  LEA.HI R56, R19, 0xffffffe0, RZ, 0x6 ;  /* 0xffffffe013387811 */ /* 0x000fe400078f30ff */
[----:B------:R-:W-:-:S04]  /*6cd0*/  SHF.R.U32.HI R19, RZ, 0x14, R19 ;  /* 0x00000014ff137819 */ /* 0x000fc80000011613 */
[----:B------:R-:W4:Y:S01]  /*6ce0*/  I2F.F16 R83, R83 ;  /* 0x0000005300537306 */ /* 0x000f220000200c00 */
[----:B------:R-:W-:Y:S02]  /*6cf0*/  IADD3 R18, R18, -0x20, RZ ;  /* 0xffffffe012127810 */ /* 0x000fe40007ffe0ff */
[----:B------:R-:W-:Y:S01]  /*6d00*/  LOP3.LUT R19, R19, 0x3f, RZ, 0xc0, !PT ;  /* 0x0000003f13137812 */ /* 0x000fe200078ec0ff */
[----:B-1----:R-:W-:Y:S01]  /*6d10*/  HFMA2.MMA R43, R43, R20, RZ ;  /* 0x000000142b2b7235 */ /* 0x002fe200000000ff */
[----:B------:R-:W-:-:S03]  /*6d20*/  HFMA2 R31, R31, R20, RZ.H0_H0 ;  /* 0x000000141f1f7231 */ /* 0x000fc600000400ff */
[----:B0-----:R0:W-:Y:S01]  /*6d30*/  I2F.F16 R81, R18 ;  /* 0x0000001200517306 */ /* 0x0011e20000200c00 */
[----:B------:R-:W-:Y:S01]  /*6d40*/  IADD3 R19, R19, -0x20, RZ ;  /* 0xffffffe013137810 */ /* 0x000fe20007ffe0ff */
[----:B------:R-:W-:Y:S01]  /*6d50*/  HFMA2 R29, R29, R20, RZ.H0_H0 ;  /* 0x000000141d1d7231 */ /* 0x000fe200000400ff */
[----:B0-----:R-:W-:Y:S01]  /*6d60*/  HFMA2.MMA R18, R41, R20, RZ ;  /* 0x0000001429127235 */ /* 0x001fe200000000ff */
[----:B------:R-:W-:Y:S02]  /*6d70*/  LOP3.LUT R20, R7, 0x3f, RZ, 0xc0, !PT ;  /* 0x0000003f07147812 */ /* 0x000fe400078ec0ff */
[----:B----4-:R-:W-:Y:S02]  /*6d80*/  PRMT R66, R83, 0x5410, R66 ;  /* 0x0000541053427816 */ /* 0x010fe40000000042 */
[----:B------:R0:W-:Y:S03]  /*6d90*/  I2F.F16 R83, R19 ;  /* 0x0000001300537306 */ /* 0x0001e60000200c00 */
[-C--:B------:R-:W-:Y:S01]  /*6da0*/  HFMA2.MMA R18, R78, R21.reuse, R18 ;  /* 0x000000154e127235 */ /* 0x080fe20000000012 */
[-C--:B0-----:R-:W-:Y:S01]  /*6db0*/  HFMA2 R19, R42, R21.reuse, R31 ;  /* 0x000000152a137231 */ /* 0x081fe2000000001f */
[----:B------:R-:W-:Y:S01]  /*6dc0*/  IADD3 R42, R20, -0x20, RZ ;  /* 0xffffffe0142a7810 */ /* 0x000fe20007ffe0ff */
[----:B------:R-:W-:Y:S01]  /*6dd0*/  HFMA2.MMA R20, R30, R21, R43 ;  /* 0x000000151e147235 */ /* 0x000fe2000000002b */
[----:B------:R-:W-:-:S02]  /*6de0*/  HFMA2 R21, R28, R21, R29 ;  /* 0x000000151c157231 */ /* 0x000fc4000000001d */
[----:B------:R-:W0:Y:S01]  /*6df0*/  LDS.128 R28, [UR5+0x10] ;  /* 0x00001005ff1c7984 */ /* 0x000e220008000c00 */
[----:B------:R-:W-:Y:S01]  /*6e00*/  I2F.F16 R64, R64 ;  /* 0x0000004000407306 */ /* 0x000fe20000200c00 */
[----:B------:R-:W-:Y:S02]  /*6e10*/  PRMT R68, R68, 0x5410, R79 ;  /* 0x0000541044447816 */ /* 0x000fe4000000004f */
[----:B------:R-:W-:Y:S02]  /*6e20*/  LOP3.LUT R80, R67, 0x3f, RZ, 0xc0, !PT ;  /* 0x0000003f43507812 */ /* 0x000fe400078ec0ff */
[----:B------:R-:W-:-:S03]  /*6e30*/  LOP3.LUT R79, R4, 0x3f, RZ, 0xc0, !PT ;  /* 0x0000003f044f7812 */ /* 0x000fc600078ec0ff */
[----:B------:R-:W1:Y:S01]  /*6e40*/  I2F.F16 R85, R85 ;  /* 0x0000005500557306 */ /* 0x000e620000200c00 */
[----:B------:R-:W-:Y:S02]  /*6e50*/  SHF.R.U32.HI R43, RZ, 0x6, R5 ;  /* 0x00000006ff2b7819 */ /* 0x000fe40000011605 */
[----:B------:R-:W-:-:S05]  /*6e60*/  LOP3.LUT R40, R40, 0x3f, RZ, 0xc0, !PT ;  /* 0x0000003f28287812 */ /* 0x000fca00078ec0ff */
[----:B------:R-:W-:Y:S01]  /*6e70*/  I2F.F16 R69, R69 ;  /* 0x0000004500457306 */ /* 0x000fe20000200c00 */
[----:B------:R-:W-:-:S07]  /*6e80*/  IADD3 R80, R80, -0x20, RZ ;  /* 0xffffffe050507810 */ /* 0x000fce0007ffe0ff */
[----:B------:R-:W4:Y:S01]  /*6e90*/  I2F.F16 R82, R82 ;  /* 0x0000005200527306 */ /* 0x000f220000200c00 */
[----:B------:R-:W-:Y:S02]  /*6ea0*/  IADD3 R79, R79, -0x20, RZ ;  /* 0xffffffe04f4f7810 */ /* 0x000fe40007ffe0ff */
[----:B------:R-:W-:Y:S02]  /*6eb0*/  PRMT R71, R71, 0x5410, R76 ;  /* 0x0000541047477816 */ /* 0x000fe4000000004c */
[----:B------:R-:W-:Y:S02]  /*6ec0*/  LOP3.LUT R76, R43, 0x3f, RZ, 0xc0, !PT ;  /* 0x0000003f2b4c7812 */ /* 0x000fe400078ec0ff */
[----:B------:R-:W-:Y:S01]  /*6ed0*/  IADD3 R40, R40, -0x20, RZ ;  /* 0xffffffe028287810 */ /* 0x000fe20007ffe0ff */
[----:B------:R5:W-:Y:S01]  /*6ee0*/  I2F.F16 R41, R79 ;  /* 0x0000004f00297306 */ /* 0x000be20000200c00 */
[----:B------:R-:W-:Y:S02]  /*6ef0*/  LOP3.LUT R78, R6, 0x3f, RZ, 0xc0, !PT ;  /* 0x0000003f064e7812 */ /* 0x000fe400078ec0ff */
[----:B-1----:R-:W-:-:S02]  /*6f00*/  PRMT R64, R85, 0x5410, R64 ;  /* 0x0000541055407816 */ /* 0x002fc40000000040 */
[----:B------:R-:W-:-:S03]  /*6f10*/  IADD3 R85, R78, -0x20, RZ ;  /* 0xffffffe04e557810 */ /* 0x000fc60007ffe0ff */
[----:B------:R-:W-:Y:S01]  /*6f20*/  I2F.F16 R67, R40 ;  /* 0x0000002800437306 */ /* 0x000fe20000200c00 */
[----:B-----5:R-:W-:Y:S02]  /*6f30*/  IADD3 R79, R76, -0x20, RZ ;  /* 0xffffffe04c4f7810 */ /* 0x020fe40007ffe0ff */
[----:B------:R-:W-:Y:S02]  /*6f40*/  SHF.R.U32.HI R76, RZ, 0x12, R5 ;  /* 0x00000012ff4c7819 */ /* 0x000fe40000011605 */
[----:B----4-:R-:W-:-:S03]  /*6f50*/  PRMT R69, R69, 0x5410, R82 ;  /* 0x0000541045457816 */ /* 0x010fc60000000052 */
[----:B------:R-:W1:Y:S01]  /*6f60*/  I2F.F16 R80, R80 ;  /* 0x0000005000507306 */ /* 0x000e620000200c00 */
[----:B------:R-:W-:-:S07]  /*6f70*/  LOP3.LUT R82, R76, 0x3f, RZ, 0xc0, !PT ;  /* 0x0000003f4c527812 */ /* 0x000fce00078ec0ff */
[----:B------:R-:W-:Y:S01]  /*6f80*/  I2F.F16 R84, R84 ;  /* 0x0000005400547306 */ /* 0x000fe20000200c00 */
[----:B------:R-:W-:-:S07]  /*6f90*/  SHF.R.U32.HI R76, RZ, 0x6, R4 ;  /* 0x00000006ff4c7819 */ /* 0x000fce0000011604 */
[----:B------:R-:W4:Y:S01]  /*6fa0*/  I2F.F16 R65, R65 ;  /* 0x0000004100417306 */ /* 0x000f220000200c00 */
[----:B0-----:R-:W-:-:S07]  /*6fb0*/  HFMA2.MMA R16, R57, R28, R16 ;  /* 0x0000001c39107235 */ /* 0x001fce0000000010 */
[----:B------:R-:W0:Y:S01]  /*6fc0*/  I2F.F16 R56, R56 ;  /* 0x0000003800387306 */ /* 0x000e220000200c00 */
[----:B------:R-:W-:-:S07]  /*6fd0*/  LOP3.LUT R76, R76, 0x3f, RZ, 0xc0, !PT ;  /* 0x0000003f4c4c7812 */ /* 0x000fce00078ec0ff */
[----:B------:R5:W-:Y:S01]  /*6fe0*/  I2F.F16 R43, R85 ;  /* 0x00000055002b7306 */ /* 0x000be20000200c00 */
[----:B-1----:R-:W-:Y:S02]  /*6ff0*/  PRMT R67, R67, 0x5410, R80 ;  /* 0x0000541043437816 */ /* 0x002fe40000000050 */
[----:B-----5:R-:W-:Y:S02]  /*7000*/  IADD3 R85, R82, -0x20, RZ ;  /* 0xffffffe052557810 */ /* 0x020fe40007ffe0ff */
[----:B------:R-:W-:-:S03]  /*7010*/  SHF.R.U32.HI R82, RZ, 0xc, R4 ;  /* 0x0000000cff527819 */ /* 0x000fc60000011604 */
[----:B------:R-:W1:Y:S01]  /*7020*/  I2F.F16 R54, R54 ;  /* 0x0000003600367306 */ /* 0x000e620000200c00 */
[----:B------:R-:W-:Y:S02]  /*7030*/  LOP3.LUT R82, R82, 0x3f, RZ, 0xc0, !PT ;  /* 0x0000003f52527812 */ /* 0x000fe400078ec0ff */
[----:B----4-:R-:W-:Y:S02]  /*7040*/  PRMT R65, R84, 0x5410, R65 ;  /* 0x0000541054417816 */ /* 0x010fe40000000041 */
[----:B------:R-:W-:Y:S02]  /*7050*/  IADD3 R80, R76, -0x20, RZ ;  /* 0xffffffe04c507810 */ /* 0x000fe40007ffe0ff */
[----:B------:R-:W-:Y:S02]  /*7060*/  SHF.R.U32.HI R76, RZ, 0x12, R4 ;  /* 0x00000012ff4c7819 */ /* 0x000fe40000011604 */
[----:B------:R-:W-:Y:S01]  /*7070*/  IADD3 R84, R82, -0x20, RZ ;  /* 0xffffffe052547810 */ /* 0x000fe20007ffe0ff */
[-C--:B------:R-:W-:Y:S01]  /*7080*/  HFMA2 R82, R47, R28.reuse, R75 ;  /* 0x0000001c2f527231 */ /* 0x080fe2000000004b */
[----:B------:R-:W-:Y:S01]  /*7090*/  HFMA2.MMA R75, R62, R29, R16 ;  /* 0x0000001d3e4b7235 */ /* 0x000fe20000000010 */
[----:B------:R-:W-:Y:S01]  /*70a0*/  HFMA2 R17, R51, R28, R17 ;  /* 0x0000001c33117231 */ /* 0x000fe20000000011 */
[----:B0-----:R-:W-:-:S02]  /*70b0*/  PRMT R56, R83, 0x5410, R56 ;  /* 0x0000541053387816 */ /* 0x001fc40000000038 */
[----:B------:R-:W-:Y:S02]  /*70c0*/  SHF.R.U32.HI R16, RZ, 0x6, R7 ;  /* 0x00000006ff107819 */ /* 0x000fe40000011607 */
[----:B------:R-:W-:Y:S01]  /*70d0*/  LOP3.LUT R83, R76, 0x3f, RZ, 0xc0, !PT ;  /* 0x0000003f4c537812 */ /* 0x000fe200078ec0ff */
[----:B------:R-:W-:Y:S01]  /*70e0*/  HFMA2.MMA R76, R55, R28, R74 ;  /* 0x0000001c374c7235 */ /* 0x000fe2000000004a */
[-C--:B------:R-:W-:Y:S01]  /*70f0*/  HFMA2 R74, R60, R29.reuse, R17 ;  /* 0x0000001d3c4a7231 */ /* 0x080fe20000000011 */
[----:B------:R-:W-:Y:S01]  /*7100*/  LOP3.LUT R17, R16, 0x3f, RZ, 0xc0, !PT ;  /* 0x0000003f10117812 */ /* 0x000fe200078ec0ff */
[-C--:B------:R-:W-:Y:S01]  /*7110*/  HFMA2.MMA R20, R27, R22.reuse, R20 ;  /* 0x000000161b147235 */ /* 0x080fe20000000014 */
[----:B-1----:R-:W-:Y:S01]  /*7120*/  PRMT R54, R81, 0x5410, R54 ;  /* 0x0000541051367816 */ /* 0x002fe20000000036 */
[----:B------:R-:W-:Y:S01]  /*7130*/  HFMA2 R21, R77, R22, R21 ;  /* 0x000000164d157231 */ /* 0x000fe20000000015 */
[----:B------:R0:W-:Y:S01]  /*7140*/  I2F.F16 R81, R85 ;  /* 0x0000005500517306 */ /* 0x0001e20000200c00 */
[----:B------:R-:W-:Y:S01]  /*7150*/  HFMA2.MMA R18, R73, R22, R18 ;  /* 0x0000001649127235 */ /* 0x000fe20000000012 */
[----:B------:R-:W-:Y:S01]  /*7160*/  SHF.R.U32.HI R16, RZ, 0x6, R6 ;  /* 0x00000006ff107819 */ /* 0x000fe20000011606 */
[----:B------:R-:W-:Y:S01]  /*7170*/  HFMA2.MMA R76, R58, R29, R76 ;  /* 0x0000001d3a4c7235 */ /* 0x000fe2000000004c */
[----:B------:R-:W-:Y:S01]  /*7180*/  HFMA2 R29, R68, R29, R82 ;  /* 0x0000001d441d7231 */ /* 0x000fe20000000052 */
[----:B------:R-:W-:Y:S01]  /*7190*/  HFMA2.MMA R73, R26, R23, R20 ;  /* 0x000000171a497235 */ /* 0x000fe20000000014 */
[----:B0-----:R-:W-:-:S02]  /*71a0*/  IADD3 R85, R17, -0x20, RZ ;  /* 0xffffffe011557810 */ /* 0x001fc40007ffe0ff */
[--C-:B------:R-:W-:Y:S01]  /*71b0*/  SHF.R.U32.HI R17, RZ, 0xc, R6.reuse ;  /* 0x0000000cff117819 */ /* 0x100fe20000011606 */
[-C--:B------:R-:W-:Y:S01]  /*71c0*/  HFMA2 R82, R24, R23.reuse, R21 ;  /* 0x0000001718527231 */ /* 0x080fe20000000015 */
[----:B------:R-:W-:Y:S01]  /*71d0*/  SHF.R.U32.HI R24, RZ, 0x12, R6 ;  /* 0x00000012ff187819 */ /* 0x000fe20000011606 */
[----:B------:R-:W-:Y:S01]  /*71e0*/  HFMA2 R19, R25, R22, R19 ;  /* 0x0000001619137231 */ /* 0x000fe20000000013 */
[----:B------:R-:W-:Y:S02]  /*71f0*/  LOP3.LUT R20, R17, 0x3f, RZ, 0xc0, !PT ;  /* 0x0000003f11147812 */ /* 0x000fe400078ec0ff */
[----:B------:R-:W-:Y:S01]  /*7200*/  LOP3.LUT R16, R16, 0x3f, RZ, 0xc0, !PT ;  /* 0x0000003f10107812 */ /* 0x000fe200078ec0ff */
[----:B------:R0:W-:Y:S01]  /*7210*/  I2F.F16 R28, R84 ;  /* 0x00000054001c7306 */ /* 0x0001e20000200c00 */
[----:B------:R-:W-:Y:S01]  /*7220*/  HFMA2.MMA R70, R70, R23, R18 ;  /* 0x0000001746467235 */ /* 0x000fe20000000012 */
[----:B------:R-:W-:Y:S01]  /*7230*/  HFMA2 R72, R72, R23, R19 ;  /* 0x0000001748487231 */ /* 0x000fe20000000013 */
[----:B------:R-:W-:-:S02]  /*7240*/  IADD3 R86, R20, -0x20, RZ ;  /* 0xffffffe014567810 */ /* 0x000fc40007ffe0ff */
[----:B------:R-:W-:Y:S01]  /*7250*/  LOP3.LUT R87, R24, 0x3f, RZ, 0xc0, !PT ;  /* 0x0000003f18577812 */ /* 0x000fe200078ec0ff */
[----:B------:R-:W1:Y:S01]  /*7260*/  LDS.128 R20, [UR5+0xa0] ;  /* 0x0000a005ff147984 */ /* 0x000e620008000c00 */
[----:B0-----:R-:W-:-:S03]  /*7270*/  IADD3 R84, R16, -0x20, RZ ;  /* 0xffffffe010547810 */ /* 0x001fc60007ffe0ff */
[----:B------:R-:W0:Y:S04]  /*7280*/  LDS.128 R24, [UR5+0x120] ;  /* 0x00012005ff187984 */ /* 0x000e280008000c00 */
[----:B------:R-:W4:Y:S01]  /*7290*/  LDS.128 R16, [UR5+0x20] ;  /* 0x00002005ff107984 */ /* 0x000f220008000c00 */
[----:B------:R-:W-:Y:S02]  /*72a0*/  LOP3.LUT R40, R5, 0x3f, RZ, 0xc0, !PT ;  /* 0x0000003f05287812 */ /* 0x000fe400078ec0ff */
[----:B------:R-:W-:Y:S02]  /*72b0*/  SHF.R.U32.HI R78, RZ, 0xc, R5 ;  /* 0x0000000cff4e7819 */ /* 0x000fe40000011605 */
[----:B------:R-:W-:Y:S02]  /*72c0*/  IADD3 R40, R40, -0x20, RZ ;  /* 0xffffffe028287810 */ /* 0x000fe40007ffe0ff */
[----:B------:R-:W-:Y:S01]  /*72d0*/  LOP3.LUT R78, R78, 0x3f, RZ, 0xc0, !PT ;  /* 0x0000003f4e4e7812 */ /* 0x000fe200078ec0ff */
[----:B------:R-:W5:Y:S01]  /*72e0*/  I2F.F16 R84, R84 ;  /* 0x0000005400547306 */ /* 0x000f620000200c00 */
[----:B------:R-:W-:-:S02]  /*72f0*/  IADD3 R83, R83, -0x20, RZ ;  /* 0xffffffe053537810 */ /* 0x000fc40007ffe0ff */
[----:B------:R-:W-:Y:S01]  /*7300*/  IADD3 R78, R78, -0x20, RZ ;  /* 0xffffffe04e4e7810 */ /* 0x000fe20007ffe0ff */
[----:B------:R-:W-:Y:S01]  /*7310*/  HFMA2.MMA R75, R71, R30, R75 ;  /* 0x0000001e474b7235 */ /* 0x000fe2000000004b */
[----:B------:R-:W-:-:S03]  /*7320*/  IADD3 R87, R87, -0x20, RZ ;  /* 0xffffffe057577810 */ /* 0x000fc60007ffe0ff */
[----:B------:R-:W-:Y:S01]  /*7330*/  I2F.F16 R40, R40 ;  /* 0x0000002800287306 */ /* 0x000fe20000200c00 */
[----:B------:R-:W-:-:S07]  /*7340*/  HFMA2 R77, R65, R30, R29 ;  /* 0x0000001e414d7231 */ /* 0x000fce000000001d */
[----:B------:R-:W1:Y:S08]  /*7350*/  I2F.F16 R79, R79 ;  /* 0x0000004f004f7306 */ /* 0x000e700000200c00 */
[----:B------:R-:W0:Y:S01]  /*7360*/  I2F.F16 R80, R80 ;  /* 0x0000005000507306 */ /* 0x000e220000200c00 */
[----:B------:R-:W-:-:S07]  /*7370*/  HFMA2.MMA R75, R66, R31, R75 ;  /* 0x0000001f424b7235 */ /* 0x000fce000000004b */
[----:B------:R-:W-:Y:S08]  /*7380*/  I2F.F16 R42, R42 ;  /* 0x0000002a002a7306 */ /* 0x000ff00000200c00 */
[----:B------:R-:W4:Y:S08]  /*7390*/  I2F.F16 R78, R78 ;  /* 0x0000004e004e7306 */ /* 0x000f300000200c00 */
[----:B------:R-:W2:Y:S08]  /*73a0*/  I2F.F16 R83, R83 ;  /* 0x0000005300537306 */ /* 0x000eb00000200c00 */
[----:B------:R-:W2:Y:S01]  /*73b0*/  I2F.F16 R85, R85 ;  /* 0x0000005500557306 */ /* 0x000ea20000200c00 */
[----:B------:R-:W-:Y:S01]  /*73c0*/  HFMA2 R74, R69, R30, R74 ;  /* 0x0000001e454a7231 */ /* 0x000fe2000000004a */
[----:B------:R-:W-:-:S06]  /*73d0*/  HFMA2.MMA R76, R67, R30, R76 ;  /* 0x0000001e434c7235 */ /* 0x000fcc000000004c */
[----:B------:R-:W-:Y:S01]  /*73e0*/  I2F.F16 R86, R86 ;  /* 0x0000005600567306 */ /* 0x000fe20000200c00 */
[----:B-----5:R-:W-:-:S07]  /*73f0*/  PRMT R43, R43, 0x5410, R84 ;  /* 0x000054102b2b7816 */ /* 0x020fce0000000054 */
[----:B------:R-:W5:Y:S01]  /*7400*/  I2F.F16 R29, R87 ;  /* 0x00000057001d7306 */ /* 0x000f620000200c00 */
[----:B-1----:R-:W-:Y:S02]  /*7410*/  PRMT R79, R40, 0x5410, R79 ;  /* 0x00005410284f7816 */ /* 0x002fe4000000004f */
[----:B0-----:R-:W-:Y:S01]  /*7420*/  PRMT R41, R41, 0x5410, R80 ;  /* 0x0000541029297816 */ /* 0x001fe20000000050 */
[-C--:B------:R-:W-:Y:S01]  /*7430*/  HFMA2 R30, R64, R31.reuse, R74 ;  /* 0x0000001f401e7231 */ /* 0x080fe2000000004a */
[----:B----4-:R-:W-:Y:S01]  /*7440*/  PRMT R78, R78, 0x5410, R81 ;  /* 0x000054104e4e7816 */ /* 0x010fe20000000051 */
[----:B------:R-:W-:Y:S01]  /*7450*/  HADD2 R74, R75.H0_H0, R75.H1_H1 ;  /* 0x3000004b4b4a7230 */ /* 0x000fe20000000800 */
[----:B--2---:R-:W-:Y:S01]  /*7460*/  PRMT R28, R28, 0x5410, R83 ;  /* 0x000054101c1c7816 */ /* 0x004fe20000000053 */
[C---:B------:R-:W-:Y:S01]  /*7470*/  HFMA2 R80, R41.reuse, R20, RZ.H0_H0 ;  /* 0x0000001429507231 */ /* 0x040fe200000400ff */
[----:B------:R-:W-:Y:S01]  /*7480*/  PRMT R85, R42, 0x5410, R85 ;  /* 0x000054102a557816 */ /* 0x000fe20000000055 */
[----:B------:R-:W-:Y:S01]  /*7490*/  HFMA2.MMA R40, R43, R24, RZ ;  /* 0x000000182b287235 */ /* 0x000fe200000000ff */
[----:B------:R-:W-:Y:S01]  /*74a0*/  HFMA2 R77, R56, R31, R77 ;  /* 0x0000001f384d7231 */ /* 0x000fe2000000004d */
[----:B------:R-:W-:Y:S01]  /*74b0*/  HFMA2.MMA R76, R54, R31, R76 ;  /* 0x0000001f364c7235 */ /* 0x000fe2000000004c */
[----:B------:R-:W-:Y:S01]  /*74c0*/  HADD2 R75, R30.H0_H0, R30.H1_H1 ;  /* 0x3000001e1e4b7230 */ /* 0x000fe20000000800 */
[C---:B------:R-:W-:Y:S01]  /*74d0*/  HFMA2.MMA R84, R79.reuse, R16, RZ ;  /* 0x000000104f547235 */ /* 0x040fe200000000ff */
[----:B-----5:R-:W-:Y:S01]  /*74e0*/  PRMT R30, R86, 0x5410, R29 ;  /* 0x00005410561e7816 */ /* 0x020fe2000000001d */
[C---:B------:R-:W-:Y:S01]  /*74f0*/  HFMA2.MMA R83, R79.reuse, R20, RZ ;  /* 0x000000144f537235 */ /* 0x040fe200000000ff */
[C---:B------:R-:W-:Y:S01]  /*7500*/  HFMA2 R42, R41.reuse, R16, RZ.H0_H0 ;  /* 0x00000010292a7231 */ /* 0x040fe200000400ff */
[----:B------:R-:W-:Y:S01]  /*7510*/  HFMA2.MMA R81, R79, R24, RZ ;  /* 0x000000184f517235 */ /* 0x000fe200000000ff */
[----:B------:R-:W-:Y:S01]  /*7520*/  HFMA2 R79, R41, R24, RZ.H0_H0 ;  /* 0x00000018294f7231 */ /* 0x000fe200000400ff */
[----:B------:R-:W-:-:S02]  /*7530*/  HFMA2.MMA R31, R43, R20, RZ ;  /* 0x000000142b1f7235 */ /* 0x000fc400000000ff */
[----:B------:R-:W-:Y:S01]  /*7540*/  HFMA2.MMA R29, R43, R16, RZ ;  /* 0x000000102b1d7235 */ /* 0x000fe200000000ff */
[C---:B------:R-:W-:Y:S01]  /*7550*/  HFMA2 R86, R85.reuse, R20, RZ.H0_H0 ;  /* 0x0000001455567231 */ /* 0x040fe200000400ff */
[----:B------:R-:W-:Y:S01]  /*7560*/  HFMA2.MMA R80, R28, R21, R80 ;  /* 0x000000151c507235 */ /* 0x000fe20000000050 */
[C---:B------:R-:W-:Y:S02]  /*7570*/  HFMA2 R20, R28.reuse, R17, R42 ;  /* 0x000000111c147231 */ /* 0x040fe4000000002a */
[----:B------:R-:W-:Y:S01]  /*7580*/  HFMA2 R79, R28, R25, R79 ;  /* 0x000000191c4f7231 */ /* 0x000fe2000000004f */
[----:B------:R-:W-:Y:S01]  /*7590*/  SHF.R.U32.HI R28, RZ, 0xc, R7 ;  /* 0x0000000cff1c7819 */ /* 0x000fe20000011607 */
[C---:B------:R-:W-:Y:S02]  /*75a0*/  HFMA2 R87, R85.reuse, R16, RZ.H0_H0 ;  /* 0x0000001055577231 */ /* 0x040fe400000400ff */
[----:B------:R-:W-:Y:S01]  /*75b0*/  HFMA2 R85, R85, R24, RZ.H0_H0 ;  /* 0x0000001855557231 */ /* 0x000fe200000400ff */
[----:B------:R-:W-:Y:S01]  /*75c0*/  HFMA2.MMA R24, R30, R25, R40 ;  /* 0x000000191e187235 */ /* 0x000fe20000000028 */
[-C--:B------:R-:W-:Y:S01]  /*75d0*/  HFMA2 R83, R78, R21.reuse, R83 ;  /* 0x000000154e537231 */ /* 0x080fe20000000053 */
[----:B------:R-:W0:Y:S01]  /*75e0*/  LDS.128 R40, [UR5+0x110] ;  /* 0x00011005ff287984 */ /* 0x000e220008000c00 */
[C---:B------:R-:W-:Y:S01]  /*75f0*/  HFMA2.MMA R84, R78.reuse, R17, R84 ;  /* 0x000000114e547235 */ /* 0x040fe20000000054 */
[----:B------:R-:W-:Y:S01]  /*7600*/  LOP3.LUT R88, R28, 0x3f, RZ, 0xc0, !PT ;  /* 0x0000003f1c587812 */ /* 0x000fe200078ec0ff */
[----:B------:R-:W-:Y:S01]  /*7610*/  HFMA2.MMA R81, R78, R25, R81 ;  /* 0x000000194e517235 */ /* 0x000fe20000000051 */
[----:B------:R-:W-:Y:S01]  /*7620*/  HFMA2 R78, R30, R21, R31 ;  /* 0x000000151e4e7231 */ /* 0x000fe2000000001f */
[----:B------:R-:W-:-:S02]  /*7630*/  HFMA2.MMA R16, R30, R17, R29 ;  /* 0x000000111e107235 */ /* 0x000fc4000000001d */
[----:B------:R-:W1:Y:S01]  /*7640*/  LDS.128 R28, [UR5+0x90] ;  /* 0x00009005ff1c7984 */ /* 0x000e620008000c00 */
[----:B------:R-:W-:-:S04]  /*7650*/  SHF.R.U32.HI R89, RZ, 0x12, R7 ;  /* 0x00000012ff597819 */ /* 0x000fc80000011607 */
[----:B------:R-:W-:Y:S02]  /*7660*/  LOP3.LUT R89, R89, 0x3f, RZ, 0xc0, !PT ;  /* 0x0000003f59597812 */ /* 0x000fe400078ec0ff */
[----:B------:R-:W-:Y:S02]  /*7670*/  IADD3 R88, R88, -0x20, RZ ;  /* 0xffffffe058587810 */ /* 0x000fe40007ffe0ff */
[----:B------:R-:W-:-:S04]  /*7680*/  IADD3 R89, R89, -0x20, RZ ;  /* 0xffffffe059597810 */ /* 0x000fc80007ffe0ff */
[----:B------:R-:W-:Y:S08]  /*7690*/  I2F.F16 R88, R88 ;  /* 0x0000005800587306 */ /* 0x000ff00000200c00 */
[----:B------:R-:W2:Y:S01]  /*76a0*/  I2F.F16 R89, R89 ;  /* 0x0000005900597306 */ /* 0x000ea20000200c00 */
[----:B0-----:R-:W-:Y:S01]  /*76b0*/  HFMA2.MMA R82, R47, R40, R82 ;  /* 0x000000282f527235 */ /* 0x001fe20000000052 */
[----:B------:R-:W-:Y:S01]  /*76c0*/  HFMA2 R70, R57, R40, R70 ;  /* 0x0000002839467231 */ /* 0x000fe20000000046 */
[----:B--2---:R-:W-:Y:S01]  /*76d0*/  PRMT R88, R88, 0x5410, R89 ;  /* 0x0000541058587816 */ /* 0x004fe20000000059 */
[----:B-1----:R-:W-:Y:S01]  /*76e0*/  HFMA2.MMA R59, R57, R28, R59 ;  /* 0x0000001c393b7235 */ /* 0x002fe2000000003b */
[----:B------:R-:W-:-:S03]  /*76f0*/  SHF.R.U32.HI R57, RZ, 0x18, R5 ;  /* 0x00000018ff397819 */ /* 0x000fc60000011605 */
[----:B------:R-:W-:Y:S01]  /*7700*/  HFMA2 R25, R88, R25, R85 ;  /* 0x0000001958197231 */ /* 0x000fe20000000055 */
[----:B------:R-:W-:Y:S01]  /*7710*/  HFMA2.MMA R82, R68, R41, R82 ;  /* 0x0000002944527235 */ /* 0x000fe20000000052 */
[----:B------:R-:W-:Y:S02]  /*7720*/  LOP3.LUT R85, R57, 0x3f, RZ, 0xc0, !PT ;  /* 0x0000003f39557812 */ /* 0x000fe400078ec0ff */
[----:B------:R-:W-:Y:S01]  /*7730*/  SHF.R.U32.HI R57, RZ, 0x18, R4 ;  /* 0x00000018ff397819 */ /* 0x000fe20000011604 */
[-C--:B------:R-:W-:Y:S01]  /*7740*/  HFMA2.MMA R63, R55, R28.reuse, R63 ;  /* 0x0000001c373f7235 */ /* 0x080fe2000000003f */
[-C--:B------:R-:W-:Y:S02]  /*7750*/  HFMA2 R55, R55, R40.reuse, R73 ;  /* 0x0000002837377231 */ /* 0x080fe40000000049 */
[----:B------:R-:W-:Y:S01]  /*7760*/  LOP3.LUT R57, R57, 0x3f, RZ, 0xc0, !PT ;  /* 0x0000003f39397812 */ /* 0x000fe200078ec0ff */
[-C--:B------:R-:W-:Y:S01]  /*7770*/  HFMA2 R70, R62, R41.reuse, R70 ;  /* 0x000000293e467231 */ /* 0x080fe20000000046 */
[----:B------:R-:W-:Y:S01]  /*7780*/  HFMA2.MMA R61, R51, R28, R61 ;  /* 0x0000001c333d7235 */ /* 0x000fe2000000003d */
[----:B------:R-:W-:Y:S01]  /*7790*/  HFMA2 R51, R51, R40, R72 ;  /* 0x0000002833337231 */ /* 0x000fe20000000048 */
[----:B------:R-:W-:Y:S01]  /*77a0*/  HFMA2.MMA R82, R65, R42, R82 ;  /* 0x0000002a41527235 */ /* 0x000fe20000000052 */
[----:B------:R-:W-:Y:S01]  /*77b0*/  IADD3 R57, R57, -0x20, RZ ;  /* 0xffffffe039397810 */ /* 0x000fe20007ffe0ff */
[----:B------:R-:W-:Y:S01]  /*77c0*/  HFMA2 R40, R58, R41, R55 ;  /* 0x000000293a287231 */ /* 0x000fe20000000037 */
[----:B------:R-:W-:Y:S01]  /*77d0*/  SHF.R.U32 R5, R5, 0x1e, R13 ;  /* 0x0000001e05057819 */ /* 0x000fe2000000160d */
[----:B------:R-:W-:Y:S01]  /*77e0*/  HFMA2 R70, R71, R42, R70 ;  /* 0x0000002a47467231 */ /* 0x000fe20000000046 */
[----:B------:R-:W-:-:S02]  /*77f0*/  HFMA2.MMA R21, R88, R21, R86 ;  /* 0x0000001558157235 */ /* 0x000fc40000000056 */
[----:B------:R0:W-:Y:S01]  /*7800*/  I2F.F16 R86, R57 ;  /* 0x0000003900567306 */ /* 0x0001e20000200c00 */
[----:B------:R-:W-:Y:S02]  /*7810*/  LOP3.LUT R5, R5, 0x3f, RZ, 0xc0, !PT ;  /* 0x0000003f05057812 */ /* 0x000fe400078ec0ff */
[----:B------:R-:W-:Y:S01]  /*7820*/  IADD3 R72, R85, -0x20, RZ ;  /* 0xffffffe055487810 */ /* 0x000fe20007ffe0ff */
[----:B0-----:R-:W-:Y:S02]  /*7830*/  HFMA2 R57, R67, R42, R40 ;  /* 0x0000002a43397231 */ /* 0x001fe40000000028 */
[----:B------:R-:W-:Y:S01]  /*7840*/  HFMA2 R40, R66, R43, R70 ;  /* 0x0000002b42287231 */ /* 0x000fe20000000046 */
[----:B------:R-:W-:Y:S01]  /*7850*/  HFMA2.MMA R70, R56, R43, R82 ;  /* 0x0000002b38467235 */ /* 0x000fe20000000052 */
[----:B------:R-:W-:Y:S01]  /*7860*/  IADD3 R82, R5, -0x20, RZ ;  /* 0xffffffe005527810 */ /* 0x000fe20007ffe0ff */
[----:B------:R-:W-:Y:S01]  /*7870*/  HFMA2 R17, R88, R17, R87 ;  /* 0x0000001158117231 */ /* 0x000fe20000000057 */
[----:B------:R-:W-:Y:S01]  /*7880*/  I2F.F16 R72, R72 ;  /* 0x0000004800487306 */ /* 0x000fe20000200c00 */
[----:B------:R-:W-:-:S02]  /*7890*/  SHF.R.U32.HI R87, RZ, 0x18, R7 ;  /* 0x00000018ff577819 */ /* 0x000fc40000011607 */
[----:B------:R-:W-:Y:S02]  /*78a0*/  SHF.R.U32.HI R85, RZ, 0x18, R6 ;  /* 0x00000018ff557819 */ /* 0x000fe40000011606 */
[----:B------:R-:W-:-:S03]  /*78b0*/  SHF.R.U32 R4, R4, 0x1e, R12 ;  /* 0x0000001e04047819 */ /* 0x000fc6000000160c */
[----:B------:R-:W0:Y:S01]  /*78c0*/  I2F.F16 R5, R82 ;  /* 0x0000005200057306 */ /* 0x000e220000200c00 */
[----:B------:R-:W-:Y:S02]  /*78d0*/  SHF.R.U32 R6, R6, 0x1e, R14 ;  /* 0x0000001e06067819 */ /* 0x000fe4000000160e */
[----:B------:R-:W-:Y:S02]  /*78e0*/  LOP3.LUT R87, R87, 0x3f, RZ, 0xc0, !PT ;  /* 0x0000003f57577812 */ /* 0x000fe400078ec0ff */
[----:B------:R-:W-:Y:S02]  /*78f0*/  LOP3.LUT R4, R4, 0x3f, RZ, 0xc0, !PT ;  /* 0x0000003f04047812 */ /* 0x000fe400078ec0ff */
[----:B------:R-:W-:Y:S02]  /*7900*/  LOP3.LUT R6, R6, 0x3f, RZ, 0xc0, !PT ;  /* 0x0000003f06067812 */ /* 0x000fe400078ec0ff */
[----:B------:R-:W-:Y:S02]  /*7910*/  SHF.R.U32 R7, R7, 0x1e, R15 ;  /* 0x0000001e07077819 */ /* 0x000fe4000000160f */
[----:B------:R-:W-:-:S02]  /*7920*/  IADD3 R73, R87, -0x20, RZ ;  /* 0xffffffe057497810 */ /* 0x000fc40007ffe0ff */
[----:B------:R-:W-:Y:S02]  /*7930*/  LOP3.LUT R85, R85, 0x3f, RZ, 0xc0, !PT ;  /* 0x0000003f55557812 */ /* 0x000fe400078ec0ff */
[----:B------:R-:W-:Y:S02]  /*7940*/  IADD3 R87, R4, -0x20, RZ ;  /* 0xffffffe004577810 */ /* 0x000fe40007ffe0ff */
[----:B------:R-:W-:Y:S02]  /*7950*/  IADD3 R4, R6, -0x20, RZ ;  /* 0xffffffe006047810 */ /* 0x000fe40007ffe0ff */
[----:B------:R-:W-:Y:S02]  /*7960*/  LOP3.LUT R6, R7, 0x3f, RZ, 0xc0, !PT ;  /* 0x0000003f07067812 */ /* 0x000fe400078ec0ff */
[----:B------:R-:W-:Y:S02]  /*7970*/  IADD3 R85, R85, -0x20, RZ ;  /* 0xffffffe055557810 */ /* 0x000fe40007ffe0ff */
[----:B0-----:R-:W-:-:S02]  /*7980*/  PRMT R7, R72, 0x5410, R5 ;  /* 0x0000541048077816 */ /* 0x001fc40000000005 */
[----:B------:R-:W-:Y:S01]  /*7990*/  IADD3 R72, R6, -0x20, RZ ;  /* 0xffffffe006487810 */ /* 0x000fe20007ffe0ff */
[----:B------:R-:W-:Y:S08]  /*79a0*/  I2F.F16 R4, R4 ;  /* 0x0000000400047306 */ /* 0x000ff00000200c00 */
[----:B------:R-:W0:Y:S08]  /*79b0*/  I2F.F16 R85, R85 ;  /* 0x0000005500557306 */ /* 0x000e300000200c00 */
[----:B------:R-:W-:Y:S08]  /*79c0*/  I2F.F16 R73, R73 ;  /* 0x0000004900497306 */ /* 0x000ff00000200c00 */
[----:B------:R-:W1:Y:S08]  /*79d0*/  I2F.F16 R72, R72 ;  /* 0x0000004800487306 */ /* 0x000e700000200c00 */
[----:B------:R-:W2:Y:S01]  /*79e0*/  I2F.F16 R87, R87 ;  /* 0x0000005700577306 */ /* 0x000ea20000200c00 */
[----:B0-----:R-:W-:-:S02]  /*79f0*/  PRMT R85, R85, 0x5410, R4 ;  /* 0x0000541055557816 */ /* 0x001fc40000000004 */
[----:B------:R-:W-:Y:S02]  /*7a00*/  SHF.R.U32.HI R5, RZ, 0x4, R12 ;  /* 0x00000004ff057819 */ /* 0x000fe4000001160c */
[----:B-1----:R-:W-:Y:S02]  /*7a10*/  PRMT R72, R73, 0x5410, R72 ;  /* 0x0000541049487816 */ /* 0x002fe40000000048 */
[--C-:B------:R-:W-:Y:S01]  /*7a20*/  SHF.R.U32.HI R73, RZ, 0xa, R13.reuse ;  /* 0x0000000aff497819 */ /* 0x100fe2000001160d */
[C---:B------:R-:W-:Y:S01]  /*7a30*/  HFMA2 R16, R85.reuse, R18, R16 ;  /* 0x0000001255107231 */ /* 0x040fe20000000010 */
[----:B------:R-:W-:Y:S01]  /*7a40*/  SHF.R.U32.HI R6, RZ, 0xa, R12 ;  /* 0x0000000aff067819 */ /* 0x000fe2000001160c */
[----:B------:R-:W-:Y:S01]  /*7a50*/  HFMA2.MMA R78, R85, R22, R78 ;  /* 0x00000016554e7235 */ /* 0x000fe2000000004e */
[----:B------:R-:W-:Y:S01]  /*7a60*/  SHF.R.U32.HI R4, RZ, 0x4, R13 ;  /* 0x00000004ff047819 */ /* 0x000fe2000001160d */
[----:B------:R-:W-:Y:S01]  /*7a70*/  HFMA2 R24, R85, R26, R24 ;  /* 0x0000001a55187231 */ /* 0x000fe20000000018 */
[----:B--2---:R-:W-:-:S02]  /*7a80*/  PRMT R87, R86, 0x5410, R87 ;  /* 0x0000541056577816 */ /* 0x004fc40000000057 */
[----:B------:R-:W-:Y:S02]  /*7a90*/  LOP3.LUT R73, R73, 0x3f, RZ, 0xc0, !PT ;  /* 0x0000003f49497812 */ /* 0x000fe400078ec0ff */
[--C-:B------:R-:W-:Y:S02]  /*7aa0*/  SHF.R.U32.HI R85, RZ, 0x10, R13.reuse ;  /* 0x00000010ff557819 */ /* 0x100fe4000001160d */
[----:B------:R-:W-:Y:S02]  /*7ab0*/  SHF.R.U32.HI R86, RZ, 0x16, R13 ;  /* 0x00000016ff567819 */ /* 0x000fe4000001160d */
[----:B------:R-:W-:Y:S01]  /*7ac0*/  SHF.R.U32.HI R82, RZ, 0x10, R12 ;  /* 0x00000010ff527819 */ /* 0x000fe2000001160c */
[C---:B------:R-:W-:Y:S01]  /*7ad0*/  HFMA2 R84, R7.reuse, R18, R84 ;  /* 0x0000001207547231 */ /* 0x040fe20000000054 */
[----:B------:R-:W-:Y:S01]  /*7ae0*/  LOP3.LUT R5, R5, 0x3f, RZ, 0xc0, !PT ;  /* 0x0000003f05057812 */ /* 0x000fe200078ec0ff */
[----:B------:R-:W-:Y:S01]  /*7af0*/  HFMA2.MMA R83, R7, R22, R83 ;  /* 0x0000001607537235 */ /* 0x000fe20000000053 */
[----:B------:R-:W-:Y:S01]  /*7b00*/  LOP3.LUT R6, R6, 0x3f, RZ, 0xc0, !PT ;  /* 0x0000003f06067812 */ /* 0x000fe200078ec0ff */
[----:B------:R-:W-:Y:S01]  /*7b10*/  HFMA2 R81, R7, R26, R81 ;  /* 0x0000001a07517231 */ /* 0x000fe20000000051 */
[----:B------:R-:W-:-:S02]  /*7b20*/  LOP3.LUT R4, R4, 0x3f, RZ, 0xc0, !PT ;  /* 0x0000003f04047812 */ /* 0x000fc400078ec0ff */
[----:B------:R-:W-:Y:S02]  /*7b30*/  IADD3 R7, R73, -0x20, RZ ;  /* 0xffffffe049077810 */ /* 0x000fe40007ffe0ff */
[----:B------:R-:W-:Y:S02]  /*7b40*/  LOP3.LUT R85, R85, 0x3f, RZ, 0xc0, !PT ;  /* 0x0000003f55557812 */ /* 0x000fe400078ec0ff */
[----:B------:R-:W-:Y:S01]  /*7b50*/  LOP3.LUT R86, R86, 0x3f, RZ, 0xc0, !PT ;  /* 0x0000003f56567812 */ /* 0x000fe200078ec0ff */
[-C--:B------:R-:W-:Y:S01]  /*7b60*/  HFMA2.MMA R20, R87, R18.reuse, R20 ;  /* 0x0000001257147235 */ /* 0x080fe20000000014 */
[----:B------:R-:W-:Y:S01]  /*7b70*/  LOP3.LUT R73, R82, 0x3f, RZ, 0xc0, !PT ;  /* 0x0000003f52497812 */ /* 0x000fe200078ec0ff */
[----:B------:R-:W-:Y:S01]  /*7b80*/  HFMA2.MMA R18, R72, R18, R17 ;  /* 0x0000001248127235 */ /* 0x000fe20000000011 */
[----:B------:R-:W-:Y:S02]  /*7b90*/  IADD3 R5, R5, -0x20, RZ ;  /* 0xffffffe005057810 */ /* 0x000fe40007ffe0ff */
[----:B------:R-:W-:-:S02]  /*7ba0*/  IADD3 R6, R6, -0x20, RZ ;  /* 0xffffffe006067810 */ /* 0x000fc40007ffe0ff */
[----:B------:R-:W-:Y:S02]  /*7bb0*/  IADD3 R4, R4, -0x20, RZ ;  /* 0xffffffe004047810 */ /* 0x000fe40007ffe0ff */
[----:B------:R-:W-:Y:S02]  /*7bc0*/  SHF.R.U32.HI R82, RZ, 0x16, R12 ;  /* 0x00000016ff527819 */ /* 0x000fe4000001160c */
[----:B------:R-:W-:Y:S02]  /*7bd0*/  IADD3 R17, R85, -0x20, RZ ;  /* 0xffffffe055117810 */ /* 0x000fe40007ffe0ff */
[----:B------:R-:W-:Y:S01]  /*7be0*/  IADD3 R88, R86, -0x20, RZ ;  /* 0xffffffe056587810 */ /* 0x000fe20007ffe0ff */
[-C--:B------:R-:W-:Y:S01]  /*7bf0*/  HFMA2 R80, R87, R22.reuse, R80 ;  /* 0x0000001657507231 */ /* 0x080fe20000000050 */
[----:B------:R-:W-:Y:S01]  /*7c00*/  LOP3.LUT R82, R82, 0x3f, RZ, 0xc0, !PT ;  /* 0x0000003f52527812 */ /* 0x000fe200078ec0ff */
[----:B------:R-:W-:Y:S01]  /*7c10*/  HFMA2 R21, R72, R22, R21 ;  /* 0x0000001648157231 */ /* 0x000fe20000000015 */
[----:B------:R-:W-:Y:S01]  /*7c20*/  I2F.F16 R5, R5 ;  /* 0x0000000500057306 */ /* 0x000fe20000200c00 */
[----:B------:R-:W-:Y:S01]  /*7c30*/  SHF.R.U32.HI R22, RZ, 0x4, R14 ;  /* 0x00000004ff167819 */ /* 0x000fe2000001160e */
[-C--:B------:R-:W-:Y:S01]  /*7c40*/  HFMA2.MMA R79, R87, R26.reuse, R79 ;  /* 0x0000001a574f7235 */ /* 0x080fe2000000004f */
[----:B------:R-:W-:Y:S01]  /*7c50*/  IADD3 R73, R73, -0x20, RZ ;  /* 0xffffffe049497810 */ /* 0x000fe20007ffe0ff */
[----:B------:R-:W-:Y:S01]  /*7c60*/  HFMA2.MMA R25, R72, R26, R25 ;  /* 0x0000001a48197235 */ /* 0x000fe20000000019 */
[----:B------:R-:W-:-:S03]  /*7c70*/  IADD3 R82, R82, -0x20, RZ ;  /* 0xffffffe052527810 */ /* 0x000fc60007ffe0ff */
[----:B------:R-:W0:Y:S01]  /*7c80*/  I2F.F16 R6, R6 ;  /* 0x0000000600067306 */ /* 0x000e220000200c00 */
[----:B------:R-:W-:Y:S02]  /*7c90*/  SHF.R.U32.HI R26, RZ, 0xa, R14 ;  /* 0x0000000aff1a7819 */ /* 0x000fe4000001160e */
[----:B------:R-:W-:-:S05]  /*7ca0*/  LOP3.LUT R22, R22, 0x3f, RZ, 0xc0, !PT ;  /* 0x0000003f16167812 */ /* 0x000fca00078ec0ff */
[----:B------:R-:W-:Y:S01]  /*7cb0*/  I2F.F16 R4, R4 ;  /* 0x0000000400047306 */ /* 0x000fe20000200c00 */
[----:B------:R-:W-:-:S07]  /*7cc0*/  LOP3.LUT R26, R26, 0x3f, RZ, 0xc0, !PT ;  /* 0x0000003f1a1a7812 */ /* 0x000fce00078ec0ff */
[----:B------:R-:W-:Y:S01]  /*7cd0*/  I2F.F16 R7, R7 ;  /* 0x0000000700077306 */ /* 0x000fe20000200c00 */
[----:B------:R-:W-:-:S07]  /*7ce0*/  IADD3 R86, R22, -0x20, RZ ;  /* 0xffffffe016567810 */ /* 0x000fce0007ffe0ff */
[----:B------:R-:W-:Y:S08]  /*7cf0*/  I2F.F16 R17, R17 ;  /* 0x0000001100117306 */ /* 0x000ff00000200c00 */
[----:B------:R-:W1:Y:S01]  /*7d00*/  I2F.F16 R88, R88 ;  /* 0x0000005800587306 */ /* 0x000e620000200c00 */
[----:B------:R-:W-:Y:S02]  /*7d10*/  IADD3 R26, R26, -0x20, RZ ;  /* 0xffffffe01a1a7810 */ /* 0x000fe40007ffe0ff */
[----:B------:R-:W-:-:S05]  /*7d20*/  SHF.R.U32.HI R72, RZ, 0xa, R15 ;  /* 0x0000000aff487819 */ /* 0x000fca000001160f */
[----:B------:R-:W-:Y:S01]  /*7d30*/  I2F.F16 R73, R73 ;  /* 0x0000004900497306 */ /* 0x000fe20000200c00 */
[----:B------:R-:W-:-:S07]  /*7d40*/  LOP3.LUT R87, R72, 0x3f, RZ, 0xc0, !PT ;  /* 0x0000003f48577812 */ /* 0x000fce00078ec0ff */
[----:B------:R-:W2:Y:S01]  /*7d50*/  I2F.F16 R82, R82 ;  /* 0x0000005200527306 */ /* 0x000ea20000200c00 */
[----:B0-----:R-:W-:Y:S02]  /*7d60*/  PRMT R72, R5, 0x5410, R6 ;  /* 0x0000541005487816 */ /* 0x001fe40000000006 */
[----:B------:R-:W-:Y:S02]  /*7d70*/  SHF.R.U32.HI R5, RZ, 0x10, R14 ;  /* 0x00000010ff057819 */ /* 0x000fe4000001160e */
[----:B-1----:R-:W-:-:S03]  /*7d80*/  PRMT R17, R17, 0x5410, R88 ;  /* 0x0000541011117816 */ /* 0x002fc60000000058 */
[----:B------:R-:W-:Y:S01]  /*7d90*/  I2F.F16 R86, R86 ;  /* 0x0000005600567306 */ /* 0x000fe20000200c00 */
[--C-:B------:R-:W-:Y:S02]  /*7da0*/  SHF.R.U32.HI R22, RZ, 0x4, R15.reuse ;  /* 0x00000004ff167819 */ /* 0x100fe4000001160f */
[----:B------:R-:W-:-:S05]  /*7db0*/  SHF.R.U32.HI R88, RZ, 0x16, R15 ;  /* 0x00000016ff587819 */ /* 0x000fca000001160f */
[----:B------:R0:W1:Y:S01]  /*7dc0*/  I2F.F16 R85, R26 ;  /* 0x0000001a00557306 */ /* 0x0000620000200c00 */
[----:B------:R-:W-:Y:S02]  /*7dd0*/  LOP3.LUT R5, R5, 0x3f, RZ, 0xc0, !PT ;  /* 0x0000003f05057812 */ /* 0x000fe400078ec0ff */
[----:B0-----:R-:W-:Y:S02]  /*7de0*/  PRMT R26, R4, 0x5410, R7 ;  /* 0x00005410041a7816 */ /* 0x001fe40000000007 */
[----:B------:R-:W-:Y:S02]  /*7df0*/  SHF.R.U32.HI R7, RZ, 0x10, R15 ;  /* 0x00000010ff077819 */ /* 0x000fe4000001160f */
[----:B------:R-:W-:Y:S02]  /*7e00*/  LOP3.LUT R22, R22, 0x3f, RZ, 0xc0, !PT ;  /* 0x0000003f16167812 */ /* 0x000fe400078ec0ff */
[----:B------:R-:W-:Y:S02]  /*7e10*/  LOP3.LUT R7, R7, 0x3f, RZ, 0xc0, !PT ;  /* 0x0000003f07077812 */ /* 0x000fe400078ec0ff */
[----:B------:R-:W-:-:S02]  /*7e20*/  LOP3.LUT R88, R88, 0x3f, RZ, 0xc0, !PT ;  /* 0x0000003f58587812 */ /* 0x000fc400078ec0ff */
[----:B--2---:R-:W-:Y:S02]  /*7e30*/  PRMT R73, R73, 0x5410, R82 ;  /* 0x0000541049497816 */ /* 0x004fe40000000052 */
[----:B------:R-:W-:Y:S02]  /*7e40*/  IADD3 R5, R5, -0x20, RZ ;  /* 0xffffffe005057810 */ /* 0x000fe40007ffe0ff */
[----:B------:R-:W-:Y:S02]  /*7e50*/  IADD3 R82, R7, -0x20, RZ ;  /* 0xffffffe007527810 */ /* 0x000fe40007ffe0ff */
[----:B------:R-:W-:Y:S02]  /*7e60*/  IADD3 R22, R22, -0x20, RZ ;  /* 0xffffffe016167810 */ /* 0x000fe40007ffe0ff */
[----:B------:R-:W-:Y:S02]  /*7e70*/  IADD3 R87, R87, -0x20, RZ ;  /* 0xffffffe057577810 */ /* 0x000fe40007ffe0ff */
[----:B------:R-:W-:Y:S01]  /*7e80*/  IADD3 R88, R88, -0x20, RZ ;  /* 0xffffffe058587810 */ /* 0x000fe20007ffe0ff */
[----:B------:R1:W-:Y:S01]  /*7e90*/  I2F.F16 R6, R5 ;  /* 0x0000000500067306 */ /* 0x0003e20000200c00 */
[----:B------:R-:W-:-:S04]  /*7ea0*/  SHF.R.U32.HI R4, RZ, 0x16, R14 ;  /* 0x00000016ff047819 */ /* 0x000fc8000001160e */
[----:B------:R-:W-:-:S03]  /*7eb0*/  LOP3.LUT R4, R4, 0x3f, RZ, 0xc0, !PT ;  /* 0x0000003f04047812 */ /* 0x000fc600078ec0ff */
[----:B------:R-:W-:Y:S01]  /*7ec0*/  I2F.F16 R82, R82 ;  /* 0x0000005200527306 */ /* 0x000fe20000200c00 */
[----:B-1----:R-:W-:-:S07]  /*7ed0*/  PRMT R5, R86, 0x5410, R85 ;  /* 0x0000541056057816 */ /* 0x002fce0000000055 */
[----:B------:R-:W0:Y:S01]  /*7ee0*/  I2F.F16 R85, R88 ;  /* 0x0000005800557306 */ /* 0x000e220000200c00 */
[----:B------:R-:W-:-:S07]  /*7ef0*/  IADD3 R4, R4, -0x20, RZ ;  /* 0xffffffe004047810 */ /* 0x000fce0007ffe0ff */
[----:B------:R-:W-:Y:S01]  /*7f00*/  I2F.F16 R22, R22 ;  /* 0x0000001600167306 */ /* 0x000fe20000200c00 */
[----:B---3--:R-:W-:-:S07]  /*7f10*/  SHF.R.U32 R12, R12, 0x1c, R8 ;  /* 0x0000001c0c0c7819 */ /* 0x008fce0000001608 */
[----:B------:R-:W1:Y:S01]  /*7f20*/  I2F.F16 R87, R87 ;  /* 0x0000005700577306 */ /* 0x000e620000200c00 */
[----:B------:R-:W-:Y:S02]  /*7f30*/  LOP3.LUT R12, R12, 0x3f, RZ, 0xc0, !PT ;  /* 0x0000003f0c0c7812 */ /* 0x000fe400078ec0ff */
[----:B------:R-:W-:-:S05]  /*7f40*/  SHF.R.U32.HI R7, RZ, 0x2, R8 ;  /* 0x00000002ff077819 */ /* 0x000fca0000011608 */
[----:B------:R2:W3:Y:S01]  /*7f50*/  I2F.F16 R91, R4 ;  /* 0x00000004005b7306 */ /* 0x0004e20000200c00 */
[----:B0-----:R-:W-:Y:S02]  /*7f60*/  PRMT R85, R82, 0x5410, R85 ;  /* 0x0000541052557816 */ /* 0x001fe40000000055 */
[----:B------:R-:W-:Y:S02]  /*7f70*/  LEA.HI R55, R8, 0xffffffe0, RZ, 0x6 ;  /* 0xffffffe008377811 */ /* 0x000fe400078f30ff */
[----:B------:R-:W-:Y:S02]  /*7f80*/  LOP3.LUT R7, R7, 0x3f, RZ, 0xc0, !PT ;  /* 0x0000003f07077812 */ /* 0x000fe400078ec0ff */
[----:B------:R-:W-:Y:S02]  /*7f90*/  SHF.R.U32 R13, R13, 0x1c, R9 ;  /* 0x0000001c0d0d7819 */ /* 0x000fe40000001609 */
[----:B--2---:R-:W-:Y:S02]  /*7fa0*/  IADD3 R4, R12, -0x20, RZ ;  /* 0xffffffe00c047810 */ /* 0x004fe40007ffe0ff */
[----:B------:R-:W-:-:S02]  /*7fb0*/  SHF.R.U32.HI R86, RZ, 0x8, R8 ;  /* 0x00000008ff567819 */ /* 0x000fc40000011608 */
[--C-:B------:R-:W-:Y:S02]  /*7fc0*/  SHF.R.U32.HI R82, RZ, 0xe, R8.reuse ;  /* 0x0000000eff527819 */ /* 0x100fe40000011608 */
[----:B-1----:R-:W-:Y:S02]  /*7fd0*/  PRMT R12, R22, 0x5410, R87 ;  /* 0x00005410160c7816 */ /* 0x002fe40000000057 */
[----:B------:R-:W-:Y:S02]  /*7fe0*/  SHF.R.U32.HI R8, RZ, 0x14, R8 ;  /* 0x00000014ff087819 */ /* 0x000fe40000011608 */
[----:B------:R-:W-:Y:S02]  /*7ff0*/  SHF.R.U32.HI R22, RZ, 0x2, R9 ;  /* 0x00000002ff167819 */ /* 0x000fe40000011609 */
[----:B------:R-:W-:Y:S02]  /*8000*/  IADD3 R89, R7, -0x20, RZ ;  /* 0xffffffe007597810 */ /* 0x000fe40007ffe0ff */
[----:B------:R-:W-:-:S02]  /*8010*/  LOP3.LUT R13, R13, 0x3f, RZ, 0xc0, !PT ;  /* 0x0000003f0d0d7812 */ /* 0x000fc400078ec0ff */
[----:B------:R-:W-:Y:S01]  /*8020*/  LOP3.LUT R8, R8, 0x3f, RZ, 0xc0, !PT ;  /* 0x0000003f08087812 */ /* 0x000fe200078ec0ff */
[----:B------:R-:W-:Y:S01]  /*8030*/  HFMA2.MMA R51, R60, R41, R51 ;  /* 0x000000293c337235 */ /* 0x000fe20000000033 */
[----:B------:R-:W-:Y:S01]  /*8040*/  LOP3.LUT R22, R22, 0x3f, RZ, 0xc0, !PT ;  /* 0x0000003f16167812 */ /* 0x000fe200078ec0ff */
[C---:B------:R-:W-:Y:S01]  /*8050*/  HFMA2 R20, R72.reuse, R19, R20 ;  /* 0x0000001348147231 */ /* 0x040fe20000000014 */
[----:B------:R-:W-:Y:S01]  /*8060*/  LOP3.LUT R82, R82, 0x3f, RZ, 0xc0, !PT ;  /* 0x0000003f52527812 */ /* 0x000fe200078ec0ff */
[----:B------:R-:W-:Y:S01]  /*8070*/  HFMA2.MMA R80, R72, R23, R80 ;  /* 0x0000001748507235 */ /* 0x000fe20000000050 */
[----:B------:R-:W-:Y:S01]  /*8080*/  IADD3 R7, R13, -0x20, RZ ;  /* 0xffffffe00d077810 */ /* 0x000fe20007ffe0ff */
[----:B------:R-:W-:Y:S01]  /*8090*/  HFMA2 R79, R72, R27, R79 ;  /* 0x0000001b484f7231 */ /* 0x000fe2000000004f */
[C---:B------:R-:W-:Y:S01]  /*80a0*/  HFMA2.MMA R84, R26.reuse, R19, R84 ;  /* 0x000000131a547235 */ /* 0x040fe20000000054 */
[----:B------:R-:W-:Y:S01]  /*80b0*/  HFMA2 R83, R26, R23, R83 ;  /* 0x000000171a537231 */ /* 0x000fe20000000053 */
[----:B------:R-:W-:Y:S01]  /*80c0*/  HFMA2.MMA R81, R26, R27, R81 ;  /* 0x0000001b1a517235 */ /* 0x000fe20000000051 */
[----:B---3--:R-:W-:Y:S01]  /*80d0*/  PRMT R13, R6, 0x5410, R91 ;  /* 0x00005410060d7816 */ /* 0x008fe2000000005b */
[----:B------:R-:W-:Y:S01]  /*80e0*/  I2F.F16 R4, R4 ;  /* 0x0000000400047306 */ /* 0x000fe20000200c00 */
[----:B------:R-:W-:-:S02]  /*80f0*/  IADD3 R72, R8, -0x20, RZ ;  /* 0xffffffe008487810 */ /* 0x000fc40007ffe0ff */
[----:B------:R-:W-:Y:S02]  /*8100*/  SHF.R.U32.HI R26, RZ, 0xe, R9 ;  /* 0x0000000eff1a7819 */ /* 0x000fe40000011609 */
[----:B------:R-:W-:Y:S02]  /*8110*/  IADD3 R6, R22, -0x20, RZ ;  /* 0xffffffe016067810 */ /* 0x000fe40007ffe0ff */
[----:B------:R-:W-:Y:S01]  /*8120*/  IADD3 R82, R82, -0x20, RZ ;  /* 0xffffffe052527810 */ /* 0x000fe20007ffe0ff */
[----:B------:R-:W0:Y:S01]  /*8130*/  I2F.F16 R89, R89 ;  /* 0x0000005900597306 */ /* 0x000e220000200c00 */
[----:B------:R-:W-:Y:S01]  /*8140*/  LOP3.LUT R26, R26, 0x3f, RZ, 0xc0, !PT ;  /* 0x0000003f1a1a7812 */ /* 0x000fe200078ec0ff */
[----:B------:R-:W-:Y:S01]  /*8150*/  HFMA2.MMA R41, R69, R42, R51 ;  /* 0x0000002a45297235 */ /* 0x000fe20000000033 */
[----:B------:R-:W-:Y:S02]  /*8160*/  LOP3.LUT R22, R86, 0x3f, RZ, 0xc0, !PT ;  /* 0x0000003f56167812 */ /* 0x000fe400078ec0ff */
[----:B------:R-:W-:-:S02]  /*8170*/  LEA.HI R51, R9, 0xffffffe0, RZ, 0x6 ;  /* 0xffffffe009337811 */ /* 0x000fc400078f30ff */
[----:B------:R-:W-:Y:S01]  /*8180*/  SHF.R.U32.HI R86, RZ, 0x8, R9 ;  /* 0x00000008ff567819 */ /* 0x000fe20000011609 */
[----:B------:R-:W-:Y:S01]  /*8190*/  I2F.F16 R55, R55 ;  /* 0x0000003700377306 */ /* 0x000fe20000200c00 */
[----:B------:R-:W-:-:S07]  /*81a0*/  IADD3 R22, R22, -0x20, RZ ;  /* 0xffffffe016167810 */ /* 0x000fce0007ffe0ff */
[----:B------:R1:W-:Y:S01]  /*81b0*/  I2F.F16 R87, R82 ;  /* 0x0000005200577306 */ /* 0x0003e20000200c00 */
[----:B------:R-:W-:-:S07]  /*81c0*/  SHF.R.U32 R15, R15, 0x1c, R11 ;  /* 0x0000001c0f0f7819 */ /* 0x000fce000000160b */
[----:B------:R-:W2:Y:S01]  /*81d0*/  I2F.F16 R72, R72 ;  /* 0x0000004800487306 */ /* 0x000ea20000200c00 */
[----:B-1----:R-:W-:Y:S02]  /*81e0*/  SHF.R.U32.HI R82, RZ, 0x14, R9 ;  /* 0x00000014ff527819 */ /* 0x002fe40000011609 */
[----:B------:R-:W-:Y:S02]  /*81f0*/  IADD3 R9, R26, -0x20, RZ ;  /* 0xffffffe01a097810 */ /* 0x000fe40007ffe0ff */
[----:B------:R-:W-:-:S03]  /*8200*/  SHF.R.U32 R26, R14, 0x1c, R10 ;  /* 0x0000001c0e1a7819 */ /* 0x000fc6000000160a */
[----:B------:R-:W-:Y:S01]  /*8210*/  I2F.F16 R7, R7 ;  /* 0x0000000700077306 */ /* 0x000fe20000200c00 */
[----:B------:R-:W-:-:S07]  /*8220*/  LOP3.LUT R26, R26, 0x3f, RZ, 0xc0, !PT ;  /* 0x0000003f1a1a7812 */ /* 0x000fce00078ec0ff */
[----:B------:R-:W1:Y:S01]  /*8230*/  I2F.F16 R6, R6 ;  /* 0x0000000600067306 */ /* 0x000e620000200c00 */
[----:B------:R-:W-:Y:S01]  /*8240*/  HFMA2 R16, R5, R19, R16 ;  /* 0x0000001305107231 */ /* 0x000fe20000000010 */
[----:B------:R-:W-:Y:S01]  /*8250*/  LOP3.LUT R82, R82, 0x3f, RZ, 0xc0, !PT ;  /* 0x0000003f52527812 */ /* 0x000fe200078ec0ff */
[----:B------:R-:W-:Y:S01]  /*8260*/  HFMA2.MMA R19, R12, R19, R18 ;  /* 0x000000130c137235 */ /* 0x000fe20000000012 */
[----:B0-----:R-:W-:Y:S02]  /*8270*/  PRMT R18, R4, 0x5410, R89 ;  /* 0x0000541004127816 */ /* 0x001fe40000000059 */
[----:B------:R-:W-:Y:S02]  /*8280*/  IADD3 R26, R26, -0x20, RZ ;  /* 0xffffffe01a1a7810 */ /* 0x000fe40007ffe0ff */
[----:B------:R-:W0:Y:S01]  /*8290*/  I2F.F16 R22, R22 ;  /* 0x0000001600167306 */ /* 0x000e220000200c00 */
[----:B------:R-:W-:Y:S02]  /*82a0*/  LOP3.LUT R4, R15, 0x3f, RZ, 0xc0, !PT ;  /* 0x0000003f0f047812 */ /* 0x000fe400078ec0ff */
[----:B------:R-:W-:-:S02]  /*82b0*/  LOP3.LUT R8, R86, 0x3f, RZ, 0xc0, !PT ;  /* 0x0000003f56087812 */ /* 0x000fc400078ec0ff */
[----:B------:R-:W-:Y:S01]  /*82c0*/  IADD3 R14, R82, -0x20, RZ ;  /* 0xffffffe0520e7810 */ /* 0x000fe20007ffe0ff */
[----:B------:R-:W-:Y:S01]  /*82d0*/  HFMA2.MMA R78, R5, R23, R78 ;  /* 0x00000017054e7235 */ /* 0x000fe2000000004e */
[----:B--2---:R-:W-:Y:S01]  /*82e0*/  PRMT R72, R72, 0x5410, R55 ;  /* 0x0000541048487816 */ /* 0x004fe20000000037 */
[----:B------:R1:W-:Y:S01]  /*82f0*/  I2F.F16 R82, R26 ;  /* 0x0000001a00527306 */ /* 0x0003e20000200c00 */
[----:B------:R-:W-:Y:S01]  /*8300*/  IADD3 R8, R8, -0x20, RZ ;  /* 0xffffffe008087810 */ /* 0x000fe20007ffe0ff */
[----:B------:R-:W-:Y:S01]  /*8310*/  HFMA2 R24, R5, R27, R24 ;  /* 0x0000001b05187231 */ /* 0x000fe20000000018 */
[----:B------:R-:W-:Y:S02]  /*8320*/  IADD3 R55, R4, -0x20, RZ ;  /* 0xffffffe004377810 */ /* 0x000fe40007ffe0ff */
[----:B-1----:R-:W-:Y:S02]  /*8330*/  PRMT R26, R7, 0x5410, R6 ;  /* 0x00005410071a7816 */ /* 0x002fe40000000006 */
[----:B------:R-:W1:Y:S01]  /*8340*/  LDS.128 R4, [UR5+0x30] ;  /* 0x00003005ff047984 */ /* 0x000e620008000c00 */
[----:B------:R-:W-:Y:S01]  /*8350*/  I2F.F16 R8, R8 ;  /* 0x0000000800087306 */ /* 0x000fe20000200c00 */
[----:B------:R-:W-:-:S02]  /*8360*/  SHF.R.U32.HI R15, RZ, 0x2, R10 ;  /* 0x00000002ff0f7819 */ /* 0x000fc4000001160a */
[----:B0-----:R-:W-:Y:S02]  /*8370*/  PRMT R87, R22, 0x5410, R87 ;  /* 0x0000541016577816 */ /* 0x001fe40000000057 */
[----:B------:R-:W-:-:S03]  /*8380*/  SHF.R.U32.HI R22, RZ, 0x2, R11 ;  /* 0x00000002ff167819 */ /* 0x000fc6000001160b */
[----:B------:R-:W0:Y:S01]  /*8390*/  I2F.F16 R9, R9 ;  /* 0x0000000900097306 */ /* 0x000e220000200c00 */
[----:B------:R-:W-:Y:S02]  /*83a0*/  LOP3.LUT R15, R15, 0x3f, RZ, 0xc0, !PT ;  /* 0x0000003f0f0f7812 */ /* 0x000fe400078ec0ff */
[----:B------:R-:W-:Y:S02]  /*83b0*/  LOP3.LUT R22, R22, 0x3f, RZ, 0xc0, !PT ;  /* 0x0000003f16167812 */ /* 0x000fe400078ec0ff */
[----:B------:R-:W-:-:S03]  /*83c0*/  IADD3 R15, R15, -0x20, RZ ;  /* 0xffffffe00f0f7810 */ /* 0x000fc60007ffe0ff */
[----:B------:R-:W-:Y:S01]  /*83d0*/  I2F.F16 R51, R51 ;  /* 0x0000003300337306 */ /* 0x000fe20000200c00 */
[----:B------:R-:W-:-:S07]  /*83e0*/  IADD3 R22, R22, -0x20, RZ ;  /* 0xffffffe016167810 */ /* 0x000fce0007ffe0ff */
[----:B------:R-:W2:Y:S08]  /*83f0*/  I2F.F16 R14, R14 ;  /* 0x0000000e000e7306 */ /* 0x000eb00000200c00 */
[----:B------:R0:W-:Y:S02]  /*8400*/  I2F.F16 R89, R15 ;  /* 0x0000000f00597306 */ /* 0x0001e40000200c00 */
[----:B0-----:R-:W-:-:S06]  /*8410*/  PRMT R15, R8, 0x5410, R9 ;  /* 0x00005410080f7816 */ /* 0x001fcc0000000009 */
[----:B------:R-:W-:Y:S01]  /*8420*/  I2F.F16 R55, R55 ;  /* 0x0000003700377306 */ /* 0x000fe20000200c00 */
[--C-:B------:R-:W-:Y:S02]  /*8430*/  SHF.R.U32.HI R8, RZ, 0x8, R10.reuse ;  /* 0x00000008ff087819 */ /* 0x100fe4000001160a */
[----:B------:R-:W-:Y:S02]  /*8440*/  SHF.R.U32.HI R9, RZ, 0xe, R10 ;  /* 0x0000000eff097819 */ /* 0x000fe4000001160a */
[----:B------:R-:W-:-:S03]  /*8450*/  LOP3.LUT R8, R8, 0x3f, RZ, 0xc0, !PT ;  /* 0x0000003f08087812 */ /* 0x000fc600078ec0ff */
[----:B------:R-:W0:Y:S01]  /*8460*/  I2F.F16 R22, R22 ;  /* 0x0000001600167306 */ /* 0x000e220000200c00 */
[----:B--2---:R-:W-:Y:S02]  /*8470*/  PRMT R14, R14, 0x5410, R51 ;  /* 0x000054100e0e7816 */ /* 0x004fe40000000033 */
[----:B------:R-:W-:Y:S02]  /*8480*/  IADD3 R51, R8, -0x20, RZ ;  /* 0xffffffe008337810 */ /* 0x000fe40007ffe0ff */
[----:B------:R-:W-:Y:S02]  /*8490*/  LOP3.LUT R9, R9, 0x3f, RZ, 0xc0, !PT ;  /* 0x0000003f09097812 */ /* 0x000fe400078ec0ff */
[----:B------:R-:W-:Y:S02]  /*84a0*/  SHF.R.U32.HI R8, RZ, 0x8, R11 ;  /* 0x00000008ff087819 */ /* 0x000fe4000001160b */
[----:B------:R-:W-:Y:S02]  /*84b0*/  IADD3 R86, R9, -0x20, RZ ;  /* 0xffffffe009567810 */ /* 0x000fe40007ffe0ff */
[----:B------:R-:W-:-:S02]  /*84c0*/  LOP3.LUT R8, R8, 0x3f, RZ, 0xc0, !PT ;  /* 0x0000003f08087812 */ /* 0x000fc400078ec0ff */
[----:B------:R-:W-:Y:S02]  /*84d0*/  SHF.R.U32.HI R9, RZ, 0xe, R11 ;  /* 0x0000000eff097819 */ /* 0x000fe4000001160b */
[----:B0-----:R-:W-:Y:S02]  /*84e0*/  PRMT R22, R55, 0x5410, R22 ;  /* 0x0000541037167816 */ /* 0x001fe40000000016 */
[----:B------:R-:W-:Y:S02]  /*84f0*/  IADD3 R55, R8, -0x20, RZ ;  /* 0xffffffe008377810 */ /* 0x000fe40007ffe0ff */
[----:B------:R-:W-:Y:S01]  /*8500*/  LOP3.LUT R8, R9, 0x3f, RZ, 0xc0, !PT ;  /* 0x0000003f09087812 */ /* 0x000fe200078ec0ff */
[----:B-1----:R-:W-:-:S06]  /*8510*/  HFMA2 R9, R73, R4, R20 ;  /* 0x0000000449097231 */ /* 0x002fcc0000000014 */
[----:B------:R-:W-:Y:S01]  /*8520*/  HFMA2.MMA R9, R18, R5, R9 ;  /* 0x0000000512097235 */ /* 0x000fe20000000009 */
[----:B------:R-:W-:Y:S02]  /*8530*/  LEA.HI R42, R10, 0xffffffe0, RZ, 0x6 ;  /* 0xffffffe00a2a7811 */ /* 0x000fe400078f30ff */
[----:B------:R-:W-:-:S05]  /*8540*/  SHF.R.U32.HI R10, RZ, 0x14, R10 ;  /* 0x00000014ff0a7819 */ /* 0x000fca000001160a */
[----:B------:R-:W-:Y:S01]  /*8550*/  HFMA2.MMA R9, R87, R6, R9 ;  /* 0x0000000657097235 */ /* 0x000fe20000000009 */
[----:B------:R-:W-:Y:S01]  /*8560*/  HFMA2 R57, R54, R43, R57 ;  /* 0x0000002b36397231 */ /* 0x000fe20000000039 */
[----:B------:R-:W-:Y:S01]  /*8570*/  HFMA2.MMA R41, R64, R43, R41 ;  /* 0x0000002b40297235 */ /* 0x000fe20000000029 */
[----:B------:R-:W-:Y:S02]  /*8580*/  LEA.HI R43, R11, 0xffffffe0, RZ, 0x6 ;  /* 0xffffffe00b2b7811 */ /* 0x000fe400078f30ff */
[----:B------:R-:W-:Y:S02]  /*8590*/  LOP3.LUT R10, R10, 0x3f, RZ, 0xc0, !PT ;  /* 0x0000003f0a0a7812 */ /* 0x000fe400078ec0ff */
[----:B------:R-:W-:Y:S01]  /*85a0*/  SHF.R.U32.HI R11, RZ, 0x14, R11 ;  /* 0x00000014ff0b7819 */ /* 0x000fe2000001160b */
[----:B------:R-:W-:Y:S01]  /*85b0*/  HFMA2.MMA R9, R72, R7, R9 ;  /* 0x0000000748097235 */ /* 0x000fe20000000009 */
[----:B------:R-:W-:Y:S01]  /*85c0*/  HADD2 R76, R76.H0_H0, R76.H1_H1 ;  /* 0x3000004c4c4c7230 */ /* 0x000fe20000000800 */
[----:B------:R-:W-:Y:S01]  /*85d0*/  PRMT R74, R74, 0x5410, R75 ;  /* 0x000054104a4a7816 */ /* 0x000fe2000000004b */
[----:B------:R-:W-:Y:S01]  /*85e0*/  HADD2 R77, R77.H0_H0, R77.H1_H1 ;  /* 0x3000004d4d4d7230 */ /* 0x000fe20000000800 */
[----:B------:R-:W-:-:S02]  /*85f0*/  IADD3 R10, R10, -0x20, RZ ;  /* 0xffffffe00a0a7810 */ /* 0x000fc40007ffe0ff */
[----:B------:R-:W-:Y:S01]  /*8600*/  LOP3.LUT R11, R11, 0x3f, RZ, 0xc0, !PT ;  /* 0x0000003f0b0b7812 */ /* 0x000fe200078ec0ff */
[-C--:B------:R-:W-:Y:S01]  /*8610*/  HFMA2.MMA R84, R17, R4.reuse, R84 ;  /* 0x0000000411547235 */ /* 0x080fe20000000054 */
[----:B------:R-:W-:Y:S01]  /*8620*/  HFMA2 R16, R13, R4, R16 ;  /* 0x000000040d107231 */ /* 0x000fe20000000010 */
[----:B------:R-:W-:Y:S01]  /*8630*/  HFMA2.MMA R19, R85, R4, R19 ;  /* 0x0000000455137235 */ /* 0x000fe20000000013 */
[----:B------:R-:W-:Y:S01]  /*8640*/  HFMA2 R39, R74, R44, R39 ;  /* 0x0000002c4a277231 */ /* 0x000fe20000000027 */
[----:B------:R-:W-:Y:S01]  /*8650*/  PRMT R77, R76, 0x5410, R77 ;  /* 0x000054104c4d7816 */ /* 0x000fe2000000004d */
[----:B------:R0:W-:Y:S01]  /*8660*/  I2F.F16 R75, R10 ;  /* 0x0000000a004b7306 */ /* 0x0001e20000200c00 */
[----:B------:R-:W-:Y:S01]  /*8670*/  IADD3 R4, R8, -0x20, RZ ;  /* 0xffffffe008047810 */ /* 0x000fe20007ffe0ff */
[----:B------:R-:W-:Y:S01]  /*8680*/  HADD2 R74, R9.H0_H0, R9.H1_H1 ;  /* 0x30000009094a7230 */ /* 0x000fe20000000800 */
[----:B------:R-:W-:Y:S02]  /*8690*/  IADD3 R76, R11, -0x20, RZ ;  /* 0xffffffe00b4c7810 */ /* 0x000fe40007ffe0ff */
[----:B0-----:R-:W0:Y:S03]  /*86a0*/  LDS.128 R8, [UR5+0xb0] ;  /* 0x0000b005ff087984 */ /* 0x001e260008000c00 */
[----:B------:R-:W-:Y:S08]  /*86b0*/  I2F.F16 R55, R55 ;  /* 0x0000003700377306 */ /* 0x000ff00000200c00 */
[----:B------:R-:W1:Y:S08]  /*86c0*/  I2F.F16 R4, R4 ;  /* 0x0000000400047306 */ /* 0x000e700000200c00 */
[----:B------:R-:W-:Y:S08]  /*86d0*/  I2F.F16 R51, R51 ;  /* 0x0000003300337306 */ /* 0x000ff00000200c00 */
[----:B------:R-:W2:Y:S01]  /*86e0*/  I2F.F16 R86, R86 ;  /* 0x0000005600567306 */ /* 0x000ea20000200c00 */
[----:B------:R-:W-:-:S07]  /*86f0*/  HFMA2.MMA R19, R22, R5, R19 ;  /* 0x0000000516137235 */ /* 0x000fce0000000013 */
[----:B------:R-:W-:Y:S01]  /*8700*/  I2F.F16 R43, R43 ;  /* 0x0000002b002b7306 */ /* 0x000fe20000200c00 */
[----:B-1----:R-:W-:-:S07]  /*8710*/  PRMT R55, R55, 0x5410, R4 ;  /* 0x0000541037377816 */ /* 0x002fce0000000004 */
[----:B------:R-:W1:Y:S01]  /*8720*/  I2F.F16 R76, R76 ;  /* 0x0000004c004c7306 */ /* 0x000e620000200c00 */
[----:B------:R-:W-:-:S07]  /*8730*/  PRMT R82, R82, 0x5410, R89 ;  /* 0x0000541052527816 */ /* 0x000fce0000000059 */
[----:B------:R-:W3:Y:S01]  /*8740*/  I2F.F16 R42, R42 ;  /* 0x0000002a002a7306 */ /* 0x000ee20000200c00 */
[----:B--2---:R-:W-:Y:S01]  /*8750*/  PRMT R51, R51, 0x5410, R86 ;  /* 0x0000541033337816 */ /* 0x004fe20000000056 */
[-C--:B------:R-:W-:Y:S01]  /*8760*/  HFMA2 R84, R26, R5.reuse, R84 ;  /* 0x000000051a547231 */ /* 0x080fe20000000054 */
[----:B------:R-:W-:Y:S01]  /*8770*/  HFMA2.MMA R19, R55, R6, R19 ;  /* 0x0000000637137235 */ /* 0x000fe20000000013 */
[----:B------:R-:W-:Y:S02]  /*8780*/  HFMA2 R16, R82, R5, R16 ;  /* 0x0000000552107231 */ /* 0x000fe40000000010 */
[----:B------:R-:W-:Y:S01]  /*8790*/  HFMA2 R21, R12, R23, R21 ;  /* 0x000000170c157231 */ /* 0x000fe20000000015 */
[----:B-1----:R-:W-:Y:S01]  /*87a0*/  PRMT R76, R76, 0x5410, R43 ;  /* 0x000054104c4c7816 */ /* 0x002fe2000000002b */
[-C--:B------:R-:W-:Y:S02]  /*87b0*/  HFMA2 R84, R15, R6.reuse, R84 ;  /* 0x000000060f547231 */ /* 0x080fe40000000054 */
[----:B------:R-:W-:Y:S01]  /*87c0*/  HFMA2 R16, R51, R6, R16 ;  /* 0x0000000633107231 */ /* 0x000fe20000000010 */
[----:B---3--:R-:W-:Y:S01]  /*87d0*/  PRMT R42, R75, 0x5410, R42 ;  /* 0x000054104b2a7816 */ /* 0x008fe2000000002a */
[----:B------:R-:W-:Y:S01]  /*87e0*/  HFMA2 R20, R14, R7, R84 ;  /* 0x000000070e147231 */ /* 0x000fe20000000054 */
[----:B------:R-:W-:-:S02]  /*87f0*/  HFMA2.MMA R19, R76, R7, R19 ;  /* 0x000000074c137235 */ /* 0x000fc40000000013 */
[-C--:B0-----:R-:W-:Y:S01]  /*8800*/  HFMA2.MMA R83, R17, R8.reuse, R83 ;  /* 0x0000000811537235 */ /* 0x081fe20000000053 */
        /* <DEDUP_REMOVED lines=8> */
[----:B------:R-:W-:-:S02]  /*8890*/  HFMA2.MMA R9, R22, R9, R21 ;  /* 0x0000000916097235 */ /* 0x000fc40000000015 */
[----:B------:R-:W-:Y:S02]  /*88a0*/  HFMA2.MMA R63, R58, R29, R63 ;  /* 0x0000001d3a3f7235 */ /* 0x000fe4000000003f */
[----:B------:R-:W-:Y:S01]  /*88b0*/  HFMA2.MMA R25, R12, R27, R25 ;  /* 0x0000001b0c197235 */ /* 0x000fe20000000019 */
[----:B------:R-:W-:-:S03]  /*88c0*/  HFMA2 R49, R47, R28, R49 ;  /* 0x0000001c2f317231 */ /* 0x000fc60000000031 */
[----:B------:R-:W-:Y:S02]  /*88d0*/  HFMA2.MMA R9, R55, R10, R9 ;  /* 0x0000000a37097235 */ /* 0x000fe40000000009 */
[----:B------:R-:W-:Y:S01]  /*88e0*/  HFMA2.MMA R27, R67, R30, R63 ;  /* 0x0000001e431b7235 */ /* 0x000fe2000000003f */
[----:B------:R-:W-:Y:S02]  /*88f0*/  HFMA2 R49, R68, R29, R49 ;  /* 0x0000001d44317231 */ /* 0x000fe40000000031 */
[----:B------:R-:W-:-:S03]  /*8900*/  HFMA2 R21, R51, R10, R78 ;  /* 0x0000000a33157231 */ /* 0x000fc6000000004e */
[----:B------:R-:W-:Y:S02]  /*8910*/  HFMA2.MMA R9, R76, R11, R9 ;  /* 0x0000000b4c097235 */ /* 0x000fe40000000009 */
[----:B------:R-:W-:Y:S01]  /*8920*/  HFMA2.MMA R27, R54, R31, R27 ;  /* 0x0000001f361b7235 */ /* 0x000fe2000000001b */
[----:B------:R-:W-:Y:S02]  /*8930*/  HFMA2 R28, R65, R30, R49 ;  /* 0x0000001e411c7231 */ /* 0x000fe40000000031 */
[----:B------:R-:W-:Y:S02]  /*8940*/  HFMA2 R21, R42, R11, R21 ;  /* 0x0000000b2a157231 */ /* 0x000fe40000000015 */
[----:B------:R-:W-:Y:S02]  /*8950*/  HFMA2 R28, R56, R31, R28 ;  /* 0x0000001f381c7231 */ /* 0x000fe4000000001c */
[----:B------:R-:W-:Y:S02]  /*8960*/  HADD2 R21, R21.H0_H0, R21.H1_H1 ;  /* 0x3000001515157230 */ /* 0x000fe40000000800 */
[----:B------:R-:W-:-:S02]  /*8970*/  HADD2 R9, R9.H0_H0, R9.H1_H1 ;  /* 0x3000000909097230 */ /* 0x000fc40000000800 */
[----:B------:R-:W-:Y:S02]  /*8980*/  HADD2 R27, R27.H0_H0, R27.H1_H1 ;  /* 0x3000001b1b1b7230 */ /* 0x000fe40000000800 */
[----:B------:R-:W-:Y:S01]  /*8990*/  HADD2 R28, R28.H0_H0, R28.H1_H1 ;  /* 0x3000001c1c1c7230 */ /* 0x000fe20000000800 */
[----:B------:R-:W-:Y:S01]  /*89a0*/  PRMT R21, R21, 0x5410, R9 ;  /* 0x0000541015157816 */ /* 0x000fe20000000009 */
[-C--:B0-----:R-:W-:Y:S02]  /*89b0*/  HFMA2.MMA R9, R73, R4.reuse, R79 ;  /* 0x0000000449097235 */ /* 0x081fe4000000004f */
[----:B------:R-:W-:Y:S01]  /*89c0*/  HFMA2.MMA R24, R13, R4, R24 ;  /* 0x000000040d187235 */ /* 0x000fe20000000018 */
[----:B------:R-:W-:Y:S01]  /*89d0*/  PRMT R27, R27, 0x5410, R28 ;  /* 0x000054101b1b7816 */ /* 0x000fe2000000001c */
[----:B------:R-:W-:-:S05]  /*89e0*/  HFMA2.MMA R59, R62, R29, R59 ;  /* 0x0000001d3e3b7235 */ /* 0x000fca000000003b */
[----:B------:R-:W-:Y:S02]  /*89f0*/  HFMA2.MMA R23, R27, R46, R36 ;  /* 0x0000002e1b177235 */ /* 0x000fe40000000024 */
[-C--:B------:R-:W-:Y:S02]  /*8a00*/  HFMA2.MMA R9, R18, R5.reuse, R9 ;  /* 0x0000000512097235 */ /* 0x080fe40000000009 */
[----:B------:R-:W-:Y:S02]  /*8a10*/  HFMA2.MMA R24, R82, R5, R24 ;  /* 0x0000000552187235 */ /* 0x000fe40000000018 */
[----:B------:R-:W-:Y:S02]  /*8a20*/  HFMA2.MMA R59, R71, R30, R59 ;  /* 0x0000001e473b7235 */ /* 0x000fe4000000003b */
        /* <DEDUP_REMOVED lines=8> */
[-C--:B------:R-:W-:Y:S01]  /*8ab0*/  HFMA2 R81, R17, R4.reuse, R81 ;  /* 0x0000000411517231 */ /* 0x080fe20000000051 */
[----:B------:R-:W-:Y:S01]  /*8ac0*/  HFMA2.MMA R83, R14, R11, R83 ;  /* 0x0000000b0e537235 */ /* 0x000fe20000000053 */
[----:B------:R-:W-:Y:S02]  /*8ad0*/  HFMA2 R11, R85, R4, R25 ;  /* 0x00000004550b7231 */ /* 0x000fe40000000019 */
[----:B------:R-:W-:Y:S02]  /*8ae0*/  HFMA2 R61, R69, R30, R61 ;  /* 0x0000001e453d7231 */ /* 0x000fe4000000003d */
[-C--:B------:R-:W-:Y:S01]  /*8af0*/  HFMA2 R81, R26, R5.reuse, R81 ;  /* 0x000000051a517231 */ /* 0x080fe20000000051 */
[-C--:B------:R-:W-:Y:S01]  /*8b00*/  HFMA2.MMA R9, R72, R7.reuse, R9 ;  /* 0x0000000748097235 */ /* 0x080fe20000000009 */
[----:B------:R-:W-:Y:S01]  /*8b10*/  HFMA2 R11, R22, R5, R11 ;  /* 0x00000005160b7231 */ /* 0x000fe2000000000b */
[----:B------:R-:W-:Y:S01]  /*8b20*/  HFMA2.MMA R21, R42, R7, R21 ;  /* 0x000000072a157235 */ /* 0x000fe20000000015 */
[----:B------:R-:W-:Y:S01]  /*8b30*/  HFMA2 R61, R64, R31, R61 ;  /* 0x0000001f403d7231 */ /* 0x000fe2000000003d */
[----:B------:R-:W-:Y:S01]  /*8b40*/  IADD3 R33, R33, 0x20, RZ ;  /* 0x0000002021217810 */ /* 0x000fe20007ffe0ff */
[----:B------:R-:W-:-:S02]  /*8b50*/  HADD2 R40, R40.H0_H0, R40.H1_H1 ;  /* 0x3000002828287230 */ /* 0x000fc40000000800 */
[----:B------:R-:W-:Y:S02]  /*8b60*/  HADD2 R41, R41.H0_H0, R41.H1_H1 ;  /* 0x3000002929297230 */ /* 0x000fe40000000800 */
[-C--:B------:R-:W-:Y:S02]  /*8b70*/  HFMA2 R81, R15, R6.reuse, R81 ;  /* 0x000000060f517231 */ /* 0x080fe40000000051 */
[----:B------:R-:W-:Y:S02]  /*8b80*/  HFMA2 R11, R55, R6, R11 ;  /* 0x00000006370b7231 */ /* 0x000fe4000000000b */
[----:B------:R-:W-:Y:S02]  /*8b90*/  HADD2 R59, R59.H0_H0, R59.H1_H1 ;  /* 0x3000003b3b3b7230 */ /* 0x000fe40000000800 */
[----:B------:R-:W-:Y:S01]  /*8ba0*/  HADD2 R61, R61.H0_H0, R61.H1_H1 ;  /* 0x3000003d3d3d7230 */ /* 0x000fe20000000800 */
[----:B------:R-:W-:Y:S01]  /*8bb0*/  PRMT R40, R40, 0x5410, R41 ;  /* 0x0000541028287816 */ /* 0x000fe20000000029 */
[----:B------:R-:W-:Y:S01]  /*8bc0*/  HFMA2 R81, R14, R7, R81 ;  /* 0x000000070e517231 */ /* 0x000fe20000000051 */
[C---:B------:R-:W-:Y:S01]  /*8bd0*/  ISETP.GE.AND P0, PT, R33.reuse, R50, PT ;  /* 0x000000322100720c */ /* 0x040fe20003f06270 */
[----:B------:R-:W-:Y:S01]  /*8be0*/  HADD2 R57, R57.H0_H0, R57.H1_H1 ;  /* 0x3000003939397230 */ /* 0x000fe20000000800 */
[----:B------:R-:W-:Y:S01]  /*8bf0*/  ISETP.LT.AND P1, PT, R33, R0, PT ;  /* 0x000000002100720c */ /* 0x000fe20003f21270 */
[----:B------:R-:W-:-:S02]  /*8c00*/  HADD2 R70, R70.H0_H0, R70.H1_H1 ;  /* 0x3000004646467230 */ /* 0x000fc40000000800 */
[----:B------:R-:W-:Y:S01]  /*8c10*/  HFMA2 R11, R76, R7, R11 ;  /* 0x000000074c0b7231 */ /* 0x000fe2000000000b */
[----:B------:R-:W-:Y:S01]  /*8c20*/  PRMT R59, R59, 0x5410, R61 ;  /* 0x000054103b3b7816 */ /* 0x000fe2000000003d */
[----:B------:R-:W-:Y:S02]  /*8c30*/  HADD2 R20, R20.H0_H0, R20.H1_H1 ;  /* 0x3000001414147230 */ /* 0x000fe40000000800 */
[----:B------:R-:W-:Y:S02]  /*8c40*/  HADD2 R80, R80.H0_H0, R80.H1_H1 ;  /* 0x3000005050507230 */ /* 0x000fe40000000800 */
[----:B------:R-:W-:Y:S02]  /*8c50*/  HADD2 R83, R83.H0_H0, R83.H1_H1 ;  /* 0x3000005353537230 */ /* 0x000fe40000000800 */
[----:B------:R-:W-:Y:S02]  /*8c60*/  HADD2 R9, R9.H0_H0, R9.H1_H1 ;  /* 0x3000000909097230 */ /* 0x000fe40000000800 */
[----:B------:R-:W-:Y:S01]  /*8c70*/  HADD2 R81, R81.H0_H0, R81.H1_H1 ;  /* 0x3000005151517230 */ /* 0x000fe20000000800 */
[----:B------:R-:W-:Y:S01]  /*8c80*/  HFMA2.MMA R38, R77, R46, R38 ;  /* 0x0000002e4d267235 */ /* 0x000fe20000000026 */
[----:B------:R-:W-:Y:S01]  /*8c90*/  HADD2 R21, R21.H0_H0, R21.H1_H1 ;  /* 0x3000001515157230 */ /* 0x000fe20000000800 */
[----:B------:R-:W-:Y:S01]  /*8ca0*/  PRMT R57, R57, 0x5410, R70 ;  /* 0x0000541039397816 */ /* 0x000fe20000000046 */
[----:B------:R-:W-:Y:S01]  /*8cb0*/  HADD2 R11, R11.H0_H0, R11.H1_H1 ;  /* 0x3000000b0b0b7230 */ /* 0x000fe20000000800 */
[----:B------:R-:W-:Y:S01]  /*8cc0*/  HFMA2.MMA R22, R40, R44, R35 ;  /* 0x0000002c28167235 */ /* 0x000fe20000000023 */
[----:B------:R-:W-:-:S02]  /*8cd0*/  HADD2 R16, R16.H0_H0, R16.H1_H1 ;  /* 0x3000001010107230 */ /* 0x000fc40000000800 */
[----:B------:R-:W-:Y:S01]  /*8ce0*/  HADD2 R12, R19.H0_H0, R19.H1_H1 ;  /* 0x30000013130c7230 */ /* 0x000fe20000000800 */
[----:B------:R-:W-:Y:S01]  /*8cf0*/  PRMT R74, R74, 0x5410, R20 ;  /* 0x000054104a4a7816 */ /* 0x000fe20000000014 */
[----:B------:R-:W-:Y:S01]  /*8d00*/  HFMA2 R37, R59, R44, R37 ;  /* 0x0000002c3b257231 */ /* 0x000fe20000000025 */
[----:B------:R-:W-:Y:S02]  /*8d10*/  PRMT R80, R80, 0x5410, R83 ;  /* 0x0000541050507816 */ /* 0x000fe40000000053 */
[----:B------:R-:W-:Y:S01]  /*8d20*/  PRMT R9, R9, 0x5410, R81 ;  /* 0x0000541009097816 */ /* 0x000fe20000000051 */
[-C--:B------:R-:W-:Y:S01]  /*8d30*/  HFMA2 R23, R57, R46.reuse, R34 ;  /* 0x0000002e39177231 */ /* 0x080fe20000000022 */
[----:B------:R-:W-:Y:S02]  /*8d40*/  PRMT R21, R21, 0x5410, R11 ;  /* 0x0000541015157816 */ /* 0x000fe4000000000b */
[----:B------:R-:W-:Y:S01]  /*8d50*/  PRMT R16, R16, 0x5410, R12 ;  /* 0x0000541010107816 */ /* 0x000fe2000000000c */
[----:B------:R-:W-:Y:S01]  /*8d60*/  UIADD3 UR5, UR5, 0x40, URZ ;  /* 0x0000004005057890 */ /* 0x000fe2000fffe03f */
[-C--:B------:R-:W-:Y:S01]  /*8d70*/  HFMA2.MMA R39, R74, R44.reuse, R39 ;  /* 0x0000002c4a277235 */ /* 0x080fe20000000027 */
[-C--:B------:R-:W-:Y:S01]  /*8d80*/  HFMA2 R34, R21, R46.reuse, R23 ;  /* 0x0000002e15227231 */ /* 0x080fe20000000017 */
[-C--:B------:R-:W-:Y:S01]  /*8d90*/  HFMA2.MMA R37, R80, R44.reuse, R37 ;  /* 0x0000002c50257235 */ /* 0x080fe20000000025 */
[----:B------:R-:W-:Y:S01]  /*8da0*/  HFMA2 R38, R16, R46, R38 ;  /* 0x0000002e10267231 */ /* 0x000fe20000000026 */
[----:B------:R-:W-:Y:S01]  /*8db0*/  HFMA2.MMA R35, R9, R44, R22 ;  /* 0x0000002c09237235 */ /* 0x000fe20000000016 */
[----:B------:R-:W-:Y:S01]  /*8dc0*/  IMAD.WIDE R22, R45, 0x4, R52 ;  /* 0x000000042d167825 */ /* 0x000fe200078e0234 */
[----:B------:R-:W-:Y:S09]  /*8dd0*/  @!P0 BRA P1, `(.L_x_3462) ;  /* 0xffffffc800f88947 */ /* 0x000ff2000083ffff */
.L_x_3461:
[----:B------:R-:W-:-:S04]  /*8de0*/  ISETP.GE.AND P0, PT, R33, R0, PT ;  /* 0x000000002100720c */ /* 0x000fc80003f06270 */
[----:B------:R-:W-:-:S13]  /*8df0*/  ISETP.GE.OR P0, PT, R33, UR12, P0 ;  /* 0x0000000c21007c0c */ /* 0x000fda0008706670 */
[----:B------:R-:W-:Y:S05]  /*8e00*/  @P0 BRA `(.L_x_3463) ;  /* 0x0000001c00e40947 */ /* 0x000fea0003800000 */
.L_x_3464:
[----:B------:R-:W-:Y:S01]  /*8e10*/  ISETP.NE.AND P0, PT, R33, R3, PT ;  /* 0x000000032100720c */ /* 0x000fe20003f05270 */
[----:B------:R-:W2:Y:S01]  /*8e20*/  LDG.E.128.CONSTANT R12, desc[UR8][R22.64] ;  /* 0x00000008160c7981 */ /* 0x000ea2000c1e9d00 */
[----:B------:R-:W-:-:S03]  /*8e30*/  IMAD.WIDE R28, R45, 0x4, R22 ;  /* 0x000000042d1c7825 */ /* 0x000fc600078e0216 */
[----:B------:R-:W0:Y:S04]  /*8e40*/  LDS.128 R24, [UR5] ;  /* 0x00000005ff187984 */ /* 0x000e280008000c00 */
[----:B------:R-:W3:Y:S04]  /*8e50*/  LDG.E.128.CONSTANT R16, desc[UR8][R28.64] ;  /* 0x000000081c107981 */ /* 0x000ee8000c1e9d00 */
[----:B------:R-:W1:Y:S01]  /*8e60*/  @!P0 LDC.64 R4, c[0x0][0x248] ;  /* 0x00009200ff048b82 */ /* 0x000e620000000a00 */
[----:B------:R-:W-:Y:S01]  /*8e70*/  @!P0 LEA R21, R33, 0x1, 0x1 ;  /* 0x0000000121158811 */ /* 0x000fe200078e08ff */
[----:B------:R-:W4:Y:S04]  /*8e80*/  LDS.128 R40, [UR5+0x80] ;  /* 0x00008005ff287984 */ /* 0x000f280008000c00 */
[----:B-1----:R-:W-:-:S06]  /*8e90*/  @!P0 IMAD.WIDE R20, R21, 0x2, R4 ;  /* 0x0000000215148825 */ /* 0x002fcc00078e0204 */
[----:B------:R-:W5:Y:S01]  /*8ea0*/  @!P0 LDG.E.U16.CONSTANT R20, desc[UR8][R20.64] ;  /* 0x0000000814148981 */ /* 0x000f62000c1e9500 */
[----:B------:R-:W-:-:S05]  /*8eb0*/  IMAD.WIDE R30, R45, 0x4, R28 ;  /* 0x000000042d1e7825 */ /* 0x000fca00078e021c */
[----:B------:R1:W3:Y:S01]  /*8ec0*/  LDG.E.128.CONSTANT R4, desc[UR8][R30.64] ;  /* 0x000000081e047981 */ /* 0x0002e2000c1e9d00 */
[----:B------:R-:W-:-:S05]  /*8ed0*/  IMAD.WIDE R50, R45, 0x4, R30 ;  /* 0x000000042d327825 */ /* 0x000fca00078e021e */
[----:B------:R0:W3:Y:S04]  /*8ee0*/  LDG.E.128.CONSTANT R8, desc[UR8][R50.64] ;  /* 0x0000000832087981 */ /* 0x0000e8000c1e9d00 */
[----:B-1----:R-:W1:Y:S01]  /*8ef0*/  LDS.128 R28, [UR5+0x100] ;  /* 0x00010005ff1c7984 */ /* 0x002e620008000c00 */
[----:B------:R-:W-:Y:S01]  /*8f00*/  MOV R47, 0x2800 ;  /* 0x00002800002f7802 */ /* 0x000fe20000000f00 */
[----:B0-----:R-:W-:Y:S01]  /*8f10*/  IMAD.WIDE R50, R45, 0x4, R50 ;  /* 0x000000042d327825 */ /* 0x001fe200078e0232 */
[----:B------:R-:W-:Y:S02]  /*8f20*/  @!P0 IADD3 R32, R32, 0x1, RZ ;  /* 0x0000000120208810 */ /* 0x000fe40007ffe0ff */
[C---:B--2---:R-:W-:Y:S02]  /*8f30*/  LOP3.LUT R49, R12.reuse, 0x1f001f, RZ, 0xc0, !PT ;  /* 0x001f001f0c317812 */ /* 0x044fe400078ec0ff */
[----:B------:R-:W-:-:S02]  /*8f40*/  LOP3.LUT R52, R12, 0x3e003e0, RZ, 0xc0, !PT ;  /* 0x03e003e00c347812 */ /* 0x000fc400078ec0ff */
[--C-:B------:R-:W-:Y:S02]  /*8f50*/  SHF.R.U32.HI R53, RZ, 0xa, R12.reuse ;  /* 0x0000000aff357819 */ /* 0x100fe4000001160c */
[----:B------:R-:W-:Y:S02]  /*8f60*/  SHF.R.U32.HI R23, RZ, 0xf, R12 ;  /* 0x0000000fff177819 */ /* 0x000fe4000001160c */
[C---:B------:R-:W-:Y:S02]  /*8f70*/  LOP3.LUT R12, R13.reuse, 0x1f001f, RZ, 0xc0, !PT ;  /* 0x001f001f0d0c7812 */ /* 0x040fe400078ec0ff */
[----:B------:R-:W-:Y:S02]  /*8f80*/  LOP3.LUT R55, R13, 0x3e003e0, RZ, 0xc0, !PT ;  /* 0x03e003e00d377812 */ /* 0x000fe400078ec0ff */
[----:B------:R-:W-:Y:S02]  /*8f90*/  SHF.R.U32.HI R57, RZ, 0xa, R13 ;  /* 0x0000000aff397819 */ /* 0x000fe4000001160d */
[----:B------:R-:W-:-:S02]  /*8fa0*/  LOP3.LUT R49, R49, 0x64006400, RZ, 0xfc, !PT ;  /* 0x6400640031317812 */ /* 0x000fc400078efcff */
[----:B------:R-:W-:Y:S02]  /*8fb0*/  LOP3.LUT R58, R14, 0x3e003e0, RZ, 0xc0, !PT ;  /* 0x03e003e00e3a7812 */ /* 0x000fe400078ec0ff */
[--C-:B------:R-:W-:Y:S01]  /*8fc0*/  SHF.R.U32.HI R59, RZ, 0xa, R14.reuse ;  /* 0x0000000aff3b7819 */ /* 0x100fe2000001160e */
[----:B------:R-:W-:Y:S01]  /*8fd0*/  HADD2 R49, R49, -1040, -1040 ;  /* 0xe410e41031317430 */ /* 0x000fe20000000000 */
[----:B------:R-:W-:Y:S02]  /*8fe0*/  SHF.R.U32.HI R21, RZ, 0xf, R14 ;  /* 0x0000000fff157819 */ /* 0x000fe4000001160e */
[----:B------:R-:W-:Y:S02]  /*8ff0*/  LOP3.LUT R53, R53, 0x1f001f, RZ, 0xc0, !PT ;  /* 0x001f001f35357812 */ /* 0x000fe400078ec0ff */
[----:B------:R-:W-:Y:S02]  /*9000*/  LOP3.LUT R54, R12, 0x64006400, RZ, 0xfc, !PT ;  /* 0x640064000c367812 */ /* 0x000fe400078efcff */
[----:B------:R-:W-:-:S02]  /*9010*/  LOP3.LUT R62, R15, 0x3e003e0, RZ, 0xc0, !PT ;  /* 0x03e003e00f3e7812 */ /* 0x000fc400078ec0ff */
[----:B------:R-:W-:Y:S02]  /*9020*/  LOP3.LUT R58, R58, 0x64006400, RZ, 0xfc, !PT ;  /* 0x640064003a3a7812 */ /* 0x000fe400078efcff */
[----:B-----5:R-:W-:Y:S02]  /*9030*/  @!P0 IADD3 R3, R20, R33, RZ ;  /* 0x0000002114038210 */ /* 0x020fe40007ffe0ff */
[----:B------:R-:W-:Y:S02]  /*9040*/  SHF.R.U32.HI R20, RZ, 0xf, R13 ;  /* 0x0000000fff147819 */ /* 0x000fe4000001160d */
[----:B------:R-:W-:-:S04]  /*9050*/  LOP3.LUT R13, R14, 0x1f001f, RZ, 0xc0, !PT ;  /* 0x001f001f0e0d7812 */ /* 0x000fc800078ec0ff */
[----:B------:R-:W-:Y:S02]  /*9060*/  LOP3.LUT R60, R13, 0x64006400, RZ, 0xfc, !PT ;  /* 0x640064000d3c7812 */ /* 0x000fe400078efcff */
[----:B------:R-:W-:-:S03]  /*9070*/  LOP3.LUT R14, R15, 0x1f001f, RZ, 0xc0, !PT ;  /* 0x001f001f0f0e7812 */ /* 0x000fc600078ec0ff */
[----:B------:R-:W-:Y:S01]  /*9080*/  HADD2 R60, R60, -1040, -1040 ;  /* 0xe410e4103c3c7430 */ /* 0x000fe20000000000 */
[----:B------:R-:W-:Y:S02]  /*9090*/  LOP3.LUT R52, R52, 0x64006400, RZ, 0xfc, !PT ;  /* 0x6400640034347812 */ /* 0x000fe400078efcff */
[----:B------:R-:W-:Y:S02]  /*90a0*/  SHF.R.U32.HI R63, RZ, 0xa, R15 ;  /* 0x0000000aff3f7819 */ /* 0x000fe4000001160f */
[----:B------:R-:W-:Y:S01]  /*90b0*/  LOP3.LUT R65, R53, 0x64006400, RZ, 0xfc, !PT ;  /* 0x6400640035417812 */ /* 0x000fe200078efcff */
[----:B------:R-:W-:Y:S01]  /*90c0*/  HADD2 R53, R54, -1040, -1040 ;  /* 0xe410e41036357430 */ /* 0x000fe20000000000 */
[----:B------:R-:W-:Y:S01]  /*90d0*/  LOP3.LUT R61, R14, 0x64006400, RZ, 0xfc, !PT ;  /* 0x640064000e3d7812 */ /* 0x000fe200078efcff */
[-C--:B------:R-:W-:Y:S01]  /*90e0*/  HFMA2.MMA R54, R49, R24.reuse, RZ ;  /* 0x0000001831367235 */ /* 0x080fe200000000ff */
[----:B------:R-:W-:Y:S01]  /*90f0*/  LOP3.LUT R64, R62, 0x64006400, RZ, 0xfc, !PT ;  /* 0x640064003e407812 */ /* 0x000fe200078efcff */
[-C--:B------:R-:W-:Y:S01]  /*9100*/  HFMA2 R62, R58, R47.reuse.H0_H0, -48, -48 ;  /* 0xd200d2003a3e7431 */ /* 0x080fe2000004002f */
[----:B------:R-:W-:Y:S01]  /*9110*/  HFMA2.MMA R58, R60, R24, RZ ;  /* 0x000000183c3a7235 */ /* 0x000fe200000000ff */
[----:B------:R-:W-:Y:S01]  /*9120*/  LOP3.LUT R56, R55, 0x64006400, RZ, 0xfc, !PT ;  /* 0x6400640037387812 */ /* 0x000fe200078efcff */
[----:B------:R-:W-:Y:S01]  /*9130*/  HFMA2 R52, R52, R47.H0_H0, -48, -48 ;  /* 0xd200d20034347431 */ /* 0x000fe2000004002f */
[----:B------:R-:W-:-:S02]  /*9140*/  LOP3.LUT R59, R59, 0x1f001f, RZ, 0xc0, !PT ;  /* 0x001f001f3b3b7812 */ /* 0x000fc400078ec0ff */
[----:B------:R-:W-:Y:S01]  /*9150*/  LOP3.LUT R63, R63, 0x1f001f, RZ, 0xc0, !PT ;  /* 0x001f001f3f3f7812 */ /* 0x000fe200078ec0ff */
[----:B------:R-:W-:Y:S01]  /*9160*/  HADD2 R61, R61, -1040, -1040 ;  /* 0xe410e4103d3d7430 */ /* 0x000fe20000000000 */
[----:B------:R-:W-:Y:S01]  /*9170*/  LOP3.LUT R66, R59, 0x64006400, RZ, 0xfc, !PT ;  /* 0x640064003b427812 */ /* 0x000fe200078efcff */
[-C--:B------:R-:W-:Y:S01]  /*9180*/  HFMA2 R59, R56, R47.reuse.H0_H0, -48, -48 ;  /* 0xd200d200383b7431 */ /* 0x080fe2000004002f */
[----:B------:R-:W-:Y:S01]  /*9190*/  LOP3.LUT R55, R63, 0x64006400, RZ, 0xfc, !PT ;  /* 0x640064003f377812 */ /* 0x000fe200078efcff */
[----:B------:R-:W-:Y:S01]  /*91a0*/  HFMA2 R63, R64, R47.H0_H0, -48, -48 ;  /* 0xd200d200403f7431 */ /* 0x000fe2000004002f */
[----:B------:R-:W-:Y:S01]  /*91b0*/  SHF.R.U32.HI R22, RZ, 0xf, R15 ;  /* 0x0000000fff167819 */ /* 0x000fe2000001160f */
[-C--:B------:R-:W-:Y:S01]  /*91c0*/  HFMA2 R56, R53, R24.reuse, RZ.H0_H0 ;  /* 0x0000001835387231 */ /* 0x080fe200000400ff */
[----:B------:R-:W2:Y:S01]  /*91d0*/  LDG.E.128.CONSTANT R12, desc[UR8][R50.64] ;  /* 0x00000008320c7981 */ /* 0x000ea2000c1e9d00 */
[----:B------:R-:W-:Y:S01]  /*91e0*/  HFMA2 R64, R61, R24, RZ.H0_H0 ;  /* 0x000000183d407231 */ /* 0x000fe200000400ff */
[-C--:B------:R-:W-:Y:S01]  /*91f0*/  HFMA2.MMA R54, R52, R25.reuse, R54 ;  /* 0x0000001934367235 */ /* 0x080fe20000000036 */
[----:B------:R-:W-:Y:S01]  /*9200*/  HADD2 R65, R65, -1040, -1040 ;  /* 0xe410e41041417430 */ /* 0x000fe20000000000 */
[----:B------:R-:W-:Y:S01]  /*9210*/  HFMA2.MMA R24, R62, R25, R58 ;  /* 0x000000193e187235 */ /* 0x000fe2000000003a */
[----:B------:R-:W-:Y:S01]  /*9220*/  HADD2 R66, R66, -1040, -1040 ;  /* 0xe410e41042427430 */ /* 0x000fe20000000000 */
[----:B------:R-:W-:-:S04]  /*9230*/  LOP3.LUT R57, R57, 0x1f001f, RZ, 0xc0, !PT ;  /* 0x001f001f39397812 */ /* 0x000fc800078ec0ff */
[----:B------:R-:W-:Y:S01]  /*9240*/  LOP3.LUT R57, R57, 0x64006400, RZ, 0xfc, !PT ;  /* 0x6400640039397812 */ /* 0x000fe200078efcff */
[-C--:B------:R-:W-:Y:S02]  /*9250*/  HFMA2.MMA R58, R65, R26.reuse, R54 ;  /* 0x0000001a413a7235 */ /* 0x080fe40000000036 */
[----:B------:R-:W-:Y:S02]  /*9260*/  HFMA2.MMA R54, R66, R26, R24 ;  /* 0x0000001a42367235 */ /* 0x000fe40000000018 */
[C---:B----4-:R-:W-:Y:S01]  /*9270*/  HFMA2.MMA R24, R49.reuse, R40, RZ ;  /* 0x0000002831187235 */ /* 0x050fe200000000ff */
[-C--:B------:R-:W-:Y:S01]  /*9280*/  HFMA2 R56, R59, R25.reuse, R56 ;  /* 0x000000193b387231 */ /* 0x080fe20000000038 */
[----:B-1----:R-:W-:Y:S01]  /*9290*/  HFMA2.MMA R49, R49, R28, RZ ;  /* 0x0000001c31317235 */ /* 0x002fe200000000ff */
[----:B------:R-:W-:Y:S02]  /*92a0*/  HFMA2 R25, R63, R25, R64 ;  /* 0x000000193f197231 */ /* 0x000fe40000000040 */
[----:B------:R-:W-:-:S02]  /*92b0*/  HADD2 R67, R57, -1040, -1040 ;  /* 0xe410e41039437430 */ /* 0x000fc40000000000 */
[----:B------:R-:W-:Y:S02]  /*92c0*/  HADD2 R64, R55, -1040, -1040 ;  /* 0xe410e41037407430 */ /* 0x000fe40000000000 */
[-C--:B------:R-:W-:Y:S01]  /*92d0*/  HFMA2 R56, R67, R26.reuse, R56 ;  /* 0x0000001a43387231 */ /* 0x080fe20000000038 */
[C---:B------:R-:W-:Y:S01]  /*92e0*/  HFMA2.MMA R24, R52.reuse, R41, R24 ;  /* 0x0000002934187235 */ /* 0x040fe20000000018 */
[----:B------:R-:W-:Y:S01]  /*92f0*/  HFMA2 R26, R64, R26, R25 ;  /* 0x0000001a401a7231 */ /* 0x000fe20000000019 */
[----:B------:R-:W-:Y:S01]  /*9300*/  HFMA2.MMA R49, R52, R29, R49 ;  /* 0x0000001d34317235 */ /* 0x000fe20000000031 */
[C---:B------:R-:W-:Y:S01]  /*9310*/  HFMA2 R25, R53.reuse, R40, RZ.H0_H0 ;  /* 0x0000002835197231 */ /* 0x040fe200000400ff */
[----:B------:R-:W-:Y:S01]  /*9320*/  @!P0 LEA R52, R32, R1, 0x3 ;  /* 0x0000000120348211 */ /* 0x000fe200078e18ff */
[----:B------:R-:W-:Y:S01]  /*9330*/  HFMA2 R53, R53, R28, RZ.H0_H0 ;  /* 0x0000001c35357231 */ /* 0x000fe200000400ff */
[C---:B------:R-:W-:Y:S01]  /*9340*/  HFMA2.MMA R55, R60.reuse, R40, RZ ;  /* 0x000000283c377235 */ /* 0x040fe200000000ff */
[C---:B------:R-:W-:Y:S01]  /*9350*/  HFMA2 R57, R61.reuse, R40, RZ.H0_H0 ;  /* 0x000000283d397231 */ /* 0x040fe200000400ff */
[----:B------:R-:W-:Y:S01]  /*9360*/  HFMA2.MMA R60, R60, R28, RZ ;  /* 0x0000001c3c3c7235 */ /* 0x000fe200000000ff */
[----:B------:R-:W-:-:S02]  /*9370*/  HFMA2 R61, R61, R28, RZ.H0_H0 ;  /* 0x0000001c3d3d7231 */ /* 0x000fc400000400ff */
[C---:B------:R-:W-:Y:S02]  /*9380*/  HFMA2 R28, R59.reuse, R29, R53 ;  /* 0x0000001d3b1c7231 */ /* 0x040fe40000000035 */
[----:B------:R-:W4:Y:S01]  /*9390*/  @!P0 LDL.64 R52, [R52] ;  /* 0x0000000034348983 */ /* 0x000f220000100a00 */
[-C--:B------:R-:W-:Y:S01]  /*93a0*/  HFMA2 R25, R59, R41.reuse, R25 ;  /* 0x000000293b197231 */ /* 0x080fe20000000019 */
[C---:B------:R-:W-:Y:S01]  /*93b0*/  HFMA2.MMA R40, R62.reuse, R41, R55 ;  /* 0x000000293e287235 */ /* 0x040fe20000000037 */
[----:B---3--:R-:W-:Y:S01]  /*93c0*/  LOP3.LUT R70, R18, 0x1f001f, RZ, 0xc0, !PT ;  /* 0x001f001f12467812 */ /* 0x008fe200078ec0ff */
[----:B------:R-:W-:Y:S01]  /*93d0*/  HFMA2.MMA R59, R62, R29, R60 ;  /* 0x0000001d3e3b7235 */ /* 0x000fe2000000003c */
[----:B------:R-:W-:Y:S01]  /*93e0*/  LOP3.LUT R68, R16, 0x1f001f, RZ, 0xc0, !PT ;  /* 0x001f001f10447812 */ /* 0x000fe200078ec0ff */
[C---:B------:R-:W-:Y:S01]  /*93f0*/  HFMA2 R41, R63.reuse, R41, R57 ;  /* 0x000000293f297231 */ /* 0x040fe20000000039 */
[----:B------:R-:W-:Y:S01]  /*9400*/  LOP3.LUT R69, R17, 0x1f001f, RZ, 0xc0, !PT ;  /* 0x001f001f11457812 */ /* 0x000fe200078ec0ff */
[----:B------:R-:W-:Y:S01]  /*9410*/  HFMA2 R60, R63, R29, R61 ;  /* 0x0000001d3f3c7231 */ /* 0x000fe2000000003d */
[----:B------:R-:W-:-:S02]  /*9420*/  LOP3.LUT R71, R19, 0x1f001f, RZ, 0xc0, !PT ;  /* 0x001f001f13477812 */ /* 0x000fc400078ec0ff */
[----:B------:R-:W-:Y:S01]  /*9430*/  LOP3.LUT R72, R70, 0x64006400, RZ, 0xfc, !PT ;  /* 0x6400640046487812 */ /* 0x000fe200078efcff */
[-C--:B------:R-:W-:Y:S01]  /*9440*/  HFMA2.MMA R57, R65, R42.reuse, R24 ;  /* 0x0000002a41397235 */ /* 0x080fe20000000018 */
[----:B------:R-:W-:Y:S01]  /*9450*/  LOP3.LUT R68, R68, 0x64006400, RZ, 0xfc, !PT ;  /* 0x6400640044447812 */ /* 0x000fe200078efcff */
[CC--:B------:R-:W-:Y:S01]  /*9460*/  HFMA2 R55, R67.reuse, R42.reuse, R25 ;  /* 0x0000002a43377231 */ /* 0x0c0fe20000000019 */
[----:B------:R-:W-:Y:S01]  /*9470*/  HFMA2.MMA R24, R66, R42, R40 ;  /* 0x0000002a42187235 */ /* 0x000fe20000000028 */
[C---:B------:R-:W-:Y:S01]  /*9480*/  HFMA2 R25, R64.reuse, R42, R41 ;  /* 0x0000002a40197231 */ /* 0x040fe20000000029 */
        /* <DEDUP_REMOVED lines=8> */
[----:B------:R-:W-:Y:S01]  /*9510*/  LOP3.LUT R69, R69, 0x64006400, RZ, 0xfc, !PT ;  /* 0x6400640045457812 */ /* 0x000fe200078efcff */
[----:B------:R-:W-:Y:S01]  /*9520*/  HADD2 R72, R72, -1040, -1040 ;  /* 0xe410e41048487430 */ /* 0x000fe20000000000 */
[----:B------:R-:W-:Y:S02]  /*9530*/  SHF.R.U32.HI R40, RZ, 0xe, R16 ;  /* 0x0000000eff287819 */ /* 0x000fe40000011610 */
[----:B------:R-:W-:-:S02]  /*9540*/  SHF.R.U32.HI R41, RZ, 0xe, R17 ;  /* 0x0000000eff297819 */ /* 0x000fc40000011611 */
[----:B------:R-:W-:Y:S02]  /*9550*/  SHF.R.U32.HI R30, RZ, 0xe, R18 ;  /* 0x0000000eff1e7819 */ /* 0x000fe40000011612 */
[----:B------:R-:W-:Y:S02]  /*9560*/  SHF.R.U32.HI R29, RZ, 0xe, R19 ;  /* 0x0000000eff1d7819 */ /* 0x000fe40000011613 */
[----:B------:R-:W-:Y:S01]  /*9570*/  LOP3.LUT R73, R71, 0x64006400, RZ, 0xfc, !PT ;  /* 0x6400640047497812 */ /* 0x000fe200078efcff */
[----:B------:R-:W-:Y:S01]  /*9580*/  HADD2 R70, R68, -1040, -1040 ;  /* 0xe410e41044467430 */ /* 0x000fe20000000000 */
[----:B------:R-:W-:Y:S01]  /*9590*/  LOP3.LUT R49, R16, 0x3e003e0, RZ, 0xc0, !PT ;  /* 0x03e003e010317812 */ /* 0x000fe200078ec0ff */
[----:B------:R-:W-:Y:S01]  /*95a0*/  HADD2 R71, R69, -1040, -1040 ;  /* 0xe410e41045477430 */ /* 0x000fe20000000000 */
[----:B------:R-:W-:Y:S02]  /*95b0*/  SHF.R.U32.HI R42, RZ, 0xa, R16 ;  /* 0x0000000aff2a7819 */ /* 0x000fe40000011610 */
[----:B------:R-:W-:-:S02]  /*95c0*/  LOP3.LUT R61, R17, 0x3e003e0, RZ, 0xc0, !PT ;  /* 0x03e003e0113d7812 */ /* 0x000fc400078ec0ff */
[----:B------:R-:W-:Y:S02]  /*95d0*/  SHF.R.U32.HI R62, RZ, 0xa, R17 ;  /* 0x0000000aff3e7819 */ /* 0x000fe40000011611 */
[----:B------:R-:W-:Y:S02]  /*95e0*/  LOP3.LUT R63, R18, 0x3e003e0, RZ, 0xc0, !PT ;  /* 0x03e003e0123f7812 */ /* 0x000fe400078ec0ff */
[----:B------:R-:W-:Y:S02]  /*95f0*/  SHF.R.U32.HI R64, RZ, 0xa, R18 ;  /* 0x0000000aff407819 */ /* 0x000fe40000011612 */
[----:B------:R-:W-:Y:S02]  /*9600*/  LOP3.LUT R66, R19, 0x3e003e0, RZ, 0xc0, !PT ;  /* 0x03e003e013427812 */ /* 0x000fe400078ec0ff */
[----:B------:R-:W-:Y:S01]  /*9610*/  SHF.R.U32.HI R67, RZ, 0xa, R19 ;  /* 0x0000000aff437819 */ /* 0x000fe20000011613 */
[----:B------:R-:W-:Y:S01]  /*9620*/  HADD2 R73, R73, -1040, -1040 ;  /* 0xe410e41049497430 */ /* 0x000fe20000000000 */
[----:B------:R-:W-:Y:S01]  /*9630*/  LOP3.LUT R40, R23, 0x20002, R40, 0xf8, !PT ;  /* 0x0002000217287812 */ /* 0x000fe200078ef828 */
[----:B------:R-:W0:Y:S01]  /*9640*/  LDS.128 R16, [UR5+0x10] ;  /* 0x00001005ff107984 */ /* 0x000e220008000c00 */
[----:B------:R-:W-:-:S02]  /*9650*/  LOP3.LUT R41, R20, 0x20002, R41, 0xf8, !PT ;  /* 0x0002000214297812 */ /* 0x000fc400078ef829 */
[----:B------:R-:W-:Y:S02]  /*9660*/  LOP3.LUT R30, R21, 0x20002, R30, 0xf8, !PT ;  /* 0x00020002151e7812 */ /* 0x000fe400078ef81e */
[----:B------:R-:W-:Y:S02]  /*9670*/  LOP3.LUT R29, R22, 0x20002, R29, 0xf8, !PT ;  /* 0x00020002161d7812 */ /* 0x000fe400078ef81d */
[----:B------:R-:W1:Y:S01]  /*9680*/  LDS.128 R20, [UR5+0x90] ;  /* 0x00009005ff147984 */ /* 0x000e620008000c00 */
[----:B------:R-:W-:Y:S01]  /*9690*/  HFMA2.MMA R68, R72, R27, R54 ;  /* 0x0000001b48447235 */ /* 0x000fe20000000036 */
[C---:B------:R-:W-:Y:S01]  /*96a0*/  HFMA2 R55, R71.reuse, R43, R55 ;  /* 0x0000002b47377231 */ /* 0x040fe20000000037 */
[-C--:B------:R-:W-:Y:S01]  /*96b0*/  HFMA2.MMA R57, R70, R43.reuse, R57 ;  /* 0x0000002b46397235 */ /* 0x080fe20000000039 */
[-C--:B------:R-:W-:Y:S01]  /*96c0*/  HFMA2 R56, R71, R27.reuse, R56 ;  /* 0x0000001b47387231 */ /* 0x080fe20000000038 */
[----:B------:R-:W-:Y:S01]  /*96d0*/  HFMA2.MMA R54, R72, R43, R24 ;  /* 0x0000002b48367235 */ /* 0x000fe20000000018 */
[C---:B------:R-:W-:Y:S01]  /*96e0*/  HFMA2 R69, R73.reuse, R27, R26 ;  /* 0x0000001b49457231 */ /* 0x040fe2000000001a */
[----:B------:R-:W-:Y:S01]  /*96f0*/  HFMA2.MMA R58, R70, R27, R58 ;  /* 0x0000001b463a7235 */ /* 0x000fe2000000003a */
[----:B------:R-:W-:-:S02]  /*9700*/  HFMA2 R43, R73, R43, R25 ;  /* 0x0000002b492b7231 */ /* 0x000fc40000000019 */
[----:B------:R-:W3:Y:S01]  /*9710*/  LDS.128 R24, [UR5+0x110] ;  /* 0x00011005ff187984 */ /* 0x000ee20008000c00 */
[----:B------:R-:W-:Y:S01]  /*9720*/  HFMA2.MMA R65, R70, R31, R65 ;  /* 0x0000001f46417235 */ /* 0x000fe20000000041 */
[-C--:B------:R-:W-:Y:S01]  /*9730*/  HFMA2 R70, R71, R31.reuse, R28 ;  /* 0x0000001f47467231 */ /* 0x080fe2000000001c */
[----:B------:R-:W-:Y:S01]  /*9740*/  LOP3.LUT R28, R49, 0x64006400, RZ, 0xfc, !PT ;  /* 0x64006400311c7812 */ /* 0x000fe200078efcff */
[----:B------:R-:W-:Y:S01]  /*9750*/  HFMA2 R59, R72, R31, R59 ;  /* 0x0000001f483b7231 */ /* 0x000fe2000000003b */
[----:B------:R-:W-:Y:S02]  /*9760*/  LOP3.LUT R72, R61, 0x64006400, RZ, 0xfc, !PT ;  /* 0x640064003d487812 */ /* 0x000fe400078efcff */
[----:B------:R-:W-:Y:S02]  /*9770*/  LOP3.LUT R74, R63, 0x64006400, RZ, 0xfc, !PT ;  /* 0x640064003f4a7812 */ /* 0x000fe400078efcff */
[----:B------:R-:W-:Y:S02]  /*9780*/  LOP3.LUT R42, R42, 0x1f001f, RZ, 0xc0, !PT ;  /* 0x001f001f2a2a7812 */ /* 0x000fe400078ec0ff */
[----:B------:R-:W-:-:S02]  /*9790*/  LOP3.LUT R62, R62, 0x1f001f, RZ, 0xc0, !PT ;  /* 0x001f001f3e3e7812 */ /* 0x000fc400078ec0ff */
[----:B------:R-:W-:Y:S01]  /*97a0*/  LOP3.LUT R76, R66, 0x64006400, RZ, 0xfc, !PT ;  /* 0x64006400424c7812 */ /* 0x000fe200078efcff */
[-C--:B------:R-:W-:Y:S01]  /*97b0*/  HFMA2 R66, R28, R47.reuse.H0_H0, -48, -48 ;  /* 0xd200d2001c427431 */ /* 0x080fe2000004002f */
[----:B------:R-:W-:Y:S01]  /*97c0*/  HFMA2.MMA R60, R73, R31, R60 ;  /* 0x0000001f493c7235 */ /* 0x000fe2000000003c */
[----:B------:R-:W-:Y:S01]  /*97d0*/  LOP3.LUT R64, R64, 0x1f001f, RZ, 0xc0, !PT ;  /* 0x001f001f40407812 */ /* 0x000fe200078ec0ff */
[-C--:B------:R-:W-:Y:S01]  /*97e0*/  HFMA2 R71, R72, R47.reuse.H0_H0, -48, -48 ;  /* 0xd200d20048477431 */ /* 0x080fe2000004002f */
[----:B------:R-:W-:Y:S01]  /*97f0*/  LOP3.LUT R42, R42, 0x64006400, RZ, 0xfc, !PT ;  /* 0x640064002a2a7812 */ /* 0x000fe200078efcff */
[-C--:B------:R-:W-:Y:S01]  /*9800*/  HFMA2 R73, R74, R47.reuse.H0_H0, -48, -48 ;  /* 0xd200d2004a497431 */ /* 0x080fe2000004002f */
[----:B------:R-:W-:Y:S02]  /*9810*/  LOP3.LUT R62, R62, 0x64006400, RZ, 0xfc, !PT ;  /* 0x640064003e3e7812 */ /* 0x000fe400078efcff */
[----:B------:R-:W-:Y:S01]  /*9820*/  LOP3.LUT R67, R67, 0x1f001f, RZ, 0xc0, !PT ;  /* 0x001f001f43437812 */ /* 0x000fe200078ec0ff */
[----:B------:R-:W-:Y:S01]  /*9830*/  HFMA2 R72, R76, R47.H0_H0, -48, -48 ;  /* 0xd200d2004c487431 */ /* 0x000fe2000004002f */
[----:B------:R-:W-:Y:S01]  /*9840*/  LOP3.LUT R64, R64, 0x64006400, RZ, 0xfc, !PT ;  /* 0x6400640040407812 */ /* 0x000fe200078efcff */
[----:B0-----:R-:W-:Y:S01]  /*9850*/  HFMA2.MMA R28, R66, R16, R58 ;  /* 0x00000010421c7235 */ /* 0x001fe2000000003a */
[----:B------:R-:W-:Y:S01]  /*9860*/  HFMA2 R31, R71, R16, R56 ;  /* 0x00000010471f7231 */ /* 0x000fe20000000038 */
[----:B------:R-:W-:Y:S01]  /*9870*/  LOP3.LUT R49, R67, 0x64006400, RZ, 0xfc, !PT ;  /* 0x6400640043317812 */ /* 0x000fe200078efcff */
[----:B------:R-:W-:-:S02]  /*9880*/  HADD2 R56, R42, -1040, -1040 ;  /* 0xe410e4102a387430 */ /* 0x000fc40000000000 */
[----:B------:R-:W-:Y:S01]  /*9890*/  HADD2 R58, R62, -1040, -1040 ;  /* 0xe410e4103e3a7430 */ /* 0x000fe20000000000 */
[-C--:B-1----:R-:W-:Y:S01]  /*98a0*/  HFMA2.MMA R57, R66, R20.reuse, R57 ;  /* 0x0000001442397235 */ /* 0x082fe20000000039 */
[----:B------:R-:W-:Y:S01]  /*98b0*/  HFMA2 R55, R71, R20, R55 ;  /* 0x0000001447377231 */ /* 0x000fe20000000037 */
[C---:B------:R-:W-:Y:S01]  /*98c0*/  HFMA2.MMA R42, R73.reuse, R20, R54 ;  /* 0x00000014492a7235 */ /* 0x040fe20000000036 */
[----:B------:R-:W-:Y:S01]  /*98d0*/  HFMA2 R69, R72, R16, R69 ;  /* 0x0000001048457231 */ /* 0x000fe20000000045 */
[----:B------:R-:W-:Y:S01]  /*98e0*/  HFMA2.MMA R68, R73, R16, R68 ;  /* 0x0000001049447235 */ /* 0x000fe20000000044 */
[----:B------:R-:W-:Y:S02]  /*98f0*/  HADD2 R16, R64, -1040, -1040 ;  /* 0xe410e41040107430 */ /* 0x000fe40000000000 */
[-C--:B------:R-:W-:Y:S02]  /*9900*/  HFMA2 R64, R58, R21.reuse, R55 ;  /* 0x000000153a407231 */ /* 0x080fe40000000037 */
[----:B------:R-:W-:Y:S01]  /*9910*/  HADD2 R49, R49, -1040, -1040 ;  /* 0xe410e41031317430 */ /* 0x000fe20000000000 */
[----:B---3--:R-:W-:Y:S01]  /*9920*/  HFMA2.MMA R55, R66, R24, R65 ;  /* 0x0000001842377235 */ /* 0x008fe20000000041 */
[----:B------:R-:W-:Y:S01]  /*9930*/  HFMA2 R43, R72, R20, R43 ;  /* 0x00000014482b7231 */ /* 0x000fe2000000002b */
[-C--:B------:R-:W-:Y:S01]  /*9940*/  HFMA2.MMA R63, R56, R21.reuse, R57 ;  /* 0x00000015383f7235 */ /* 0x080fe20000000039 */
[----:B------:R-:W-:Y:S01]  /*9950*/  HFMA2 R54, R71, R24, R70 ;  /* 0x0000001847367231 */ /* 0x000fe20000000046 */
[----:B------:R-:W-:Y:S01]  /*9960*/  HFMA2.MMA R42, R16, R21, R42 ;  /* 0x00000015102a7235 */ /* 0x000fe2000000002a */
[----:B------:R-:W-:Y:S01]  /*9970*/  HFMA2 R67, R49, R21, R43 ;  /* 0x0000001531437231 */ /* 0x000fe2000000002b */
[----:B------:R-:W-:-:S02]  /*9980*/  SHF.R.U32.HI R21, RZ, 0xd, R4 ;  /* 0x0000000dff157819 */ /* 0x000fc40000011604 */
[----:B------:R-:W-:Y:S02]  /*9990*/  SHF.R.U32.HI R20, RZ, 0xd, R5 ;  /* 0x0000000dff147819 */ /* 0x000fe40000011605 */
[----:B------:R-:W-:Y:S01]  /*99a0*/  SHF.R.U32.HI R43, RZ, 0xd, R6 ;  /* 0x0000000dff2b7819 */ /* 0x000fe20000011606 */
[C---:B------:R-:W-:Y:S01]  /*99b0*/  HFMA2.MMA R61, R56.reuse, R17, R28 ;  /* 0x00000011383d7235 */ /* 0x040fe2000000001c */
[C---:B------:R-:W-:Y:S01]  /*99c0*/  HFMA2 R62, R58.reuse, R17, R31 ;  /* 0x000000113a3e7231 */ /* 0x040fe2000000001f */
[----:B------:R-:W-:Y:S01]  /*99d0*/  HFMA2.MMA R55, R56, R25, R55 ;  /* 0x0000001938377235 */ /* 0x000fe20000000037 */
[----:B------:R-:W-:Y:S01]  /*99e0*/  HFMA2 R54, R58, R25, R54 ;  /* 0x000000193a367231 */ /* 0x000fe20000000036 */
[----:B------:R-:W-:Y:S02]  /*99f0*/  LOP3.LUT R56, R40, 0x40004, R21, 0xf8, !PT ;  /* 0x0004000428387812 */ /* 0x000fe400078ef815 */
[----:B------:R-:W-:Y:S02]  /*9a00*/  LOP3.LUT R57, R41, 0x40004, R20, 0xf8, !PT ;  /* 0x0004000429397812 */ /* 0x000fe400078ef814 */
[----:B------:R-:W-:-:S02]  /*9a10*/  LOP3.LUT R58, R30, 0x40004, R43, 0xf8, !PT ;  /* 0x000400041e3a7812 */ /* 0x000fc400078ef82b */
[----:B------:R-:W-:Y:S02]  /*9a20*/  LOP3.LUT R21, R5, 0x1f001f, RZ, 0xc0, !PT ;  /* 0x001f001f05157812 */ /* 0x000fe400078ec0ff */
[----:B------:R-:W-:Y:S02]  /*9a30*/  LOP3.LUT R20, R4, 0x1f001f, RZ, 0xc0, !PT ;  /* 0x001f001f04147812 */ /* 0x000fe400078ec0ff */
[----:B------:R-:W-:Y:S02]  /*9a40*/  LOP3.LUT R30, R6, 0x1f001f, RZ, 0xc0, !PT ;  /* 0x001f001f061e7812 */ /* 0x000fe400078ec0ff */
[----:B------:R-:W-:Y:S02]  /*9a50*/  LOP3.LUT R40, R7, 0x1f001f, RZ, 0xc0, !PT ;  /* 0x001f001f07287812 */ /* 0x000fe400078ec0ff */
[----:B------:R-:W-:Y:S02]  /*9a60*/  LOP3.LUT R21, R21, 0x64006400, RZ, 0xfc, !PT ;  /* 0x6400640015157812 */ /* 0x000fe400078efcff */
[----:B------:R-:W-:-:S02]  /*9a70*/  LOP3.LUT R20, R20, 0x64006400, RZ, 0xfc, !PT ;  /* 0x6400640014147812 */ /* 0x000fc400078efcff */
[----:B------:R-:W-:Y:S01]  /*9a80*/  LOP3.LUT R30, R30, 0x64006400, RZ, 0xfc, !PT ;  /* 0x640064001e1e7812 */ /* 0x000fe200078efcff */
[----:B------:R-:W-:Y:S01]  /*9a90*/  HFMA2.MMA R31, R16, R17, R68 ;  /* 0x00000011101f7235 */ /* 0x000fe20000000044 */
[----:B------:R-:W-:Y:S01]  /*9aa0*/  HFMA2 R28, R49, R17, R69 ;  /* 0x00000011311c7231 */ /* 0x000fe20000000045 */
[----:B------:R-:W-:Y:S01]  /*9ab0*/  LOP3.LUT R40, R40, 0x64006400, RZ, 0xfc, !PT ;  /* 0x6400640028287812 */ /* 0x000fe200078efcff */
[----:B------:R-:W-:Y:S01]  /*9ac0*/  HFMA2.MMA R17, R73, R24, R59 ;  /* 0x0000001849117235 */ /* 0x000fe2000000003b */
[----:B------:R-:W-:Y:S02]  /*9ad0*/  HADD2 R70, R21, -1040, -1040 ;  /* 0xe410e41015467430 */ /* 0x000fe40000000000 */
[----:B------:R-:W-:Y:S01]  /*9ae0*/  HFMA2 R24, R72, R24, R60 ;  /* 0x0000001848187231 */ /* 0x000fe2000000003c */
[----:B------:R-:W-:Y:S01]  /*9af0*/  SHF.R.U32.HI R60, RZ, 0xd, R7 ;  /* 0x0000000dff3c7819 */ /* 0x000fe20000011607 */
[----:B------:R-:W-:Y:S02]  /*9b00*/  HADD2 R71, R20, -1040, -1040 ;  /* 0xe410e41014477430 */ /* 0x000fe40000000000 */
[----:B------:R-:W-:-:S02]  /*9b10*/  HADD2 R21, R30, -1040, -1040 ;  /* 0xe410e4101e157430 */ /* 0x000fc40000000000 */
[----:B------:R-:W-:Y:S01]  /*9b20*/  HADD2 R20, R40, -1040, -1040 ;  /* 0xe410e41028147430 */ /* 0x000fe20000000000 */
[----:B------:R-:W-:Y:S01]  /*9b30*/  LOP3.LUT R59, R29, 0x40004, R60, 0xf8, !PT ;  /* 0x000400041d3b7812 */ /* 0x000fe200078ef83c */
[-C--:B------:R-:W-:Y:S01]  /*9b40*/  HFMA2.MMA R61, R71, R18.reuse, R61 ;  /* 0x00000012473d7235 */ /* 0x080fe2000000003d */
[-C--:B------:R-:W-:Y:S01]  /*9b50*/  HFMA2 R62, R70, R18.reuse, R62 ;  /* 0x00000012463e7231 */ /* 0x080fe2000000003e */
[C---:B------:R-:W-:Y:S01]  /*9b60*/  HFMA2.MMA R60, R21.reuse, R18, R31 ;  /* 0x00000012153c7235 */ /* 0x040fe2000000001f */
[----:B------:R-:W-:Y:S01]  /*9b70*/  HFMA2 R18, R20, R18, R28 ;  /* 0x0000001214127231 */ /* 0x000fe2000000001c */
[-C--:B------:R-:W-:Y:S01]  /*9b80*/  HFMA2.MMA R65, R21, R22.reuse, R42 ;  /* 0x0000001615417235 */ /* 0x080fe2000000002a */
[-C--:B------:R-:W-:Y:S01]  /*9b90*/  HFMA2 R64, R70, R22.reuse, R64 ;  /* 0x0000001646407231 */ /* 0x080fe20000000040 */
[----:B------:R-:W-:Y:S01]  /*9ba0*/  HFMA2.MMA R63, R71, R22, R63 ;  /* 0x00000016473f7235 */ /* 0x000fe2000000003f */
[----:B------:R-:W-:Y:S01]  /*9bb0*/  HFMA2 R67, R20, R22, R67 ;  /* 0x0000001614437231 */ /* 0x000fe20000000043 */
[----:B------:R-:W0:Y:S01]  /*9bc0*/  LDS.128 R40, [UR5+0xa0] ;  /* 0x0000a005ff287984 */ /* 0x000e220008000c00 */
[----:B------:R-:W-:-:S02]  /*9bd0*/  LOP3.LUT R72, R4, 0x3e003e0, RZ, 0xc0, !PT ;  /* 0x03e003e004487812 */ /* 0x000fc400078ec0ff */
[----:B------:R-:W-:Y:S01]  /*9be0*/  SHF.R.U32.HI R22, RZ, 0xa, R4 ;  /* 0x0000000aff167819 */ /* 0x000fe20000011604 */
[----:B------:R-:W1:Y:S01]  /*9bf0*/  LDS.128 R28, [UR5+0x20] ;  /* 0x00002005ff1c7984 */ /* 0x000e620008000c00 */
[----:B------:R-:W-:Y:S02]  /*9c00*/  LOP3.LUT R73, R5, 0x3e003e0, RZ, 0xc0, !PT ;  /* 0x03e003e005497812 */ /* 0x000fe400078ec0ff */
[----:B------:R-:W-:Y:S02]  /*9c10*/  SHF.R.U32.HI R66, RZ, 0xa, R5 ;  /* 0x0000000aff427819 */ /* 0x000fe40000011605 */
[----:B------:R-:W-:Y:S02]  /*9c20*/  LOP3.LUT R75, R6, 0x3e003e0, RZ, 0xc0, !PT ;  /* 0x03e003e0064b7812 */ /* 0x000fe400078ec0ff */
[----:B------:R-:W-:Y:S02]  /*9c30*/  SHF.R.U32.HI R69, RZ, 0xa, R6 ;  /* 0x0000000aff457819 */ /* 0x000fe40000011606 */
[----:B------:R-:W-:-:S02]  /*9c40*/  SHF.R.U32.HI R68, RZ, 0xa, R7 ;  /* 0x0000000aff447819 */ /* 0x000fc40000011607 */
[----:B------:R-:W-:Y:S02]  /*9c50*/  LOP3.LUT R77, R7, 0x3e003e0, RZ, 0xc0, !PT ;  /* 0x03e003e0074d7812 */ /* 0x000fe400078ec0ff */
[----:B------:R-:W3:Y:S01]  /*9c60*/  LDS.128 R4, [UR5+0x120] ;  /* 0x00012005ff047984 */ /* 0x000ee20008000c00 */
[----:B------:R-:W-:Y:S02]  /*9c70*/  LOP3.LUT R72, R72, 0x64006400, RZ, 0xfc, !PT ;  /* 0x6400640048487812 */ /* 0x000fe400078efcff */
[----:B------:R-:W-:Y:S02]  /*9c80*/  LOP3.LUT R76, R75, 0x64006400, RZ, 0xfc, !PT ;  /* 0x640064004b4c7812 */ /* 0x000fe400078efcff */
[----:B------:R-:W-:Y:S02]  /*9c90*/  LOP3.LUT R74, R73, 0x64006400, RZ, 0xfc, !PT ;  /* 0x64006400494a7812 */ /* 0x000fe400078efcff */
[----:B------:R-:W-:Y:S01]  /*9ca0*/  LOP3.LUT R78, R77, 0x64006400, RZ, 0xfc, !PT ;  /* 0x640064004d4e7812 */ /* 0x000fe200078efcff */
[----:B------:R-:W-:Y:S01]  /*9cb0*/  HFMA2.MMA R71, R71, R26, R55 ;  /* 0x0000001a47477235 */ /* 0x000fe20000000037 */
[----:B------:R-:W-:-:S02]  /*9cc0*/  HFMA2 R73, R72, R47.H0_H0, -48, -48 ;  /* 0xd200d20048497431 */ /* 0x000fc4000004002f */
[-C--:B------:R-:W-:Y:S02]  /*9cd0*/  HFMA2 R55, R76, R47.reuse.H0_H0, -48, -48 ;  /* 0xd200d2004c377431 */ /* 0x080fe4000004002f */
[----:B------:R-:W-:Y:S02]  /*9ce0*/  HFMA2 R70, R70, R26, R54 ;  /* 0x0000001a46467231 */ /* 0x000fe40000000036 */
[-C--:B------:R-:W-:Y:S02]  /*9cf0*/  HFMA2 R72, R74, R47.reuse.H0_H0, -48, -48 ;  /* 0xd200d2004a487431 */ /* 0x080fe4000004002f */
[----:B------:R-:W-:Y:S01]  /*9d00*/  HFMA2 R54, R78, R47.H0_H0, -48, -48 ;  /* 0xd200d2004e367431 */ /* 0x000fe2000004002f */
[----:B------:R-:W-:Y:S02]  /*9d10*/  LOP3.LUT R22, R22, 0x1f001f, RZ, 0xc0, !PT ;  /* 0x001f001f16167812 */ /* 0x000fe400078ec0ff */
[----:B------:R-:W-:Y:S01]  /*9d20*/  LOP3.LUT R68, R68, 0x1f001f, RZ, 0xc0, !PT ;  /* 0x001f001f44447812 */ /* 0x000fe200078ec0ff */
[-C--:B------:R-:W-:Y:S01]  /*9d30*/  HFMA2.MMA R61, R73, R19.reuse, R61 ;  /* 0x00000013493d7235 */ /* 0x080fe2000000003d */
[----:B------:R-:W-:Y:S01]  /*9d40*/  LOP3.LUT R66, R66, 0x1f001f, RZ, 0xc0, !PT ;  /* 0x001f001f42427812 */ /* 0x000fe200078ec0ff */
[-C--:B------:R-:W-:Y:S01]  /*9d50*/  HFMA2 R62, R72, R19.reuse, R62 ;  /* 0x00000013483e7231 */ /* 0x080fe2000000003e */
[----:B------:R-:W-:Y:S01]  /*9d60*/  HFMA2.MMA R60, R55, R19, R60 ;  /* 0x00000013373c7235 */ /* 0x000fe2000000003c */
[----:B------:R-:W-:Y:S01]  /*9d70*/  HFMA2 R18, R54, R19, R18 ;  /* 0x0000001336127231 */ /* 0x000fe20000000012 */
        /* <DEDUP_REMOVED lines=8> */
[----:B------:R-:W-:Y:S01]  /*9e00*/  HFMA2.MMA R71, R73, R27, R71 ;  /* 0x0000001b49477235 */ /* 0x000fe20000000047 */
[----:B------:R-:W-:Y:S01]  /*9e10*/  LOP3.LUT R69, R69, 0x64006400, RZ, 0xfc, !PT ;  /* 0x6400640045457812 */ /* 0x000fe200078efcff */
[----:B------:R-:W-:Y:S02]  /*9e20*/  HFMA2 R74, R72, R27, R70 ;  /* 0x0000001b484a7231 */ /* 0x000fe40000000046 */
[----:B------:R-:W-:Y:S02]  /*9e30*/  HADD2 R72, R22, -1040, -1040 ;  /* 0xe410e41016487430 */ /* 0x000fe40000000000 */
[----:B------:R-:W-:Y:S02]  /*9e40*/  HADD2 R23, R23, -1040, -1040 ;  /* 0xe410e41017177430 */ /* 0x000fe40000000000 */
[----:B------:R-:W-:-:S02]  /*9e50*/  HADD2 R73, R66, -1040, -1040 ;  /* 0xe410e41042497430 */ /* 0x000fc40000000000 */
[----:B------:R-:W-:Y:S02]  /*9e60*/  HADD2 R22, R69, -1040, -1040 ;  /* 0xe410e41045167430 */ /* 0x000fe40000000000 */
[----:B0-----:R-:W-:Y:S01]  /*9e70*/  HFMA2 R70, R23, R40, R19 ;  /* 0x0000002817467231 */ /* 0x001fe20000000013 */
[----:B------:R-:W-:Y:S01]  /*9e80*/  SHF.R.U32.HI R19, RZ, 0xc, R8 ;  /* 0x0000000cff137819 */ /* 0x000fe20000011608 */
[-C--:B-1----:R-:W-:Y:S01]  /*9e90*/  HFMA2 R67, R73, R28.reuse, R62 ;  /* 0x0000001c49437231 */ /* 0x082fe2000000003e */
[----:B---3--:R-:W-:Y:S01]  /*9ea0*/  HFMA2.MMA R62, R72, R4, R71 ;  /* 0x00000004483e7235 */ /* 0x008fe20000000047 */
[----:B------:R-:W-:Y:S01]  /*9eb0*/  HFMA2 R69, R23, R28, R18 ;  /* 0x0000001c17457231 */ /* 0x000fe20000000012 */
[----:B------:R-:W-:Y:S01]  /*9ec0*/  SHF.R.U32.HI R18, RZ, 0xc, R9 ;  /* 0x0000000cff127819 */ /* 0x000fe20000011609 */
[----:B------:R-:W-:Y:S01]  /*9ed0*/  HFMA2.MMA R66, R22, R28, R60 ;  /* 0x0000001c16427235 */ /* 0x000fe2000000003c */
[----:B------:R-:W-:Y:S01]  /*9ee0*/  SHF.R.U32.HI R71, RZ, 0xc, R10 ;  /* 0x0000000cff477819 */ /* 0x000fe2000001160a */
[-C--:B------:R-:W-:Y:S01]  /*9ef0*/  HFMA2.MMA R63, R72, R40.reuse, R63 ;  /* 0x00000028483f7235 */ /* 0x080fe2000000003f */
[----:B------:R-:W-:Y:S01]  /*9f00*/  HFMA2 R64, R73, R40, R64 ;  /* 0x0000002849407231 */ /* 0x000fe20000000040 */
[----:B------:R-:W-:Y:S01]  /*9f10*/  HFMA2.MMA R65, R22, R40, R65 ;  /* 0x0000002816417235 */ /* 0x000fe20000000041 */
[----:B------:R-:W-:Y:S01]  /*9f20*/  LOP3.LUT R60, R56, 0x80008, R19, 0xf8, !PT ;  /* 0x00080008383c7812 */ /* 0x000fe200078ef813 */
[----:B------:R-:W-:Y:S01]  /*9f30*/  HFMA2.MMA R68, R72, R28, R61 ;  /* 0x0000001c48447235 */ /* 0x000fe2000000003d */
[----:B------:R-:W-:-:S02]  /*9f40*/  LOP3.LUT R40, R9, 0x1f001f, RZ, 0xc0, !PT ;  /* 0x001f001f09287812 */ /* 0x000fc400078ec0ff */
[----:B------:R-:W-:Y:S02]  /*9f50*/  LOP3.LUT R19, R57, 0x80008, R18, 0xf8, !PT ;  /* 0x0008000839137812 */ /* 0x000fe400078ef812 */
[----:B------:R-:W-:Y:S02]  /*9f60*/  LOP3.LUT R28, R8, 0x1f001f, RZ, 0xc0, !PT ;  /* 0x001f001f081c7812 */ /* 0x000fe400078ec0ff */
[----:B------:R-:W-:Y:S02]  /*9f70*/  LOP3.LUT R56, R10, 0x1f001f, RZ, 0xc0, !PT ;  /* 0x001f001f0a387812 */ /* 0x000fe400078ec0ff */
[----:B------:R-:W-:Y:S02]  /*9f80*/  LOP3.LUT R18, R58, 0x80008, R71, 0xf8, !PT ;  /* 0x000800083a127812 */ /* 0x000fe400078ef847 */
[----:B------:R-:W-:Y:S02]  /*9f90*/  LOP3.LUT R58, R11, 0x1f001f, RZ, 0xc0, !PT ;  /* 0x001f001f0b3a7812 */ /* 0x000fe400078ec0ff */
[----:B------:R-:W-:-:S02]  /*9fa0*/  SHF.R.U32.HI R72, RZ, 0xc, R11 ;  /* 0x0000000cff487819 */ /* 0x000fc4000001160b */
[----:B------:R-:W-:Y:S02]  /*9fb0*/  LOP3.LUT R40, R40, 0x64006400, RZ, 0xfc, !PT ;  /* 0x6400640028287812 */ /* 0x000fe400078efcff */
[----:B------:R-:W-:Y:S02]  /*9fc0*/  LOP3.LUT R28, R28, 0x64006400, RZ, 0xfc, !PT ;  /* 0x640064001c1c7812 */ /* 0x000fe400078efcff */
[----:B------:R-:W-:Y:S02]  /*9fd0*/  LOP3.LUT R57, R56, 0x64006400, RZ, 0xfc, !PT ;  /* 0x6400640038397812 */ /* 0x000fe400078efcff */
[----:B------:R-:W-:Y:S02]  /*9fe0*/  LOP3.LUT R71, R58, 0x64006400, RZ, 0xfc, !PT ;  /* 0x640064003a477812 */ /* 0x000fe400078efcff */
[----:B------:R-:W-:Y:S01]  /*9ff0*/  LOP3.LUT R56, R59, 0x80008, R72, 0xf8, !PT ;  /* 0x000800083b387812 */ /* 0x000fe200078ef848 */
[----:B------:R-:W-:Y:S02]  /*a000*/  HADD2 R59, R40, -1040, -1040 ;  /* 0xe410e410283b7430 */ /* 0x000fe40000000000 */
[----:B------:R-:W-:-:S02]  /*a010*/  HADD2 R58, R28, -1040, -1040 ;  /* 0xe410e4101c3a7430 */ /* 0x000fc40000000000 */
[----:B------:R-:W-:Y:S02]  /*a020*/  HADD2 R40, R57, -1040, -1040 ;  /* 0xe410e41039287430 */ /* 0x000fe40000000000 */
[----:B------:R-:W-:Y:S01]  /*a030*/  HADD2 R28, R71, -1040, -1040 ;  /* 0xe410e410471c7430 */ /* 0x000fe20000000000 */
[----:B------:R-:W-:Y:S01]  /*a040*/  LOP3.LUT R71, R10, 0x3e003e0, RZ, 0xc0, !PT ;  /* 0x03e003e00a477812 */ /* 0x000fe200078ec0ff */
[-C--:B------:R-:W-:Y:S01]  /*a050*/  HFMA2.MMA R68, R58, R29.reuse, R68 ;  /* 0x0000001d3a447235 */ /* 0x080fe20000000044 */
[CC--:B------:R-:W-:Y:S01]  /*a060*/  HFMA2 R67, R59.reuse, R29.reuse, R67 ;  /* 0x0000001d3b437231 */ /* 0x0c0fe20000000043 */
[----:B------:R-:W-:Y:S01]  /*a070*/  HFMA2.MMA R66, R40, R29, R66 ;  /* 0x0000001d28427235 */ /* 0x000fe20000000042 */
[C---:B------:R-:W-:Y:S01]  /*a080*/  HFMA2 R69, R28.reuse, R29, R69 ;  /* 0x0000001d1c457231 */ /* 0x040fe20000000045 */
[----:B------:R-:W-:Y:S01]  /*a090*/  LOP3.LUT R29, R8, 0x3e003e0, RZ, 0xc0, !PT ;  /* 0x03e003e0081d7812 */ /* 0x000fe200078ec0ff */
[-C--:B------:R-:W-:Y:S01]  /*a0a0*/  HFMA2.MMA R63, R58, R41.reuse, R63 ;  /* 0x000000293a3f7235 */ /* 0x080fe2000000003f */
[----:B------:R-:W-:Y:S01]  /*a0b0*/  SHF.R.U32.HI R57, RZ, 0xa, R8 ;  /* 0x0000000aff397819 */ /* 0x000fe20000011608 */
[-C--:B------:R-:W-:Y:S01]  /*a0c0*/  HFMA2 R64, R59, R41.reuse, R64 ;  /* 0x000000293b407231 */ /* 0x080fe20000000040 */
[----:B------:R-:W-:Y:S01]  /*a0d0*/  HFMA2.MMA R65, R40, R41, R65 ;  /* 0x0000002928417235 */ /* 0x000fe20000000041 */
[----:B------:R-:W-:Y:S01]  /*a0e0*/  HFMA2 R70, R28, R41, R70 ;  /* 0x000000291c467231 */ /* 0x000fe20000000046 */
[----:B------:R-:W-:Y:S01]  /*a0f0*/  SHF.R.U32.HI R8, RZ, 0xa, R11 ;  /* 0x0000000aff087819 */ /* 0x000fe2000001160b */
[----:B------:R-:W-:Y:S01]  /*a100*/  HFMA2 R61, R73, R4, R74 ;  /* 0x00000004493d7231 */ /* 0x000fe2000000004a */
[----:B------:R-:W-:Y:S01]  /*a110*/  LOP3.LUT R41, R9, 0x3e003e0, RZ, 0xc0, !PT ;  /* 0x03e003e009297812 */ /* 0x000fe200078ec0ff */
[----:B------:R-:W-:Y:S01]  /*a120*/  HFMA2.MMA R73, R58, R5, R62 ;  /* 0x000000053a497235 */ /* 0x000fe2000000003e */
[----:B------:R-:W-:-:S02]  /*a130*/  LOP3.LUT R11, R11, 0x3e003e0, RZ, 0xc0, !PT ;  /* 0x03e003e00b0b7812 */ /* 0x000fc400078ec0ff */
[----:B------:R-:W-:Y:S02]  /*a140*/  LOP3.LUT R72, R71, 0x64006400, RZ, 0xfc, !PT ;  /* 0x6400640047487812 */ /* 0x000fe400078efcff */
[----:B------:R-:W-:Y:S02]  /*a150*/  LOP3.LUT R58, R29, 0x64006400, RZ, 0xfc, !PT ;  /* 0x640064001d3a7812 */ /* 0x000fe400078efcff */
[----:B------:R-:W-:Y:S02]  /*a160*/  LOP3.LUT R62, R41, 0x64006400, RZ, 0xfc, !PT ;  /* 0x64006400293e7812 */ /* 0x000fe400078efcff */
[----:B------:R-:W-:Y:S01]  /*a170*/  LOP3.LUT R74, R11, 0x64006400, RZ, 0xfc, !PT ;  /* 0x640064000b4a7812 */ /* 0x000fe200078efcff */
[-C--:B------:R-:W-:Y:S01]  /*a180*/  HFMA2 R29, R72, R47.reuse.H0_H0, -48, -48 ;  /* 0xd200d200481d7431 */ /* 0x080fe2000004002f */
[----:B------:R-:W-:Y:S02]  /*a190*/  SHF.R.U32.HI R9, RZ, 0xa, R9 ;  /* 0x0000000aff097819 */ /* 0x000fe40000011609 */
[----:B------:R-:W-:Y:S01]  /*a1a0*/  SHF.R.U32.HI R10, RZ, 0xa, R10 ;  /* 0x0000000aff0a7819 */ /* 0x000fe2000001160a */
[----:B------:R-:W-:Y:S01]  /*a1b0*/  HFMA2 R58, R58, R47.H0_H0, -48, -48 ;  /* 0xd200d2003a3a7431 */ /* 0x000fe2000004002f */
[----:B------:R-:W-:Y:S01]  /*a1c0*/  LOP3.LUT R9, R9, 0x1f001f, RZ, 0xc0, !PT ;  /* 0x001f001f09097812 */ /* 0x000fe200078ec0ff */
[----:B------:R-:W-:Y:S01]  /*a1d0*/  HFMA2 R59, R59, R5, R61 ;  /* 0x000000053b3b7231 */ /* 0x000fe2000000003d */
[----:B------:R-:W-:Y:S01]  /*a1e0*/  LOP3.LUT R10, R10, 0x1f001f, RZ, 0xc0, !PT ;  /* 0x001f001f0a0a7812 */ /* 0x000fe200078ec0ff */
[-C--:B------:R-:W-:Y:S01]  /*a1f0*/  HFMA2 R61, R62, R47.reuse.H0_H0, -48, -48 ;  /* 0xd200d2003e3d7431 */ /* 0x080fe2000004002f */
[----:B------:R-:W-:Y:S01]  /*a200*/  LOP3.LUT R8, R8, 0x1f001f, RZ, 0xc0, !PT ;  /* 0x001f001f08087812 */ /* 0x000fe200078ec0ff */
[----:B------:R-:W-:Y:S01]  /*a210*/  HFMA2 R41, R74, R47.H0_H0, -48, -48 ;  /* 0xd200d2004a297431 */ /* 0x000fe2000004002f */
[----:B------:R-:W-:Y:S01]  /*a220*/  HFMA2.MMA R62, R29, R42, R65 ;  /* 0x0000002a1d3e7235 */ /* 0x000fe20000000041 */
[-C--:B------:R-:W-:Y:S01]  /*a230*/  HFMA2 R64, R61, R42.reuse, R64 ;  /* 0x0000002a3d407231 */ /* 0x080fe20000000040 */
[C---:B------:R-:W-:Y:S01]  /*a240*/  HFMA2.MMA R68, R58.reuse, R30, R68 ;  /* 0x0000001e3a447235 */ /* 0x040fe20000000044 */
[----:B------:R-:W-:Y:S01]  /*a250*/  HFMA2 R65, R41, R42, R70 ;  /* 0x0000002a29417231 */ /* 0x000fe20000000046 */
[C---:B------:R-:W-:Y:S01]  /*a260*/  HFMA2.MMA R71, R58.reuse, R42, R63 ;  /* 0x0000002a3a477235 */ /* 0x040fe2000000003f */
[----:B------:R-:W-:Y:S01]  /*a270*/  LOP3.LUT R57, R57, 0x1f001f, RZ, 0xc0, !PT ;  /* 0x001f001f39397812 */ /* 0x000fe200078ec0ff */
[----:B------:R-:W-:Y:S01]  /*a280*/  HFMA2.MMA R73, R58, R6, R73 ;  /* 0x000000063a497235 */ /* 0x000fe20000000049 */
[----:B------:R-:W-:-:S02]  /*a290*/  LOP3.LUT R63, R9, 0x64006400, RZ, 0xfc, !PT ;  /* 0x64006400093f7812 */ /* 0x000fc400078efcff */
[----:B------:R-:W-:Y:S02]  /*a2a0*/  LOP3.LUT R58, R10, 0x64006400, RZ, 0xfc, !PT ;  /* 0x640064000a3a7812 */ /* 0x000fe400078efcff */
[----:B------:R-:W-:Y:S02]  /*a2b0*/  LOP3.LUT R42, R8, 0x64006400, RZ, 0xfc, !PT ;  /* 0x64006400082a7812 */ /* 0x000fe400078efcff */
[----:B------:R-:W0:Y:S01]  /*a2c0*/  LDS.128 R8, [UR5+0x30] ;  /* 0x00003005ff087984 */ /* 0x000e220008000c00 */
[----:B------:R-:W-:Y:S01]  /*a2d0*/  LOP3.LUT R57, R57, 0x64006400, RZ, 0xfc, !PT ;  /* 0x6400640039397812 */ /* 0x000fe200078efcff */
[-C--:B------:R-:W-:Y:S01]  /*a2e0*/  HFMA2 R67, R61, R30.reuse, R67 ;  /* 0x0000001e3d437231 */ /* 0x080fe20000000043 */
[----:B------:R-:W-:Y:S01]  /*a2f0*/  HFMA2.MMA R66, R29, R30, R66 ;  /* 0x0000001e1d427235 */ /* 0x000fe20000000042 */
[----:B------:R-:W-:Y:S02]  /*a300*/  HFMA2 R69, R41, R30, R69 ;  /* 0x0000001e29457231 */ /* 0x000fe40000000045 */
[----:B------:R-:W-:-:S02]  /*a310*/  HADD2 R30, R57, -1040, -1040 ;  /* 0xe410e410391e7430 */ /* 0x000fc40000000000 */
[----:B------:R-:W-:Y:S02]  /*a320*/  HADD2 R63, R63, -1040, -1040 ;  /* 0xe410e4103f3f7430 */ /* 0x000fe40000000000 */
[----:B------:R-:W-:Y:S02]  /*a330*/  HADD2 R57, R42, -1040, -1040 ;  /* 0xe410e4102a397430 */ /* 0x000fe40000000000 */
[----:B------:R-:W-:Y:S01]  /*a340*/  HADD2 R58, R58, -1040, -1040 ;  /* 0xe410e4103a3a7430 */ /* 0x000fe20000000000 */
[----:B------:R-:W-:Y:S02]  /*a350*/  HFMA2.MMA R42, R30, R43, R71 ;  /* 0x0000002b1e2a7235 */ /* 0x000fe40000000047 */
[-C--:B------:R-:W-:Y:S01]  /*a360*/  HFMA2.MMA R71, R63, R31.reuse, R67 ;  /* 0x0000001f3f477235 */ /* 0x080fe20000000043 */
[----:B--2---:R-:W-:Y:S01]  /*a370*/  SHF.R.U32.HI R67, RZ, 0xb, R12 ;  /* 0x0000000bff437819 */ /* 0x004fe2000001160c */
[C---:B------:R-:W-:Y:S02]  /*a380*/  HFMA2 R70, R30.reuse, R31, R68 ;  /* 0x0000001f1e467231 */ /* 0x040fe40000000044 */
[----:B------:R-:W-:Y:S01]  /*a390*/  HFMA2 R30, R30, R7, R73 ;  /* 0x000000071e1e7231 */ /* 0x000fe20000000049 */
[----:B------:R-:W-:Y:S01]  /*a3a0*/  HFMA2.MMA R73, R57, R31, R69 ;  /* 0x0000001f39497235 */ /* 0x000fe20000000045 */
[----:B------:R-:W-:Y:S01]  /*a3b0*/  HFMA2 R72, R58, R31, R66 ;  /* 0x0000001f3a487231 */ /* 0x000fe20000000042 */
[----:B------:R-:W-:Y:S01]  /*a3c0*/  HFMA2.MMA R62, R58, R43, R62 ;  /* 0x0000002b3a3e7235 */ /* 0x000fe2000000003e */
[-C--:B------:R-:W-:Y:S01]  /*a3d0*/  HFMA2 R31, R63, R43.reuse, R64 ;  /* 0x0000002b3f1f7231 */ /* 0x080fe20000000040 */
[----:B------:R-:W-:Y:S01]  /*a3e0*/  LOP3.LUT R74, R60, 0x100010, R67, 0xf8, !PT ;  /* 0x001000103c4a7812 */ /* 0x000fe200078ef843 */
        /* <DEDUP_REMOVED lines=8> */
[----:B------:R-:W-:Y:S02]  /*a470*/  LOP3.LUT R19, R19, 0x100010, R66, 0xf8, !PT ;  /* 0x0010001013137812 */ /* 0x000fe400078ef842 */
[----:B------:R-:W-:Y:S02]  /*a480*/  LOP3.LUT R66, R12, 0x1f001f, RZ, 0xc0, !PT ;  /* 0x001f001f0c427812 */ /* 0x000fe400078ec0ff */
[----:B------:R-:W-:Y:S02]  /*a490*/  SHF.R.U32.HI R69, RZ, 0xa, R12 ;  /* 0x0000000aff457819 */ /* 0x000fe4000001160c */
        /* <DEDUP_REMOVED lines=9> */
[----:B------:R-:W-:Y:S01]  /*a530*/  SHF.R.U32.HI R75, RZ, 0xa, R13 ;  /* 0x0000000aff4b7819 */ /* 0x000fe2000001160d */
[----:B------:R-:W-:Y:S01]  /*a540*/  HFMA2 R47, R76, R47.H0_H0, -48, -48 ;  /* 0xd200d2004c2f7431 */ /* 0x000fe2000004002f */
[----:B------:R-:W-:Y:S02]  /*a550*/  LOP3.LUT R66, R66, 0x64006400, RZ, 0xfc, !PT ;  /* 0x6400640042427812 */ /* 0x000fe400078efcff */
[----:B------:R-:W-:-:S02]  /*a560*/  LOP3.LUT R67, R67, 0x64006400, RZ, 0xfc, !PT ;  /* 0x6400640043437812 */ /* 0x000fc400078efcff */
[----:B------:R-:W-:Y:S01]  /*a570*/  LOP3.LUT R76, R68, 0x64006400, RZ, 0xfc, !PT ;  /* 0x64006400444c7812 */ /* 0x000fe200078efcff */
[----:B------:R-:W-:Y:S01]  /*a580*/  HADD2 R68, R12, -1040, -1040 ;  /* 0xe410e4100c447430 */ /* 0x000fe20000000000 */
[----:B------:R-:W-:Y:S01]  /*a590*/  LOP3.LUT R75, R75, 0x1f001f, RZ, 0xc0, !PT ;  /* 0x001f001f4b4b7812 */ /* 0x000fe200078ec0ff */
[----:B------:R-:W-:Y:S01]  /*a5a0*/  HADD2 R67, R67, -1040, -1040 ;  /* 0xe410e41043437430 */ /* 0x000fe20000000000 */
[----:B------:R-:W-:Y:S01]  /*a5b0*/  LOP3.LUT R13, R69, 0x1f001f, RZ, 0xc0, !PT ;  /* 0x001f001f450d7812 */ /* 0x000fe200078ec0ff */
[----:B------:R-:W-:Y:S01]  /*a5c0*/  HADD2 R69, R66, -1040, -1040 ;  /* 0xe410e41042457430 */ /* 0x000fe20000000000 */
[----:B------:R-:W-:Y:S01]  /*a5d0*/  HFMA2.MMA R78, R16, R25, R17 ;  /* 0x00000019104e7235 */ /* 0x000fe20000000011 */
[----:B0-----:R-:W-:Y:S01]  /*a5e0*/  HFMA2 R77, R68, R8, R71 ;  /* 0x00000008444d7231 */ /* 0x001fe20000000047 */
[----:B------:R-:W-:Y:S02]  /*a5f0*/  LOP3.LUT R71, R75, 0x64006400, RZ, 0xfc, !PT ;  /* 0x640064004b477812 */ /* 0x000fe400078efcff */
[----:B----4-:R-:W-:Y:S01]  /*a600*/  @!P0 PRMT R44, R52, 0x7610, R44 ;  /* 0x00007610342c8816 */ /* 0x010fe2000000002c */
[----:B------:R-:W-:Y:S01]  /*a610*/  HADD2 R66, R76, -1040, -1040 ;  /* 0xe410e4104c427430 */ /* 0x000fe20000000000 */
[----:B------:R-:W-:-:S02]  /*a620*/  SHF.R.U32.HI R75, RZ, 0xb, R14 ;  /* 0x0000000bff4b7819 */ /* 0x000fc4000001160e */
[----:B------:R-:W-:Y:S01]  /*a630*/  SHF.R.U32.HI R14, RZ, 0xa, R14 ;  /* 0x0000000aff0e7819 */ /* 0x000fe2000001160e */
[-C--:B------:R-:W-:Y:S01]  /*a640*/  HFMA2.MMA R76, R69, R8.reuse, R70 ;  /* 0x00000008454c7235 */ /* 0x080fe20000000046 */
[----:B------:R-:W-:Y:S01]  /*a650*/  @!P0 PRMT R44, R44, 0x7610, R52 ;  /* 0x000076102c2c8816 */ /* 0x000fe20000000034 */
[----:B------:R-:W-:Y:S01]  /*a660*/  HFMA2.MMA R12, R67, R8, R72 ;  /* 0x00000008430c7235 */ /* 0x000fe20000000048 */
[----:B------:R-:W-:Y:S01]  /*a670*/  SHF.R.U32.HI R52, RZ, 0xa, R15 ;  /* 0x0000000aff347819 */ /* 0x000fe2000001160f */
[----:B------:R-:W-:Y:S01]  /*a680*/  HFMA2 R73, R66, R8, R73 ;  /* 0x0000000842497231 */ /* 0x000fe20000000049 */
[----:B------:R-:W-:Y:S02]  /*a690*/  LOP3.LUT R13, R13, 0x64006400, RZ, 0xfc, !PT ;  /* 0x640064000d0d7812 */ /* 0x000fe400078efcff */
[----:B------:R-:W-:Y:S01]  /*a6a0*/  LOP3.LUT R14, R14, 0x1f001f, RZ, 0xc0, !PT ;  /* 0x001f001f0e0e7812 */ /* 0x000fe200078ec0ff */
[----:B------:R-:W-:Y:S01]  /*a6b0*/  HFMA2.MMA R78, R21, R26, R78 ;  /* 0x0000001a154e7235 */ /* 0x000fe2000000004e */
[----:B------:R-:W-:Y:S01]  /*a6c0*/  LOP3.LUT R21, R52, 0x1f001f, RZ, 0xc0, !PT ;  /* 0x001f001f34157812 */ /* 0x000fe200078ec0ff */
[----:B------:R-:W-:Y:S01]  /*a6d0*/  HFMA2 R24, R49, R25, R24 ;  /* 0x0000001931187231 */ /* 0x000fe20000000018 */
[----:B------:R-:W-:Y:S01]  /*a6e0*/  LOP3.LUT R14, R14, 0x64006400, RZ, 0xfc, !PT ;  /* 0x640064000e0e7812 */ /* 0x000fe200078efcff */
[----:B------:R-:W-:Y:S01]  /*a6f0*/  HADD2 R72, R13, -1040, -1040 ;  /* 0xe410e4100d487430 */ /* 0x000fe20000000000 */
[-C--:B------:R-:W-:Y:S01]  /*a700*/  HFMA2.MMA R13, R47, R9.reuse, R73 ;  /* 0x000000092f0d7235 */ /* 0x080fe20000000049 */
[----:B------:R-:W-:Y:S01]  /*a710*/  LOP3.LUT R21, R21, 0x64006400, RZ, 0xfc, !PT ;  /* 0x6400640015157812 */ /* 0x000fe200078efcff */
[----:B------:R-:W-:Y:S01]  /*a720*/  HFMA2.MMA R76, R65, R9, R76 ;  /* 0x00000009414c7235 */ /* 0x000fe2000000004c */
[----:B------:R-:W-:-:S02]  /*a730*/  HFMA2 R24, R20, R26, R24 ;  /* 0x0000001a14187231 */ /* 0x000fc40000000018 */
[-C--:B------:R-:W-:Y:S02]  /*a740*/  HFMA2 R12, R60, R9.reuse, R12 ;  /* 0x000000093c0c7231 */ /* 0x080fe4000000000c */
[----:B------:R-:W-:Y:S01]  /*a750*/  HADD2 R20, R14, -1040, -1040 ;  /* 0xe410e4100e147430 */ /* 0x000fe20000000000 */
[----:B------:R-:W-:Y:S01]  /*a760*/  SHF.R.U32.HI R15, RZ, 0xb, R15 ;  /* 0x0000000bff0f7819 */ /* 0x000fe2000001160f */
[----:B------:R-:W-:Y:S02]  /*a770*/  HADD2 R71, R71, -1040, -1040 ;  /* 0xe410e41047477430 */ /* 0x000fe40000000000 */
[----:B------:R-:W-:Y:S01]  /*a780*/  HFMA2 R77, R64, R9, R77 ;  /* 0x00000009404d7231 */ /* 0x000fe2000000004d */
[----:B------:R-:W-:Y:S01]  /*a790*/  HFMA2.MMA R78, R55, R27, R78 ;  /* 0x0000001b374e7235 */ /* 0x000fe2000000004e */
[----:B------:R-:W-:Y:S01]  /*a7a0*/  HADD2 R21, R21, -1040, -1040 ;  /* 0xe410e41015157430 */ /* 0x000fe20000000000 */
[----:B------:R-:W-:Y:S01]  /*a7b0*/  LOP3.LUT R70, R74, 0x64006400, RZ, 0xfc, !PT ;  /* 0x640064004a467812 */ /* 0x000fe200078efcff */
[----:B------:R-:W-:Y:S01]  /*a7c0*/  HFMA2 R27, R54, R27, R24 ;  /* 0x0000001b361b7231 */ /* 0x000fe20000000018 */
[-C--:B------:R-:W-:Y:S01]  /*a7d0*/  HFMA2.MMA R76, R72, R10.reuse, R76 ;  /* 0x0000000a484c7235 */ /* 0x080fe2000000004c */
[-C--:B------:R-:W-:Y:S01]  /*a7e0*/  HFMA2 R77, R71, R10.reuse, R77 ;  /* 0x0000000a474d7231 */ /* 0x080fe2000000004d */
[----:B------:R-:W-:Y:S01]  /*a7f0*/  HFMA2.MMA R24, R20, R10, R12 ;  /* 0x0000000a14187235 */ /* 0x000fe2000000000c */
[----:B------:R-:W-:Y:S01]  /*a800*/  LOP3.LUT R8, R19, 0x64006400, RZ, 0xfc, !PT ;  /* 0x6400640013087812 */ /* 0x000fe200078efcff */
[----:B------:R-:W-:Y:S01]  /*a810*/  HFMA2 R10, R21, R10, R13 ;  /* 0x0000000a150a7231 */ /* 0x000fe2000000000d */
[----:B------:R-:W-:-:S02]  /*a820*/  LOP3.LUT R74, R18, 0x100010, R75, 0xf8, !PT ;  /* 0x00100010124a7812 */ /* 0x000fc400078ef84b */
[----:B------:R-:W-:Y:S01]  /*a830*/  LOP3.LUT R56, R56, 0x100010, R15, 0xf8, !PT ;  /* 0x0010001038387812 */ /* 0x000fe200078ef80f */
[----:B------:R-:W0:Y:S04]  /*a840*/  LDS.128 R16, [UR5+0xb0] ;  /* 0x0000b005ff107984 */ /* 0x000e280008000c00 */
[----:B------:R-:W1:Y:S01]  /*a850*/  LDS.128 R12, [UR5+0x130] ;  /* 0x00013005ff0c7984 */ /* 0x000e620008000c00 */
[----:B------:R-:W-:-:S08]  /*a860*/  HFMA2.MMA R78, R22, R4, R78 ;  /* 0x00000004164e7235 */ /* 0x000fd0000000004e */
[----:B------:R-:W-:-:S08]  /*a870*/  HFMA2.MMA R78, R40, R5, R78 ;  /* 0x00000005284e7235 */ /* 0x000fd0000000004e */
[-C--:B------:R-:W-:Y:S01]  /*a880*/  HFMA2.MMA R29, R29, R6.reuse, R78 ;  /* 0x000000061d1d7235 */ /* 0x080fe2000000004e */
[----:B------:R-:W-:Y:S01]  /*a890*/  HFMA2 R27, R23, R4, R27 ;  /* 0x00000004171b7231 */ /* 0x000fe2000000001b */
[----:B------:R-:W-:Y:S01]  /*a8a0*/  LOP3.LUT R56, R56, 0x64006400, RZ, 0xfc, !PT ;  /* 0x6400640038387812 */ /* 0x000fe200078efcff */
[----:B------:R-:W-:-:S05]  /*a8b0*/  HFMA2.MMA R59, R61, R6, R59 ;  /* 0x000000063d3b7235 */ /* 0x000fca000000003b */
[----:B------:R-:W-:Y:S01]  /*a8c0*/  HFMA2.MMA R29, R58, R7, R29 ;  /* 0x000000073a1d7235 */ /* 0x000fe2000000001d */
[----:B------:R-:W-:Y:S02]  /*a8d0*/  HFMA2 R27, R28, R5, R27 ;  /* 0x000000051c1b7231 */ /* 0x000fe4000000001b */
[----:B------:R-:W-:Y:S02]  /*a8e0*/  HADD2 R5, R56, -1040, -1040 ;  /* 0xe410e41038057430 */ /* 0x000fe40000000000 */
[----:B------:R-:W-:Y:S01]  /*a8f0*/  HFMA2 R27, R41, R6, R27 ;  /* 0x00000006291b7231 */ /* 0x000fe2000000001b */
[C---:B0-----:R-:W-:Y:S02]  /*a900*/  HFMA2.MMA R42, R69.reuse, R16, R42 ;  /* 0x00000010452a7235 */ /* 0x041fe4000000002a */
[----:B-1----:R-:W-:Y:S02]  /*a910*/  HFMA2.MMA R30, R69, R12, R30 ;  /* 0x0000000c451e7235 */ /* 0x002fe4000000001e */
[----:B------:R-:W-:-:S02]  /*a920*/  HFMA2.MMA R62, R67, R16, R62 ;  /* 0x00000010433e7235 */ /* 0x000fc4000000003e */
[----:B------:R-:W-:Y:S01]  /*a930*/  HFMA2.MMA R29, R67, R12, R29 ;  /* 0x0000000c431d7235 */ /* 0x000fe2000000001d */
[----:B------:R-:W-:Y:S01]  /*a940*/  HFMA2 R10, R5, R11, R10 ;  /* 0x0000000b050a7231 */ /* 0x000fe2000000000a */
[C---:B------:R-:W-:Y:S01]  /*a950*/  HFMA2.MMA R42, R65.reuse, R17, R42 ;  /* 0x00000011412a7235 */ /* 0x040fe2000000002a */
[-C--:B------:R-:W-:Y:S01]  /*a960*/  HFMA2 R63, R63, R7.reuse, R59 ;  /* 0x000000073f3f7231 */ /* 0x080fe2000000003b */
[----:B------:R-:W-:Y:S01]  /*a970*/  HFMA2.MMA R30, R65, R13, R30 ;  /* 0x0000000d411e7235 */ /* 0x000fe2000000001e */
[----:B------:R-:W-:Y:S02]  /*a980*/  HFMA2 R27, R57, R7, R27 ;  /* 0x00000007391b7231 */ /* 0x000fe4000000001b */
[----:B------:R-:W-:Y:S01]  /*a990*/  HADD2 R7, R10.H0_H0, R10.H1_H1 ;  /* 0x3000000a0a077230 */ /* 0x000fe20000000800 */
[C---:B------:R-:W-:Y:S02]  /*a9a0*/  HFMA2.MMA R10, R60.reuse, R17, R62 ;  /* 0x000000113c0a7235 */ /* 0x040fe4000000003e */
[----:B------:R-:W-:Y:S01]  /*a9b0*/  HFMA2.MMA R29, R60, R13, R29 ;  /* 0x0000000d3c1d7235 */ /* 0x000fe2000000001d */
[----:B------:R-:W-:Y:S01]  /*a9c0*/  LOP3.LUT R4, R74, 0x64006400, RZ, 0xfc, !PT ;  /* 0x640064004a047812 */ /* 0x000fe200078efcff */
[----:B------:R-:W-:-:S02]  /*a9d0*/  HFMA2.MMA R42, R72, R18, R42 ;  /* 0x00000012482a7235 */ /* 0x000fc4000000002a */
[----:B------:R-:W-:Y:S01]  /*a9e0*/  HFMA2.MMA R30, R72, R14, R30 ;  /* 0x0000000e481e7235 */ /* 0x000fe2000000001e */
[----:B------:R-:W-:Y:S01]  /*a9f0*/  HADD2 R70, R70, -1040, -1040 ;  /* 0xe410e41046467430 */ /* 0x000fe20000000000 */
[C---:B------:R-:W-:Y:S01]  /*aa00*/  HFMA2.MMA R10, R20.reuse, R18, R10 ;  /* 0x00000012140a7235 */ /* 0x040fe2000000000a */
[----:B------:R-:W-:Y:S01]  /*aa10*/  HADD2 R8, R8, -1040, -1040 ;  /* 0xe410e41008087430 */ /* 0x000fe20000000000 */
[----:B------:R-:W-:Y:S01]  /*aa20*/  HFMA2.MMA R29, R20, R14, R29 ;  /* 0x0000000e141d7235 */ /* 0x000fe2000000001d */
[C---:B------:R-:W-:Y:S02]  /*aa30*/  HFMA2 R31, R68.reuse, R16, R31 ;  /* 0x00000010441f7231 */ /* 0x040fe4000000001f */
[----:B------:R-:W-:Y:S02]  /*aa40*/  HFMA2 R63, R68, R12, R63 ;  /* 0x0000000c443f7231 */ /* 0x000fe4000000003f */
[----:B------:R-:W-:Y:S02]  /*aa50*/  HADD2 R4, R4, -1040, -1040 ;  /* 0xe410e41004047430 */ /* 0x000fe40000000000 */
[----:B------:R-:W-:-:S02]  /*aa60*/  HFMA2 R43, R66, R16, R43 ;  /* 0x00000010422b7231 */ /* 0x000fc4000000002b */
[----:B------:R-:W-:Y:S02]  /*aa70*/  HFMA2 R27, R66, R12, R27 ;  /* 0x0000000c421b7231 */ /* 0x000fe4000000001b */
[C---:B------:R-:W-:Y:S02]  /*aa80*/  HFMA2 R31, R64.reuse, R17, R31 ;  /* 0x00000011401f7231 */ /* 0x040fe4000000001f */
[----:B------:R-:W-:Y:S01]  /*aa90*/  HFMA2 R63, R64, R13, R63 ;  /* 0x0000000d403f7231 */ /* 0x000fe2000000003f */
[----:B------:R-:W-:Y:S01]  /*aaa0*/  HFMA2.MMA R77, R8, R11, R77 ;  /* 0x0000000b084d7235 */ /* 0x000fe2000000004d */
[C---:B------:R-:W-:Y:S01]  /*aab0*/  HFMA2 R43, R47.reuse, R17, R43 ;  /* 0x000000112f2b7231 */ /* 0x040fe2000000002b */
[C---:B------:R-:W-:Y:S01]  /*aac0*/  HFMA2.MMA R42, R70.reuse, R19, R42 ;  /* 0x00000013462a7235 */ /* 0x040fe2000000002a */
[----:B------:R-:W-:Y:S01]  /*aad0*/  HFMA2 R27, R47, R13, R27 ;  /* 0x0000000d2f1b7231 */ /* 0x000fe2000000001b */
[----:B------:R-:W-:Y:S01]  /*aae0*/  HFMA2.MMA R30, R70, R15, R30 ;  /* 0x0000000f461e7235 */ /* 0x000fe2000000001e */
[C---:B------:R-:W-:Y:S01]  /*aaf0*/  HFMA2 R31, R71.reuse, R18, R31 ;  /* 0x00000012471f7231 */ /* 0x040fe2000000001f */
[----:B------:R-:W-:Y:S01]  /*ab00*/  @!P0 PRMT R46, R53, 0x7610, R46 ;  /* 0x00007610352e8816 */ /* 0x000fe2000000002e */
[----:B------:R-:W-:Y:S01]  /*ab10*/  HFMA2 R63, R71, R14, R63 ;  /* 0x0000000e473f7231 */ /* 0x000fe2000000003f */
[C---:B------:R-:W-:Y:S01]  /*ab20*/  HFMA2.MMA R6, R4.reuse, R11, R24 ;  /* 0x0000000b04067235 */ /* 0x040fe20000000018 */
[----:B------:R-:W-:Y:S01]  /*ab30*/  IADD3 R33, R33, 0x20, RZ ;  /* 0x0000002021217810 */ /* 0x000fe20007ffe0ff */
[----:B------:R-:W-:-:S02]  /*ab40*/  HFMA2.MMA R10, R4, R19, R10 ;  /* 0x00000013040a7235 */ /* 0x000fc4000000000a */
[----:B------:R-:W-:Y:S01]  /*ab50*/  HFMA2.MMA R29, R4, R15, R29 ;  /* 0x0000000f041d7235 */ /* 0x000fe2000000001d */
[C---:B------:R-:W-:Y:S02]  /*ab60*/  HFMA2 R43, R21.reuse, R18, R43 ;  /* 0x00000012152b7231 */ /* 0x040fe4000000002b */
[----:B------:R-:W-:Y:S01]  /*ab70*/  HFMA2 R27, R21, R14, R27 ;  /* 0x0000000e151b7231 */ /* 0x000fe2000000001b */
[----:B------:R-:W-:Y:S01]  /*ab80*/  @!P0 PRMT R46, R46, 0x7610, R53 ;  /* 0x000076102e2e8816 */ /* 0x000fe20000000035 */
[----:B------:R-:W-:Y:S02]  /*ab90*/  HFMA2 R76, R70, R11, R76 ;  /* 0x0000000b464c7231 */ /* 0x000fe4000000004c */
[C---:B------:R-:W-:Y:S02]  /*aba0*/  HFMA2 R31, R8.reuse, R19, R31 ;  /* 0x00000013081f7231 */ /* 0x040fe4000000001f */
[----:B------:R-:W-:Y:S01]  /*abb0*/  HFMA2 R63, R8, R15, R63 ;  /* 0x0000000f083f7231 */ /* 0x000fe2000000003f */
[C---:B------:R-:W-:Y:S01]  /*abc0*/  ISETP.GE.AND P0, PT, R33.reuse, UR12, PT ;  /* 0x0000000c21007c0c */ /* 0x040fe2000bf06270 */
[C---:B------:R-:W-:Y:S01]  /*abd0*/  HFMA2 R43, R5.reuse, R19, R43 ;  /* 0x00000013052b7231 */ /* 0x040fe2000000002b */
[----:B------:R-:W-:Y:S01]  /*abe0*/  ISETP.LT.AND P1, PT, R33, R0, PT ;  /* 0x000000002100720c */ /* 0x000fe20003f21270 */
[----:B------:R-:W-:-:S02]  /*abf0*/  HFMA2 R27, R5, R15, R27 ;  /* 0x0000000f051b7231 */ /* 0x000fc4000000001b */
        /* <DEDUP_REMOVED lines=20> */
[----:B------:R-:W-:Y:S01]  /*ad40*/  HFMA2.MMA R35, R30, R44, R35 ;  /* 0x0000002c1e237235 */ /* 0x000fe20000000023 */
[----:B------:R-:W-:Y:S02]  /*ad50*/  HFMA2 R38, R6, R46, R38 ;  /* 0x0000002e06267231 */ /* 0x000fe40000000026 */
[----:B------:R-:W-:-:S04]  /*ad60*/  IMAD.WIDE R22, R45, 0x4, R50 ;  /* 0x000000042d167825 */ /* 0x000fc800078e0232 */
[-C--:B------:R-:W-:Y:S02]  /*ad70*/  HFMA2 R36, R10, R46.reuse, R36 ;  /* 0x0000002e0a247231 */ /* 0x080fe40000000024 */
[----:B------:R-:W-:Y:S01]  /*ad80*/  HFMA2 R34, R29, R46, R34 ;  /* 0x0000002e1d227231 */ /* 0x000fe20000000022 */
[----:B------:R-:W-:Y:S06]  /*ad90*/  @!P0 BRA P1, `(.L_x_3464) ;  /* 0xffffffe0001c8947 */ /* 0x000fec000083ffff */
.L_x_3463:
[----:B------:R-:W-:-:S04]  /*ada0*/  ISETP.GE.AND P0, PT, R33, R0, PT ;  /* 0x000000002100720c */ /* 0x000fc80003f06270 */
[----:B------:R-:W-:-:S13]  /*adb0*/  ISETP.GE.OR P0, PT, R33, R48, P0 ;  /* 0x000000302100720c */ /* 0x000fda0000706670 */
[----:B------:R-:W-:Y:S05]  /*adc0*/  @P0 BRA `(.L_x_3465) ;  /* 0x0000003c00dc0947 */ /* 0x000fea0003800000 */
.L_x_3466:
[----:B------:R-:W-:Y:S01]  /*add0*/  ISETP.NE.AND P0, PT, R33, R3, PT ;  /* 0x000000032100720c */ /* 0x000fe20003f05270 */
[----:B------:R-:W-:Y:S01]  /*ade0*/  IMAD.WIDE R14, R45, 0x4, R22 ;  /* 0x000000042d0e7825 */ /* 0x000fe200078e0216 */
[----:B------:R-:W0:Y:S04]  /*adf0*/  LDS.64 R18, [UR5] ;  /* 0x00000005ff127984 */ /* 0x000e280008000a00 */
[----:B------:R-:W2:Y:S07]  /*ae00*/  LDG.E.128.CONSTANT R8, desc[UR8][R14.64] ;  /* 0x000000080e087981 */ /* 0x000eae000c1e9d00 */
[----:B------:R-:W1:Y:S01]  /*ae10*/  @!P0 LDC.64 R4, c[0x0][0x248] ;  /* 0x00009200ff048b82 */ /* 0x000e620000000a00 */
[----:B------:R-:W-:-:S05]  /*ae20*/  @!P0 LEA R13, R33, 0x1, 0x1 ;  /* 0x00000001210d8811 */ /* 0x000fca00078e08ff */
[----:B-1----:R-:W-:Y:S02]  /*ae30*/  @!P0 IMAD.WIDE R12, R13, 0x2, R4 ;  /* 0x000000020d0c8825 */ /* 0x002fe400078e0204 */
[----:B------:R-:W3:Y:S04]  /*ae40*/  LDG.E.128.CONSTANT R4, desc[UR8][R22.64] ;  /* 0x0000000816047981 */ /* 0x000ee8000c1e9d00 */
[----:B------:R-:W4:Y:S01]  /*ae50*/  @!P0 LDG.E.U16.CONSTANT R12, desc[UR8][R12.64] ;  /* 0x000000080c0c8981 */ /* 0x000f22000c1e9500 */
[----:B------:R-:W-:-:S04]  /*ae60*/  @!P0 IADD3 R32, R32, 0x1, RZ ;  /* 0x0000000120208810 */ /* 0x000fc80007ffe0ff */
[----:B------:R-:W-:-:S06]  /*ae70*/  @!P0 LEA R16, R32, R1, 0x3 ;  /* 0x0000000120108211 */ /* 0x000fcc00078e18ff */
[----:B------:R-:W5:Y:S01]  /*ae80*/  @!P0 LDL.64 R16, [R16] ;  /* 0x0000000010108983 */ /* 0x000f620000100a00 */
[----:B0-----:R-:W-:Y:S02]  /*ae90*/  HADD2.F32 R43, -RZ, R18.H1_H1 ;  /* 0x30000012ff2b7230 */ /* 0x001fe40000004100 */
[--C-:B------:R-:W-:Y:S02]  /*aea0*/  HADD2.F32 R47, -RZ, R19.reuse.H0_H0 ;  /* 0x20000013ff2f7230 */ /* 0x100fe40000004100 */
[----:B------:R-:W-:Y:S01]  /*aeb0*/  HADD2.F32 R50, -RZ, R19.H1_H1 ;  /* 0x30000013ff327230 */ /* 0x000fe20000004100 */
[----:B------:R-:W-:Y:S02]  /*aec0*/  MOV R20, 0x2c00 ;  /* 0x00002c0000147802 */ /* 0x000fe40000000f00 */
[C---:B---3--:R-:W-:Y:S02]  /*aed0*/  LOP3.LUT R22, R6.reuse, 0xf000f, RZ, 0xc0, !PT ;  /* 0x000f000f06167812 */ /* 0x048fe400078ec0ff */
[----:B------:R-:W-:-:S02]  /*aee0*/  LOP3.LUT R41, R6, 0xf000f0, RZ, 0xc0, !PT ;  /* 0x00f000f006297812 */ /* 0x000fc400078ec0ff */
[----:B----4-:R-:W-:Y:S02]  /*aef0*/  @!P0 IADD3 R3, R12, R33, RZ ;  /* 0x000000210c038210 */ /* 0x010fe40007ffe0ff */
        /* <DEDUP_REMOVED lines=9> */
[----:B------:R-:W-:Y:S01]  /*af90*/  SHF.R.U32.HI R28, RZ, 0x8, R7 ;  /* 0x00000008ff1c7819 */ /* 0x000fe20000011607 */
[----:B------:R-:W-:Y:S01]  /*afa0*/  HADD2 R7, R22, -1032, -1032 ;  /* 0xe408e40816077430 */ /* 0x000fe20000000000 */
[----:B------:R-:W-:Y:S01]  /*afb0*/  LOP3.LUT R21, R21, 0x64006400, RZ, 0xfc, !PT ;  /* 0x6400640015157812 */ /* 0x000fe200078efcff */
[----:B------:R-:W0:Y:S01]  /*afc0*/  LDS.64 R22, [UR5+0x80] ;  /* 0x00008005ff167984 */ /* 0x000e220008000a00 */
[----:B------:R-:W-:Y:S01]  /*afd0*/  LOP3.LUT R6, R6, 0x64006400, RZ, 0xfc, !PT ;  /* 0x6400640006067812 */ /* 0x000fe200078efcff */
[----:B------:R-:W-:Y:S01]  /*afe0*/  HADD2.F32 R12, -RZ, R18.H0_H0 ;  /* 0x20000012ff0c7230 */ /* 0x000fe20000004100 */
[----:B------:R-:W-:-:S02]  /*aff0*/  LOP3.LUT R24, R5, 0xf000f0, RZ, 0xc0, !PT ;  /* 0x00f000f005187812 */ /* 0x000fc400078ec0ff */
[----:B------:R-:W-:Y:S01]  /*b000*/  SHF.R.U32.HI R26, RZ, 0x8, R5 ;  /* 0x00000008ff1a7819 */ /* 0x000fe20000011605 */
[----:B------:R-:W-:Y:S02]  /*b010*/  HADD2 R5, R4, -1032, -1032 ;  /* 0xe408e40804057430 */ /* 0x000fe40000000000 */
[----:B------:R-:W-:Y:S02]  /*b020*/  HADD2 R21, R21, -1032, -1032 ;  /* 0xe408e40815157430 */ /* 0x000fe40000000000 */
[----:B------:R-:W-:Y:S02]  /*b030*/  HADD2 R18, R6, -1032, -1032 ;  /* 0xe408e40806127430 */ /* 0x000fe40000000000 */
[--C-:B------:R-:W-:Y:S02]  /*b040*/  HADD2.F32 R4, -RZ, R5.reuse.H0_H0 ;  /* 0x20000005ff047230 */ /* 0x100fe40000004100 */
[----:B------:R-:W-:Y:S02]  /*b050*/  HADD2.F32 R29, -RZ, R5.H1_H1 ;  /* 0x30000005ff1d7230 */ /* 0x000fe40000004100 */
[----:B------:R-:W-:-:S02]  /*b060*/  HADD2.F32 R6, -RZ, R7.H0_H0 ;  /* 0x20000007ff067230 */ /* 0x000fc40000004100 */
[----:B------:R-:W-:Y:S02]  /*b070*/  HADD2.F32 R31, -RZ, R7.H1_H1 ;  /* 0x30000007ff1f7230 */ /* 0x000fe40000004100 */
[--C-:B------:R-:W-:Y:S02]  /*b080*/  HADD2.F32 R5, -RZ, R21.reuse.H0_H0 ;  /* 0x20000015ff057230 */ /* 0x100fe40000004100 */
[--C-:B------:R-:W-:Y:S02]  /*b090*/  HADD2.F32 R7, -RZ, R18.reuse.H0_H0 ;  /* 0x20000012ff077230 */ /* 0x100fe40000004100 */
[----:B------:R-:W-:Y:S01]  /*b0a0*/  HADD2.F32 R30, -RZ, R21.H1_H1 ;  /* 0x30000015ff1e7230 */ /* 0x000fe20000004100 */
[----:B------:R-:W-:Y:S01]  /*b0b0*/  LOP3.LUT R21, R24, 0x64006400, RZ, 0xfc, !PT ;  /* 0x6400640018157812 */ /* 0x000fe200078efcff */
[----:B------:R-:W-:Y:S02]  /*b0c0*/  HADD2.F32 R40, -RZ, R18.H1_H1 ;  /* 0x30000012ff287230 */ /* 0x000fe40000004100 */
[----:B------:R-:W-:Y:S01]  /*b0d0*/  FFMA.FTZ R24, R4, R12, RZ ;  /* 0x0000000c04187223 */ /* 0x000fe200000100ff */
[C---:B------:R-:W-:Y:S01]  /*b0e0*/  FFMA.FTZ R52, R12.reuse, R5, RZ ;  /* 0x000000050c347223 */ /* 0x040fe200000100ff */
[C---:B------:R-:W-:Y:S01]  /*b0f0*/  FFMA.FTZ R54, R12.reuse, R6, RZ ;  /* 0x000000060c367223 */ /* 0x040fe200000100ff */
[----:B------:R-:W-:Y:S01]  /*b100*/  FFMA.FTZ R49, R12, R7, RZ ;  /* 0x000000070c317223 */ /* 0x000fe200000100ff */
[----:B------:R-:W1:Y:S01]  /*b110*/  LDS.64 R18, [UR5+0x100] ;  /* 0x00010005ff127984 */ /* 0x000e620008000a00 */
[----:B------:R-:W-:Y:S01]  /*b120*/  FFMA.FTZ R24, R29, R43, R24 ;  /* 0x0000002b1d187223 */ /* 0x000fe20000010018 */
[C---:B------:R-:W-:Y:S01]  /*b130*/  FFMA.FTZ R58, R43.reuse, R30, R52 ;  /* 0x0000001e2b3a7223 */ /* 0x040fe20000010034 */
[C---:B------:R-:W-:Y:S01]  /*b140*/  FFMA.FTZ R60, R43.reuse, R31, R54 ;  /* 0x0000001f2b3c7223 */ /* 0x040fe20000010036 */
[----:B------:R-:W-:Y:S01]  /*b150*/  FFMA.FTZ R57, R43, R40, R49 ;  /* 0x000000282b397223 */ /* 0x000fe20000010031 */
[----:B------:R-:W-:-:S02]  /*b160*/  LOP3.LUT R13, R13, 0x64006400, RZ, 0xfc, !PT ;  /* 0x640064000d0d7812 */ /* 0x000fc400078efcff */
[----:B------:R-:W-:Y:S02]  /*b170*/  LOP3.LUT R41, R41, 0x64006400, RZ, 0xfc, !PT ;  /* 0x6400640029297812 */ /* 0x000fe400078efcff */
[----:B------:R-:W-:Y:S01]  /*b180*/  LOP3.LUT R43, R42, 0x64006400, RZ, 0xfc, !PT ;  /* 0x640064002a2b7812 */ /* 0x000fe200078efcff */
[-C--:B------:R-:W-:Y:S02]  /*b190*/  HFMA2 R13, R13, R20.reuse.H0_H0, -72, -72 ;  /* 0xd480d4800d0d7431 */ /* 0x080fe40000040014 */
[-C--:B------:R-:W-:Y:S02]  /*b1a0*/  HFMA2 R21, R21, R20.reuse.H0_H0, -72, -72 ;  /* 0xd480d48015157431 */ /* 0x080fe40000040014 */
[-C--:B------:R-:W-:Y:S02]  /*b1b0*/  HFMA2 R12, R41, R20.reuse.H0_H0, -72, -72 ;  /* 0xd480d480290c7431 */ /* 0x080fe40000040014 */
[----:B------:R-:W-:Y:S02]  /*b1c0*/  HFMA2 R43, R43, R20.H0_H0, -72, -72 ;  /* 0xd480d4802b2b7431 */ /* 0x000fe40000040014 */
[----:B------:R-:W-:-:S02]  /*b1d0*/  HADD2.F32 R41, -RZ, R13.H0_H0 ;  /* 0x2000000dff297230 */ /* 0x000fc40000004100 */
[----:B------:R-:W-:Y:S02]  /*b1e0*/  HADD2.F32 R54, -RZ, R21.H0_H0 ;  /* 0x20000015ff367230 */ /* 0x000fe40000004100 */
[----:B------:R-:W-:Y:S02]  /*b1f0*/  HADD2.F32 R55, -RZ, R12.H0_H0 ;  /* 0x2000000cff377230 */ /* 0x000fe40000004100 */
[----:B------:R-:W-:Y:S02]  /*b200*/  HADD2.F32 R56, -RZ, R43.H0_H0 ;  /* 0x2000002bff387230 */ /* 0x000fe40000004100 */
[----:B------:R-:W-:Y:S01]  /*b210*/  FFMA.FTZ R24, R41, R47, R24 ;  /* 0x0000002f29187223 */ /* 0x000fe20000010018 */
[----:B------:R-:W-:Y:S02]  /*b220*/  HADD2.F32 R49, -RZ, R13.H1_H1 ;  /* 0x3000000dff317230 */ /* 0x000fe40000004100 */
[----:B------:R-:W-:Y:S01]  /*b230*/  FFMA.FTZ R13, R47, R54, R58 ;  /* 0x000000362f0d7223 */ /* 0x000fe2000001003a */
[----:B------:R-:W-:-:S02]  /*b240*/  HADD2.F32 R53, -RZ, R21.H1_H1 ;  /* 0x30000015ff357230 */ /* 0x000fc40000004100 */
[C---:B------:R-:W-:Y:S01]  /*b250*/  FFMA.FTZ R21, R47.reuse, R55, R60 ;  /* 0x000000372f157223 */ /* 0x040fe2000001003c */
[----:B------:R-:W-:Y:S02]  /*b260*/  HADD2.F32 R52, -RZ, R12.H1_H1 ;  /* 0x3000000cff347230 */ /* 0x000fe40000004100 */
[----:B------:R-:W-:Y:S01]  /*b270*/  FFMA.FTZ R12, R47, R56, R57 ;  /* 0x000000382f0c7223 */ /* 0x000fe20000010039 */
[----:B------:R-:W-:Y:S02]  /*b280*/  HADD2.F32 R51, -RZ, R43.H1_H1 ;  /* 0x3000002bff337230 */ /* 0x000fe40000004100 */
[----:B------:R-:W-:Y:S01]  /*b290*/  FFMA.FTZ R43, R49, R50, R24 ;  /* 0x00000032312b7223 */ /* 0x000fe20000010018 */
[C---:B------:R-:W-:Y:S01]  /*b2a0*/  FFMA.FTZ R47, R50.reuse, R53, R13 ;  /* 0x00000035322f7223 */ /* 0x040fe2000001000d */
[C---:B------:R-:W-:Y:S01]  /*b2b0*/  FFMA.FTZ R42, R50.reuse, R52, R21 ;  /* 0x00000034322a7223 */ /* 0x040fe20000010015 */
[----:B------:R-:W-:Y:S01]  /*b2c0*/  FFMA.FTZ R50, R50, R51, R12 ;  /* 0x0000003332327223 */ /* 0x000fe2000001000c */
[--C-:B0-----:R-:W-:Y:S01]  /*b2d0*/  HADD2.F32 R21, -RZ, R22.reuse.H0_H0 ;  /* 0x20000016ff157230 */ /* 0x101fe20000004100 */
[----:B------:R-:W0:Y:S01]  /*b2e0*/  LDS.64 R12, [UR5+0x8] ;  /* 0x00000805ff0c7984 */ /* 0x000e220008000a00 */
[----:B------:R-:W-:-:S02]  /*b2f0*/  HADD2.F32 R22, -RZ, R22.H1_H1 ;  /* 0x30000016ff167230 */ /* 0x000fc40000004100 */
        /* <DEDUP_REMOVED lines=16> */
[-C--:B------:R-:W-:Y:S01]  /*b400*/  FFMA.FTZ R21, R53, R58.reuse, R22 ;  /* 0x0000003a35157223 */ /* 0x080fe20000010016 */
[-C--:B------:R-:W-:Y:S01]  /*b410*/  FFMA.FTZ R6, R6, R57.reuse, RZ ;  /* 0x0000003906067223 */ /* 0x080fe200000100ff */
[-C--:B------:R-:W-:Y:S01]  /*b420*/  FFMA.FTZ R4, R4, R57.reuse, RZ ;  /* 0x0000003904047223 */ /* 0x080fe200000100ff */
[-C--:B------:R-:W-:Y:S01]  /*b430*/  FFMA.FTZ R7, R7, R57.reuse, RZ ;  /* 0x0000003907077223 */ /* 0x080fe200000100ff */
[----:B------:R-:W-:Y:S01]  /*b440*/  FFMA.FTZ R22, R52, R58, R59 ;  /* 0x0000003a34167223 */ /* 0x000fe2000001003b */
[--C-:B------:R-:W-:Y:S02]  /*b450*/  HADD2.F32 R59, -RZ, R19.reuse.H0_H0 ;  /* 0x20000013ff3b7230 */ /* 0x100fe40000004100 */
[----:B------:R-:W-:Y:S01]  /*b460*/  FFMA.FTZ R5, R5, R57, RZ ;  /* 0x0000003905057223 */ /* 0x000fe200000100ff */
[-C--:B------:R-:W-:Y:S01]  /*b470*/  FFMA.FTZ R6, R31, R18.reuse, R6 ;  /* 0x000000121f067223 */ /* 0x080fe20000010006 */
[-C--:B------:R-:W-:Y:S01]  /*b480*/  FFMA.FTZ R4, R29, R18.reuse, R4 ;  /* 0x000000121d047223 */ /* 0x080fe20000010004 */
[----:B------:R-:W-:Y:S01]  /*b490*/  FFMA.FTZ R7, R40, R18, R7 ;  /* 0x0000001228077223 */ /* 0x000fe20000010007 */
[----:B------:R-:W-:Y:S01]  /*b4a0*/  LOP3.LUT R31, R27, 0xf000f, RZ, 0xc0, !PT ;  /* 0x000f000f1b1f7812 */ /* 0x000fe200078ec0ff */
[-C--:B------:R-:W-:Y:S01]  /*b4b0*/  FFMA.FTZ R23, R49, R58.reuse, R24 ;  /* 0x0000003a31177223 */ /* 0x080fe20000010018 */
[----:B------:R-:W-:Y:S01]  /*b4c0*/  FFMA.FTZ R24, R51, R58, R60 ;  /* 0x0000003a33187223 */ /* 0x000fe2000001003c */
[----:B------:R-:W-:-:S02]  /*b4d0*/  HADD2.F32 R58, -RZ, R19.H1_H1 ;  /* 0x30000013ff3a7230 */ /* 0x000fc40000004100 */
[----:B------:R-:W-:Y:S01]  /*b4e0*/  FFMA.FTZ R5, R30, R18, R5 ;  /* 0x000000121e057223 */ /* 0x000fe20000010005 */
[-C--:B------:R-:W-:Y:S01]  /*b4f0*/  FFMA.FTZ R4, R41, R59.reuse, R4 ;  /* 0x0000003b29047223 */ /* 0x080fe20000010004 */
[-C--:B------:R-:W-:Y:S01]  /*b500*/  FFMA.FTZ R30, R56, R59.reuse, R7 ;  /* 0x0000003b381e7223 */ /* 0x080fe20000010007 */
[----:B------:R-:W-:Y:S01]  /*b510*/  LOP3.LUT R31, R31, 0x64006400, RZ, 0xfc, !PT ;  /* 0x640064001f1f7812 */ /* 0x000fe200078efcff */
[-C--:B------:R-:W-:Y:S01]  /*b520*/  FFMA.FTZ R29, R55, R59.reuse, R6 ;  /* 0x0000003b371d7223 */ /* 0x080fe20000010006 */
[----:B------:R-:W-:Y:S02]  /*b530*/  LOP3.LUT R7, R26, 0xf000f, RZ, 0xc0, !PT ;  /* 0x000f000f1a077812 */ /* 0x000fe400078ec0ff */
[----:B------:R-:W-:Y:S01]  /*b540*/  LOP3.LUT R6, R25, 0xf000f, RZ, 0xc0, !PT ;  /* 0x000f000f19067812 */ /* 0x000fe200078ec0ff */
[-C--:B------:R-:W-:Y:S01]  /*b550*/  FFMA.FTZ R18, R49, R58.reuse, R4 ;  /* 0x0000003a31127223 */ /* 0x080fe20000010004 */
[----:B------:R-:W-:Y:S01]  /*b560*/  FFMA.FTZ R54, R54, R59, R5 ;  /* 0x0000003b36367223 */ /* 0x000fe20000010005 */
[----:B------:R-:W-:Y:S01]  /*b570*/  LOP3.LUT R40, R28, 0xf000f, RZ, 0xc0, !PT ;  /* 0x000f000f1c287812 */ /* 0x000fe200078ec0ff */
[----:B------:R-:W-:Y:S01]  /*b580*/  HADD2 R49, R31, -1032, -1032 ;  /* 0xe408e4081f317430 */ /* 0x000fe20000000000 */
[----:B------:R-:W-:Y:S01]  /*b590*/  LOP3.LUT R7, R7, 0x64006400, RZ, 0xfc, !PT ;  /* 0x6400640007077812 */ /* 0x000fe200078efcff */
[----:B------:R-:W1:Y:S01]  /*b5a0*/  LDS.64 R4, [UR5+0x88] ;  /* 0x00008805ff047984 */ /* 0x000e620008000a00 */
[----:B------:R-:W-:Y:S01]  /*b5b0*/  LOP3.LUT R6, R6, 0x64006400, RZ, 0xfc, !PT ;  /* 0x6400640006067812 */ /* 0x000fe200078efcff */
[----:B------:R-:W-:Y:S01]  /*b5c0*/  FFMA.FTZ R19, R53, R58, R54 ;  /* 0x0000003a35137223 */ /* 0x000fe20000010036 */
[----:B------:R-:W-:Y:S01]  /*b5d0*/  LOP3.LUT R40, R40, 0x64006400, RZ, 0xfc, !PT ;  /* 0x6400640028287812 */ /* 0x000fe200078efcff */
[----:B0-----:R-:W-:-:S02]  /*b5e0*/  HADD2.F32 R54, -RZ, R12.H0_H0 ;  /* 0x2000000cff367230 */ /* 0x001fc40000004100 */
[----:B------:R-:W-:Y:S02]  /*b5f0*/  HADD2 R7, R7, -1032, -1032 ;  /* 0xe408e40807077430 */ /* 0x000fe40000000000 */
[----:B------:R-:W-:Y:S02]  /*b600*/  HADD2.F32 R31, -RZ, R49.H0_H0 ;  /* 0x20000031ff1f7230 */ /* 0x000fe40000004100 */
[----:B------:R-:W-:Y:S02]  /*b610*/  HADD2 R6, R6, -1032, -1032 ;  /* 0xe408e40806067430 */ /* 0x000fe40000000000 */
[----:B------:R-:W-:Y:S01]  /*b620*/  FFMA.FTZ R29, R52, R58, R29 ;  /* 0x0000003a341d7223 */ /* 0x000fe2000001001d */
[----:B------:R-:W-:Y:S02]  /*b630*/  HADD2 R52, R40, -1032, -1032 ;  /* 0xe408e40828347430 */ /* 0x000fe40000000000 */
[----:B------:R-:W-:Y:S02]  /*b640*/  HADD2.F32 R56, -RZ, R12.H1_H1 ;  /* 0x3000000cff387230 */ /* 0x000fe40000004100 */
[----:B------:R-:W-:Y:S01]  /*b650*/  FFMA.FTZ R60, R54, R31, R42 ;  /* 0x0000001f363c7223 */ /* 0x000fe2000001002a */
[----:B------:R-:W-:-:S02]  /*b660*/  HADD2.F32 R40, -RZ, R7.H0_H0 ;  /* 0x20000007ff287230 */ /* 0x000fc40000004100 */
[--C-:B------:R-:W-:Y:S02]  /*b670*/  HADD2.F32 R12, -RZ, R6.reuse.H0_H0 ;  /* 0x20000006ff0c7230 */ /* 0x100fe40000004100 */
[----:B------:R-:W-:Y:S01]  /*b680*/  HADD2.F32 R42, -RZ, R6.H1_H1 ;  /* 0x30000006ff2a7230 */ /* 0x000fe20000004100 */
[----:B------:R-:W-:Y:S01]  /*b690*/  LOP3.LUT R6, R27, 0xf000f0, RZ, 0xc0, !PT ;  /* 0x00f000f01b067812 */ /* 0x000fe200078ec0ff */
[----:B------:R-:W-:Y:S01]  /*b6a0*/  FFMA.FTZ R59, R54, R40, R47 ;  /* 0x00000028363b7223 */ /* 0x000fe2000001002f */
[----:B------:R-:W-:Y:S01]  /*b6b0*/  FFMA.FTZ R57, R12, R54, R43 ;  /* 0x000000360c397223 */ /* 0x000fe2000001002b */
[----:B------:R-:W-:Y:S01]  /*b6c0*/  HADD2.F32 R47, -RZ, R49.H1_H1 ;  /* 0x30000031ff2f7230 */ /* 0x000fe20000004100 */
[----:B------:R-:W-:Y:S01]  /*b6d0*/  LOP3.LUT R49, R6, 0x64006400, RZ, 0xfc, !PT ;  /* 0x6400640006317812 */ /* 0x000fe200078efcff */
[----:B------:R-:W-:Y:S02]  /*b6e0*/  HADD2.F32 R43, -RZ, R7.H1_H1 ;  /* 0x30000007ff2b7230 */ /* 0x000fe40000004100 */
[----:B------:R-:W0:Y:S01]  /*b6f0*/  LDS.64 R6, [UR5+0x108] ;  /* 0x00010805ff067984 */ /* 0x000e220008000a00 */
[----:B------:R-:W-:Y:S01]  /*b700*/  LOP3.LUT R28, R28, 0xf000f0, RZ, 0xc0, !PT ;  /* 0x00f000f01c1c7812 */ /* 0x000fe200078ec0ff */
[----:B------:R-:W-:Y:S01]  /*b710*/  HADD2.F32 R41, -RZ, R52.H0_H0 ;  /* 0x20000034ff297230 */ /* 0x000fe20000004100 */
[----:B------:R-:W-:-:S02]  /*b720*/  LOP3.LUT R25, R25, 0xf000f0, RZ, 0xc0, !PT ;  /* 0x00f000f019197812 */ /* 0x000fc400078ec0ff */
[----:B------:R-:W-:Y:S02]  /*b730*/  LOP3.LUT R55, R28, 0x64006400, RZ, 0xfc, !PT ;  /* 0x640064001c377812 */ /* 0x000fe400078efcff */
[----:B------:R-:W-:Y:S01]  /*b740*/  LOP3.LUT R26, R26, 0xf000f0, RZ, 0xc0, !PT ;  /* 0x00f000f01a1a7812 */ /* 0x000fe200078ec0ff */
[----:B------:R-:W-:Y:S01]  /*b750*/  FFMA.FTZ R61, R54, R41, R50 ;  /* 0x00000029363d7223 */ /* 0x000fe20000010032 */
[----:B------:R-:W-:Y:S01]  /*b760*/  LOP3.LUT R25, R25, 0x64006400, RZ, 0xfc, !PT ;  /* 0x6400640019197812 */ /* 0x000fe200078efcff */
[-C--:B------:R-:W-:Y:S01]  /*b770*/  HFMA2 R55, R55, R20.reuse.H0_H0, -72, -72 ;  /* 0xd480d48037377431 */ /* 0x080fe20000040014 */
[----:B------:R-:W-:Y:S01]  /*b780*/  LOP3.LUT R27, R26, 0x64006400, RZ, 0xfc, !PT ;  /* 0x640064001a1b7812 */ /* 0x000fe200078efcff */
[----:B------:R-:W-:Y:S02]  /*b790*/  HADD2.F32 R50, -RZ, R52.H1_H1 ;  /* 0x30000034ff327230 */ /* 0x000fe40000004100 */
[----:B------:R-:W-:Y:S01]  /*b7a0*/  FFMA.FTZ R30, R51, R58, R30 ;  /* 0x0000003a331e7223 */ /* 0x000fe2000001001e */
[----:B------:R-:W-:-:S02]  /*b7b0*/  HFMA2 R26, R25, R20.H0_H0, -72, -72 ;  /* 0xd480d480191a7431 */ /* 0x000fc40000040014 */
[----:B------:R-:W-:Y:S02]  /*b7c0*/  HADD2.F32 R58, -RZ, R13.H0_H0 ;  /* 0x2000000dff3a7230 */ /* 0x000fe40000004100 */
[-C--:B------:R-:W-:Y:S02]  /*b7d0*/  HFMA2 R51, R27, R20.reuse.H0_H0, -72, -72 ;  /* 0xd480d4801b337431 */ /* 0x080fe40000040014 */
[----:B------:R-:W-:Y:S02]  /*b7e0*/  HADD2.F32 R25, -RZ, R55.H0_H0 ;  /* 0x20000037ff197230 */ /* 0x000fe40000004100 */
[----:B------:R-:W-:Y:S01]  /*b7f0*/  FFMA.FTZ R52, R42, R56, R57 ;  /* 0x000000382a347223 */ /* 0x000fe20000010039 */
[C---:B------:R-:W-:Y:S01]  /*b800*/  FFMA.FTZ R59, R56.reuse, R43, R59 ;  /* 0x0000002b383b7223 */ /* 0x040fe2000001003b */
[C---:B------:R-:W-:Y:S01]  /*b810*/  FFMA.FTZ R60, R56.reuse, R47, R60 ;  /* 0x0000002f383c7223 */ /* 0x040fe2000001003c */
[----:B------:R-:W-:Y:S01]  /*b820*/  FFMA.FTZ R56, R56, R50, R61 ;  /* 0x0000003238387223 */ /* 0x000fe2000001003d */
[----:B------:R-:W-:-:S02]  /*b830*/  HFMA2 R53, R49, R20.H0_H0, -72, -72 ;  /* 0xd480d48031357431 */ /* 0x000fc40000040014 */
[----:B------:R-:W-:Y:S02]  /*b840*/  HADD2.F32 R28, -RZ, R51.H0_H0 ;  /* 0x20000033ff1c7230 */ /* 0x000fe40000004100 */
[C---:B------:R-:W-:Y:S01]  /*b850*/  FFMA.FTZ R61, R58.reuse, R25, R56 ;  /* 0x000000193a3d7223 */ /* 0x040fe20000010038 */
[----:B------:R-:W-:Y:S02]  /*b860*/  HADD2.F32 R56, -RZ, R55.H1_H1 ;  /* 0x30000037ff387230 */ /* 0x000fe40000004100 */
[----:B------:R-:W-:Y:S02]  /*b870*/  HADD2.F32 R49, -RZ, R26.H0_H0 ;  /* 0x2000001aff317230 */ /* 0x000fe40000004100 */
[----:B------:R-:W-:Y:S02]  /*b880*/  HADD2.F32 R27, -RZ, R53.H0_H0 ;  /* 0x20000035ff1b7230 */ /* 0x000fe40000004100 */
[----:B-1----:R-:W-:Y:S02]  /*b890*/  HADD2.F32 R55, -RZ, R4.H0_H0 ;  /* 0x20000004ff377230 */ /* 0x002fe40000004100 */
[----:B------:R-:W-:Y:S01]  /*b8a0*/  FFMA.FTZ R62, R58, R28, R59 ;  /* 0x0000001c3a3e7223 */ /* 0x000fe2000001003b */
[----:B------:R-:W-:-:S02]  /*b8b0*/  HADD2.F32 R13, -RZ, R13.H1_H1 ;  /* 0x3000000dff0d7230 */ /* 0x000fc40000004100 */
[----:B------:R-:W-:Y:S02]  /*b8c0*/  HADD2.F32 R54, -RZ, R51.H1_H1 ;  /* 0x30000033ff367230 */ /* 0x000fe40000004100 */
[----:B------:R-:W-:Y:S01]  /*b8d0*/  FFMA.FTZ R57, R49, R58, R52 ;  /* 0x0000003a31397223 */ /* 0x000fe20000010034 */
[----:B------:R-:W-:Y:S02]  /*b8e0*/  HADD2.F32 R4, -RZ, R4.H1_H1 ;  /* 0x30000004ff047230 */ /* 0x000fe40000004100 */
[----:B------:R-:W-:Y:S01]  /*b8f0*/  FFMA.FTZ R59, R58, R27, R60 ;  /* 0x0000001b3a3b7223 */ /* 0x000fe2000001003c */
[-C--:B------:R-:W-:Y:S01]  /*b900*/  FFMA.FTZ R64, R40, R55.reuse, R21 ;  /* 0x0000003728407223 */ /* 0x080fe20000010015 */
[----:B------:R-:W-:Y:S02]  /*b910*/  HADD2.F32 R52, -RZ, R26.H1_H1 ;  /* 0x3000001aff347230 */ /* 0x000fe40000004100 */
[----:B------:R-:W-:Y:S01]  /*b920*/  FFMA.FTZ R23, R12, R55, R23 ;  /* 0x000000370c177223 */ /* 0x000fe20000010017 */
[----:B------:R-:W-:-:S02]  /*b930*/  HADD2.F32 R58, -RZ, R53.H1_H1 ;  /* 0x30000035ff3a7230 */ /* 0x000fc40000004100 */
[----:B------:R-:W-:Y:S01]  /*b940*/  FFMA.FTZ R53, R13, R54, R62 ;  /* 0x000000360d357223 */ /* 0x000fe2000001003e */
[-C--:B------:R-:W-:Y:S01]  /*b950*/  FFMA.FTZ R66, R31, R55.reuse, R22 ;  /* 0x000000371f427223 */ /* 0x080fe20000010016 */
[--C-:B------:R-:W-:Y:S02]  /*b960*/  HADD2.F32 R62, -RZ, R5.reuse.H0_H0 ;  /* 0x20000005ff3e7230 */ /* 0x100fe40000004100 */
[----:B------:R-:W-:Y:S01]  /*b970*/  FFMA.FTZ R55, R41, R55, R24 ;  /* 0x0000003729377223 */ /* 0x000fe20000010018 */
[----:B------:R-:W-:Y:S01]  /*b980*/  FFMA.FTZ R21, R43, R4, R64 ;  /* 0x000000042b157223 */ /* 0x000fe20000010040 */
[----:B------:R-:W-:Y:S01]  /*b990*/  FFMA.FTZ R60, R52, R13, R57 ;  /* 0x0000000d343c7223 */ /* 0x000fe20000010039 */
[C---:B------:R-:W-:Y:S01]  /*b9a0*/  FFMA.FTZ R51, R13.reuse, R58, R59 ;  /* 0x0000003a0d337223 */ /* 0x040fe2000001003b */
[----:B------:R-:W-:Y:S01]  /*b9b0*/  FFMA.FTZ R26, R13, R56, R61 ;  /* 0x000000380d1a7223 */ /* 0x000fe2000001003d */
[-C--:B------:R-:W-:Y:S01]  /*b9c0*/  FFMA.FTZ R22, R42, R4.reuse, R23 ;  /* 0x000000042a167223 */ /* 0x080fe20000010017 */
[----:B------:R-:W-:Y:S01]  /*b9d0*/  FFMA.FTZ R66, R47, R4, R66 ;  /* 0x000000042f427223 */ /* 0x000fe20000010042 */
[----:B------:R-:W-:-:S02]  /*b9e0*/  HADD2.F32 R13, -RZ, R5.H1_H1 ;  /* 0x30000005ff0d7230 */ /* 0x000fc40000004100 */
[----:B------:R-:W-:Y:S01]  /*b9f0*/  FFMA.FTZ R4, R50, R4, R55 ;  /* 0x0000000432047223 */ /* 0x000fe20000010037 */
[-C--:B------:R-:W-:Y:S01]  /*ba00*/  FFMA.FTZ R21, R28, R62.reuse, R21 ;  /* 0x0000003e1c157223 */ /* 0x080fe20000010015 */
[----:B-----5:R-:W-:Y:S01]  /*ba10*/  @!P0 PRMT R44, R16, 0x7610, R44 ;  /* 0x00007610102c8816 */ /* 0x020fe2000000002c */
[-C--:B------:R-:W-:Y:S01]  /*ba20*/  FFMA.FTZ R5, R49, R62.reuse, R22 ;  /* 0x0000003e31057223 */ /* 0x080fe20000010016 */
[-C--:B------:R-:W-:Y:S01]  /*ba30*/  FFMA.FTZ R55, R27, R62.reuse, R66 ;  /* 0x0000003e1b377223 */ /* 0x080fe20000010042 */
[----:B------:R-:W-:Y:S01]  /*ba40*/  FFMA.FTZ R57, R25, R62, R4 ;  /* 0x0000003e19397223 */ /* 0x000fe20000010004 */
[----:B0-----:R-:W-:Y:S02]  /*ba50*/  HADD2.F32 R22, -RZ, R6.H0_H0 ;  /* 0x20000006ff167230 */ /* 0x001fe40000004100 */
[-C--:B------:R-:W-:Y:S01]  /*ba60*/  FFMA.FTZ R23, R54, R13.reuse, R21 ;  /* 0x0000000d36177223 */ /* 0x080fe20000010015 */
[----:B------:R-:W-:Y:S02]  /*ba70*/  HADD2.F32 R21, -RZ, R44.H0_H0 ;  /* 0x2000002cff157230 */ /* 0x000fe40000004100 */
[-C--:B------:R-:W-:Y:S01]  /*ba80*/  FFMA.FTZ R24, R52, R13.reuse, R5 ;  /* 0x0000000d34187223 */ /* 0x080fe20000010005 */
[-C--:B------:R-:W-:Y:S01]  /*ba90*/  FFMA.FTZ R5, R58, R13.reuse, R55 ;  /* 0x0000000d3a057223 */ /* 0x080fe20000010037 */
[----:B------:R-:W-:Y:S01]  /*baa0*/  FFMA.FTZ R4, R56, R13, R57 ;  /* 0x0000000d38047223 */ /* 0x000fe20000010039 */
[----:B------:R-:W-:Y:S01]  /*bab0*/  @!P0 PRMT R46, R17, 0x7610, R46 ;  /* 0x00007610112e8816 */ /* 0x000fe2000000002e */
[----:B------:R-:W-:-:S02]  /*bac0*/  HADD2.F32 R62, -RZ, R7.H0_H0 ;  /* 0x20000007ff3e7230 */ /* 0x000fc40000004100 */
[----:B------:R-:W-:Y:S02]  /*bad0*/  HADD2.F32 R13, -RZ, R7.H1_H1 ;  /* 0x30000007ff0d7230 */ /* 0x000fe40000004100 */
[-C--:B------:R-:W-:Y:S01]  /*bae0*/  FFMA.FTZ R7, R12, R22.reuse, R18 ;  /* 0x000000160c077223 */ /* 0x080fe20000010012 */
[----:B------:R-:W-:Y:S02]  /*baf0*/  HADD2.F32 R6, -RZ, R6.H1_H1 ;  /* 0x30000006ff067230 */ /* 0x000fe40000004100 */
[-C--:B------:R-:W-:Y:S01]  /*bb00*/  FFMA.FTZ R40, R40, R22.reuse, R19 ;  /* 0x0000001628287223 */ /* 0x080fe20000010013 */
[-C--:B------:R-:W-:Y:S01]  /*bb10*/  FFMA.FTZ R12, R31, R22.reuse, R29 ;  /* 0x000000161f0c7223 */ /* 0x080fe2000001001d */
[----:B------:R-:W-:Y:S01]  /*bb20*/  @!P0 PRMT R44, R44, 0x7610, R16 ;  /* 0x000076102c2c8816 */ /* 0x000fe20000000010 */
[----:B------:R-:W-:Y:S01]  /*bb30*/  FMUL.FTZ R24, R24, R21 ;  /* 0x0000001518187220 */ /* 0x000fe20000410000 */
[----:B------:R-:W-:Y:S01]  /*bb40*/  FFMA.FTZ R41, R41, R22, R30 ;  /* 0x0000001629297223 */ /* 0x000fe2000001001e */
[----:B------:R-:W-:Y:S01]  /*bb50*/  @!P0 PRMT R46, R46, 0x7610, R17 ;  /* 0x000076102e2e8816 */ /* 0x000fe20000000011 */
[-C--:B------:R-:W-:Y:S01]  /*bb60*/  FFMA.FTZ R42, R42, R6.reuse, R7 ;  /* 0x000000062a2a7223 */ /* 0x080fe20000010007 */
[-C--:B------:R-:W-:Y:S01]  /*bb70*/  FFMA.FTZ R43, R43, R6.reuse, R40 ;  /* 0x000000062b2b7223 */ /* 0x080fe20000010028 */
[-C--:B------:R-:W-:Y:S01]  /*bb80*/  FFMA.FTZ R12, R47, R6.reuse, R12 ;  /* 0x000000062f0c7223 */ /* 0x080fe2000001000c */
[----:B------:R-:W-:Y:S01]  /*bb90*/  FFMA.FTZ R6, R50, R6, R41 ;  /* 0x0000000632067223 */ /* 0x000fe20000010029 */
[----:B------:R-:W-:Y:S01]  /*bba0*/  HADD2.F32 R22, -RZ, R44.H1_H1 ;  /* 0x3000002cff167230 */ /* 0x000fe20000004100 */
[----:B------:R-:W-:Y:S01]  /*bbb0*/  F2FP.F16.F32.PACK_AB R7, RZ, R24 ;  /* 0x00000018ff07723e */ /* 0x000fe200000000ff */
[----:B------:R-:W-:-:S02]  /*bbc0*/  HADD2.F32 R24, -RZ, R46.H0_H0 ;  /* 0x2000002eff187230 */ /* 0x000fc40000004100 */
[----:B------:R-:W-:Y:S01]  /*bbd0*/  FFMA.FTZ R25, R25, R62, R6 ;  /* 0x0000003e19197223 */ /* 0x000fe20000010006 */
[----:B------:R-:W-:Y:S01]  /*bbe0*/  FMUL.FTZ R6, R23, R22 ;  /* 0x0000001617067220 */ /* 0x000fe20000410000 */
[----:B------:R-:W-:Y:S02]  /*bbf0*/  HADD2.F32 R23, -RZ, R46.H1_H1 ;  /* 0x3000002eff177230 */ /* 0x000fe40000004100 */
[----:B------:R-:W-:Y:S01]  /*bc00*/  FMUL.FTZ R5, R5, R24 ;  /* 0x0000001805057220 */ /* 0x000fe20000410000 */
[----:B------:R-:W-:Y:S02]  /*bc10*/  FFMA.FTZ R56, R56, R13, R25 ;  /* 0x0000000d38387223 */ /* 0x000fe40000010019 */
[----:B------:R-:W-:Y:S02]  /*bc20*/  FMUL.FTZ R25, R4, R23 ;  /* 0x0000001704197220 */ /* 0x000fe40000410000 */
[----:B------:R-:W-:Y:S02]  /*bc30*/  F2FP.F16.F32.PACK_AB R19, RZ, R5 ;  /* 0x00000005ff13723e */ /* 0x000fe400000000ff */
[----:B------:R-:W0:Y:S01]  /*bc40*/  LDS.64 R4, [UR5+0x10] ;  /* 0x00001005ff047984 */ /* 0x000e220008000a00 */
[-C--:B------:R-:W-:Y:S01]  /*bc50*/  FFMA.FTZ R49, R49, R62.reuse, R42 ;  /* 0x0000003e31317223 */ /* 0x080fe2000001002a */
[-C--:B------:R-:W-:Y:S01]  /*bc60*/  FFMA.FTZ R43, R28, R62.reuse, R43 ;  /* 0x0000003e1c2b7223 */ /* 0x080fe2000001002b */
[----:B------:R-:W-:Y:S01]  /*bc70*/  FFMA.FTZ R27, R27, R62, R12 ;  /* 0x0000003e1b1b7223 */ /* 0x000fe2000001000c */
[----:B------:R-:W-:-:S04]  /*bc80*/  IMAD.WIDE R16, R45, 0x4, R14 ;  /* 0x000000042d107825 */ /* 0x000fc800078e020e */
[-C--:B------:R-:W-:Y:S01]  /*bc90*/  FFMA.FTZ R52, R52, R13.reuse, R49 ;  /* 0x0000000d34347223 */ /* 0x080fe20000010031 */
[-C--:B------:R-:W-:Y:S01]  /*bca0*/  FFMA.FTZ R43, R54, R13.reuse, R43 ;  /* 0x0000000d362b7223 */ /* 0x080fe2000001002b */
[----:B------:R-:W-:Y:S02]  /*bcb0*/  FFMA.FTZ R27, R58, R13, R27 ;  /* 0x0000000d3a1b7223 */ /* 0x000fe4000001001b */
[----:B------:R-:W3:Y:S01]  /*bcc0*/  LDG.E.128.CONSTANT R12, desc[UR8][R16.64] ;  /* 0x00000008100c7981 */ /* 0x000ee2000c1e9d00 */
[----:B------:R-:W-:Y:S01]  /*bcd0*/  FMUL.FTZ R56, R56, R23 ;  /* 0x0000001738387220 */ /* 0x000fe20000410000 */
[-C--:B------:R-:W-:Y:S01]  /*bce0*/  FMUL.FTZ R28, R27, R24.reuse ;  /* 0x000000181b1c7220 */ /* 0x080fe20000410000 */
[----:B------:R-:W-:Y:S01]  /*bcf0*/  F2FP.F16.F32.PACK_AB R27, RZ, R25 ;  /* 0x00000019ff1b723e */ /* 0x000fe200000000ff */
[----:B------:R-:W-:Y:S01]  /*bd00*/  FMUL.FTZ R51, R51, R24 ;  /* 0x0000001833337220 */ /* 0x000fe20000410000 */
[----:B------:R-:W-:Y:S01]  /*bd10*/  F2FP.F16.F32.PACK_AB R18, RZ, R6 ;  /* 0x00000006ff12723e */ /* 0x000fe200000000ff */
[----:B------:R-:W-:Y:S01]  /*bd20*/  FMUL.FTZ R26, R26, R23 ;  /* 0x000000171a1a7220 */ /* 0x000fe20000410000 */
[----:B------:R-:W-:-:S02]  /*bd30*/  PRMT R19, R19, 0x5410, R27 ;  /* 0x0000541013137816 */ /* 0x000fc4000000001b */
[----:B------:R-:W-:Y:S02]  /*bd40*/  F2FP.F16.F32.PACK_AB R29, RZ, R28 ;  /* 0x0000001cff1d723e */ /* 0x000fe400000000ff */
[----:B------:R-:W-:Y:S02]  /*bd50*/  F2FP.F16.F32.PACK_AB R56, RZ, R56 ;  /* 0x00000038ff38723e */ /* 0x000fe400000000ff */
[----:B------:R-:W-:Y:S02]  /*bd60*/  PRMT R7, R7, 0x5410, R18 ;  /* 0x0000541007077816 */ /* 0x000fe40000000012 */
[----:B------:R-:W-:Y:S02]  /*bd70*/  F2FP.F16.F32.PACK_AB R51, RZ, R51 ;  /* 0x00000033ff33723e */ /* 0x000fe400000000ff */
[----:B------:R-:W-:Y:S02]  /*bd80*/  F2FP.F16.F32.PACK_AB R6, RZ, R26 ;  /* 0x0000001aff06723e */ /* 0x000fe400000000ff */
[----:B------:R-:W-:Y:S01]  /*bd90*/  PRMT R27, R29, 0x5410, R56 ;  /* 0x000054101d1b7816 */ /* 0x000fe20000000038 */
[----:B------:R-:W-:Y:S01]  /*bda0*/  HFMA2.MMA R29, R19, 1, 1, R36 ;  /* 0x3c003c00131d7835 */ /* 0x000fe20000000024 */
[----:B--2---:R-:W-:-:S02]  /*bdb0*/  LOP3.LUT R18, R9, 0xf000f, RZ, 0xc0, !PT ;  /* 0x000f000f09127812 */ /* 0x004fc400078ec0ff */
[C---:B------:R-:W-:Y:S01]  /*bdc0*/  LOP3.LUT R19, R10.reuse, 0xf000f, RZ, 0xc0, !PT ;  /* 0x000f000f0a137812 */ /* 0x040fe200078ec0ff */
[----:B------:R-:W-:Y:S01]  /*bdd0*/  HADD2 R26, R7, R37 ;  /* 0x00000025071a7230 */ /* 0x000fe20000000000 */
[----:B------:R-:W-:Y:S02]  /*bde0*/  PRMT R51, R51, 0x5410, R6 ;  /* 0x0000541033337816 */ /* 0x000fe40000000006 */
[----:B------:R-:W-:Y:S02]  /*bdf0*/  LOP3.LUT R47, R10, 0xf000f0, RZ, 0xc0, !PT ;  /* 0x00f000f00a2f7812 */ /* 0x000fe400078ec0ff */
[----:B------:R-:W-:Y:S01]  /*be00*/  SHF.R.U32.HI R37, RZ, 0x8, R10 ;  /* 0x00000008ff257819 */ /* 0x000fe2000001160a */
[-C--:B------:R-:W-:Y:S01]  /*be10*/  FMUL.FTZ R52, R52, R21.reuse ;  /* 0x0000001534347220 */ /* 0x080fe20000410000 */
[----:B------:R-:W-:Y:S01]  /*be20*/  LOP3.LUT R10, R11, 0xf000f, RZ, 0xc0, !PT ;  /* 0x000f000f0b0a7812 */ /* 0x000fe200078ec0ff */
[-C--:B------:R-:W-:Y:S01]  /*be30*/  FMUL.FTZ R43, R43, R22.reuse ;  /* 0x000000162b2b7220 */ /* 0x080fe20000410000 */
[----:B------:R-:W-:Y:S01]  /*be40*/  LOP3.LUT R18, R18, 0x64006400, RZ, 0xfc, !PT ;  /* 0x6400640012127812 */ /* 0x000fe200078efcff */
[----:B------:R-:W-:Y:S01]  /*be50*/  HADD2 R27, R27, R34 ;  /* 0x000000221b1b7230 */ /* 0x000fe20000000000 */
[----:B------:R-:W-:Y:S01]  /*be60*/  LOP3.LUT R19, R19, 0x64006400, RZ, 0xfc, !PT ;  /* 0x6400640013137812 */ /* 0x000fe200078efcff */
[----:B------:R-:W-:Y:S01]  /*be70*/  FMUL.FTZ R60, R60, R21 ;  /* 0x000000153c3c7220 */ /* 0x000fe20000410000 */
[----:B------:R-:W-:Y:S01]  /*be80*/  LOP3.LUT R34, R9, 0xf000f0, RZ, 0xc0, !PT ;  /* 0x00f000f009227812 */ /* 0x000fe200078ec0ff */
[----:B------:R-:W-:Y:S01]  /*be90*/  FMUL.FTZ R53, R53, R22 ;  /* 0x0000001635357220 */ /* 0x000fe20000410000 */
[----:B------:R-:W-:Y:S01]  /*bea0*/  SHF.R.U32.HI R36, RZ, 0x8, R9 ;  /* 0x00000008ff247819 */ /* 0x000fe20000011609 */
[----:B------:R-:W-:-:S02]  /*beb0*/  HADD2 R30, R51, R38 ;  /* 0x00000026331e7230 */ /* 0x000fc40000000000 */
[--C-:B0-----:R-:W-:Y:S01]  /*bec0*/  HADD2.F32 R62, -RZ, R5.reuse.H0_H0 ;  /* 0x20000005ff3e7230 */ /* 0x101fe20000004100 */
[----:B------:R-:W-:Y:S01]  /*bed0*/  LOP3.LUT R49, R11, 0xf000f0, RZ, 0xc0, !PT ;  /* 0x00f000f00b317812 */ /* 0x000fe200078ec0ff */
[----:B------:R-:W-:Y:S01]  /*bee0*/  HADD2.F32 R9, -RZ, R5.H1_H1 ;  /* 0x30000005ff097230 */ /* 0x000fe20000004100 */
[----:B------:R-:W-:Y:S01]  /*bef0*/  SHF.R.U32.HI R38, RZ, 0x8, R11 ;  /* 0x00000008ff267819 */ /* 0x000fe2000001160b */
[----:B------:R-:W-:Y:S01]  /*bf00*/  HADD2 R11, R19, -1032, -1032 ;  /* 0xe408e408130b7430 */ /* 0x000fe20000000000 */
[----:B------:R-:W-:Y:S01]  /*bf10*/  LOP3.LUT R5, R10, 0x64006400, RZ, 0xfc, !PT ;  /* 0x640064000a057812 */ /* 0x000fe200078efcff */
[----:B------:R-:W-:Y:S01]  /*bf20*/  HADD2 R10, R18, -1032, -1032 ;  /* 0xe408e408120a7430 */ /* 0x000fe20000000000 */
[----:B------:R-:W-:Y:S01]  /*bf30*/  LOP3.LUT R6, R8, 0xf000f, RZ, 0xc0, !PT ;  /* 0x000f000f08067812 */ /* 0x000fe200078ec0ff */
[----:B------:R-:W0:Y:S01]  /*bf40*/  LDS.64 R18, [UR5+0x90] ;  /* 0x00009005ff127984 */ /* 0x000e220008000a00 */
[----:B------:R-:W-:Y:S02]  /*bf50*/  F2FP.F16.F32.PACK_AB R52, RZ, R52 ;  /* 0x00000034ff34723e */ /* 0x000fe400000000ff */
[----:B------:R-:W-:-:S02]  /*bf60*/  F2FP.F16.F32.PACK_AB R43, RZ, R43 ;  /* 0x0000002bff2b723e */ /* 0x000fc400000000ff */
[----:B------:R-:W-:Y:S02]  /*bf70*/  F2FP.F16.F32.PACK_AB R60, RZ, R60 ;  /* 0x0000003cff3c723e */ /* 0x000fe400000000ff */
[----:B------:R-:W-:Y:S02]  /*bf80*/  F2FP.F16.F32.PACK_AB R53, RZ, R53 ;  /* 0x00000035ff35723e */ /* 0x000fe400000000ff */
[----:B------:R-:W-:Y:S02]  /*bf90*/  LOP3.LUT R6, R6, 0x64006400, RZ, 0xfc, !PT ;  /* 0x6400640006067812 */ /* 0x000fe400078efcff */
[----:B------:R-:W-:Y:S02]  /*bfa0*/  PRMT R52, R52, 0x5410, R43 ;  /* 0x0000541034347816 */ /* 0x000fe4000000002b */
[----:B------:R-:W-:Y:S01]  /*bfb0*/  PRMT R60, R60, 0x5410, R53 ;  /* 0x000054103c3c7816 */ /* 0x000fe20000000035 */
[----:B------:R-:W-:Y:S01]  /*bfc0*/  HADD2 R6, R6, -1032, -1032 ;  /* 0xe408e40806067430 */ /* 0x000fe20000000000 */
[----:B------:R-:W-:-:S02]  /*bfd0*/  LOP3.LUT R7, R8, 0xf000f0, RZ, 0xc0, !PT ;  /* 0x00f000f008077812 */ /* 0x000fc400078ec0ff */
[----:B------:R-:W-:Y:S01]  /*bfe0*/  HFMA2.MMA R25, R52, 1, 1, R35 ;  /* 0x3c003c0034197835 */ /* 0x000fe20000000023 */
[----:B------:R-:W-:Y:S01]  /*bff0*/  SHF.R.U32.HI R35, RZ, 0x8, R8 ;  /* 0x00000008ff237819 */ /* 0x000fe20000011608 */
[----:B------:R-:W-:Y:S01]  /*c000*/  HFMA2.MMA R28, R60, 1, 1, R39 ;  /* 0x3c003c003c1c7835 */ /* 0x000fe20000000027 */
[--C-:B------:R-:W-:Y:S02]  /*c010*/  HADD2.F32 R8, -RZ, R4.reuse.H0_H0 ;  /* 0x20000004ff087230 */ /* 0x100fe40000004100 */
[----:B------:R-:W-:Y:S02]  /*c020*/  HADD2 R42, R5, -1032, -1032 ;  /* 0xe408e408052a7430 */ /* 0x000fe40000000000 */
[----:B------:R-:W-:Y:S02]  /*c030*/  HADD2.F32 R50, -RZ, R4.H1_H1 ;  /* 0x30000004ff327230 */ /* 0x000fe40000004100 */
[--C-:B------:R-:W-:Y:S02]  /*c040*/  HADD2.F32 R4, -RZ, R6.reuse.H0_H0 ;  /* 0x20000006ff047230 */ /* 0x100fe40000004100 */
[----:B------:R-:W-:-:S02]  /*c050*/  HADD2.F32 R39, -RZ, R6.H1_H1 ;  /* 0x30000006ff277230 */ /* 0x000fc40000004100 */
[--C-:B------:R-:W-:Y:S02]  /*c060*/  HADD2.F32 R5, -RZ, R10.reuse.H0_H0 ;  /* 0x2000000aff057230 */ /* 0x100fe40000004100 */
[----:B------:R-:W-:Y:S02]  /*c070*/  HADD2.F32 R40, -RZ, R10.H1_H1 ;  /* 0x3000000aff287230 */ /* 0x000fe40000004100 */
[--C-:B------:R-:W-:Y:S02]  /*c080*/  HADD2.F32 R6, -RZ, R11.reuse.H0_H0 ;  /* 0x2000000bff067230 */ /* 0x100fe40000004100 */
[----:B------:R-:W-:Y:S01]  /*c090*/  HADD2.F32 R41, -RZ, R11.H1_H1 ;  /* 0x3000000bff297230 */ /* 0x000fe20000004100 */
[----:B------:R-:W-:Y:S01]  /*c0a0*/  LOP3.LUT R31, R7, 0x64006400, RZ, 0xfc, !PT ;  /* 0x64006400071f7812 */ /* 0x000fe200078efcff */
[----:B------:R-:W1:Y:S01]  /*c0b0*/  LDS.64 R10, [UR5+0x110] ;  /* 0x00011005ff0a7984 */ /* 0x000e620008000a00 */
[----:B------:R-:W-:Y:S01]  /*c0c0*/  HADD2.F32 R7, -RZ, R42.H0_H0 ;  /* 0x2000002aff077230 */ /* 0x000fe20000004100 */
[----:B------:R-:W-:Y:S01]  /*c0d0*/  LOP3.LUT R43, R34, 0x64006400, RZ, 0xfc, !PT ;  /* 0x64006400222b7812 */ /* 0x000fe200078efcff */
[----:B------:R-:W-:Y:S01]  /*c0e0*/  FFMA.FTZ R34, R4, R8, RZ ;  /* 0x0000000804227223 */ /* 0x000fe200000100ff */
[----:B------:R-:W-:-:S02]  /*c0f0*/  LOP3.LUT R47, R47, 0x64006400, RZ, 0xfc, !PT ;  /* 0x640064002f2f7812 */ /* 0x000fc400078efcff */
[----:B------:R-:W-:Y:S01]  /*c100*/  LOP3.LUT R49, R49, 0x64006400, RZ, 0xfc, !PT ;  /* 0x6400640031317812 */ /* 0x000fe200078efcff */
[C---:B------:R-:W-:Y:S01]  /*c110*/  FFMA.FTZ R51, R8.reuse, R5, RZ ;  /* 0x0000000508337223 */ /* 0x040fe200000100ff */
[C---:B------:R-:W-:Y:S01]  /*c120*/  FFMA.FTZ R54, R8.reuse, R6, RZ ;  /* 0x0000000608367223 */ /* 0x040fe200000100ff */
[----:B------:R-:W-:Y:S01]  /*c130*/  FFMA.FTZ R55, R8, R7, RZ ;  /* 0x0000000708377223 */ /* 0x000fe200000100ff */
[----:B------:R-:W-:Y:S01]  /*c140*/  FFMA.FTZ R52, R39, R50, R34 ;  /* 0x0000003227347223 */ /* 0x000fe20000010022 */
[-C--:B------:R-:W-:Y:S02]  /*c150*/  HFMA2 R8, R43, R20.reuse.H0_H0, -72, -72 ;  /* 0xd480d4802b087431 */ /* 0x080fe40000040014 */
[----:B------:R-:W-:Y:S02]  /*c160*/  HADD2.F32 R42, -RZ, R42.H1_H1 ;  /* 0x3000002aff2a7230 */ /* 0x000fe40000004100 */
[-C--:B------:R-:W-:Y:S02]  /*c170*/  HFMA2 R34, R47, R20.reuse.H0_H0, -72, -72 ;  /* 0xd480d4802f227431 */ /* 0x080fe40000040014 */
[----:B------:R-:W-:-:S02]  /*c180*/  HFMA2 R31, R31, R20.H0_H0, -72, -72 ;  /* 0xd480d4801f1f7431 */ /* 0x000fc40000040014 */
[----:B------:R-:W-:Y:S02]  /*c190*/  HFMA2 R49, R49, R20.H0_H0, -72, -72 ;  /* 0xd480d48031317431 */ /* 0x000fe40000040014 */
[C---:B------:R-:W-:Y:S01]  /*c1a0*/  FFMA.FTZ R53, R50.reuse, R40, R51 ;  /* 0x0000002832357223 */ /* 0x040fe20000010033 */
[C---:B------:R-:W-:Y:S01]  /*c1b0*/  FFMA.FTZ R64, R50.reuse, R41, R54 ;  /* 0x0000002932407223 */ /* 0x040fe20000010036 */
[----:B------:R-:W-:Y:S02]  /*c1c0*/  HADD2.F32 R47, -RZ, R8.H0_H0 ;  /* 0x20000008ff2f7230 */ /* 0x000fe40000004100 */
[----:B------:R-:W-:Y:S01]  /*c1d0*/  FFMA.FTZ R50, R50, R42, R55 ;  /* 0x0000002a32327223 */ /* 0x000fe20000010037 */
[----:B------:R-:W-:Y:S02]  /*c1e0*/  HADD2.F32 R51, -RZ, R34.H0_H0 ;  /* 0x20000022ff337230 */ /* 0x000fe40000004100 */
[----:B------:R-:W-:Y:S02]  /*c1f0*/  HADD2.F32 R43, -RZ, R31.H0_H0 ;  /* 0x2000001fff2b7230 */ /* 0x000fe40000004100 */
[----:B------:R-:W-:-:S02]  /*c200*/  HADD2.F32 R55, -RZ, R49.H0_H0 ;  /* 0x20000031ff377230 */ /* 0x000fc40000004100 */
[----:B------:R-:W-:Y:S02]  /*c210*/  HADD2.F32 R60, -RZ, R8.H1_H1 ;  /* 0x30000008ff3c7230 */ /* 0x000fe40000004100 */
[C---:B------:R-:W-:Y:S01]  /*c220*/  FFMA.FTZ R8, R62.reuse, R47, R53 ;  /* 0x0000002f3e087223 */ /* 0x040fe20000010035 */
[----:B------:R-:W-:Y:S02]  /*c230*/  HADD2.F32 R58, -RZ, R34.H1_H1 ;  /* 0x30000022ff3a7230 */ /* 0x000fe40000004100 */
[C---:B------:R-:W-:Y:S01]  /*c240*/  FFMA.FTZ R53, R62.reuse, R51, R64 ;  /* 0x000000333e357223 */ /* 0x040fe20000010040 */
[----:B------:R-:W-:Y:S02]  /*c250*/  HADD2.F32 R54, -RZ, R31.H1_H1 ;  /* 0x3000001fff367230 */ /* 0x000fe40000004100 */
[----:B------:R-:W-:Y:S01]  /*c260*/  FFMA.FTZ R31, R43, R62, R52 ;  /* 0x0000003e2b1f7223 */ /* 0x000fe20000010034 */
[----:B------:R-:W-:Y:S02]  /*c270*/  HADD2.F32 R56, -RZ, R49.H1_H1 ;  /* 0x30000031ff387230 */ /* 0x000fe40000004100 */
[----:B------:R-:W-:Y:S01]  /*c280*/  FFMA.FTZ R57, R62, R55, R50 ;  /* 0x000000373e397223 */ /* 0x000fe20000010032 */
[C---:B------:R-:W-:Y:S01]  /*c290*/  FFMA.FTZ R52, R9.reuse, R58, R53 ;  /* 0x0000003a09347223 */ /* 0x040fe20000010035 */
[----:B------:R-:W-:Y:S01]  /*c2a0*/  FFMA.FTZ R50, R54, R9, R31 ;  /* 0x0000000936327223 */ /* 0x000fe2000001001f */
[C---:B------:R-:W-:Y:S01]  /*c2b0*/  FFMA.FTZ R49, R9.reuse, R60, R8 ;  /* 0x0000003c09317223 */ /* 0x040fe20000010008 */
[----:B------:R-:W-:Y:S01]  /*c2c0*/  FFMA.FTZ R53, R9, R56, R57 ;  /* 0x0000003809357223 */ /* 0x000fe20000010039 */
[--C-:B0-----:R-:W-:Y:S01]  /*c2d0*/  HADD2.F32 R31, -RZ, R18.reuse.H0_H0 ;  /* 0x20000012ff1f7230 */ /* 0x101fe20000004100 */
[----:B------:R-:W0:Y:S01]  /*c2e0*/  LDS.64 R8, [UR5+0x18] ;  /* 0x00001805ff087984 */ /* 0x000e220008000a00 */
[----:B------:R-:W-:-:S03]  /*c2f0*/  HADD2.F32 R18, -RZ, R18.H1_H1 ;  /* 0x30000012ff127230 */ /* 0x000fc60000004100 */
        /* <DEDUP_REMOVED lines=23> */
[----:B------:R-:W-:Y:S01]  /*c470*/  HADD2.F32 R64, -RZ, R11.H0_H0 ;  /* 0x2000000bff407230 */ /* 0x000fe20000004100 */
[----:B------:R-:W-:Y:S01]  /*c480*/  LOP3.LUT R7, R36, 0xf000f, RZ, 0xc0, !PT ;  /* 0x000f000f24077812 */ /* 0x000fe200078ec0ff */
[----:B------:R-:W-:Y:S01]  /*c490*/  HADD2.F32 R19, -RZ, R19.H1_H1 ;  /* 0x30000013ff137230 */ /* 0x000fe20000004100 */
[----:B------:R-:W-:-:S02]  /*c4a0*/  LOP3.LUT R42, R38, 0xf000f, RZ, 0xc0, !PT ;  /* 0x000f000f262a7812 */ /* 0x000fc400078ec0ff */
[----:B------:R-:W-:Y:S01]  /*c4b0*/  LOP3.LUT R7, R7, 0x64006400, RZ, 0xfc, !PT ;  /* 0x6400640007077812 */ /* 0x000fe200078efcff */
[-C--:B------:R-:W-:Y:S01]  /*c4c0*/  FFMA.FTZ R39, R51, R64.reuse, R6 ;  /* 0x0000004033277223 */ /* 0x080fe20000010006 */
[-C--:B------:R-:W-:Y:S01]  /*c4d0*/  FFMA.FTZ R18, R60, R19.reuse, R57 ;  /* 0x000000133c127223 */ /* 0x080fe20000010039 */
[----:B------:R-:W-:Y:S01]  /*c4e0*/  LOP3.LUT R6, R35, 0xf000f, RZ, 0xc0, !PT ;  /* 0x000f000f23067812 */ /* 0x000fe200078ec0ff */
[----:B------:R-:W-:Y:S02]  /*c4f0*/  HADD2.F32 R57, -RZ, R11.H1_H1 ;  /* 0x3000000bff397230 */ /* 0x000fe40000004100 */
[-C--:B------:R-:W-:Y:S01]  /*c500*/  FFMA.FTZ R55, R55, R64.reuse, R10 ;  /* 0x0000004037377223 */ /* 0x080fe2000001000a */
[----:B------:R-:W-:Y:S01]  /*c510*/  LOP3.LUT R42, R42, 0x64006400, RZ, 0xfc, !PT ;  /* 0x640064002a2a7812 */ /* 0x000fe200078efcff */
[----:B------:R-:W-:Y:S02]  /*c520*/  HADD2 R7, R7, -1032, -1032 ;  /* 0xe408e40807077430 */ /* 0x000fe40000000000 */
[-C--:B------:R-:W-:Y:S01]  /*c530*/  FFMA.FTZ R43, R43, R64.reuse, R4 ;  /* 0x000000402b2b7223 */ /* 0x080fe20000010004 */
[----:B------:R-:W-:Y:S01]  /*c540*/  LOP3.LUT R41, R37, 0xf000f, RZ, 0xc0, !PT ;  /* 0x000f000f25297812 */ /* 0x000fe200078ec0ff */
[-C--:B------:R-:W-:Y:S01]  /*c550*/  FFMA.FTZ R31, R54, R19.reuse, R31 ;  /* 0x00000013361f7223 */ /* 0x080fe2000001001f */
[----:B------:R-:W-:Y:S01]  /*c560*/  LOP3.LUT R6, R6, 0x64006400, RZ, 0xfc, !PT ;  /* 0x6400640006067812 */ /* 0x000fe200078efcff */
[-C--:B------:R-:W-:Y:S01]  /*c570*/  FFMA.FTZ R34, R58, R19.reuse, R59 ;  /* 0x000000133a227223 */ /* 0x080fe2000001003b */
[----:B------:R-:W-:Y:S01]  /*c580*/  FFMA.FTZ R11, R47, R64, R40 ;  /* 0x000000402f0b7223 */ /* 0x000fe20000010028 */
[----:B------:R-:W1:Y:S01]  /*c590*/  LDS.64 R4, [UR5+0x98] ;  /* 0x00009805ff047984 */ /* 0x000e620008000a00 */
[C---:B------:R-:W-:Y:S01]  /*c5a0*/  FFMA.FTZ R19, R56.reuse, R19, R61 ;  /* 0x0000001338137223 */ /* 0x040fe2000001003d */
[-C--:B------:R-:W-:Y:S01]  /*c5b0*/  FFMA.FTZ R40, R56, R57.reuse, R55 ;  /* 0x0000003938287223 */ /* 0x080fe20000010037 */
[----:B------:R-:W-:Y:S01]  /*c5c0*/  FFMA.FTZ R39, R58, R57, R39 ;  /* 0x000000393a277223 */ /* 0x000fe20000010027 */
[----:B------:R-:W-:-:S02]  /*c5d0*/  HADD2 R56, R42, -1032, -1032 ;  /* 0xe408e4082a387430 */ /* 0x000fc40000000000 */
[----:B0-----:R-:W-:Y:S01]  /*c5e0*/  HADD2.F32 R58, -RZ, R8.H0_H0 ;  /* 0x20000008ff3a7230 */ /* 0x001fe20000004100 */
[----:B------:R-:W-:Y:S01]  /*c5f0*/  LOP3.LUT R41, R41, 0x64006400, RZ, 0xfc, !PT ;  /* 0x6400640029297812 */ /* 0x000fe200078efcff */
[----:B------:R-:W-:Y:S02]  /*c600*/  HADD2.F32 R42, -RZ, R7.H0_H0 ;  /* 0x20000007ff2a7230 */ /* 0x000fe40000004100 */
[----:B------:R-:W-:Y:S02]  /*c610*/  HADD2 R6, R6, -1032, -1032 ;  /* 0xe408e40806067430 */ /* 0x000fe40000000000 */
[--C-:B------:R-:W-:Y:S02]  /*c620*/  HADD2.F32 R51, -RZ, R9.reuse.H0_H0 ;  /* 0x20000009ff337230 */ /* 0x100fe40000004100 */
[----:B------:R-:W-:Y:S02]  /*c630*/  HADD2 R55, R41, -1032, -1032 ;  /* 0xe408e40829377430 */ /* 0x000fe40000000000 */
[----:B------:R-:W-:-:S02]  /*c640*/  HADD2.F32 R47, -RZ, R9.H1_H1 ;  /* 0x30000009ff2f7230 */ /* 0x000fc40000004100 */
[----:B------:R-:W-:Y:S01]  /*c650*/  FFMA.FTZ R61, R58, R42, R49 ;  /* 0x0000002a3a3d7223 */ /* 0x000fe20000010031 */
[--C-:B------:R-:W-:Y:S02]  /*c660*/  HADD2.F32 R41, -RZ, R6.reuse.H0_H0 ;  /* 0x20000006ff297230 */ /* 0x100fe40000004100 */
[----:B------:R-:W-:Y:S02]  /*c670*/  HADD2.F32 R9, -RZ, R6.H1_H1 ;  /* 0x30000006ff097230 */ /* 0x000fe40000004100 */
[----:B------:R-:W-:Y:S02]  /*c680*/  HADD2.F32 R49, -RZ, R7.H1_H1 ;  /* 0x30000007ff317230 */ /* 0x000fe40000004100 */
[----:B------:R-:W0:Y:S01]  /*c690*/  LDS.64 R6, [UR5+0x118] ;  /* 0x00011805ff067984 */ /* 0x000e220008000a00 */
[----:B------:R-:W-:Y:S01]  /*c6a0*/  FFMA.FTZ R10, R54, R57, R43 ;  /* 0x00000039360a7223 */ /* 0x000fe2000001002b */
[----:B------:R-:W-:Y:S02]  /*c6b0*/  HADD2.F32 R54, -RZ, R8.H1_H1 ;  /* 0x30000008ff367230 */ /* 0x000fe40000004100 */
[----:B------:R-:W-:Y:S01]  /*c6c0*/  HADD2.F32 R8, -RZ, R56.H0_H0 ;  /* 0x20000038ff087230 */ /* 0x000fe20000004100 */
[----:B------:R-:W-:-:S02]  /*c6d0*/  LOP3.LUT R36, R36, 0xf000f0, RZ, 0xc0, !PT ;  /* 0x00f000f024247812 */ /* 0x000fc400078ec0ff */
[----:B------:R-:W-:Y:S02]  /*c6e0*/  LOP3.LUT R35, R35, 0xf000f0, RZ, 0xc0, !PT ;  /* 0x00f000f023237812 */ /* 0x000fe400078ec0ff */
[----:B------:R-:W-:Y:S01]  /*c6f0*/  FFMA.FTZ R62, R58, R8, R53 ;  /* 0x000000083a3e7223 */ /* 0x000fe20000010035 */
[----:B------:R-:W-:Y:S01]  /*c700*/  LOP3.LUT R53, R36, 0x64006400, RZ, 0xfc, !PT ;  /* 0x6400640024357812 */ /* 0x000fe200078efcff */
[----:B------:R-:W-:Y:S01]  /*c710*/  FFMA.FTZ R11, R60, R57, R11 ;  /* 0x000000393c0b7223 */ /* 0x000fe2000001000b */
[----:B------:R-:W-:Y:S02]  /*c720*/  LOP3.LUT R37, R37, 0xf000f0, RZ, 0xc0, !PT ;  /* 0x00f000f025257812 */ /* 0x000fe400078ec0ff */
[----:B------:R-:W-:Y:S01]  /*c730*/  LOP3.LUT R38, R38, 0xf000f0, RZ, 0xc0, !PT ;  /* 0x00f000f026267812 */ /* 0x000fe200078ec0ff */
[----:B------:R-:W-:Y:S01]  /*c740*/  FFMA.FTZ R60, R41, R58, R50 ;  /* 0x0000003a293c7223 */ /* 0x000fe20000010032 */
[----:B------:R-:W-:Y:S01]  /*c750*/  LOP3.LUT R35, R35, 0x64006400, RZ, 0xfc, !PT ;  /* 0x6400640023237812 */ /* 0x000fe200078efcff */
[--C-:B------:R-:W-:Y:S01]  /*c760*/  HADD2.F32 R43, -RZ, R55.reuse.H0_H0 ;  /* 0x20000037ff2b7230 */ /* 0x100fe20000004100 */
[----:B------:R-:W-:Y:S01]  /*c770*/  LOP3.LUT R57, R38, 0x64006400, RZ, 0xfc, !PT ;  /* 0x6400640026397812 */ /* 0x000fe200078efcff */
[----:B------:R-:W-:Y:S01]  /*c780*/  HADD2.F32 R50, -RZ, R55.H1_H1 ;  /* 0x30000037ff327230 */ /* 0x000fe20000004100 */
[----:B------:R-:W-:Y:S01]  /*c790*/  LOP3.LUT R55, R37, 0x64006400, RZ, 0xfc, !PT ;  /* 0x6400640025377812 */ /* 0x000fe200078efcff */
[----:B------:R-:W-:-:S02]  /*c7a0*/  HFMA2 R53, R53, R20.H0_H0, -72, -72 ;  /* 0xd480d48035357431 */ /* 0x000fc40000040014 */
[----:B------:R-:W-:Y:S01]  /*c7b0*/  FFMA.FTZ R59, R9, R54, R60 ;  /* 0x00000036093b7223 */ /* 0x000fe2000001003c */
[-C--:B------:R-:W-:Y:S02]  /*c7c0*/  HFMA2 R37, R35, R20.reuse.H0_H0, -72, -72 ;  /* 0xd480d48023257431 */ /* 0x080fe40000040014 */
[----:B------:R-:W-:Y:S02]  /*c7d0*/  HADD2.F32 R35, -RZ, R56.H1_H1 ;  /* 0x30000038ff237230 */ /* 0x000fe40000004100 */
[-C--:B------:R-:W-:Y:S02]  /*c7e0*/  HFMA2 R55, R55, R20.reuse.H0_H0, -72, -72 ;  /* 0xd480d48037377431 */ /* 0x080fe40000040014 */
[--C-:B------:R-:W-:Y:S02]  /*c7f0*/  HADD2.F32 R56, -RZ, R53.reuse.H0_H0 ;  /* 0x20000035ff387230 */ /* 0x100fe40000004100 */
[----:B------:R-:W-:Y:S02]  /*c800*/  HFMA2 R57, R57, R20.H0_H0, -72, -72 ;  /* 0xd480d48039397431 */ /* 0x000fe40000040014 */
[----:B------:R-:W-:-:S02]  /*c810*/  HADD2.F32 R60, -RZ, R53.H1_H1 ;  /* 0x30000035ff3c7230 */ /* 0x000fc40000004100 */
[----:B------:R-:W-:Y:S01]  /*c820*/  FFMA.FTZ R63, R58, R43, R52 ;  /* 0x0000002b3a3f7223 */ /* 0x000fe20000010034 */
[----:B-1----:R-:W-:Y:S02]  /*c830*/  HADD2.F32 R53, -RZ, R4.H0_H0 ;  /* 0x20000004ff357230 */ /* 0x002fe40000004100 */
[C---:B------:R-:W-:Y:S01]  /*c840*/  FFMA.FTZ R38, R54.reuse, R49, R61 ;  /* 0x0000003136267223 */ /* 0x040fe2000001003d */
[----:B------:R-:W-:Y:S02]  /*c850*/  HADD2.F32 R58, -RZ, R37.H0_H0 ;  /* 0x20000025ff3a7230 */ /* 0x000fe40000004100 */
[C---:B------:R-:W-:Y:S01]  /*c860*/  FFMA.FTZ R63, R54.reuse, R50, R63 ;  /* 0x00000032363f7223 */ /* 0x040fe2000001003f */
[----:B------:R-:W-:Y:S02]  /*c870*/  HADD2.F32 R52, -RZ, R55.H0_H0 ;  /* 0x20000037ff347230 */ /* 0x000fe40000004100 */
[----:B------:R-:W-:Y:S01]  /*c880*/  FFMA.FTZ R61, R54, R35, R62 ;  /* 0x00000023363d7223 */ /* 0x000fe2000001003e */
[----:B------:R-:W-:-:S02]  /*c890*/  HADD2.F32 R36, -RZ, R57.H0_H0 ;  /* 0x20000039ff247230 */ /* 0x000fc40000004100 */
[-C--:B------:R-:W-:Y:S01]  /*c8a0*/  FFMA.FTZ R18, R42, R53.reuse, R18 ;  /* 0x000000352a127223 */ /* 0x080fe20000010012 */
[----:B------:R-:W-:Y:S02]  /*c8b0*/  HADD2.F32 R4, -RZ, R4.H1_H1 ;  /* 0x30000004ff047230 */ /* 0x000fe40000004100 */
[-C--:B------:R-:W-:Y:S01]  /*c8c0*/  FFMA.FTZ R68, R41, R53.reuse, R31 ;  /* 0x0000003529447223 */ /* 0x080fe2000001001f */
[----:B------:R-:W-:Y:S01]  /*c8d0*/  FFMA.FTZ R64, R51, R56, R38 ;  /* 0x0000003833407223 */ /* 0x000fe20000010026 */
[-C--:B------:R-:W-:Y:S01]  /*c8e0*/  FFMA.FTZ R31, R43, R53.reuse, R34 ;  /* 0x000000352b1f7223 */ /* 0x080fe20000010022 */
[----:B------:R-:W-:Y:S02]  /*c8f0*/  HADD2.F32 R38, -RZ, R37.H1_H1 ;  /* 0x30000025ff267230 */ /* 0x000fe40000004100 */
[----:B------:R-:W-:Y:S01]  /*c900*/  FFMA.FTZ R34, R8, R53, R19 ;  /* 0x0000003508227223 */ /* 0x000fe20000010013 */
[----:B------:R-:W-:Y:S02]  /*c910*/  HADD2.F32 R62, -RZ, R55.H1_H1 ;  /* 0x30000037ff3e7230 */ /* 0x000fe40000004100 */
[----:B------:R-:W-:Y:S01]  /*c920*/  FFMA.FTZ R59, R58, R51, R59 ;  /* 0x000000333a3b7223 */ /* 0x000fe2000001003b */
[----:B------:R-:W-:-:S02]  /*c930*/  HADD2.F32 R54, -RZ, R57.H1_H1 ;  /* 0x30000039ff367230 */ /* 0x000fc40000004100 */
[C---:B------:R-:W-:Y:S01]  /*c940*/  FFMA.FTZ R63, R51.reuse, R52, R63 ;  /* 0x00000034333f7223 */ /* 0x040fe2000001003f */
[----:B------:R-:W-:Y:S01]  /*c950*/  FFMA.FTZ R61, R51, R36, R61 ;  /* 0x00000024333d7223 */ /* 0x000fe2000001003d */
[----:B------:R-:W-:Y:S01]  /*c960*/  FFMA.FTZ R19, R49, R4, R18 ;  /* 0x0000000431137223 */ /* 0x000fe20000010012 */
[--C-:B0-----:R-:W-:Y:S02]  /*c970*/  HADD2.F32 R18, -RZ, R6.reuse.H0_H0 ;  /* 0x20000006ff127230 */ /* 0x101fe40000004100 */
[C---:B------:R-:W-:Y:S01]  /*c980*/  FFMA.FTZ R51, R47.reuse, R60, R64 ;  /* 0x0000003c2f337223 */ /* 0x040fe20000010040 */
[----:B------:R-:W-:Y:S01]  /*c990*/  FFMA.FTZ R66, R38, R47, R59 ;  /* 0x0000002f26427223 */ /* 0x000fe2000001003b */
[C---:B------:R-:W-:Y:S01]  /*c9a0*/  FFMA.FTZ R37, R47.reuse, R62, R63 ;  /* 0x0000003e2f257223 */ /* 0x040fe2000001003f */
[----:B------:R-:W-:Y:S01]  /*c9b0*/  FFMA.FTZ R64, R47, R54, R61 ;  /* 0x000000362f407223 */ /* 0x000fe2000001003d */
[----:B------:R-:W-:Y:S02]  /*c9c0*/  HADD2.F32 R47, -RZ, R5.H0_H0 ;  /* 0x20000005ff2f7230 */ /* 0x000fe40000004100 */
[----:B------:R-:W-:Y:S01]  /*c9d0*/  FFMA.FTZ R10, R41, R18, R10 ;  /* 0x00000012290a7223 */ /* 0x000fe2000001000a */
[----:B------:R-:W-:-:S02]  /*c9e0*/  HADD2.F32 R6, -RZ, R6.H1_H1 ;  /* 0x30000006ff067230 */ /* 0x000fc40000004100 */
[----:B------:R-:W-:Y:S02]  /*c9f0*/  HADD2.F32 R55, -RZ, R5.H1_H1 ;  /* 0x30000005ff377230 */ /* 0x000fe40000004100 */
[CC--:B------:R-:W-:Y:S01]  /*ca00*/  FFMA.FTZ R5, R9.reuse, R4.reuse, R68 ;  /* 0x0000000409057223 */ /* 0x0c0fe20000010044 */
[----:B------:R-:W-:Y:S01]  /*ca10*/  FFMA.FTZ R31, R50, R4, R31 ;  /* 0x00000004321f7223 */ /* 0x000fe2000001001f */
[----:B------:R-:W-:Y:S01]  /*ca20*/  FFMA.FTZ R19, R56, R47, R19 ;  /* 0x0000002f38137223 */ /* 0x000fe20000010013 */
[----:B------:R-:W-:Y:S01]  /*ca30*/  FFMA.FTZ R42, R42, R18, R11 ;  /* 0x000000122a2a7223 */ /* 0x000fe2000001000b */
[----:B------:R-:W-:Y:S01]  /*ca40*/  FFMA.FTZ R9, R9, R6, R10 ;  /* 0x0000000609097223 */ /* 0x000fe2000001000a */
[----:B------:R-:W-:-:S04]  /*ca50*/  IMAD.WIDE R10, R45, 0x4, R16 ;  /* 0x000000042d0a7825 */ /* 0x000fc800078e0210 */
[----:B------:R-:W-:Y:S01]  /*ca60*/  FFMA.FTZ R53, R52, R47, R31 ;  /* 0x0000002f34357223 */ /* 0x000fe2000001001f */
[----:B------:R-:W-:Y:S01]  /*ca70*/  FFMA.FTZ R31, R60, R55, R19 ;  /* 0x000000373c1f7223 */ /* 0x000fe20000010013 */
[-C--:B------:R-:W-:Y:S01]  /*ca80*/  FFMA.FTZ R39, R43, R18.reuse, R39 ;  /* 0x000000122b277223 */ /* 0x080fe20000010027 */
[----:B------:R-:W-:Y:S02]  /*ca90*/  FFMA.FTZ R40, R8, R18, R40 ;  /* 0x0000001208287223 */ /* 0x000fe40000010028 */
[----:B------:R-:W2:Y:S01]  /*caa0*/  LDG.E.128.CONSTANT R16, desc[UR8][R10.64] ;  /* 0x000000080a107981 */ /* 0x000ea2000c1e9d00 */
[----:B------:R-:W-:Y:S01]  /*cab0*/  FFMA.FTZ R5, R58, R47, R5 ;  /* 0x0000002f3a057223 */ /* 0x000fe20000010005 */
[----:B------:R-:W-:-:S03]  /*cac0*/  FFMA.FTZ R57, R35, R4, R34 ;  /* 0x0000000423397223 */ /* 0x000fc60000010022 */
[-C--:B------:R-:W-:Y:S01]  /*cad0*/  FFMA.FTZ R4, R38, R55.reuse, R5 ;  /* 0x0000003726047223 */ /* 0x080fe20000010005 */
[----:B------:R-:W-:-:S03]  /*cae0*/  FFMA.FTZ R5, R62, R55, R53 ;  /* 0x000000373e057223 */ /* 0x000fc60000010035 */
[----:B------:R-:W-:Y:S01]  /*caf0*/  FMUL.FTZ R4, R4, R21 ;  /* 0x0000001504047220 */ /* 0x000fe20000410000 */
[-C--:B------:R-:W-:Y:S01]  /*cb00*/  FFMA.FTZ R49, R49, R6.reuse, R42 ;  /* 0x0000000631317223 */ /* 0x080fe2000001002a */
[-C--:B------:R-:W-:Y:S01]  /*cb10*/  FFMA.FTZ R39, R50, R6.reuse, R39 ;  /* 0x0000000632277223 */ /* 0x080fe20000010027 */
[----:B------:R-:W-:Y:S01]  /*cb20*/  FFMA.FTZ R35, R35, R6, R40 ;  /* 0x0000000623237223 */ /* 0x000fe20000010028 */
[----:B------:R-:W-:Y:S01]  /*cb30*/  FMUL.FTZ R8, R5, R24 ;  /* 0x0000001805087220 */ /* 0x000fe20000410000 */
[----:B------:R-:W-:Y:S02]  /*cb40*/  F2FP.F16.F32.PACK_AB R6, RZ, R4 ;  /* 0x00000004ff06723e */ /* 0x000fe400000000ff */
[----:B------:R-:W0:Y:S01]  /*cb50*/  LDS.64 R4, [UR5+0x20] ;  /* 0x00002005ff047984 */ /* 0x000e220008000a00 */
[----:B------:R-:W-:Y:S01]  /*cb60*/  FFMA.FTZ R57, R36, R47, R57 ;  /* 0x0000002f24397223 */ /* 0x000fe20000010039 */
[--C-:B------:R-:W-:Y:S02]  /*cb70*/  HADD2.F32 R47, -RZ, R7.reuse.H0_H0 ;  /* 0x20000007ff2f7230 */ /* 0x100fe40000004100 */
[----:B------:R-:W-:-:S03]  /*cb80*/  HADD2.F32 R7, -RZ, R7.H1_H1 ;  /* 0x30000007ff077230 */ /* 0x000fc60000004100 */
[-C--:B------:R-:W-:Y:S01]  /*cb90*/  FFMA.FTZ R9, R58, R47.reuse, R9 ;  /* 0x0000002f3a097223 */ /* 0x080fe20000010009 */
[----:B------:R-:W-:-:S03]  /*cba0*/  FFMA.FTZ R49, R56, R47, R49 ;  /* 0x0000002f38317223 */ /* 0x000fc60000010031 */
[-C--:B------:R-:W-:Y:S01]  /*cbb0*/  FFMA.FTZ R38, R38, R7.reuse, R9 ;  /* 0x0000000726267223 */ /* 0x080fe20000010009 */
[----:B------:R-:W-:Y:S01]  /*cbc0*/  FFMA.FTZ R49, R60, R7, R49 ;  /* 0x000000073c317223 */ /* 0x000fe20000010031 */
[----:B------:R-:W-:Y:S01]  /*cbd0*/  FFMA.FTZ R34, R54, R55, R57 ;  /* 0x0000003736227223 */ /* 0x000fe20000010039 */
[-C--:B------:R-:W-:Y:S01]  /*cbe0*/  FMUL.FTZ R31, R31, R22.reuse ;  /* 0x000000161f1f7220 */ /* 0x080fe20000410000 */
[----:B------:R-:W-:Y:S01]  /*cbf0*/  FMUL.FTZ R38, R38, R21 ;  /* 0x0000001526267220 */ /* 0x000fe20000410000 */
[----:B------:R-:W-:Y:S01]  /*cc00*/  FMUL.FTZ R49, R49, R22 ;  /* 0x0000001631317220 */ /* 0x000fe20000410000 */
[----:B------:R-:W-:Y:S01]  /*cc10*/  FMUL.FTZ R37, R37, R24 ;  /* 0x0000001825257220 */ /* 0x000fe20000410000 */
[-C--:B------:R-:W-:Y:S01]  /*cc20*/  FMUL.FTZ R64, R64, R23.reuse ;  /* 0x0000001740407220 */ /* 0x080fe20000410000 */
[----:B------:R-:W-:Y:S01]  /*cc30*/  FMUL.FTZ R34, R34, R23 ;  /* 0x0000001722227220 */ /* 0x000fe20000410000 */
[----:B------:R-:W-:Y:S02]  /*cc40*/  F2FP.F16.F32.PACK_AB R31, RZ, R31 ;  /* 0x0000001fff1f723e */ /* 0x000fe400000000ff */
[----:B------:R-:W-:-:S02]  /*cc50*/  F2FP.F16.F32.PACK_AB R38, RZ, R38 ;  /* 0x00000026ff26723e */ /* 0x000fc400000000ff */
[----:B------:R-:W-:Y:S01]  /*cc60*/  F2FP.F16.F32.PACK_AB R49, RZ, R49 ;  /* 0x00000031ff31723e */ /* 0x000fe200000000ff */
[----:B------:R-:W-:Y:S01]  /*cc70*/  FFMA.FTZ R39, R52, R47, R39 ;  /* 0x0000002f34277223 */ /* 0x000fe20000010027 */
[----:B------:R-:W-:Y:S01]  /*cc80*/  F2FP.F16.F32.PACK_AB R37, RZ, R37 ;  /* 0x00000025ff25723e */ /* 0x000fe200000000ff */
[----:B------:R-:W-:Y:S01]  /*cc90*/  FFMA.FTZ R35, R36, R47, R35 ;  /* 0x0000002f24237223 */ /* 0x000fe20000010023 */
[----:B------:R-:W-:Y:S02]  /*cca0*/  F2FP.F16.F32.PACK_AB R64, RZ, R64 ;  /* 0x00000040ff40723e */ /* 0x000fe400000000ff */
[----:B------:R-:W-:Y:S02]  /*ccb0*/  F2FP.F16.F32.PACK_AB R8, RZ, R8 ;  /* 0x00000008ff08723e */ /* 0x000fe400000000ff */
[----:B------:R-:W-:Y:S02]  /*ccc0*/  F2FP.F16.F32.PACK_AB R34, RZ, R34 ;  /* 0x00000022ff22723e */ /* 0x000fe400000000ff */
[----:B------:R-:W-:-:S02]  /*ccd0*/  PRMT R6, R6, 0x5410, R31 ;  /* 0x0000541006067816 */ /* 0x000fc4000000001f */
[----:B------:R-:W-:Y:S01]  /*cce0*/  PRMT R38, R38, 0x5410, R49 ;  /* 0x0000541026267816 */ /* 0x000fe20000000031 */
[-C--:B------:R-:W-:Y:S01]  /*ccf0*/  FFMA.FTZ R39, R62, R7.reuse, R39 ;  /* 0x000000073e277223 */ /* 0x080fe20000010027 */
[----:B------:R-:W-:Y:S01]  /*cd00*/  PRMT R37, R37, 0x5410, R64 ;  /* 0x0000541025257816 */ /* 0x000fe20000000040 */
[----:B------:R-:W-:Y:S01]  /*cd10*/  FFMA.FTZ R54, R54, R7, R35 ;  /* 0x0000000736367223 */ /* 0x000fe20000010023 */
[----:B------:R-:W-:Y:S01]  /*cd20*/  PRMT R8, R8, 0x5410, R34 ;  /* 0x0000541008087816 */ /* 0x000fe20000000022 */
[----:B------:R-:W-:Y:S01]  /*cd30*/  HFMA2.MMA R26, R6, 1, 1, R26 ;  /* 0x3c003c00061a7835 */ /* 0x000fe2000000001a */
[----:B------:R-:W-:Y:S01]  /*cd40*/  FMUL.FTZ R39, R39, R24 ;  /* 0x0000001827277220 */ /* 0x000fe20000410000 */
[----:B------:R-:W-:Y:S01]  /*cd50*/  FMUL.FTZ R54, R54, R23 ;  /* 0x0000001736367220 */ /* 0x000fe20000410000 */
[----:B------:R-:W-:Y:S01]  /*cd60*/  HADD2 R30, R37, R30 ;  /* 0x0000001e251e7230 */ /* 0x000fe20000000000 */
[----:B------:R-:W-:Y:S01]  /*cd70*/  HFMA2.MMA R25, R38, 1, 1, R25 ;  /* 0x3c003c0026197835 */ /* 0x000fe20000000019 */
[----:B---3--:R-:W-:-:S02]  /*cd80*/  LOP3.LUT R6, R12, 0xf000f, RZ, 0xc0, !PT ;  /* 0x000f000f0c067812 */ /* 0x008fc400078ec0ff */
[----:B------:R-:W-:Y:S02]  /*cd90*/  LOP3.LUT R7, R12, 0xf000f0, RZ, 0xc0, !PT ;  /* 0x00f000f00c077812 */ /* 0x000fe400078ec0ff */
[----:B------:R-:W-:Y:S02]  /*cda0*/  SHF.R.U32.HI R36, RZ, 0x8, R12 ;  /* 0x00000008ff247819 */ /* 0x000fe4000001160c */
[C---:B------:R-:W-:Y:S02]  /*cdb0*/  LOP3.LUT R9, R13.reuse, 0xf000f, RZ, 0xc0, !PT ;  /* 0x000f000f0d097812 */ /* 0x040fe400078ec0ff */
[----:B------:R-:W-:Y:S02]  /*cdc0*/  LOP3.LUT R34, R13, 0xf000f0, RZ, 0xc0, !PT ;  /* 0x00f000f00d227812 */ /* 0x000fe400078ec0ff */
[----:B------:R-:W-:Y:S01]  /*cdd0*/  SHF.R.U32.HI R35, RZ, 0x8, R13 ;  /* 0x00000008ff237819 */ /* 0x000fe2000001160d */
[----:B------:R-:W-:Y:S01]  /*cde0*/  HADD2 R29, R8, R29 ;  /* 0x0000001d081d7230 */ /* 0x000fe20000000000 */
[----:B------:R-:W-:-:S02]  /*cdf0*/  LOP3.LUT R12, R14, 0xf000f, RZ, 0xc0, !PT ;  /* 0x000f000f0e0c7812 */ /* 0x000fc400078ec0ff */
[----:B------:R-:W-:Y:S02]  /*ce00*/  LOP3.LUT R47, R14, 0xf000f0, RZ, 0xc0, !PT ;  /* 0x00f000f00e2f7812 */ /* 0x000fe400078ec0ff */
[----:B------:R-:W-:Y:S02]  /*ce10*/  SHF.R.U32.HI R37, RZ, 0x8, R14 ;  /* 0x00000008ff257819 */ /* 0x000fe4000001160e */
[C---:B------:R-:W-:Y:S02]  /*ce20*/  LOP3.LUT R13, R15.reuse, 0xf000f, RZ, 0xc0, !PT ;  /* 0x000f000f0f0d7812 */ /* 0x040fe400078ec0ff */
[----:B------:R-:W-:Y:S02]  /*ce30*/  LOP3.LUT R49, R15, 0xf000f0, RZ, 0xc0, !PT ;  /* 0x00f000f00f317812 */ /* 0x000fe400078ec0ff */
[----:B------:R-:W-:Y:S01]  /*ce40*/  SHF.R.U32.HI R38, RZ, 0x8, R15 ;  /* 0x00000008ff267819 */ /* 0x000fe2000001160f */
[--C-:B0-----:R-:W-:Y:S01]  /*ce50*/  HADD2.F32 R8, -RZ, R4.reuse.H0_H0 ;  /* 0x20000004ff087230 */ /* 0x101fe20000004100 */
[----:B------:R-:W0:Y:S01]  /*ce60*/  LDS.64 R14, [UR5+0xa0] ;  /* 0x0000a005ff0e7984 */ /* 0x000e220008000a00 */
[----:B------:R-:W-:Y:S01]  /*ce70*/  HADD2.F32 R50, -RZ, R4.H1_H1 ;  /* 0x30000004ff327230 */ /* 0x000fe20000004100 */
[----:B------:R-:W-:Y:S01]  /*ce80*/  LOP3.LUT R4, R9, 0x64006400, RZ, 0xfc, !PT ;  /* 0x6400640009047812 */ /* 0x000fe200078efcff */
[--C-:B------:R-:W-:Y:S01]  /*ce90*/  HADD2.F32 R52, -RZ, R5.reuse.H0_H0 ;  /* 0x20000005ff347230 */ /* 0x100fe20000004100 */
[----:B------:R-:W-:Y:S01]  /*cea0*/  F2FP.F16.F32.PACK_AB R39, RZ, R39 ;  /* 0x00000027ff27723e */ /* 0x000fe200000000ff */
[----:B------:R-:W-:Y:S01]  /*ceb0*/  HADD2.F32 R9, -RZ, R5.H1_H1 ;  /* 0x30000005ff097230 */ /* 0x000fe20000004100 */
[----:B------:R-:W-:-:S02]  /*cec0*/  F2FP.F16.F32.PACK_AB R54, RZ, R54 ;  /* 0x00000036ff36723e */ /* 0x000fc400000000ff */
[----:B------:R-:W-:Y:S02]  /*ced0*/  LOP3.LUT R6, R6, 0x64006400, RZ, 0xfc, !PT ;  /* 0x6400640006067812 */ /* 0x000fe400078efcff */
[----:B------:R-:W-:Y:S02]  /*cee0*/  LOP3.LUT R5, R12, 0x64006400, RZ, 0xfc, !PT ;  /* 0x640064000c057812 */ /* 0x000fe400078efcff */
[----:B------:R-:W-:Y:S01]  /*cef0*/  PRMT R39, R39, 0x5410, R54 ;  /* 0x0000541027277816 */ /* 0x000fe20000000036 */
[----:B------:R-:W-:Y:S01]  /*cf00*/  HADD2 R6, R6, -1032, -1032 ;  /* 0xe408e40806067430 */ /* 0x000fe20000000000 */
[----:B------:R-:W-:Y:S01]  /*cf10*/  LOP3.LUT R31, R13, 0x64006400, RZ, 0xfc, !PT ;  /* 0x640064000d1f7812 */ /* 0x000fe200078efcff */
[----:B------:R-:W-:Y:S02]  /*cf20*/  HADD2 R12, R4, -1032, -1032 ;  /* 0xe408e408040c7430 */ /* 0x000fe40000000000 */
[----:B------:R-:W-:Y:S02]  /*cf30*/  HADD2 R13, R5, -1032, -1032 ;  /* 0xe408e408050d7430 */ /* 0x000fe40000000000 */
[----:B------:R-:W-:Y:S01]  /*cf40*/  FMUL.FTZ R66, R66, R21 ;  /* 0x0000001542427220 */ /* 0x000fe20000410000 */
[----:B------:R-:W-:-:S02]  /*cf50*/  HADD2 R27, R39, R27 ;  /* 0x0000001b271b7230 */ /* 0x000fc40000000000 */
[----:B------:R-:W-:Y:S01]  /*cf60*/  FMUL.FTZ R51, R51, R22 ;  /* 0x0000001633337220 */ /* 0x000fe20000410000 */
[--C-:B------:R-:W-:Y:S02]  /*cf70*/  HADD2.F32 R4, -RZ, R6.reuse.H0_H0 ;  /* 0x20000006ff047230 */ /* 0x100fe40000004100 */
[----:B------:R-:W-:Y:S02]  /*cf80*/  HADD2 R42, R31, -1032, -1032 ;  /* 0xe408e4081f2a7430 */ /* 0x000fe40000000000 */
[----:B------:R-:W-:Y:S02]  /*cf90*/  HADD2.F32 R39, -RZ, R6.H1_H1 ;  /* 0x30000006ff277230 */ /* 0x000fe40000004100 */
[--C-:B------:R-:W-:Y:S02]  /*cfa0*/  HADD2.F32 R5, -RZ, R12.reuse.H0_H0 ;  /* 0x2000000cff057230 */ /* 0x100fe40000004100 */
[----:B------:R-:W-:Y:S02]  /*cfb0*/  HADD2.F32 R40, -RZ, R12.H1_H1 ;  /* 0x3000000cff287230 */ /* 0x000fe40000004100 */
[----:B------:R-:W-:-:S02]  /*cfc0*/  HADD2.F32 R6, -RZ, R13.H0_H0 ;  /* 0x2000000dff067230 */ /* 0x000fc40000004100 */
[----:B------:R-:W-:Y:S02]  /*cfd0*/  HADD2.F32 R41, -RZ, R13.H1_H1 ;  /* 0x3000000dff297230 */ /* 0x000fe40000004100 */
[----:B------:R-:W1:Y:S01]  /*cfe0*/  LDS.64 R12, [UR5+0x120] ;  /* 0x00012005ff0c7984 */ /* 0x000e620008000a00 */
[----:B------:R-:W-:Y:S01]  /*cff0*/  LOP3.LUT R31, R7, 0x64006400, RZ, 0xfc, !PT ;  /* 0x64006400071f7812 */ /* 0x000fe200078efcff */
[----:B------:R-:W-:Y:S01]  /*d000*/  HADD2.F32 R7, -RZ, R42.H0_H0 ;  /* 0x2000002aff077230 */ /* 0x000fe20000004100 */
[----:B------:R-:W-:Y:S02]  /*d010*/  F2FP.F16.F32.PACK_AB R66, RZ, R66 ;  /* 0x00000042ff42723e */ /* 0x000fe400000000ff */
[----:B------:R-:W-:Y:S02]  /*d020*/  F2FP.F16.F32.PACK_AB R51, RZ, R51 ;  /* 0x00000033ff33723e */ /* 0x000fe400000000ff */
[----:B------:R-:W-:Y:S02]  /*d030*/  LOP3.LUT R43, R34, 0x64006400, RZ, 0xfc, !PT ;  /* 0x64006400222b7812 */ /* 0x000fe400078efcff */
[----:B------:R-:W-:-:S02]  /*d040*/  LOP3.LUT R47, R47, 0x64006400, RZ, 0xfc, !PT ;  /* 0x640064002f2f7812 */ /* 0x000fc400078efcff */
[----:B------:R-:W-:Y:S01]  /*d050*/  LOP3.LUT R49, R49, 0x64006400, RZ, 0xfc, !PT ;  /* 0x6400640031317812 */ /* 0x000fe200078efcff */
[----:B------:R-:W-:Y:S01]  /*d060*/  HADD2.F32 R42, -RZ, R42.H1_H1 ;  /* 0x3000002aff2a7230 */ /* 0x000fe20000004100 */
[----:B------:R-:W-:Y:S01]  /*d070*/  PRMT R66, R66, 0x5410, R51 ;  /* 0x0000541042427816 */ /* 0x000fe20000000033 */
[----:B------:R-:W-:Y:S01]  /*d080*/  FFMA.FTZ R34, R4, R8, RZ ;  /* 0x0000000804227223 */ /* 0x000fe200000100ff */
[C---:B------:R-:W-:Y:S01]  /*d090*/  FFMA.FTZ R51, R8.reuse, R5, RZ ;  /* 0x0000000508337223 */ /* 0x040fe200000100ff */
[C---:B------:R-:W-:Y:S01]  /*d0a0*/  FFMA.FTZ R54, R8.reuse, R6, RZ ;  /* 0x0000000608367223 */ /* 0x040fe200000100ff */
[----:B------:R-:W-:Y:S01]  /*d0b0*/  FFMA.FTZ R53, R8, R7, RZ ;  /* 0x0000000708357223 */ /* 0x000fe200000100ff */
[-C--:B------:R-:W-:Y:S02]  /*d0c0*/  HFMA2 R8, R43, R20.reuse.H0_H0, -72, -72 ;  /* 0xd480d4802b087431 */ /* 0x080fe40000040014 */
[-C--:B------:R-:W-:Y:S02]  /*d0d0*/  HFMA2 R47, R47, R20.reuse.H0_H0, -72, -72 ;  /* 0xd480d4802f2f7431 */ /* 0x080fe40000040014 */
[----:B------:R-:W-:-:S02]  /*d0e0*/  HFMA2 R31, R31, R20.H0_H0, -72, -72 ;  /* 0xd480d4801f1f7431 */ /* 0x000fc40000040014 */
[----:B------:R-:W-:Y:S02]  /*d0f0*/  HFMA2 R49, R49, R20.H0_H0, -72, -72 ;  /* 0xd480d48031317431 */ /* 0x000fe40000040014 */
[----:B------:R-:W-:Y:S01]  /*d100*/  FFMA.FTZ R34, R39, R50, R34 ;  /* 0x0000003227227223 */ /* 0x000fe20000010022 */
[C---:B------:R-:W-:Y:S01]  /*d110*/  FFMA.FTZ R57, R50.reuse, R40, R51 ;  /* 0x0000002832397223 */ /* 0x040fe20000010033 */
[C---:B------:R-:W-:Y:S01]  /*d120*/  FFMA.FTZ R62, R50.reuse, R41, R54 ;  /* 0x00000029323e7223 */ /* 0x040fe20000010036 */
[----:B------:R-:W-:Y:S01]  /*d130*/  FFMA.FTZ R50, R50, R42, R53 ;  /* 0x0000002a32327223 */ /* 0x000fe20000010035 */
[----:B------:R-:W-:Y:S02]  /*d140*/  HADD2.F32 R51, -RZ, R8.H0_H0 ;  /* 0x20000008ff337230 */ /* 0x000fe40000004100 */
[----:B------:R-:W-:Y:S02]  /*d150*/  HADD2.F32 R53, -RZ, R47.H0_H0 ;  /* 0x2000002fff357230 */ /* 0x000fe40000004100 */
[----:B------:R-:W-:-:S02]  /*d160*/  HADD2.F32 R43, -RZ, R31.H0_H0 ;  /* 0x2000001fff2b7230 */ /* 0x000fc40000004100 */
[----:B------:R-:W-:Y:S02]  /*d170*/  HADD2.F32 R55, -RZ, R49.H0_H0 ;  /* 0x20000031ff377230 */ /* 0x000fe40000004100 */
[----:B------:R-:W-:Y:S02]  /*d180*/  HADD2.F32 R60, -RZ, R8.H1_H1 ;  /* 0x30000008ff3c7230 */ /* 0x000fe40000004100 */
[C---:B------:R-:W-:Y:S01]  /*d190*/  FFMA.FTZ R8, R52.reuse, R51, R57 ;  /* 0x0000003334087223 */ /* 0x040fe20000010039 */
[----:B------:R-:W-:Y:S02]  /*d1a0*/  HADD2.F32 R58, -RZ, R47.H1_H1 ;  /* 0x3000002fff3a7230 */ /* 0x000fe40000004100 */
        /* <DEDUP_REMOVED lines=9> */
[--C-:B0-----:R-:W-:Y:S01]  /*d240*/  HADD2.F32 R31, -RZ, R14.reuse.H0_H0 ;  /* 0x2000000eff1f7230 */ /* 0x101fe20000004100 */
[----:B------:R-:W0:Y:S01]  /*d250*/  LDS.64 R8, [UR5+0x28] ;  /* 0x00002805ff087984 */ /* 0x000e220008000a00 */
        /* <DEDUP_REMOVED lines=25> */
[--C-:B------:R-:W-:Y:S02]  /*d3f0*/  HADD2.F32 R64, -RZ, R13.reuse.H0_H0 ;  /* 0x2000000dff407230 */ /* 0x100fe40000004100 */
[----:B------:R-:W-:Y:S01]  /*d400*/  FFMA.FTZ R12, R42, R12, R7 ;  /* 0x0000000c2a0c7223 */ /* 0x000fe20000010007 */
[----:B------:R-:W-:Y:S01]  /*d410*/  LOP3.LUT R7, R35, 0xf000f, RZ, 0xc0, !PT ;  /* 0x000f000f23077812 */ /* 0x000fe200078ec0ff */
[-C--:B------:R-:W-:Y:S01]  /*d420*/  FFMA.FTZ R34, R54, R57.reuse, R15 ;  /* 0x0000003936227223 */ /* 0x080fe2000001000f */
[----:B------:R-:W-:Y:S01]  /*d430*/  LOP3.LUT R42, R38, 0xf000f, RZ, 0xc0, !PT ;  /* 0x000f000f262a7812 */ /* 0x000fe200078ec0ff */
[----:B------:R-:W-:Y:S01]  /*d440*/  FFMA.FTZ R39, R53, R64, R6 ;  /* 0x0000004035277223 */ /* 0x000fe20000010006 */
[----:B------:R-:W-:Y:S01]  /*d450*/  LOP3.LUT R7, R7, 0x64006400, RZ, 0xfc, !PT ;  /* 0x6400640007077812 */ /* 0x000fe200078efcff */
[-C--:B------:R-:W-:Y:S01]  /*d460*/  FFMA.FTZ R15, R60, R57.reuse, R31 ;  /* 0x000000393c0f7223 */ /* 0x080fe2000001001f */
[----:B------:R-:W-:Y:S01]  /*d470*/  LOP3.LUT R6, R36, 0xf000f, RZ, 0xc0, !PT ;  /* 0x000f000f24067812 */ /* 0x000fe200078ec0ff */
[-C--:B------:R-:W-:Y:S01]  /*d480*/  FFMA.FTZ R14, R58, R57.reuse, R59 ;  /* 0x000000393a0e7223 */ /* 0x080fe2000001003b */
[----:B------:R-:W-:Y:S01]  /*d490*/  LOP3.LUT R41, R37, 0xf000f, RZ, 0xc0, !PT ;  /* 0x000f000f25297812 */ /* 0x000fe200078ec0ff */
[----:B------:R-:W-:Y:S01]  /*d4a0*/  FFMA.FTZ R31, R56, R57, R61 ;  /* 0x00000039381f7223 */ /* 0x000fe2000001003d */
[----:B------:R-:W-:-:S02]  /*d4b0*/  HADD2.F32 R57, -RZ, R13.H1_H1 ;  /* 0x3000000dff397230 */ /* 0x000fc40000004100 */
[-C--:B------:R-:W-:Y:S01]  /*d4c0*/  FFMA.FTZ R55, R55, R64.reuse, R12 ;  /* 0x0000004037377223 */ /* 0x080fe2000001000c */
[----:B------:R-:W-:Y:S01]  /*d4d0*/  LOP3.LUT R42, R42, 0x64006400, RZ, 0xfc, !PT ;  /* 0x640064002a2a7812 */ /* 0x000fe200078efcff */
[----:B------:R-:W-:Y:S01]  /*d4e0*/  HADD2 R7, R7, -1032, -1032 ;  /* 0xe408e40807077430 */ /* 0x000fe20000000000 */
[----:B------:R-:W-:Y:S02]  /*d4f0*/  LOP3.LUT R6, R6, 0x64006400, RZ, 0xfc, !PT ;  /* 0x6400640006067812 */ /* 0x000fe400078efcff */
[----:B------:R-:W-:Y:S01]  /*d500*/  LOP3.LUT R41, R41, 0x64006400, RZ, 0xfc, !PT ;  /* 0x6400640029297812 */ /* 0x000fe200078efcff */
[-C--:B------:R-:W-:Y:S01]  /*d510*/  FFMA.FTZ R13, R51, R64.reuse, R40 ;  /* 0x00000040330d7223 */ /* 0x080fe20000010028 */
[----:B------:R-:W-:Y:S01]  /*d520*/  FFMA.FTZ R43, R43, R64, R4 ;  /* 0x000000402b2b7223 */ /* 0x000fe20000010004 */
[-C--:B------:R-:W-:Y:S01]  /*d530*/  FFMA.FTZ R40, R56, R57.reuse, R55 ;  /* 0x0000003938287223 */ /* 0x080fe20000010037 */
[----:B------:R-:W-:Y:S01]  /*d540*/  FFMA.FTZ R39, R58, R57, R39 ;  /* 0x000000393a277223 */ /* 0x000fe20000010027 */
[----:B------:R-:W1:Y:S01]  /*d550*/  LDS.64 R4, [UR5+0xa8] ;  /* 0x0000a805ff047984 */ /* 0x000e620008000a00 */
[----:B------:R-:W-:-:S02]  /*d560*/  HADD2 R56, R42, -1032, -1032 ;  /* 0xe408e4082a387430 */ /* 0x000fc40000000000 */
[--C-:B0-----:R-:W-:Y:S02]  /*d570*/  HADD2.F32 R58, -RZ, R8.reuse.H0_H0 ;  /* 0x20000008ff3a7230 */ /* 0x101fe40000004100 */
[----:B------:R-:W-:Y:S02]  /*d580*/  HADD2 R6, R6, -1032, -1032 ;  /* 0xe408e40806067430 */ /* 0x000fe40000000000 */
[----:B------:R-:W-:Y:S02]  /*d590*/  HADD2.F32 R42, -RZ, R7.H0_H0 ;  /* 0x20000007ff2a7230 */ /* 0x000fe40000004100 */
[----:B------:R-:W-:Y:S02]  /*d5a0*/  HADD2 R51, R41, -1032, -1032 ;  /* 0xe408e40829337430 */ /* 0x000fe40000000000 */
[----:B------:R-:W-:Y:S01]  /*d5b0*/  FFMA.FTZ R12, R54, R57, R43 ;  /* 0x00000039360c7223 */ /* 0x000fe2000001002b */
[----:B------:R-:W-:Y:S02]  /*d5c0*/  HADD2.F32 R54, -RZ, R8.H1_H1 ;  /* 0x30000008ff367230 */ /* 0x000fe40000004100 */
[----:B------:R-:W-:-:S02]  /*d5d0*/  HADD2.F32 R43, -RZ, R6.H0_H0 ;  /* 0x20000006ff2b7230 */ /* 0x000fc40000004100 */
[----:B------:R-:W-:Y:S01]  /*d5e0*/  FFMA.FTZ R63, R58, R42, R47 ;  /* 0x0000002a3a3f7223 */ /* 0x000fe2000001002f */
[----:B------:R-:W-:Y:S02]  /*d5f0*/  HADD2.F32 R41, -RZ, R51.H0_H0 ;  /* 0x20000033ff297230 */ /* 0x000fe40000004100 */
[----:B------:R-:W-:Y:S02]  /*d600*/  HADD2.F32 R8, -RZ, R56.H0_H0 ;  /* 0x20000038ff087230 */ /* 0x000fe40000004100 */
[----:B------:R-:W-:Y:S01]  /*d610*/  HADD2.F32 R47, -RZ, R6.H1_H1 ;  /* 0x30000006ff2f7230 */ /* 0x000fe20000004100 */
[----:B------:R-:W-:Y:S01]  /*d620*/  LOP3.LUT R6, R35, 0xf000f0, RZ, 0xc0, !PT ;  /* 0x00f000f023067812 */ /* 0x000fe200078ec0ff */
[----:B------:R-:W-:Y:S01]  /*d630*/  FFMA.FTZ R13, R60, R57, R13 ;  /* 0x000000393c0d7223 */ /* 0x000fe2000001000d */
[----:B------:R-:W-:Y:S01]  /*d640*/  FFMA.FTZ R60, R43, R58, R50 ;  /* 0x0000003a2b3c7223 */ /* 0x000fe20000010032 */
[C---:B------:R-:W-:Y:S01]  /*d650*/  FFMA.FTZ R62, R58.reuse, R41, R52 ;  /* 0x000000293a3e7223 */ /* 0x040fe20000010034 */
[----:B------:R-:W-:Y:S01]  /*d660*/  FFMA.FTZ R58, R58, R8, R49 ;  /* 0x000000083a3a7223 */ /* 0x000fe20000010031 */
[----:B------:R-:W-:Y:S01]  /*d670*/  HADD2.F32 R49, -RZ, R7.H1_H1 ;  /* 0x30000007ff317230 */ /* 0x000fe20000004100 */
[----:B------:R-:W-:-:S02]  /*d680*/  LOP3.LUT R55, R6, 0x64006400, RZ, 0xfc, !PT ;  /* 0x6400640006377812 */ /* 0x000fc400078efcff */
[----:B------:R-:W0:Y:S01]  /*d690*/  LDS.64 R6, [UR5+0x128] ;  /* 0x00012805ff067984 */ /* 0x000e220008000a00 */
[----:B------:R-:W-:Y:S02]  /*d6a0*/  LOP3.LUT R36, R36, 0xf000f0, RZ, 0xc0, !PT ;  /* 0x00f000f024247812 */ /* 0x000fe400078ec0ff */
[----:B------:R-:W-:Y:S02]  /*d6b0*/  LOP3.LUT R37, R37, 0xf000f0, RZ, 0xc0, !PT ;  /* 0x00f000f025257812 */ /* 0x000fe400078ec0ff */
[----:B------:R-:W-:Y:S02]  /*d6c0*/  LOP3.LUT R38, R38, 0xf000f0, RZ, 0xc0, !PT ;  /* 0x00f000f026267812 */ /* 0x000fe400078ec0ff */
[----:B------:R-:W-:Y:S02]  /*d6d0*/  LOP3.LUT R35, R36, 0x64006400, RZ, 0xfc, !PT ;  /* 0x6400640024237812 */ /* 0x000fe400078efcff */
[----:B------:R-:W-:Y:S02]  /*d6e0*/  LOP3.LUT R57, R37, 0x64006400, RZ, 0xfc, !PT ;  /* 0x6400640025397812 */ /* 0x000fe400078efcff */
[----:B------:R-:W-:Y:S01]  /*d6f0*/  LOP3.LUT R59, R38, 0x64006400, RZ, 0xfc, !PT ;  /* 0x64006400263b7812 */ /* 0x000fe200078efcff */
[----:B------:R-:W-:-:S02]  /*d700*/  HFMA2 R55, R55, R20.H0_H0, -72, -72 ;  /* 0xd480d48037377431 */ /* 0x000fc40000040014 */
[-C--:B------:R-:W-:Y:S02]  /*d710*/  HFMA2 R37, R35, R20.reuse.H0_H0, -72, -72 ;  /* 0xd480d48023257431 */ /* 0x080fe40000040014 */
[----:B------:R-:W-:Y:S02]  /*d720*/  HADD2.F32 R35, -RZ, R56.H1_H1 ;  /* 0x30000038ff237230 */ /* 0x000fe40000004100 */
[-C--:B------:R-:W-:Y:S02]  /*d730*/  HFMA2 R57, R57, R20.reuse.H0_H0, -72, -72 ;  /* 0xd480d48039397431 */ /* 0x080fe40000040014 */
[----:B------:R-:W-:Y:S02]  /*d740*/  HADD2.F32 R51, -RZ, R51.H1_H1 ;  /* 0x30000033ff337230 */ /* 0x000fe40000004100 */
[----:B------:R-:W-:Y:S02]  /*d750*/  HFMA2 R59, R59, R20.H0_H0, -72, -72 ;  /* 0xd480d4803b3b7431 */ /* 0x000fe40000040014 */
        /* <DEDUP_REMOVED lines=9> */
[----:B------:R-:W-:Y:S02]  /*d7f0*/  HADD2.F32 R58, -RZ, R55.H1_H1 ;  /* 0x30000037ff3a7230 */ /* 0x000fe40000004100 */
[C---:B------:R-:W-:Y:S01]  /*d800*/  FFMA.FTZ R62, R53.reuse, R50, R56 ;  /* 0x00000032353e7223 */ /* 0x040fe20000010038 */
[----:B-1----:R-:W-:Y:S02]  /*d810*/  HADD2.F32 R55, -RZ, R4.H0_H0 ;  /* 0x20000004ff377230 */ /* 0x002fe40000004100 */
[----:B------:R-:W-:Y:S02]  /*d820*/  HADD2.F32 R9, -RZ, R9.H1_H1 ;  /* 0x30000009ff097230 */ /* 0x000fe40000004100 */
        /* <DEDUP_REMOVED lines=10> */
[----:B------:R-:W-:Y:S01]  /*d8d0*/  FFMA.FTZ R68, R8, R55, R31 ;  /* 0x0000003708447223 */ /* 0x000fe2000001001f */
[C---:B------:R-:W-:Y:S01]  /*d8e0*/  FFMA.FTZ R53, R9.reuse, R58, R62 ;  /* 0x0000003a09357223 */ /* 0x040fe2000001003e */
[----:B------:R-:W-:Y:S01]  /*d8f0*/  FFMA.FTZ R64, R54, R9, R61 ;  /* 0x0000000936407223 */ /* 0x000fe2000001003d */
[C---:B------:R-:W-:Y:S01]  /*d900*/  FFMA.FTZ R37, R9.reuse, R60, R63 ;  /* 0x0000003c09257223 */ /* 0x040fe2000001003f */
        /* <DEDUP_REMOVED lines=12> */
[----:B------:R-:W-:Y:S01]  /*d9d0*/  FFMA.FTZ R4, R54, R57, R5 ;  /* 0x0000003936047223 */ /* 0x000fe20000010005 */
[----:B------:R-:W-:Y:S02]  /*d9e0*/  HADD2.F32 R6, -RZ, R6.H1_H1 ;  /* 0x30000006ff067230 */ /* 0x000fe40000004100 */
[-C--:B------:R-:W-:Y:S01]  /*d9f0*/  FFMA.FTZ R12, R43, R9.reuse, R12 ;  /* 0x000000092b0c7223 */ /* 0x080fe2000001000c */
[-C--:B------:R-:W-:Y:S01]  /*da00*/  FFMA.FTZ R42, R42, R9.reuse, R13 ;  /* 0x000000092a2a7223 */ /* 0x080fe2000001000d */
[-C--:B------:R-:W-:Y:S01]  /*da10*/  FFMA.FTZ R34, R41, R9.reuse, R39 ;  /* 0x0000000929227223 */ /* 0x080fe20000010027 */
[----:B------:R-:W-:Y:S01]  /*da20*/  FFMA.FTZ R40, R8, R9, R40 ;  /* 0x0000000908287223 */ /* 0x000fe20000010028 */
[----:B------:R-:W-:Y:S02]  /*da30*/  HADD2.F32 R5, -RZ, R7.H0_H0 ;  /* 0x20000007ff057230 */ /* 0x000fe40000004100 */
        /* <DEDUP_REMOVED lines=9> */
[----:B------:R-:W-:-:S02]  /*dad0*/  F2FP.F16.F32.PACK_AB R6, RZ, R4 ;  /* 0x00000004ff06723e */ /* 0x000fc400000000ff */
[----:B------:R-:W0:Y:S01]  /*dae0*/  LDS.64 R4, [UR5+0x30] ;  /* 0x00003005ff047984 */ /* 0x000e220008000a00 */
[----:B------:R-:W-:-:S04]  /*daf0*/  FFMA.FTZ R15, R58, R57, R15 ;  /* 0x000000393a0f7223 */ /* 0x000fc8000001000f */
[----:B------:R-:W-:Y:S01]  /*db00*/  FMUL.FTZ R15, R15, R22 ;  /* 0x000000160f0f7220 */ /* 0x000fe20000410000 */
[-C--:B------:R-:W-:Y:S01]  /*db10*/  FFMA.FTZ R14, R56, R57.reuse, R55 ;  /* 0x00000039380e7223 */ /* 0x080fe20000010037 */
[----:B------:R-:W-:-:S03]  /*db20*/  FFMA.FTZ R31, R60, R57, R31 ;  /* 0x000000393c1f7223 */ /* 0x000fc6000001001f */
[----:B------:R-:W-:Y:S01]  /*db30*/  F2FP.F16.F32.PACK_AB R15, RZ, R15 ;  /* 0x0000000fff0f723e */ /* 0x000fe200000000ff */
[----:B------:R-:W-:-:S03]  /*db40*/  FMUL.FTZ R14, R14, R23 ;  /* 0x000000170e0e7220 */ /* 0x000fc60000410000 */
[----:B------:R-:W-:Y:S01]  /*db50*/  PRMT R6, R6, 0x5410, R15 ;  /* 0x0000541006067816 */ /* 0x000fe2000000000f */
[-C--:B------:R-:W-:Y:S01]  /*db60*/  FMUL.FTZ R31, R31, R24.reuse ;  /* 0x000000181f1f7220 */ /* 0x080fe20000410000 */
[----:B------:R-:W-:Y:S01]  /*db70*/  FMUL.FTZ R37, R37, R24 ;  /* 0x0000001825257220 */ /* 0x000fe20000410000 */
[----:B------:R-:W-:Y:S01]  /*db80*/  FMUL.FTZ R62, R62, R23 ;  /* 0x000000173e3e7220 */ /* 0x000fe20000410000 */
[----:B------:R-:W-:Y:S02]  /*db90*/  F2FP.F16.F32.PACK_AB R14, RZ, R14 ;  /* 0x0000000eff0e723e */ /* 0x000fe400000000ff */
[----:B------:R-:W-:Y:S01]  /*dba0*/  HFMA2.MMA R26, R6, 1, 1, R26 ;  /* 0x3c003c00061a7835 */ /* 0x000fe2000000001a */
[----:B--2---:R-:W-:Y:S02]  /*dbb0*/  LOP3.LUT R6, R16, 0xf000f, RZ, 0xc0, !PT ;  /* 0x000f000f10067812 */ /* 0x004fe400078ec0ff */
[----:B------:R-:W-:Y:S02]  /*dbc0*/  F2FP.F16.F32.PACK_AB R31, RZ, R31 ;  /* 0x0000001fff1f723e */ /* 0x000fe400000000ff */
[----:B------:R-:W-:-:S02]  /*dbd0*/  LOP3.LUT R13, R18, 0xf000f, RZ, 0xc0, !PT ;  /* 0x000f000f120d7812 */ /* 0x000fc400078ec0ff */
[----:B------:R-:W-:Y:S02]  /*dbe0*/  LOP3.LUT R6, R6, 0x64006400, RZ, 0xfc, !PT ;  /* 0x6400640006067812 */ /* 0x000fe400078efcff */
[----:B------:R-:W-:Y:S02]  /*dbf0*/  F2FP.F16.F32.PACK_AB R37, RZ, R37 ;  /* 0x00000025ff25723e */ /* 0x000fe400000000ff */
[----:B------:R-:W-:Y:S02]  /*dc00*/  F2FP.F16.F32.PACK_AB R62, RZ, R62 ;  /* 0x0000003eff3e723e */ /* 0x000fe400000000ff */
[----:B------:R-:W-:Y:S02]  /*dc10*/  PRMT R31, R31, 0x5410, R14 ;  /* 0x000054101f1f7816 */ /* 0x000fe4000000000e */
[----:B------:R-:W-:Y:S01]  /*dc20*/  LOP3.LUT R13, R13, 0x64006400, RZ, 0xfc, !PT ;  /* 0x640064000d0d7812 */ /* 0x000fe200078efcff */
[----:B------:R-:W1:Y:S01]  /*dc30*/  LDS.64 R14, [UR5+0xb0] ;  /* 0x0000b005ff0e7984 */ /* 0x000e620008000a00 */
[----:B------:R-:W-:Y:S01]  /*dc40*/  HADD2.F32 R7, -RZ, R7.H1_H1 ;  /* 0x30000007ff077230 */ /* 0x000fe20000004100 */
[----:B------:R-:W-:Y:S01]  /*dc50*/  PRMT R37, R37, 0x5410, R62 ;  /* 0x0000541025257816 */ /* 0x000fe2000000003e */
[----:B------:R-:W-:Y:S01]  /*dc60*/  HADD2 R6, R6, -1032, -1032 ;  /* 0xe408e40806067430 */ /* 0x000fe20000000000 */
[C---:B------:R-:W-:Y:S01]  /*dc70*/  LOP3.LUT R9, R17.reuse, 0xf000f, RZ, 0xc0, !PT ;  /* 0x000f000f11097812 */ /* 0x040fe200078ec0ff */
[----:B------:R-:W-:Y:S01]  /*dc80*/  HADD2 R13, R13, -1032, -1032 ;  /* 0xe408e4080d0d7430 */ /* 0x000fe20000000000 */
[----:B------:R-:W-:-:S02]  /*dc90*/  LOP3.LUT R12, R17, 0xf000f0, RZ, 0xc0, !PT ;  /* 0x00f000f0110c7812 */ /* 0x000fc400078ec0ff */
[----:B------:R-:W-:Y:S02]  /*dca0*/  SHF.R.U32.HI R34, RZ, 0x8, R17 ;  /* 0x00000008ff227819 */ /* 0x000fe40000011611 */
[----:B------:R-:W-:Y:S01]  /*dcb0*/  LOP3.LUT R17, R19, 0xf000f, RZ, 0xc0, !PT ;  /* 0x000f000f13117812 */ /* 0x000fe200078ec0ff */
[--C-:B0-----:R-:W-:Y:S02]  /*dcc0*/  HADD2.F32 R8, -RZ, R4.reuse.H0_H0 ;  /* 0x20000004ff087230 */ /* 0x101fe40000004100 */
[-C--:B------:R-:W-:Y:S01]  /*dcd0*/  FFMA.FTZ R49, R58, R7.reuse, R49 ;  /* 0x000000073a317223 */ /* 0x080fe20000010031 */
[----:B------:R-:W-:Y:S02]  /*dce0*/  HADD2.F32 R42, -RZ, R4.H1_H1 ;  /* 0x30000004ff2a7230 */ /* 0x000fe40000004100 */
[-C--:B------:R-:W-:Y:S01]  /*dcf0*/  FFMA.FTZ R51, R60, R7.reuse, R51 ;  /* 0x000000073c337223 */ /* 0x080fe20000010033 */
[-C--:B------:R-:W-:Y:S01]  /*dd00*/  FFMA.FTZ R56, R56, R7.reuse, R35 ;  /* 0x0000000738387223 */ /* 0x080fe20000010023 */
[----:B------:R-:W-:Y:S01]  /*dd10*/  FFMA.FTZ R54, R54, R7, R47 ;  /* 0x0000000736367223 */ /* 0x000fe2000001002f */
[----:B------:R-:W-:-:S02]  /*dd20*/  HADD2 R30, R37, R30 ;  /* 0x0000001e251e7230 */ /* 0x000fc40000000000 */
[--C-:B------:R-:W-:Y:S01]  /*dd30*/  HADD2.F32 R4, -RZ, R6.reuse.H0_H0 ;  /* 0x20000006ff047230 */ /* 0x100fe20000004100 */
[----:B------:R-:W-:Y:S01]  /*dd40*/  LOP3.LUT R17, R17, 0x64006400, RZ, 0xfc, !PT ;  /* 0x6400640011117812 */ /* 0x000fe200078efcff */
[----:B------:R-:W-:Y:S01]  /*dd50*/  HADD2.F32 R38, -RZ, R6.H1_H1 ;  /* 0x30000006ff267230 */ /* 0x000fe20000004100 */
[----:B------:R-:W-:Y:S01]  /*dd60*/  LOP3.LUT R7, R16, 0xf000f0, RZ, 0xc0, !PT ;  /* 0x00f000f010077812 */ /* 0x000fe200078ec0ff */
[--C-:B------:R-:W-:Y:S01]  /*dd70*/  HADD2.F32 R6, -RZ, R13.reuse.H0_H0 ;  /* 0x2000000dff067230 */ /* 0x100fe20000004100 */
[----:B------:R-:W-:Y:S01]  /*dd80*/  SHF.R.U32.HI R37, RZ, 0x8, R16 ;  /* 0x00000008ff257819 */ /* 0x000fe20000011610 */
[----:B------:R-:W-:Y:S01]  /*dd90*/  HADD2.F32 R40, -RZ, R13.H1_H1 ;  /* 0x3000000dff287230 */ /* 0x000fe20000004100 */
[----:B------:R-:W-:Y:S02]  /*dda0*/  LOP3.LUT R16, R18, 0xf000f0, RZ, 0xc0, !PT ;  /* 0x00f000f012107812 */ /* 0x000fe400078ec0ff */
[----:B------:R-:W-:Y:S02]  /*ddb0*/  LOP3.LUT R13, R12, 0x64006400, RZ, 0xfc, !PT ;  /* 0x640064000c0d7812 */ /* 0x000fe400078efcff */
[----:B------:R-:W-:Y:S01]  /*ddc0*/  LOP3.LUT R9, R9, 0x64006400, RZ, 0xfc, !PT ;  /* 0x6400640009097812 */ /* 0x000fe200078efcff */
[----:B------:R-:W-:Y:S01]  /*ddd0*/  HADD2 R36, R17, -1032, -1032 ;  /* 0xe408e40811247430 */ /* 0x000fe20000000000 */
[----:B------:R-:W-:Y:S01]  /*dde0*/  LOP3.LUT R17, R16, 0x64006400, RZ, 0xfc, !PT ;  /* 0x6400640010117812 */ /* 0x000fe200078efcff */
[----:B------:R-:W-:Y:S01]  /*ddf0*/  FMUL.FTZ R51, R51, R24 ;  /* 0x0000001833337220 */ /* 0x000fe20000410000 */
[----:B------:R-:W-:Y:S01]  /*de00*/  FMUL.FTZ R56, R56, R23 ;  /* 0x0000001738387220 */ /* 0x000fe20000410000 */
[----:B------:R-:W-:-:S02]  /*de10*/  HFMA2 R16, R13, R20.H0_H0, -72, -72 ;  /* 0xd480d4800d107431 */ /* 0x000fc40000040014 */
[----:B------:R-:W-:Y:S01]  /*de20*/  HADD2 R9, R9, -1032, -1032 ;  /* 0xe408e40809097430 */ /* 0x000fe20000000000 */
[----:B------:R-:W0:Y:S01]  /*de30*/  LDS.64 R12, [UR5+0x130] ;  /* 0x00013005ff0c7984 */ /* 0x000e220008000a00 */
[----:B------:R-:W-:Y:S01]  /*de40*/  FMUL.FTZ R54, R54, R21 ;  /* 0x0000001536367220 */ /* 0x000fe20000410000 */
[----:B------:R-:W-:Y:S01]  /*de50*/  FMUL.FTZ R49, R49, R22 ;  /* 0x0000001631317220 */ /* 0x000fe20000410000 */
[----:B------:R-:W-:Y:S01]  /*de60*/  SHF.R.U32.HI R35, RZ, 0x8, R18 ;  /* 0x00000008ff237819 */ /* 0x000fe20000011612 */
[--C-:B------:R-:W-:Y:S01]  /*de70*/  HADD2.F32 R52, -RZ, R5.reuse.H0_H0 ;  /* 0x20000005ff347230 */ /* 0x100fe20000004100 */
[----:B------:R-:W-:Y:S01]  /*de80*/  F2FP.F16.F32.PACK_AB R51, RZ, R51 ;  /* 0x00000033ff33723e */ /* 0x000fe200000000ff */
[----:B------:R-:W-:Y:S01]  /*de90*/  HADD2.F32 R55, -RZ, R5.H1_H1 ;  /* 0x30000005ff377230 */ /* 0x000fe20000004100 */
[----:B------:R-:W-:Y:S01]  /*dea0*/  F2FP.F16.F32.PACK_AB R56, RZ, R56 ;  /* 0x00000038ff38723e */ /* 0x000fe200000000ff */
[--C-:B------:R-:W-:Y:S01]  /*deb0*/  HADD2.F32 R5, -RZ, R9.reuse.H0_H0 ;  /* 0x20000009ff057230 */ /* 0x100fe20000004100 */
[----:B------:R-:W-:Y:S01]  /*dec0*/  LOP3.LUT R18, R19, 0xf000f0, RZ, 0xc0, !PT ;  /* 0x00f000f013127812 */ /* 0x000fe200078ec0ff */
[----:B------:R-:W-:-:S02]  /*ded0*/  HADD2.F32 R39, -RZ, R9.H1_H1 ;  /* 0x30000009ff277230 */ /* 0x000fc40000004100 */
[----:B------:R-:W-:Y:S01]  /*dee0*/  FMUL.FTZ R64, R64, R21 ;  /* 0x0000001540407220 */ /* 0x000fe20000410000 */
[----:B------:R-:W-:Y:S01]  /*def0*/  FMUL.FTZ R53, R53, R22 ;  /* 0x0000001635357220 */ /* 0x000fe20000410000 */
[----:B------:R-:W-:Y:S01]  /*df00*/  HADD2 R29, R31, R29 ;  /* 0x0000001d1f1d7230 */ /* 0x000fe20000000000 */
[----:B------:R-:W-:Y:S02]  /*df10*/  LOP3.LUT R9, R7, 0x64006400, RZ, 0xfc, !PT ;  /* 0x6400640007097812 */ /* 0x000fe400078efcff */
[----:B------:R-:W-:Y:S02]  /*df20*/  F2FP.F16.F32.PACK_AB R54, RZ, R54 ;  /* 0x00000036ff36723e */ /* 0x000fe400000000ff */
[----:B------:R-:W-:Y:S02]  /*df30*/  F2FP.F16.F32.PACK_AB R49, RZ, R49 ;  /* 0x00000031ff31723e */ /* 0x000fe400000000ff */
[----:B------:R-:W-:Y:S01]  /*df40*/  SHF.R.U32.HI R31, RZ, 0x8, R19 ;  /* 0x00000008ff1f7819 */ /* 0x000fe20000011613 */
[----:B------:R-:W-:Y:S01]  /*df50*/  HFMA2 R17, R17, R20.H0_H0, -72, -72 ;  /* 0xd480d48011117431 */ /* 0x000fe20000040014 */
[----:B------:R-:W-:-:S02]  /*df60*/  PRMT R51, R51, 0x5410, R56 ;  /* 0x0000541033337816 */ /* 0x000fc40000000038 */
[----:B------:R-:W-:Y:S01]  /*df70*/  LOP3.LUT R19, R18, 0x64006400, RZ, 0xfc, !PT ;  /* 0x6400640012137812 */ /* 0x000fe200078efcff */
[--C-:B------:R-:W-:Y:S01]  /*df80*/  HADD2.F32 R7, -RZ, R36.reuse.H0_H0 ;  /* 0x20000024ff077230 */ /* 0x100fe20000004100 */
[----:B------:R-:W-:Y:S01]  /*df90*/  F2FP.F16.F32.PACK_AB R64, RZ, R64 ;  /* 0x00000040ff40723e */ /* 0x000fe200000000ff */
[----:B------:R-:W-:Y:S01]  /*dfa0*/  HFMA2 R9, R9, R20.H0_H0, -72, -72 ;  /* 0xd480d48009097431 */ /* 0x000fe20000040014 */
[----:B------:R-:W-:Y:S01]  /*dfb0*/  F2FP.F16.F32.PACK_AB R53, RZ, R53 ;  /* 0x00000035ff35723e */ /* 0x000fe200000000ff */
[----:B------:R-:W-:Y:S01]  /*dfc0*/  FFMA.FTZ R57, R8, R6, RZ ;  /* 0x0000000608397223 */ /* 0x000fe200000100ff */
[----:B------:R-:W-:Y:S01]  /*dfd0*/  PRMT R54, R54, 0x5410, R49 ;  /* 0x0000541036367816 */ /* 0x000fe20000000031 */
[----:B------:R-:W-:Y:S01]  /*dfe0*/  FFMA.FTZ R49, R4, R8, RZ ;  /* 0x0000000804317223 */ /* 0x000fe200000100ff */
[----:B------:R-:W-:Y:S02]  /*dff0*/  HADD2 R27, R51, R27 ;  /* 0x0000001b331b7230 */ /* 0x000fe40000000000 */
[----:B------:R-:W-:-:S02]  /*e000*/  HADD2.F32 R41, -RZ, R36.H1_H1 ;  /* 0x30000024ff297230 */ /* 0x000fc40000004100 */
[----:B------:R-:W-:Y:S02]  /*e010*/  HFMA2 R19, R19, R20.H0_H0, -72, -72 ;  /* 0xd480d48013137431 */ /* 0x000fe40000040014 */
[----:B------:R-:W-:Y:S02]  /*e020*/  HADD2.F32 R47, -RZ, R17.H0_H0 ;  /* 0x20000011ff2f7230 */ /* 0x000fe40000004100 */
[----:B------:R-:W-:Y:S01]  /*e030*/  FFMA.FTZ R51, R8, R5, RZ ;  /* 0x0000000508337223 */ /* 0x000fe200000100ff */
[----:B------:R-:W-:Y:S01]  /*e040*/  PRMT R64, R64, 0x5410, R53 ;  /* 0x0000541040407816 */ /* 0x000fe20000000035 */
[----:B------:R-:W-:Y:S01]  /*e050*/  FFMA.FTZ R18, R8, R7, RZ ;  /* 0x0000000708127223 */ /* 0x000fe200000100ff */
[----:B------:R-:W-:Y:S01]  /*e060*/  FFMA.FTZ R36, R42, R40, R57 ;  /* 0x000000282a247223 */ /* 0x000fe20000010039 */
[----:B------:R-:W-:Y:S02]  /*e070*/  HADD2.F32 R53, -RZ, R9.H0_H0 ;  /* 0x20000009ff357230 */ /* 0x000fe40000004100 */
[----:B------:R-:W-:Y:S01]  /*e080*/  FFMA.FTZ R8, R38, R42, R49 ;  /* 0x0000002a26087223 */ /* 0x000fe20000010031 */
[----:B------:R-:W-:-:S02]  /*e090*/  HADD2.F32 R50, -RZ, R16.H0_H0 ;  /* 0x20000010ff327230 */ /* 0x000fc40000004100 */
[C---:B------:R-:W-:Y:S01]  /*e0a0*/  FFMA.FTZ R49, R42.reuse, R39, R51 ;  /* 0x000000272a317223 */ /* 0x040fe20000010033 */
[----:B------:R-:W-:Y:S02]  /*e0b0*/  HADD2.F32 R43, -RZ, R19.H0_H0 ;  /* 0x20000013ff2b7230 */ /* 0x000fe40000004100 */
[----:B------:R-:W-:Y:S01]  /*e0c0*/  FFMA.FTZ R42, R42, R41, R18 ;  /* 0x000000292a2a7223 */ /* 0x000fe20000010012 */
[C---:B------:R-:W-:Y:S01]  /*e0d0*/  FFMA.FTZ R57, R52.reuse, R47, R36 ;  /* 0x0000002f34397223 */ /* 0x040fe20000010024 */
[----:B------:R-:W-:Y:S01]  /*e0e0*/  HFMA2.MMA R25, R54, 1, 1, R25 ;  /* 0x3c003c0036197835 */ /* 0x000fe20000000019 */
[----:B------:R-:W-:Y:S02]  /*e0f0*/  HADD2.F32 R36, -RZ, R16.H1_H1 ;  /* 0x30000010ff247230 */ /* 0x000fe40000004100 */
[----:B------:R-:W-:Y:S01]  /*e100*/  FFMA.FTZ R51, R53, R52, R8 ;  /* 0x0000003435337223 */ /* 0x000fe20000010008 */
[----:B------:R-:W-:Y:S02]  /*e110*/  HADD2.F32 R54, -RZ, R9.H1_H1 ;  /* 0x30000009ff367230 */ /* 0x000fe40000004100 */
[----:B------:R-:W-:Y:S01]  /*e120*/  FFMA.FTZ R18, R52, R50, R49 ;  /* 0x0000003234127223 */ /* 0x000fe20000010031 */
[----:B------:R-:W-:Y:S01]  /*e130*/  HADD2.F32 R16, -RZ, R17.H1_H1 ;  /* 0x30000011ff107230 */ /* 0x000fe20000004100 */
[----:B------:R-:W2:Y:S01]  /*e140*/  LDS.64 R8, [UR5+0x38] ;  /* 0x00003805ff087984 */ /* 0x000ea20008000a00 */
[----:B------:R-:W-:-:S02]  /*e150*/  HADD2.F32 R17, -RZ, R19.H1_H1 ;  /* 0x30000013ff117230 */ /* 0x000fc40000004100 */
[----:B------:R-:W-:Y:S01]  /*e160*/  FFMA.FTZ R52, R52, R43, R42 ;  /* 0x0000002b34347223 */ /* 0x000fe2000001002a */
[--C-:B-1----:R-:W-:Y:S02]  /*e170*/  HADD2.F32 R19, -RZ, R14.reuse.H0_H0 ;  /* 0x2000000eff137230 */ /* 0x102fe40000004100 */
[----:B------:R-:W-:Y:S01]  /*e180*/  FFMA.FTZ R51, R54, R55, R51 ;  /* 0x0000003736337223 */ /* 0x000fe20000010033 */
[C---:B------:R-:W-:Y:S01]  /*e190*/  FFMA.FTZ R49, R55.reuse, R36, R18 ;  /* 0x0000002437317223 */ /* 0x040fe20000010012 */
[C---:B------:R-:W-:Y:S01]  /*e1a0*/  FFMA.FTZ R42, R55.reuse, R16, R57 ;  /* 0x00000010372a7223 */ /* 0x040fe20000010039 */
[----:B------:R-:W-:Y:S01]  /*e1b0*/  FFMA.FTZ R52, R55, R17, R52 ;  /* 0x0000001137347223 */ /* 0x000fe20000010034 */
[----:B------:R-:W-:Y:S02]  /*e1c0*/  HADD2.F32 R14, -RZ, R14.H1_H1 ;  /* 0x3000000eff0e7230 */ /* 0x000fe40000004100 */
        /* <DEDUP_REMOVED lines=19> */
[-C--:B------:R-:W-:Y:S01]  /*e300*/  FFMA.FTZ R55, R4, R56.reuse, RZ ;  /* 0x0000003804377223 */ /* 0x080fe200000100ff */
[-C--:B------:R-:W-:Y:S01]  /*e310*/  FFMA.FTZ R4, R5, R56.reuse, RZ ;  /* 0x0000003805047223 */ /* 0x080fe200000100ff */
[----:B------:R-:W-:Y:S01]  /*e320*/  FFMA.FTZ R5, R6, R56, RZ ;  /* 0x0000003806057223 */ /* 0x000fe200000100ff */
[----:B------:R-:W-:Y:S01]  /*e330*/  HADD2.F32 R12, -RZ, R12.H1_H1 ;  /* 0x3000000cff0c7230 */ /* 0x000fe20000004100 */
[----:B------:R-:W-:Y:S01]  /*e340*/  LOP3.LUT R6, R35, 0xf000f, RZ, 0xc0, !PT ;  /* 0x000f000f23067812 */ /* 0x000fe200078ec0ff */
[----:B------:R-:W-:-:S03]  /*e350*/  HADD2.F32 R58, -RZ, R13.H0_H0 ;  /* 0x2000000dff3a7230 */ /* 0x000fc60000004100 */
[----:B------:R-:W-:Y:S01]  /*e360*/  LOP3.LUT R6, R6, 0x64006400, RZ, 0xfc, !PT ;  /* 0x6400640006067812 */ /* 0x000fe200078efcff */
[-C--:B------:R-:W-:Y:S01]  /*e370*/  FFMA.FTZ R38, R38, R12.reuse, R55 ;  /* 0x0000000c26267223 */ /* 0x080fe20000010037 */
[-C--:B------:R-:W-:Y:S01]  /*e380*/  FFMA.FTZ R39, R39, R12.reuse, R4 ;  /* 0x0000000c27277223 */ /* 0x080fe20000010004 */
[----:B------:R-:W-:Y:S01]  /*e390*/  FFMA.FTZ R40, R40, R12, R5 ;  /* 0x0000000c28287223 */ /* 0x000fe20000010005 */
[----:B------:R-:W-:Y:S01]  /*e3a0*/  LOP3.LUT R4, R37, 0xf000f, RZ, 0xc0, !PT ;  /* 0x000f000f25047812 */ /* 0x000fe200078ec0ff */
[----:B------:R-:W-:Y:S01]  /*e3b0*/  FFMA.FTZ R56, R7, R56, RZ ;  /* 0x0000003807387223 */ /* 0x000fe200000100ff */
[----:B------:R-:W-:Y:S01]  /*e3c0*/  LOP3.LUT R5, R34, 0xf000f, RZ, 0xc0, !PT ;  /* 0x000f000f22057812 */ /* 0x000fe200078ec0ff */
[----:B------:R-:W-:Y:S02]  /*e3d0*/  HADD2.F32 R13, -RZ, R13.H1_H1 ;  /* 0x3000000dff0d7230 */ /* 0x000fe40000004100 */
[----:B------:R-:W-:Y:S01]  /*e3e0*/  FFMA.FTZ R53, R53, R58, R38 ;  /* 0x0000003a35357223 */ /* 0x000fe20000010026 */
[----:B------:R-:W-:Y:S01]  /*e3f0*/  HADD2 R6, R6, -1032, -1032 ;  /* 0xe408e40806067430 */ /* 0x000fe20000000000 */
[----:B------:R-:W-:Y:S01]  /*e400*/  LOP3.LUT R7, R31, 0xf000f, RZ, 0xc0, !PT ;  /* 0x000f000f1f077812 */ /* 0x000fe200078ec0ff */
[----:B------:R-:W-:Y:S01]  /*e410*/  FFMA.FTZ R56, R41, R12, R56 ;  /* 0x0000000c29387223 */ /* 0x000fe20000010038 */
[----:B------:R-:W-:Y:S01]  /*e420*/  LOP3.LUT R4, R4, 0x64006400, RZ, 0xfc, !PT ;  /* 0x6400640004047812 */ /* 0x000fe200078efcff */
[-C--:B------:R-:W-:Y:S01]  /*e430*/  FFMA.FTZ R41, R50, R58.reuse, R39 ;  /* 0x0000003a32297223 */ /* 0x080fe20000010027 */
[----:B------:R-:W-:Y:S01]  /*e440*/  LOP3.LUT R5, R5, 0x64006400, RZ, 0xfc, !PT ;  /* 0x6400640005057812 */ /* 0x000fe200078efcff */
[----:B------:R-:W-:Y:S01]  /*e450*/  FFMA.FTZ R39, R47, R58, R40 ;  /* 0x0000003a2f277223 */ /* 0x000fe20000010028 */
[----:B------:R-:W-:Y:S01]  /*e460*/  FFMA.FTZ R12, R54, R13, R53 ;  /* 0x0000000d360c7223 */ /* 0x000fe20000010035 */
[----:B--2---:R-:W-:Y:S01]  /*e470*/  HADD2.F32 R54, -RZ, R8.H0_H0 ;  /* 0x20000008ff367230 */ /* 0x004fe20000004100 */
[----:B------:R-:W-:Y:S01]  /*e480*/  LOP3.LUT R7, R7, 0x64006400, RZ, 0xfc, !PT ;  /* 0x6400640007077812 */ /* 0x000fe200078efcff */
[----:B------:R-:W-:-:S02]  /*e490*/  HADD2.F32 R47, -RZ, R6.H0_H0 ;  /* 0x20000006ff2f7230 */ /* 0x000fc40000004100 */
[----:B------:R-:W-:Y:S02]  /*e4a0*/  HADD2 R4, R4, -1032, -1032 ;  /* 0xe408e40804047430 */ /* 0x000fe40000000000 */
[----:B------:R-:W-:Y:S02]  /*e4b0*/  HADD2 R5, R5, -1032, -1032 ;  /* 0xe408e40805057430 */ /* 0x000fe40000000000 */
[----:B------:R-:W-:Y:S01]  /*e4c0*/  FFMA.FTZ R38, R43, R58, R56 ;  /* 0x0000003a2b267223 */ /* 0x000fe20000010038 */
[----:B------:R-:W-:Y:S02]  /*e4d0*/  HADD2 R7, R7, -1032, -1032 ;  /* 0xe408e40807077430 */ /* 0x000fe40000000000 */
[----:B------:R-:W-:Y:S01]  /*e4e0*/  FFMA.FTZ R60, R54, R47, R42 ;  /* 0x0000002f363c7223 */ /* 0x000fe2000001002a */
[----:B------:R-:W-:Y:S02]  /*e4f0*/  HADD2.F32 R56, -RZ, R8.H1_H1 ;  /* 0x30000008ff387230 */ /* 0x000fe40000004100 */
[----:B------:R-:W-:-:S02]  /*e500*/  HADD2.F32 R40, -RZ, R4.H0_H0 ;  /* 0x20000004ff287230 */ /* 0x000fc40000004100 */
[----:B------:R-:W-:Y:S01]  /*e510*/  HADD2.F32 R42, -RZ, R4.H1_H1 ;  /* 0x30000004ff2a7230 */ /* 0x000fe20000004100 */
[----:B------:R-:W-:Y:S01]  /*e520*/  LOP3.LUT R4, R37, 0xf000f0, RZ, 0xc0, !PT ;  /* 0x00f000f025047812 */ /* 0x000fe200078ec0ff */
[----:B------:R-:W-:Y:S02]  /*e530*/  HADD2.F32 R8, -RZ, R5.H0_H0 ;  /* 0x20000005ff087230 */ /* 0x000fe40000004100 */
[----:B------:R-:W-:Y:S01]  /*e540*/  FFMA.FTZ R53, R40, R54, R51 ;  /* 0x0000003628357223 */ /* 0x000fe20000010033 */
[--C-:B------:R-:W-:Y:S01]  /*e550*/  HADD2.F32 R43, -RZ, R7.reuse.H0_H0 ;  /* 0x20000007ff2b7230 */ /* 0x100fe20000004100 */
[----:B------:R-:W-:Y:S01]  /*e560*/  LOP3.LUT R34, R34, 0xf000f0, RZ, 0xc0, !PT ;  /* 0x00f000f022227812 */ /* 0x000fe200078ec0ff */
[----:B------:R-:W-:Y:S01]  /*e570*/  HADD2.F32 R37, -RZ, R7.H1_H1 ;  /* 0x30000007ff257230 */ /* 0x000fe20000004100 */
[----:B------:R-:W-:Y:S01]  /*e580*/  LOP3.LUT R7, R4, 0x64006400, RZ, 0xfc, !PT ;  /* 0x6400640004077812 */ /* 0x000fe200078efcff */
[----:B------:R-:W-:Y:S01]  /*e590*/  FFMA.FTZ R55, R54, R8, R49 ;  /* 0x0000000836377223 */ /* 0x000fe20000010031 */
[----:B------:R-:W-:Y:S01]  /*e5a0*/  HADD2.F32 R51, -RZ, R6.H1_H1 ;  /* 0x30000006ff337230 */ /* 0x000fe20000004100 */
[----:B------:R-:W-:Y:S01]  /*e5b0*/  LOP3.LUT R35, R35, 0xf000f0, RZ, 0xc0, !PT ;  /* 0x00f000f023237812 */ /* 0x000fe200078ec0ff */
[----:B------:R-:W-:Y:S01]  /*e5c0*/  HADD2.F32 R49, -RZ, R5.H1_H1 ;  /* 0x30000005ff317230 */ /* 0x000fe20000004100 */
[----:B------:R-:W-:Y:S01]  /*e5d0*/  LOP3.LUT R6, R31, 0xf000f0, RZ, 0xc0, !PT ;  /* 0x00f000f01f067812 */ /* 0x000fe200078ec0ff */
[----:B------:R-:W0:Y:S01]  /*e5e0*/  LDS.64 R4, [UR5+0xb8] ;  /* 0x0000b805ff047984 */ /* 0x000e220008000a00 */
[----:B------:R-:W-:Y:S01]  /*e5f0*/  LOP3.LUT R31, R34, 0x64006400, RZ, 0xfc, !PT ;  /* 0x64006400221f7812 */ /* 0x000fe200078efcff */
[----:B------:R-:W-:Y:S01]  /*e600*/  FFMA.FTZ R52, R54, R43, R52 ;  /* 0x0000002b36347223 */ /* 0x000fe20000010034 */
[----:B------:R-:W-:Y:S01]  /*e610*/  LOP3.LUT R35, R35, 0x64006400, RZ, 0xfc, !PT ;  /* 0x6400640023237812 */ /* 0x000fe200078efcff */
[----:B------:R-:W-:-:S02]  /*e620*/  HFMA2 R7, R7, R20.H0_H0, -72, -72 ;  /* 0xd480d48007077431 */ /* 0x000fc40000040014 */
[----:B------:R-:W-:Y:S01]  /*e630*/  FFMA.FTZ R58, R42, R56, R53 ;  /* 0x000000382a3a7223 */ /* 0x000fe20000010035 */
[----:B------:R-:W-:Y:S01]  /*e640*/  LOP3.LUT R53, R6, 0x64006400, RZ, 0xfc, !PT ;  /* 0x6400640006357812 */ /* 0x000fe200078efcff */
[----:B------:R-:W-:Y:S01]  /*e650*/  FFMA.FTZ R62, R56, R37, R52 ;  /* 0x00000025383e7223 */ /* 0x000fe20000010034 */
[-C--:B------:R-:W-:Y:S02]  /*e660*/  HFMA2 R6, R31, R20.reuse.H0_H0, -72, -72 ;  /* 0xd480d4801f067431 */ /* 0x080fe40000040014 */
[--C-:B------:R-:W-:Y:S02]  /*e670*/  HADD2.F32 R31, -RZ, R7.reuse.H0_H0 ;  /* 0x20000007ff1f7230 */ /* 0x100fe40000004100 */
[-C--:B------:R-:W-:Y:S02]  /*e680*/  HFMA2 R52, R35, R20.reuse.H0_H0, -72, -72 ;  /* 0xd480d48023347431 */ /* 0x080fe40000040014 */
[----:B------:R-:W-:Y:S02]  /*e690*/  HADD2.F32 R34, -RZ, R7.H1_H1 ;  /* 0x30000007ff227230 */ /* 0x000fe40000004100 */
[----:B------:R-:W-:-:S02]  /*e6a0*/  HFMA2 R7, R53, R20.H0_H0, -72, -72 ;  /* 0xd480d48035077431 */ /* 0x000fc40000040014 */
[----:B------:R-:W-:Y:S02]  /*e6b0*/  HADD2.F32 R50, -RZ, R9.H0_H0 ;  /* 0x20000009ff327230 */ /* 0x000fe40000004100 */
[C---:B------:R-:W-:Y:S01]  /*e6c0*/  FFMA.FTZ R59, R56.reuse, R49, R55 ;  /* 0x00000031383b7223 */ /* 0x040fe20000010037 */
[----:B------:R-:W-:Y:S02]  /*e6d0*/  HADD2.F32 R35, -RZ, R6.H0_H0 ;  /* 0x20000006ff237230 */ /* 0x000fe40000004100 */
[--C-:B------:R-:W-:Y:S02]  /*e6e0*/  HADD2.F32 R53, -RZ, R52.reuse.H0_H0 ;  /* 0x20000034ff357230 */ /* 0x100fe40000004100 */
[----:B------:R-:W-:Y:S02]  /*e6f0*/  HADD2.F32 R54, -RZ, R52.H1_H1 ;  /* 0x30000034ff367230 */ /* 0x000fe40000004100 */
[----:B------:R-:W-:Y:S01]  /*e700*/  FFMA.FTZ R60, R56, R51, R60 ;  /* 0x00000033383c7223 */ /* 0x000fe2000001003c */
[----:B------:R-:W-:-:S02]  /*e710*/  HADD2.F32 R20, -RZ, R6.H1_H1 ;  /* 0x30000006ff147230 */ /* 0x000fc40000004100 */
[--C-:B------:R-:W-:Y:S02]  /*e720*/  HADD2.F32 R55, -RZ, R7.reuse.H0_H0 ;  /* 0x20000007ff377230 */ /* 0x100fe40000004100 */
[----:B------:R-:W-:Y:S02]  /*e730*/  HADD2.F32 R52, -RZ, R7.H1_H1 ;  /* 0x30000007ff347230 */ /* 0x000fe40000004100 */
[----:B------:R-:W-:Y:S01]  /*e740*/  FFMA.FTZ R57, R31, R50, R58 ;  /* 0x000000321f397223 */ /* 0x000fe2000001003a */
[----:B------:R-:W-:Y:S01]  /*e750*/  HADD2.F32 R9, -RZ, R9.H1_H1 ;  /* 0x30000009ff097230 */ /* 0x000fe20000004100 */
[----:B------:R-:W1:Y:S01]  /*e760*/  LDS.64 R6, [UR5+0x138] ;  /* 0x00013805ff067984 */ /* 0x000e620008000a00 */
        /* <DEDUP_REMOVED lines=12> */
[----:B------:R-:W-:Y:S01]  /*e830*/  F2FP.F16.F32.PACK_AB R57, RZ, R57 ;  /* 0x00000039ff39723e */ /* 0x000fe200000000ff */
[----:B------:R-:W-:Y:S01]  /*e840*/  HFMA2.MMA R28, R64, 1, 1, R28 ;  /* 0x3c003c00401c7835 */ /* 0x000fe2000000001c */
[----:B------:R-:W-:Y:S02]  /*e850*/  F2FP.F16.F32.PACK_AB R59, RZ, R59 ;  /* 0x0000003bff3b723e */ /* 0x000fe400000000ff */
[----:B------:R-:W-:Y:S02]  /*e860*/  PRMT R9, R50, 0x5410, R57 ;  /* 0x0000541032097816 */ /* 0x000fe40000000039 */
[----:B------:R-:W-:Y:S01]  /*e870*/  F2FP.F16.F32.PACK_AB R56, RZ, R56 ;  /* 0x00000038ff38723e */ /* 0x000fe200000000ff */
[-C--:B------:R-:W-:Y:S01]  /*e880*/  FFMA.FTZ R41, R36, R13.reuse, R41 ;  /* 0x0000000d24297223 */ /* 0x080fe20000010029 */
[----:B------:R-:W-:-:S02]  /*e890*/  FFMA.FTZ R36, R16, R13, R39 ;  /* 0x0000000d10247223 */ /* 0x000fc40000010027 */
[----:B------:R-:W-:Y:S01]  /*e8a0*/  PRMT R59, R59, 0x5410, R56 ;  /* 0x000054103b3b7816 */ /* 0x000fe20000000038 */
[----:B------:R-:W-:Y:S01]  /*e8b0*/  HFMA2.MMA R39, R9, 1, 1, R28 ;  /* 0x3c003c0009277835 */ /* 0x000fe2000000001c */
[--C-:B0-----:R-:W-:Y:S02]  /*e8c0*/  HADD2.F32 R9, -RZ, R4.reuse.H0_H0 ;  /* 0x20000004ff097230 */ /* 0x101fe40000004100 */
        /* <DEDUP_REMOVED lines=71> */
.L_x_3465:
[----:B------:R-:W-:-:S04]  /*ed40*/  ISETP.GE.AND P0, PT, R33, R0, PT ;  /* 0x000000002100720c */ /* 0x000fc80003f06270 */
[----:B------:R-:W-:-:S13]  /*ed50*/  ISETP.GE.OR P0, PT, R33, UR13, P0 ;  /* 0x0000000d21007c0c */ /* 0x000fda0008706670 */
[----:B------:R-:W-:Y:S05]  /*ed60*/  @P0 BRA `(.L_x_3467) ;  /* 0x0000001c007c0947 */ /* 0x000fea0003800000 */
.L_x_3468:
[----:B------:R-:W-:Y:S01]  /*ed70*/  ISETP.NE.AND P0, PT, R33, R3, PT ;  /* 0x000000032100720c */ /* 0x000fe20003f05270 */
[----:B------:R0:W2:-:S12]  /*ed80*/  LDG.E.128.CONSTANT R12, desc[UR8][R22.64] ;  /* 0x00000008160c7981 */ /* 0x000098000c1e9d00 */
[----:B------:R-:W1:Y:S01]  /*ed90*/  @!P0 LDC.64 R4, c[0x0][0x248] ;  /* 0x00009200ff048b82 */ /* 0x000e620000000a00 */
[----:B------:R-:W-:-:S05]  /*eda0*/  @!P0 LEA R17, R33, 0x1, 0x1 ;  /* 0x0000000121118811 */ /* 0x000fca00078e08ff */
[----:B-1----:R-:W-:-:S06]  /*edb0*/  @!P0 IMAD.WIDE R16, R17, 0x2, R4 ;  /* 0x0000000211108825 */ /* 0x002fcc00078e0204 */
[----:B------:R2:W3:Y:S01]  /*edc0*/  @!P0 LDG.E.U16.CONSTANT R16, desc[UR8][R16.64] ;  /* 0x0000000810108981 */ /* 0x0004e2000c1e9500 */
[C---:B------:R-:W-:Y:S01]  /*edd0*/  IMAD.WIDE R18, R45.reuse, 0x4, R22 ;  /* 0x000000042d127825 */ /* 0x040fe200078e0216 */
[----:B------:R-:W-:Y:S02]  /*ede0*/  @!P0 IADD3 R32, R32, 0x1, RZ ;  /* 0x0000000120208810 */ /* 0x000fe40007ffe0ff */
[----:B0-----:R-:W0:Y:S04]  /*edf0*/  LDS.128 R20, [UR5] ;  /* 0x00000005ff147984 */ /* 0x001e280008000c00 */
[----:B------:R1:W4:Y:S01]  /*ee00*/  LDG.E.128.CONSTANT R4, desc[UR8][R18.64] ;  /* 0x0000000812047981 */ /* 0x000322000c1e9d00 */
[----:B------:R-:W-:-:S05]  /*ee10*/  IMAD.WIDE R40, R45, 0x4, R18 ;  /* 0x000000042d287825 */ /* 0x000fca00078e0212 */
[----:B------:R-:W5:Y:S01]  /*ee20*/  LDG.E.128.CONSTANT R8, desc[UR8][R40.64] ;  /* 0x0000000828087981 */ /* 0x000f62000c1e9d00 */
[----:B------:R-:W-:-:S06]  /*ee30*/  @!P0 LEA R42, R32, R1, 0x3 ;  /* 0x00000001202a8211 */ /* 0x000fcc00078e18ff */
[----:B------:R-:W5:Y:S01]  /*ee40*/  @!P0 LDL.64 R42, [R42] ;  /* 0x000000002a2a8983 */ /* 0x000f620000100a00 */
[----:B------:R-:W-:Y:S01]  /*ee50*/  HFMA2.MMA R24, -RZ, RZ, 0, 0.015625 ;  /* 0x00002400ff187435 */ /* 0x000fe200000001ff */
[----:B------:R-:W-:-:S09]  /*ee60*/  MOV R47, 0x3000 ;  /* 0x00003000002f7802 */ /* 0x000fd20000000f00 */
[----:B------:R-:W-:Y:S02]  /*ee70*/  PRMT R47, R24, 0x5410, R47 ;  /* 0x00005410182f7816 */ /* 0x000fe4000000002f */
[----:B--2---:R-:W-:Y:S02]  /*ee80*/  LOP3.LUT R17, R12, 0x380038, RZ, 0xc0, !PT ;  /* 0x003800380c117812 */ /* 0x004fe400078ec0ff */
[--C-:B------:R-:W-:Y:S02]  /*ee90*/  SHF.R.U32.HI R52, RZ, 0x6, R12.reuse ;  /* 0x00000006ff347819 */ /* 0x100fe4000001160c */
[----:B------:R-:W-:Y:S02]  /*eea0*/  SHF.R.U32.HI R48, RZ, 0xf, R12 ;  /* 0x0000000fff307819 */ /* 0x000fe4000001160c */
[C---:B-1----:R-:W-:Y:S02]  /*eeb0*/  LOP3.LUT R19, R13.reuse, 0x70007, RZ, 0xc0, !PT ;  /* 0x000700070d137812 */ /* 0x042fe400078ec0ff */
        /* <DEDUP_REMOVED lines=12> */
[----:B---3--:R-:W-:-:S02]  /*ef80*/  @!P0 IADD3 R3, R16, R33, RZ ;  /* 0x0000002110038210 */ /* 0x008fc40007ffe0ff */
[----:B------:R-:W-:Y:S02]  /*ef90*/  LOP3.LUT R16, R12, 0x70007, RZ, 0xc0, !PT ;  /* 0x000700070c107812 */ /* 0x000fe400078ec0ff */
[----:B------:R-:W1:Y:S02]  /*efa0*/  LDS.128 R12, [UR5+0x80] ;  /* 0x00008005ff0c7984 */ /* 0x000e640008000c00 */
[----:B------:R-:W-:Y:S01]  /*efb0*/  LOP3.LUT R16, R16, 0x64006400, RZ, 0xfc, !PT ;  /* 0x6400640010107812 */ /* 0x000fe200078efcff */
[----:B------:R-:W-:-:S04]  /*efc0*/  HADD2 R62, R25, -1028, -1028 ;  /* 0xe404e404193e7430 */ /* 0x000fc80000000000 */
[----:B------:R-:W-:Y:S01]  /*efd0*/  HADD2 R56, R16, -1028, -1028 ;  /* 0xe404e40410387430 */ /* 0x000fe20000000000 */
[----:B------:R-:W-:Y:S02]  /*efe0*/  LOP3.LUT R18, R17, 0x64006400, RZ, 0xfc, !PT ;  /* 0x6400640011127812 */ /* 0x000fe400078efcff */
[----:B------:R-:W-:Y:S01]  /*eff0*/  LOP3.LUT R26, R26, 0x64006400, RZ, 0xfc, !PT ;  /* 0x640064001a1a7812 */ /* 0x000fe200078efcff */
[-C--:B0-----:R-:W-:Y:S01]  /*f000*/  HFMA2.MMA R17, R62, R20.reuse, RZ ;  /* 0x000000143e117235 */ /* 0x081fe200000000ff */
[----:B------:R-:W-:Y:S01]  /*f010*/  LOP3.LUT R19, R19, 0x64006400, RZ, 0xfc, !PT ;  /* 0x6400640013137812 */ /* 0x000fe200078efcff */
[----:B------:R-:W-:Y:S01]  /*f020*/  HFMA2.MMA R16, R56, R20, RZ ;  /* 0x0000001438107235 */ /* 0x000fe200000000ff */
[----:B------:R-:W-:Y:S01]  /*f030*/  LOP3.LUT R27, R27, 0x64006400, RZ, 0xfc, !PT ;  /* 0x640064001b1b7812 */ /* 0x000fe200078efcff */
[-C--:B------:R-:W-:Y:S01]  /*f040*/  HFMA2 R57, R18, R47.reuse.H1_H1, -132, -132 ;  /* 0xd820d82012397431 */ /* 0x080fe2000006002f */
[----:B------:R-:W-:Y:S01]  /*f050*/  LOP3.LUT R28, R28, 0x64006400, RZ, 0xfc, !PT ;  /* 0x640064001c1c7812 */ /* 0x000fe200078efcff */
[----:B------:R-:W-:-:S02]  /*f060*/  HFMA2 R63, R26, R47.H1_H1, -132, -132 ;  /* 0xd820d8201a3f7431 */ /* 0x000fc4000006002f */
[----:B------:R-:W-:Y:S02]  /*f070*/  HADD2 R58, R19, -1028, -1028 ;  /* 0xe404e404133a7430 */ /* 0x000fe40000000000 */
[----:B------:R-:W-:Y:S01]  /*f080*/  HADD2 R61, R27, -1028, -1028 ;  /* 0xe404e4041b3d7430 */ /* 0x000fe20000000000 */
[----:B------:R-:W-:Y:S01]  /*f090*/  LOP3.LUT R24, R24, 0x64006400, RZ, 0xfc, !PT ;  /* 0x6400640018187812 */ /* 0x000fe200078efcff */
[-C--:B------:R-:W-:Y:S01]  /*f0a0*/  HFMA2 R30, R58, R20.reuse, RZ.H0_H0 ;  /* 0x000000143a1e7231 */ /* 0x080fe200000400ff */
[-C--:B------:R-:W-:Y:S01]  /*f0b0*/  HFMA2.MMA R31, R57, R21.reuse, R16 ;  /* 0x00000015391f7235 */ /* 0x080fe20000000010 */
[-C--:B------:R-:W-:Y:S01]  /*f0c0*/  HFMA2 R59, R28, R47.reuse.H1_H1, -132, -132 ;  /* 0xd820d8201c3b7431 */ /* 0x080fe2000006002f */
[----:B------:R-:W-:Y:S01]  /*f0d0*/  HFMA2.MMA R65, R63, R21, R17 ;  /* 0x000000153f417235 */ /* 0x000fe20000000011 */
[----:B------:R-:W-:Y:S01]  /*f0e0*/  HFMA2 R20, R61, R20, RZ.H0_H0 ;  /* 0x000000143d147231 */ /* 0x000fe200000400ff */
[----:B------:R-:W0:Y:S01]  /*f0f0*/  LDS.128 R16, [UR5+0x100] ;  /* 0x00010005ff107984 */ /* 0x000e220008000c00 */
[----:B------:R-:W-:Y:S01]  /*f100*/  HFMA2 R60, R24, R47.H1_H1, -132, -132 ;  /* 0xd820d820183c7431 */ /* 0x000fe2000006002f */
[----:B------:R-:W-:Y:S01]  /*f110*/  LOP3.LUT R24, R53, 0x70007, RZ, 0xc0, !PT ;  /* 0x0007000735187812 */ /* 0x000fe200078ec0ff */
[----:B------:R-:W-:Y:S01]  /*f120*/  HFMA2 R66, R59, R21, R20 ;  /* 0x000000153b427231 */ /* 0x000fe20000000014 */
[----:B------:R-:W-:-:S02]  /*f130*/  LOP3.LUT R20, R52, 0x70007, RZ, 0xc0, !PT ;  /* 0x0007000734147812 */ /* 0x000fc400078ec0ff */
[----:B------:R-:W-:Y:S01]  /*f140*/  LOP3.LUT R27, R54, 0x70007, RZ, 0xc0, !PT ;  /* 0x00070007361b7812 */ /* 0x000fe200078ec0ff */
[----:B------:R-:W-:Y:S01]  /*f150*/  HFMA2 R64, R60, R21, R30 ;  /* 0x000000153c407231 */ /* 0x000fe2000000001e */
        /* <DEDUP_REMOVED lines=8> */
[-C--:B-1----:R-:W-:Y:S01]  /*f1e0*/  HFMA2.MMA R25, R62, R12.reuse, RZ ;  /* 0x0000000c3e197235 */ /* 0x082fe200000000ff */
[----:B------:R-:W-:Y:S01]  /*f1f0*/  LOP3.LUT R30, R30, 0x64006400, RZ, 0xfc, !PT ;  /* 0x640064001e1e7812 */ /* 0x000fe200078efcff */
[----:B------:R-:W-:Y:S01]  /*f200*/  HADD2 R69, R20, -1028, -1028 ;  /* 0xe404e40414457430 */ /* 0x000fe20000000000 */
[----:B------:R-:W-:Y:S01]  /*f210*/  LOP3.LUT R21, R52, 0x380038, RZ, 0xc0, !PT ;  /* 0x0038003834157812 */ /* 0x000fe200078ec0ff */
[----:B------:R-:W-:Y:S01]  /*f220*/  HADD2 R70, R24, -1028, -1028 ;  /* 0xe404e40418467430 */ /* 0x000fe20000000000 */
[----:B------:R-:W-:Y:S01]  /*f230*/  LOP3.LUT R28, R28, 0x64006400, RZ, 0xfc, !PT ;  /* 0x640064001c1c7812 */ /* 0x000fe200078efcff */
[----:B------:R-:W-:Y:S01]  /*f240*/  HADD2 R72, R27, -1028, -1028 ;  /* 0xe404e4041b487430 */ /* 0x000fe20000000000 */
[----:B------:R-:W-:Y:S01]  /*f250*/  LOP3.LUT R29, R29, 0x64006400, RZ, 0xfc, !PT ;  /* 0x640064001d1d7812 */ /* 0x000fe200078efcff */
[----:B------:R-:W-:Y:S01]  /*f260*/  HFMA2.MMA R24, R56, R12, RZ ;  /* 0x0000000c38187235 */ /* 0x000fe200000000ff */
[----:B------:R-:W-:Y:S01]  /*f270*/  LOP3.LUT R74, R21, 0x64006400, RZ, 0xfc, !PT ;  /* 0x64006400154a7812 */ /* 0x000fe200078efcff */
[----:B------:R-:W-:-:S02]  /*f280*/  HFMA2 R75, R26, R47.H1_H1, -132, -132 ;  /* 0xd820d8201a4b7431 */ /* 0x000fc4000006002f */
[-C--:B------:R-:W-:Y:S01]  /*f290*/  HFMA2 R71, R30, R47.reuse.H1_H1, -132, -132 ;  /* 0xd820d8201e477431 */ /* 0x080fe2000006002f */
[----:B------:R-:W-:Y:S01]  /*f2a0*/  HFMA2.MMA R31, R69, R22, R31 ;  /* 0x00000016451f7235 */ /* 0x000fe2000000001f */
[----:B------:R-:W-:Y:S01]  /*f2b0*/  HFMA2 R76, R28, R47.H1_H1, -132, -132 ;  /* 0xd820d8201c4c7431 */ /* 0x000fe2000006002f */
[----:B------:R-:W-:Y:S01]  /*f2c0*/  HFMA2.MMA R28, R63, R13, R25 ;  /* 0x0000000d3f1c7235 */ /* 0x000fe20000000019 */
[-C--:B------:R-:W-:Y:S02]  /*f2d0*/  HFMA2 R30, R58, R12.reuse, RZ.H0_H0 ;  /* 0x0000000c3a1e7231 */ /* 0x080fe400000400ff */
[----:B------:R-:W-:Y:S01]  /*f2e0*/  HFMA2 R26, R61, R12, RZ.H0_H0 ;  /* 0x0000000c3d1a7231 */ /* 0x000fe200000400ff */
[----:B------:R-:W-:Y:S01]  /*f2f0*/  HFMA2.MMA R65, R72, R22, R65 ;  /* 0x0000001648417235 */ /* 0x000fe20000000041 */
[----:B------:R-:W-:Y:S01]  /*f300*/  HADD2 R73, R29, -1028, -1028 ;  /* 0xe404e4041d497430 */ /* 0x000fe20000000000 */
[----:B------:R-:W-:Y:S01]  /*f310*/  HFMA2.MMA R12, R57, R13, R24 ;  /* 0x0000000d390c7235 */ /* 0x000fe20000000018 */
[----:B------:R-:W-:-:S02]  /*f320*/  HFMA2 R64, R70, R22, R64 ;  /* 0x0000001646407231 */ /* 0x000fc40000000040 */
[----:B------:R-:W-:Y:S02]  /*f330*/  HFMA2 R74, R74, R47.H1_H1, -132, -132 ;  /* 0xd820d8204a4a7431 */ /* 0x000fe4000006002f */
[-C--:B------:R-:W-:Y:S02]  /*f340*/  HFMA2 R30, R60, R13.reuse, R30 ;  /* 0x0000000d3c1e7231 */ /* 0x080fe4000000001e */
[----:B------:R-:W-:Y:S02]  /*f350*/  HFMA2 R22, R73, R22, R66 ;  /* 0x0000001649167231 */ /* 0x000fe40000000042 */
[----:B------:R-:W-:Y:S02]  /*f360*/  HFMA2 R13, R59, R13, R26 ;  /* 0x0000000d3b0d7231 */ /* 0x000fe4000000001a */
[----:B------:R-:W1:Y:S01]  /*f370*/  LDS.128 R24, [UR5+0x90] ;  /* 0x00009005ff187984 */ /* 0x000e620008000c00 */
[-C--:B------:R-:W-:Y:S01]  /*f380*/  HFMA2 R66, R75, R23.reuse, R64 ;  /* 0x000000174b427231 */ /* 0x080fe20000000040 */
[-C--:B------:R-:W-:Y:S01]  /*f390*/  HFMA2.MMA R68, R74, R23.reuse, R31 ;  /* 0x000000174a447235 */ /* 0x080fe2000000001f */
[----:B------:R-:W-:Y:S01]  /*f3a0*/  HFMA2 R64, R71, R23, R22 ;  /* 0x0000001747407231 */ /* 0x000fe20000000016 */
[----:B------:R-:W-:Y:S01]  /*f3b0*/  HFMA2.MMA R65, R76, R23, R65 ;  /* 0x000000174c417235 */ /* 0x000fe20000000041 */
[----:B------:R-:W-:Y:S01]  /*f3c0*/  HFMA2 R67, R70, R14, R30 ;  /* 0x0000000e46437231 */ /* 0x000fe2000000001e */
[----:B------:R-:W-:Y:S01]  /*f3d0*/  HFMA2.MMA R77, R72, R14, R28 ;  /* 0x0000000e484d7235 */ /* 0x000fe2000000001c */
[----:B------:R-:W2:Y:S04]  /*f3e0*/  LDS.128 R20, [UR5+0x10] ;  /* 0x00001005ff147984 */ /* 0x000ea80008000c00 */
[----:B------:R-:W3:Y:S01]  /*f3f0*/  LDS.128 R28, [UR5+0x110] ;  /* 0x00011005ff1c7984 */ /* 0x000ee20008000c00 */
[----:B0-----:R-:W-:-:S02]  /*f400*/  HFMA2.MMA R56, R56, R16, RZ ;  /* 0x0000001038387235 */ /* 0x001fc400000000ff */
[----:B------:R-:W-:Y:S01]  /*f410*/  HFMA2.MMA R62, R62, R16, RZ ;  /* 0x000000103e3e7235 */ /* 0x000fe200000000ff */
[-C--:B------:R-:W-:Y:S01]  /*f420*/  HFMA2 R58, R58, R16.reuse, RZ.H0_H0 ;  /* 0x000000103a3a7231 */ /* 0x080fe200000400ff */
[----:B------:R-:W-:Y:S01]  /*f430*/  HFMA2.MMA R12, R69, R14, R12 ;  /* 0x0000000e450c7235 */ /* 0x000fe2000000000c */
[----:B------:R-:W-:Y:S01]  /*f440*/  HFMA2 R16, R61, R16, RZ.H0_H0 ;  /* 0x000000103d107231 */ /* 0x000fe200000400ff */
[----:B------:R-:W-:Y:S02]  /*f450*/  LOP3.LUT R52, R52, 0x1c001c0, RZ, 0xc0, !PT ;  /* 0x01c001c034347812 */ /* 0x000fe400078ec0ff */
[-C--:B------:R-:W-:Y:S02]  /*f460*/  HFMA2.MMA R56, R57, R17.reuse, R56 ;  /* 0x0000001139387235 */ /* 0x080fe40000000038 */
[----:B------:R-:W-:Y:S01]  /*f470*/  HFMA2.MMA R62, R63, R17, R62 ;  /* 0x000000113f3e7235 */ /* 0x000fe2000000003e */
[----:B------:R-:W-:Y:S01]  /*f480*/  LOP3.LUT R54, R54, 0x1c001c0, RZ, 0xc0, !PT ;  /* 0x01c001c036367812 */ /* 0x000fe200078ec0ff */
[-C--:B------:R-:W-:Y:S01]  /*f490*/  HFMA2 R58, R60, R17.reuse, R58 ;  /* 0x000000113c3a7231 */ /* 0x080fe2000000003a */
[----:B------:R-:W-:Y:S01]  /*f4a0*/  LOP3.LUT R53, R53, 0x1c001c0, RZ, 0xc0, !PT ;  /* 0x01c001c035357812 */ /* 0x000fe200078ec0ff */
[----:B------:R-:W-:Y:S01]  /*f4b0*/  HFMA2 R16, R59, R17, R16 ;  /* 0x000000113b107231 */ /* 0x000fe20000000010 */
[----:B------:R-:W-:Y:S01]  /*f4c0*/  LOP3.LUT R55, R55, 0x1c001c0, RZ, 0xc0, !PT ;  /* 0x01c001c037377812 */ /* 0x000fe200078ec0ff */
[----:B------:R-:W-:Y:S01]  /*f4d0*/  HFMA2 R78, R73, R14, R13 ;  /* 0x0000000e494e7231 */ /* 0x000fe2000000000d */
[----:B------:R-:W-:Y:S01]  /*f4e0*/  LOP3.LUT R52, R52, 0x64006400, RZ, 0xfc, !PT ;  /* 0x6400640034347812 */ /* 0x000fe200078efcff */
[----:B------:R-:W-:Y:S01]  /*f4f0*/  HFMA2.MMA R13, R74, R15, R12 ;  /* 0x0000000f4a0d7235 */ /* 0x000fe2000000000c */
[----:B------:R-:W-:Y:S01]  /*f500*/  LOP3.LUT R54, R54, 0x64006400, RZ, 0xfc, !PT ;  /* 0x6400640036367812 */ /* 0x000fe200078efcff */
[----:B------:R-:W-:Y:S01]  /*f510*/  HFMA2 R14, R75, R15, R67 ;  /* 0x0000000f4b0e7231 */ /* 0x000fe20000000043 */
[-C--:B------:R-:W-:Y:S01]  /*f520*/  HFMA2.MMA R56, R69, R18.reuse, R56 ;  /* 0x0000001245387235 */ /* 0x080fe20000000038 */
[-C--:B------:R-:W-:Y:S01]  /*f530*/  HFMA2 R58, R70, R18.reuse, R58 ;  /* 0x00000012463a7231 */ /* 0x080fe2000000003a */
[----:B------:R-:W-:Y:S01]  /*f540*/  HFMA2.MMA R62, R72, R18, R62 ;  /* 0x00000012483e7235 */ /* 0x000fe2000000003e */
[----:B------:R-:W-:Y:S01]  /*f550*/  HFMA2 R16, R73, R18, R16 ;  /* 0x0000001249107231 */ /* 0x000fe20000000010 */
[----:B------:R-:W-:Y:S01]  /*f560*/  LOP3.LUT R12, R53, 0x64006400, RZ, 0xfc, !PT ;  /* 0x64006400350c7812 */ /* 0x000fe200078efcff */
[----:B------:R-:W-:Y:S01]  /*f570*/  HFMA2.MMA R67, R76, R15, R77 ;  /* 0x0000000f4c437235 */ /* 0x000fe2000000004d */
[----:B------:R-:W-:Y:S01]  /*f580*/  LOP3.LUT R18, R55, 0x64006400, RZ, 0xfc, !PT ;  /* 0x6400640037127812 */ /* 0x000fe200078efcff */
[----:B------:R-:W-:-:S02]  /*f590*/  HFMA2 R52, R52, R47.H0_H0, -20, -20 ;  /* 0xcd00cd0034347431 */ /* 0x000fc4000004002f */
[C---:B------:R-:W-:Y:S02]  /*f5a0*/  HFMA2 R15, R71.reuse, R15, R78 ;  /* 0x0000000f470f7231 */ /* 0x040fe4000000004e */
[----:B------:R-:W-:Y:S02]  /*f5b0*/  HFMA2 R54, R54, R47.H0_H0, -20, -20 ;  /* 0xcd00cd0036367431 */ /* 0x000fe4000004002f */
[----:B------:R-:W-:Y:S02]  /*f5c0*/  HFMA2 R71, R71, R19, R16 ;  /* 0x0000001347477231 */ /* 0x000fe40000000010 */
[-C--:B------:R-:W-:Y:S02]  /*f5d0*/  HFMA2 R16, R12, R47.reuse.H0_H0, -20, -20 ;  /* 0xcd00cd000c107431 */ /* 0x080fe4000004002f */
[----:B------:R-:W-:Y:S01]  /*f5e0*/  HFMA2 R18, R18, R47.H0_H0, -20, -20 ;  /* 0xcd00cd0012127431 */ /* 0x000fe2000004002f */
[-C--:B------:R-:W-:Y:S01]  /*f5f0*/  HFMA2.MMA R56, R74, R19.reuse, R56 ;  /* 0x000000134a387235 */ /* 0x080fe20000000038 */
[----:B------:R-:W-:Y:S01]  /*f600*/  HFMA2 R58, R75, R19, R58 ;  /* 0x000000134b3a7231 */ /* 0x000fe2000000003a */
[----:B------:R-:W-:Y:S01]  /*f610*/  HFMA2.MMA R62, R76, R19, R62 ;  /* 0x000000134c3e7235 */ /* 0x000fe2000000003e */
[-C--:B-1----:R-:W-:Y:S01]  /*f620*/  HFMA2 R19, R16, R24.reuse, R14 ;  /* 0x0000001810137231 */ /* 0x082fe2000000000e */
[-C--:B------:R-:W-:Y:S01]  /*f630*/  HFMA2.MMA R17, R52, R24.reuse, R13 ;  /* 0x0000001834117235 */ /* 0x080fe2000000000d */
[----:B----4-:R-:W-:Y:S01]  /*f640*/  LOP3.LUT R13, R4, 0x70007, RZ, 0xc0, !PT ;  /* 0x00070007040d7812 */ /* 0x010fe200078ec0ff */
[----:B------:R-:W-:Y:S01]  /*f650*/  HFMA2.MMA R67, R54, R24, R67 ;  /* 0x0000001836437235 */ /* 0x000fe20000000043 */
[----:B------:R-:W-:Y:S01]  /*f660*/  HFMA2 R24, R18, R24, R15 ;  /* 0x0000001812187231 */ /* 0x000fe2000000000f */
[----:B------:R-:W-:-:S02]  /*f670*/  LOP3.LUT R14, R5, 0x70007, RZ, 0xc0, !PT ;  /* 0x00070007050e7812 */ /* 0x000fc400078ec0ff */
[----:B------:R-:W-:Y:S01]  /*f680*/  LOP3.LUT R15, R6, 0x70007, RZ, 0xc0, !PT ;  /* 0x00070007060f7812 */ /* 0x000fe200078ec0ff */
[-C--:B--2---:R-:W-:Y:S01]  /*f690*/  HFMA2.MMA R12, R52, R20.reuse, R68 ;  /* 0x00000014340c7235 */ /* 0x084fe20000000044 */
[-C--:B------:R-:W-:Y:S01]  /*f6a0*/  HFMA2 R66, R16, R20.reuse, R66 ;  /* 0x0000001410427231 */ /* 0x080fe20000000042 */
[C---:B------:R-:W-:Y:S01]  /*f6b0*/  HFMA2.MMA R65, R54.reuse, R20, R65 ;  /* 0x0000001436417235 */ /* 0x040fe20000000041 */
[----:B------:R-:W-:Y:S01]  /*f6c0*/  HFMA2 R64, R18, R20, R64 ;  /* 0x0000001412407231 */ /* 0x000fe20000000040 */
[----:B------:R-:W-:Y:S01]  /*f6d0*/  LOP3.LUT R13, R13, 0x64006400, RZ, 0xfc, !PT ;  /* 0x640064000d0d7812 */ /* 0x000fe200078efcff */
[----:B---3--:R-:W-:Y:S01]  /*f6e0*/  HFMA2 R57, R16, R28, R58 ;  /* 0x0000001c10397231 */ /* 0x008fe2000000003a */
[----:B------:R-:W-:Y:S02]  /*f6f0*/  LOP3.LUT R16, R7, 0x70007, RZ, 0xc0, !PT ;  /* 0x0007000707107812 */ /* 0x000fe400078ec0ff */
[----:B------:R-:W-:Y:S02]  /*f700*/  LOP3.LUT R20, R14, 0x64006400, RZ, 0xfc, !PT ;  /* 0x640064000e147812 */ /* 0x000fe400078efcff */
[----:B------:R-:W-:Y:S01]  /*f710*/  LOP3.LUT R15, R15, 0x64006400, RZ, 0xfc, !PT ;  /* 0x640064000f0f7812 */ /* 0x000fe200078efcff */
[----:B------:R-:W-:Y:S01]  /*f720*/  HADD2 R14, R13, -1028, -1028 ;  /* 0xe404e4040d0e7430 */ /* 0x000fe20000000000 */
[----:B------:R-:W-:Y:S01]  /*f730*/  LOP3.LUT R16, R16, 0x64006400, RZ, 0xfc, !PT ;  /* 0x6400640010107812 */ /* 0x000fe200078efcff */
[----:B------:R-:W-:Y:S01]  /*f740*/  HFMA2.MMA R62, R54, R28, R62 ;  /* 0x0000001c363e7235 */ /* 0x000fe2000000003e */
[----:B------:R-:W-:-:S02]  /*f750*/  HADD2 R20, R20, -1028, -1028 ;  /* 0xe404e40414147430 */ /* 0x000fc40000000000 */
[----:B------:R-:W-:Y:S01]  /*f760*/  HADD2 R54, R15, -1028, -1028 ;  /* 0xe404e4040f367430 */ /* 0x000fe20000000000 */
[----:B------:R-:W-:Y:S01]  /*f770*/  HFMA2.MMA R56, R52, R28, R56 ;  /* 0x0000001c34387235 */ /* 0x000fe20000000038 */
[----:B------:R-:W-:Y:S01]  /*f780*/  LOP3.LUT R15, R5, 0x380038, RZ, 0xc0, !PT ;  /* 0x00380038050f7812 */ /* 0x000fe200078ec0ff */
[----:B------:R-:W-:Y:S01]  /*f790*/  HFMA2 R71, R18, R28, R71 ;  /* 0x0000001c12477231 */ /* 0x000fe20000000047 */
[-C--:B------:R-:W-:Y:S01]  /*f7a0*/  HFMA2.MMA R28, R14, R25.reuse, R17 ;  /* 0x000000190e1c7235 */ /* 0x080fe20000000011 */
[----:B------:R-:W-:Y:S01]  /*f7b0*/  HADD2 R55, R16, -1028, -1028 ;  /* 0xe404e40410377430 */ /* 0x000fe20000000000 */
[----:B------:R-:W-:Y:S01]  /*f7c0*/  LOP3.LUT R13, R4, 0x380038, RZ, 0xc0, !PT ;  /* 0x00380038040d7812 */ /* 0x000fe200078ec0ff */
[-C--:B------:R-:W-:Y:S01]  /*f7d0*/  HFMA2 R52, R20, R25.reuse, R19 ;  /* 0x0000001914347231 */ /* 0x080fe20000000013 */
[----:B------:R-:W-:Y:S01]  /*f7e0*/  LOP3.LUT R19, R7, 0x380038, RZ, 0xc0, !PT ;  /* 0x0038003807137812 */ /* 0x000fe200078ec0ff */
[----:B------:R-:W-:Y:S01]  /*f7f0*/  HFMA2.MMA R67, R54, R25, R67 ;  /* 0x0000001936437235 */ /* 0x000fe20000000043 */
[----:B------:R-:W-:Y:S01]  /*f800*/  LOP3.LUT R17, R6, 0x380038, RZ, 0xc0, !PT ;  /* 0x0038003806117812 */ /* 0x000fe200078ec0ff */
[----:B------:R-:W-:Y:S01]  /*f810*/  HFMA2 R25, R55, R25, R24 ;  /* 0x0000001937197231 */ /* 0x000fe20000000018 */
[----:B------:R-:W-:-:S02]  /*f820*/  LOP3.LUT R60, R15, 0x64006400, RZ, 0xfc, !PT ;  /* 0x640064000f3c7812 */ /* 0x000fc400078efcff */
[----:B------:R-:W-:Y:S02]  /*f830*/  LOP3.LUT R16, R13, 0x64006400, RZ, 0xfc, !PT ;  /* 0x640064000d107812 */ /* 0x000fe400078efcff */
[----:B------:R-:W-:Y:S02]  /*f840*/  LOP3.LUT R24, R19, 0x64006400, RZ, 0xfc, !PT ;  /* 0x6400640013187812 */ /* 0x000fe400078efcff */
[----:B------:R-:W-:Y:S01]  /*f850*/  LOP3.LUT R18, R17, 0x64006400, RZ, 0xfc, !PT ;  /* 0x6400640011127812 */ /* 0x000fe200078efcff */
[-C--:B------:R-:W-:Y:S01]  /*f860*/  HFMA2 R60, R60, R47.reuse.H1_H1, -132, -132 ;  /* 0xd820d8203c3c7431 */ /* 0x080fe2000006002f */
[C---:B------:R-:W-:Y:S01]  /*f870*/  HFMA2.MMA R12, R14.reuse, R21, R12 ;  /* 0x000000150e0c7235 */ /* 0x040fe2000000000c */
[-C--:B------:R-:W-:Y:S02]  /*f880*/  HFMA2 R61, R16, R47.reuse.H1_H1, -132, -132 ;  /* 0xd820d820103d7431 */ /* 0x080fe4000006002f */
[-C--:B------:R-:W-:Y:S02]  /*f890*/  HFMA2 R13, R24, R47.reuse.H1_H1, -132, -132 ;  /* 0xd820d820180d7431 */ /* 0x080fe4000006002f */
[----:B------:R-:W-:Y:S01]  /*f8a0*/  HFMA2 R59, R18, R47.H1_H1, -132, -132 ;  /* 0xd820d820123b7431 */ /* 0x000fe2000006002f */
[----:B------:R-:W-:Y:S01]  /*f8b0*/  SHF.R.U32.HI R24, RZ, 0x6, R4 ;  /* 0x00000006ff187819 */ /* 0x000fe20000011604 */
[-C--:B------:R-:W-:Y:S01]  /*f8c0*/  HFMA2 R18, R60, R26.reuse, R52 ;  /* 0x0000001a3c127231 */ /* 0x080fe20000000034 */
[----:B------:R-:W-:Y:S01]  /*f8d0*/  SHF.R.U32.HI R52, RZ, 0x6, R6 ;  /* 0x00000006ff347819 */ /* 0x000fe20000011606 */
[-C--:B------:R-:W-:Y:S01]  /*f8e0*/  HFMA2.MMA R58, R14, R29.reuse, R56 ;  /* 0x0000001d0e3a7235 */ /* 0x080fe20000000038 */
[----:B------:R-:W-:Y:S01]  /*f8f0*/  HFMA2 R16, R13, R26, R25 ;  /* 0x0000001a0d107231 */ /* 0x000fe20000000019 */
[C---:B------:R-:W-:Y:S01]  /*f900*/  HFMA2.MMA R56, R54.reuse, R29, R62 ;  /* 0x0000001d36387235 */ /* 0x040fe2000000003e */
[----:B------:R-:W-:Y:S01]  /*f910*/  SHF.R.U32.HI R25, RZ, 0x6, R5 ;  /* 0x00000006ff197819 */ /* 0x000fe20000011605 */
[----:B------:R-:W-:Y:S01]  /*f920*/  HFMA2.MMA R65, R54, R21, R65 ;  /* 0x0000001536417235 */ /* 0x000fe20000000041 */
[C---:B------:R-:W-:Y:S01]  /*f930*/  HFMA2 R57, R20.reuse, R29, R57 ;  /* 0x0000001d14397231 */ /* 0x040fe20000000039 */
[----:B------:R-:W-:Y:S01]  /*f940*/  SHF.R.U32.HI R53, RZ, 0x6, R7 ;  /* 0x00000006ff357819 */ /* 0x000fe20000011607 */
[----:B------:R-:W-:Y:S01]  /*f950*/  HFMA2 R66, R20, R21, R66 ;  /* 0x0000001514427231 */ /* 0x000fe20000000042 */
[----:B------:R-:W-:Y:S01]  /*f960*/  HFMA2.MMA R54, R61, R22, R12 ;  /* 0x000000163d367235 */ /* 0x000fe2000000000c */
[----:B------:R-:W-:-:S02]  /*f970*/  LOP3.LUT R12, R24, 0x70007, RZ, 0xc0, !PT ;  /* 0x00070007180c7812 */ /* 0x000fc400078ec0ff */
[----:B------:R-:W-:Y:S01]  /*f980*/  LOP3.LUT R20, R52, 0x70007, RZ, 0xc0, !PT ;  /* 0x0007000734147812 */ /* 0x000fe200078ec0ff */
[C---:B------:R-:W-:Y:S01]  /*f990*/  HFMA2 R64, R55.reuse, R21, R64 ;  /* 0x0000001537407231 */ /* 0x040fe20000000040 */
[----:B------:R-:W-:Y:S01]  /*f9a0*/  LOP3.LUT R14, R25, 0x70007, RZ, 0xc0, !PT ;  /* 0x00070007190e7812 */ /* 0x000fe200078ec0ff */
[----:B------:R-:W-:Y:S01]  /*f9b0*/  HFMA2 R15, R55, R29, R71 ;  /* 0x0000001d370f7231 */ /* 0x000fe20000000047 */
[----:B------:R-:W-:Y:S02]  /*f9c0*/  LOP3.LUT R21, R53, 0x70007, RZ, 0xc0, !PT ;  /* 0x0007000735157812 */ /* 0x000fe400078ec0ff */
[----:B------:R-:W-:Y:S02]  /*f9d0*/  SHF.R.U32.HI R29, RZ, 0xe, R4 ;  /* 0x0000000eff1d7819 */ /* 0x000fe40000011604 */
[----:B------:R-:W-:Y:S02]  /*f9e0*/  LOP3.LUT R12, R12, 0x64006400, RZ, 0xfc, !PT ;  /* 0x640064000c0c7812 */ /* 0x000fe400078efcff */
[----:B------:R-:W-:Y:S01]  /*f9f0*/  LOP3.LUT R20, R20, 0x64006400, RZ, 0xfc, !PT ;  /* 0x6400640014147812 */ /* 0x000fe200078efcff */
[-C--:B------:R-:W-:Y:S01]  /*fa00*/  HFMA2.MMA R19, R61, R26.reuse, R28 ;  /* 0x0000001a3d137235 */ /* 0x080fe2000000001c */
[----:B------:R-:W-:Y:S01]  /*fa10*/  SHF.R.U32.HI R4, RZ, 0xe, R5 ;  /* 0x0000000eff047819 */ /* 0x000fe20000011605 */
[C---:B------:R-:W-:Y:S01]  /*fa20*/  HFMA2.MMA R17, R59.reuse, R26, R67 ;  /* 0x0000001a3b117235 */ /* 0x040fe20000000043 */
[----:B------:R-:W-:Y:S01]  /*fa30*/  SHF.R.U32.HI R5, RZ, 0xe, R6 ;  /* 0x0000000eff057819 */ /* 0x000fe20000011606 */
[----:B------:R-:W-:Y:S01]  /*fa40*/  HFMA2.MMA R65, R59, R22, R65 ;  /* 0x000000163b417235 */ /* 0x000fe20000000041 */
[----:B------:R-:W-:-:S02]  /*fa50*/  LOP3.LUT R48, R48, 0x10001, RZ, 0xc0, !PT ;  /* 0x0001000130307812 */ /* 0x000fc400078ec0ff */
[----:B------:R-:W-:Y:S01]  /*fa60*/  LOP3.LUT R14, R14, 0x64006400, RZ, 0xfc, !PT ;  /* 0x640064000e0e7812 */ /* 0x000fe200078efcff */
[-C--:B------:R-:W-:Y:S01]  /*fa70*/  HFMA2 R55, R60, R22.reuse, R66 ;  /* 0x000000163c377231 */ /* 0x080fe20000000042 */
[----:B------:R-:W-:Y:S01]  /*fa80*/  LOP3.LUT R49, R49, 0x10001, RZ, 0xc0, !PT ;  /* 0x0001000131317812 */ /* 0x000fe200078ec0ff */
[----:B------:R-:W-:Y:S01]  /*fa90*/  HFMA2 R64, R13, R22, R64 ;  /* 0x000000160d407231 */ /* 0x000fe20000000040 */
[----:B------:R-:W-:Y:S01]  /*faa0*/  LOP3.LUT R26, R50, 0x10001, RZ, 0xc0, !PT ;  /* 0x00010001321a7812 */ /* 0x000fe200078ec0ff */
[-C--:B------:R-:W-:Y:S01]  /*fab0*/  HFMA2.MMA R59, R59, R30.reuse, R56 ;  /* 0x0000001e3b3b7235 */ /* 0x080fe20000000038 */
[----:B------:R-:W-:Y:S01]  /*fac0*/  LOP3.LUT R21, R21, 0x64006400, RZ, 0xfc, !PT ;  /* 0x6400640015157812 */ /* 0x000fe200078efcff */
[----:B------:R-:W-:Y:S01]  /*fad0*/  HADD2 R56, R12, -1028, -1028 ;  /* 0xe404e4040c387430 */ /* 0x000fe20000000000 */
[----:B------:R-:W-:Y:S01]  /*fae0*/  LOP3.LUT R48, R48, 0x20002, R29, 0xf8, !PT ;  /* 0x0002000230307812 */ /* 0x000fe200078ef81d */
[----:B------:R-:W-:Y:S01]  /*faf0*/  HADD2 R22, R20, -1028, -1028 ;  /* 0xe404e40414167430 */ /* 0x000fe20000000000 */
[----:B------:R-:W-:Y:S01]  /*fb00*/  SHF.R.U32.HI R63, RZ, 0xe, R7 ;  /* 0x0000000eff3f7819 */ /* 0x000fe20000011607 */
[-C--:B------:R-:W-:Y:S01]  /*fb10*/  HFMA2 R60, R60, R30.reuse, R57 ;  /* 0x0000001e3c3c7231 */ /* 0x080fe20000000039 */
[----:B------:R-:W-:Y:S01]  /*fb20*/  LOP3.LUT R29, R49, 0x20002, R4, 0xf8, !PT ;  /* 0x00020002311d7812 */ /* 0x000fe200078ef804 */
[----:B------:R-:W-:Y:S01]  /*fb30*/  HADD2 R57, R14, -1028, -1028 ;  /* 0xe404e4040e397430 */ /* 0x000fe20000000000 */
[----:B------:R-:W-:Y:S01]  /*fb40*/  LOP3.LUT R26, R26, 0x20002, R5, 0xf8, !PT ;  /* 0x000200021a1a7812 */ /* 0x000fe200078ef805 */
[----:B------:R-:W-:Y:S01]  /*fb50*/  HADD2 R20, R21, -1028, -1028 ;  /* 0xe404e40415147430 */ /* 0x000fe20000000000 */
[----:B------:R-:W0:Y:S01]  /*fb60*/  LDS.128 R4, [UR5+0x20] ;  /* 0x00002005ff047984 */ /* 0x000e220008000c00 */
[----:B------:R-:W-:Y:S01]  /*fb70*/  LOP3.LUT R28, R51, 0x10001, RZ, 0xc0, !PT ;  /* 0x00010001331c7812 */ /* 0x000fe200078ec0ff */
[----:B------:R-:W-:Y:S01]  /*fb80*/  HFMA2.MMA R61, R61, R30, R58 ;  /* 0x0000001e3d3d7235 */ /* 0x000fe2000000003a */
[----:B------:R-:W-:Y:S01]  /*fb90*/  HFMA2 R30, R13, R30, R15 ;  /* 0x0000001e0d1e7231 */ /* 0x000fe2000000000f */
[-C--:B------:R-:W-:Y:S01]  /*fba0*/  HFMA2.MMA R49, R56, R27.reuse, R19 ;  /* 0x0000001b38317235 */ /* 0x080fe20000000013 */
[-C--:B------:R-:W-:Y:S01]  /*fbb0*/  HFMA2 R50, R57, R27.reuse, R18 ;  /* 0x0000001b39327231 */ /* 0x080fe20000000012 */
[----:B------:R-:W-:Y:S01]  /*fbc0*/  HFMA2.MMA R51, R22, R27, R17 ;  /* 0x0000001b16337235 */ /* 0x000fe20000000011 */
[----:B------:R-:W1:Y:S01]  /*fbd0*/  LDS.128 R12, [UR5+0xa0] ;  /* 0x0000a005ff0c7984 */ /* 0x000e620008000c00 */
[----:B------:R-:W-:-:S03]  /*fbe0*/  HFMA2 R27, R20, R27, R16 ;  /* 0x0000001b141b7231 */ /* 0x000fc60000000010 */
[----:B------:R-:W2:Y:S01]  /*fbf0*/  LDS.128 R16, [UR5+0x120] ;  /* 0x00012005ff107984 */ /* 0x000ea20008000c00 */
[C---:B------:R-:W-:Y:S01]  /*fc00*/  HFMA2.MMA R54, R56.reuse, R23, R54 ;  /* 0x0000001738367235 */ /* 0x040fe20000000036 */
[----:B------:R-:W-:Y:S01]  /*fc10*/  LOP3.LUT R21, R24, 0x380038, RZ, 0xc0, !PT ;  /* 0x0038003818157812 */ /* 0x000fe200078ec0ff */
[----:B------:R-:W-:Y:S01]  /*fc20*/  HFMA2.MMA R56, R56, R31, R61 ;  /* 0x0000001f38387235 */ /* 0x000fe2000000003d */
[C---:B------:R-:W-:Y:S01]  /*fc30*/  HFMA2 R55, R57.reuse, R23, R55 ;  /* 0x0000001739377231 */ /* 0x040fe20000000037 */
[C---:B------:R-:W-:Y:S01]  /*fc40*/  HFMA2.MMA R58, R22.reuse, R23, R65 ;  /* 0x00000017163a7235 */ /* 0x040fe20000000041 */
[----:B------:R-:W-:Y:S01]  /*fc50*/  LOP3.LUT R61, R52, 0x380038, RZ, 0xc0, !PT ;  /* 0x00380038343d7812 */ /* 0x000fe200078ec0ff */
[----:B------:R-:W-:Y:S01]  /*fc60*/  HFMA2 R57, R57, R31, R60 ;  /* 0x0000001f39397231 */ /* 0x000fe2000000003c */
[----:B------:R-:W-:Y:S01]  /*fc70*/  HFMA2.MMA R22, R22, R31, R59 ;  /* 0x0000001f16167235 */ /* 0x000fe2000000003b */
[----:B------:R-:W-:Y:S01]  /*fc80*/  LOP3.LUT R59, R24, 0x1c001c0, RZ, 0xc0, !PT ;  /* 0x01c001c0183b7812 */ /* 0x000fe200078ec0ff */
[----:B------:R-:W-:Y:S01]  /*fc90*/  HFMA2 R23, R20, R23, R64 ;  /* 0x0000001714177231 */ /* 0x000fe20000000040 */
[----:B------:R-:W-:-:S02]  /*fca0*/  LOP3.LUT R60, R25, 0x380038, RZ, 0xc0, !PT ;  /* 0x00380038193c7812 */ /* 0x000fc400078ec0ff */
[----:B------:R-:W-:Y:S02]  /*fcb0*/  LOP3.LUT R65, R53, 0x380038, RZ, 0xc0, !PT ;  /* 0x0038003835417812 */ /* 0x000fe400078ec0ff */
[----:B------:R-:W-:Y:S02]  /*fcc0*/  LOP3.LUT R24, R21, 0x64006400, RZ, 0xfc, !PT ;  /* 0x6400640015187812 */ /* 0x000fe400078efcff */
[----:B------:R-:W-:Y:S02]  /*fcd0*/  LOP3.LUT R25, R25, 0x1c001c0, RZ, 0xc0, !PT ;  /* 0x01c001c019197812 */ /* 0x000fe400078ec0ff */
[----:B------:R-:W-:Y:S02]  /*fce0*/  LOP3.LUT R64, R61, 0x64006400, RZ, 0xfc, !PT ;  /* 0x640064003d407812 */ /* 0x000fe400078efcff */
[----:B------:R-:W-:Y:S02]  /*fcf0*/  LOP3.LUT R28, R28, 0x20002, R63, 0xf8, !PT ;  /* 0x000200021c1c7812 */ /* 0x000fe400078ef83f */
[----:B------:R-:W-:-:S02]  /*fd00*/  LOP3.LUT R63, R52, 0x1c001c0, RZ, 0xc0, !PT ;  /* 0x01c001c0343f7812 */ /* 0x000fc400078ec0ff */
[----:B------:R-:W-:Y:S02]  /*fd10*/  LOP3.LUT R60, R60, 0x64006400, RZ, 0xfc, !PT ;  /* 0x640064003c3c7812 */ /* 0x000fe400078efcff */
        /* <DEDUP_REMOVED lines=10> */
[-C--:B0-----:R-:W-:Y:S01]  /*fdc0*/  HFMA2.MMA R53, R59, R4.reuse, R54 ;  /* 0x000000043b357235 */ /* 0x081fe20000000036 */
[-C--:B------:R-:W-:Y:S01]  /*fdd0*/  HFMA2 R54, R61, R4.reuse, R55 ;  /* 0x000000043d367231 */ /* 0x080fe20000000037 */
[----:B------:R-:W-:Y:S01]  /*fde0*/  HFMA2.MMA R58, R25, R4, R58 ;  /* 0x00000004193a7235 */ /* 0x000fe2000000003a */
[----:B------:R-:W-:Y:S01]  /*fdf0*/  HFMA2 R55, R21, R4, R23 ;  /* 0x0000000415377231 */ /* 0x000fe20000000017 */
[----:B-1----:R-:W-:Y:S01]  /*fe00*/  HFMA2.MMA R49, R59, R12, R49 ;  /* 0x0000000c3b317235 */ /* 0x002fe20000000031 */
[----:B------:R-:W-:-:S02]  /*fe10*/  HFMA2 R60, R52, R47.H0_H0, -20, -20 ;  /* 0xcd00cd00343c7431 */ /* 0x000fc4000004002f */
[-C--:B------:R-:W-:Y:S01]  /*fe20*/  HFMA2 R23, R66, R47.reuse.H0_H0, -20, -20 ;  /* 0xcd00cd0042177431 */ /* 0x080fe2000004002f */
[----:B--2---:R-:W-:Y:S01]  /*fe30*/  HFMA2.MMA R59, R59, R16, R56 ;  /* 0x000000103b3b7235 */ /* 0x004fe20000000038 */
[-C--:B------:R-:W-:Y:S02]  /*fe40*/  HFMA2 R62, R62, R47.reuse.H0_H0, -20, -20 ;  /* 0xcd00cd003e3e7431 */ /* 0x080fe4000004002f */
[----:B------:R-:W-:Y:S01]  /*fe50*/  HFMA2 R24, R70, R47.H0_H0, -20, -20 ;  /* 0xcd00cd0046187431 */ /* 0x000fe2000004002f */
[-C--:B------:R-:W-:Y:S01]  /*fe60*/  HFMA2.MMA R53, R60, R5.reuse, R53 ;  /* 0x000000053c357235 */ /* 0x080fe20000000035 */
[-C--:B------:R-:W-:Y:S01]  /*fe70*/  HFMA2 R54, R62, R5.reuse, R54 ;  /* 0x000000053e367231 */ /* 0x080fe20000000036 */
[----:B------:R-:W-:Y:S01]  /*fe80*/  HFMA2.MMA R52, R23, R5, R58 ;  /* 0x0000000517347235 */ /* 0x000fe2000000003a */
[C---:B------:R-:W-:Y:S01]  /*fe90*/  HFMA2 R55, R24.reuse, R5, R55 ;  /* 0x0000000518377231 */ /* 0x040fe20000000037 */
[----:B------:R-:W-:Y:S01]  /*fea0*/  HFMA2.MMA R5, R25, R12, R51 ;  /* 0x0000000c19057235 */ /* 0x000fe20000000033 */
[-C--:B------:R-:W-:Y:S01]  /*feb0*/  HFMA2 R4, R61, R12.reuse, R50 ;  /* 0x0000000c3d047231 */ /* 0x080fe20000000032 */
[C---:B------:R-:W-:Y:S01]  /*fec0*/  HFMA2.MMA R50, R60.reuse, R13, R49 ;  /* 0x0000000d3c327235 */ /* 0x040fe20000000031 */
[----:B------:R-:W-:Y:S01]  /*fed0*/  HFMA2 R12, R21, R12, R27 ;  /* 0x0000000c150c7231 */ /* 0x000fe2000000001b */
[----:B------:R-:W-:Y:S01]  /*fee0*/  HFMA2.MMA R60, R60, R17, R59 ;  /* 0x000000113c3c7235 */ /* 0x000fe2000000003b */
[----:B------:R-:W-:Y:S01]  /*fef0*/  HFMA2 R61, R61, R16, R57 ;  /* 0x000000103d3d7231 */ /* 0x000fe20000000039 */
[----:B-----5:R-:W-:Y:S01]  /*ff00*/  SHF.R.U32.HI R59, RZ, 0xd, R8 ;  /* 0x0000000dff3b7819 */ /* 0x020fe20000011608 */
[-C--:B------:R-:W-:Y:S01]  /*ff10*/  HFMA2 R57, R24, R13.reuse, R12 ;  /* 0x0000000d18397231 */ /* 0x080fe2000000000c */
[----:B------:R-:W-:Y:S01]  /*ff20*/  SHF.R.U32.HI R66, RZ, 0xd, R9 ;  /* 0x0000000dff427819 */ /* 0x000fe20000011609 */
[C---:B------:R-:W-:Y:S01]  /*ff30*/  HFMA2 R51, R62.reuse, R13, R4 ;  /* 0x0000000d3e337231 */ /* 0x040fe20000000004 */
[----:B------:R-:W-:Y:S01]  /*ff40*/  LOP3.LUT R27, R8, 0x70007, RZ, 0xc0, !PT ;  /* 0x00070007081b7812 */ /* 0x000fe200078ec0ff */
[----:B------:R-:W-:Y:S01]  /*ff50*/  HFMA2 R12, R62, R17, R61 ;  /* 0x000000113e0c7231 */ /* 0x000fe2000000003d */
[----:B------:R-:W-:Y:S01]  /*ff60*/  LOP3.LUT R64, R10, 0x70007, RZ, 0xc0, !PT ;  /* 0x000700070a407812 */ /* 0x000fe200078ec0ff */
[----:B------:R-:W-:Y:S01]  /*ff70*/  HFMA2.MMA R56, R23, R13, R5 ;  /* 0x0000000d17387235 */ /* 0x000fe20000000005 */
[----:B------:R-:W-:-:S02]  /*ff80*/  LOP3.LUT R61, R8, 0x380038, RZ, 0xc0, !PT ;  /* 0x00380038083d7812 */ /* 0x000fc400078ec0ff */
[----:B------:R-:W-:Y:S02]  /*ff90*/  SHF.R.U32.HI R4, RZ, 0x6, R8 ;  /* 0x00000006ff047819 */ /* 0x000fe40000011608 */
[----:B------:R-:W-:Y:S02]  /*ffa0*/  LOP3.LUT R63, R9, 0x70007, RZ, 0xc0, !PT ;  /* 0x00070007093f7812 */ /* 0x000fe400078ec0ff */
[----:B------:R-:W-:Y:S02]  /*ffb0*/  LOP3.LUT R65, R11, 0x70007, RZ, 0xc0, !PT ;  /* 0x000700070b417812 */ /* 0x000fe400078ec0ff */
[----:B------:R-:W-:Y:S02]  /*ffc0*/  LOP3.LUT R58, R48, 0x40004, R59, 0xf8, !PT ;  /* 0x00040004303a7812 */ /* 0x000fe400078ef83b */
[----:B------:R-:W-:Y:S02]  /*ffd0*/  LOP3.LUT R8, R10, 0x380038, RZ, 0xc0, !PT ;  /* 0x003800380a087812 */ /* 0x000fe400078ec0ff */
[----:B------:R-:W-:-:S02]  /*ffe0*/  SHF.R.U32.HI R13, RZ, 0x6, R10 ;  /* 0x00000006ff0d7819 */ /* 0x000fc4000001160a */
[----:B------:R-:W-:Y:S02]  /*fff0*/  SHF.R.U32.HI R67, RZ, 0xd, R10 ;  /* 0x0000000dff437819 */ /* 0x000fe4000001160a */
[----:B------:R-:W-:Y:S02]  /*10000*/  LOP3.LUT R59, R29, 0x40004, R66, 0xf8, !PT ;  /* 0x000400041d3b7812 */ /* 0x000fe400078ef842 */
        /* <DEDUP_REMOVED lines=8> */
[----:B------:R-:W-:Y:S01]  /*10090*/  LOP3.LUT R65, R65, 0x64006400, RZ, 0xfc, !PT ;  /* 0x6400640041417812 */ /* 0x000fe200078efcff */
[----:B------:R-:W-:Y:S01]  /*100a0*/  HADD2 R10, R10, -1028, -1028 ;  /* 0xe404e4040a0a7430 */ /* 0x000fe20000000000 */
[----:B------:R-:W-:Y:S01]  /*100b0*/  LOP3.LUT R27, R28, 0x40004, R11, 0xf8, !PT ;  /* 0x000400041c1b7812 */ /* 0x000fe200078ef80b */
[----:B------:R-:W-:-:S02]  /*100c0*/  HADD2 R29, R29, -1028, -1028 ;  /* 0xe404e4041d1d7430 */ /* 0x000fc40000000000 */
[----:B------:R-:W-:Y:S02]  /*100d0*/  HADD2 R48, R48, -1028, -1028 ;  /* 0xe404e40430307430 */ /* 0x000fe40000000000 */
[----:B------:R-:W-:Y:S01]  /*100e0*/  HADD2 R28, R65, -1028, -1028 ;  /* 0xe404e404411c7430 */ /* 0x000fe20000000000 */
[-C--:B------:R-:W-:Y:S01]  /*100f0*/  HFMA2.MMA R50, R10, R14.reuse, R50 ;  /* 0x0000000e0a327235 */ /* 0x080fe20000000032 */
[-C--:B------:R-:W-:Y:S01]  /*10100*/  HFMA2 R64, R48, R14.reuse, R51 ;  /* 0x0000000e30407231 */ /* 0x080fe20000000033 */
[----:B------:R-:W-:Y:S01]  /*10110*/  HFMA2.MMA R65, R29, R14, R56 ;  /* 0x0000000e1d417235 */ /* 0x000fe20000000038 */
[----:B------:R-:W-:Y:S01]  /*10120*/  HFMA2 R66, R28, R14, R57 ;  /* 0x0000000e1c427231 */ /* 0x000fe20000000039 */
[C---:B------:R-:W-:Y:S01]  /*10130*/  HFMA2.MMA R53, R10.reuse, R6, R53 ;  /* 0x000000060a357235 */ /* 0x040fe20000000035 */
[----:B------:R-:W-:Y:S01]  /*10140*/  LOP3.LUT R56, R8, 0x64006400, RZ, 0xfc, !PT ;  /* 0x6400640008387812 */ /* 0x000fe200078efcff */
[----:B------:R-:W-:Y:S01]  /*10150*/  HFMA2.MMA R60, R10, R18, R60 ;  /* 0x000000120a3c7235 */ /* 0x000fe2000000003c */
[----:B------:R-:W-:-:S02]  /*10160*/  LOP3.LUT R14, R9, 0x64006400, RZ, 0xfc, !PT ;  /* 0x64006400090e7812 */ /* 0x000fc400078efcff */
[----:B------:R-:W0:Y:S01]  /*10170*/  LDS.128 R8, [UR5+0x30] ;  /* 0x00003005ff087984 */ /* 0x000e220008000c00 */
[-C--:B------:R-:W-:Y:S01]  /*10180*/  HFMA2 R54, R48, R6.reuse, R54 ;  /* 0x0000000630367231 */ /* 0x080fe20000000036 */
[----:B------:R-:W-:Y:S01]  /*10190*/  HFMA2.MMA R52, R29, R6, R52 ;  /* 0x000000061d347235 */ /* 0x000fe20000000034 */
[----:B------:R-:W-:Y:S01]  /*101a0*/  HFMA2 R63, R28, R6, R55 ;  /* 0x000000061c3f7231 */ /* 0x000fe20000000037 */
[----:B------:R-:W-:Y:S02]  /*101b0*/  LOP3.LUT R6, R61, 0x64006400, RZ, 0xfc, !PT ;  /* 0x640064003d067812 */ /* 0x000fe400078efcff */
[----:B------:R-:W-:Y:S01]  /*101c0*/  LOP3.LUT R62, R62, 0x64006400, RZ, 0xfc, !PT ;  /* 0x640064003e3e7812 */ /* 0x000fe200078efcff */
[-C--:B------:R-:W-:Y:S02]  /*101d0*/  HFMA2 R56, R56, R47.reuse.H1_H1, -132, -132 ;  /* 0xd820d82038387431 */ /* 0x080fe4000006002f */
[-C--:B------:R-:W-:Y:S02]  /*101e0*/  HFMA2 R6, R6, R47.reuse.H1_H1, -132, -132 ;  /* 0xd820d82006067431 */ /* 0x080fe4000006002f */
[----:B------:R-:W-:-:S02]  /*101f0*/  HFMA2 R57, R62, R47.H1_H1, -132, -132 ;  /* 0xd820d8203e397431 */ /* 0x000fc4000006002f */
[----:B------:R-:W-:Y:S02]  /*10200*/  HFMA2 R55, R14, R47.H1_H1, -132, -132 ;  /* 0xd820d8200e377431 */ /* 0x000fe4000006002f */
[----:B------:R-:W-:Y:S01]  /*10210*/  HFMA2 R51, R6, R15, R50 ;  /* 0x0000000f06337231 */ /* 0x000fe20000000032 */
[C---:B------:R-:W-:Y:S02]  /*10220*/  HFMA2.MMA R14, R6.reuse, R7, R53 ;  /* 0x00000007060e7235 */ /* 0x040fe40000000035 */
[----:B------:R-:W-:Y:S01]  /*10230*/  HFMA2.MMA R50, R6, R19, R60 ;  /* 0x0000001306327235 */ /* 0x000fe2000000003c */
[----:B------:R-:W-:Y:S01]  /*10240*/  HFMA2 R60, R57, R7, R54 ;  /* 0x00000007393c7231 */ /* 0x000fe20000000036 */
[----:B------:R-:W-:Y:S01]  /*10250*/  HFMA2.MMA R6, R56, R7, R52 ;  /* 0x0000000738067235 */ /* 0x000fe20000000034 */
[----:B------:R-:W-:Y:S01]  /*10260*/  HFMA2 R53, R56, R15, R65 ;  /* 0x0000000f38357231 */ /* 0x000fe20000000041 */
[-C--:B------:R-:W-:Y:S01]  /*10270*/  HFMA2.MMA R52, R57, R15.reuse, R64 ;  /* 0x0000000f39347235 */ /* 0x080fe20000000040 */
[----:B------:R-:W-:Y:S01]  /*10280*/  @!P0 PRMT R44, R42, 0x7610, R44 ;  /* 0x000076102a2c8816 */ /* 0x000fe2000000002c */
[----:B------:R-:W-:Y:S01]  /*10290*/  HFMA2.MMA R54, R55, R15, R66 ;  /* 0x0000000f37367235 */ /* 0x000fe20000000042 */
[----:B------:R-:W-:-:S02]  /*102a0*/  LOP3.LUT R15, R4, 0x70007, RZ, 0xc0, !PT ;  /* 0x00070007040f7812 */ /* 0x000fc400078ec0ff */
[----:B------:R-:W-:Y:S02]  /*102b0*/  @!P0 PRMT R44, R44, 0x7610, R42 ;  /* 0x000076102c2c8816 */ /* 0x000fe4000000002a */
[----:B------:R-:W-:Y:S02]  /*102c0*/  LOP3.LUT R42, R4, 0x380038, RZ, 0xc0, !PT ;  /* 0x00380038042a7812 */ /* 0x000fe400078ec0ff */
[----:B------:R-:W-:Y:S02]  /*102d0*/  LOP3.LUT R15, R15, 0x64006400, RZ, 0xfc, !PT ;  /* 0x640064000f0f7812 */ /* 0x000fe400078efcff */
[----:B------:R-:W-:Y:S02]  /*102e0*/  @!P0 PRMT R46, R43, 0x7610, R46 ;  /* 0x000076102b2e8816 */ /* 0x000fe4000000002e */
[----:B------:R-:W-:Y:S02]  /*102f0*/  LOP3.LUT R62, R58, 0x64006400, RZ, 0xfc, !PT ;  /* 0x640064003a3e7812 */ /* 0x000fe400078efcff */
[----:B------:R-:W-:Y:S01]  /*10300*/  LOP3.LUT R58, R42, 0x64006400, RZ, 0xfc, !PT ;  /* 0x640064002a3a7812 */ /* 0x000fe200078efcff */
[----:B------:R-:W-:Y:S01]  /*10310*/  HADD2 R42, R15, -1028, -1028 ;  /* 0xe404e4040f2a7430 */ /* 0x000fe20000000000 */
[----:B------:R-:W-:-:S02]  /*10320*/  @!P0 PRMT R46, R46, 0x7610, R43 ;  /* 0x000076102e2e8816 */ /* 0x000fc4000000002b */
[----:B------:R-:W-:Y:S01]  /*10330*/  LOP3.LUT R43, R5, 0x70007, RZ, 0xc0, !PT ;  /* 0x00070007052b7812 */ /* 0x000fe200078ec0ff */
[----:B------:R-:W-:Y:S01]  /*10340*/  HFMA2 R58, R58, R47.H1_H1, -132, -132 ;  /* 0xd820d8203a3a7431 */ /* 0x000fe2000006002f */
[----:B------:R-:W-:Y:S01]  /*10350*/  LOP3.LUT R4, R4, 0x1c001c0, RZ, 0xc0, !PT ;  /* 0x01c001c004047812 */ /* 0x000fe200078ec0ff */
[----:B0-----:R-:W-:Y:S01]  /*10360*/  HFMA2.MMA R14, R42, R8, R14 ;  /* 0x000000082a0e7235 */ /* 0x001fe2000000000e */
[----:B------:R-:W-:Y:S02]  /*10370*/  LOP3.LUT R43, R43, 0x64006400, RZ, 0xfc, !PT ;  /* 0x640064002b2b7812 */ /* 0x000fe400078efcff */
[----:B------:R-:W-:Y:S02]  /*10380*/  LOP3.LUT R61, R5, 0x380038, RZ, 0xc0, !PT ;  /* 0x00380038053d7812 */ /* 0x000fe400078ec0ff */
[----:B------:R-:W-:Y:S02]  /*10390*/  LOP3.LUT R66, R49, 0x70007, RZ, 0xc0, !PT ;  /* 0x0007000731427812 */ /* 0x000fe400078ec0ff */
[----:B------:R-:W-:Y:S01]  /*103a0*/  LOP3.LUT R5, R5, 0x1c001c0, RZ, 0xc0, !PT ;  /* 0x01c001c005057812 */ /* 0x000fe200078ec0ff */
[----:B------:R-:W-:Y:S01]  /*103b0*/  HADD2 R43, R43, -1028, -1028 ;  /* 0xe404e4042b2b7430 */ /* 0x000fe20000000000 */
[----:B------:R-:W-:-:S02]  /*103c0*/  LOP3.LUT R26, R26, 0x40004, R67, 0xf8, !PT ;  /* 0x000400041a1a7812 */ /* 0x000fc400078ef843 */
[----:B------:R-:W-:Y:S02]  /*103d0*/  LOP3.LUT R4, R4, 0x64006400, RZ, 0xfc, !PT ;  /* 0x6400640004047812 */ /* 0x000fe400078efcff */
[----:B------:R-:W-:Y:S02]  /*103e0*/  LOP3.LUT R67, R66, 0x64006400, RZ, 0xfc, !PT ;  /* 0x6400640042437812 */ /* 0x000fe400078efcff */
[----:B------:R-:W-:Y:S01]  /*103f0*/  LOP3.LUT R66, R5, 0x64006400, RZ, 0xfc, !PT ;  /* 0x6400640005427812 */ /* 0x000fe200078efcff */
[----:B------:R-:W-:Y:S01]  /*10400*/  HFMA2.MMA R5, R58, R9, R14 ;  /* 0x000000093a057235 */ /* 0x000fe2000000000e */
[----:B------:R-:W-:Y:S02]  /*10410*/  HFMA2 R15, R43, R8, R60 ;  /* 0x000000082b0f7231 */ /* 0x000fe4000000003c */
[----:B------:R-:W-:Y:S01]  /*10420*/  HFMA2 R60, R4, R47.H0_H0, -20, -20 ;  /* 0xcd00cd00043c7431 */ /* 0x000fe2000004002f */
[----:B------:R-:W-:Y:S01]  /*10430*/  LOP3.LUT R64, R13, 0x70007, RZ, 0xc0, !PT ;  /* 0x000700070d407812 */ /* 0x000fe200078ec0ff */
[----:B------:R-:W-:-:S04]  /*10440*/  HADD2 R62, R62, -1028, -1028 ;  /* 0xe404e4043e3e7430 */ /* 0x000fc80000000000 */
[----:B------:R-:W-:Y:S01]  /*10450*/  HFMA2.MMA R5, R60, R10, R5 ;  /* 0x0000000a3c057235 */ /* 0x000fe20000000005 */
[----:B------:R-:W-:Y:S02]  /*10460*/  LOP3.LUT R65, R64, 0x64006400, RZ, 0xfc, !PT ;  /* 0x6400640040417812 */ /* 0x000fe400078efcff */
[----:B------:R-:W-:Y:S01]  /*10470*/  LOP3.LUT R64, R61, 0x64006400, RZ, 0xfc, !PT ;  /* 0x640064003d407812 */ /* 0x000fe200078efcff */
[----:B------:R-:W-:Y:S01]  /*10480*/  HFMA2 R7, R55, R7, R63 ;  /* 0x0000000737077231 */ /* 0x000fe2000000003f */
[----:B------:R-:W-:-:S03]  /*10490*/  LOP3.LUT R63, R59, 0x64006400, RZ, 0xfc, !PT ;  /* 0x640064003b3f7812 */ /* 0x000fc600078efcff */
[----:B------:R-:W-:Y:S01]  /*104a0*/  HFMA2.MMA R5, R62, R11, R5 ;  /* 0x0000000b3e057235 */ /* 0x000fe20000000005 */
[-C--:B------:R-:W-:Y:S02]  /*104b0*/  HFMA2 R59, R64, R47.reuse.H1_H1, -132, -132 ;  /* 0xd820d820403b7431 */ /* 0x080fe4000006002f */
[----:B------:R-:W-:Y:S02]  /*104c0*/  HADD2 R64, R65, -1028, -1028 ;  /* 0xe404e40441407430 */ /* 0x000fe40000000000 */
[----:B------:R-:W-:Y:S02]  /*104d0*/  HADD2 R65, R67, -1028, -1028 ;  /* 0xe404e40443417430 */ /* 0x000fe40000000000 */
[----:B------:R-:W-:Y:S02]  /*104e0*/  HFMA2 R61, R66, R47.H0_H0, -20, -20 ;  /* 0xcd00cd00423d7431 */ /* 0x000fe4000004002f */
[----:B------:R-:W-:Y:S01]  /*104f0*/  HFMA2 R15, R59, R9, R15 ;  /* 0x000000093b0f7231 */ /* 0x000fe2000000000f */
[----:B------:R-:W-:Y:S01]  /*10500*/  HFMA2.MMA R67, R64, R8, R6 ;  /* 0x0000000840437235 */ /* 0x000fe20000000006 */
[----:B------:R-:W-:-:S02]  /*10510*/  HFMA2 R69, R65, R8, R7 ;  /* 0x0000000841457231 */ /* 0x000fc40000000007 */
[----:B------:R-:W-:Y:S02]  /*10520*/  HADD2 R8, R5.H0_H0, R5.H1_H1 ;  /* 0x3000000505087230 */ /* 0x000fe40000000800 */
[----:B------:R-:W-:Y:S01]  /*10530*/  HADD2 R63, R63, -1028, -1028 ;  /* 0xe404e4043f3f7430 */ /* 0x000fe20000000000 */
[----:B------:R-:W0:Y:S01]  /*10540*/  LDS.128 R4, [UR5+0xb0] ;  /* 0x0000b005ff047984 */ /* 0x000e220008000c00 */
[----:B------:R-:W-:Y:S01]  /*10550*/  HFMA2 R15, R61, R10, R15 ;  /* 0x0000000a3d0f7231 */ /* 0x000fe2000000000f */
[----:B------:R-:W-:-:S03]  /*10560*/  LOP3.LUT R14, R13, 0x380038, RZ, 0xc0, !PT ;  /* 0x003800380d0e7812 */ /* 0x000fc600078ec0ff */
[----:B------:R-:W-:Y:S01]  /*10570*/  HFMA2 R15, R63, R11, R15 ;  /* 0x0000000b3f0f7231 */ /* 0x000fe2000000000f */
[----:B------:R-:W-:-:S03]  /*10580*/  LOP3.LUT R13, R13, 0x1c001c0, RZ, 0xc0, !PT ;  /* 0x01c001c00d0d7812 */ /* 0x000fc600078ec0ff */
[----:B------:R-:W-:Y:S01]  /*10590*/  HADD2 R66, R15.H0_H0, R15.H1_H1 ;  /* 0x3000000f0f427230 */ /* 0x000fe20000000800 */
[C---:B------:R-:W-:Y:S02]  /*105a0*/  LOP3.LUT R15, R49.reuse, 0x380038, RZ, 0xc0, !PT ;  /* 0x00380038310f7812 */ /* 0x040fe400078ec0ff */
[----:B------:R-:W-:Y:S02]  /*105b0*/  LOP3.LUT R49, R49, 0x1c001c0, RZ, 0xc0, !PT ;  /* 0x01c001c031317812 */ /* 0x000fe400078ec0ff */
[----:B------:R-:W-:Y:S02]  /*105c0*/  LOP3.LUT R14, R14, 0x64006400, RZ, 0xfc, !PT ;  /* 0x640064000e0e7812 */ /* 0x000fe400078efcff */
[----:B------:R-:W-:Y:S01]  /*105d0*/  LOP3.LUT R72, R49, 0x64006400, RZ, 0xfc, !PT ;  /* 0x6400640031487812 */ /* 0x000fe200078efcff */
[----:B------:R-:W-:Y:S01]  /*105e0*/  HFMA2.MMA R49, R20, R31, R30 ;  /* 0x0000001f14317235 */ /* 0x000fe2000000001e */
[----:B------:R-:W-:Y:S01]  /*105f0*/  LOP3.LUT R70, R15, 0x64006400, RZ, 0xfc, !PT ;  /* 0x640064000f467812 */ /* 0x000fe200078efcff */
[----:B------:R-:W-:Y:S01]  /*10600*/  HFMA2 R20, R14, R47.H1_H1, -132, -132 ;  /* 0xd820d8200e147431 */ /* 0x000fe2000006002f */
[----:B------:R-:W-:Y:S01]  /*10610*/  LOP3.LUT R68, R13, 0x64006400, RZ, 0xfc, !PT ;  /* 0x640064000d447812 */ /* 0x000fe200078efcff */
[----:B------:R-:W-:-:S02]  /*10620*/  HFMA2 R48, R48, R18, R12 ;  /* 0x0000001230307231 */ /* 0x000fc4000000000c */
[----:B------:R-:W1:Y:S01]  /*10630*/  LDS.128 R12, [UR5+0x130] ;  /* 0x00013005ff0c7984 */ /* 0x000e620008000c00 */
[----:B------:R-:W-:-:S10]  /*10640*/  HFMA2.MMA R22, R25, R16, R22 ;  /* 0x0000001019167235 */ /* 0x000fd40000000016 */
[----:B------:R-:W-:-:S04]  /*10650*/  HFMA2 R22, R23, R17, R22 ;  /* 0x0000001117167231 */ /* 0x000fc80000000016 */
[----:B------:R-:W-:Y:S01]  /*10660*/  HFMA2 R22, R29, R18, R22 ;  /* 0x000000121d167231 */ /* 0x000fe20000000016 */
[-C--:B0-----:R-:W-:Y:S02]  /*10670*/  HFMA2.MMA R29, R42, R4.reuse, R51 ;  /* 0x000000042a1d7235 */ /* 0x081fe40000000033 */
[----:B------:R-:W-:Y:S01]  /*10680*/  HFMA2.MMA R53, R64, R4, R53 ;  /* 0x0000000440357235 */ /* 0x000fe20000000035 */
[-C--:B------:R-:W-:Y:S01]  /*10690*/  HFMA2 R30, R70, R47.reuse.H1_H1, -132, -132 ;  /* 0xd820d820461e7431 */ /* 0x080fe2000006002f */
[----:B------:R-:W-:Y:S01]  /*106a0*/  HFMA2.MMA R67, R20, R9, R67 ;  /* 0x0000000914437235 */ /* 0x000fe20000000043 */
[-C--:B------:R-:W-:Y:S01]  /*106b0*/  HFMA2 R31, R68, R47.reuse.H0_H0, -20, -20 ;  /* 0xcd00cd00441f7431 */ /* 0x080fe2000004002f */
[----:B------:R-:W-:Y:S02]  /*106c0*/  HFMA2.MMA R49, R21, R16, R49 ;  /* 0x0000001015317235 */ /* 0x000fe40000000031 */
[-C--:B------:R-:W-:Y:S02]  /*106d0*/  HFMA2.MMA R29, R58, R5.reuse, R29 ;  /* 0x000000053a1d7235 */ /* 0x080fe4000000001d */
[----:B------:R-:W-:Y:S01]  /*106e0*/  HFMA2.MMA R53, R20, R5, R53 ;  /* 0x0000000514357235 */ /* 0x000fe20000000035 */
[----:B------:R-:W-:Y:S01]  /*106f0*/  HFMA2 R47, R72, R47.H0_H0, -20, -20 ;  /* 0xcd00cd00482f7431 */ /* 0x000fe2000004002f */
[----:B------:R-:W-:Y:S01]  /*10700*/  HFMA2.MMA R22, R56, R19, R22 ;  /* 0x0000001338167235 */ /* 0x000fe20000000016 */
[----:B------:R-:W-:Y:S01]  /*10710*/  HFMA2 R69, R30, R9, R69 ;  /* 0x000000091e457231 */ /* 0x000fe20000000045 */
[----:B------:R-:W-:Y:S01]  /*10720*/  LOP3.LUT R9, R26, 0x64006400, RZ, 0xfc, !PT ;  /* 0x640064001a097812 */ /* 0x000fe200078efcff */
[----:B------:R-:W-:-:S02]  /*10730*/  HFMA2 R52, R43, R4, R52 ;  /* 0x000000042b347231 */ /* 0x000fc40000000034 */
[----:B------:R-:W-:Y:S01]  /*10740*/  HFMA2 R54, R65, R4, R54 ;  /* 0x0000000441367231 */ /* 0x000fe20000000036 */
[----:B------:R-:W-:Y:S01]  /*10750*/  HFMA2.MMA R67, R31, R10, R67 ;  /* 0x0000000a1f437235 */ /* 0x000fe20000000043 */
[----:B------:R-:W-:Y:S01]  /*10760*/  HFMA2 R69, R47, R10, R69 ;  /* 0x0000000a2f457231 */ /* 0x000fe20000000045 */
[----:B------:R-:W-:Y:S01]  /*10770*/  LOP3.LUT R10, R27, 0x64006400, RZ, 0xfc, !PT ;  /* 0x640064001b0a7812 */ /* 0x000fe200078efcff */
[----:B------:R-:W-:Y:S01]  /*10780*/  HFMA2.MMA R49, R24, R17, R49 ;  /* 0x0000001118317235 */ /* 0x000fe20000000031 */
[-C--:B------:R-:W-:Y:S01]  /*10790*/  HFMA2 R52, R59, R5.reuse, R52 ;  /* 0x000000053b347231 */ /* 0x080fe20000000034 */
[-C--:B------:R-:W-:Y:S01]  /*107a0*/  HFMA2.MMA R29, R60, R6.reuse, R29 ;  /* 0x000000063c1d7235 */ /* 0x080fe2000000001d */
[----:B------:R-:W-:Y:S01]  /*107b0*/  HFMA2 R54, R30, R5, R54 ;  /* 0x000000051e367231 */ /* 0x000fe20000000036 */
[----:B------:R-:W-:Y:S01]  /*107c0*/  HFMA2.MMA R53, R31, R6, R53 ;  /* 0x000000061f357235 */ /* 0x000fe20000000035 */
[----:B------:R-:W-:Y:S01]  /*107d0*/  HADD2 R9, R9, -1028, -1028 ;  /* 0xe404e40409097430 */ /* 0x000fe20000000000 */
[-C--:B-1----:R-:W-:Y:S01]  /*107e0*/  HFMA2.MMA R50, R42, R12.reuse, R50 ;  /* 0x0000000c2a327235 */ /* 0x082fe20000000032 */
[----:B------:R-:W-:Y:S01]  /*107f0*/  HADD2 R10, R10, -1028, -1028 ;  /* 0xe404e4040a0a7430 */ /* 0x000fe20000000000 */
[----:B------:R-:W-:Y:S01]  /*10800*/  HFMA2.MMA R22, R64, R12, R22 ;  /* 0x0000000c40167235 */ /* 0x000fe20000000016 */
[----:B------:R-:W-:-:S02]  /*10810*/  HFMA2 R52, R61, R6, R52 ;  /* 0x000000063d347231 */ /* 0x000fc40000000034 */
[----:B------:R-:W-:Y:S01]  /*10820*/  HFMA2 R5, R47, R6, R54 ;  /* 0x000000062f057231 */ /* 0x000fe20000000036 */
[----:B------:R-:W-:Y:S01]  /*10830*/  HFMA2.MMA R49, R28, R18, R49 ;  /* 0x000000121c317235 */ /* 0x000fe20000000031 */
[-C--:B------:R-:W-:Y:S01]  /*10840*/  HFMA2 R52, R63, R7.reuse, R52 ;  /* 0x000000073f347231 */ /* 0x080fe20000000034 */
[-C--:B------:R-:W-:Y:S01]  /*10850*/  HFMA2.MMA R29, R62, R7.reuse, R29 ;  /* 0x000000073e1d7235 */ /* 0x080fe2000000001d */
[----:B------:R-:W-:Y:S01]  /*10860*/  HFMA2 R5, R10, R7, R5 ;  /* 0x000000070a057231 */ /* 0x000fe20000000005 */
[----:B------:R-:W-:Y:S02]  /*10870*/  HFMA2.MMA R53, R9, R7, R53 ;  /* 0x0000000709357235 */ /* 0x000fe40000000035 */
[-C--:B------:R-:W-:Y:S02]  /*10880*/  HFMA2.MMA R7, R58, R13.reuse, R50 ;  /* 0x0000000d3a077235 */ /* 0x080fe40000000032 */
[----:B------:R-:W-:Y:S01]  /*10890*/  HFMA2.MMA R22, R20, R13, R22 ;  /* 0x0000000d14167235 */ /* 0x000fe20000000016 */
[----:B------:R-:W-:-:S02]  /*108a0*/  HFMA2 R48, R57, R19, R48 ;  /* 0x0000001339307231 */ /* 0x000fc40000000030 */
        /* <DEDUP_REMOVED lines=9> */
[C---:B------:R-:W-:Y:S01]  /*10940*/  HFMA2.MMA R22, R9.reuse, R15, R22 ;  /* 0x0000000f09167235 */ /* 0x040fe20000000016 */
[----:B------:R-:W-:Y:S01]  /*10950*/  HFMA2 R49, R47, R14, R49 ;  /* 0x0000000e2f317231 */ /* 0x000fe20000000031 */
[----:B------:R-:W-:Y:S01]  /*10960*/  HFMA2.MMA R67, R9, R11, R67 ;  /* 0x0000000b09437235 */ /* 0x000fe20000000043 */
[----:B------:R-:W-:Y:S01]  /*10970*/  IADD3 R33, R33, 0x20, RZ ;  /* 0x0000002021217810 */ /* 0x000fe20007ffe0ff */
[----:B------:R-:W-:-:S02]  /*10980*/  HFMA2 R48, R63, R15, R48 ;  /* 0x0000000f3f307231 */ /* 0x000fc40000000030 */
[C---:B------:R-:W-:Y:S01]  /*10990*/  HFMA2 R49, R10.reuse, R15, R49 ;  /* 0x0000000f0a317231 */ /* 0x040fe20000000031 */
        /* <DEDUP_REMOVED lines=12> */
[----:B------:R-:W-:Y:S01]  /*10a60*/  HADD2 R5, R5.H0_H0, R5.H1_H1 ;  /* 0x3000000505057230 */ /* 0x000fe20000000800 */
[----:B------:R-:W-:-:S02]  /*10a70*/  PRMT R8, R8, 0x5410, R66 ;  /* 0x0000541008087816 */ /* 0x000fc40000000042 */
        /* <DEDUP_REMOVED lines=9> */
[----:B------:R-:W-:Y:S01]  /*10b10*/  HFMA2.MMA R35, R7, R44, R35 ;  /* 0x0000002c07237235 */ /* 0x000fe20000000023 */
[----:B------:R-:W-:Y:S02]  /*10b20*/  HFMA2 R38, R11, R46, R38 ;  /* 0x0000002e0b267231 */ /* 0x000fe40000000026 */
[----:B------:R-:W-:-:S04]  /*10b30*/  IMAD.WIDE R22, R45, 0x4, R40 ;  /* 0x000000042d167825 */ /* 0x000fc800078e0228 */
[----:B------:R-:W-:Y:S01]  /*10b40*/  HFMA2 R36, R53, R46, R36 ;  /* 0x0000002e35247231 */ /* 0x000fe20000000024 */
[----:B------:R-:W-:Y:S06]  /*10b50*/  @!P0 BRA P1, `(.L_x_3468) ;  /* 0xffffffe000848947 */ /* 0x000fec000083ffff */
.L_x_3467:
        /* <DEDUP_REMOVED lines=10> */
.L_x_3470:
        /* <DEDUP_REMOVED lines=30> */
[----:B------:R-:W-:Y:S02]  /*10de0*/  LOP3.LUT R8, R8, 0x64006400, RZ, 0xfc, !PT ;  /* 0x6400640008087812 */ /* 0x000fe400078efcff */
[----:B------:R-:W-:Y:S02]  /*10df0*/  LOP3.LUT R52, R5, 0x64006400, RZ, 0xfc, !PT ;  /* 0x6400640005347812 */ /* 0x000fe400078efcff */
[----:B------:R-:W-:Y:S01]  /*10e00*/  LOP3.LUT R5, R41, 0xc000c, RZ, 0xc0, !PT ;  /* 0x000c000c29057812 */ /* 0x000fe200078ec0ff */
[-C--:B------:R-:W-:Y:S01]  /*10e10*/  HFMA2 R54, R8, R27.reuse.H1_H1, -258, -258 ;  /* 0xdc08dc0808367431 */ /* 0x080fe2000006001b */
[----:B------:R-:W-:Y:S01]  /*10e20*/  SHF.R.U32.HI R42, RZ, 0x8, R6 ;  /* 0x00000008ff2a7819 */ /* 0x000fe20000011606 */
[----:B------:R-:W0:Y:S01]  /*10e30*/  LDS.128 R8, [UR5] ;  /* 0x00000005ff087984 */ /* 0x000e220008000c00 */
[----:B------:R-:W-:Y:S01]  /*10e40*/  LOP3.LUT R5, R5, 0x64006400, RZ, 0xfc, !PT ;  /* 0x6400640005057812 */ /* 0x000fe200078efcff */
[----:B------:R-:W-:Y:S01]  /*10e50*/  HFMA2 R52, R52, R27.H1_H1, -258, -258 ;  /* 0xdc08dc0834347431 */ /* 0x000fe2000006001b */
[----:B------:R-:W-:-:S02]  /*10e60*/  LOP3.LUT R14, R6, 0x300030, RZ, 0xc0, !PT ;  /* 0x00300030060e7812 */ /* 0x000fc400078ec0ff */
[----:B------:R-:W-:Y:S01]  /*10e70*/  LOP3.LUT R15, R7, 0x300030, RZ, 0xc0, !PT ;  /* 0x00300030070f7812 */ /* 0x000fe200078ec0ff */
[----:B------:R-:W-:Y:S01]  /*10e80*/  HFMA2 R29, R5, R27.H1_H1, -258, -258 ;  /* 0xdc08dc08051d7431 */ /* 0x000fe2000006001b */
[----:B------:R-:W-:Y:S02]  /*10e90*/  LOP3.LUT R5, R12, 0x64006400, RZ, 0xfc, !PT ;  /* 0x640064000c057812 */ /* 0x000fe400078efcff */
[----:B------:R-:W-:Y:S02]  /*10ea0*/  SHF.R.U32.HI R43, RZ, 0x8, R7 ;  /* 0x00000008ff2b7819 */ /* 0x000fe40000011607 */
[----:B------:R-:W-:Y:S01]  /*10eb0*/  LOP3.LUT R12, R42, 0x300030, RZ, 0xc0, !PT ;  /* 0x003000302a0c7812 */ /* 0x000fe200078ec0ff */
[----:B------:R-:W-:Y:S01]  /*10ec0*/  HFMA2 R64, R5, R40.H0_H0, -66, -66 ;  /* 0xd420d42005407431 */ /* 0x000fe20000040028 */
        /* <DEDUP_REMOVED lines=8> */
[----:B------:R-:W-:Y:S02]  /*10f50*/  LOP3.LUT R63, R14, 0x64006400, RZ, 0xfc, !PT ;  /* 0x640064000e3f7812 */ /* 0x000fe400078efcff */
[C---:B------:R-:W-:Y:S01]  /*10f60*/  LOP3.LUT R57, R6.reuse, 0x30003, RZ, 0xc0, !PT ;  /* 0x0003000306397812 */ /* 0x040fe200078ec0ff */
[----:B------:R-:W-:Y:S01]  /*10f70*/  HFMA2 R24, R15, R40.H0_H0, -66, -66 ;  /* 0xd420d4200f187431 */ /* 0x000fe20000040028 */
[----:B------:R-:W-:Y:S01]  /*10f80*/  LOP3.LUT R50, R6, 0xc000c0, RZ, 0xc0, !PT ;  /* 0x00c000c006327812 */ /* 0x000fe200078ec0ff */
[----:B------:R-:W1:Y:S01]  /*10f90*/  LDS.128 R12, [UR5+0x80] ;  /* 0x00008005ff0c7984 */ /* 0x000e620008000c00 */
[----:B------:R-:W-:-:S02]  /*10fa0*/  LOP3.LUT R6, R7, 0xc000c, RZ, 0xc0, !PT ;  /* 0x000c000c07067812 */ /* 0x000fc400078ec0ff */
[----:B------:R-:W-:Y:S02]  /*10fb0*/  LOP3.LUT R55, R4, 0x64006400, RZ, 0xfc, !PT ;  /* 0x6400640004377812 */ /* 0x000fe400078efcff */
[----:B------:R-:W-:Y:S02]  /*10fc0*/  LOP3.LUT R4, R31, 0xc000c, RZ, 0xc0, !PT ;  /* 0x000c000c1f047812 */ /* 0x000fe400078ec0ff */
[----:B------:R-:W-:Y:S01]  /*10fd0*/  LOP3.LUT R53, R6, 0x64006400, RZ, 0xfc, !PT ;  /* 0x6400640006357812 */ /* 0x000fe200078efcff */
[-C--:B------:R-:W-:Y:S01]  /*10fe0*/  HFMA2 R55, R55, R27.reuse.H1_H1, -258, -258 ;  /* 0xdc08dc0837377431 */ /* 0x080fe2000006001b */
[C---:B------:R-:W-:Y:S02]  /*10ff0*/  LOP3.LUT R51, R7.reuse, 0x30003, RZ, 0xc0, !PT ;  /* 0x0003000307337812 */ /* 0x040fe400078ec0ff */
        /* <DEDUP_REMOVED lines=14> */
[----:B------:R-:W-:Y:S01]  /*110e0*/  HADD2 R73, R73, -1026, -1026 ;  /* 0xe402e40249497430 */ /* 0x000fe20000000000 */
[----:B------:R-:W-:Y:S01]  /*110f0*/  LOP3.LUT R7, R4, 0x64006400, RZ, 0xfc, !PT ;  /* 0x6400640004077812 */ /* 0x000fe200078efcff */
[----:B------:R-:W-:Y:S01]  /*11100*/  HFMA2 R66, R71, R20.H0_H0, -18, -18 ;  /* 0xcc80cc8047427431 */ /* 0x000fe20000040014 */
[----:B------:R-:W-:Y:S02]  /*11110*/  LOP3.LUT R59, R59, 0x64006400, RZ, 0xfc, !PT ;  /* 0x640064003b3b7812 */ /* 0x000fe400078efcff */
[----:B------:R-:W-:Y:S01]  /*11120*/  LOP3.LUT R25, R6, 0x64006400, RZ, 0xfc, !PT ;  /* 0x6400640006197812 */ /* 0x000fe200078efcff */
[----:B------:R-:W-:Y:S01]  /*11130*/  HFMA2 R26, R7, R40.H0_H0, -66, -66 ;  /* 0xd420d420071a7431 */ /* 0x000fe20000040028 */
[----:B------:R-:W-:Y:S01]  /*11140*/  LOP3.LUT R60, R60, 0x64006400, RZ, 0xfc, !PT ;  /* 0x640064003c3c7812 */ /* 0x000fe200078efcff */
[----:B------:R-:W-:Y:S01]  /*11150*/  HADD2 R71, R59, -1026, -1026 ;  /* 0xe402e4023b477430 */ /* 0x000fe20000000000 */
[----:B------:R-:W2:Y:S01]  /*11160*/  LDS.128 R4, [UR5+0x100] ;  /* 0x00010005ff047984 */ /* 0x000ea20008000c00 */
[----:B0-----:R-:W-:Y:S01]  /*11170*/  HFMA2 R59, R73, R8, RZ.H0_H0 ;  /* 0x00000008493b7231 */ /* 0x001fe200000400ff */
[----:B------:R-:W-:Y:S01]  /*11180*/  LOP3.LUT R72, R57, 0x64006400, RZ, 0xfc, !PT ;  /* 0x6400640039487812 */ /* 0x000fe200078efcff */
[----:B------:R-:W-:Y:S01]  /*11190*/  HADD2 R70, R60, -1026, -1026 ;  /* 0xe402e4023c467430 */ /* 0x000fe20000000000 */
[----:B------:R-:W-:Y:S01]  /*111a0*/  LOP3.LUT R61, R56, 0x64006400, RZ, 0xfc, !PT ;  /* 0x64006400383d7812 */ /* 0x000fe200078efcff */
[----:B------:R-:W-:Y:S01]  /*111b0*/  HFMA2 R59, R53, R9, R59 ;  /* 0x00000009353b7231 */ /* 0x000fe2000000003b */
[----:B------:R-:W-:Y:S01]  /*111c0*/  LOP3.LUT R67, R58, 0x64006400, RZ, 0xfc, !PT ;  /* 0x640064003a437812 */ /* 0x000fe200078efcff */
[----:B------:R-:W-:Y:S01]  /*111d0*/  HADD2 R72, R72, -1026, -1026 ;  /* 0xe402e40248487430 */ /* 0x000fe20000000000 */
[----:B------:R-:W-:Y:S01]  /*111e0*/  LOP3.LUT R69, R50, 0x64006400, RZ, 0xfc, !PT ;  /* 0x6400640032457812 */ /* 0x000fe200078efcff */
[----:B------:R-:W-:Y:S01]  /*111f0*/  HFMA2 R59, R48, R10, R59 ;  /* 0x0000000a303b7231 */ /* 0x000fe2000000003b */
[----:B------:R-:W-:Y:S01]  /*11200*/  LOP3.LUT R49, R31, 0xc000c0, RZ, 0xc0, !PT ;  /* 0x00c000c01f317812 */ /* 0x000fe200078ec0ff */
[----:B------:R-:W-:Y:S01]  /*11210*/  HFMA2 R68, R61, R20.H0_H0, -18, -18 ;  /* 0xcc80cc803d447431 */ /* 0x000fe20000040014 */
[----:B------:R-:W-:Y:S01]  /*11220*/  LOP3.LUT R51, R42, 0xc000c0, RZ, 0xc0, !PT ;  /* 0x00c000c02a337812 */ /* 0x000fe200078ec0ff */
[----:B------:R-:W-:Y:S01]  /*11230*/  HFMA2 R62, R66, R11, R59 ;  /* 0x0000000b423e7231 */ /* 0x000fe2000000003b */
[-C--:B-1----:R-:W-:Y:S01]  /*11240*/  HFMA2.MMA R59, R70, R12.reuse, RZ ;  /* 0x0000000c463b7235 */ /* 0x082fe200000000ff */
[-C--:B------:R-:W-:Y:S01]  /*11250*/  HFMA2 R60, R71, R12.reuse, RZ.H0_H0 ;  /* 0x0000000c473c7231 */ /* 0x080fe200000400ff */
[----:B------:R-:W-:Y:S01]  /*11260*/  HFMA2.MMA R61, R72, R12, RZ ;  /* 0x0000000c483d7235 */ /* 0x000fe200000000ff */
[----:B------:R-:W-:Y:S01]  /*11270*/  HFMA2 R12, R73, R12, RZ.H0_H0 ;  /* 0x0000000c490c7231 */ /* 0x000fe200000400ff */
[----:B------:R-:W-:Y:S01]  /*11280*/  LOP3.LUT R49, R49, 0x64006400, RZ, 0xfc, !PT ;  /* 0x6400640031317812 */ /* 0x000fe200078efcff */
[-C--:B------:R-:W-:Y:S01]  /*11290*/  HFMA2 R60, R55, R13.reuse, R60 ;  /* 0x0000000d373c7231 */ /* 0x080fe2000000003c */
[----:B------:R-:W-:Y:S01]  /*112a0*/  LOP3.LUT R56, R43, 0xc000c0, RZ, 0xc0, !PT ;  /* 0x00c000c02b387812 */ /* 0x000fe200078ec0ff */
[----:B------:R-:W-:Y:S01]  /*112b0*/  HFMA2 R25, R25, R40.H0_H0, -66, -66 ;  /* 0xd420d42019197431 */ /* 0x000fe20000040028 */
[-C--:B------:R-:W-:Y:S01]  /*112c0*/  HFMA2.MMA R59, R54, R13.reuse, R59 ;  /* 0x0000000d363b7235 */ /* 0x080fe2000000003b */
[----:B------:R-:W-:Y:S01]  /*112d0*/  HFMA2 R67, R67, R20.H0_H0, -18, -18 ;  /* 0xcc80cc8043437431 */ /* 0x000fe20000040014 */
[----:B------:R-:W-:Y:S01]  /*112e0*/  HFMA2.MMA R61, R52, R13, R61 ;  /* 0x0000000d343d7235 */ /* 0x000fe2000000003d */
[----:B------:R-:W-:Y:S01]  /*112f0*/  HFMA2 R13, R53, R13, R12 ;  /* 0x0000000d350d7231 */ /* 0x000fe2000000000c */
[----:B------:R-:W-:Y:S01]  /*11300*/  LOP3.LUT R50, R41, 0xc000c0, RZ, 0xc0, !PT ;  /* 0x00c000c029327812 */ /* 0x000fe200078ec0ff */
[----:B------:R-:W-:Y:S01]  /*11310*/  HFMA2 R40, R63, R40.H0_H0, -66, -66 ;  /* 0xd420d4203f287431 */ /* 0x000fe20000040028 */
[----:B------:R-:W-:Y:S01]  /*11320*/  LOP3.LUT R63, R51, 0x64006400, RZ, 0xfc, !PT ;  /* 0x64006400333f7812 */ /* 0x000fe200078efcff */
[----:B------:R-:W-:Y:S01]  /*11330*/  HFMA2 R69, R69, R20.H0_H0, -18, -18 ;  /* 0xcc80cc8045457431 */ /* 0x000fe20000040014 */
[-C--:B------:R-:W-:Y:S01]  /*11340*/  HFMA2.MMA R59, R64, R14.reuse, R59 ;  /* 0x0000000e403b7235 */ /* 0x080fe2000000003b */
[-C--:B------:R-:W-:Y:S01]  /*11350*/  HFMA2 R60, R65, R14.reuse, R60 ;  /* 0x0000000e413c7231 */ /* 0x080fe2000000003c */
[----:B------:R-:W-:Y:S01]  /*11360*/  HFMA2.MMA R12, R47, R14, R61 ;  /* 0x0000000e2f0c7235 */ /* 0x000fe2000000003d */
[----:B------:R-:W-:Y:S01]  /*11370*/  HFMA2 R13, R48, R14, R13 ;  /* 0x0000000e300d7231 */ /* 0x000fe2000000000d */
[----:B------:R-:W-:Y:S01]  /*11380*/  LOP3.LUT R75, R56, 0x64006400, RZ, 0xfc, !PT ;  /* 0x64006400384b7812 */ /* 0x000fe200078efcff */
[-C--:B------:R-:W-:Y:S01]  /*11390*/  HFMA2 R51, R49, R20.reuse.H0_H0, -18, -18 ;  /* 0xcc80cc8031337431 */ /* 0x080fe20000040014 */
[----:B------:R-:W-:Y:S01]  /*113a0*/  HFMA2.MMA R56, R70, R8, RZ ;  /* 0x0000000846387235 */ /* 0x000fe200000000ff */
[-C--:B------:R-:W-:Y:S01]  /*113b0*/  HFMA2 R49, R63, R20.reuse.H0_H0, -18, -18 ;  /* 0xcc80cc803f317431 */ /* 0x080fe20000040014 */
[----:B------:R-:W-:Y:S01]  /*113c0*/  HFMA2.MMA R61, R67, R15, R59 ;  /* 0x0000000f433d7235 */ /* 0x000fe2000000003b */
[-C--:B------:R-:W-:Y:S01]  /*113d0*/  HFMA2 R59, R68, R15.reuse, R60 ;  /* 0x0000000f443b7231 */ /* 0x080fe2000000003c */
[----:B------:R-:W-:Y:S01]  /*113e0*/  HFMA2.MMA R58, R72, R8, RZ ;  /* 0x00000008483a7235 */ /* 0x000fe200000000ff */
[----:B------:R-:W-:Y:S01]  /*113f0*/  HFMA2 R63, R66, R15, R13 ;  /* 0x0000000f423f7231 */ /* 0x000fe2000000000d */
[----:B------:R-:W-:Y:S01]  /*11400*/  HFMA2.MMA R60, R69, R15, R12 ;  /* 0x0000000f453c7235 */ /* 0x000fe2000000000c */
[----:B------:R-:W-:Y:S01]  /*11410*/  LOP3.LUT R57, R50, 0x64006400, RZ, 0xfc, !PT ;  /* 0x6400640032397812 */ /* 0x000fe200078efcff */
[-C--:B--2---:R-:W-:Y:S01]  /*11420*/  HFMA2.MMA R70, R70, R4.reuse, RZ ;  /* 0x0000000446467235 */ /* 0x084fe200000000ff */
[----:B------:R-:W0:Y:S01]  /*11430*/  LDS.128 R12, [UR5+0x90] ;  /* 0x00009005ff0c7984 */ /* 0x000e220008000c00 */
[----:B------:R-:W-:Y:S01]  /*11440*/  HFMA2.MMA R72, R72, R4, RZ ;  /* 0x0000000448487235 */ /* 0x000fe200000000ff */
[----:B------:R-:W-:Y:S01]  /*11450*/  LOP3.LUT R31, R31, 0x30003, RZ, 0xc0, !PT ;  /* 0x000300031f1f7812 */ /* 0x000fe200078ec0ff */
[----:B------:R-:W-:Y:S01]  /*11460*/  HFMA2 R50, R57, R20.H0_H0, -18, -18 ;  /* 0xcc80cc8039327431 */ /* 0x000fe20000040014 */
[-C--:B------:R-:W-:Y:S01]  /*11470*/  HFMA2.MMA R56, R54, R9.reuse, R56 ;  /* 0x0000000936387235 */ /* 0x080fe20000000038 */
[C---:B------:R-:W-:Y:S01]  /*11480*/  HFMA2 R57, R71.reuse, R8, RZ.H0_H0 ;  /* 0x0000000847397231 */ /* 0x040fe200000400ff */
[----:B------:R-:W-:Y:S01]  /*11490*/  HFMA2.MMA R8, R52, R9, R58 ;  /* 0x0000000934087235 */ /* 0x000fe2000000003a */
        /* <DEDUP_REMOVED lines=12> */
[-C--:B------:R-:W-:Y:S01]  /*11560*/  HFMA2 R4, R48, R6.reuse, R4 ;  /* 0x0000000630047231 */ /* 0x080fe20000000004 */
[-C--:B------:R-:W-:Y:S01]  /*11570*/  HFMA2.MMA R57, R67, R11.reuse, R56 ;  /* 0x0000000b43397235 */ /* 0x080fe20000000038 */
[----:B------:R-:W-:Y:S01]  /*11580*/  HFMA2 R71, R65, R6, R71 ;  /* 0x0000000641477231 */ /* 0x000fe20000000047 */
[----:B------:R-:W-:Y:S01]  /*11590*/  HFMA2.MMA R56, R69, R11, R8 ;  /* 0x0000000b45387235 */ /* 0x000fe20000000008 */
[C---:B------:R-:W-:Y:S01]  /*115a0*/  HFMA2 R58, R68.reuse, R11, R58 ;  /* 0x0000000b443a7231 */ /* 0x040fe2000000003a */
[-C--:B------:R-:W-:Y:S01]  /*115b0*/  HFMA2.MMA R67, R67, R7.reuse, R70 ;  /* 0x0000000743437235 */ /* 0x080fe20000000046 */
[-C--:B------:R-:W-:Y:S01]  /*115c0*/  HFMA2 R68, R68, R7.reuse, R71 ;  /* 0x0000000744447231 */ /* 0x080fe20000000047 */
[----:B------:R-:W-:Y:S01]  /*115d0*/  HFMA2.MMA R69, R69, R7, R72 ;  /* 0x0000000745457235 */ /* 0x000fe20000000048 */
[----:B------:R-:W-:Y:S01]  /*115e0*/  HFMA2 R66, R66, R7, R4 ;  /* 0x0000000742427231 */ /* 0x000fe20000000004 */
[----:B------:R-:W1:Y:S01]  /*115f0*/  LDS.128 R8, [UR5+0x10] ;  /* 0x00001005ff087984 */ /* 0x000e620008000c00 */
[----:B------:R-:W-:Y:S01]  /*11600*/  LOP3.LUT R42, R42, 0x30003, RZ, 0xc0, !PT ;  /* 0x000300032a2a7812 */ /* 0x000fe200078ec0ff */
[----:B------:R-:W-:Y:S01]  /*11610*/  HFMA2 R20, R75, R20.H0_H0, -18, -18 ;  /* 0xcc80cc804b147431 */ /* 0x000fe20000040014 */
[----:B------:R-:W-:Y:S01]  /*11620*/  LOP3.LUT R31, R31, 0x64006400, RZ, 0xfc, !PT ;  /* 0x640064001f1f7812 */ /* 0x000fe200078efcff */
[----:B------:R-:W2:Y:S01]  /*11630*/  LDS.128 R4, [UR5+0x110] ;  /* 0x00011005ff047984 */ /* 0x000ea20008000c00 */
[----:B------:R-:W-:Y:S01]  /*11640*/  LOP3.LUT R42, R42, 0x64006400, RZ, 0xfc, !PT ;  /* 0x640064002a2a7812 */ /* 0x000fe200078efcff */
[----:B------:R-:W-:Y:S01]  /*11650*/  UIADD3 UR5, UR5, 0x20, URZ ;  /* 0x0000002005057890 */ /* 0x000fe2000fffe03f */
[----:B------:R-:W-:Y:S01]  /*11660*/  LOP3.LUT R41, R41, 0x30003, RZ, 0xc0, !PT ;  /* 0x0003000329297812 */ /* 0x000fe200078ec0ff */
[----:B------:R-:W-:Y:S01]  /*11670*/  HADD2 R31, R31, -1026, -1026 ;  /* 0xe402e4021f1f7430 */ /* 0x000fe20000000000 */
[----:B------:R-:W-:Y:S01]  /*11680*/  LOP3.LUT R43, R43, 0x30003, RZ, 0xc0, !PT ;  /* 0x000300032b2b7812 */ /* 0x000fe200078ec0ff */
[----:B------:R-:W-:Y:S01]  /*11690*/  HADD2 R42, R42, -1026, -1026 ;  /* 0xe402e4022a2a7430 */ /* 0x000fe20000000000 */
[----:B------:R-:W-:-:S02]  /*116a0*/  LOP3.LUT R41, R41, 0x64006400, RZ, 0xfc, !PT ;  /* 0x6400640029297812 */ /* 0x000fc400078efcff */
[----:B------:R-:W-:Y:S01]  /*116b0*/  LOP3.LUT R43, R43, 0x64006400, RZ, 0xfc, !PT ;  /* 0x640064002b2b7812 */ /* 0x000fe200078efcff */
[-C--:B0-----:R-:W-:Y:S01]  /*116c0*/  HFMA2.MMA R61, R31, R12.reuse, R61 ;  /* 0x0000000c1f3d7235 */ /* 0x081fe2000000003d */
[----:B----4-:R-:W-:Y:S01]  /*116d0*/  @!P1 PRMT R44, R18, 0x7610, R44 ;  /* 0x00007610122c9816 */ /* 0x010fe2000000002c */
[----:B------:R-:W-:Y:S01]  /*116e0*/  HFMA2.MMA R60, R42, R12, R60 ;  /* 0x0000000c2a3c7235 */ /* 0x000fe2000000003c */
[----:B------:R-:W-:Y:S01]  /*116f0*/  HADD2 R41, R41, -1026, -1026 ;  /* 0xe402e40229297430 */ /* 0x000fe20000000000 */
[----:B------:R-:W-:Y:S01]  /*11700*/  @!P1 PRMT R46, R19, 0x7610, R46 ;  /* 0x00007610132e9816 */ /* 0x000fe2000000002e */
[----:B------:R-:W-:Y:S01]  /*11710*/  HADD2 R43, R43, -1026, -1026 ;  /* 0xe402e4022b2b7430 */ /* 0x000fe20000000000 */
[----:B------:R-:W-:Y:S01]  /*11720*/  @!P1 PRMT R44, R44, 0x7610, R18 ;  /* 0x000076102c2c9816 */ /* 0x000fe20000000012 */
[-C--:B------:R-:W-:Y:S01]  /*11730*/  HFMA2 R59, R41, R12.reuse, R59 ;  /* 0x0000000c293b7231 */ /* 0x080fe2000000003b */
[-C--:B------:R-:W-:Y:S01]  /*11740*/  HFMA2.MMA R61, R30, R13.reuse, R61 ;  /* 0x0000000d1e3d7235 */ /* 0x080fe2000000003d */
[----:B------:R-:W-:Y:S01]  /*11750*/  HFMA2 R63, R43, R12, R63 ;  /* 0x0000000c2b3f7231 */ /* 0x000fe2000000003f */
[----:B------:R-:W-:Y:S01]  /*11760*/  HFMA2.MMA R12, R28, R13, R60 ;  /* 0x0000000d1c0c7235 */ /* 0x000fe2000000003c */
[-C--:B------:R-:W-:Y:S01]  /*11770*/  HFMA2 R59, R29, R13.reuse, R59 ;  /* 0x0000000d1d3b7231 */ /* 0x080fe2000000003b */
[----:B------:R-:W-:Y:S01]  /*11780*/  @!P1 PRMT R46, R46, 0x7610, R19 ;  /* 0x000076102e2e9816 */ /* 0x000fe20000000013 */
[----:B------:R-:W-:Y:S01]  /*11790*/  HFMA2 R63, R27, R13, R63 ;  /* 0x0000000d1b3f7231 */ /* 0x000fe2000000003f */
[C---:B------:R-:W-:Y:S01]  /*117a0*/  ISETP.GE.AND P0, PT, R33.reuse, UR6, PT ;  /* 0x0000000621007c0c */ /* 0x040fe2000bf06270 */
[-C--:B------:R-:W-:Y:S01]  /*117b0*/  HFMA2 R59, R25, R14.reuse, R59 ;  /* 0x0000000e193b7231 */ /* 0x080fe2000000003b */
[-C--:B------:R-:W-:Y:S01]  /*117c0*/  HFMA2.MMA R61, R26, R14.reuse, R61 ;  /* 0x0000000e1a3d7235 */ /* 0x080fe2000000003d */
[----:B------:R-:W-:Y:S01]  /*117d0*/  HFMA2 R63, R40, R14, R63 ;  /* 0x0000000e283f7231 */ /* 0x000fe2000000003f */
[----:B------:R-:W-:Y:S01]  /*117e0*/  HFMA2.MMA R12, R24, R14, R12 ;  /* 0x0000000e180c7235 */ /* 0x000fe2000000000c */
[-C--:B------:R-:W-:Y:S01]  /*117f0*/  HFMA2 R59, R50, R15.reuse, R59 ;  /* 0x0000000f323b7231 */ /* 0x080fe2000000003b */
[----:B------:R-:W-:Y:S01]  /*11800*/  ISETP.LT.AND P1, PT, R33, R0, PT ;  /* 0x000000002100720c */ /* 0x000fe20003f21270 */
[----:B------:R-:W-:-:S02]  /*11810*/  HFMA2 R63, R20, R15, R63 ;  /* 0x0000000f143f7231 */ /* 0x000fc4000000003f */
[----:B------:R-:W-:Y:S01]  /*11820*/  HADD2 R59, R59.H0_H0, R59.H1_H1 ;  /* 0x3000003b3b3b7230 */ /* 0x000fe20000000800 */
[-C--:B------:R-:W-:Y:S01]  /*11830*/  HFMA2.MMA R61, R51, R15.reuse, R61 ;  /* 0x0000000f333d7235 */ /* 0x080fe2000000003d */
[----:B------:R-:W-:Y:S01]  /*11840*/  HADD2 R63, R63.H0_H0, R63.H1_H1 ;  /* 0x3000003f3f3f7230 */ /* 0x000fe20000000800 */
[----:B------:R-:W-:Y:S01]  /*11850*/  HFMA2.MMA R12, R49, R15, R12 ;  /* 0x0000000f310c7235 */ /* 0x000fe2000000000c */
[-C--:B-1----:R-:W-:Y:S01]  /*11860*/  HFMA2 R58, R41, R8.reuse, R58 ;  /* 0x00000008293a7231 */ /* 0x082fe2000000003a */
[C---:B------:R-:W-:Y:S01]  /*11870*/  HFMA2.MMA R57, R31.reuse, R8, R57 ;  /* 0x000000081f397235 */ /* 0x040fe20000000039 */
[----:B------:R-:W-:Y:S01]  /*11880*/  HFMA2 R62, R43, R8, R62 ;  /* 0x000000082b3e7231 */ /* 0x000fe2000000003e */
[----:B--2---:R-:W-:Y:S01]  /*11890*/  HFMA2.MMA R15, R31, R4, R67 ;  /* 0x000000041f0f7235 */ /* 0x004fe20000000043 */
[-C--:B------:R-:W-:Y:S01]  /*118a0*/  HFMA2 R68, R41, R4.reuse, R68 ;  /* 0x0000000429447231 */ /* 0x080fe20000000044 */
[C---:B------:R-:W-:Y:S01]  /*118b0*/  HFMA2.MMA R56, R42.reuse, R8, R56 ;  /* 0x000000082a387235 */ /* 0x040fe20000000038 */
[-C--:B------:R-:W-:Y:S01]  /*118c0*/  HFMA2 R58, R29, R9.reuse, R58 ;  /* 0x000000091d3a7231 */ /* 0x080fe2000000003a */
[----:B------:R-:W-:Y:S01]  /*118d0*/  HFMA2.MMA R14, R42, R4, R69 ;  /* 0x000000042a0e7235 */ /* 0x000fe20000000045 */
[----:B------:R-:W-:Y:S01]  /*118e0*/  HFMA2 R66, R43, R4, R66 ;  /* 0x000000042b427231 */ /* 0x000fe20000000042 */
[C---:B------:R-:W-:Y:S01]  /*118f0*/  HFMA2.MMA R57, R30.reuse, R9, R57 ;  /* 0x000000091e397235 */ /* 0x040fe20000000039 */
[----:B------:R-:W-:Y:S01]  /*11900*/  HFMA2 R62, R27, R9, R62 ;  /* 0x000000091b3e7231 */ /* 0x000fe2000000003e */
[----:B------:R-:W-:Y:S01]  /*11910*/  HFMA2.MMA R13, R30, R5, R15 ;  /* 0x000000051e0d7235 */ /* 0x000fe2000000000f */
[-C--:B------:R-:W-:Y:S01]  /*11920*/  HFMA2 R68, R29, R5.reuse, R68 ;  /* 0x000000051d447231 */ /* 0x080fe20000000044 */
[C---:B------:R-:W-:Y:S01]  /*11930*/  HFMA2.MMA R56, R28.reuse, R9, R56 ;  /* 0x000000091c387235 */ /* 0x040fe20000000038 */
[-C--:B------:R-:W-:Y:S01]  /*11940*/  HFMA2 R58, R25, R10.reuse, R58 ;  /* 0x0000000a193a7231 */ /* 0x080fe2000000003a */
[----:B------:R-:W-:Y:S01]  /*11950*/  HFMA2.MMA R14, R28, R5, R14 ;  /* 0x000000051c0e7235 */ /* 0x000fe2000000000e */
[----:B------:R-:W-:Y:S01]  /*11960*/  HFMA2 R66, R27, R5, R66 ;  /* 0x000000051b427231 */ /* 0x000fe20000000042 */
[C---:B------:R-:W-:Y:S01]  /*11970*/  HFMA2.MMA R57, R26.reuse, R10, R57 ;  /* 0x0000000a1a397235 */ /* 0x040fe20000000039 */
[C---:B------:R-:W-:Y:S01]  /*11980*/  HFMA2 R62, R40.reuse, R10, R62 ;  /* 0x0000000a283e7231 */ /* 0x040fe2000000003e */
[----:B------:R-:W-:Y:S01]  /*11990*/  HFMA2.MMA R13, R26, R6, R13 ;  /* 0x000000061a0d7235 */ /* 0x000fe2000000000d */
[-C--:B------:R-:W-:Y:S01]  /*119a0*/  HFMA2 R25, R25, R6.reuse, R68 ;  /* 0x0000000619197231 */ /* 0x080fe20000000044 */
[C---:B------:R-:W-:Y:S01]  /*119b0*/  HFMA2.MMA R56, R24.reuse, R10, R56 ;  /* 0x0000000a18387235 */ /* 0x040fe20000000038 */
[----:B------:R-:W-:Y:S01]  /*119c0*/  HFMA2 R66, R40, R6, R66 ;  /* 0x0000000628427231 */ /* 0x000fe20000000042 */
[----:B------:R-:W-:Y:S01]  /*119d0*/  HFMA2.MMA R14, R24, R6, R14 ;  /* 0x00000006180e7235 */ /* 0x000fe2000000000e */
[C---:B------:R-:W-:Y:S01]  /*119e0*/  HFMA2 R9, R50.reuse, R11, R58 ;  /* 0x0000000b32097231 */ /* 0x040fe2000000003a */
[C---:B------:R-:W-:Y:S01]  /*119f0*/  HFMA2.MMA R8, R51.reuse, R11, R57 ;  /* 0x0000000b33087235 */ /* 0x040fe20000000039 */
[-C--:B------:R-:W-:Y:S01]  /*11a00*/  HFMA2 R25, R50, R7.reuse, R25 ;  /* 0x0000000732197231 */ /* 0x080fe20000000019 */
[----:B------:R-:W-:Y:S01]  /*11a10*/  HFMA2.MMA R13, R51, R7, R13 ;  /* 0x00000007330d7235 */ /* 0x000fe2000000000d */
[C---:B------:R-:W-:Y:S01]  /*11a20*/  HFMA2 R66, R20.reuse, R7, R66 ;  /* 0x0000000714427231 */ /* 0x040fe20000000042 */
[C---:B------:R-:W-:Y:S01]  /*11a30*/  HFMA2.MMA R10, R49.reuse, R11, R56 ;  /* 0x0000000b310a7235 */ /* 0x040fe20000000038 */
[----:B------:R-:W-:Y:S01]  /*11a40*/  HFMA2 R11, R20, R11, R62 ;  /* 0x0000000b140b7231 */ /* 0x000fe2000000003e */
[----:B------:R-:W-:Y:S01]  /*11a50*/  HFMA2.MMA R14, R49, R7, R14 ;  /* 0x00000007310e7235 */ /* 0x000fe2000000000e */
[----:B------:R-:W-:-:S02]  /*11a60*/  HADD2 R9, R9.H0_H0, R9.H1_H1 ;  /* 0x3000000909097230 */ /* 0x000fc40000000800 */
[----:B------:R-:W-:Y:S02]  /*11a70*/  HADD2 R12, R12.H0_H0, R12.H1_H1 ;  /* 0x3000000c0c0c7230 */ /* 0x000fe40000000800 */
[----:B------:R-:W-:Y:S02]  /*11a80*/  HADD2 R8, R8.H0_H0, R8.H1_H1 ;  /* 0x3000000808087230 */ /* 0x000fe40000000800 */
[----:B------:R-:W-:Y:S01]  /*11a90*/  HADD2 R13, R13.H0_H0, R13.H1_H1 ;  /* 0x3000000d0d0d7230 */ /* 0x000fe20000000800 */
[----:B------:R-:W-:Y:S01]  /*11aa0*/  PRMT R12, R12, 0x5410, R63 ;  /* 0x000054100c0c7816 */ /* 0x000fe2000000003f */
[----:B------:R-:W-:Y:S01]  /*11ab0*/  HADD2 R25, R25.H0_H0, R25.H1_H1 ;  /* 0x3000001919197230 */ /* 0x000fe20000000800 */
[----:B------:R-:W-:Y:S01]  /*11ac0*/  PRMT R8, R8, 0x5410, R9 ;  /* 0x0000541008087816 */ /* 0x000fe20000000009 */
[----:B------:R-:W-:Y:S02]  /*11ad0*/  HADD2 R10, R10.H0_H0, R10.H1_H1 ;  /* 0x3000000a0a0a7230 */ /* 0x000fe40000000800 */
[----:B------:R-:W-:Y:S01]  /*11ae0*/  HADD2 R11, R11.H0_H0, R11.H1_H1 ;  /* 0x3000000b0b0b7230 */ /* 0x000fe20000000800 */
[----:B------:R-:W-:Y:S01]  /*11af0*/  PRMT R13, R13, 0x5410, R25 ;  /* 0x000054100d0d7816 */ /* 0x000fe20000000019 */
[----:B------:R-:W-:Y:S01]  /*11b00*/  HADD2 R61, R61.H0_H0, R61.H1_H1 ;  /* 0x3000003d3d3d7230 */ /* 0x000fe20000000800 */
[-C--:B------:R-:W-:Y:S01]  /*11b10*/  HFMA2.MMA R39, R8, R44.reuse, R39 ;  /* 0x0000002c08277235 */ /* 0x080fe20000000027 */
[----:B------:R-:W-:Y:S01]  /*11b20*/  HADD2 R14, R14.H0_H0, R14.H1_H1 ;  /* 0x3000000e0e0e7230 */ /* 0x000fe20000000800 */
[----:B------:R-:W-:Y:S01]  /*11b30*/  PRMT R10, R10, 0x5410, R11 ;  /* 0x000054100a0a7816 */ /* 0x000fe2000000000b */
[----:B------:R-:W-:Y:S01]  /*11b40*/  HADD2 R7, R66.H0_H0, R66.H1_H1 ;  /* 0x3000004242077230 */ /* 0x000fe20000000800 */
[----:B------:R-:W-:Y:S01]  /*11b50*/  PRMT R61, R61, 0x5410, R59 ;  /* 0x000054103d3d7816 */ /* 0x000fe2000000003b */
[----:B------:R-:W-:-:S02]  /*11b60*/  HFMA2.MMA R35, R13, R44, R35 ;  /* 0x0000002c0d237235 */ /* 0x000fc40000000023 */
[----:B------:R-:W-:Y:S01]  /*11b70*/  HFMA2.MMA R36, R12, R46, R36 ;  /* 0x0000002e0c247235 */ /* 0x000fe20000000024 */
[----:B------:R-:W-:Y:S01]  /*11b80*/  PRMT R14, R14, 0x5410, R7 ;  /* 0x000054100e0e7816 */ /* 0x000fe20000000007 */
[----:B------:R-:W-:Y:S02]  /*11b90*/  HFMA2 R37, R61, R44, R37 ;  /* 0x0000002c3d257231 */ /* 0x000fe40000000025 */
[-C--:B------:R-:W-:Y:S02]  /*11ba0*/  HFMA2 R38, R10, R46.reuse, R38 ;  /* 0x0000002e0a267231 */ /* 0x080fe40000000026 */
[----:B------:R-:W-:Y:S01]  /*11bb0*/  HFMA2 R34, R14, R46, R34 ;  /* 0x0000002e0e227231 */ /* 0x000fe20000000022 */
[----:B------:R-:W-:Y:S06]  /*11bc0*/  @!P0 BRA P1, `(.L_x_3470) ;  /* 0xfffffff0000c8947 */ /* 0x000fec000083ffff */
.L_x_3469:
        /* <DEDUP_REMOVED lines=9> */
.L_x_3474:
[----:B------:R-:W0:Y:S02]  /*11c60*/  LDS R4, [R2] ;  /* 0x0000000002047984 */ /* 0x000e240000000800 */
[----:B0-----:R-:W-:-:S06]  /*11c70*/  HADD2 R5, R4, R39 ;  /* 0x0000002704057230 */ /* 0x001fcc0000000000 */
[----:B------:R-:W0:Y:S02]  /*11c80*/  ATOMS.CAST.SPIN R5, [R2], R4, R5 ;  /* 0x000000040205738d */ /* 0x000e240001800005 */
[----:B0-----:R-:W-:-:S13]  /*11c90*/  ISETP.EQ.U32.AND P0, PT, R5, 0x1, PT ;  /* 0x000000010500780c */ /* 0x001fda0003f02070 */
[----:B------:R-:W-:Y:S05]  /*11ca0*/  @!P0 BRA `(.L_x_3474) ;  /* 0xfffffffc00ec8947 */ /* 0x000fea000383ffff */
[----:B------:R-:W-:Y:S05]  /*11cb0*/  BRA `(.L_x_3472) ;  /* 0x00000000000c7947 */ /* 0x000fea0003800000 */
.L_x_3473:
[----:B------:R-:W2:Y:S02]  /*11cc0*/  LD.E R0, desc[UR8][R16.64] ;  /* 0x0000000810007980 */ /* 0x000ea4000c101900 */
[----:B--2---:R-:W-:-:S05]  /*11cd0*/  IADD3 R3, R39, R0, RZ ;  /* 0x0000000027037210 */ /* 0x004fca0007ffe0ff */
[----:B------:R0:W-:Y:S02]  /*11ce0*/  ST.E desc[UR8][R16.64], R3 ;  /* 0x0000000310007985 */ /* 0x0001e4000c101908 */
.L_x_3472:
[----:B------:R-:W-:Y:S05]  /*11cf0*/  BSYNC B0 ;  /* 0x0000000000007941 */ /* 0x000fea0003800000 */
.L_x_3471:
        /* <DEDUP_REMOVED lines=9> */
.L_x_3478:
[----:B------:R-:W1:Y:S02]  /*11d90*/  LDS R6, [R2+0x4] ;  /* 0x0000040002067984 */ /* 0x000e640000000800 */
[----:B-1----:R-:W-:-:S10]  /*11da0*/  HFMA2.MMA R7, R6, 1, 1, R9 ;  /* 0x3c003c0006077835 */ /* 0x002fd40000000009 */
[----:B------:R-:W1:Y:S02]  /*11db0*/  ATOMS.CAST.SPIN R7, [R2+0x4], R6, R7 ;  /* 0x000004060207738d */ /* 0x000e640001800007 */
[----:B-1----:R-:W-:-:S13]  /*11dc0*/  ISETP.EQ.U32.AND P0, PT, R7, 0x1, PT ;  /* 0x000000010700780c */ /* 0x002fda0003f02070 */
[----:B------:R-:W-:Y:S05]  /*11dd0*/  @!P0 BRA `(.L_x_3478) ;  /* 0xfffffffc00ec8947 */ /* 0x000fea000383ffff */
[----:B------:R-:W-:Y:S05]  /*11de0*/  BRA `(.L_x_3476) ;  /* 0x00000000000c7947 */ /* 0x000fea0003800000 */
.L_x_3477:
[----:B------:R-:W0:Y:S02]  /*11df0*/  LD.E R0, desc[UR8][R16.64+0x4] ;  /* 0x0000040810007980 */ /* 0x000e24000c101900 */
[----:B0-----:R-:W-:-:S05]  /*11e00*/  IADD3 R3, R9, R0, RZ ;  /* 0x0000000009037210 */ /* 0x001fca0007ffe0ff */
[----:B------:R1:W-:Y:S02]  /*11e10*/  ST.E desc[UR8][R16.64+0x4], R3 ;  /* 0x0000040310007985 */ /* 0x0003e4000c101908 */
.L_x_3476:
[----:B------:R-:W-:Y:S05]  /*11e20*/  BSYNC B0 ;  /* 0x0000000000007941 */ /* 0x000fea0003800000 */
.L_x_3475:
        /* <DEDUP_REMOVED lines=10> */
.L_x_3482:
[----:B------:R-:W0:Y:S02]  /*11ed0*/  LDS R6, [R2] ;  /* 0x0000000002067984 */ /* 0x000e240000000800 */
[----:B0-----:R-:W-:-:S06]  /*11ee0*/  HADD2 R7, R6, R37 ;  /* 0x0000002506077230 */ /* 0x001fcc0000000000 */
[----:B------:R-:W0:Y:S02]  /*11ef0*/  ATOMS.CAST.SPIN R7, [R2], R6, R7 ;  /* 0x000000060207738d */ /* 0x000e240001800007 */
[----:B0-----:R-:W-:-:S13]  /*11f00*/  ISETP.EQ.U32.AND P0, PT, R7, 0x1, PT ;  /* 0x000000010700780c */ /* 0x001fda0003f02070 */
[----:B------:R-:W-:Y:S05]  /*11f10*/  @!P0 BRA `(.L_x_3482) ;  /* 0xfffffffc00ec8947 */ /* 0x000fea000383ffff */
[----:B------:R-:W-:Y:S05]  /*11f20*/  BRA `(.L_x_3480) ;  /* 0x00000000000c7947 */ /* 0x000fea0003800000 */
.L_x_3481:
[----:B------:R-:W2:Y:S02]  /*11f30*/  LD.E R0, desc[UR8][R16.64] ;  /* 0x0000000810007980 */ /* 0x000ea4000c101900 */
[----:B--2---:R-:W-:-:S05]  /*11f40*/  IADD3 R3, R37, R0, RZ ;  /* 0x0000000025037210 */ /* 0x004fca0007ffe0ff */
[----:B------:R0:W-:Y:S02]  /*11f50*/  ST.E desc[UR8][R16.64], R3 ;  /* 0x0000000310007985 */ /* 0x0001e4000c101908 */
.L_x_3480:
[----:B------:R-:W-:Y:S05]  /*11f60*/  BSYNC B0 ;  /* 0x0000000000007941 */ /* 0x000fea0003800000 */
.L_x_3479:
[----:B0-----:R-:W-:-:S05]  /*11f70*/  IMAD.WIDE R2, R45, 0x2, R4 ;  /* 0x000000022d027825 */ /* 0x001fca00078e0204 */
[----:B------:R0:W-:Y:S01]  /*11f80*/  ATOM.E.ADD.F16x2.RN.STRONG.GPU P0, RZ, desc[UR8][R2.64], R9 ;  /* 0x0000000902ff79a2 */ /* 0x0001e2000810e1c8 */
[----:B------:R-:W-:Y:S04]  /*11f90*/  BSSY B0, `(.L_x_3483) ;  /* 0x000000e000007945 */ /* 0x000fe80003800000 */
[----:B0-----:R-:W-:Y:S05]  /*11fa0*/  @P0 BRA `(.L_x_3484) ;  /* 0x0000000000300947 */ /* 0x001fea0003800000 */
[----:B------:R-:W0:Y:S02]  /*11fb0*/  QSPC.E.S P0, RZ, [R2] ;  /* 0x0000000002ff73aa */ /* 0x000e240000000500 */
[----:B0-----:R-:W-:Y:S05]  /*11fc0*/  @!P0 BRA `(.L_x_3485) ;  /* 0x00000000001c8947 */ /* 0x001fea0003800000 */
[----:B------:R-:W-:-:S07]  /*11fd0*/  MOV R2, R2 ;  /* 0x0000000200027202 */ /* 0x000fce0000000f00 */
.L_x_3486:
[----:B------:R-:W0:Y:S02]  /*11fe0*/  LDS R4, [R2] ;  /* 0x0000000002047984 */ /* 0x000e240000000800 */
[----:B0-----:R-:W-:-:S10]  /*11ff0*/  HFMA2.MMA R5, R4, 1, 1, R9 ;  /* 0x3c003c0004057835 */ /* 0x001fd40000000009 */
[----:B------:R-:W0:Y:S02]  /*12000*/  ATOMS.CAST.SPIN R5, [R2], R4, R5 ;  /* 0x000000040205738d */ /* 0x000e240001800005 */
[----:B0-----:R-:W-:-:S13]  /*12010*/  ISETP.EQ.U32.AND P0, PT, R5, 0x1, PT ;  /* 0x000000010500780c */ /* 0x001fda0003f02070 */
[----:B------:R-:W-:Y:S05]  /*12020*/  @!P0 BRA `(.L_x_3486) ;  /* 0xfffffffc00ec8947 */ /* 0x000fea000383ffff */
[----:B------:R-:W-:Y:S05]  /*12030*/  BRA `(.L_x_3484) ;  /* 0x00000000000c7947 */ /* 0x000fea0003800000 */
.L_x_3485:
[----:B------:R-:W2:Y:S02]  /*12040*/  LD.E R0, desc[UR8][R2.64] ;  /* 0x0000000802007980 */ /* 0x000ea4000c101900 */
[----:B--2---:R-:W-:-:S05]  /*12050*/  IADD3 R5, R9, R0, RZ ;  /* 0x0000000009057210 */ /* 0x004fca0007ffe0ff */
[----:B------:R0:W-:Y:S02]  /*12060*/  ST.E desc[UR8][R2.64], R5 ;  /* 0x0000000502007985 */ /* 0x0001e4000c101908 */
.L_x_3484:
[----:B------:R-:W-:Y:S05]  /*12070*/  BSYNC B0 ;  /* 0x0000000000007941 */ /* 0x000fea0003800000 */
.L_x_3483:
        /* <DEDUP_REMOVED lines=10> */
.L_x_3490:
[----:B------:R-:W0:Y:S02]  /*12120*/  LDS R4, [R2] ;  /* 0x0000000002047984 */ /* 0x000e240000000800 */
[----:B0-----:R-:W-:-:S06]  /*12130*/  HADD2 R5, R4, R35 ;  /* 0x0000002304057230 */ /* 0x001fcc0000000000 */
[----:B------:R-:W0:Y:S02]  /*12140*/  ATOMS.CAST.SPIN R5, [R2], R4, R5 ;  /* 0x000000040205738d */ /* 0x000e240001800005 */
[----:B0-----:R-:W-:-:S13]  /*12150*/  ISETP.EQ.U32.AND P0, PT, R5, 0x1, PT ;  /* 0x000000010500780c */ /* 0x001fda0003f02070 */
[----:B------:R-:W-:Y:S05]  /*12160*/  @!P0 BRA `(.L_x_3490) ;  /* 0xfffffffc00ec8947 */ /* 0x000fea000383ffff */
[----:B------:R-:W-:Y:S05]  /*12170*/  BRA `(.L_x_3488) ;  /* 0x00000000000c7947 */ /* 0x000fea0003800000 */
.L_x_3489:
[----:B------:R-:W0:Y:S02]  /*12180*/  LD.E R0, desc[UR8][R16.64] ;  /* 0x0000000810007980 */ /* 0x000e24000c101900 */
[----:B0-----:R-:W-:-:S05]  /*12190*/  IADD3 R3, R35, R0, RZ ;  /* 0x0000000023037210 */ /* 0x001fca0007ffe0ff */
[----:B------:R1:W-:Y:S02]  /*121a0*/  ST.E desc[UR8][R16.64], R3 ;  /* 0x0000000310007985 */ /* 0x0003e4000c101908 */
.L_x_3488:
[----:B------:R-:W-:Y:S05]  /*121b0*/  BSYNC B0 ;  /* 0x0000000000007941 */ /* 0x000fea0003800000 */
.L_x_3487:
[----:B------:R2:W-:Y:S02]  /*121c0*/  ATOM.E.ADD.F16x2.RN.STRONG.GPU P0, RZ, desc[UR8][R16.64+0x4], R7 ;  /* 0x0000040710ff79a2 */ /* 0x0005e4000810e1c8 */
[----:B--2---:R-:W-:Y:S05]  /*121d0*/  @P0 EXIT ;  /* 0x000000000000094d */ /* 0x004fea0003800000 */
[----:B------:R-:W2:Y:S02]  /*121e0*/  QSPC.E.S P0, RZ, [R16+0x4] ;  /* 0x0000040010ff73aa */ /* 0x000ea40000000500 */
[----:B--2---:R-:W-:Y:S05]  /*121f0*/  @!P0 BRA `(.L_x_3491) ;  /* 0x0000000000208947 */ /* 0x004fea0003800000 */
[----:B0-----:R-:W-:-:S04]  /*12200*/  MOV R2, R16 ;  /* 0x0000001000027202 */ /* 0x001fc80000000f00 */
[----:B------:R-:W-:-:S07]  /*12210*/  MOV R2, R2 ;  /* 0x0000000200027202 */ /* 0x000fce0000000f00 */
.L_x_3492:
[----:B------:R-:W0:Y:S02]  /*12220*/  LDS R4, [R2+0x4] ;  /* 0x0000040002047984 */ /* 0x000e240000000800 */
[----:B0-----:R-:W-:-:S10]  /*12230*/  HFMA2.MMA R5, R4, 1, 1, R7 ;  /* 0x3c003c0004057835 */ /* 0x001fd40000000007 */
[----:B------:R-:W0:Y:S02]  /*12240*/  ATOMS.CAST.SPIN R5, [R2+0x4], R4, R5 ;  /* 0x000004040205738d */ /* 0x000e240001800005 */
[----:B0-----:R-:W-:-:S13]  /*12250*/  ISETP.EQ.U32.AND P0, PT, R5, 0x1, PT ;  /* 0x000000010500780c */ /* 0x001fda0003f02070 */
[----:B------:R-:W-:Y:S05]  /*12260*/  @!P0 BRA `(.L_x_3492) ;  /* 0xfffffffc00ec8947 */ /* 0x000fea000383ffff */
[----:B------:R-:W-:Y:S05]  /*12270*/  EXIT ;  /* 0x000000000000794d */ /* 0x000fea0003800000 */
.L_x_3491:
[----:B------:R-:W0:Y:S02]  /*12280*/  LD.E R0, desc[UR8][R16.64+0x4] ;  /* 0x0000040810007980 */ /* 0x000e24000c101900 */
[----:B01----:R-:W-:-:S05]  /*12290*/  IADD3 R3, R7, R0, RZ ;  /* 0x0000000007037210 */ /* 0x003fca0007ffe0ff */
[----:B------:R-:W-:Y:S01]  /*122a0*/  ST.E desc[UR8][R16.64+0x4], R3 ;  /* 0x0000040310007985 */ /* 0x000fe2000c101908 */
[----:B------:R-:W-:Y:S05]  /*122b0*/  EXIT ;  /* 0x000000000000794d */ /* 0x000fea0003800000 */
.L_x_3493:
        /* <DEDUP_REMOVED lines=12> */
.L_x_4064:


//--------------------- .text._Z23gemm_half_q_half_kernelILi2ELb0ELb1EEvPK6__halfPKjS4_S2_PS0_iiiiPKtS7_iiiiiibS2_i --------------------------
	.section	.text._Z23gemm_half_q_half_kernelILi2ELb0ELb1EEvPK6__halfPKjS4_S2_PS0_iiiiPKtS7_iiiiiibS2_i,"ax",@progbits
	.align	128
        .global         _Z23gemm_half_q_half_kernelILi2ELb0ELb1EEvPK6__halfPKjS4_S2_PS0_iiiiPKtS7_iiiiiibS2_i
        .type           _Z23gemm_half_q_half_kernelILi2ELb0ELb1EEvPK6__halfPKjS4_S2_PS0_iiiiPKtS7_iiiiiibS2_i,@function
        .size           _Z23gemm_half_q_half_kernelILi2ELb0ELb1EEvPK6__halfPKjS4_S2_PS0_iiiiPKtS7_iiiiiibS2_i,(.L_x_4065 - _Z23gemm_half_q_half_kernelILi2ELb0ELb1EEvPK6__halfPKjS4_S2_PS0_iiiiPKtS7_iiiiiibS2_i)
        .other          _Z23gemm_half_q_half_kernelILi2ELb0ELb1EEvPK6__halfPKjS4_S2_PS0_iiiiPKtS7_iiiiiibS2_i,@"STO_CUDA_ENTRY STV_DEFAULT"
_Z23gemm_half_q_half_kernelILi2ELb0ELb1EEvPK6__halfPKjS4_S2_PS0_iiiiPKtS7_iiiiiibS2_i:
.text._Z23gemm_half_q_half_kernelILi2ELb0ELb1EEvPK6__halfPKjS4_S2_PS0_iiiiPKtS7_iiiiiibS2_i:
        /* <DEDUP_REMOVED lines=30> */
[C---:B------:R-:W-:Y:S02]  /*01e0*/  LEA R6, P2, R8.reuse, UR6, 0x1 ;  /* 0x0000000608067c11 */ /* 0x040fe4000f8408ff */
        /* <DEDUP_REMOVED lines=10> */
.L_x_3495:
[----:B------:R-:W-:Y:S05]  /*0290*/  BSYNC B0 ;  /* 0x0000000000007941 */ /* 0x000fea0003800000 */
.L_x_3494:
        /* <DEDUP_REMOVED lines=19> */
.L_x_3496:
[----:B------:R-:W-:Y:S06]  /*03d0*/  BAR.SYNC.DEFER_BLOCKING 0x0 ;  /* 0x0000000000007b1d */ /* 0x000fec0000010000 */
[----:B------:R-:W-:Y:S05]  /*03e0*/  @P1 BRA `(.L_x_3497) ;  /* 0x0000000000d01947 */ /* 0x000fea0003800000 */
[----:B------:R1:W5:Y:S01]  /*03f0*/  LDG.E.U16.CONSTANT R0, desc[UR8][R12.64] ;  /* 0x000000080c007981 */ /* 0x000362000c1e9500 */
[----:B0-----:R-:W0:Y:S01]  /*0400*/  LDC.64 R4, c[0x0][0x220] ;  /* 0x00008800ff047b82 */ /* 0x001e220000000a00 */
[----:B------:R-:W-:Y:S02]  /*0410*/  SHF.R.S32.HI R9, RZ, 0x1f, R40 ;  /* 0x0000001fff097819 */ /* 0x000fe40000011428 */
[----:B------:R-:W-:Y:S02]  /*0420*/  SHF.L.U32 R8, R40, 0x2, RZ ;  /* 0x0000000228087819 */ /* 0x000fe400000006ff */
[----:B------:R-:W-:Y:S01]  /*0430*/  LEA.HI R10, R9, R40, RZ, 0x3 ;  /* 0x00000028090a7211 */ /* 0x000fe200078f18ff */
[----:B------:R-:W-:Y:S01]  /*0440*/  HFMA2.MMA R9, -RZ, RZ, 0, 0 ;  /* 0x00000000ff097435 */ /* 0x000fe200000001ff */
[----:B------:R-:W-:Y:S01]  /*0450*/  MOV R11, R41 ;  /* 0x00000029000b7202 */ /* 0x000fe20000000f00 */
[----:B------:R-:W2:Y:S01]  /*0460*/  LDC.64 R6, c[0x0][0x228] ;  /* 0x00008a00ff067b82 */ /* 0x000ea20000000a00 */
[----:B------:R-:W-:-:S02]  /*0470*/  LOP3.LUT R8, R8, 0x10, RZ, 0xc0, !PT ;  /* 0x0000001008087812 */ /* 0x000fc400078ec0ff */
[----:B-1----:R-:W-:-:S07]  /*0480*/  SHF.R.S32.HI R10, RZ, 0x3, R10 ;  /* 0x00000003ff0a7819 */ /* 0x002fce000001140a */
.L_x_3498:
        /* <DEDUP_REMOVED lines=42> */
.L_x_3497:
        /* <DEDUP_REMOVED lines=16> */
.L_x_3499:
        /* <DEDUP_REMOVED lines=8> */
.L_x_3500:
        /* <DEDUP_REMOVED lines=13> */
.L_x_3501:
        /* <DEDUP_REMOVED lines=8> */
.L_x_3502:
        /* <DEDUP_REMOVED lines=12> */
.L_x_3503:
        /* <DEDUP_REMOVED lines=9> */
[----:B------:R-:W-:Y:S02]  /*0b50*/  IADD3 R38, R41, R38, RZ ;  /* 0x0000002629267210 */ /* 0x000fe40007ffe0ff */
[----:B------:R-:W-:-:S04]  /*0b60*/  LEA R2, R9, R2, 0x3 ;  /* 0x0000000209027211 */ /* 0x000fc800078e18ff */
[----:B------:R-:W-:-:S04]  /*0b70*/  IADD3 R0, R7, R2, R0 ;  /* 0x0000000207007210 */ /* 0x000fc80007ffe000 */
[----:B------:R-:W-:Y:S01]  /*0b80*/  IADD3 R0, R6, R0, R3 ;  /* 0x0000000006007210 */ /* 0x000fe20007ffe003 */
[----:B0-----:R-:W-:-:S04]  /*0b90*/  ULEA UR5, UR6, UR5, 0x18 ;  /* 0x0000000506057291 */ /* 0x001fc8000f8ec03f */
[----:B------:R-:W-:Y:S01]  /*0ba0*/  IMAD R3, R0, R37, RZ ;  /* 0x0000002500037224 */ /* 0x000fe200078e02ff */
[----:B------:R-:W-:-:S04]  /*0bb0*/  SHF.R.S32.HI R0, RZ, 0x1f, R40 ;  /* 0x0000001fff007819 */ /* 0x000fc80000011428 */
[----:B------:R-:W-:-:S04]  /*0bc0*/  IADD3 R2, P0, R40, R3, RZ ;  /* 0x0000000328027210 */ /* 0x000fc80007f1e0ff */
[----:B------:R-:W-:Y:S02]  /*0bd0*/  LEA.HI.X.SX32 R3, R3, R0, 0x1, P0 ;  /* 0x0000000003037211 */ /* 0x000fe400000f0eff */
[C---:B------:R-:W-:Y:S02]  /*0be0*/  LEA R52, P0, R2.reuse, UR10, 0x2 ;  /* 0x0000000a02347c11 */ /* 0x040fe4000f8010ff */
[----:B------:R-:W-:Y:S02]  /*0bf0*/  PRMT R0, R5, 0x7610, R5 ;  /* 0x0000761005007816 */ /* 0x000fe40000000005 */
[----:B------:R-:W-:Y:S02]  /*0c00*/  LEA.HI.X R53, R2, UR11, R3, 0x2, P0 ;  /* 0x0000000b02357c11 */ /* 0x000fe400080f1403 */
[----:B------:R-:W-:Y:S02]  /*0c10*/  ISETP.GE.AND P0, PT, R41, R42, PT ;  /* 0x0000002a2900720c */ /* 0x000fe40003f06270 */
[----:B------:R-:W-:-:S02]  /*0c20*/  PRMT R5, RZ, 0x5410, RZ ;  /* 0x00005410ff057816 */ /* 0x000fc400000000ff */
[----:B------:R-:W-:Y:S02]  /*0c30*/  ISETP.GE.OR P0, PT, R41, UR7, P0 ;  /* 0x0000000729007c0c */ /* 0x000fe40008706670 */
[----:B------:R-:W-:Y:S02]  /*0c40*/  PRMT R3, RZ, 0x5410, RZ ;  /* 0x00005410ff037816 */ /* 0x000fe400000000ff */
[----:B------:R-:W-:-:S09]  /*0c50*/  PRMT R2, RZ, 0x5410, RZ ;  /* 0x00005410ff027816 */ /* 0x000fd200000000ff */
[----:B------:R-:W-:Y:S05]  /*0c60*/  @P0 BRA `(.L_x_3504) ;  /* 0x0000003c00e00947 */ /* 0x000fea0003800000 */
[----:B------:R-:W-:Y:S01]  /*0c70*/  HFMA2.MMA R39, -RZ, RZ, 0, 0 ;  /* 0x00000000ff277435 */ /* 0x000fe200000001ff */
[----:B------:R-:W-:-:S10]  /*0c80*/  PRMT R5, RZ, 0x7610, R5 ;  /* 0x00007610ff057816 */ /* 0x000fd40000000005 */
.L_x_3505:
[----:B------:R-:W2:Y:S01]  /*0c90*/  LDG.E.128.CONSTANT R16, desc[UR8][R52.64] ;  /* 0x0000000834107981 */ /* 0x000ea2000c1e9d00 */
[----:B------:R-:W-:Y:S01]  /*0ca0*/  IMAD.WIDE R26, R37, 0x4, R52 ;  /* 0x00000004251a7825 */ /* 0x000fe200078e0234 */
[----:B------:R-:W-:Y:S02]  /*0cb0*/  ISETP.NE.AND P0, PT, R41, R38, PT ;  /* 0x000000262900720c */ /* 0x000fe40003f05270 */
[----:B------:R-:W0:Y:S04]  /*0cc0*/  LDS.64 R20, [UR5] ;  /* 0x00000005ff147984 */ /* 0x000e280008000a00 */
[----:B-1----:R1:W3:Y:S04]  /*0cd0*/  LDG.E.128.CONSTANT R12, desc[UR8][R26.64] ;  /* 0x000000081a0c7981 */ /* 0x0022e8000c1e9d00 */
[----:B------:R-:W4:Y:S03]  /*0ce0*/  LDS.64 R22, [UR5+0x80] ;  /* 0x00008005ff167984 */ /* 0x000f260008000a00 */
[----:B------:R-:W5:Y:S01]  /*0cf0*/  @!P0 LDC.64 R28, c[0x0][0x248] ;  /* 0x00009200ff1c8b82 */ /* 0x000f620000000a00 */
[----:B-1----:R-:W-:-:S04]  /*0d00*/  IMAD.WIDE R26, R37, 0x4, R26 ;  /* 0x00000004251a7825 */ /* 0x002fc800078e021a */
[--C-:B0-----:R-:W-:Y:S02]  /*0d10*/  HADD2.F32 R33, -RZ, R20.reuse.H0_H0 ;  /* 0x20000014ff217230 */ /* 0x101fe40000004100 */
[----:B------:R-:W-:Y:S01]  /*0d20*/  HADD2.F32 R32, -RZ, R20.H1_H1 ;  /* 0x30000014ff207230 */ /* 0x000fe20000004100 */
[----:B------:R-:W-:Y:S02]  /*0d30*/  @!P0 IADD3 R39, R39, 0x1, RZ ;  /* 0x0000000127278810 */ /* 0x000fe40007ffe0ff */
[----:B--2---:R-:W-:Y:S02]  /*0d40*/  SHF.R.U32.HI R9, RZ, 0x8, R17 ;  /* 0x00000008ff097819 */ /* 0x004fe40000011611 */
[----:B------:R-:W-:Y:S02]  /*0d50*/  LOP3.LUT R7, R16, 0xff, RZ, 0xc0, !PT ;  /* 0x000000ff10077812 */ /* 0x000fe400078ec0ff */
[----:B------:R-:W-:Y:S02]  /*0d60*/  SHF.R.U32.HI R11, RZ, 0x8, R18 ;  /* 0x00000008ff0b7819 */ /* 0x000fe40000011612 */
[----:B------:R-:W-:-:S02]  /*0d70*/  LOP3.LUT R6, R17, 0xff, RZ, 0xc0, !PT ;  /* 0x000000ff11067812 */ /* 0x000fc400078ec0ff */
[----:B------:R-:W-:Y:S02]  /*0d80*/  LOP3.LUT R8, R18, 0xff, RZ, 0xc0, !PT ;  /* 0x000000ff12087812 */ /* 0x000fe400078ec0ff */
[----:B------:R-:W-:Y:S02]  /*0d90*/  LOP3.LUT R9, R9, 0xff, RZ, 0xc0, !PT ;  /* 0x000000ff09097812 */ /* 0x000fe400078ec0ff */
[----:B------:R-:W-:Y:S02]  /*0da0*/  IADD3 R24, R7, -0x80, RZ ;  /* 0xffffff8007187810 */ /* 0x000fe40007ffe0ff */
[----:B------:R-:W-:Y:S02]  /*0db0*/  SHF.R.U32.HI R7, RZ, 0x8, R16 ;  /* 0x00000008ff077819 */ /* 0x000fe40000011610 */
[----:B------:R-:W-:Y:S02]  /*0dc0*/  LOP3.LUT R11, R11, 0xff, RZ, 0xc0, !PT ;  /* 0x000000ff0b0b7812 */ /* 0x000fe400078ec0ff */
[----:B------:R-:W-:Y:S01]  /*0dd0*/  IADD3 R34, R6, -0x80, RZ ;  /* 0xffffff8006227810 */ /* 0x000fe20007ffe0ff */
[----:B------:R-:W-:Y:S01]  /*0de0*/  I2F.F16 R24, R24 ;  /* 0x0000001800187306 */ /* 0x000fe20000200c00 */
[----:B------:R-:W-:-:S02]  /*0df0*/  LOP3.LUT R6, R19, 0xff, RZ, 0xc0, !PT ;  /* 0x000000ff13067812 */ /* 0x000fc400078ec0ff */
[----:B------:R-:W-:Y:S02]  /*0e00*/  IADD3 R10, R8, -0x80, RZ ;  /* 0xffffff80080a7810 */ /* 0x000fe40007ffe0ff */
[----:B------:R-:W-:Y:S02]  /*0e10*/  IADD3 R31, R9, -0x80, RZ ;  /* 0xffffff80091f7810 */ /* 0x000fe40007ffe0ff */
[----:B------:R-:W-:Y:S01]  /*0e20*/  SHF.R.U32.HI R9, RZ, 0x8, R19 ;  /* 0x00000008ff097819 */ /* 0x000fe20000011613 */
[----:B------:R-:W-:Y:S01]  /*0e30*/  I2F.F16 R34, R34 ;  /* 0x0000002200227306 */ /* 0x000fe20000200c00 */
[----:B------:R-:W-:Y:S02]  /*0e40*/  LOP3.LUT R8, R7, 0xff, RZ, 0xc0, !PT ;  /* 0x000000ff07087812 */ /* 0x000fe400078ec0ff */
[----:B------:R-:W-:Y:S02]  /*0e50*/  IADD3 R25, R11, -0x80, RZ ;  /* 0xffffff800b197810 */ /* 0x000fe40007ffe0ff */
[----:B------:R-:W-:-:S02]  /*0e60*/  IADD3 R6, R6, -0x80, RZ ;  /* 0xffffff8006067810 */ /* 0x000fc40007ffe0ff */
[----:B------:R-:W-:Y:S01]  /*0e70*/  IADD3 R8, R8, -0x80, RZ ;  /* 0xffffff8008087810 */ /* 0x000fe20007ffe0ff */
[----:B------:R0:W1:Y:S08]  /*0e80*/  I2F.F16 R7, R10 ;  /* 0x0000000a00077306 */ /* 0x0000700000200c00 */
[----:B------:R-:W2:Y:S01]  /*0e90*/  I2F.F16 R25, R25 ;  /* 0x0000001900197306 */ /* 0x000ea20000200c00 */
[----:B0-----:R-:W-:-:S02]  /*0ea0*/  LOP3.LUT R10, R9, 0xff, RZ, 0xc0, !PT ;  /* 0x000000ff090a7812 */ /* 0x001fc400078ec0ff */
[----:B------:R-:W-:Y:S02]  /*0eb0*/  @!P0 SHF.L.U32 R9, R41, 0x1, RZ ;  /* 0x0000000129098819 */ /* 0x000fe400000006ff */
[----:B------:R-:W-:-:S03]  /*0ec0*/  IADD3 R30, R10, -0x80, RZ ;  /* 0xffffff800a1e7810 */ /* 0x000fc60007ffe0ff */
[----:B------:R-:W0:Y:S01]  /*0ed0*/  I2F.F16 R6, R6 ;  /* 0x0000000600067306 */ /* 0x000e220000200c00 */
[----:B-----5:R-:W-:-:S07]  /*0ee0*/  @!P0 IMAD.WIDE R28, R9, 0x2, R28 ;  /* 0x00000002091c8825 */ /* 0x020fce00078e021c */
[----:B------:R5:W3:Y:S01]  /*0ef0*/  I2F.F16 R35, R8 ;  /* 0x0000000800237306 */ /* 0x000ae20000200c00 */
[----:B-1----:R-:W-:Y:S01]  /*0f00*/  HADD2.F32 R7, -RZ, R7.H0_H0 ;  /* 0x20000007ff077230 */ /* 0x002fe20000004100 */
[----:B------:R4:W3:Y:S06]  /*0f10*/  @!P0 LDG.E.U16.CONSTANT R28, desc[UR8][R28.64+0x2] ;  /* 0x000002081c1c8981 */ /* 0x0008ec000c1e9500 */
[----:B------:R-:W1:Y:S01]  /*0f20*/  I2F.F16 R31, R31 ;  /* 0x0000001f001f7306 */ /* 0x000e620000200c00 */
[----:B-----5:R5:W5:Y:S01]  /*0f30*/  LDG.E.128.CONSTANT R8, desc[UR8][R26.64] ;  /* 0x000000081a087981 */ /* 0x020b62000c1e9d00 */
[----:B--2---:R-:W-:-:S02]  /*0f40*/  HADD2.F32 R25, -RZ, R25.H0_H0 ;  /* 0x20000019ff197230 */ /* 0x004fc40000004100 */
[----:B------:R-:W-:-:S04]  /*0f50*/  FFMA.FTZ R50, R33, R7, RZ ;  /* 0x0000000721327223 */ /* 0x000fc800000100ff */
[----:B------:R-:W2:Y:S01]  /*0f60*/  I2F.F16 R30, R30 ;  /* 0x0000001e001e7306 */ /* 0x000ea20000200c00 */
[----:B------:R-:W-:Y:S02]  /*0f70*/  HADD2.F32 R20, -RZ, R34.H0_H0 ;  /* 0x20000022ff147230 */ /* 0x000fe40000004100 */
[----:B------:R-:W-:Y:S02]  /*0f80*/  HADD2.F32 R24, -RZ, R24.H0_H0 ;  /* 0x20000018ff187230 */ /* 0x000fe40000004100 */
[----:B----4-:R-:W-:Y:S02]  /*0f90*/  HADD2.F32 R29, -RZ, R22.H0_H0 ;  /* 0x20000016ff1d7230 */ /* 0x010fe40000004100 */
[----:B0-----:R-:W-:Y:S02]  /*0fa0*/  HADD2.F32 R6, -RZ, R6.H0_H0 ;  /* 0x20000006ff067230 */ /* 0x001fe40000004100 */
[----:B------:R-:W-:Y:S01]  /*0fb0*/  FFMA.FTZ R49, R32, R25, R50 ;  /* 0x0000001920317223 */ /* 0x000fe20000010032 */
[----:B------:R-:W-:Y:S01]  /*0fc0*/  FFMA.FTZ R34, R24, R33, RZ ;  /* 0x0000002118227223 */ /* 0x000fe200000100ff */
[----:B------:R-:W-:Y:S01]  /*0fd0*/  FFMA.FTZ R45, R33, R20, RZ ;  /* 0x00000014212d7223 */ /* 0x000fe200000100ff */
[-C--:B------:R-:W-:Y:S01]  /*0fe0*/  FFMA.FTZ R50, R7, R29.reuse, RZ ;  /* 0x0000001d07327223 */ /* 0x080fe200000100ff */
[----:B------:R-:W-:Y:S01]  /*0ff0*/  FFMA.FTZ R33, R33, R6, RZ ;  /* 0x0000000621217223 */ /* 0x000fe200000100ff */
[----:B------:R-:W-:Y:S01]  /*1000*/  FFMA.FTZ R7, R6, R29, RZ ;  /* 0x0000001d06077223 */ /* 0x000fe200000100ff */
[----:B------:R-:W-:Y:S01]  /*1010*/  LEA.HI R6, R16, 0xffffff80, RZ, 0x8 ;  /* 0xffffff8010067811 */ /* 0x000fe200078f40ff */
[----:B---3--:R-:W-:Y:S01]  /*1020*/  HADD2.F32 R35, -RZ, R35.H0_H0 ;  /* 0x20000023ff237230 */ /* 0x008fe20000004100 */
[----:B------:R-:W-:Y:S01]  /*1030*/  SHF.R.U32.HI R16, RZ, 0x10, R16 ;  /* 0x00000010ff107819 */ /* 0x000fe20000011610 */
[----:B-1----:R-:W-:-:S02]  /*1040*/  HADD2.F32 R31, -RZ, R31.H0_H0 ;  /* 0x2000001fff1f7230 */ /* 0x002fc40000004100 */
[-C--:B------:R-:W-:Y:S01]  /*1050*/  FFMA.FTZ R52, R24, R29.reuse, RZ ;  /* 0x0000001d18347223 */ /* 0x080fe200000100ff */
[----:B--2---:R-:W-:Y:S02]  /*1060*/  HADD2.F32 R30, -RZ, R30.H0_H0 ;  /* 0x2000001eff1e7230 */ /* 0x004fe40000004100 */
[----:B------:R-:W-:Y:S01]  /*1070*/  FFMA.FTZ R24, R20, R29, RZ ;  /* 0x0000001d14187223 */ /* 0x000fe200000100ff */
[----:B------:R-:W-:Y:S01]  /*1080*/  LEA.HI R29, R17, 0xffffff80, RZ, 0x8 ;  /* 0xffffff80111d7811 */ /* 0x000fe200078f40ff */
[----:B------:R-:W-:Y:S01]  /*1090*/  HADD2.F32 R22, -RZ, R22.H1_H1 ;  /* 0x30000016ff167230 */ /* 0x000fe20000004100 */
[----:B------:R-:W-:Y:S01]  /*10a0*/  LOP3.LUT R16, R16, 0xff, RZ, 0xc0, !PT ;  /* 0x000000ff10107812 */ /* 0x000fe200078ec0ff */
[C---:B------:R-:W-:Y:S01]  /*10b0*/  FFMA.FTZ R34, R35.reuse, R32, R34 ;  /* 0x0000002023227223 */ /* 0x040fe20000010022 */
[----:B------:R-:W-:Y:S01]  /*10c0*/  SHF.R.U32.HI R17, RZ, 0x10, R17 ;  /* 0x00000010ff117819 */ /* 0x000fe20000011611 */
[C---:B------:R-:W-:Y:S01]  /*10d0*/  FFMA.FTZ R45, R32.reuse, R31, R45 ;  /* 0x0000001f202d7223 */ /* 0x040fe2000001002d */
[----:B------:R-:W-:Y:S01]  /*10e0*/  FFMA.FTZ R32, R32, R30, R33 ;  /* 0x0000001e20207223 */ /* 0x000fe20000010021 */
[----:B------:R-:W-:Y:S01]  /*10f0*/  IADD3 R33, R16, -0x80, RZ ;  /* 0xffffff8010217810 */ /* 0x000fe20007ffe0ff */
[-C--:B------:R-:W-:Y:S01]  /*1100*/  FFMA.FTZ R20, R35, R22.reuse, R52 ;  /* 0x0000001623147223 */ /* 0x080fe20000010034 */
[----:B------:R-:W-:Y:S01]  /*1110*/  LOP3.LUT R16, R17, 0xff, RZ, 0xc0, !PT ;  /* 0x000000ff11107812 */ /* 0x000fe200078ec0ff */
[----:B------:R-:W-:Y:S01]  /*1120*/  FFMA.FTZ R17, R31, R22, R24 ;  /* 0x000000161f117223 */ /* 0x000fe20000010018 */
[----:B------:R0:W-:Y:S01]  /*1130*/  I2F.F16 R35, R6 ;  /* 0x0000000600237306 */ /* 0x0001e20000200c00 */
[----:B------:R-:W-:-:S04]  /*1140*/  SHF.R.U32.HI R24, RZ, 0x10, R18 ;  /* 0x00000010ff187819 */ /* 0x000fc80000011612 */
[----:B------:R-:W-:Y:S02]  /*1150*/  LOP3.LUT R24, R24, 0xff, RZ, 0xc0, !PT ;  /* 0x000000ff18187812 */ /* 0x000fe400078ec0ff */
[----:B0-----:R-:W-:Y:S02]  /*1160*/  SHF.R.U32.HI R6, RZ, 0x10, R19 ;  /* 0x00000010ff067819 */ /* 0x001fe40000011613 */
[----:B------:R-:W-:Y:S02]  /*1170*/  IADD3 R16, R16, -0x80, RZ ;  /* 0xffffff8010107810 */ /* 0x000fe40007ffe0ff */
[----:B------:R-:W-:Y:S02]  /*1180*/  LOP3.LUT R6, R6, 0xff, RZ, 0xc0, !PT ;  /* 0x000000ff06067812 */ /* 0x000fe400078ec0ff */
[----:B------:R-:W-:Y:S02]  /*1190*/  IADD3 R24, R24, -0x80, RZ ;  /* 0xffffff8018187810 */ /* 0x000fe40007ffe0ff */
[----:B------:R-:W-:-:S02]  /*11a0*/  IADD3 R31, R6, -0x80, RZ ;  /* 0xffffff80061f7810 */ /* 0x000fc40007ffe0ff */
[----:B------:R-:W-:Y:S01]  /*11b0*/  @!P0 LEA R6, R39, R44, 0x3 ;  /* 0x0000002c27068211 */ /* 0x000fe200078e18ff */
[----:B------:R-:W0:Y:S01]  /*11c0*/  I2F.F16 R16, R16 ;  /* 0x0000001000107306 */ /* 0x000e220000200c00 */
[----:B------:R-:W-:Y:S01]  /*11d0*/  LEA.HI R43, R19, 0xffffff80, RZ, 0x8 ;  /* 0xffffff80132b7811 */ /* 0x000fe200078f40ff */
[-C--:B------:R-:W-:Y:S01]  /*11e0*/  FFMA.FTZ R25, R25, R22.reuse, R50 ;  /* 0x0000001619197223 */ /* 0x080fe20000010032 */
[----:B------:R-:W-:Y:S02]  /*11f0*/  FFMA.FTZ R22, R30, R22, R7 ;  /* 0x000000161e167223 */ /* 0x000fe40000010007 */
[----:B------:R-:W2:Y:S03]  /*1200*/  @!P0 LDL.64 R6, [R6] ;  /* 0x0000000006068983 */ /* 0x000ea60000100a00 */
[----:B------:R-:W1:Y:S01]  /*1210*/  I2F.F16 R33, R33 ;  /* 0x0000002100217306 */ /* 0x000e620000200c00 */
[----:B------:R-:W-:-:S07]  /*1220*/  LEA.HI R47, R18, 0xffffff80, RZ, 0x8 ;  /* 0xffffff80122f7811 */ /* 0x000fce00078f40ff */
[----:B------:R-:W3:Y:S08]  /*1230*/  I2F.F16 R24, R24 ;  /* 0x0000001800187306 */ /* 0x000ef00000200c00 */
[----:B------:R-:W4:Y:S08]  /*1240*/  I2F.F16 R31, R31 ;  /* 0x0000001f001f7306 */ /* 0x000f300000200c00 */
[----:B------:R-:W4:Y:S01]  /*1250*/  I2F.F16 R43, R43 ;  /* 0x0000002b002b7306 */ /* 0x000f220000200c00 */
[----:B0-----:R-:W-:-:S02]  /*1260*/  HADD2.F32 R30, -RZ, R16.H0_H0 ;  /* 0x20000010ff1e7230 */ /* 0x001fc40000004100 */
[----:B-1----:R-:W-:-:S05]  /*1270*/  HADD2.F32 R33, -RZ, R33.H0_H0 ;  /* 0x20000021ff217230 */ /* 0x002fca0000004100 */
[----:B------:R-:W0:Y:S01]  /*1280*/  I2F.F16 R29, R29 ;  /* 0x0000001d001d7306 */ /* 0x000e220000200c00 */
[----:B------:R-:W-:Y:S02]  /*1290*/  HADD2.F32 R16, -RZ, R21.H0_H0 ;  /* 0x20000015ff107230 */ /* 0x000fe40000004100 */
[----:B---3--:R-:W-:-:S05]  /*12a0*/  HADD2.F32 R18, -RZ, R24.H0_H0 ;  /* 0x20000018ff127230 */ /* 0x008fca0000004100 */
[----:B------:R-:W1:Y:S01]  /*12b0*/  I2F.F16 R47, R47 ;  /* 0x0000002f002f7306 */ /* 0x000e620000200c00 */
[----:B----4-:R-:W-:Y:S02]  /*12c0*/  HADD2.F32 R31, -RZ, R31.H0_H0 ;  /* 0x2000001fff1f7230 */ /* 0x010fe40000004100 */
[----:B------:R-:W-:Y:S01]  /*12d0*/  FFMA.FTZ R34, R33, R16, R34 ;  /* 0x0000001021227223 */ /* 0x000fe20000010022 */
[C---:B------:R-:W-:Y:S01]  /*12e0*/  FFMA.FTZ R45, R16.reuse, R30, R45 ;  /* 0x0000001e102d7223 */ /* 0x040fe2000001002d */
[C---:B------:R-:W-:Y:S01]  /*12f0*/  FFMA.FTZ R24, R16.reuse, R18, R49 ;  /* 0x0000001210187223 */ /* 0x040fe20000010031 */
[----:B------:R-:W-:Y:S02]  /*1300*/  HADD2.F32 R50, -RZ, R21.H1_H1 ;  /* 0x30000015ff327230 */ /* 0x000fe40000004100 */
[----:B------:R-:W-:Y:S01]  /*1310*/  FFMA.FTZ R16, R16, R31, R32 ;  /* 0x0000001f10107223 */ /* 0x000fe20000010020 */
[----:B------:R-:W-:Y:S02]  /*1320*/  HADD2.F32 R43, -RZ, R43.H0_H0 ;  /* 0x2000002bff2b7230 */ /* 0x000fe40000004100 */
[----:B------:R-:W-:-:S02]  /*1330*/  HADD2.F32 R32, -RZ, R23.H0_H0 ;  /* 0x20000017ff207230 */ /* 0x000fc40000004100 */
[----:B0-----:R-:W-:Y:S02]  /*1340*/  HADD2.F32 R21, -RZ, R29.H0_H0 ;  /* 0x2000001dff157230 */ /* 0x001fe40000004100 */
[----:B------:R-:W-:Y:S01]  /*1350*/  FFMA.FTZ R29, R50, R43, R16 ;  /* 0x0000002b321d7223 */ /* 0x000fe20000010010 */
[----:B------:R-:W-:Y:S02]  /*1360*/  HADD2.F32 R35, -RZ, R35.H0_H0 ;  /* 0x20000023ff237230 */ /* 0x000fe40000004100 */
[-C--:B------:R-:W-:Y:S01]  /*1370*/  FFMA.FTZ R30, R30, R32.reuse, R17 ;  /* 0x000000201e1e7223 */ /* 0x080fe20000010011 */
[----:B-1----:R-:W-:Y:S02]  /*1380*/  HADD2.F32 R19, -RZ, R47.H0_H0 ;  /* 0x2000002fff137230 */ /* 0x002fe40000004100 */
[-C--:B------:R-:W-:Y:S01]  /*1390*/  FFMA.FTZ R20, R33, R32.reuse, R20 ;  /* 0x0000002021147223 */ /* 0x080fe20000010014 */
[----:B------:R-:W-:Y:S01]  /*13a0*/  HADD2.F32 R16, -RZ, R23.H1_H1 ;  /* 0x30000017ff107230 */ /* 0x000fe20000004100 */
[----:B------:R-:W-:Y:S01]  /*13b0*/  LOP3.LUT R17, R12, 0xff, RZ, 0xc0, !PT ;  /* 0x000000ff0c117812 */ /* 0x000fe200078ec0ff */
[-C--:B------:R-:W-:Y:S01]  /*13c0*/  FFMA.FTZ R52, R18, R32.reuse, R25 ;  /* 0x0000002012347223 */ /* 0x080fe20000010019 */
[----:B------:R-:W-:Y:S01]  /*13d0*/  FFMA.FTZ R22, R31, R32, R22 ;  /* 0x000000201f167223 */ /* 0x000fe20000010016 */
[----:B-----5:R-:W-:-:S04]  /*13e0*/  IMAD.WIDE R26, R37, 0x4, R26 ;  /* 0x00000004251a7825 */ /* 0x020fc800078e021a */
[C---:B------:R-:W-:Y:S01]  /*13f0*/  FFMA.FTZ R34, R35.reuse, R50, R34 ;  /* 0x0000003223227223 */ /* 0x040fe20000010022 */
[C---:B------:R-:W-:Y:S01]  /*1400*/  FFMA.FTZ R45, R50.reuse, R21, R45 ;  /* 0x00000015322d7223 */ /* 0x040fe2000001002d */
[----:B------:R-:W-:Y:S01]  /*1410*/  FFMA.FTZ R24, R50, R19, R24 ;  /* 0x0000001332187223 */ /* 0x000fe20000010018 */
[-C--:B------:R-:W-:Y:S01]  /*1420*/  FFMA.FTZ R50, R35, R16.reuse, R20 ;  /* 0x0000001023327223 */ /* 0x080fe20000010014 */
[-C--:B------:R-:W-:Y:S01]  /*1430*/  FFMA.FTZ R30, R21, R16.reuse, R30 ;  /* 0x00000010151e7223 */ /* 0x080fe2000001001e */
[-C--:B------:R-:W-:Y:S01]  /*1440*/  FFMA.FTZ R52, R19, R16.reuse, R52 ;  /* 0x0000001013347223 */ /* 0x080fe20000010034 */
[----:B------:R-:W-:Y:S01]  /*1450*/  IADD3 R35, R17, -0x80, RZ ;  /* 0xffffff8011237810 */ /* 0x000fe20007ffe0ff */
[----:B------:R-:W-:Y:S01]  /*1460*/  FFMA.FTZ R43, R43, R16, R22 ;  /* 0x000000102b2b7223 */ /* 0x000fe20000010016 */
[----:B------:R-:W0:Y:S04]  /*1470*/  LDS.64 R20, [UR5+0x8] ;  /* 0x00000805ff147984 */ /* 0x000e280008000a00 */
[----:B------:R-:W3:Y:S04]  /*1480*/  LDG.E.128.CONSTANT R16, desc[UR8][R26.64] ;  /* 0x000000081a107981 */ /* 0x000ee8000c1e9d00 */
[----:B------:R-:W1:Y:S01]  /*1490*/  LDS.64 R22, [UR5+0x88] ;  /* 0x00008805ff167984 */ /* 0x000e620008000a00 */
[----:B------:R-:W-:-:S04]  /*14a0*/  LOP3.LUT R31, R14, 0xff, RZ, 0xc0, !PT ;  /* 0x000000ff0e1f7812 */ /* 0x000fc800078ec0ff */
[----:B------:R-:W-:Y:S02]  /*14b0*/  IADD3 R47, R31, -0x80, RZ ;  /* 0xffffff801f2f7810 */ /* 0x000fe40007ffe0ff */
[----:B------:R-:W-:Y:S02]  /*14c0*/  LOP3.LUT R25, R13, 0xff, RZ, 0xc0, !PT ;  /* 0x000000ff0d197812 */ /* 0x000fe400078ec0ff */
[----:B------:R-:W4:Y:S02]  /*14d0*/  I2F.F16 R31, R47 ;  /* 0x0000002f001f7306 */ /* 0x000f240000200c00 */
[----:B------:R-:W-:-:S06]  /*14e0*/  IADD3 R25, R25, -0x80, RZ ;  /* 0xffffff8019197810 */ /* 0x000fcc0007ffe0ff */
[----:B------:R1:W5:Y:S08]  /*14f0*/  I2F.F16 R33, R25 ;  /* 0x0000001900217306 */ /* 0x0003700000200c00 */
[----:B------:R-:W5:Y:S01]  /*1500*/  I2F.F16 R35, R35 ;  /* 0x0000002300237306 */ /* 0x000f620000200c00 */
[----:B----4-:R-:W-:Y:S02]  /*1510*/  HADD2.F32 R31, -RZ, R31.H0_H0 ;  /* 0x2000001fff1f7230 */ /* 0x010fe40000004100 */
[----:B0-----:R-:W-:Y:S01]  /*1520*/  HADD2.F32 R54, -RZ, R20.H0_H0 ;  /* 0x20000014ff367230 */ /* 0x001fe20000004100 */
[----:B------:R-:W-:Y:S01]  /*1530*/  LOP3.LUT R32, R15, 0xff, RZ, 0xc0, !PT ;  /* 0x000000ff0f207812 */ /* 0x000fe200078ec0ff */
[----:B-1----:R-:W-:-:S03]  /*1540*/  HADD2.F32 R25, -RZ, R22.H0_H0 ;  /* 0x20000016ff197230 */ /* 0x002fc60000004100 */
[----:B------:R-:W-:Y:S01]  /*1550*/  FFMA.FTZ R24, R54, R31, R24 ;  /* 0x0000001f36187223 */ /* 0x000fe20000010018 */
[----:B-----5:R-:W-:Y:S02]  /*1560*/  HADD2.F32 R33, -RZ, R33.H0_H0 ;  /* 0x20000021ff217230 */ /* 0x020fe40000004100 */
[----:B------:R-:W-:Y:S01]  /*1570*/  FFMA.FTZ R52, R31, R25, R52 ;  /* 0x000000191f347223 */ /* 0x000fe20000010034 */
[----:B------:R-:W-:Y:S01]  /*1580*/  SHF.R.U32.HI R31, RZ, 0x8, R12 ;  /* 0x00000008ff1f7819 */ /* 0x000fe2000001160c */
[----:B------:R-:W-:Y:S01]  /*1590*/  HADD2.F32 R35, -RZ, R35.H0_H0 ;  /* 0x20000023ff237230 */ /* 0x000fe20000004100 */
[----:B------:R-:W-:Y:S02]  /*15a0*/  IADD3 R49, R32, -0x80, RZ ;  /* 0xffffff8020317810 */ /* 0x000fe40007ffe0ff */
[----:B------:R-:W-:Y:S01]  /*15b0*/  LOP3.LUT R31, R31, 0xff, RZ, 0xc0, !PT ;  /* 0x000000ff1f1f7812 */ /* 0x000fe200078ec0ff */
[----:B------:R-:W-:Y:S01]  /*15c0*/  FFMA.FTZ R45, R54, R33, R45 ;  /* 0x00000021362d7223 */ /* 0x000fe2000001002d */
[-C--:B------:R-:W-:Y:S01]  /*15d0*/  FFMA.FTZ R30, R33, R25.reuse, R30 ;  /* 0x00000019211e7223 */ /* 0x080fe2000001001e */
[C---:B------:R-:W-:Y:S01]  /*15e0*/  FFMA.FTZ R34, R35.reuse, R54, R34 ;  /* 0x0000003623227223 */ /* 0x040fe20000010022 */
[----:B------:R-:W-:Y:S01]  /*15f0*/  FFMA.FTZ R50, R35, R25, R50 ;  /* 0x0000001923327223 */ /* 0x000fe20000010032 */
[----:B------:R-:W-:Y:S01]  /*1600*/  SHF.R.U32.HI R33, RZ, 0x8, R13 ;  /* 0x00000008ff217819 */ /* 0x000fe2000001160d */
[----:B------:R0:W1:Y:S01]  /*1610*/  I2F.F16 R32, R49 ;  /* 0x0000003100207306 */ /* 0x0000620000200c00 */
[----:B------:R-:W-:-:S02]  /*1620*/  IADD3 R35, R31, -0x80, RZ ;  /* 0xffffff801f237810 */ /* 0x000fc40007ffe0ff */
[----:B------:R-:W-:Y:S02]  /*1630*/  SHF.R.U32.HI R31, RZ, 0x8, R15 ;  /* 0x00000008ff1f7819 */ /* 0x000fe4000001160f */
[----:B------:R-:W-:Y:S02]  /*1640*/  LOP3.LUT R33, R33, 0xff, RZ, 0xc0, !PT ;  /* 0x000000ff21217812 */ /* 0x000fe400078ec0ff */
[----:B0-----:R-:W-:Y:S02]  /*1650*/  SHF.R.U32.HI R49, RZ, 0x8, R14 ;  /* 0x00000008ff317819 */ /* 0x001fe4000001160e */
[----:B------:R-:W-:Y:S02]  /*1660*/  LOP3.LUT R31, R31, 0xff, RZ, 0xc0, !PT ;  /* 0x000000ff1f1f7812 */ /* 0x000fe400078ec0ff */
[----:B------:R-:W-:Y:S02]  /*1670*/  LOP3.LUT R49, R49, 0xff, RZ, 0xc0, !PT ;  /* 0x000000ff31317812 */ /* 0x000fe400078ec0ff */
[----:B------:R-:W-:-:S02]  /*1680*/  IADD3 R47, R33, -0x80, RZ ;  /* 0xffffff80212f7810 */ /* 0x000fc40007ffe0ff */
[----:B------:R-:W-:Y:S02]  /*1690*/  IADD3 R49, R49, -0x80, RZ ;  /* 0xffffff8031317810 */ /* 0x000fe40007ffe0ff */
[----:B------:R-:W-:Y:S01]  /*16a0*/  IADD3 R51, R31, -0x80, RZ ;  /* 0xffffff801f337810 */ /* 0x000fe20007ffe0ff */
[----:B------:R-:W0:Y:S08]  /*16b0*/  I2F.F16 R35, R35 ;  /* 0x0000002300237306 */ /* 0x000e300000200c00 */
[----:B------:R-:W4:Y:S08]  /*16c0*/  I2F.F16 R47, R47 ;  /* 0x0000002f002f7306 */ /* 0x000f300000200c00 */
[----:B------:R-:W5:Y:S08]  /*16d0*/  I2F.F16 R33, R49 ;  /* 0x0000003100217306 */ /* 0x000f700000200c00 */
[----:B------:R-:W5:Y:S01]  /*16e0*/  I2F.F16 R31, R51 ;  /* 0x00000033001f7306 */ /* 0x000f620000200c00 */
[----:B-1----:R-:W-:-:S02]  /*16f0*/  HADD2.F32 R32, -RZ, R32.H0_H0 ;  /* 0x20000020ff207230 */ /* 0x002fc40000004100 */
[----:B0-----:R-:W-:-:S03]  /*1700*/  HADD2.F32 R35, -RZ, R35.H0_H0 ;  /* 0x20000023ff237230 */ /* 0x001fc60000004100 */
[----:B------:R-:W-:Y:S01]  /*1710*/  FFMA.FTZ R29, R54, R32, R29 ;  /* 0x00000020361d7223 */ /* 0x000fe2000001001d */
[----:B------:R-:W-:Y:S01]  /*1720*/  FFMA.FTZ R43, R32, R25, R43 ;  /* 0x00000019202b7223 */ /* 0x000fe2000001002b */
[----:B------:R-:W-:Y:S02]  /*1730*/  HADD2.F32 R32, -RZ, R20.H1_H1 ;  /* 0x30000014ff207230 */ /* 0x000fe40000004100 */
[----:B----4-:R-:W-:Y:S02]  /*1740*/  HADD2.F32 R25, -RZ, R47.H0_H0 ;  /* 0x2000002fff197230 */ /* 0x010fe40000004100 */
[----:B-----5:R-:W-:Y:S02]  /*1750*/  HADD2.F32 R33, -RZ, R33.H0_H0 ;  /* 0x20000021ff217230 */ /* 0x020fe40000004100 */
[----:B------:R-:W-:Y:S02]  /*1760*/  HADD2.F32 R20, -RZ, R31.H0_H0 ;  /* 0x2000001fff147230 */ /* 0x000fe40000004100 */
[----:B------:R-:W-:-:S02]  /*1770*/  HADD2.F32 R31, -RZ, R22.H1_H1 ;  /* 0x30000016ff1f7230 */ /* 0x000fc40000004100 */
[----:B------:R-:W-:Y:S01]  /*1780*/  FFMA.FTZ R22, R35, R32, R34 ;  /* 0x0000002023167223 */ /* 0x000fe20000010022 */
[C---:B------:R-:W-:Y:S01]  /*1790*/  FFMA.FTZ R45, R32.reuse, R25, R45 ;  /* 0x00000019202d7223 */ /* 0x040fe2000001002d */
[C---:B------:R-:W-:Y:S01]  /*17a0*/  FFMA.FTZ R24, R32.reuse, R33, R24 ;  /* 0x0000002120187223 */ /* 0x040fe20000010018 */
[----:B------:R-:W-:Y:S01]  /*17b0*/  FFMA.FTZ R29, R32, R20, R29 ;  /* 0x00000014201d7223 */ /* 0x000fe2000001001d */
[----:B------:R-:W-:Y:S01]  /*17c0*/  LEA.HI R32, R13, 0xffffff80, RZ, 0x8 ;  /* 0xffffff800d207811 */ /* 0x000fe200078f40ff */
[-C--:B------:R-:W-:Y:S01]  /*17d0*/  FFMA.FTZ R50, R35, R31.reuse, R50 ;  /* 0x0000001f23327223 */ /* 0x080fe20000010032 */
[-C--:B------:R-:W-:Y:S01]  /*17e0*/  FFMA.FTZ R25, R25, R31.reuse, R30 ;  /* 0x0000001f19197223 */ /* 0x080fe2000001001e */
[-C--:B------:R-:W-:Y:S01]  /*17f0*/  FFMA.FTZ R52, R33, R31.reuse, R52 ;  /* 0x0000001f21347223 */ /* 0x080fe20000010034 */
[----:B------:R-:W-:Y:S01]  /*1800*/  SHF.R.U32.HI R13, RZ, 0x10, R13 ;  /* 0x00000010ff0d7819 */ /* 0x000fe2000001160d */
[----:B------:R-:W-:Y:S01]  /*1810*/  FFMA.FTZ R43, R20, R31, R43 ;  /* 0x0000001f142b7223 */ /* 0x000fe2000001002b */
[----:B------:R-:W-:-:S02]  /*1820*/  LEA.HI R30, R12, 0xffffff80, RZ, 0x8 ;  /* 0xffffff800c1e7811 */ /* 0x000fc400078f40ff */
[----:B------:R-:W-:Y:S02]  /*1830*/  SHF.R.U32.HI R31, RZ, 0x10, R14 ;  /* 0x00000010ff1f7819 */ /* 0x000fe4000001160e */
[----:B------:R-:W-:Y:S02]  /*1840*/  SHF.R.U32.HI R12, RZ, 0x10, R12 ;  /* 0x00000010ff0c7819 */ /* 0x000fe4000001160c */
[----:B------:R-:W-:Y:S02]  /*1850*/  LOP3.LUT R13, R13, 0xff, RZ, 0xc0, !PT ;  /* 0x000000ff0d0d7812 */ /* 0x000fe400078ec0ff */
[----:B------:R-:W-:Y:S02]  /*1860*/  SHF.R.U32.HI R34, RZ, 0x10, R15 ;  /* 0x00000010ff227819 */ /* 0x000fe4000001160f */
[----:B------:R-:W-:Y:S02]  /*1870*/  LOP3.LUT R31, R31, 0xff, RZ, 0xc0, !PT ;  /* 0x000000ff1f1f7812 */ /* 0x000fe400078ec0ff */
[----:B------:R-:W-:-:S02]  /*1880*/  LOP3.LUT R12, R12, 0xff, RZ, 0xc0, !PT ;  /* 0x000000ff0c0c7812 */ /* 0x000fc400078ec0ff */
[----:B------:R-:W-:Y:S02]  /*1890*/  IADD3 R20, R13, -0x80, RZ ;  /* 0xffffff800d147810 */ /* 0x000fe40007ffe0ff */
[----:B------:R-:W-:Y:S02]  /*18a0*/  LOP3.LUT R34, R34, 0xff, RZ, 0xc0, !PT ;  /* 0x000000ff22227812 */ /* 0x000fe400078ec0ff */
[----:B------:R-:W-:Y:S02]  /*18b0*/  IADD3 R13, R31, -0x80, RZ ;  /* 0xffffff801f0d7810 */ /* 0x000fe40007ffe0ff */
[----:B------:R-:W-:Y:S02]  /*18c0*/  IADD3 R12, R12, -0x80, RZ ;  /* 0xffffff800c0c7810 */ /* 0x000fe40007ffe0ff */
[----:B------:R-:W-:Y:S01]  /*18d0*/  IADD3 R35, R34, -0x80, RZ ;  /* 0xffffff8022237810 */ /* 0x000fe20007ffe0ff */
[----:B------:R-:W-:Y:S01]  /*18e0*/  I2F.F16 R20, R20 ;  /* 0x0000001400147306 */ /* 0x000fe20000200c00 */
[----:B------:R-:W-:-:S02]  /*18f0*/  LEA.HI R31, R14, 0xffffff80, RZ, 0x8 ;  /* 0xffffff800e1f7811 */ /* 0x000fc400078f40ff */
[----:B------:R-:W-:-:S05]  /*1900*/  LEA.HI R14, R15, 0xffffff80, RZ, 0x8 ;  /* 0xffffff800f0e7811 */ /* 0x000fca00078f40ff */
[----:B------:R-:W0:Y:S08]  /*1910*/  I2F.F16 R33, R12 ;  /* 0x0000000c00217306 */ /* 0x000e300000200c00 */
[----:B------:R-:W1:Y:S08]  /*1920*/  I2F.F16 R13, R13 ;  /* 0x0000000d000d7306 */ /* 0x000e700000200c00 */
[----:B------:R-:W4:Y:S01]  /*1930*/  I2F.F16 R12, R35 ;  /* 0x00000023000c7306 */ /* 0x000f220000200c00 */
[----:B0-----:R-:W-:-:S07]  /*1940*/  HADD2.F32 R33, -RZ, R33.H0_H0 ;  /* 0x20000021ff217230 */ /* 0x001fce0000004100 */
[----:B------:R-:W0:Y:S01]  /*1950*/  I2F.F16 R30, R30 ;  /* 0x0000001e001e7306 */ /* 0x000e220000200c00 */
[----:B-1----:R-:W-:-:S07]  /*1960*/  HADD2.F32 R15, -RZ, R13.H0_H0 ;  /* 0x2000000dff0f7230 */ /* 0x002fce0000004100 */
[----:B------:R-:W1:Y:S01]  /*1970*/  I2F.F16 R14, R14 ;  /* 0x0000000e000e7306 */ /* 0x000e620000200c00 */
[----:B------:R-:W-:Y:S02]  /*1980*/  HADD2.F32 R20, -RZ, R20.H0_H0 ;  /* 0x20000014ff147230 */ /* 0x000fe40000004100 */
[----:B------:R-:W-:Y:S02]  /*1990*/  HADD2.F32 R34, -RZ, R21.H0_H0 ;  /* 0x20000015ff227230 */ /* 0x000fe40000004100 */
[----:B----4-:R-:W-:Y:S02]  /*19a0*/  HADD2.F32 R12, -RZ, R12.H0_H0 ;  /* 0x2000000cff0c7230 */ /* 0x010fe40000004100 */
[----:B------:R-:W-:Y:S02]  /*19b0*/  HADD2.F32 R13, -RZ, R23.H0_H0 ;  /* 0x20000017ff0d7230 */ /* 0x000fe40000004100 */
[C---:B------:R-:W-:Y:S01]  /*19c0*/  FFMA.FTZ R45, R34.reuse, R20, R45 ;  /* 0x00000014222d7223 */ /* 0x040fe2000001002d */
[----:B------:R-:W-:-:S02]  /*19d0*/  FFMA.FTZ R29, R34, R12, R29 ;  /* 0x0000000c221d7223 */ /* 0x000fc4000001001d */
[-C--:B------:R-:W-:Y:S01]  /*19e0*/  FFMA.FTZ R50, R33, R13.reuse, R50 ;  /* 0x0000000d21327223 */ /* 0x080fe20000010032 */
[-C--:B------:R-:W-:Y:S01]  /*19f0*/  FFMA.FTZ R25, R20, R13.reuse, R25 ;  /* 0x0000000d14197223 */ /* 0x080fe20000010019 */
[-C--:B------:R-:W-:Y:S01]  /*1a00*/  FFMA.FTZ R52, R15, R13.reuse, R52 ;  /* 0x0000000d0f347223 */ /* 0x080fe20000010034 */
[----:B------:R-:W-:Y:S01]  /*1a10*/  FFMA.FTZ R43, R12, R13, R43 ;  /* 0x0000000d0c2b7223 */ /* 0x000fe2000001002b */
[----:B------:R-:W-:Y:S01]  /*1a20*/  HADD2.F32 R20, -RZ, R21.H1_H1 ;  /* 0x30000015ff147230 */ /* 0x000fe20000004100 */
[----:B------:R-:W4:Y:S01]  /*1a30*/  LDS.64 R12, [UR5+0x10] ;  /* 0x00001005ff0c7984 */ /* 0x000f220008000a00 */
[----:B0-----:R-:W-:Y:S02]  /*1a40*/  HADD2.F32 R21, -RZ, R30.H0_H0 ;  /* 0x2000001eff157230 */ /* 0x001fe40000004100 */
[----:B------:R-:W-:Y:S01]  /*1a50*/  FFMA.FTZ R24, R34, R15, R24 ;  /* 0x0000000f22187223 */ /* 0x000fe20000010018 */
[----:B-1----:R-:W-:Y:S02]  /*1a60*/  HADD2.F32 R30, -RZ, R14.H0_H0 ;  /* 0x2000000eff1e7230 */ /* 0x002fe40000004100 */
[----:B------:R-:W0:Y:S01]  /*1a70*/  LDS.64 R14, [UR5+0x90] ;  /* 0x00009005ff0e7984 */ /* 0x000e220008000a00 */
[----:B------:R-:W1:Y:S01]  /*1a80*/  I2F.F16 R32, R32 ;  /* 0x0000002000207306 */ /* 0x000e620000200c00 */
[----:B------:R-:W-:-:S07]  /*1a90*/  FFMA.FTZ R22, R33, R34, R22 ;  /* 0x0000002221167223 */ /* 0x000fce0000010016 */
[----:B------:R-:W5:Y:S01]  /*1aa0*/  I2F.F16 R31, R31 ;  /* 0x0000001f001f7306 */ /* 0x000f620000200c00 */
[----:B------:R-:W-:Y:S01]  /*1ab0*/  HADD2.F32 R33, -RZ, R23.H1_H1 ;  /* 0x30000017ff217230 */ /* 0x000fe20000004100 */
[----:B------:R-:W-:Y:S01]  /*1ac0*/  SHF.R.U32.HI R23, RZ, 0x8, R8 ;  /* 0x00000008ff177819 */ /* 0x000fe20000011608 */
[C---:B------:R-:W-:Y:S01]  /*1ad0*/  FFMA.FTZ R22, R21.reuse, R20, R22 ;  /* 0x0000001415167223 */ /* 0x040fe20000010016 */
[----:B-1----:R-:W-:Y:S02]  /*1ae0*/  HADD2.F32 R32, -RZ, R32.H0_H0 ;  /* 0x20000020ff207230 */ /* 0x002fe40000004100 */
[-C--:B------:R-:W-:Y:S01]  /*1af0*/  FFMA.FTZ R50, R21, R33.reuse, R50 ;  /* 0x0000002115327223 */ /* 0x080fe20000010032 */
[----:B------:R-:W-:Y:S02]  /*1b00*/  LOP3.LUT R21, R8, 0xff, RZ, 0xc0, !PT ;  /* 0x000000ff08157812 */ /* 0x000fe400078ec0ff */
[----:B------:R-:W-:Y:S01]  /*1b10*/  LOP3.LUT R34, R23, 0xff, RZ, 0xc0, !PT ;  /* 0x000000ff17227812 */ /* 0x000fe200078ec0ff */
[----:B------:R-:W-:Y:S01]  /*1b20*/  FFMA.FTZ R23, R32, R33, R25 ;  /* 0x0000002120177223 */ /* 0x000fe20000010019 */
[----:B------:R-:W-:Y:S01]  /*1b30*/  LOP3.LUT R25, R9, 0xff, RZ, 0xc0, !PT ;  /* 0x000000ff09197812 */ /* 0x000fe200078ec0ff */
[----:B-----5:R-:W-:-:S02]  /*1b40*/  HADD2.F32 R31, -RZ, R31.H0_H0 ;  /* 0x2000001fff1f7230 */ /* 0x020fc40000004100 */
[----:B------:R-:W-:Y:S01]  /*1b50*/  FFMA.FTZ R45, R20, R32, R45 ;  /* 0x00000020142d7223 */ /* 0x000fe2000001002d */
[----:B------:R-:W-:Y:S01]  /*1b60*/  IADD3 R21, R21, -0x80, RZ ;  /* 0xffffff8015157810 */ /* 0x000fe20007ffe0ff */
[-C--:B------:R-:W-:Y:S01]  /*1b70*/  FFMA.FTZ R43, R30, R33.reuse, R43 ;  /* 0x000000211e2b7223 */ /* 0x080fe2000001002b */
[----:B------:R-:W-:Y:S01]  /*1b80*/  IADD3 R32, R34, -0x80, RZ ;  /* 0xffffff8022207810 */ /* 0x000fe20007ffe0ff */
[----:B------:R-:W-:Y:S01]  /*1b90*/  FFMA.FTZ R52, R31, R33, R52 ;  /* 0x000000211f347223 */ /* 0x000fe20000010034 */
[----:B------:R-:W-:Y:S01]  /*1ba0*/  IADD3 R33, R25, -0x80, RZ ;  /* 0xffffff8019217810 */ /* 0x000fe20007ffe0ff */
[----:B------:R-:W-:Y:S01]  /*1bb0*/  FFMA.FTZ R29, R20, R30, R29 ;  /* 0x0000001e141d7223 */ /* 0x000fe2000001001d */
[----:B------:R-:W-:Y:S01]  /*1bc0*/  SHF.R.U32.HI R30, RZ, 0x8, R9 ;  /* 0x00000008ff1e7819 */ /* 0x000fe20000011609 */
[----:B------:R-:W1:Y:S01]  /*1bd0*/  I2F.F16 R21, R21 ;  /* 0x0000001500157306 */ /* 0x000e620000200c00 */
[----:B------:R-:W-:Y:S01]  /*1be0*/  @!P0 IADD3 R38, R28, R41, RZ ;  /* 0x000000291c268210 */ /* 0x000fe20007ffe0ff */
[----:B------:R-:W-:Y:S01]  /*1bf0*/  FFMA.FTZ R24, R20, R31, R24 ;  /* 0x0000001f14187223 */ /* 0x000fe20000010018 */
[----:B------:R-:W-:-:S05]  /*1c00*/  LOP3.LUT R31, R30, 0xff, RZ, 0xc0, !PT ;  /* 0x000000ff1e1f7812 */ /* 0x000fca00078ec0ff */
[----:B------:R-:W5:Y:S01]  /*1c10*/  I2F.F16 R32, R32 ;  /* 0x0000002000207306 */ /* 0x000f620000200c00 */
[----:B------:R-:W-:Y:S01]  /*1c20*/  LEA.HI R20, R8, 0xffffff80, RZ, 0x8 ;  /* 0xffffff8008147811 */ /* 0x000fe200078f40ff */
[----:B----4-:R-:W-:Y:S01]  /*1c30*/  HADD2.F32 R30, -RZ, R12.H1_H1 ;  /* 0x3000000cff1e7230 */ /* 0x010fe20000004100 */
[----:B------:R-:W-:-:S05]  /*1c40*/  SHF.R.U32.HI R25, RZ, 0x10, R8 ;  /* 0x00000010ff197819 */ /* 0x000fca0000011608 */
[----:B------:R-:W4:Y:S01]  /*1c50*/  I2F.F16 R28, R33 ;  /* 0x00000021001c7306 */ /* 0x000f220000200c00 */
[----:B------:R-:W-:Y:S01]  /*1c60*/  HADD2.F32 R8, -RZ, R12.H0_H0 ;  /* 0x2000000cff087230 */ /* 0x000fe20000004100 */
[----:B------:R-:W-:Y:S02]  /*1c70*/  IADD3 R35, R31, -0x80, RZ ;  /* 0xffffff801f237810 */ /* 0x000fe40007ffe0ff */
[----:B------:R-:W-:Y:S01]  /*1c80*/  SHF.R.U32.HI R12, RZ, 0x10, R9 ;  /* 0x00000010ff0c7819 */ /* 0x000fe20000011609 */
[--C-:B0-----:R-:W-:Y:S01]  /*1c90*/  HADD2.F32 R31, -RZ, R14.reuse.H1_H1 ;  /* 0x3000000eff1f7230 */ /* 0x101fe20000004100 */
[----:B------:R-:W-:Y:S01]  /*1ca0*/  LOP3.LUT R47, R25, 0xff, RZ, 0xc0, !PT ;  /* 0x000000ff192f7812 */ /* 0x000fe200078ec0ff */
[----:B------:R-:W-:Y:S01]  /*1cb0*/  HADD2.F32 R25, -RZ, R14.H0_H0 ;  /* 0x2000000eff197230 */ /* 0x000fe20000004100 */
[----:B------:R-:W-:Y:S01]  /*1cc0*/  LOP3.LUT R12, R12, 0xff, RZ, 0xc0, !PT ;  /* 0x000000ff0c0c7812 */ /* 0x000fe200078ec0ff */
[----:B------:R-:W0:Y:S01]  /*1cd0*/  I2F.F16 R14, R35 ;  /* 0x00000023000e7306 */ /* 0x000e220000200c00 */
[----:B------:R-:W-:Y:S01]  /*1ce0*/  IADD3 R47, R47, -0x80, RZ ;  /* 0xffffff802f2f7810 */ /* 0x000fe20007ffe0ff */
[----:B-1----:R-:W-:Y:S01]  /*1cf0*/  HADD2.F32 R21, -RZ, R21.H0_H0 ;  /* 0x20000015ff157230 */ /* 0x002fe20000004100 */
[----:B------:R-:W-:Y:S01]  /*1d00*/  IADD3 R49, R12, -0x80, RZ ;  /* 0xffffff800c317810 */ /* 0x000fe20007ffe0ff */
[----:B-----5:R-:W-:-:S02]  /*1d10*/  HADD2.F32 R34, -RZ, R32.H0_H0 ;  /* 0x20000020ff227230 */ /* 0x020fc40000004100 */
[----:B----4-:R-:W-:Y:S02]  /*1d20*/  HADD2.F32 R12, -RZ, R28.H0_H0 ;  /* 0x2000001cff0c7230 */ /* 0x010fe40000004100 */
[----:B------:R-:W1:Y:S01]  /*1d30*/  I2F.F16 R32, R47 ;  /* 0x0000002f00207306 */ /* 0x000e620000200c00 */
[C---:B------:R-:W-:Y:S01]  /*1d40*/  FFMA.FTZ R33, R21.reuse, R8, RZ ;  /* 0x0000000815217223 */ /* 0x040fe200000100ff */
[-C--:B------:R-:W-:Y:S01]  /*1d50*/  FFMA.FTZ R54, R21, R25.reuse, RZ ;  /* 0x0000001915367223 */ /* 0x080fe200000100ff */
[----:B------:R-:W-:Y:S01]  /*1d60*/  FFMA.FTZ R21, R8, R12, RZ ;  /* 0x0000000c08157223 */ /* 0x000fe200000100ff */
[----:B------:R-:W-:Y:S01]  /*1d70*/  FFMA.FTZ R51, R12, R25, RZ ;  /* 0x000000190c337223 */ /* 0x000fe200000100ff */
[----:B------:R-:W-:-:S03]  /*1d80*/  LEA.HI R12, R9, 0xffffff80, RZ, 0x8 ;  /* 0xffffff80090c7811 */ /* 0x000fc600078f40ff */
[----:B------:R-:W4:Y:S01]  /*1d90*/  I2F.F16 R35, R49 ;  /* 0x0000003100237306 */ /* 0x000f220000200c00 */
[----:B0-----:R-:W-:-:S07]  /*1da0*/  HADD2.F32 R14, -RZ, R14.H0_H0 ;  /* 0x2000000eff0e7230 */ /* 0x001fce0000004100 */
[----:B------:R-:W0:Y:S01]  /*1db0*/  I2F.F16 R20, R20 ;  /* 0x0000001400147306 */ /* 0x000e220000200c00 */
[----:B------:R-:W-:Y:S01]  /*1dc0*/  FFMA.FTZ R21, R30, R14, R21 ;  /* 0x0000000e1e157223 */ /* 0x000fe20000010015 */
[----:B------:R-:W-:Y:S01]  /*1dd0*/  FFMA.FTZ R28, R14, R31, R51 ;  /* 0x0000001f0e1c7223 */ /* 0x000fe20000010033 */
[----:B-1----:R-:W-:-:S05]  /*1de0*/  HADD2.F32 R14, -RZ, R32.H0_H0 ;  /* 0x20000020ff0e7230 */ /* 0x002fca0000004100 */
[----:B------:R-:W1:Y:S01]  /*1df0*/  I2F.F16 R12, R12 ;  /* 0x0000000c000c7306 */ /* 0x000e620000200c00 */
[C---:B------:R-:W-:Y:S01]  /*1e00*/  FFMA.FTZ R33, R34.reuse, R30, R33 ;  /* 0x0000001e22217223 */ /* 0x040fe20000010021 */
[----:B------:R-:W-:Y:S02]  /*1e10*/  HADD2.F32 R32, -RZ, R13.H0_H0 ;  /* 0x2000000dff207230 */ /* 0x000fe40000004100 */
[----:B------:R-:W-:Y:S01]  /*1e20*/  FFMA.FTZ R34, R34, R31, R54 ;  /* 0x0000001f22227223 */ /* 0x000fe20000010036 */
[----:B------:R-:W-:Y:S01]  /*1e30*/  HADD2.F32 R9, -RZ, R15.H0_H0 ;  /* 0x2000000fff097230 */ /* 0x000fe20000004100 */
[----:B--2---:R-:W-:Y:S01]  /*1e40*/  @!P0 PRMT R36, R6, 0x7610, R36 ;  /* 0x0000761006248816 */ /* 0x004fe20000000024 */
[----:B----4-:R-:W-:Y:S02]  /*1e50*/  HADD2.F32 R35, -RZ, R35.H0_H0 ;  /* 0x20000023ff237230 */ /* 0x010fe40000004100 */
[----:B------:R-:W-:Y:S01]  /*1e60*/  FFMA.FTZ R33, R14, R32, R33 ;  /* 0x000000200e217223 */ /* 0x000fe20000010021 */
[----:B0-----:R-:W-:-:S02]  /*1e70*/  HADD2.F32 R20, -RZ, R20.H0_H0 ;  /* 0x20000014ff147230 */ /* 0x001fc40000004100 */
[----:B------:R-:W-:Y:S01]  /*1e80*/  FFMA.FTZ R34, R14, R9, R34 ;  /* 0x000000090e227223 */ /* 0x000fe20000010022 */
[----:B------:R-:W-:Y:S01]  /*1e90*/  HADD2.F32 R14, -RZ, R13.H1_H1 ;  /* 0x3000000dff0e7230 */ /* 0x000fe20000004100 */
[----:B------:R-:W-:Y:S01]  /*1ea0*/  @!P0 PRMT R36, R36, 0x7610, R6 ;  /* 0x0000761024248816 */ /* 0x000fe20000000006 */
[----:B------:R-:W-:Y:S02]  /*1eb0*/  HADD2.F32 R15, -RZ, R15.H1_H1 ;  /* 0x3000000fff0f7230 */ /* 0x000fe40000004100 */
[----:B------:R-:W-:Y:S01]  /*1ec0*/  FFMA.FTZ R51, R32, R35, R21 ;  /* 0x0000002320337223 */ /* 0x000fe20000010015 */
[----:B------:R-:W-:Y:S01]  /*1ed0*/  FFMA.FTZ R28, R35, R9, R28 ;  /* 0x00000009231c7223 */ /* 0x000fe2000001001c */
[----:B------:R-:W-:Y:S01]  /*1ee0*/  @!P0 PRMT R0, R7, 0x7610, R0 ;  /* 0x0000761007008816 */ /* 0x000fe20000000000 */
[----:B-1----:R-:W-:Y:S02]  /*1ef0*/  HADD2.F32 R35, -RZ, R12.H0_H0 ;  /* 0x2000000cff237230 */ /* 0x002fe40000004100 */
[C---:B------:R-:W-:Y:S01]  /*1f00*/  FFMA.FTZ R33, R20.reuse, R14, R33 ;  /* 0x0000000e14217223 */ /* 0x040fe20000010021 */
[----:B------:R-:W-:Y:S01]  /*1f10*/  FFMA.FTZ R34, R20, R15, R34 ;  /* 0x0000000f14227223 */ /* 0x000fe20000010022 */
[--C-:B------:R-:W-:Y:S01]  /*1f20*/  HADD2.F32 R21, -RZ, R36.reuse.H0_H0 ;  /* 0x20000024ff157230 */ /* 0x100fe20000004100 */
[----:B------:R-:W-:Y:S01]  /*1f30*/  @!P0 PRMT R0, R0, 0x7610, R7 ;  /* 0x0000761000008816 */ /* 0x000fe20000000007 */
[----:B------:R-:W-:-:S02]  /*1f40*/  HADD2.F32 R20, -RZ, R36.H1_H1 ;  /* 0x30000024ff147230 */ /* 0x000fc40000004100 */
[----:B------:R-:W-:Y:S01]  /*1f50*/  FFMA.FTZ R51, R14, R35, R51 ;  /* 0x000000230e337223 */ /* 0x000fe20000010033 */
[----:B------:R-:W-:Y:S01]  /*1f60*/  FFMA.FTZ R35, R35, R15, R28 ;  /* 0x0000000f23237223 */ /* 0x000fe2000001001c */
[----:B------:R-:W-:Y:S01]  /*1f70*/  FMUL.FTZ R12, R22, R21 ;  /* 0x00000015160c7220 */ /* 0x000fe20000410000 */
[----:B------:R-:W-:Y:S01]  /*1f80*/  FMUL.FTZ R49, R21, R50 ;  /* 0x0000003215317220 */ /* 0x000fe20000410000 */
[----:B------:R-:W-:Y:S01]  /*1f90*/  FMUL.FTZ R50, R45, R20 ;  /* 0x000000142d327220 */ /* 0x000fe20000410000 */
[----:B------:R-:W-:Y:S01]  /*1fa0*/  FMUL.FTZ R28, R20, R23 ;  /* 0x00000017141c7220 */ /* 0x000fe20000410000 */
[--C-:B------:R-:W-:Y:S01]  /*1fb0*/  HADD2.F32 R23, -RZ, R0.reuse.H0_H0 ;  /* 0x20000000ff177230 */ /* 0x100fe20000004100 */
[----:B------:R-:W0:Y:S01]  /*1fc0*/  LDS.64 R6, [UR5+0x18] ;  /* 0x00001805ff067984 */ /* 0x000e220008000a00 */
[----:B------:R-:W-:Y:S01]  /*1fd0*/  HADD2.F32 R22, -RZ, R0.H1_H1 ;  /* 0x30000000ff167230 */ /* 0x000fe20000004100 */
[----:B------:R-:W-:Y:S02]  /*1fe0*/  F2FP.F16.F32.PACK_AB R12, RZ, R12 ;  /* 0x0000000cff0c723e */ /* 0x000fe400000000ff */
[----:B------:R-:W-:Y:S01]  /*1ff0*/  F2FP.F16.F32.PACK_AB R50, RZ, R50 ;  /* 0x00000032ff32723e */ /* 0x000fe200000000ff */
[----:B------:R-:W-:Y:S01]  /*2000*/  FMUL.FTZ R24, R24, R23 ;  /* 0x0000001718187220 */ /* 0x000fe20000410000 */
[----:B------:R-:W-:Y:S01]  /*2010*/  F2FP.F16.F32.PACK_AB R49, RZ, R49 ;  /* 0x00000031ff31723e */ /* 0x000fe200000000ff */
[----:B------:R-:W-:Y:S01]  /*2020*/  FMUL.FTZ R45, R29, R22 ;  /* 0x000000161d2d7220 */ /* 0x000fe20000410000 */
[----:B------:R-:W-:-:S02]  /*2030*/  F2FP.F16.F32.PACK_AB R28, RZ, R28 ;  /* 0x0000001cff1c723e */ /* 0x000fc400000000ff */
[----:B------:R-:W-:Y:S02]  /*2040*/  PRMT R29, R12, 0x5410, R50 ;  /* 0x000054100c1d7816 */ /* 0x000fe40000000032 */
[----:B------:R-:W1:Y:S01]  /*2050*/  LDS.64 R12, [UR5+0x98] ;  /* 0x00009805ff0c7984 */ /* 0x000e620008000a00 */
[----:B------:R-:W-:Y:S02]  /*2060*/  PRMT R49, R49, 0x5410, R28 ;  /* 0x0000541031317816 */ /* 0x000fe4000000001c */
[----:B------:R-:W-:Y:S02]  /*2070*/  F2FP.F16.F32.PACK_AB R24, RZ, R24 ;  /* 0x00000018ff18723e */ /* 0x000fe400000000ff */
[----:B------:R-:W-:Y:S01]  /*2080*/  F2FP.F16.F32.PACK_AB R45, RZ, R45 ;  /* 0x0000002dff2d723e */ /* 0x000fe200000000ff */
[----:B------:R-:W-:Y:S01]  /*2090*/  FMUL.FTZ R52, R23, R52 ;  /* 0x0000003417347220 */ /* 0x000fe20000410000 */
[----:B------:R-:W-:Y:S01]  /*20a0*/  FMUL.FTZ R47, R22, R43 ;  /* 0x0000002b162f7220 */ /* 0x000fe20000410000 */
[----:B------:R-:W-:Y:S01]  /*20b0*/  HADD2 R28, R49, R3 ;  /* 0x00000003311c7230 */ /* 0x000fe20000000000 */
[----:B------:R-:W-:-:S02]  /*20c0*/  PRMT R24, R24, 0x5410, R45 ;  /* 0x0000541018187816 */ /* 0x000fc4000000002d */
[----:B---3--:R-:W-:Y:S02]  /*20d0*/  LOP3.LUT R3, R16, 0xff, RZ, 0xc0, !PT ;  /* 0x000000ff10037812 */ /* 0x008fe400078ec0ff */
[----:B------:R-:W-:Y:S02]  /*20e0*/  F2FP.F16.F32.PACK_AB R43, RZ, R52 ;  /* 0x00000034ff2b723e */ /* 0x000fe400000000ff */
[----:B------:R-:W-:Y:S02]  /*20f0*/  F2FP.F16.F32.PACK_AB R47, RZ, R47 ;  /* 0x0000002fff2f723e */ /* 0x000fe400000000ff */
[----:B------:R-:W-:Y:S01]  /*2100*/  IADD3 R50, R3, -0x80, RZ ;  /* 0xffffff8003327810 */ /* 0x000fe20007ffe0ff */
[----:B------:R-:W-:Y:S01]  /*2110*/  HFMA2.MMA R3, R24, 1, 1, R4 ;  /* 0x3c003c0018037835 */ /* 0x000fe20000000004 */
[----:B------:R-:W-:Y:S02]  /*2120*/  LOP3.LUT R4, R17, 0xff, RZ, 0xc0, !PT ;  /* 0x000000ff11047812 */ /* 0x000fe400078ec0ff */
[----:B------:R-:W-:-:S02]  /*2130*/  PRMT R43, R43, 0x5410, R47 ;  /* 0x000054102b2b7816 */ /* 0x000fc4000000002f */
[----:B------:R-:W-:-:S03]  /*2140*/  IADD3 R4, R4, -0x80, RZ ;  /* 0xffffff8004047810 */ /* 0x000fc60007ffe0ff */
[----:B------:R-:W-:Y:S01]  /*2150*/  HADD2 R24, R43, R2 ;  /* 0x000000022b187230 */ /* 0x000fe20000000000 */
[----:B------:R-:W-:Y:S02]  /*2160*/  SHF.R.U32.HI R2, RZ, 0x8, R16 ;  /* 0x00000008ff027819 */ /* 0x000fe40000011610 */
[----:B------:R-:W2:Y:S01]  /*2170*/  I2F.F16 R4, R4 ;  /* 0x0000000400047306 */ /* 0x000ea20000200c00 */
[----:B------:R-:W-:Y:S01]  /*2180*/  HFMA2.MMA R29, R29, 1, 1, R5 ;  /* 0x3c003c001d1d7835 */ /* 0x000fe20000000005 */
[----:B------:R-:W-:Y:S02]  /*2190*/  LOP3.LUT R2, R2, 0xff, RZ, 0xc0, !PT ;  /* 0x000000ff02027812 */ /* 0x000fe400078ec0ff */
[----:B------:R-:W-:Y:S02]  /*21a0*/  SHF.R.U32.HI R5, RZ, 0x8, R17 ;  /* 0x00000008ff057819 */ /* 0x000fe40000011611 */
[----:B------:R-:W-:Y:S02]  /*21b0*/  IADD3 R54, R2, -0x80, RZ ;  /* 0xffffff8002367810 */ /* 0x000fe40007ffe0ff */
[----:B------:R-:W3:Y:S01]  /*21c0*/  I2F.F16 R50, R50 ;  /* 0x0000003200327306 */ /* 0x000ee20000200c00 */
[----:B------:R-:W-:-:S04]  /*21d0*/  LOP3.LUT R5, R5, 0xff, RZ, 0xc0, !PT ;  /* 0x000000ff05057812 */ /* 0x000fc800078ec0ff */
[----:B------:R-:W-:-:S03]  /*21e0*/  IADD3 R5, R5, -0x80, RZ ;  /* 0xffffff8005057810 */ /* 0x000fc60007ffe0ff */
[----:B------:R-:W4:Y:S01]  /*21f0*/  I2F.F16 R54, R54 ;  /* 0x0000003600367306 */ /* 0x000f220000200c00 */
[----:B--2---:R-:W-:Y:S01]  /*2200*/  HADD2.F32 R52, -RZ, R4.H0_H0 ;  /* 0x20000004ff347230 */ /* 0x004fe20000004100 */
[----:B------:R-:W-:Y:S01]  /*2210*/  SHF.R.U32.HI R4, RZ, 0x10, R16 ;  /* 0x00000010ff047819 */ /* 0x000fe20000011610 */
[----:B0-----:R-:W-:Y:S02]  /*2220*/  HADD2.F32 R2, -RZ, R6.H0_H0 ;  /* 0x20000006ff027230 */ /* 0x001fe40000004100 */
[----:B-1----:R-:W-:Y:S01]  /*2230*/  HADD2.F32 R43, -RZ, R12.H0_H0 ;  /* 0x2000000cff2b7230 */ /* 0x002fe20000004100 */
[----:B------:R-:W-:Y:S02]  /*2240*/  LOP3.LUT R4, R4, 0xff, RZ, 0xc0, !PT ;  /* 0x000000ff04047812 */ /* 0x000fe400078ec0ff */
[----:B------:R-:W0:Y:S01]  /*2250*/  I2F.F16 R5, R5 ;  /* 0x0000000500057306 */ /* 0x000e220000200c00 */
[----:B---3--:R-:W-:Y:S02]  /*2260*/  HADD2.F32 R50, -RZ, R50.H0_H0 ;  /* 0x20000032ff327230 */ /* 0x008fe40000004100 */
[----:B------:R-:W-:Y:S01]  /*2270*/  FFMA.FTZ R51, R2, R52, R51 ;  /* 0x0000003402337223 */ /* 0x000fe20000010033 */
[-C--:B------:R-:W-:Y:S01]  /*2280*/  FFMA.FTZ R52, R52, R43.reuse, R35 ;  /* 0x0000002b34347223 */ /* 0x080fe20000010023 */
[----:B------:R-:W-:Y:S01]  /*2290*/  IADD3 R35, R4, -0x80, RZ ;  /* 0xffffff8004237810 */ /* 0x000fe20007ffe0ff */
[C---:B------:R-:W-:Y:S01]  /*22a0*/  FFMA.FTZ R33, R50.reuse, R2, R33 ;  /* 0x0000000232217223 */ /* 0x040fe20000010021 */
[----:B------:R-:W-:Y:S01]  /*22b0*/  FFMA.FTZ R50, R50, R43, R34 ;  /* 0x0000002b32327223 */ /* 0x000fe20000010022 */
[----:B----4-:R-:W-:-:S02]  /*22c0*/  HADD2.F32 R54, -RZ, R54.H0_H0 ;  /* 0x20000036ff367230 */ /* 0x010fc40000004100 */
[----:B------:R-:W-:Y:S02]  /*22d0*/  HADD2.F32 R34, -RZ, R6.H1_H1 ;  /* 0x30000006ff227230 */ /* 0x000fe40000004100 */
[----:B------:R-:W1:Y:S03]  /*22e0*/  I2F.F16 R6, R35 ;  /* 0x0000002300067306 */ /* 0x000e660000200c00 */
[----:B------:R-:W-:Y:S01]  /*22f0*/  FFMA.FTZ R4, R54, R34, R33 ;  /* 0x0000002236047223 */ /* 0x000fe20000010021 */
[----:B0-----:R-:W-:Y:S01]  /*2300*/  HADD2.F32 R33, -RZ, R5.H0_H0 ;  /* 0x20000005ff217230 */ /* 0x001fe20000004100 */
[----:B------:R-:W-:Y:S01]  /*2310*/  SHF.R.U32.HI R5, RZ, 0x10, R17 ;  /* 0x00000010ff057819 */ /* 0x000fe20000011611 */
[----:B------:R-:W-:-:S03]  /*2320*/  HADD2.F32 R47, -RZ, R12.H1_H1 ;  /* 0x3000000cff2f7230 */ /* 0x000fc60000004100 */
[----:B------:R-:W-:Y:S02]  /*2330*/  LOP3.LUT R5, R5, 0xff, RZ, 0xc0, !PT ;  /* 0x000000ff05057812 */ /* 0x000fe400078ec0ff */
[----:B------:R-:W-:Y:S01]  /*2340*/  FFMA.FTZ R12, R54, R47, R50 ;  /* 0x0000002f360c7223 */ /* 0x000fe20000010032 */
[----:B------:R-:W-:Y:S01]  /*2350*/  HADD2.F32 R49, -RZ, R7.H0_H0 ;  /* 0x20000007ff317230 */ /* 0x000fe20000004100 */
[----:B------:R-:W-:Y:S01]  /*2360*/  IADD3 R54, R5, -0x80, RZ ;  /* 0xffffff8005367810 */ /* 0x000fe20007ffe0ff */
[----:B------:R-:W-:Y:S02]  /*2370*/  HADD2.F32 R45, -RZ, R13.H0_H0 ;  /* 0x2000000dff2d7230 */ /* 0x000fe40000004100 */
[----:B-1----:R-:W-:Y:S02]  /*2380*/  HADD2.F32 R5, -RZ, R6.H0_H0 ;  /* 0x20000006ff057230 */ /* 0x002fe40000004100 */
[----:B------:R-:W-:Y:S01]  /*2390*/  FFMA.FTZ R50, R34, R33, R51 ;  /* 0x0000002122327223 */ /* 0x000fe20000010033 */
[----:B------:R-:W-:-:S02]  /*23a0*/  LEA.HI R51, R16, 0xffffff80, RZ, 0x8 ;  /* 0xffffff8010337811 */ /* 0x000fc400078f40ff */
[C---:B------:R-:W-:Y:S01]  /*23b0*/  FFMA.FTZ R4, R5.reuse, R49, R4 ;  /* 0x0000003105047223 */ /* 0x040fe20000010004 */
[----:B------:R-:W-:Y:S01]  /*23c0*/  FFMA.FTZ R12, R5, R45, R12 ;  /* 0x0000002d050c7223 */ /* 0x000fe2000001000c */
[----:B------:R-:W-:Y:S01]  /*23d0*/  SHF.R.U32.HI R5, RZ, 0x8, R10 ;  /* 0x00000008ff057819 */ /* 0x000fe2000001160a */
[----:B------:R0:W1:Y:S01]  /*23e0*/  I2F.F16 R35, R51 ;  /* 0x0000003300237306 */ /* 0x0000620000200c00 */
[----:B------:R-:W-:Y:S02]  /*23f0*/  FFMA.FTZ R52, R33, R47, R52 ;  /* 0x0000002f21347223 */ /* 0x000fe40000010034 */
[----:B------:R-:W-:-:S04]  /*2400*/  LOP3.LUT R5, R5, 0xff, RZ, 0xc0, !PT ;  /* 0x000000ff05057812 */ /* 0x000fc800078ec0ff */
[----:B------:R-:W-:Y:S01]  /*2410*/  IADD3 R5, R5, -0x80, RZ ;  /* 0xffffff8005057810 */ /* 0x000fe20007ffe0ff */
[----:B------:R-:W2:Y:S01]  /*2420*/  I2F.F16 R33, R54 ;  /* 0x0000003600217306 */ /* 0x000ea20000200c00 */
[----:B------:R-:W-:Y:S01]  /*2430*/  LOP3.LUT R53, R10, 0xff, RZ, 0xc0, !PT ;  /* 0x000000ff0a357812 */ /* 0x000fe200078ec0ff */
[----:B0-----:R-:W-:-:S06]  /*2440*/  HADD2.F32 R51, -RZ, R7.H1_H1 ;  /* 0x30000007ff337230 */ /* 0x001fcc0000004100 */
[----:B------:R-:W0:Y:S01]  /*2450*/  I2F.F16 R5, R5 ;  /* 0x0000000500057306 */ /* 0x000e220000200c00 */
[----:B-1----:R-:W-:Y:S01]  /*2460*/  HADD2.F32 R35, -RZ, R35.H0_H0 ;  /* 0x20000023ff237230 */ /* 0x002fe20000004100 */
[----:B------:R-:W-:Y:S01]  /*2470*/  IADD3 R53, R53, -0x80, RZ ;  /* 0xffffff8035357810 */ /* 0x000fe20007ffe0ff */
[----:B--2---:R-:W-:-:S03]  /*2480*/  HADD2.F32 R33, -RZ, R33.H0_H0 ;  /* 0x20000021ff217230 */ /* 0x004fc60000004100 */
[----:B------:R-:W-:Y:S02]  /*2490*/  FFMA.FTZ R4, R35, R51, R4 ;  /* 0x0000003323047223 */ /* 0x000fe40000010004 */
[----:B------:R-:W1:Y:S01]  /*24a0*/  I2F.F16 R6, R53 ;  /* 0x0000003500067306 */ /* 0x000e620000200c00 */
[----:B------:R-:W-:Y:S01]  /*24b0*/  FFMA.FTZ R50, R49, R33, R50 ;  /* 0x0000002131327223 */ /* 0x000fe20000010032 */
[----:B------:R-:W-:Y:S01]  /*24c0*/  FFMA.FTZ R16, R33, R45, R52 ;  /* 0x0000002d21107223 */ /* 0x000fe20000010034 */
[----:B------:R-:W-:Y:S01]  /*24d0*/  FMUL.FTZ R33, R21, R4 ;  /* 0x0000000415217220 */ /* 0x000fe20000410000 */
[----:B0-----:R-:W-:Y:S01]  /*24e0*/  HADD2.F32 R4, -RZ, R5.H0_H0 ;  /* 0x20000005ff047230 */ /* 0x001fe20000004100 */
[----:B------:R-:W-:-:S04]  /*24f0*/  SHF.R.U32.HI R5, RZ, 0x10, R10 ;  /* 0x00000010ff057819 */ /* 0x000fc8000001160a */
[----:B------:R-:W-:-:S04]  /*2500*/  LOP3.LUT R5, R5, 0xff, RZ, 0xc0, !PT ;  /* 0x000000ff05057812 */ /* 0x000fc800078ec0ff */
[----:B------:R-:W-:Y:S01]  /*2510*/  IADD3 R52, R5, -0x80, RZ ;  /* 0xffffff8005347810 */ /* 0x000fe20007ffe0ff */
[----:B-1----:R-:W-:Y:S01]  /*2520*/  HADD2.F32 R6, -RZ, R6.H0_H0 ;  /* 0x20000006ff067230 */ /* 0x002fe20000004100 */
[----:B------:R-:W-:Y:S02]  /*2530*/  LEA.HI R10, R10, 0xffffff80, RZ, 0x8 ;  /* 0xffffff800a0a7811 */ /* 0x000fe400078f40ff */
[----:B------:R-:W0:Y:S02]  /*2540*/  I2F.F16 R5, R52 ;  /* 0x0000003400057306 */ /* 0x000e240000200c00 */
[----:B------:R-:W-:Y:S01]  /*2550*/  FFMA.FTZ R7, R8, R6, RZ ;  /* 0x0000000608077223 */ /* 0x000fe200000100ff */
[----:B------:R-:W-:-:S05]  /*2560*/  FFMA.FTZ R53, R6, R25, RZ ;  /* 0x0000001906357223 */ /* 0x000fca00000100ff */
[----:B------:R-:W1:Y:S01]  /*2570*/  I2F.F16 R6, R10 ;  /* 0x0000000a00067306 */ /* 0x000e620000200c00 */
[----:B------:R-:W-:Y:S01]  /*2580*/  FFMA.FTZ R7, R30, R4, R7 ;  /* 0x000000041e077223 */ /* 0x000fe20000010007 */
[----:B------:R-:W-:Y:S01]  /*2590*/  FFMA.FTZ R4, R4, R31, R53 ;  /* 0x0000001f04047223 */ /* 0x000fe20000010035 */
[----:B0-----:R-:W-:-:S05]  /*25a0*/  HADD2.F32 R5, -RZ, R5.H0_H0 ;  /* 0x20000005ff057230 */ /* 0x001fca0000004100 */
[----:B------:R-:W-:Y:S01]  /*25b0*/  FFMA.FTZ R7, R32, R5, R7 ;  /* 0x0000000520077223 */ /* 0x000fe20000010007 */
[----:B------:R-:W-:Y:S01]  /*25c0*/  FFMA.FTZ R4, R5, R9, R4 ;  /* 0x0000000905047223 */ /* 0x000fe20000010004 */
[----:B-1----:R-:W-:-:S05]  /*25d0*/  HADD2.F32 R53, -RZ, R6.H0_H0 ;  /* 0x20000006ff357230 */ /* 0x002fca0000004100 */
[----:B------:R-:W-:Y:S01]  /*25e0*/  FFMA.FTZ R5, R14, R53, R7 ;  /* 0x000000350e057223 */ /* 0x000fe20000010007 */
[----:B------:R-:W-:Y:S01]  /*25f0*/  FFMA.FTZ R6, R53, R15, R4 ;  /* 0x0000000f35067223 */ /* 0x000fe20000010004 */
[----:B------:R-:W-:Y:S02]  /*2600*/  LOP3.LUT R53, R18, 0xff, RZ, 0xc0, !PT ;  /* 0x000000ff12357812 */ /* 0x000fe400078ec0ff */
[----:B------:R-:W-:Y:S02]  /*2610*/  SHF.R.U32.HI R4, RZ, 0x8, R18 ;  /* 0x00000008ff047819 */ /* 0x000fe40000011612 */
[----:B------:R-:W-:Y:S02]  /*2620*/  IADD3 R53, R53, -0x80, RZ ;  /* 0xffffff8035357810 */ /* 0x000fe40007ffe0ff */
[----:B------:R-:W-:Y:S02]  /*2630*/  LOP3.LUT R4, R4, 0xff, RZ, 0xc0, !PT ;  /* 0x000000ff04047812 */ /* 0x000fe400078ec0ff */
[----:B------:R-:W0:Y:S02]  /*2640*/  I2F.F16 R7, R53 ;  /* 0x0000003500077306 */ /* 0x000e240000200c00 */
[----:B------:R-:W-:-:S06]  /*2650*/  IADD3 R54, R4, -0x80, RZ ;  /* 0xffffff8004367810 */ /* 0x000fcc0007ffe0ff */
[----:B------:R-:W1:Y:S01]  /*2660*/  I2F.F16 R4, R54 ;  /* 0x0000003600047306 */ /* 0x000e620000200c00 */
[----:B0-----:R-:W-:-:S05]  /*2670*/  HADD2.F32 R7, -RZ, R7.H0_H0 ;  /* 0x20000007ff077230 */ /* 0x001fca0000004100 */
[----:B------:R-:W-:Y:S01]  /*2680*/  FFMA.FTZ R5, R2, R7, R5 ;  /* 0x0000000702057223 */ /* 0x000fe20000010005 */
[----:B------:R-:W-:Y:S01]  /*2690*/  FFMA.FTZ R6, R7, R43, R6 ;  /* 0x0000002b07067223 */ /* 0x000fe20000010006 */
[----:B-1----:R-:W-:Y:S01]  /*26a0*/  HADD2.F32 R7, -RZ, R4.H0_H0 ;  /* 0x20000004ff077230 */ /* 0x002fe20000004100 */
[----:B------:R-:W-:-:S04]  /*26b0*/  SHF.R.U32.HI R4, RZ, 0x8, R11 ;  /* 0x00000008ff047819 */ /* 0x000fc8000001160b */
[----:B------:R-:W-:Y:S01]  /*26c0*/  FFMA.FTZ R52, R34, R7, R5 ;  /* 0x0000000722347223 */ /* 0x000fe20000010005 */
[----:B------:R-:W-:Y:S02]  /*26d0*/  LOP3.LUT R5, R11, 0xff, RZ, 0xc0, !PT ;  /* 0x000000ff0b057812 */ /* 0x000fe400078ec0ff */
[----:B------:R-:W-:Y:S02]  /*26e0*/  LOP3.LUT R4, R4, 0xff, RZ, 0xc0, !PT ;  /* 0x000000ff04047812 */ /* 0x000fe400078ec0ff */
[----:B------:R-:W-:Y:S01]  /*26f0*/  IADD3 R53, R5, -0x80, RZ ;  /* 0xffffff8005357810 */ /* 0x000fe20007ffe0ff */
[----:B------:R-:W-:Y:S01]  /*2700*/  FFMA.FTZ R10, R7, R47, R6 ;  /* 0x0000002f070a7223 */ /* 0x000fe20000010006 */
[----:B------:R-:W-:Y:S02]  /*2710*/  IADD3 R54, R4, -0x80, RZ ;  /* 0xffffff8004367810 */ /* 0x000fe40007ffe0ff */
[----:B------:R-:W0:Y:S08]  /*2720*/  I2F.F16 R6, R53 ;  /* 0x0000003500067306 */ /* 0x000e300000200c00 */
[----:B------:R-:W1:Y:S01]  /*2730*/  I2F.F16 R4, R54 ;  /* 0x0000003600047306 */ /* 0x000e620000200c00 */
[----:B------:R-:W-:Y:S01]  /*2740*/  SHF.R.U32.HI R7, RZ, 0x10, R11 ;  /* 0x00000010ff077819 */ /* 0x000fe2000001160b */
[----:B0-----:R-:W-:-:S03]  /*2750*/  HADD2.F32 R6, -RZ, R6.H0_H0 ;  /* 0x20000006ff067230 */ /* 0x001fc60000004100 */
[----:B------:R-:W-:Y:S02]  /*2760*/  LOP3.LUT R7, R7, 0xff, RZ, 0xc0, !PT ;  /* 0x000000ff07077812 */ /* 0x000fe400078ec0ff */
[----:B------:R-:W-:Y:S01]  /*2770*/  FFMA.FTZ R5, R8, R6, RZ ;  /* 0x0000000608057223 */ /* 0x000fe200000100ff */
[----:B-1----:R-:W-:-:S05]  /*2780*/  HADD2.F32 R4, -RZ, R4.H0_H0 ;  /* 0x20000004ff047230 */ /* 0x002fca0000004100 */
[----:B------:R-:W-:Y:S01]  /*2790*/  FFMA.FTZ R5, R30, R4, R5 ;  /* 0x000000041e057223 */ /* 0x000fe20000010005 */
[----:B------:R-:W-:-:S04]  /*27a0*/  IADD3 R30, R7, -0x80, RZ ;  /* 0xffffff80071e7810 */ /* 0x000fc80007ffe0ff */
[----:B------:R-:W0:Y:S01]  /*27b0*/  I2F.F16 R7, R30 ;  /* 0x0000001e00077306 */ /* 0x000e220000200c00 */
[----:B------:R-:W-:Y:S01]  /*27c0*/  FFMA.FTZ R25, R6, R25, RZ ;  /* 0x0000001906197223 */ /* 0x000fe200000100ff */
[----:B------:R-:W-:-:S04]  /*27d0*/  IMAD.WIDE R56, R37, 0x4, R26 ;  /* 0x0000000425387825 */ /* 0x000fc800078e021a */
[----:B------:R-:W-:Y:S01]  /*27e0*/  FFMA.FTZ R8, R4, R31, R25 ;  /* 0x0000001f04087223 */ /* 0x000fe20000010019 */
[----:B0-----:R-:W-:-:S05]  /*27f0*/  HADD2.F32 R25, -RZ, R7.H0_H0 ;  /* 0x20000007ff197230 */ /* 0x001fca0000004100 */
[----:B------:R-:W-:Y:S02]  /*2800*/  FFMA.FTZ R27, R32, R25, R5 ;  /* 0x00000019201b7223 */ /* 0x000fe40000010005 */
[----:B------:R0:W2:Y:S01]  /*2810*/  LDG.E.128.CONSTANT R4, desc[UR8][R56.64] ;  /* 0x0000000838047981 */ /* 0x0000a2000c1e9d00 */
[----:B------:R-:W-:-:S04]  /*2820*/  SHF.R.U32.HI R32, RZ, 0x10, R18 ;  /* 0x00000010ff207819 */ /* 0x000fc80000011612 */
[----:B------:R-:W-:-:S04]  /*2830*/  LOP3.LUT R32, R32, 0xff, RZ, 0xc0, !PT ;  /* 0x000000ff20207812 */ /* 0x000fc800078ec0ff */
[----:B------:R-:W-:-:S04]  /*2840*/  IADD3 R32, R32, -0x80, RZ ;  /* 0xffffff8020207810 */ /* 0x000fc80007ffe0ff */
[----:B------:R-:W1:Y:S02]  /*2850*/  I2F.F16 R31, R32 ;  /* 0x00000020001f7306 */ /* 0x000e640000200c00 */
[----:B-1----:R-:W-:-:S05]  /*2860*/  HADD2.F32 R31, -RZ, R31.H0_H0 ;  /* 0x2000001fff1f7230 */ /* 0x002fca0000004100 */
[----:B------:R-:W-:Y:S01]  /*2870*/  FFMA.FTZ R30, R49, R31, R52 ;  /* 0x0000001f311e7223 */ /* 0x000fe20000010034 */
[----:B------:R-:W-:Y:S01]  /*2880*/  FFMA.FTZ R26, R31, R45, R10 ;  /* 0x0000002d1f1a7223 */ /* 0x000fe2000001000a */
[----:B------:R-:W-:-:S04]  /*2890*/  LEA.HI R31, R11, 0xffffff80, RZ, 0x8 ;  /* 0xffffff800b1f7811 */ /* 0x000fc800078f40ff */
[----:B------:R-:W1:Y:S01]  /*28a0*/  I2F.F16 R10, R31 ;  /* 0x0000001f000a7306 */ /* 0x000e620000200c00 */
[----:B------:R-:W-:Y:S01]  /*28b0*/  FFMA.FTZ R8, R25, R9, R8 ;  /* 0x0000000919087223 */ /* 0x000fe20000010008 */
[----:B0-----:R-:W-:-:S04]  /*28c0*/  IMAD.WIDE R56, R37, 0x4, R56 ;  /* 0x0000000425387825 */ /* 0x001fc800078e0238 */
[----:B-1----:R-:W-:-:S05]  /*28d0*/  HADD2.F32 R9, -RZ, R10.H0_H0 ;  /* 0x2000000aff097230 */ /* 0x002fca0000004100 */
[----:B------:R-:W-:Y:S01]  /*28e0*/  FFMA.FTZ R27, R14, R9, R27 ;  /* 0x000000090e1b7223 */ /* 0x000fe2000001001b */
[----:B------:R-:W-:Y:S02]  /*28f0*/  FFMA.FTZ R15, R9, R15, R8 ;  /* 0x0000000f090f7223 */ /* 0x000fe40000010008 */
[----:B------:R-:W3:Y:S01]  /*2900*/  LDG.E.128.CONSTANT R8, desc[UR8][R56.64] ;  /* 0x0000000838087981 */ /* 0x000ee2000c1e9d00 */
[----:B------:R-:W-:-:S04]  /*2910*/  LOP3.LUT R14, R19, 0xff, RZ, 0xc0, !PT ;  /* 0x000000ff130e7812 */ /* 0x000fc800078ec0ff */
[----:B------:R-:W-:-:S04]  /*2920*/  IADD3 R25, R14, -0x80, RZ ;  /* 0xffffff800e197810 */ /* 0x000fc80007ffe0ff */
[----:B------:R-:W0:Y:S02]  /*2930*/  I2F.F16 R14, R25 ;  /* 0x00000019000e7306 */ /* 0x000e240000200c00 */
[----:B0-----:R-:W-:-:S05]  /*2940*/  HADD2.F32 R14, -RZ, R14.H0_H0 ;  /* 0x2000000eff0e7230 */ /* 0x001fca0000004100 */
[----:B------:R-:W-:Y:S01]  /*2950*/  FFMA.FTZ R27, R2, R14, R27 ;  /* 0x0000000e021b7223 */ /* 0x000fe2000001001b */
[----:B------:R-:W-:-:S04]  /*2960*/  SHF.R.U32.HI R2, RZ, 0x8, R19 ;  /* 0x00000008ff027819 */ /* 0x000fc80000011613 */
[----:B------:R-:W-:Y:S01]  /*2970*/  LOP3.LUT R2, R2, 0xff, RZ, 0xc0, !PT ;  /* 0x000000ff02027812 */ /* 0x000fe200078ec0ff */
[----:B------:R-:W-:-:S03]  /*2980*/  FFMA.FTZ R14, R14, R43, R15 ;  /* 0x0000002b0e0e7223 */ /* 0x000fc6000001000f */
[----:B------:R-:W-:Y:S02]  /*2990*/  IADD3 R32, R2, -0x80, RZ ;  /* 0xffffff8002207810 */ /* 0x000fe40007ffe0ff */
[----:B------:R-:W-:Y:S02]  /*29a0*/  LEA.HI R15, R17, 0xffffff80, RZ, 0x8 ;  /* 0xffffff80110f7811 */ /* 0x000fe400078f40ff */
[----:B------:R-:W0:Y:S01]  /*29b0*/  I2F.F16 R25, R32 ;  /* 0x0000002000197306 */ /* 0x000e220000200c00 */
[----:B------:R-:W-:-:S07]  /*29c0*/  SHF.R.U32.HI R2, RZ, 0x10, R19 ;  /* 0x00000010ff027819 */ /* 0x000fce0000011613 */
[----:B------:R-:W1:Y:S01]  /*29d0*/  I2F.F16 R15, R15 ;  /* 0x0000000f000f7306 */ /* 0x000e620000200c00 */
[----:B------:R-:W-:Y:S02]  /*29e0*/  LOP3.LUT R2, R2, 0xff, RZ, 0xc0, !PT ;  /* 0x000000ff02027812 */ /* 0x000fe400078ec0ff */
[----:B------:R-:W-:Y:S02]  /*29f0*/  LEA.HI R17, R18, 0xffffff80, RZ, 0x8 ;  /* 0xffffff8012117811 */ /* 0x000fe400078f40ff */
[----:B------:R-:W-:Y:S02]  /*2a00*/  LEA.HI R18, R19, 0xffffff80, RZ, 0x8 ;  /* 0xffffff8013127811 */ /* 0x000fe400078f40ff */
[----:B------:R-:W-:Y:S01]  /*2a10*/  IADD3 R43, R2, -0x80, RZ ;  /* 0xffffff80022b7810 */ /* 0x000fe20007ffe0ff */
[----:B0-----:R-:W-:-:S03]  /*2a20*/  HADD2.F32 R25, -RZ, R25.H0_H0 ;  /* 0x20000019ff197230 */ /* 0x001fc60000004100 */
[----:B------:R-:W0:Y:S02]  /*2a30*/  I2F.F16 R2, R43 ;  /* 0x0000002b00027306 */ /* 0x000e240000200c00 */
[----:B------:R-:W-:Y:S01]  /*2a40*/  FFMA.FTZ R34, R34, R25, R27 ;  /* 0x0000001922227223 */ /* 0x000fe2000001001b */
[----:B-1----:R-:W-:-:S05]  /*2a50*/  HADD2.F32 R27, -RZ, R15.H0_H0 ;  /* 0x2000000fff1b7230 */ /* 0x002fca0000004100 */
[----:B------:R-:W1:Y:S01]  /*2a60*/  I2F.F16 R18, R18 ;  /* 0x0000001200127306 */ /* 0x000e620000200c00 */
[----:B------:R-:W-:-:S04]  /*2a70*/  FFMA.FTZ R15, R51, R27, R50 ;  /* 0x0000001b330f7223 */ /* 0x000fc80000010032 */
[----:B------:R-:W-:-:S03]  /*2a80*/  FMUL.FTZ R15, R20, R15 ;  /* 0x0000000f140f7220 */ /* 0x000fc60000410000 */
[----:B------:R-:W4:Y:S01]  /*2a90*/  I2F.F16 R17, R17 ;  /* 0x0000001100117306 */ /* 0x000f220000200c00 */
[----:B0-----:R-:W-:Y:S01]  /*2aa0*/  HADD2.F32 R31, -RZ, R2.H0_H0 ;  /* 0x20000002ff1f7230 */ /* 0x001fe20000004100 */
[----:B------:R-:W-:Y:S01]  /*2ab0*/  F2FP.F16.F32.PACK_AB R33, RZ, R33 ;  /* 0x00000021ff21723e */ /* 0x000fe200000000ff */
[----:B-1----:R-:W-:Y:S01]  /*2ac0*/  HADD2.F32 R2, -RZ, R18.H0_H0 ;  /* 0x20000012ff027230 */ /* 0x002fe20000004100 */
[----:B------:R-:W-:-:S04]  /*2ad0*/  F2FP.F16.F32.PACK_AB R18, RZ, R15 ;  /* 0x0000000fff12723e */ /* 0x000fc800000000ff */
[----:B------:R-:W-:Y:S02]  /*2ae0*/  PRMT R33, R33, 0x5410, R18 ;  /* 0x0000541021217816 */ /* 0x000fe40000000012 */
[----:B------:R-:W-:Y:S01]  /*2af0*/  LDS.64 R18, [UR5+0xa0] ;  /* 0x0000a005ff127984 */ /* 0x000fe20008000a00 */
[----:B----4-:R-:W-:Y:S02]  /*2b00*/  HADD2.F32 R17, -RZ, R17.H0_H0 ;  /* 0x20000011ff117230 */ /* 0x010fe40000004100 */
[----:B------:R-:W-:Y:S01]  /*2b10*/  FFMA.FTZ R49, R49, R31, R34 ;  /* 0x0000001f31317223 */ /* 0x000fe20000010022 */
[----:B------:R-:W-:Y:S02]  /*2b20*/  FFMA.FTZ R14, R25, R47, R14 ;  /* 0x0000002f190e7223 */ /* 0x000fe4000001000e */
[C---:B------:R-:W-:Y:S01]  /*2b30*/  FFMA.FTZ R30, R51.reuse, R17, R30 ;  /* 0x00000011331e7223 */ /* 0x040fe2000001001e */
[----:B------:R-:W-:Y:S01]  /*2b40*/  FFMA.FTZ R49, R51, R2, R49 ;  /* 0x0000000233317223 */ /* 0x000fe20000010031 */
[----:B------:R-:W-:-:S02]  /*2b50*/  FFMA.FTZ R31, R31, R45, R14 ;  /* 0x0000002d1f1f7223 */ /* 0x000fc4000001000e */
[----:B------:R-:W0:Y:S01]  /*2b60*/  LDS.64 R14, [UR5+0x20] ;  /* 0x00002005ff0e7984 */ /* 0x000e220008000a00 */
[----:B------:R-:W-:Y:S01]  /*2b70*/  FMUL.FTZ R30, R23, R30 ;  /* 0x0000001e171e7220 */ /* 0x000fe20000410000 */
[----:B------:R-:W-:-:S04]  /*2b80*/  FMUL.FTZ R49, R22, R49 ;  /* 0x0000003116317220 */ /* 0x000fc80000410000 */
[----:B------:R-:W-:Y:S02]  /*2b90*/  F2FP.F16.F32.PACK_AB R30, RZ, R30 ;  /* 0x0000001eff1e723e */ /* 0x000fe400000000ff */
[----:B------:R-:W-:-:S04]  /*2ba0*/  F2FP.F16.F32.PACK_AB R49, RZ, R49 ;  /* 0x00000031ff31723e */ /* 0x000fc800000000ff */
[----:B------:R-:W-:Y:S01]  /*2bb0*/  PRMT R32, R30, 0x5410, R49 ;  /* 0x000054101e207816 */ /* 0x000fe20000000031 */
[----:B------:R-:W-:Y:S01]  /*2bc0*/  HFMA2.MMA R29, R33, 1, 1, R29 ;  /* 0x3c003c00211d7835 */ /* 0x000fe2000000001d */
[----:B------:R-:W-:-:S05]  /*2bd0*/  HADD2.F32 R13, -RZ, R13.H1_H1 ;  /* 0x3000000dff0d7230 */ /* 0x000fca0000004100 */
[----:B------:R-:W-:Y:S01]  /*2be0*/  FFMA.FTZ R31, R2, R13, R31 ;  /* 0x0000000d021f7223 */ /* 0x000fe2000001001f */
[----:B0-----:R-:W-:Y:S01]  /*2bf0*/  HADD2.F32 R47, -RZ, R15.H0_H0 ;  /* 0x2000000fff2f7230 */ /* 0x001fe20000004100 */
[----:B--2---:R-:W-:Y:S02]  /*2c00*/  LOP3.LUT R25, R4, 0xff, RZ, 0xc0, !PT ;  /* 0x000000ff04197812 */ /* 0x004fe400078ec0ff */
[----:B------:R-:W-:Y:S02]  /*2c10*/  SHF.R.U32.HI R30, RZ, 0x8, R4 ;  /* 0x00000008ff1e7819 */ /* 0x000fe40000011604 */
[----:B------:R-:W-:Y:S02]  /*2c20*/  IADD3 R34, R25, -0x80, RZ ;  /* 0xffffff8019227810 */ /* 0x000fe40007ffe0ff */
[----:B------:R-:W-:Y:S02]  /*2c30*/  LOP3.LUT R25, R5, 0xff, RZ, 0xc0, !PT ;  /* 0x000000ff05197812 */ /* 0x000fe400078ec0ff */
[----:B------:R-:W-:-:S02]  /*2c40*/  LOP3.LUT R30, R30, 0xff, RZ, 0xc0, !PT ;  /* 0x000000ff1e1e7812 */ /* 0x000fc400078ec0ff */
[--C-:B------:R-:W-:Y:S02]  /*2c50*/  SHF.R.U32.HI R33, RZ, 0x8, R5.reuse ;  /* 0x00000008ff217819 */ /* 0x100fe40000011605 */
[----:B------:R-:W-:Y:S01]  /*2c60*/  IADD3 R45, R25, -0x80, RZ ;  /* 0xffffff80192d7810 */ /* 0x000fe20007ffe0ff */
[----:B------:R-:W-:Y:S01]  /*2c70*/  HADD2 R25, R32, R3 ;  /* 0x0000000320197230 */ /* 0x000fe20000000000 */
[----:B------:R-:W-:Y:S01]  /*2c80*/  IADD3 R43, R30, -0x80, RZ ;  /* 0xffffff801e2b7810 */ /* 0x000fe20007ffe0ff */
[-C--:B------:R-:W-:Y:S01]  /*2c90*/  FFMA.FTZ R32, R35, R13.reuse, R12 ;  /* 0x0000000d23207223 */ /* 0x080fe2000001000c */
[----:B------:R-:W-:Y:S01]  /*2ca0*/  LOP3.LUT R30, R33, 0xff, RZ, 0xc0, !PT ;  /* 0x000000ff211e7812 */ /* 0x000fe200078ec0ff */
[-C--:B------:R-:W-:Y:S01]  /*2cb0*/  FFMA.FTZ R33, R27, R13.reuse, R16 ;  /* 0x0000000d1b217223 */ /* 0x080fe20000010010 */
[----:B------:R-:W-:Y:S02]  /*2cc0*/  SHF.R.U32.HI R12, RZ, 0x10, R4 ;  /* 0x00000010ff0c7819 */ /* 0x000fe40000011604 */
[----:B------:R-:W-:Y:S01]  /*2cd0*/  SHF.R.U32.HI R2, RZ, 0x10, R5 ;  /* 0x00000010ff027819 */ /* 0x000fe20000011605 */
[----:B------:R-:W0:Y:S01]  /*2ce0*/  I2F.F16 R34, R34 ;  /* 0x0000002200227306 */ /* 0x000e220000200c00 */
[----:B------:R-:W-:Y:S01]  /*2cf0*/  IADD3 R16, R30, -0x80, RZ ;  /* 0xffffff801e107810 */ /* 0x000fe20007ffe0ff */
[----:B------:R-:W-:Y:S01]  /*2d00*/  FFMA.FTZ R30, R17, R13, R26 ;  /* 0x0000000d111e7223 */ /* 0x000fe2000001001a */
[----:B------:R-:W-:-:S02]  /*2d10*/  LOP3.LUT R17, R12, 0xff, RZ, 0xc0, !PT ;  /* 0x000000ff0c117812 */ /* 0x000fc400078ec0ff */
[----:B------:R-:W-:Y:S01]  /*2d20*/  LOP3.LUT R2, R2, 0xff, RZ, 0xc0, !PT ;  /* 0x000000ff02027812 */ /* 0x000fe200078ec0ff */
[----:B------:R-:W-:Y:S02]  /*2d30*/  HADD2.F32 R13, -RZ, R18.H0_H0 ;  /* 0x20000012ff0d7230 */ /* 0x000fe40000004100 */
[----:B------:R1:W2:Y:S01]  /*2d40*/  I2F.F16 R3, R45 ;  /* 0x0000002d00037306 */ /* 0x0002a20000200c00 */
[----:B------:R-:W-:-:S07]  /*2d50*/  IADD3 R17, R17, -0x80, RZ ;  /* 0xffffff8011117810 */ /* 0x000fce0007ffe0ff */
[----:B------:R-:W4:Y:S01]  /*2d60*/  I2F.F16 R35, R43 ;  /* 0x0000002b00237306 */ /* 0x000f220000200c00 */
[----:B-1----:R-:W-:Y:S01]  /*2d70*/  HADD2.F32 R45, -RZ, R18.H1_H1 ;  /* 0x30000012ff2d7230 */ /* 0x002fe20000004100 */
[----:B------:R-:W-:-:S06]  /*2d80*/  IADD3 R18, R2, -0x80, RZ ;  /* 0xffffff8002127810 */ /* 0x000fcc0007ffe0ff */
[----:B------:R-:W1:Y:S01]  /*2d90*/  I2F.F16 R16, R16 ;  /* 0x0000001000107306 */ /* 0x000e620000200c00 */
[----:B------:R-:W-:Y:S02]  /*2da0*/  HADD2.F32 R12, -RZ, R14.H0_H0 ;  /* 0x2000000eff0c7230 */ /* 0x000fe40000004100 */
[----:B0-----:R-:W-:-:S05]  /*2db0*/  HADD2.F32 R34, -RZ, R34.H0_H0 ;  /* 0x20000022ff227230 */ /* 0x001fca0000004100 */
[----:B------:R-:W0:Y:S01]  /*2dc0*/  I2F.F16 R17, R17 ;  /* 0x0000001100117306 */ /* 0x000e220000200c00 */
[----:B--2---:R-:W-:-:S07]  /*2dd0*/  HADD2.F32 R2, -RZ, R3.H0_H0 ;  /* 0x20000003ff027230 */ /* 0x004fce0000004100 */
[----:B------:R-:W2:Y:S01]  /*2de0*/  I2F.F16 R18, R18 ;  /* 0x0000001200127306 */ /* 0x000ea20000200c00 */
[----:B------:R-:W-:Y:S02]  /*2df0*/  HADD2.F32 R14, -RZ, R14.H1_H1 ;  /* 0x3000000eff0e7230 */ /* 0x000fe40000004100 */
[C---:B------:R-:W-:Y:S01]  /*2e00*/  FFMA.FTZ R26, R34.reuse, R12, RZ ;  /* 0x0000000c221a7223 */ /* 0x040fe200000100ff */
[----:B----4-:R-:W-:Y:S02]  /*2e10*/  HADD2.F32 R35, -RZ, R35.H0_H0 ;  /* 0x20000023ff237230 */ /* 0x010fe40000004100 */
[----:B------:R-:W-:Y:S01]  /*2e20*/  FFMA.FTZ R50, R34, R13, RZ ;  /* 0x0000000d22327223 */ /* 0x000fe200000100ff */
[----:B-1----:R-:W-:Y:S02]  /*2e30*/  HADD2.F32 R16, -RZ, R16.H0_H0 ;  /* 0x20000010ff107230 */ /* 0x002fe40000004100 */
[----:B------:R-:W-:Y:S01]  /*2e40*/  FFMA.FTZ R27, R12, R2, RZ ;  /* 0x000000020c1b7223 */ /* 0x000fe200000100ff */
[----:B------:R-:W-:Y:S01]  /*2e50*/  LEA.HI R49, R4, 0xffffff80, RZ, 0x8 ;  /* 0xffffff8004317811 */ /* 0x000fe200078f40ff */
[C---:B------:R-:W-:Y:S01]  /*2e60*/  FFMA.FTZ R34, R35.reuse, R14, R26 ;  /* 0x0000000e23227223 */ /* 0x040fe2000001001a */
[----:B------:R-:W-:Y:S01]  /*2e70*/  FFMA.FTZ R3, R35, R45, R50 ;  /* 0x0000002d23037223 */ /* 0x000fe20000010032 */
[----:B------:R-:W-:Y:S01]  /*2e80*/  FFMA.FTZ R35, R2, R13, RZ ;  /* 0x0000000d02237223 */ /* 0x000fe200000100ff */
[----:B------:R-:W-:Y:S01]  /*2e90*/  FFMA.FTZ R2, R14, R16, R27 ;  /* 0x000000100e027223 */ /* 0x000fe2000001001b */
[----:B------:R-:W-:-:S02]  /*2ea0*/  HADD2.F32 R4, -RZ, R19.H0_H0 ;  /* 0x20000013ff047230 */ /* 0x000fc40000004100 */
[----:B0-----:R-:W-:Y:S02]  /*2eb0*/  HADD2.F32 R17, -RZ, R17.H0_H0 ;  /* 0x20000011ff117230 */ /* 0x001fe40000004100 */
[----:B--2---:R-:W-:Y:S02]  /*2ec0*/  HADD2.F32 R18, -RZ, R18.H0_H0 ;  /* 0x20000012ff127230 */ /* 0x004fe40000004100 */
[----:B------:R-:W-:Y:S01]  /*2ed0*/  FFMA.FTZ R35, R16, R45, R35 ;  /* 0x0000002d10237223 */ /* 0x000fe20000010023 */
[----:B------:R-:W0:Y:S01]  /*2ee0*/  I2F.F16 R43, R49 ;  /* 0x00000031002b7306 */ /* 0x000e220000200c00 */
[C---:B------:R-:W-:Y:S01]  /*2ef0*/  FFMA.FTZ R34, R17.reuse, R47, R34 ;  /* 0x0000002f11227223 */ /* 0x040fe20000010022 */
[----:B------:R-:W-:Y:S01]  /*2f00*/  FFMA.FTZ R52, R17, R4, R3 ;  /* 0x0000000411347223 */ /* 0x000fe20000010003 */
[----:B------:R-:W-:Y:S01]  /*2f10*/  FFMA.FTZ R27, R47, R18, R2 ;  /* 0x000000122f1b7223 */ /* 0x000fe20000010002 */
[----:B------:R-:W1:Y:S04]  /*2f20*/  LDS.64 R16, [UR5+0xa8] ;  /* 0x0000a805ff107984 */ /* 0x000e680008000a00 */
[----:B------:R-:W2:Y:S01]  /*2f30*/  LDS.64 R2, [UR5+0x28] ;  /* 0x00002805ff027984 */ /* 0x000ea20008000a00 */
[----:B------:R-:W-:Y:S01]  /*2f40*/  HADD2.F32 R26, -RZ, R15.H1_H1 ;  /* 0x3000000fff1a7230 */ /* 0x000fe20000004100 */
[----:B------:R-:W-:Y:S01]  /*2f50*/  LEA.HI R15, R5, 0xffffff80, RZ, 0x8 ;  /* 0xffffff80050f7811 */ /* 0x000fe200078f40ff */
[----:B------:R-:W-:Y:S01]  /*2f60*/  HADD2.F32 R19, -RZ, R19.H1_H1 ;  /* 0x30000013ff137230 */ /* 0x000fe20000004100 */
[----:B---3--:R-:W-:Y:S01]  /*2f70*/  LOP3.LUT R5, R8, 0xff, RZ, 0xc0, !PT ;  /* 0x000000ff08057812 */ /* 0x008fe200078ec0ff */
[----:B0-----:R-:W-:-:S02]  /*2f80*/  HADD2.F32 R43, -RZ, R43.H0_H0 ;  /* 0x2000002bff2b7230 */ /* 0x001fc40000004100 */
[----:B------:R-:W-:Y:S01]  /*2f90*/  FFMA.FTZ R18, R18, R4, R35 ;  /* 0x0000000412127223 */ /* 0x000fe20000010023 */
[----:B------:R-:W0:Y:S02]  /*2fa0*/  I2F.F16 R15, R15 ;  /* 0x0000000f000f7306 */ /* 0x000e240000200c00 */
[C---:B------:R-:W-:Y:S01]  /*2fb0*/  FFMA.FTZ R35, R43.reuse, R26, R34 ;  /* 0x0000001a2b237223 */ /* 0x040fe20000010022 */
[----:B------:R-:W-:Y:S01]  /*2fc0*/  FFMA.FTZ R52, R43, R19, R52 ;  /* 0x000000132b347223 */ /* 0x000fe20000010034 */
[----:B------:R-:W-:-:S04]  /*2fd0*/  IADD3 R43, R5, -0x80, RZ ;  /* 0xffffff80052b7810 */ /* 0x000fc80007ffe0ff */
[----:B------:R-:W3:Y:S01]  /*2fe0*/  I2F.F16 R34, R43 ;  /* 0x0000002b00227306 */ /* 0x000ee20000200c00 */
[----:B0-----:R-:W-:Y:S01]  /*2ff0*/  HADD2.F32 R5, -RZ, R15.H0_H0 ;  /* 0x2000000fff057230 */ /* 0x001fe20000004100 */
[----:B------:R-:W-:-:S04]  /*3000*/  SHF.R.U32.HI R15, RZ, 0x8, R8 ;  /* 0x00000008ff0f7819 */ /* 0x000fc80000011608 */
[----:B------:R-:W-:Y:S01]  /*3010*/  FFMA.FTZ R50, R26, R5, R27 ;  /* 0x000000051a327223 */ /* 0x000fe2000001001b */
[----:B------:R-:W-:Y:S01]  /*3020*/  FFMA.FTZ R18, R5, R19, R18 ;  /* 0x0000001305127223 */ /* 0x000fe20000010012 */
[----:B---3--:R-:W-:Y:S02]  /*3030*/  HADD2.F32 R34, -RZ, R34.H0_H0 ;  /* 0x20000022ff227230 */ /* 0x008fe40000004100 */
[----:B-1----:R-:W-:Y:S01]  /*3040*/  HADD2.F32 R5, -RZ, R16.H0_H0 ;  /* 0x20000010ff057230 */ /* 0x002fe20000004100 */
[----:B------:R-:W-:Y:S01]  /*3050*/  LOP3.LUT R15, R15, 0xff, RZ, 0xc0, !PT ;  /* 0x000000ff0f0f7812 */ /* 0x000fe200078ec0ff */
[----:B--2---:R-:W-:-:S03]  /*3060*/  HADD2.F32 R27, -RZ, R2.H0_H0 ;  /* 0x20000002ff1b7230 */ /* 0x004fc60000004100 */
[C---:B------:R-:W-:Y:S01]  /*3070*/  FFMA.FTZ R52, R34.reuse, R5, R52 ;  /* 0x0000000522347223 */ /* 0x040fe20000010034 */
[----:B------:R-:W-:Y:S01]  /*3080*/  IADD3 R43, R15, -0x80, RZ ;  /* 0xffffff800f2b7810 */ /* 0x000fe20007ffe0ff */
[----:B------:R-:W-:Y:S01]  /*3090*/  FFMA.FTZ R35, R34, R27, R35 ;  /* 0x0000001b22237223 */ /* 0x000fe20000010023 */
[----:B------:R-:W-:Y:S01]  /*30a0*/  FMUL.FTZ R34, R20, R33 ;  /* 0x0000002114227220 */ /* 0x000fe20000410000 */
[----:B------:R-:W-:Y:S01]  /*30b0*/  HADD2.F32 R33, -RZ, R16.H1_H1 ;  /* 0x30000010ff217230 */ /* 0x000fe20000004100 */
[----:B------:R-:W-:Y:S01]  /*30c0*/  LOP3.LUT R16, R9, 0xff, RZ, 0xc0, !PT ;  /* 0x000000ff09107812 */ /* 0x000fe200078ec0ff */
[----:B------:R-:W0:Y:S03]  /*30d0*/  I2F.F16 R54, R43 ;  /* 0x0000002b00367306 */ /* 0x000e260000200c00 */
[----:B------:R-:W-:-:S05]  /*30e0*/  IADD3 R51, R16, -0x80, RZ ;  /* 0xffffff8010337810 */ /* 0x000fca0007ffe0ff */
[----:B------:R-:W1:Y:S01]  /*30f0*/  I2F.F16 R49, R51 ;  /* 0x0000003300317306 */ /* 0x000e620000200c00 */
[----:B------:R-:W-:Y:S01]  /*3100*/  SHF.R.U32.HI R16, RZ, 0x8, R9 ;  /* 0x00000008ff107819 */ /* 0x000fe20000011609 */
[----:B------:R-:W-:Y:S02]  /*3110*/  HADD2.F32 R2, -RZ, R2.H1_H1 ;  /* 0x30000002ff027230 */ /* 0x000fe40000004100 */
[----:B------:R-:W-:Y:S01]  /*3120*/  FMUL.FTZ R15, R21, R32 ;  /* 0x00000020150f7220 */ /* 0x000fe20000410000 */
[----:B0-----:R-:W-:Y:S01]  /*3130*/  HADD2.F32 R54, -RZ, R54.H0_H0 ;  /* 0x20000036ff367230 */ /* 0x001fe20000004100 */
[----:B------:R-:W-:-:S04]  /*3140*/  LOP3.LUT R16, R16, 0xff, RZ, 0xc0, !PT ;  /* 0x000000ff10107812 */ /* 0x000fc800078ec0ff */
[C---:B------:R-:W-:Y:S01]  /*3150*/  FFMA.FTZ R32, R54.reuse, R2, R35 ;  /* 0x0000000236207223 */ /* 0x040fe20000010023 */
[----:B------:R-:W-:Y:S01]  /*3160*/  FFMA.FTZ R35, R54, R33, R52 ;  /* 0x0000002136237223 */ /* 0x000fe20000010034 */
[----:B-1----:R-:W-:Y:S01]  /*3170*/  HADD2.F32 R49, -RZ, R49.H0_H0 ;  /* 0x20000031ff317230 */ /* 0x002fe20000004100 */
[----:B------:R-:W-:-:S04]  /*3180*/  IADD3 R52, R16, -0x80, RZ ;  /* 0xffffff8010347810 */ /* 0x000fc80007ffe0ff */
[----:B------:R-:W-:Y:S01]  /*3190*/  FFMA.FTZ R43, R27, R49, R50 ;  /* 0x000000311b2b7223 */ /* 0x000fe20000010032 */
[----:B------:R-:W-:Y:S02]  /*31a0*/  FFMA.FTZ R18, R49, R5, R18 ;  /* 0x0000000531127223 */ /* 0x000fe40000010012 */
[----:B------:R-:W0:Y:S01]  /*31b0*/  I2F.F16 R49, R52 ;  /* 0x0000003400317306 */ /* 0x000e220000200c00 */
[----:B------:R-:W-:Y:S01]  /*31c0*/  FMUL.FTZ R50, R23, R30 ;  /* 0x0000001e17327220 */ /* 0x000fe20000410000 */
[----:B------:R-:W-:Y:S01]  /*31d0*/  FMUL.FTZ R16, R22, R31 ;  /* 0x0000001f16107220 */ /* 0x000fe20000410000 */
[----:B0-----:R-:W-:-:S05]  /*31e0*/  HADD2.F32 R49, -RZ, R49.H0_H0 ;  /* 0x20000031ff317230 */ /* 0x001fca0000004100 */
[----:B------:R-:W-:Y:S01]  /*31f0*/  FFMA.FTZ R30, R2, R49, R43 ;  /* 0x00000031021e7223 */ /* 0x000fe2000001002b */
[----:B------:R-:W-:Y:S01]  /*3200*/  FFMA.FTZ R31, R49, R33, R18 ;  /* 0x00000021311f7223 */ /* 0x000fe20000010012 */
[----:B------:R-:W-:Y:S02]  /*3210*/  SHF.R.U32.HI R43, RZ, 0x8, R6 ;  /* 0x00000008ff2b7819 */ /* 0x000fe40000011606 */
[----:B------:R-:W-:Y:S02]  /*3220*/  F2FP.F16.F32.PACK_AB R18, RZ, R50 ;  /* 0x00000032ff12723e */ /* 0x000fe400000000ff */
[----:B------:R-:W-:Y:S02]  /*3230*/  LOP3.LUT R50, R6, 0xff, RZ, 0xc0, !PT ;  /* 0x000000ff06327812 */ /* 0x000fe400078ec0ff */
[----:B------:R-:W-:Y:S02]  /*3240*/  LOP3.LUT R43, R43, 0xff, RZ, 0xc0, !PT ;  /* 0x000000ff2b2b7812 */ /* 0x000fe400078ec0ff */
[----:B------:R-:W-:-:S02]  /*3250*/  IADD3 R50, R50, -0x80, RZ ;  /* 0xffffff8032327810 */ /* 0x000fc40007ffe0ff */
[----:B------:R-:W-:Y:S02]  /*3260*/  IADD3 R43, R43, -0x80, RZ ;  /* 0xffffff802b2b7810 */ /* 0x000fe40007ffe0ff */
[----:B------:R-:W0:Y:S01]  /*3270*/  I2F.F16 R49, R50 ;  /* 0x0000003200317306 */ /* 0x000e220000200c00 */
[----:B------:R-:W-:Y:S02]  /*3280*/  F2FP.F16.F32.PACK_AB R15, RZ, R15 ;  /* 0x0000000fff0f723e */ /* 0x000fe400000000ff */
[----:B------:R-:W-:-:S05]  /*3290*/  F2FP.F16.F32.PACK_AB R34, RZ, R34 ;  /* 0x00000022ff22723e */ /* 0x000fca00000000ff */
[----:B------:R-:W1:Y:S01]  /*32a0*/  I2F.F16 R43, R43 ;  /* 0x0000002b002b7306 */ /* 0x000e620000200c00 */
[----:B------:R-:W-:Y:S01]  /*32b0*/  PRMT R15, R15, 0x5410, R34 ;  /* 0x000054100f0f7816 */ /* 0x000fe20000000022 */
[----:B0-----:R-:W-:-:S05]  /*32c0*/  HADD2.F32 R49, -RZ, R49.H0_H0 ;  /* 0x20000031ff317230 */ /* 0x001fca0000004100 */
[----:B------:R-:W-:Y:S01]  /*32d0*/  HFMA2.MMA R28, R15, 1, 1, R28 ;  /* 0x3c003c000f1c7835 */ /* 0x000fe2000000001c */
[----:B------:R-:W-:Y:S01]  /*32e0*/  FFMA.FTZ R51, R12, R49, RZ ;  /* 0x000000310c337223 */ /* 0x000fe200000100ff */
[----:B------:R-:W-:Y:S01]  /*32f0*/  FFMA.FTZ R34, R49, R13, RZ ;  /* 0x0000000d31227223 */ /* 0x000fe200000100ff */
[----:B-1----:R-:W-:-:S05]  /*3300*/  HADD2.F32 R15, -RZ, R43.H0_H0 ;  /* 0x2000002bff0f7230 */ /* 0x002fca0000004100 */
[----:B------:R-:W-:Y:S01]  /*3310*/  FFMA.FTZ R52, R14, R15, R51 ;  /* 0x0000000f0e347223 */ /* 0x000fe20000010033 */
[----:B------:R-:W-:Y:S01]  /*3320*/  FFMA.FTZ R15, R15, R45, R34 ;  /* 0x0000002d0f0f7223 */ /* 0x000fe20000010022 */
[----:B------:R-:W-:-:S04]  /*3330*/  SHF.R.U32.HI R34, RZ, 0x10, R6 ;  /* 0x00000010ff227819 */ /* 0x000fc80000011606 */
[----:B------:R-:W-:-:S04]  /*3340*/  LOP3.LUT R34, R34, 0xff, RZ, 0xc0, !PT ;  /* 0x000000ff22227812 */ /* 0x000fc800078ec0ff */
[----:B------:R-:W-:-:S04]  /*3350*/  IADD3 R51, R34, -0x80, RZ ;  /* 0xffffff8022337810 */ /* 0x000fc80007ffe0ff */
[----:B------:R-:W0:Y:S01]  /*3360*/  I2F.F16 R34, R51 ;  /* 0x0000003300227306 */ /* 0x000e220000200c00 */
[----:B------:R-:W-:Y:S02]  /*3370*/  LEA.HI R49, R6, 0xffffff80, RZ, 0x8 ;  /* 0xffffff8006317811 */ /* 0x000fe400078f40ff */
[----:B------:R-:W-:Y:S01]  /*3380*/  LOP3.LUT R6, R10, 0xff, RZ, 0xc0, !PT ;  /* 0x000000ff0a067812 */ /* 0x000fe200078ec0ff */
[----:B0-----:R-:W-:-:S05]  /*3390*/  HADD2.F32 R34, -RZ, R34.H0_H0 ;  /* 0x20000022ff227230 */ /* 0x001fca0000004100 */
[----:B------:R-:W-:Y:S01]  /*33a0*/  FFMA.FTZ R43, R47, R34, R52 ;  /* 0x000000222f2b7223 */ /* 0x000fe20000010034 */
[----:B------:R-:W-:Y:S02]  /*33b0*/  FFMA.FTZ R34, R34, R4, R15 ;  /* 0x0000000422227223 */ /* 0x000fe4000001000f */
[----:B------:R-:W0:Y:S01]  /*33c0*/  I2F.F16 R15, R49 ;  /* 0x00000031000f7306 */ /* 0x000e220000200c00 */
[----:B------:R-:W-:-:S07]  /*33d0*/  IADD3 R52, R6, -0x80, RZ ;  /* 0xffffff8006347810 */ /* 0x000fce0007ffe0ff */
[----:B------:R-:W1:Y:S01]  /*33e0*/  I2F.F16 R6, R52 ;  /* 0x0000003400067306 */ /* 0x000e620000200c00 */
[----:B0-----:R-:W-:-:S05]  /*33f0*/  HADD2.F32 R15, -RZ, R15.H0_H0 ;  /* 0x2000000fff0f7230 */ /* 0x001fca0000004100 */
[----:B------:R-:W-:Y:S01]  /*3400*/  FFMA.FTZ R50, R26, R15, R43 ;  /* 0x0000000f1a327223 */ /* 0x000fe2000001002b */
[----:B------:R-:W-:Y:S01]  /*3410*/  FFMA.FTZ R34, R15, R19, R34 ;  /* 0x000000130f227223 */ /* 0x000fe20000010022 */
[----:B-1----:R-:W-:-:S05]  /*3420*/  HADD2.F32 R15, -RZ, R6.H0_H0 ;  /* 0x20000006ff0f7230 */ /* 0x002fca0000004100 */
[----:B------:R-:W-:Y:S01]  /*3430*/  FFMA.FTZ R6, R15, R5, R34 ;  /* 0x000000050f067223 */ /* 0x000fe20000010022 */
[----:B------:R-:W-:Y:S01]  /*3440*/  LOP3.LUT R34, R7, 0xff, RZ, 0xc0, !PT ;  /* 0x000000ff07227812 */ /* 0x000fe200078ec0ff */
[----:B------:R-:W-:Y:S01]  /*3450*/  FFMA.FTZ R43, R27, R15, R50 ;  /* 0x0000000f1b2b7223 */ /* 0x000fe20000010032 */
[----:B------:R-:W-:Y:S02]  /*3460*/  SHF.R.U32.HI R15, RZ, 0x8, R7 ;  /* 0x00000008ff0f7819 */ /* 0x000fe40000011607 */
[----:B------:R-:W-:Y:S02]  /*3470*/  IADD3 R49, R34, -0x80, RZ ;  /* 0xffffff8022317810 */ /* 0x000fe40007ffe0ff */
[----:B------:R-:W-:Y:S02]  /*3480*/  LOP3.LUT R15, R15, 0xff, RZ, 0xc0, !PT ;  /* 0x000000ff0f0f7812 */ /* 0x000fe400078ec0ff */
[----:B------:R-:W0:Y:S02]  /*3490*/  I2F.F16 R34, R49 ;  /* 0x0000003100227306 */ /* 0x000e240000200c00 */
[----:B------:R-:W-:-:S06]  /*34a0*/  IADD3 R50, R15, -0x80, RZ ;  /* 0xffffff800f327810 */ /* 0x000fcc0007ffe0ff */
[----:B------:R-:W1:Y:S01]  /*34b0*/  I2F.F16 R15, R50 ;  /* 0x00000032000f7306 */ /* 0x000e620000200c00 */
[----:B0-----:R-:W-:-:S05]  /*34c0*/  HADD2.F32 R34, -RZ, R34.H0_H0 ;  /* 0x20000022ff227230 */ /* 0x001fca0000004100 */
[----:B------:R-:W-:Y:S01]  /*34d0*/  FFMA.FTZ R51, R12, R34, RZ ;  /* 0x000000220c337223 */ /* 0x000fe200000100ff */
[----:B------:R-:W-:Y:S01]  /*34e0*/  SHF.R.U32.HI R12, RZ, 0x10, R7 ;  /* 0x00000010ff0c7819 */ /* 0x000fe20000011607 */
[----:B-1----:R-:W-:-:S03]  /*34f0*/  HADD2.F32 R15, -RZ, R15.H0_H0 ;  /* 0x2000000fff0f7230 */ /* 0x002fc60000004100 */
[----:B------:R-:W-:Y:S02]  /*3500*/  LOP3.LUT R12, R12, 0xff, RZ, 0xc0, !PT ;  /* 0x000000ff0c0c7812 */ /* 0x000fe400078ec0ff */
[----:B------:R-:W-:Y:S02]  /*3510*/  FFMA.FTZ R14, R14, R15, R51 ;  /* 0x0000000f0e0e7223 */ /* 0x000fe40000010033 */
        /* <DEDUP_REMOVED lines=9> */
[----:B------:R-:W-:Y:S02]  /*35b0*/  LOP3.LUT R50, R50, 0xff, RZ, 0xc0, !PT ;  /* 0x000000ff32327812 */ /* 0x000fe400078ec0ff */
[----:B------:R-:W-:Y:S02]  /*35c0*/  SHF.R.U32.HI R55, RZ, 0x10, R8 ;  /* 0x00000010ff377819 */ /* 0x000fe40000011608 */
[----:B------:R-:W-:Y:S02]  /*35d0*/  IADD3 R50, R50, -0x80, RZ ;  /* 0xffffff8032327810 */ /* 0x000fe40007ffe0ff */
[----:B------:R-:W-:Y:S02]  /*35e0*/  LOP3.LUT R55, R55, 0xff, RZ, 0xc0, !PT ;  /* 0x000000ff37377812 */ /* 0x000fe400078ec0ff */
[----:B------:R1:W3:Y:S02]  /*35f0*/  I2F.F16 R49, R50 ;  /* 0x0000003200317306 */ /* 0x0002e40000200c00 */
[----:B------:R-:W-:-:S06]  /*3600*/  IADD3 R55, R55, -0x80, RZ ;  /* 0xffffff8037377810 */ /* 0x000fcc0007ffe0ff */
[----:B------:R-:W4:Y:S01]  /*3610*/  I2F.F16 R53, R55 ;  /* 0x0000003700357306 */ /* 0x000f220000200c00 */
[----:B-1----:R-:W-:-:S04]  /*3620*/  SHF.R.U32.HI R50, RZ, 0x10, R9 ;  /* 0x00000010ff327819 */ /* 0x002fc80000011609 */
[----:B------:R-:W-:Y:S01]  /*3630*/  LOP3.LUT R50, R50, 0xff, RZ, 0xc0, !PT ;  /* 0x000000ff32327812 */ /* 0x000fe200078ec0ff */
[----:B---3--:R-:W-:-:S03]  /*3640*/  HADD2.F32 R49, -RZ, R49.H0_H0 ;  /* 0x20000031ff317230 */ /* 0x008fc60000004100 */
[----:B------:R-:W-:Y:S02]  /*3650*/  IADD3 R50, R50, -0x80, RZ ;  /* 0xffffff8032327810 */ /* 0x000fe40007ffe0ff */
[----:B------:R-:W-:Y:S02]  /*3660*/  FFMA.FTZ R34, R2, R49, R43 ;  /* 0x0000003102227223 */ /* 0x000fe4000001002b */
[----:B------:R-:W1:Y:S01]  /*3670*/  I2F.F16 R54, R50 ;  /* 0x0000003200367306 */ /* 0x000e620000200c00 */
[----:B------:R-:W-:Y:S01]  /*3680*/  FFMA.FTZ R43, R49, R33, R6 ;  /* 0x00000021312b7223 */ /* 0x000fe20000010006 */
[----:B----4-:R-:W-:Y:S02]  /*3690*/  HADD2.F32 R53, -RZ, R53.H0_H0 ;  /* 0x20000035ff357230 */ /* 0x010fe40000004100 */
[----:B------:R-:W-:Y:S02]  /*36a0*/  HADD2.F32 R49, -RZ, R3.H0_H0 ;  /* 0x20000003ff317230 */ /* 0x000fe40000004100 */
[----:B------:R-:W-:-:S03]  /*36b0*/  HADD2.F32 R6, -RZ, R17.H0_H0 ;  /* 0x20000011ff067230 */ /* 0x000fc60000004100 */
[C---:B------:R-:W-:Y:S02]  /*36c0*/  FFMA.FTZ R51, R53.reuse, R49, R32 ;  /* 0x0000003135337223 */ /* 0x040fe40000010020 */
[----:B------:R-:W-:Y:S01]  /*36d0*/  FFMA.FTZ R32, R53, R6, R35 ;  /* 0x0000000635207223 */ /* 0x000fe20000010023 */
[----:B------:R-:W-:-:S04]  /*36e0*/  SHF.R.U32.HI R53, RZ, 0x10, R10 ;  /* 0x00000010ff357819 */ /* 0x000fc8000001160a */
[----:B------:R-:W-:Y:S01]  /*36f0*/  LOP3.LUT R53, R53, 0xff, RZ, 0xc0, !PT ;  /* 0x000000ff35357812 */ /* 0x000fe200078ec0ff */
[----:B-1----:R-:W-:-:S03]  /*3700*/  HADD2.F32 R54, -RZ, R54.H0_H0 ;  /* 0x20000036ff367230 */ /* 0x002fc60000004100 */
[----:B------:R-:W-:Y:S02]  /*3710*/  IADD3 R53, R53, -0x80, RZ ;  /* 0xffffff8035357810 */ /* 0x000fe40007ffe0ff */
[----:B------:R-:W-:Y:S02]  /*3720*/  FFMA.FTZ R35, R49, R54, R30 ;  /* 0x0000003631237223 */ /* 0x000fe4000001001e */
[----:B------:R-:W1:Y:S01]  /*3730*/  I2F.F16 R30, R53 ;  /* 0x00000035001e7306 */ /* 0x000e620000200c00 */
[----:B------:R-:W-:Y:S02]  /*3740*/  LEA.HI R55, R8, 0xffffff80, RZ, 0x8 ;  /* 0xffffff8008377811 */ /* 0x000fe400078f40ff */
[----:B------:R-:W-:Y:S01]  /*3750*/  LEA.HI R9, R9, 0xffffff80, RZ, 0x8 ;  /* 0xffffff8009097811 */ /* 0x000fe200078f40ff */
[----:B------:R-:W-:-:S04]  /*3760*/  HADD2.F32 R50, -RZ, R3.H1_H1 ;  /* 0x30000003ff327230 */ /* 0x000fc80000004100 */
[----:B------:R-:W3:Y:S08]  /*3770*/  I2F.F16 R8, R55 ;  /* 0x0000003700087306 */ /* 0x000ef00000200c00 */
[----:B------:R-:W4:Y:S01]  /*3780*/  I2F.F16 R3, R9 ;  /* 0x0000000900037306 */ /* 0x000f220000200c00 */
[----:B-1----:R-:W-:Y:S02]  /*3790*/  HADD2.F32 R30, -RZ, R30.H0_H0 ;  /* 0x2000001eff1e7230 */ /* 0x002fe40000004100 */
[----:B------:R-:W-:-:S03]  /*37a0*/  FFMA.FTZ R54, R54, R6, R31 ;  /* 0x0000000636367223 */ /* 0x000fc6000001001f */
[----:B------:R-:W-:Y:S01]  /*37b0*/  FFMA.FTZ R31, R49, R30, R34 ;  /* 0x0000001e311f7223 */ /* 0x000fe20000010022 */
[----:B------:R-:W-:Y:S01]  /*37c0*/  FFMA.FTZ R34, R30, R6, R43 ;  /* 0x000000061e227223 */ /* 0x000fe2000001002b */
[----:B---3--:R-:W-:Y:S02]  /*37d0*/  HADD2.F32 R8, -RZ, R8.H0_H0 ;  /* 0x20000008ff087230 */ /* 0x008fe40000004100 */
[----:B------:R-:W-:Y:S01]  /*37e0*/  HADD2.F32 R43, -RZ, R17.H1_H1 ;  /* 0x30000011ff2b7230 */ /* 0x000fe20000004100 */
[----:B------:R-:W-:Y:S02]  /*37f0*/  LEA.HI R7, R7, 0xffffff80, RZ, 0x8 ;  /* 0xffffff8007077811 */ /* 0x000fe400078f40ff */
[C---:B------:R-:W-:Y:S01]  /*3800*/  FFMA.FTZ R30, R8.reuse, R50, R51 ;  /* 0x00000032081e7223 */ /* 0x040fe20000010033 */
[----:B----4-:R-:W-:Y:S02]  /*3810*/  HADD2.F32 R3, -RZ, R3.H0_H0 ;  /* 0x20000003ff037230 */ /* 0x010fe40000004100 */
[----:B------:R-:W-:Y:S01]  /*3820*/  FFMA.FTZ R32, R8, R43, R32 ;  /* 0x0000002b08207223 */ /* 0x000fe20000010020 */
[----:B------:R-:W-:Y:S01]  /*3830*/  LOP3.LUT R8, R11, 0xff, RZ, 0xc0, !PT ;  /* 0x000000ff0b087812 */ /* 0x000fe200078ec0ff */
[----:B------:R-:W-:Y:S01]  /*3840*/  FFMA.FTZ R4, R52, R4, R45 ;  /* 0x0000000434047223 */ /* 0x000fe2000001002d */
[----:B------:R-:W-:Y:S01]  /*3850*/  FFMA.FTZ R17, R50, R3, R35 ;  /* 0x0000000332117223 */ /* 0x000fe20000010023 */
[----:B------:R-:W-:Y:S01]  /*3860*/  FFMA.FTZ R35, R3, R43, R54 ;  /* 0x0000002b03237223 */ /* 0x000fe20000010036 */
[----:B------:R-:W-:Y:S01]  /*3870*/  IADD3 R45, R8, -0x80, RZ ;  /* 0xffffff80082d7810 */ /* 0x000fe20007ffe0ff */
[----:B------:R-:W1:Y:S08]  /*3880*/  I2F.F16 R3, R7 ;  /* 0x0000000700037306 */ /* 0x000e700000200c00 */
[----:B------:R-:W3:Y:S01]  /*3890*/  I2F.F16 R8, R45 ;  /* 0x0000002d00087306 */ /* 0x000ee20000200c00 */
[----:B------:R-:W-:Y:S01]  /*38a0*/  SHF.R.U32.HI R9, RZ, 0x8, R11 ;  /* 0x00000008ff097819 */ /* 0x000fe2000001160b */
[----:B-1----:R-:W-:-:S03]  /*38b0*/  HADD2.F32 R3, -RZ, R3.H0_H0 ;  /* 0x20000003ff037230 */ /* 0x002fc60000004100 */
[----:B------:R-:W-:Y:S02]  /*38c0*/  LOP3.LUT R9, R9, 0xff, RZ, 0xc0, !PT ;  /* 0x000000ff09097812 */ /* 0x000fe400078ec0ff */
[----:B------:R-:W-:Y:S01]  /*38d0*/  SHF.R.U32.HI R7, RZ, 0x10, R11 ;  /* 0x00000010ff077819 */ /* 0x000fe2000001160b */
[----:B------:R-:W-:Y:S01]  /*38e0*/  FFMA.FTZ R26, R26, R3, R47 ;  /* 0x000000031a1a7223 */ /* 0x000fe2000001002f */
[----:B---3--:R-:W-:Y:S02]  /*38f0*/  HADD2.F32 R8, -RZ, R8.H0_H0 ;  /* 0x20000008ff087230 */ /* 0x008fe40000004100 */
[----:B------:R-:W-:-:S03]  /*3900*/  LOP3.LUT R7, R7, 0xff, RZ, 0xc0, !PT ;  /* 0x000000ff07077812 */ /* 0x000fc600078ec0ff */
[----:B------:R-:W-:Y:S01]  /*3910*/  FFMA.FTZ R27, R27, R8, R26 ;  /* 0x000000081b1b7223 */ /* 0x000fe2000001001a */
[----:B------:R-:W-:Y:S02]  /*3920*/  IADD3 R26, R9, -0x80, RZ ;  /* 0xffffff80091a7810 */ /* 0x000fe40007ffe0ff */
[----:B------:R-:W-:Y:S02]  /*3930*/  IADD3 R45, R7, -0x80, RZ ;  /* 0xffffff80072d7810 */ /* 0x000fe40007ffe0ff */
[----:B------:R-:W1:Y:S08]  /*3940*/  I2F.F16 R9, R26 ;  /* 0x0000001a00097306 */ /* 0x000e700000200c00 */
[----:B------:R-:W3:Y:S01]  /*3950*/  I2F.F16 R7, R45 ;  /* 0x0000002d00077306 */ /* 0x000ee20000200c00 */
[----:B------:R-:W-:Y:S01]  /*3960*/  FFMA.FTZ R3, R3, R19, R4 ;  /* 0x0000001303037223 */ /* 0x000fe20000010004 */
[----:B-1----:R-:W-:-:S03]  /*3970*/  HADD2.F32 R9, -RZ, R9.H0_H0 ;  /* 0x20000009ff097230 */ /* 0x002fc60000004100 */
[----:B------:R-:W-:Y:S01]  /*3980*/  FFMA.FTZ R8, R8, R5, R3 ;  /* 0x0000000508087223 */ /* 0x000fe20000010003 */
[----:B------:R-:W-:Y:S01]  /*3990*/  LEA.HI R4, R10, 0xffffff80, RZ, 0x8 ;  /* 0xffffff800a047811 */ /* 0x000fe200078f40ff */
[----:B------:R-:W-:Y:S01]  /*39a0*/  FFMA.FTZ R2, R2, R9, R27 ;  /* 0x0000000902027223 */ /* 0x000fe2000001001b */
[----:B---3--:R-:W-:Y:S01]  /*39b0*/  HADD2.F32 R7, -RZ, R7.H0_H0 ;  /* 0x20000007ff077230 */ /* 0x008fe20000004100 */
[----:B------:R-:W-:Y:S01]  /*39c0*/  LEA.HI R10, R11, 0xffffff80, RZ, 0x8 ;  /* 0xffffff800b0a7811 */ /* 0x000fe200078f40ff */
[----:B------:R-:W-:Y:S02]  /*39d0*/  FFMA.FTZ R26, R9, R33, R8 ;  /* 0x00000021091a7223 */ /* 0x000fe40000010008 */
[----:B------:R-:W-:Y:S01]  /*39e0*/  LDS.64 R8, [UR5+0xb0] ;  /* 0x0000b005ff087984 */ /* 0x000fe20008000a00 */
[----:B------:R-:W-:-:S03]  /*39f0*/  FFMA.FTZ R11, R49, R7, R2 ;  /* 0x00000007310b7223 */ /* 0x000fc60000010002 */
[----:B------:R-:W1:Y:S01]  /*3a00*/  LDS.64 R2, [UR5+0x30] ;  /* 0x00003005ff027984 */ /* 0x000e620008000a00 */
[----:B------:R-:W3:Y:S01]  /*3a10*/  I2F.F16 R4, R4 ;  /* 0x0000000400047306 */ /* 0x000ee20000200c00 */
[----:B------:R-:W-:-:S07]  /*3a20*/  FFMA.FTZ R6, R7, R6, R26 ;  /* 0x0000000607067223 */ /* 0x000fce000001001a */
[----:B------:R-:W4:Y:S01]  /*3a30*/  I2F.F16 R10, R10 ;  /* 0x0000000a000a7306 */ /* 0x000f220000200c00 */
[----:B0-----:R-:W-:Y:S01]  /*3a40*/  IMAD.WIDE R56, R37, 0x4, R56 ;  /* 0x0000000425387825 */ /* 0x001fe200078e0238 */
[----:B--2---:R-:W-:Y:S02]  /*3a50*/  LOP3.LUT R5, R12, 0xff, RZ, 0xc0, !PT ;  /* 0x000000ff0c057812 */ /* 0x004fe400078ec0ff */
[----:B------:R-:W-:Y:S02]  /*3a60*/  LOP3.LUT R7, R15, 0xff, RZ, 0xc0, !PT ;  /* 0x000000ff0f077812 */ /* 0x000fe400078ec0ff */
[----:B------:R-:W-:Y:S02]  /*3a70*/  IADD3 R54, R5, -0x80, RZ ;  /* 0xffffff8005367810 */ /* 0x000fe40007ffe0ff */
[----:B------:R-:W-:Y:S02]  /*3a80*/  LOP3.LUT R5, R14, 0xff, RZ, 0xc0, !PT ;  /* 0x000000ff0e057812 */ /* 0x000fe400078ec0ff */
[----:B------:R-:W-:-:S02]  /*3a90*/  LOP3.LUT R19, R13, 0xff, RZ, 0xc0, !PT ;  /* 0x000000ff0d137812 */ /* 0x000fc400078ec0ff */
[----:B------:R-:W-:Y:S02]  /*3aa0*/  IADD3 R26, R7, -0x80, RZ ;  /* 0xffffff80071a7810 */ /* 0x000fe40007ffe0ff */
[----:B------:R-:W-:Y:S01]  /*3ab0*/  IADD3 R27, R5, -0x80, RZ ;  /* 0xffffff80051b7810 */ /* 0x000fe20007ffe0ff */
[----:B---3--:R-:W-:Y:S01]  /*3ac0*/  HADD2.F32 R5, -RZ, R4.H0_H0 ;  /* 0x20000004ff057230 */ /* 0x008fe20000004100 */
[----:B------:R-:W-:Y:S01]  /*3ad0*/  SHF.R.U32.HI R7, RZ, 0x8, R12 ;  /* 0x00000008ff077819 */ /* 0x000fe2000001160c */
[----:B----4-:R-:W-:Y:S01]  /*3ae0*/  HADD2.F32 R4, -RZ, R10.H0_H0 ;  /* 0x2000000aff047230 */ /* 0x010fe20000004100 */
[----:B------:R-:W-:Y:S02]  /*3af0*/  IADD3 R19, R19, -0x80, RZ ;  /* 0xffffff8013137810 */ /* 0x000fe40007ffe0ff */
[----:B------:R-:W-:Y:S01]  /*3b00*/  LOP3.LUT R7, R7, 0xff, RZ, 0xc0, !PT ;  /* 0x000000ff07077812 */ /* 0x000fe200078ec0ff */
[----:B------:R-:W0:Y:S01]  /*3b10*/  I2F.F16 R54, R54 ;  /* 0x0000003600367306 */ /* 0x000e220000200c00 */
[C---:B------:R-:W-:Y:S01]  /*3b20*/  FFMA.FTZ R10, R50.reuse, R5, R31 ;  /* 0x00000005320a7223 */ /* 0x040fe2000001001f */
[----:B------:R-:W-:Y:S01]  /*3b30*/  FFMA.FTZ R11, R50, R4, R11 ;  /* 0x00000004320b7223 */ /* 0x000fe2000001000b */
[----:B------:R-:W-:-:S05]  /*3b40*/  IADD3 R50, R7, -0x80, RZ ;  /* 0xffffff8007327810 */ /* 0x000fca0007ffe0ff */
[----:B------:R1:W2:Y:S08]  /*3b50*/  I2F.F16 R52, R19 ;  /* 0x0000001300347306 */ /* 0x0002b00000200c00 */
[----:B------:R-:W3:Y:S08]  /*3b60*/  I2F.F16 R27, R27 ;  /* 0x0000001b001b7306 */ /* 0x000ef00000200c00 */
[----:B------:R-:W4:Y:S08]  /*3b70*/  I2F.F16 R26, R26 ;  /* 0x0000001a001a7306 */ /* 0x000f300000200c00 */
[----:B------:R-:W5:Y:S01]  /*3b80*/  I2F.F16 R50, R50 ;  /* 0x0000003200327306 */ /* 0x000f620000200c00 */
[----:B------:R-:W-:Y:S01]  /*3b90*/  FFMA.FTZ R34, R5, R43, R34 ;  /* 0x0000002b05227223 */ /* 0x000fe20000010022 */
[----:B-1----:R-:W-:-:S02]  /*3ba0*/  HADD2.F32 R19, -RZ, R2.H0_H0 ;  /* 0x20000002ff137230 */ /* 0x002fc40000004100 */
[----:B0-----:R-:W-:Y:S02]  /*3bb0*/  HADD2.F32 R54, -RZ, R54.H0_H0 ;  /* 0x20000036ff367230 */ /* 0x001fe40000004100 */
[----:B--2---:R-:W-:Y:S02]  /*3bc0*/  HADD2.F32 R52, -RZ, R52.H0_H0 ;  /* 0x20000034ff347230 */ /* 0x004fe40000004100 */
[----:B---3--:R-:W-:Y:S02]  /*3bd0*/  HADD2.F32 R27, -RZ, R27.H0_H0 ;  /* 0x2000001bff1b7230 */ /* 0x008fe40000004100 */
[----:B----4-:R-:W-:Y:S02]  /*3be0*/  HADD2.F32 R26, -RZ, R26.H0_H0 ;  /* 0x2000001aff1a7230 */ /* 0x010fe40000004100 */
[----:B------:R-:W-:Y:S02]  /*3bf0*/  HADD2.F32 R5, -RZ, R8.H0_H0 ;  /* 0x20000008ff057230 */ /* 0x000fe40000004100 */
[----:B------:R-:W-:Y:S01]  /*3c00*/  FFMA.FTZ R43, R4, R43, R6 ;  /* 0x0000002b042b7223 */ /* 0x000fe20000010006 */
[C---:B------:R-:W-:Y:S01]  /*3c10*/  FFMA.FTZ R7, R54.reuse, R19, RZ ;  /* 0x0000001336077223 */ /* 0x040fe200000100ff */
[C---:B------:R-:W-:Y:S01]  /*3c20*/  FFMA.FTZ R6, R19.reuse, R52, RZ ;  /* 0x0000003413067223 */ /* 0x040fe200000100ff */
[C---:B------:R-:W-:Y:S01]  /*3c30*/  FFMA.FTZ R45, R19.reuse, R27, RZ ;  /* 0x0000001b132d7223 */ /* 0x040fe200000100ff */
[----:B------:R-:W-:Y:S01]  /*3c40*/  FFMA.FTZ R4, R19, R26, RZ ;  /* 0x0000001a13047223 */ /* 0x000fe200000100ff */
[-C--:B------:R-:W-:Y:S01]  /*3c50*/  FFMA.FTZ R31, R54, R5.reuse, RZ ;  /* 0x00000005361f7223 */ /* 0x080fe200000100ff */
[-C--:B------:R-:W-:Y:S01]  /*3c60*/  FFMA.FTZ R19, R52, R5.reuse, RZ ;  /* 0x0000000534137223 */ /* 0x080fe200000100ff */
[-C--:B------:R-:W-:Y:S01]  /*3c70*/  FFMA.FTZ R27, R27, R5.reuse, RZ ;  /* 0x000000051b1b7223 */ /* 0x080fe200000100ff */
[----:B------:R-:W-:Y:S01]  /*3c80*/  FFMA.FTZ R26, R26, R5, RZ ;  /* 0x000000051a1a7223 */ /* 0x000fe200000100ff */
[----:B-----5:R-:W-:-:S02]  /*3c90*/  HADD2.F32 R50, -RZ, R50.H0_H0 ;  /* 0x20000032ff327230 */ /* 0x020fc40000004100 */
[----:B------:R-:W-:Y:S01]  /*3ca0*/  HADD2.F32 R5, -RZ, R2.H1_H1 ;  /* 0x30000002ff057230 */ /* 0x000fe20000004100 */
[----:B------:R-:W-:Y:S02]  /*3cb0*/  SHF.R.U32.HI R33, RZ, 0x8, R13 ;  /* 0x00000008ff217819 */ /* 0x000fe4000001160d */
[----:B------:R-:W-:Y:S02]  /*3cc0*/  SHF.R.U32.HI R51, RZ, 0x8, R14 ;  /* 0x00000008ff337819 */ /* 0x000fe4000001160e */
[----:B------:R-:W-:Y:S01]  /*3cd0*/  FFMA.FTZ R2, R50, R5, R7 ;  /* 0x0000000532027223 */ /* 0x000fe20000010007 */
[----:B------:R-:W-:Y:S02]  /*3ce0*/  SHF.R.U32.HI R7, RZ, 0x8, R15 ;  /* 0x00000008ff077819 */ /* 0x000fe4000001160f */
[----:B------:R-:W-:Y:S02]  /*3cf0*/  LOP3.LUT R33, R33, 0xff, RZ, 0xc0, !PT ;  /* 0x000000ff21217812 */ /* 0x000fe400078ec0ff */
[----:B------:R-:W-:-:S02]  /*3d00*/  LOP3.LUT R51, R51, 0xff, RZ, 0xc0, !PT ;  /* 0x000000ff33337812 */ /* 0x000fc400078ec0ff */
[----:B------:R-:W-:Y:S01]  /*3d10*/  LOP3.LUT R7, R7, 0xff, RZ, 0xc0, !PT ;  /* 0x000000ff07077812 */ /* 0x000fe200078ec0ff */
[----:B------:R-:W-:Y:S01]  /*3d20*/  HADD2.F32 R8, -RZ, R8.H1_H1 ;  /* 0x30000008ff087230 */ /* 0x000fe20000004100 */
[----:B------:R-:W-:Y:S02]  /*3d30*/  IADD3 R47, R33, -0x80, RZ ;  /* 0xffffff80212f7810 */ /* 0x000fe40007ffe0ff */
[----:B------:R-:W-:Y:S02]  /*3d40*/  IADD3 R51, R51, -0x80, RZ ;  /* 0xffffff8033337810 */ /* 0x000fe40007ffe0ff */
[----:B------:R-:W-:Y:S01]  /*3d50*/  IADD3 R53, R7, -0x80, RZ ;  /* 0xffffff8007357810 */ /* 0x000fe20007ffe0ff */
[----:B------:R-:W-:Y:S01]  /*3d60*/  FFMA.FTZ R31, R50, R8, R31 ;  /* 0x00000008321f7223 */ /* 0x000fe2000001001f */
[----:B------:R-:W0:Y:S08]  /*3d70*/  I2F.F16 R52, R51 ;  /* 0x0000003300347306 */ /* 0x000e300000200c00 */
[----:B------:R-:W1:Y:S08]  /*3d80*/  I2F.F16 R50, R47 ;  /* 0x0000002f00327306 */ /* 0x000e700000200c00 */
[----:B------:R-:W2:Y:S01]  /*3d90*/  I2F.F16 R33, R53 ;  /* 0x0000003500217306 */ /* 0x000ea20000200c00 */
[----:B0-----:R-:W-:-:S02]  /*3da0*/  HADD2.F32 R52, -RZ, R52.H0_H0 ;  /* 0x20000034ff347230 */ /* 0x001fc40000004100 */
[----:B-1----:R-:W-:-:S03]  /*3db0*/  HADD2.F32 R50, -RZ, R50.H0_H0 ;  /* 0x20000032ff327230 */ /* 0x002fc60000004100 */
[C---:B------:R-:W-:Y:S01]  /*3dc0*/  FFMA.FTZ R45, R5.reuse, R52, R45 ;  /* 0x00000034052d7223 */ /* 0x040fe2000001002d */
[----:B--2---:R-:W-:Y:S02]  /*3dd0*/  HADD2.F32 R33, -RZ, R33.H0_H0 ;  /* 0x20000021ff217230 */ /* 0x004fe40000004100 */
[----:B------:R-:W-:-:S03]  /*3de0*/  FFMA.FTZ R47, R5, R50, R6 ;  /* 0x00000032052f7223 */ /* 0x000fc60000010006 */
[----:B------:R-:W-:Y:S02]  /*3df0*/  FFMA.FTZ R49, R5, R33, R4 ;  /* 0x0000002105317223 */ /* 0x000fe40000010004 */
[----:B------:R-:W2:Y:S01]  /*3e00*/  LDG.E.128.CONSTANT R4, desc[UR8][R56.64] ;  /* 0x0000000838047981 */ /* 0x000ea2000c1e9d00 */
[----:B------:R-:W-:-:S04]  /*3e10*/  F2FP.F16.F32.PACK_AB R16, RZ, R16 ;  /* 0x00000010ff10723e */ /* 0x000fc800000000ff */
[----:B------:R-:W-:Y:S01]  /*3e20*/  PRMT R18, R18, 0x5410, R16 ;  /* 0x0000541012127816 */ /* 0x000fe20000000010 */
[----:B------:R-:W-:Y:S01]  /*3e30*/  FMUL.FTZ R10, R23, R10 ;  /* 0x0000000a170a7220 */ /* 0x000fe20000410000 */
[----:B------:R-:W-:-:S04]  /*3e40*/  FFMA.FTZ R19, R50, R8, R19 ;  /* 0x0000000832137223 */ /* 0x000fc80000010013 */
[----:B------:R-:W-:Y:S01]  /*3e50*/  HFMA2.MMA R24, R18, 1, 1, R24 ;  /* 0x3c003c0012187835 */ /* 0x000fe20000000018 */
[----:B------:R-:W-:Y:S01]  /*3e60*/  FMUL.FTZ R18, R20, R17 ;  /* 0x0000001114127220 */ /* 0x000fe20000410000 */
[----:B------:R-:W-:Y:S01]  /*3e70*/  FMUL.FTZ R17, R22, R11 ;  /* 0x0000000b16117220 */ /* 0x000fe20000410000 */
[----:B------:R-:W-:Y:S01]  /*3e80*/  F2FP.F16.F32.PACK_AB R11, RZ, R10 ;  /* 0x0000000aff0b723e */ /* 0x000fe200000000ff */
[-C--:B------:R-:W-:Y:S01]  /*3e90*/  FFMA.FTZ R27, R52, R8.reuse, R27 ;  /* 0x00000008341b7223 */ /* 0x080fe2000001001b */
[----:B------:R-:W-:Y:S01]  /*3ea0*/  FFMA.FTZ R26, R33, R8, R26 ;  /* 0x00000008211a7223 */ /* 0x000fe2000001001a */
[----:B------:R-:W-:Y:S02]  /*3eb0*/  SHF.R.U32.HI R10, RZ, 0x10, R13 ;  /* 0x00000010ff0a7819 */ /* 0x000fe4000001160d */
[----:B------:R-:W-:Y:S02]  /*3ec0*/  SHF.R.U32.HI R8, RZ, 0x10, R12 ;  /* 0x00000010ff087819 */ /* 0x000fe4000001160c */
[----:B------:R-:W-:-:S02]  /*3ed0*/  LOP3.LUT R10, R10, 0xff, RZ, 0xc0, !PT ;  /* 0x000000ff0a0a7812 */ /* 0x000fc400078ec0ff */
[----:B------:R-:W-:Y:S02]  /*3ee0*/  LOP3.LUT R8, R8, 0xff, RZ, 0xc0, !PT ;  /* 0x000000ff08087812 */ /* 0x000fe400078ec0ff */
[----:B------:R-:W-:Y:S02]  /*3ef0*/  IADD3 R16, R10, -0x80, RZ ;  /* 0xffffff800a107810 */ /* 0x000fe40007ffe0ff */
[----:B------:R-:W-:Y:S02]  /*3f00*/  IADD3 R33, R8, -0x80, RZ ;  /* 0xffffff8008217810 */ /* 0x000fe40007ffe0ff */
[----:B------:R-:W-:Y:S02]  /*3f10*/  SHF.R.U32.HI R10, RZ, 0x10, R15 ;  /* 0x00000010ff0a7819 */ /* 0x000fe4000001160f */
[----:B------:R-:W-:Y:S02]  /*3f20*/  SHF.R.U32.HI R8, RZ, 0x10, R14 ;  /* 0x00000010ff087819 */ /* 0x000fe4000001160e */
[----:B------:R-:W-:-:S02]  /*3f30*/  LOP3.LUT R10, R10, 0xff, RZ, 0xc0, !PT ;  /* 0x000000ff0a0a7812 */ /* 0x000fc400078ec0ff */
[----:B------:R-:W-:Y:S01]  /*3f40*/  LOP3.LUT R8, R8, 0xff, RZ, 0xc0, !PT ;  /* 0x000000ff08087812 */ /* 0x000fe200078ec0ff */
[----:B------:R-:W-:Y:S01]  /*3f50*/  FMUL.FTZ R30, R21, R30 ;  /* 0x0000001e151e7220 */ /* 0x000fe20000410000 */
[----:B------:R-:W-:Y:S02]  /*3f60*/  IADD3 R10, R10, -0x80, RZ ;  /* 0xffffff800a0a7810 */ /* 0x000fe40007ffe0ff */
[----:B------:R-:W-:Y:S01]  /*3f70*/  IADD3 R8, R8, -0x80, RZ ;  /* 0xffffff8008087810 */ /* 0x000fe20007ffe0ff */
[----:B------:R-:W-:Y:S01]  /*3f80*/  I2F.F16 R33, R33 ;  /* 0x0000002100217306 */ /* 0x000fe20000200c00 */
[----:B------:R-:W-:Y:S02]  /*3f90*/  F2FP.F16.F32.PACK_AB R30, RZ, R30 ;  /* 0x0000001eff1e723e */ /* 0x000fe400000000ff */
[----:B------:R-:W-:Y:S02]  /*3fa0*/  F2FP.F16.F32.PACK_AB R18, RZ, R18 ;  /* 0x00000012ff12723e */ /* 0x000fe400000000ff */
[----:B------:R-:W-:-:S03]  /*3fb0*/  F2FP.F16.F32.PACK_AB R17, RZ, R17 ;  /* 0x00000011ff11723e */ /* 0x000fc600000000ff */
[----:B------:R-:W0:Y:S01]  /*3fc0*/  I2F.F16 R10, R10 ;  /* 0x0000000a000a7306 */ /* 0x000e220000200c00 */
[----:B------:R-:W-:Y:S02]  /*3fd0*/  LEA.HI R12, R12, 0xffffff80, RZ, 0x8 ;  /* 0xffffff800c0c7811 */ /* 0x000fe400078f40ff */
[----:B------:R-:W-:-:S05]  /*3fe0*/  PRMT R30, R30, 0x5410, R18 ;  /* 0x000054101e1e7816 */ /* 0x000fca0000000012 */
[----:B------:R-:W1:Y:S01]  /*3ff0*/  I2F.F16 R16, R16 ;  /* 0x0000001000107306 */ /* 0x000e620000200c00 */
[----:B------:R-:W-:Y:S02]  /*4000*/  PRMT R18, R11, 0x5410, R17 ;  /* 0x000054100b127816 */ /* 0x000fe40000000011 */
[----:B------:R-:W-:-:S05]  /*4010*/  LEA.HI R11, R13, 0xffffff80, RZ, 0x8 ;  /* 0xffffff800d0b7811 */ /* 0x000fca00078f40ff */
[----:B------:R-:W3:Y:S01]  /*4020*/  I2F.F16 R8, R8 ;  /* 0x0000000800087306 */ /* 0x000ee20000200c00 */
[----:B0-----:R-:W-:-:S07]  /*4030*/  HADD2.F32 R13, -RZ, R10.H0_H0 ;  /* 0x2000000aff0d7230 */ /* 0x001fce0000004100 */
[----:B------:R-:W0:Y:S01]  /*4040*/  I2F.F16 R12, R12 ;  /* 0x0000000c000c7306 */ /* 0x000e220000200c00 */
[----:B------:R-:W-:Y:S02]  /*4050*/  HADD2.F32 R33, -RZ, R33.H0_H0 ;  /* 0x20000021ff217230 */ /* 0x000fe40000004100 */
[----:B-1----:R-:W-:-:S05]  /*4060*/  HADD2.F32 R16, -RZ, R16.H0_H0 ;  /* 0x20000010ff107230 */ /* 0x002fca0000004100 */
[----:B------:R-:W1:Y:S01]  /*4070*/  I2F.F16 R11, R11 ;  /* 0x0000000b000b7306 */ /* 0x000e620000200c00 */
[----:B---3--:R-:W-:Y:S02]  /*4080*/  HADD2.F32 R8, -RZ, R8.H0_H0 ;  /* 0x20000008ff087230 */ /* 0x008fe40000004100 */
[----:B------:R-:W-:Y:S01]  /*4090*/  HADD2.F32 R10, -RZ, R9.H0_H0 ;  /* 0x20000009ff0a7230 */ /* 0x000fe20000004100 */
[----:B------:R-:W-:Y:S01]  /*40a0*/  HFMA2.MMA R25, R18, 1, 1, R25 ;  /* 0x3c003c0012197835 */ /* 0x000fe20000000019 */
[--C-:B------:R-:W-:Y:S01]  /*40b0*/  HADD2.F32 R18, -RZ, R3.reuse.H0_H0 ;  /* 0x20000003ff127230 */ /* 0x100fe20000004100 */
[----:B------:R-:W-:Y:S02]  /*40c0*/  LEA.HI R14, R14, 0xffffff80, RZ, 0x8 ;  /* 0xffffff800e0e7811 */ /* 0x000fe400078f40ff */
[----:B------:R-:W-:Y:S01]  /*40d0*/  LEA.HI R17, R15, 0xffffff80, RZ, 0x8 ;  /* 0xffffff800f117811 */ /* 0x000fe200078f40ff */
[-C--:B------:R-:W-:Y:S01]  /*40e0*/  FFMA.FTZ R31, R33, R10.reuse, R31 ;  /* 0x0000000a211f7223 */ /* 0x080fe2000001001f */
[-C--:B------:R-:W-:Y:S01]  /*40f0*/  FFMA.FTZ R19, R16, R10.reuse, R19 ;  /* 0x0000000a10137223 */ /* 0x080fe20000010013 */
[-C--:B------:R-:W-:Y:S01]  /*4100*/  FFMA.FTZ R27, R8, R10.reuse, R27 ;  /* 0x0000000a081b7223 */ /* 0x080fe2000001001b */
[----:B------:R-:W-:Y:S01]  /*4110*/  FFMA.FTZ R26, R13, R10, R26 ;  /* 0x0000000a0d1a7223 */ /* 0x000fe2000001001a */
[----:B------:R-:W-:-:S02]  /*4120*/  HADD2.F32 R10, -RZ, R3.H1_H1 ;  /* 0x30000003ff0a7230 */ /* 0x000fc40000004100 */
[----:B------:R-:W-:Y:S01]  /*4130*/  FFMA.FTZ R2, R33, R18, R2 ;  /* 0x0000001221027223 */ /* 0x000fe20000010002 */
[----:B0-----:R-:W-:Y:S01]  /*4140*/  HADD2.F32 R3, -RZ, R12.H0_H0 ;  /* 0x2000000cff037230 */ /* 0x001fe20000004100 */
[----:B------:R-:W0:Y:S01]  /*4150*/  I2F.F16 R14, R14 ;  /* 0x0000000e000e7306 */ /* 0x000e220000200c00 */
[----:B-1----:R-:W-:-:S03]  /*4160*/  HADD2.F32 R12, -RZ, R11.H0_H0 ;  /* 0x2000000bff0c7230 */ /* 0x002fc60000004100 */
[----:B------:R-:W-:-:S04]  /*4170*/  FFMA.FTZ R11, R3, R10, R2 ;  /* 0x0000000a030b7223 */ /* 0x000fc80000010002 */
[----:B------:R-:W1:Y:S01]  /*4180*/  I2F.F16 R17, R17 ;  /* 0x0000001100117306 */ /* 0x000e620000200c00 */
[----:B------:R-:W-:Y:S02]  /*4190*/  HADD2.F32 R2, -RZ, R9.H1_H1 ;  /* 0x30000009ff027230 */ /* 0x000fe40000004100 */
[----:B------:R-:W-:-:S03]  /*41a0*/  FFMA.FTZ R47, R18, R16, R47 ;  /* 0x00000010122f7223 */ /* 0x000fc6000001002f */
[----:B------:R-:W-:Y:S01]  /*41b0*/  FFMA.FTZ R31, R3, R2, R31 ;  /* 0x00000002031f7223 */ /* 0x000fe2000001001f */
[----:B------:R-:W-:Y:S01]  /*41c0*/  FFMA.FTZ R47, R10, R12, R47 ;  /* 0x0000000c0a2f7223 */ /* 0x000fe2000001002f */
[----:B------:R-:W-:Y:S01]  /*41d0*/  FFMA.FTZ R19, R12, R2, R19 ;  /* 0x000000020c137223 */ /* 0x000fe20000010013 */
[----:B------:R-:W-:Y:S01]  /*41e0*/  FFMA.FTZ R49, R18, R13, R49 ;  /* 0x0000000d12317223 */ /* 0x000fe20000010031 */
[----:B0-----:R-:W-:Y:S02]  /*41f0*/  HADD2.F32 R14, -RZ, R14.H0_H0 ;  /* 0x2000000eff0e7230 */ /* 0x001fe40000004100 */
[----:B-1----:R-:W-:-:S03]  /*4200*/  HADD2.F32 R17, -RZ, R17.H0_H0 ;  /* 0x20000011ff117230 */ /* 0x002fc60000004100 */
[-C--:B------:R-:W-:Y:S02]  /*4210*/  FFMA.FTZ R27, R14, R2.reuse, R27 ;  /* 0x000000020e1b7223 */ /* 0x080fe4000001001b */
[----:B------:R-:W-:Y:S01]  /*4220*/  FFMA.FTZ R26, R17, R2, R26 ;  /* 0x00000002111a7223 */ /* 0x000fe2000001001a */
[----:B------:R-:W-:Y:S01]  /*4230*/  FFMA.FTZ R45, R18, R8, R45 ;  /* 0x00000008122d7223 */ /* 0x000fe2000001002d */
[----:B------:R-:W-:Y:S01]  /*4240*/  FFMA.FTZ R49, R10, R17, R49 ;  /* 0x000000110a317223 */ /* 0x000fe20000010031 */
[----:B------:R-:W-:Y:S02]  /*4250*/  FMUL.FTZ R17, R20, R35 ;  /* 0x0000002314117220 */ /* 0x000fe40000410000 */
[----:B------:R-:W-:Y:S01]  /*4260*/  FFMA.FTZ R45, R10, R14, R45 ;  /* 0x0000000e0a2d7223 */ /* 0x000fe2000001002d */
[----:B------:R-:W-:Y:S02]  /*4270*/  HADD2 R29, R30, R29 ;  /* 0x0000001d1e1d7230 */ /* 0x000fe40000000000 */
[----:B------:R-:W-:Y:S01]  /*4280*/  FMUL.FTZ R34, R23, R34 ;  /* 0x0000002217227220 */ /* 0x000fe20000410000 */
[----:B------:R-:W-:Y:S01]  /*4290*/  F2FP.F16.F32.PACK_AB R17, RZ, R17 ;  /* 0x00000011ff11723e */ /* 0x000fe200000000ff */
[----:B------:R-:W-:-:S05]  /*42a0*/  FMUL.FTZ R30, R22, R43 ;  /* 0x0000002b161e7220 */ /* 0x000fca0000410000 */
[----:B------:R-:W-:Y:S02]  /*42b0*/  F2FP.F16.F32.PACK_AB R30, RZ, R30 ;  /* 0x0000001eff1e723e */ /* 0x000fe400000000ff */
[----:B------:R-:W-:-:S04]  /*42c0*/  IADD3 R41, R41, 0x20, RZ ;  /* 0x0000002029297810 */ /* 0x000fc80007ffe0ff */
[C---:B------:R-:W-:Y:S02]  /*42d0*/  ISETP.GE.AND P0, PT, R41.reuse, UR7, PT ;  /* 0x0000000729007c0c */ /* 0x040fe4000bf06270 */
[----:B------:R-:W-:Y:S02]  /*42e0*/  ISETP.LT.AND P1, PT, R41, R42, PT ;  /* 0x0000002a2900720c */ /* 0x000fe40003f21270 */
[----:B--2---:R-:W-:Y:S02]  /*42f0*/  LOP3.LUT R3, R5, 0xff, RZ, 0xc0, !PT ;  /* 0x000000ff05037812 */ /* 0x004fe400078ec0ff */
[----:B------:R-:W-:Y:S02]  /*4300*/  LOP3.LUT R13, R4, 0xff, RZ, 0xc0, !PT ;  /* 0x000000ff040d7812 */ /* 0x000fe400078ec0ff */
[----:B------:R-:W-:Y:S02]  /*4310*/  IADD3 R12, R3, -0x80, RZ ;  /* 0xffffff80030c7810 */ /* 0x000fe40007ffe0ff */
[----:B------:R-:W-:-:S02]  /*4320*/  LOP3.LUT R3, R6, 0xff, RZ, 0xc0, !PT ;  /* 0x000000ff06037812 */ /* 0x000fc400078ec0ff */
[----:B------:R-:W-:Y:S02]  /*4330*/  IADD3 R9, R13, -0x80, RZ ;  /* 0xffffff800d097810 */ /* 0x000fe40007ffe0ff */
[----:B------:R-:W-:Y:S02]  /*4340*/  IADD3 R13, R3, -0x80, RZ ;  /* 0xffffff80030d7810 */ /* 0x000fe40007ffe0ff */
[----:B------:R-:W0:Y:S01]  /*4350*/  LDS.64 R2, [UR5+0x38] ;  /* 0x00003805ff027984 */ /* 0x000e220008000a00 */
[----:B------:R-:W-:Y:S02]  /*4360*/  LEA.HI R16, R6, 0xffffff80, RZ, 0x8 ;  /* 0xffffff8006107811 */ /* 0x000fe400078f40ff */
[----:B------:R-:W-:Y:S02]  /*4370*/  LOP3.LUT R14, R7, 0xff, RZ, 0xc0, !PT ;  /* 0x000000ff070e7812 */ /* 0x000fe400078ec0ff */
[----:B------:R1:W-:Y:S01]  /*4380*/  I2F.F16 R10, R16 ;  /* 0x00000010000a7306 */ /* 0x0003e20000200c00 */
[----:B------:R-:W-:-:S02]  /*4390*/  SHF.R.U32.HI R18, RZ, 0x8, R4 ;  /* 0x00000008ff127819 */ /* 0x000fc40000011604 */
[----:B------:R-:W-:Y:S01]  /*43a0*/  IADD3 R33, R14, -0x80, RZ ;  /* 0xffffff800e217810 */ /* 0x000fe20007ffe0ff */
[----:B-1----:R-:W-:Y:S01]  /*43b0*/  FMUL.FTZ R16, R21, R32 ;  /* 0x0000002015107220 */ /* 0x002fe20000410000 */
[----:B------:R-:W-:-:S03]  /*43c0*/  LEA.HI R15, R4, 0xffffff80, RZ, 0x8 ;  /* 0xffffff80040f7811 */ /* 0x000fc600078f40ff */
[----:B------:R-:W1:Y:S01]  /*43d0*/  I2F.F16 R13, R13 ;  /* 0x0000000d000d7306 */ /* 0x000e620000200c00 */
[----:B------:R-:W-:Y:S02]  /*43e0*/  SHF.R.U32.HI R14, RZ, 0x10, R4 ;  /* 0x00000010ff0e7819 */ /* 0x000fe40000011604 */
[----:B------:R-:W-:Y:S02]  /*43f0*/  F2FP.F16.F32.PACK_AB R16, RZ, R16 ;  /* 0x00000010ff10723e */ /* 0x000fe400000000ff */
[----:B------:R-:W-:-:S03]  /*4400*/  LOP3.LUT R18, R18, 0xff, RZ, 0xc0, !PT ;  /* 0x000000ff12127812 */ /* 0x000fc600078ec0ff */
[----:B------:R-:W2:Y:S01]  /*4410*/  I2F.F16 R9, R9 ;  /* 0x0000000900097306 */ /* 0x000ea20000200c00 */
[----:B------:R-:W-:Y:S02]  /*4420*/  PRMT R16, R16, 0x5410, R17 ;  /* 0x0000541010107816 */ /* 0x000fe40000000011 */
[----:B------:R-:W-:-:S05]  /*4430*/  F2FP.F16.F32.PACK_AB R17, RZ, R34 ;  /* 0x00000022ff11723e */ /* 0x000fca00000000ff */
[----:B------:R-:W3:Y:S01]  /*4440*/  I2F.F16 R12, R12 ;  /* 0x0000000c000c7306 */ /* 0x000ee20000200c00 */
[----:B------:R-:W-:Y:S02]  /*4450*/  LEA.HI R8, R5, 0xffffff80, RZ, 0x8 ;  /* 0xffffff8005087811 */ /* 0x000fe400078f40ff */
[----:B------:R-:W-:-:S05]  /*4460*/  IADD3 R18, R18, -0x80, RZ ;  /* 0xffffff8012127810 */ /* 0x000fca0007ffe0ff */
[----:B------:R4:W5:Y:S01]  /*4470*/  I2F.F16 R4, R33 ;  /* 0x0000002100047306 */ /* 0x0009620000200c00 */
[----:B------:R-:W-:Y:S02]  /*4480*/  PRMT R17, R17, 0x5410, R30 ;  /* 0x0000541011117816 */ /* 0x000fe4000000001e */
[----:B------:R-:W-:Y:S02]  /*4490*/  LOP3.LUT R32, R14, 0xff, RZ, 0xc0, !PT ;  /* 0x000000ff0e207812 */ /* 0x000fe400078ec0ff */
[----:B------:R-:W-:Y:S02]  /*44a0*/  SHF.R.U32.HI R30, RZ, 0x8, R6 ;  /* 0x00000008ff1e7819 */ /* 0x000fe40000011606 */
[--C-:B----4-:R-:W-:Y:S02]  /*44b0*/  SHF.R.U32.HI R33, RZ, 0x8, R5.reuse ;  /* 0x00000008ff217819 */ /* 0x110fe40000011605 */
[----:B------:R-:W-:Y:S01]  /*44c0*/  SHF.R.U32.HI R5, RZ, 0x10, R5 ;  /* 0x00000010ff057819 */ /* 0x000fe20000011605 */
[----:B------:R4:W5:Y:S01]  /*44d0*/  I2F.F16 R14, R18 ;  /* 0x00000012000e7306 */ /* 0x0009620000200c00 */
[----:B------:R-:W-:Y:S01]  /*44e0*/  LOP3.LUT R33, R33, 0xff, RZ, 0xc0, !PT ;  /* 0x000000ff21217812 */ /* 0x000fe200078ec0ff */
[----:B------:R-:W-:Y:S01]  /*44f0*/  HADD2 R24, R17, R24 ;  /* 0x0000001811187230 */ /* 0x000fe20000000000 */
[----:B------:R-:W-:Y:S01]  /*4500*/  HFMA2.MMA R28, R16, 1, 1, R28 ;  /* 0x3c003c00101c7835 */ /* 0x000fe2000000001c */
[----:B------:R-:W-:-:S02]  /*4510*/  IADD3 R16, R32, -0x80, RZ ;  /* 0xffffff8020107810 */ /* 0x000fc40007ffe0ff */
[----:B------:R-:W-:Y:S02]  /*4520*/  IADD3 R17, R33, -0x80, RZ ;  /* 0xffffff8021117810 */ /* 0x000fe40007ffe0ff */
[----:B----4-:R-:W-:Y:S02]  /*4530*/  LOP3.LUT R18, R5, 0xff, RZ, 0xc0, !PT ;  /* 0x000000ff05127812 */ /* 0x010fe400078ec0ff */
[----:B------:R-:W-:Y:S01]  /*4540*/  LOP3.LUT R5, R30, 0xff, RZ, 0xc0, !PT ;  /* 0x000000ff1e057812 */ /* 0x000fe200078ec0ff */
[----:B-1----:R-:W-:Y:S01]  /*4550*/  HADD2.F32 R30, -RZ, R13.H0_H0 ;  /* 0x2000000dff1e7230 */ /* 0x002fe20000004100 */
[----:B------:R-:W-:Y:S01]  /*4560*/  IADD3 R33, R18, -0x80, RZ ;  /* 0xffffff8012217810 */ /* 0x000fe20007ffe0ff */
[----:B--2---:R-:W-:Y:S02]  /*4570*/  HADD2.F32 R18, -RZ, R9.H0_H0 ;  /* 0x20000009ff127230 */ /* 0x004fe40000004100 */
[----:B0-----:R-:W-:Y:S02]  /*4580*/  HADD2.F32 R32, -RZ, R2.H0_H0 ;  /* 0x20000002ff207230 */ /* 0x001fe40000004100 */
[----:B---3--:R-:W-:-:S02]  /*4590*/  HADD2.F32 R12, -RZ, R12.H0_H0 ;  /* 0x2000000cff0c7230 */ /* 0x008fc40000004100 */
[----:B-----5:R-:W-:Y:S01]  /*45a0*/  HADD2.F32 R13, -RZ, R4.H0_H0 ;  /* 0x20000004ff0d7230 */ /* 0x020fe20000004100 */
[----:B------:R-:W-:Y:S01]  /*45b0*/  SHF.R.U32.HI R4, RZ, 0x8, R7 ;  /* 0x00000008ff047819 */ /* 0x000fe20000011607 */
[----:B------:R-:W-:Y:S01]  /*45c0*/  FFMA.FTZ R11, R18, R32, R11 ;  /* 0x00000020120b7223 */ /* 0x000fe2000001000b */
[C---:B------:R-:W-:Y:S01]  /*45d0*/  FFMA.FTZ R47, R32.reuse, R12, R47 ;  /* 0x0000000c202f7223 */ /* 0x040fe2000001002f */
[C---:B------:R-:W-:Y:S01]  /*45e0*/  FFMA.FTZ R45, R32.reuse, R30, R45 ;  /* 0x0000001e202d7223 */ /* 0x040fe2000001002d */
[----:B------:R-:W-:Y:S01]  /*45f0*/  FFMA.FTZ R49, R32, R13, R49 ;  /* 0x0000000d20317223 */ /* 0x000fe20000010031 */
[----:B------:R-:W-:Y:S02]  /*4600*/  IADD3 R32, R5, -0x80, RZ ;  /* 0xffffff8005207810 */ /* 0x000fe40007ffe0ff */
[----:B------:R-:W-:Y:S02]  /*4610*/  LOP3.LUT R34, R4, 0xff, RZ, 0xc0, !PT ;  /* 0x000000ff04227812 */ /* 0x000fe400078ec0ff */
[----:B------:R-:W0:Y:S01]  /*4620*/  LDS.64 R4, [UR5+0xb8] ;  /* 0x0000b805ff047984 */ /* 0x000e220008000a00 */
[----:B------:R-:W-:-:S02]  /*4630*/  SHF.R.U32.HI R6, RZ, 0x10, R6 ;  /* 0x00000010ff067819 */ /* 0x000fc40000011606 */
[----:B------:R-:W-:Y:S01]  /*4640*/  IADD3 R35, R34, -0x80, RZ ;  /* 0xffffff8022237810 */ /* 0x000fe20007ffe0ff */
[----:B------:R1:W-:Y:S01]  /*4650*/  I2F.F16 R9, R33 ;  /* 0x0000002100097306 */ /* 0x0003e20000200c00 */
[----:B------:R-:W-:-:S04]  /*4660*/  SHF.R.U32.HI R34, RZ, 0x10, R7 ;  /* 0x00000010ff227819 */ /* 0x000fc80000011607 */
[----:B------:R-:W-:Y:S02]  /*4670*/  LOP3.LUT R34, R34, 0xff, RZ, 0xc0, !PT ;  /* 0x000000ff22227812 */ /* 0x000fe400078ec0ff */
[----:B-1----:R-:W-:Y:S01]  /*4680*/  LOP3.LUT R33, R6, 0xff, RZ, 0xc0, !PT ;  /* 0x000000ff06217812 */ /* 0x002fe200078ec0ff */
[----:B------:R-:W1:Y:S01]  /*4690*/  I2F.F16 R17, R17 ;  /* 0x0000001100117306 */ /* 0x000e620000200c00 */
[----:B------:R-:W-:Y:S02]  /*46a0*/  IADD3 R43, R34, -0x80, RZ ;  /* 0xffffff80222b7810 */ /* 0x000fe40007ffe0ff */
[----:B------:R-:W-:-:S05]  /*46b0*/  IADD3 R33, R33, -0x80, RZ ;  /* 0xffffff8021217810 */ /* 0x000fca0007ffe0ff */
[----:B------:R-:W2:Y:S01]  /*46c0*/  I2F.F16 R32, R32 ;  /* 0x0000002000207306 */ /* 0x000ea20000200c00 */
[----:B------:R-:W-:-:S07]  /*46d0*/  HADD2.F32 R34, -RZ, R2.H1_H1 ;  /* 0x30000002ff227230 */ /* 0x000fce0000004100 */
[----:B------:R-:W3:Y:S01]  /*46e0*/  I2F.F16 R6, R35 ;  /* 0x0000002300067306 */ /* 0x000ee20000200c00 */
[----:B------:R-:W-:-:S07]  /*46f0*/  LEA.HI R7, R7, 0xffffff80, RZ, 0x8 ;  /* 0xffffff8007077811 */ /* 0x000fce00078f40ff */
[----:B------:R-:W4:Y:S08]  /*4700*/  I2F.F16 R16, R16 ;  /* 0x0000001000107306 */ /* 0x000f300000200c00 */
[----:B------:R-:W5:Y:S08]  /*4710*/  I2F.F16 R33, R33 ;  /* 0x0000002100217306 */ /* 0x000f700000200c00 */
[----:B------:R-:W0:Y:S01]  /*4720*/  I2F.F16 R2, R43 ;  /* 0x0000002b00027306 */ /* 0x000e220000200c00 */
[----:B------:R-:W-:-:S02]  /*4730*/  HADD2.F32 R14, -RZ, R14.H0_H0 ;  /* 0x2000000eff0e7230 */ /* 0x000fc40000004100 */
[----:B-1----:R-:W-:Y:S02]  /*4740*/  HADD2.F32 R17, -RZ, R17.H0_H0 ;  /* 0x20000011ff117230 */ /* 0x002fe40000004100 */
[----:B--2---:R-:W-:Y:S02]  /*4750*/  HADD2.F32 R32, -RZ, R32.H0_H0 ;  /* 0x20000020ff207230 */ /* 0x004fe40000004100 */
[----:B---3--:R-:W-:Y:S01]  /*4760*/  HADD2.F32 R6, -RZ, R6.H0_H0 ;  /* 0x20000006ff067230 */ /* 0x008fe20000004100 */
[----:B------:R-:W1:Y:S01]  /*4770*/  I2F.F16 R7, R7 ;  /* 0x0000000700077306 */ /* 0x000e620000200c00 */
[----:B------:R-:W-:Y:S01]  /*4780*/  FFMA.FTZ R11, R14, R34, R11 ;  /* 0x000000220e0b7223 */ /* 0x000fe2000001000b */
[C---:B------:R-:W-:Y:S01]  /*4790*/  FFMA.FTZ R47, R34.reuse, R17, R47 ;  /* 0x00000011222f7223 */ /* 0x040fe2000001002f */
[C---:B------:R-:W-:Y:S01]  /*47a0*/  FFMA.FTZ R45, R34.reuse, R32, R45 ;  /* 0x00000020222d7223 */ /* 0x040fe2000001002d */
[----:B------:R-:W-:Y:S01]  /*47b0*/  FFMA.FTZ R49, R34, R6, R49 ;  /* 0x0000000622317223 */ /* 0x000fe20000010031 */
[----:B----4-:R-:W-:-:S02]  /*47c0*/  HADD2.F32 R16, -RZ, R16.H0_H0 ;  /* 0x20000010ff107230 */ /* 0x010fc40000004100 */
[----:B------:R-:W-:Y:S01]  /*47d0*/  HADD2.F32 R34, -RZ, R9.H0_H0 ;  /* 0x20000009ff227230 */ /* 0x000fe20000004100 */
[----:B------:R-:W2:Y:S01]  /*47e0*/  I2F.F16 R15, R15 ;  /* 0x0000000f000f7306 */ /* 0x000ea20000200c00 */
[----:B------:R-:W-:Y:S02]  /*47f0*/  HADD2.F32 R50, -RZ, R3.H0_H0 ;  /* 0x20000003ff327230 */ /* 0x000fe40000004100 */
[----:B-----5:R-:W-:Y:S02]  /*4800*/  HADD2.F32 R52, -RZ, R33.H0_H0 ;  /* 0x20000021ff347230 */ /* 0x020fe40000004100 */
[----:B0-----:R-:W-:-:S03]  /*4810*/  HADD2.F32 R2, -RZ, R2.H0_H0 ;  /* 0x20000002ff027230 */ /* 0x001fc60000004100 */
[----:B------:R-:W0:Y:S01]  /*4820*/  I2F.F16 R8, R8 ;  /* 0x0000000800087306 */ /* 0x000e220000200c00 */
[--C-:B------:R-:W-:Y:S02]  /*4830*/  HADD2.F32 R9, -RZ, R4.reuse.H0_H0 ;  /* 0x20000004ff097230 */ /* 0x100fe40000004100 */
[----:B------:R-:W-:Y:S01]  /*4840*/  FFMA.FTZ R11, R16, R50, R11 ;  /* 0x00000032100b7223 */ /* 0x000fe2000001000b */
[C---:B------:R-:W-:Y:S01]  /*4850*/  FFMA.FTZ R47, R50.reuse, R34, R47 ;  /* 0x00000022322f7223 */ /* 0x040fe2000001002f */
[C---:B------:R-:W-:Y:S01]  /*4860*/  FFMA.FTZ R45, R50.reuse, R52, R45 ;  /* 0x00000034322d7223 */ /* 0x040fe2000001002d */
[----:B------:R-:W-:Y:S01]  /*4870*/  FFMA.FTZ R49, R50, R2, R49 ;  /* 0x0000000232317223 */ /* 0x000fe20000010031 */
[----:B------:R-:W-:Y:S02]  /*4880*/  HADD2.F32 R50, -RZ, R3.H1_H1 ;  /* 0x30000003ff327230 */ /* 0x000fe40000004100 */
[----:B------:R-:W-:Y:S01]  /*4890*/  FFMA.FTZ R31, R18, R9, R31 ;  /* 0x00000009121f7223 */ /* 0x000fe2000001001f */
[----:B------:R-:W-:-:S02]  /*48a0*/  HADD2.F32 R3, -RZ, R4.H1_H1 ;  /* 0x30000004ff037230 */ /* 0x000fc40000004100 */
[-C--:B------:R-:W-:Y:S01]  /*48b0*/  FFMA.FTZ R12, R12, R9.reuse, R19 ;  /* 0x000000090c0c7223 */ /* 0x080fe20000010013 */
[----:B-1----:R-:W-:Y:S02]  /*48c0*/  HADD2.F32 R54, -RZ, R7.H0_H0 ;  /* 0x20000007ff367230 */ /* 0x002fe40000004100 */
[-C--:B------:R-:W-:Y:S01]  /*48d0*/  FFMA.FTZ R27, R30, R9.reuse, R27 ;  /* 0x000000091e1b7223 */ /* 0x080fe2000001001b */
[----:B------:R-:W-:Y:S01]  /*48e0*/  FFMA.FTZ R9, R13, R9, R26 ;  /* 0x000000090d097223 */ /* 0x000fe2000001001a */
[----:B------:R-:W-:Y:S02]  /*48f0*/  HADD2.F32 R7, -RZ, R5.H0_H0 ;  /* 0x20000005ff077230 */ /* 0x000fe40000004100 */
[-C--:B------:R-:W-:Y:S01]  /*4900*/  FFMA.FTZ R31, R14, R3.reuse, R31 ;  /* 0x000000030e1f7223 */ /* 0x080fe2000001001f */
[-C--:B------:R-:W-:Y:S01]  /*4910*/  FFMA.FTZ R17, R17, R3.reuse, R12 ;  /* 0x0000000311117223 */ /* 0x080fe2000001000c */
[----:B--2---:R-:W-:Y:S02]  /*4920*/  HADD2.F32 R18, -RZ, R15.H0_H0 ;  /* 0x2000000fff127230 */ /* 0x004fe40000004100 */
[----:B------:R-:W-:Y:S01]  /*4930*/  FFMA.FTZ R27, R32, R3, R27 ;  /* 0x00000003201b7223 */ /* 0x000fe2000001001b */
[----:B0-----:R-:W-:-:S02]  /*4940*/  HADD2.F32 R8, -RZ, R8.H0_H0 ;  /* 0x20000008ff087230 */ /* 0x001fc40000004100 */
[----:B------:R-:W-:Y:S01]  /*4950*/  FFMA.FTZ R9, R6, R3, R9 ;  /* 0x0000000306097223 */ /* 0x000fe20000010009 */
[----:B------:R-:W-:Y:S02]  /*4960*/  HADD2.F32 R5, -RZ, R5.H1_H1 ;  /* 0x30000005ff057230 */ /* 0x000fe40000004100 */
[-C--:B------:R-:W-:Y:S01]  /*4970*/  FFMA.FTZ R31, R16, R7.reuse, R31 ;  /* 0x00000007101f7223 */ /* 0x080fe2000001001f */
[-C--:B------:R-:W-:Y:S01]  /*4980*/  FFMA.FTZ R17, R34, R7.reuse, R17 ;  /* 0x0000000722117223 */ /* 0x080fe20000010011 */
[----:B------:R-:W-:Y:S02]  /*4990*/  HADD2.F32 R10, -RZ, R10.H0_H0 ;  /* 0x2000000aff0a7230 */ /* 0x000fe40000004100 */
[----:B------:R-:W-:Y:S01]  /*49a0*/  FFMA.FTZ R58, R18, R50, R11 ;  /* 0x00000032123a7223 */ /* 0x000fe2000001000b */
[-C--:B------:R-:W-:Y:S01]  /*49b0*/  FFMA.FTZ R27, R52, R7.reuse, R27 ;  /* 0x00000007341b7223 */ /* 0x080fe2000001001b */
[----:B------:R-:W-:Y:S01]  /*49c0*/  FFMA.FTZ R9, R2, R7, R9 ;  /* 0x0000000702097223 */ /* 0x000fe20000010009 */
[----:B------:R-:W-:Y:S01]  /*49d0*/  FFMA.FTZ R47, R50, R8, R47 ;  /* 0x00000008322f7223 */ /* 0x000fe2000001002f */
[-C--:B------:R-:W-:Y:S01]  /*49e0*/  FFMA.FTZ R18, R18, R5.reuse, R31 ;  /* 0x0000000512127223 */ /* 0x080fe2000001001f */
[-C--:B------:R-:W-:Y:S01]  /*49f0*/  FFMA.FTZ R17, R8, R5.reuse, R17 ;  /* 0x0000000508117223 */ /* 0x080fe20000010011 */
[C---:B------:R-:W-:Y:S01]  /*4a00*/  FFMA.FTZ R60, R50.reuse, R10, R45 ;  /* 0x0000000a323c7223 */ /* 0x040fe2000001002d */
[----:B------:R-:W-:Y:S01]  /*4a10*/  FFMA.FTZ R49, R50, R54, R49 ;  /* 0x0000003632317223 */ /* 0x000fe20000010031 */
[-C--:B------:R-:W-:Y:S01]  /*4a20*/  FFMA.FTZ R10, R10, R5.reuse, R27 ;  /* 0x000000050a0a7223 */ /* 0x080fe2000001001b */
[----:B------:R-:W-:Y:S01]  /*4a30*/  FFMA.FTZ R9, R54, R5, R9 ;  /* 0x0000000536097223 */ /* 0x000fe20000010009 */
[C---:B------:R-:W-:Y:S01]  /*4a40*/  FMUL.FTZ R58, R21.reuse, R58 ;  /* 0x0000003a153a7220 */ /* 0x040fe20000410000 */
[C---:B------:R-:W-:Y:S01]  /*4a50*/  FMUL.FTZ R47, R20.reuse, R47 ;  /* 0x0000002f142f7220 */ /* 0x040fe20000410000 */
        /* <DEDUP_REMOVED lines=25> */
.L_x_3504:
[----:B------:R-:W-:-:S04]  /*4bf0*/  ISETP.GE.AND P0, PT, R41, R42, PT ;  /* 0x0000002a2900720c */ /* 0x000fc80003f06270 */
[----:B------:R-:W-:-:S13]  /*4c00*/  ISETP.GE.OR P0, PT, R41, R48, P0 ;  /* 0x000000302900720c */ /* 0x000fda0000706670 */
[----:B------:R-:W-:Y:S05]  /*4c10*/  @P0 BRA `(.L_x_3506) ;  /* 0x0000002c00b80947 */ /* 0x000fea0003800000 */
.L_x_3507:
[----:B------:R-:W2:Y:S01]  /*4c20*/  LDG.E.128.CONSTANT R8, desc[UR8][R52.64] ;  /* 0x0000000834087981 */ /* 0x000ea2000c1e9d00 */
[----:B------:R-:W-:-:S03]  /*4c30*/  ISETP.NE.AND P0, PT, R41, R38, PT ;  /* 0x000000262900720c */ /* 0x000fc60003f05270 */
[----:B------:R-:W-:Y:S10]  /*4c40*/  LDS.128 R24, [UR5+0x80] ;  /* 0x00008005ff187984 */ /* 0x000ff40008000c00 */
[----:B------:R-:W0:Y:S01]  /*4c50*/  @!P0 LDC.64 R6, c[0x0][0x248] ;  /* 0x00009200ff068b82 */ /* 0x000e220000000a00 */
[----:B-1----:R-:W-:-:S05]  /*4c60*/  @!P0 LEA R13, R41, 0x1, 0x1 ;  /* 0x00000001290d8811 */ /* 0x002fca00078e08ff */
[----:B0-----:R-:W-:-:S04]  /*4c70*/  @!P0 IMAD.WIDE R6, R13, 0x2, R6 ;  /* 0x000000020d068825 */ /* 0x001fc800078e0206 */
[C---:B------:R-:W-:Y:S02]  /*4c80*/  IMAD.WIDE R12, R37.reuse, 0x4, R52 ;  /* 0x00000004250c7825 */ /* 0x040fe400078e0234 */
[----:B------:R-:W3:Y:S02]  /*4c90*/  @!P0 LDG.E.U16.CONSTANT R6, desc[UR8][R6.64] ;  /* 0x0000000806068981 */ /* 0x000ee4000c1e9500 */
[C---:B------:R-:W-:Y:S02]  /*4ca0*/  IMAD.WIDE R54, R37.reuse, 0x4, R12 ;  /* 0x0000000425367825 */ /* 0x040fe400078e020c */
[----:B------:R-:W4:Y:S04]  /*4cb0*/  LDG.E.128.CONSTANT R12, desc[UR8][R12.64] ;  /* 0x000000080c0c7981 */ /* 0x000f28000c1e9d00 */
[----:B------:R0:W5:Y:S02]  /*4cc0*/  LDG.E.128.CONSTANT R16, desc[UR8][R54.64] ;  /* 0x0000000836107981 */ /* 0x000164000c1e9d00 */
[----:B0-----:R-:W-:Y:S01]  /*4cd0*/  IMAD.WIDE R54, R37, 0x4, R54 ;  /* 0x0000000425367825 */ /* 0x001fe200078e0236 */
[----:B--2---:R-:W-:-:S02]  /*4ce0*/  LOP3.LUT R20, R9, 0x3f, RZ, 0xc0, !PT ;  /* 0x0000003f09147812 */ /* 0x004fc400078ec0ff */
[--C-:B------:R-:W-:Y:S02]  /*4cf0*/  SHF.R.U32.HI R7, RZ, 0xc, R9.reuse ;  /* 0x0000000cff077819 */ /* 0x100fe40000011609 */
[----:B------:R-:W-:Y:S02]  /*4d00*/  IADD3 R33, R20, -0x20, RZ ;  /* 0xffffffe014217810 */ /* 0x000fe40007ffe0ff */
[----:B------:R-:W-:Y:S02]  /*4d10*/  LOP3.LUT R20, R8, 0x3f, RZ, 0xc0, !PT ;  /* 0x0000003f08147812 */ /* 0x000fe400078ec0ff */
[----:B------:R-:W-:Y:S02]  /*4d20*/  LOP3.LUT R7, R7, 0x3f, RZ, 0xc0, !PT ;  /* 0x0000003f07077812 */ /* 0x000fe400078ec0ff */
[----:B------:R-:W-:Y:S01]  /*4d30*/  SHF.R.U32.HI R21, RZ, 0x6, R9 ;  /* 0x00000006ff157819 */ /* 0x000fe20000011609 */
[----:B------:R-:W-:Y:S01]  /*4d40*/  I2F.F16 R33, R33 ;  /* 0x0000002100217306 */ /* 0x000fe20000200c00 */
[----:B------:R-:W-:-:S02]  /*4d50*/  IADD3 R20, R20, -0x20, RZ ;  /* 0xffffffe014147810 */ /* 0x000fc40007ffe0ff */
[----:B------:R-:W-:Y:S02]  /*4d60*/  IADD3 R31, R7, -0x20, RZ ;  /* 0xffffffe0071f7810 */ /* 0x000fe40007ffe0ff */
[----:B------:R-:W-:Y:S02]  /*4d70*/  LOP3.LUT R21, R21, 0x3f, RZ, 0xc0, !PT ;  /* 0x0000003f15157812 */ /* 0x000fe400078ec0ff */
[--C-:B------:R-:W-:Y:S01]  /*4d80*/  SHF.R.U32.HI R22, RZ, 0x12, R9.reuse ;  /* 0x00000012ff167819 */ /* 0x100fe20000011609 */
[----:B------:R0:W-:Y:S01]  /*4d90*/  I2F.F16 R29, R20 ;  /* 0x00000014001d7306 */ /* 0x0001e20000200c00 */
[----:B------:R-:W-:Y:S02]  /*4da0*/  SHF.R.U32.HI R7, RZ, 0x18, R9 ;  /* 0x00000018ff077819 */ /* 0x000fe40000011609 */
[----:B------:R-:W-:Y:S02]  /*4db0*/  IADD3 R21, R21, -0x20, RZ ;  /* 0xffffffe015157810 */ /* 0x000fe40007ffe0ff */
[----:B------:R-:W-:-:S02]  /*4dc0*/  LOP3.LUT R22, R22, 0x3f, RZ, 0xc0, !PT ;  /* 0x0000003f16167812 */ /* 0x000fc400078ec0ff */
[--C-:B------:R-:W-:Y:S01]  /*4dd0*/  SHF.R.U32.HI R28, RZ, 0xc, R8.reuse ;  /* 0x0000000cff1c7819 */ /* 0x100fe20000011608 */
[----:B------:R1:W2:Y:S01]  /*4de0*/  I2F.F16 R34, R21 ;  /* 0x0000001500227306 */ /* 0x0002a20000200c00 */
[----:B0-----:R-:W-:Y:S02]  /*4df0*/  LOP3.LUT R20, R7, 0x3f, RZ, 0xc0, !PT ;  /* 0x0000003f07147812 */ /* 0x001fe400078ec0ff */
[----:B------:R-:W-:Y:S02]  /*4e00*/  IADD3 R32, R22, -0x20, RZ ;  /* 0xffffffe016207810 */ /* 0x000fe40007ffe0ff */
[----:B------:R-:W-:Y:S02]  /*4e10*/  IADD3 R30, R20, -0x20, RZ ;  /* 0xffffffe0141e7810 */ /* 0x000fe40007ffe0ff */
[----:B------:R-:W-:Y:S01]  /*4e20*/  SHF.R.U32.HI R7, RZ, 0x6, R8 ;  /* 0x00000006ff077819 */ /* 0x000fe20000011608 */
[----:B------:R-:W-:Y:S01]  /*4e30*/  I2F.F16 R31, R31 ;  /* 0x0000001f001f7306 */ /* 0x000fe20000200c00 */
[----:B-1----:R-:W0:Y:S01]  /*4e40*/  LDS.128 R20, [UR5] ;  /* 0x00000005ff147984 */ /* 0x002e220008000c00 */
[----:B------:R-:W-:-:S02]  /*4e50*/  LOP3.LUT R28, R28, 0x3f, RZ, 0xc0, !PT ;  /* 0x0000003f1c1c7812 */ /* 0x000fc400078ec0ff */
[----:B------:R-:W-:Y:S02]  /*4e60*/  LOP3.LUT R7, R7, 0x3f, RZ, 0xc0, !PT ;  /* 0x0000003f07077812 */ /* 0x000fe400078ec0ff */
[----:B------:R-:W-:Y:S02]  /*4e70*/  IADD3 R28, R28, -0x20, RZ ;  /* 0xffffffe01c1c7810 */ /* 0x000fe40007ffe0ff */
[----:B------:R-:W-:Y:S01]  /*4e80*/  IADD3 R50, R7, -0x20, RZ ;  /* 0xffffffe007327810 */ /* 0x000fe20007ffe0ff */
[----:B------:R-:W1:Y:S01]  /*4e90*/  I2F.F16 R32, R32 ;  /* 0x0000002000207306 */ /* 0x000e620000200c00 */
[----:B------:R-:W-:Y:S02]  /*4ea0*/  SHF.R.U32.HI R7, RZ, 0x12, R8 ;  /* 0x00000012ff077819 */ /* 0x000fe40000011608 */
[----:B--2---:R-:W-:Y:S02]  /*4eb0*/  PRMT R33, R33, 0x5410, R34 ;  /* 0x0000541021217816 */ /* 0x004fe40000000022 */
[----:B------:R-:W-:-:S02]  /*4ec0*/  LOP3.LUT R7, R7, 0x3f, RZ, 0xc0, !PT ;  /* 0x0000003f07077812 */ /* 0x000fc400078ec0ff */
[----:B----4-:R-:W-:Y:S01]  /*4ed0*/  SHF.R.U32 R9, R9, 0x1e, R13 ;  /* 0x0000001e09097819 */ /* 0x010fe2000000160d */
[----:B------:R-:W-:Y:S01]  /*4ee0*/  I2F.F16 R28, R28 ;  /* 0x0000001c001c7306 */ /* 0x000fe20000200c00 */
[----:B------:R-:W-:Y:S02]  /*4ef0*/  IADD3 R7, R7, -0x20, RZ ;  /* 0xffffffe007077810 */ /* 0x000fe40007ffe0ff */
[----:B------:R-:W-:Y:S02]  /*4f00*/  LOP3.LUT R9, R9, 0x3f, RZ, 0xc0, !PT ;  /* 0x0000003f09097812 */ /* 0x000fe400078ec0ff */
[----:B------:R-:W-:Y:S02]  /*4f10*/  SHF.R.U32.HI R35, RZ, 0x18, R8 ;  /* 0x00000018ff237819 */ /* 0x000fe40000011608 */
[----:B-1----:R-:W-:Y:S01]  /*4f20*/  PRMT R32, R31, 0x5410, R32 ;  /* 0x000054101f207816 */ /* 0x002fe20000000020 */
[----:B------:R-:W1:Y:S01]  /*4f30*/  I2F.F16 R7, R7 ;  /* 0x0000000700077306 */ /* 0x000e620000200c00 */
[----:B------:R-:W-:-:S02]  /*4f40*/  SHF.R.U32 R8, R8, 0x1e, R12 ;  /* 0x0000001e08087819 */ /* 0x000fc4000000160c */
[----:B------:R-:W-:Y:S02]  /*4f50*/  LOP3.LUT R35, R35, 0x3f, RZ, 0xc0, !PT ;  /* 0x0000003f23237812 */ /* 0x000fe400078ec0ff */
[----:B------:R-:W-:Y:S02]  /*4f60*/  LOP3.LUT R31, R8, 0x3f, RZ, 0xc0, !PT ;  /* 0x0000003f081f7812 */ /* 0x000fe400078ec0ff */
[----:B------:R-:W-:Y:S01]  /*4f70*/  IADD3 R35, R35, -0x20, RZ ;  /* 0xffffffe023237810 */ /* 0x000fe20007ffe0ff */
[----:B------:R-:W2:Y:S01]  /*4f80*/  I2F.F16 R50, R50 ;  /* 0x0000003200327306 */ /* 0x000ea20000200c00 */
[----:B------:R-:W-:Y:S02]  /*4f90*/  IADD3 R31, R31, -0x20, RZ ;  /* 0xffffffe01f1f7810 */ /* 0x000fe40007ffe0ff */
[----:B---3--:R-:W-:Y:S02]  /*4fa0*/  @!P0 IADD3 R38, R6, R41, RZ ;  /* 0x0000002906268210 */ /* 0x008fe40007ffe0ff */
[----:B-----5:R-:W-:-:S02]  /*4fb0*/  LEA.HI R6, R16, 0xffffffe0, RZ, 0x6 ;  /* 0xffffffe010067811 */ /* 0x020fc400078f30ff */
[----:B-1----:R-:W-:Y:S01]  /*4fc0*/  PRMT R28, R28, 0x5410, R7 ;  /* 0x000054101c1c7816 */ /* 0x002fe20000000007 */
[----:B------:R-:W-:Y:S01]  /*4fd0*/  I2F.F16 R35, R35 ;  /* 0x0000002300237306 */ /* 0x000fe20000200c00 */
[----:B------:R-:W-:Y:S01]  /*4fe0*/  IADD3 R7, R9, -0x20, RZ ;  /* 0xffffffe009077810 */ /* 0x000fe20007ffe0ff */
[----:B0-----:R-:W-:Y:S01]  /*4ff0*/  HFMA2.MMA R9, R33, R20, RZ ;  /* 0x0000001421097235 */ /* 0x001fe200000000ff */
[-C--:B------:R-:W-:Y:S01]  /*5000*/  HFMA2 R33, R33, R24.reuse, RZ.H0_H0 ;  /* 0x0000001821217231 */ /* 0x080fe200000400ff */
[----:B------:R-:W-:Y:S02]  /*5010*/  SHF.R.U32.HI R47, RZ, 0x16, R13 ;  /* 0x00000016ff2f7819 */ /* 0x000fe4000001160d */
[----:B------:R-:W-:Y:S02]  /*5020*/  SHF.R.U32.HI R56, RZ, 0xe, R17 ;  /* 0x0000000eff387819 */ /* 0x000fe40000011611 */
[----:B--2---:R-:W-:Y:S01]  /*5030*/  PRMT R29, R29, 0x5410, R50 ;  /* 0x000054101d1d7816 */ /* 0x004fe20000000032 */
[----:B------:R-:W-:Y:S01]  /*5040*/  I2F.F16 R30, R30 ;  /* 0x0000001e001e7306 */ /* 0x000fe20000200c00 */
[----:B------:R-:W-:Y:S01]  /*5050*/  HFMA2.MMA R8, R32, R21, R9 ;  /* 0x0000001520087235 */ /* 0x000fe20000000009 */
[----:B------:R-:W-:Y:S01]  /*5060*/  HFMA2 R9, R32, R25, R33 ;  /* 0x0000001920097231 */ /* 0x000fe20000000021 */
[----:B------:R-:W-:Y:S01]  /*5070*/  SHF.R.U32.HI R32, RZ, 0x4, R12 ;  /* 0x00000004ff207819 */ /* 0x000fe2000001160c */
[----:B------:R-:W-:Y:S01]  /*5080*/  HFMA2 R34, R29, R24, RZ.H0_H0 ;  /* 0x000000181d227231 */ /* 0x000fe200000400ff */
[----:B------:R-:W-:Y:S01]  /*5090*/  HFMA2.MMA R33, R29, R20, RZ ;  /* 0x000000141d217235 */ /* 0x000fe200000000ff */
[----:B------:R-:W-:-:S02]  /*50a0*/  LOP3.LUT R47, R47, 0x3f, RZ, 0xc0, !PT ;  /* 0x0000003f2f2f7812 */ /* 0x000fc400078ec0ff */
[----:B------:R-:W-:Y:S01]  /*50b0*/  LOP3.LUT R29, R32, 0x3f, RZ, 0xc0, !PT ;  /* 0x0000003f201d7812 */ /* 0x000fe200078ec0ff */
[----:B------:R-:W-:Y:S01]  /*50c0*/  HFMA2 R34, R28, R25, R34 ;  /* 0x000000191c227231 */ /* 0x000fe20000000022 */
[----:B------:R0:W1:Y:S01]  /*50d0*/  I2F.F16 R50, R31 ;  /* 0x0000001f00327306 */ /* 0x0000620000200c00 */
[----:B------:R-:W-:Y:S02]  /*50e0*/  IADD3 R47, R47, -0x20, RZ ;  /* 0xffffffe02f2f7810 */ /* 0x000fe40007ffe0ff */
[----:B------:R-:W-:Y:S01]  /*50f0*/  HFMA2.MMA R32, R28, R21, R33 ;  /* 0x000000151c207235 */ /* 0x000fe20000000021 */
[----:B------:R-:W-:Y:S02]  /*5100*/  SHF.R.U32.HI R28, RZ, 0xa, R12 ;  /* 0x0000000aff1c7819 */ /* 0x000fe4000001160c */
[----:B------:R-:W-:Y:S02]  /*5110*/  IADD3 R29, R29, -0x20, RZ ;  /* 0xffffffe01d1d7810 */ /* 0x000fe40007ffe0ff */
[----:B------:R-:W2:Y:S01]  /*5120*/  I2F.F16 R7, R7 ;  /* 0x0000000700077306 */ /* 0x000ea20000200c00 */
[----:B------:R-:W-:-:S02]  /*5130*/  LOP3.LUT R28, R28, 0x3f, RZ, 0xc0, !PT ;  /* 0x0000003f1c1c7812 */ /* 0x000fc400078ec0ff */
[----:B0-----:R-:W-:Y:S02]  /*5140*/  SHF.R.U32.HI R31, RZ, 0x16, R12 ;  /* 0x00000016ff1f7819 */ /* 0x001fe4000001160c */
[----:B------:R-:W-:Y:S02]  /*5150*/  IADD3 R28, R28, -0x20, RZ ;  /* 0xffffffe01c1c7810 */ /* 0x000fe40007ffe0ff */
[----:B-1----:R-:W-:Y:S01]  /*5160*/  PRMT R35, R35, 0x5410, R50 ;  /* 0x0000541023237816 */ /* 0x002fe20000000032 */
[----:B------:R0:W-:Y:S01]  /*5170*/  I2F.F16 R52, R29 ;  /* 0x0000001d00347306 */ /* 0x0001e20000200c00 */
[----:B------:R-:W-:Y:S02]  /*5180*/  LOP3.LUT R31, R31, 0x3f, RZ, 0xc0, !PT ;  /* 0x0000003f1f1f7812 */ /* 0x000fe400078ec0ff */
[----:B------:R-:W-:Y:S01]  /*5190*/  LOP3.LUT R56, R56, 0x3f, RZ, 0xc0, !PT ;  /* 0x0000003f38387812 */ /* 0x000fe200078ec0ff */
[----:B------:R-:W-:Y:S01]  /*51a0*/  HFMA2 R34, R35, R26, R34 ;  /* 0x0000001a23227231 */ /* 0x000fe20000000022 */
[----:B--2---:R-:W-:-:S03]  /*51b0*/  PRMT R30, R30, 0x5410, R7 ;  /* 0x000054101e1e7816 */ /* 0x004fc60000000007 */
[----:B------:R1:W2:Y:S01]  /*51c0*/  I2F.F16 R43, R28 ;  /* 0x0000001c002b7306 */ /* 0x0002a20000200c00 */
[----:B0-----:R-:W-:Y:S02]  /*51d0*/  SHF.R.U32 R29, R12, 0x1c, R16 ;  /* 0x0000001c0c1d7819 */ /* 0x001fe40000001610 */
[----:B------:R-:W-:Y:S01]  /*51e0*/  SHF.R.U32.HI R7, RZ, 0x10, R12 ;  /* 0x00000010ff077819 */ /* 0x000fe2000001160c */
[----:B------:R-:W-:Y:S01]  /*51f0*/  HFMA2 R9, R30, R26, R9 ;  /* 0x0000001a1e097231 */ /* 0x000fe20000000009 */
[----:B------:R-:W-:Y:S01]  /*5200*/  LOP3.LUT R29, R29, 0x3f, RZ, 0xc0, !PT ;  /* 0x0000003f1d1d7812 */ /* 0x000fe200078ec0ff */
[----:B------:R-:W-:Y:S01]  /*5210*/  HFMA2.MMA R8, R30, R22, R8 ;  /* 0x000000161e087235 */ /* 0x000fe20000000008 */
[----:B------:R-:W-:Y:S01]  /*5220*/  IADD3 R12, R31, -0x20, RZ ;  /* 0xffffffe01f0c7810 */ /* 0x000fe20007ffe0ff */
[----:B------:R-:W-:Y:S01]  /*5230*/  I2F.F16 R6, R6 ;  /* 0x0000000600067306 */ /* 0x000fe20000200c00 */
[----:B-1----:R-:W-:Y:S02]  /*5240*/  SHF.R.U32.HI R28, RZ, 0x2, R16 ;  /* 0x00000002ff1c7819 */ /* 0x002fe40000011610 */
[----:B------:R-:W-:-:S02]  /*5250*/  IADD3 R50, R29, -0x20, RZ ;  /* 0xffffffe01d327810 */ /* 0x000fc40007ffe0ff */
[----:B------:R-:W-:Y:S02]  /*5260*/  LOP3.LUT R28, R28, 0x3f, RZ, 0xc0, !PT ;  /* 0x0000003f1c1c7812 */ /* 0x000fe400078ec0ff */
[--C-:B------:R-:W-:Y:S01]  /*5270*/  SHF.R.U32.HI R29, RZ, 0x8, R16.reuse ;  /* 0x00000008ff1d7819 */ /* 0x100fe20000011610 */
[----:B------:R-:W-:Y:S01]  /*5280*/  I2F.F16 R12, R12 ;  /* 0x0000000c000c7306 */ /* 0x000fe20000200c00 */
[----:B------:R-:W-:Y:S02]  /*5290*/  IADD3 R31, R28, -0x20, RZ ;  /* 0xffffffe01c1f7810 */ /* 0x000fe40007ffe0ff */
[----:B------:R-:W-:Y:S02]  /*52a0*/  LOP3.LUT R28, R29, 0x3f, RZ, 0xc0, !PT ;  /* 0x0000003f1d1c7812 */ /* 0x000fe400078ec0ff */
[----:B------:R-:W-:Y:S02]  /*52b0*/  LOP3.LUT R7, R7, 0x3f, RZ, 0xc0, !PT ;  /* 0x0000003f07077812 */ /* 0x000fe400078ec0ff */
[--C-:B------:R-:W-:Y:S01]  /*52c0*/  SHF.R.U32.HI R29, RZ, 0x14, R16.reuse ;  /* 0x00000014ff1d7819 */ /* 0x100fe20000011610 */
[----:B------:R-:W-:Y:S01]  /*52d0*/  I2F.F16 R50, R50 ;  /* 0x0000003200327306 */ /* 0x000fe20000200c00 */
[----:B------:R-:W-:-:S02]  /*52e0*/  SHF.R.U32.HI R16, RZ, 0xe, R16 ;  /* 0x0000000eff107819 */ /* 0x000fc40000011610 */
[----:B------:R-:W-:Y:S02]  /*52f0*/  IADD3 R7, R7, -0x20, RZ ;  /* 0xffffffe007077810 */ /* 0x000fe40007ffe0ff */
[----:B------:R-:W-:Y:S02]  /*5300*/  LOP3.LUT R29, R29, 0x3f, RZ, 0xc0, !PT ;  /* 0x0000003f1d1d7812 */ /* 0x000fe400078ec0ff */
[----:B------:R-:W-:Y:S01]  /*5310*/  LOP3.LUT R16, R16, 0x3f, RZ, 0xc0, !PT ;  /* 0x0000003f10107812 */ /* 0x000fe200078ec0ff */
[----:B------:R-:W0:Y:S01]  /*5320*/  I2F.F16 R31, R31 ;  /* 0x0000001f001f7306 */ /* 0x000e220000200c00 */
[----:B------:R-:W-:Y:S02]  /*5330*/  IADD3 R33, R29, -0x20, RZ ;  /* 0xffffffe01d217810 */ /* 0x000fe40007ffe0ff */
[----:B------:R-:W-:Y:S02]  /*5340*/  IADD3 R28, R28, -0x20, RZ ;  /* 0xffffffe01c1c7810 */ /* 0x000fe40007ffe0ff */
[----:B------:R-:W-:-:S02]  /*5350*/  IADD3 R29, R16, -0x20, RZ ;  /* 0xffffffe0101d7810 */ /* 0x000fc40007ffe0ff */
[----:B--2---:R-:W-:Y:S01]  /*5360*/  PRMT R16, R52, 0x5410, R43 ;  /* 0x0000541034107816 */ /* 0x004fe2000000002b */
[----:B------:R-:W1:Y:S01]  /*5370*/  I2F.F16 R7, R7 ;  /* 0x0000000700077306 */ /* 0x000e620000200c00 */
[----:B------:R-:W-:Y:S02]  /*5380*/  IADD3 R56, R56, -0x20, RZ ;  /* 0xffffffe038387810 */ /* 0x000fe40007ffe0ff */
[----:B0-----:R-:W-:-:S05]  /*5390*/  PRMT R50, R50, 0x5410, R31 ;  /* 0x0000541032327816 */ /* 0x001fca000000001f */
[----:B------:R-:W-:Y:S01]  /*53a0*/  I2F.F16 R28, R28 ;  /* 0x0000001c001c7306 */ /* 0x000fe20000200c00 */
[----:B-1----:R-:W-:-:S07]  /*53b0*/  PRMT R7, R7, 0x5410, R12 ;  /* 0x0000541007077816 */ /* 0x002fce000000000c */
[----:B------:R-:W0:Y:S01]  /*53c0*/  I2F.F16 R29, R29 ;  /* 0x0000001d001d7306 */ /* 0x000e220000200c00 */
[----:B------:R-:W-:-:S07]  /*53d0*/  HFMA2.MMA R12, R35, R22, R32 ;  /* 0x00000016230c7235 */ /* 0x000fce0000000020 */
[----:B------:R-:W1:Y:S01]  /*53e0*/  I2F.F16 R33, R33 ;  /* 0x0000002100217306 */ /* 0x000e620000200c00 */
[----:B------:R-:W-:Y:S01]  /*53f0*/  HFMA2.MMA R12, R16, R23, R12 ;  /* 0x00000017100c7235 */ /* 0x000fe2000000000c */
[----:B------:R-:W-:Y:S01]  /*5400*/  HFMA2 R16, R16, R27, R34 ;  /* 0x0000001b10107231 */ /* 0x000fe20000000022 */
[----:B0-----:R-:W-:-:S05]  /*5410*/  PRMT R43, R28, 0x5410, R29 ;  /* 0x000054101c2b7816 */ /* 0x001fca000000001d */
[----:B------:R-:W-:Y:S01]  /*5420*/  I2F.F16 R56, R56 ;  /* 0x0000003800387306 */ /* 0x000fe20000200c00 */
[----:B------:R-:W0:Y:S01]  /*5430*/  LDS.128 R28, [UR5+0x10] ;  /* 0x00001005ff1c7984 */ /* 0x000e220008000c00 */
[----:B-1----:R-:W-:-:S03]  /*5440*/  PRMT R6, R33, 0x5410, R6 ;  /* 0x0000541021067816 */ /* 0x002fc60000000006 */
[----:B------:R-:W1:Y:S01]  /*5450*/  LDS.128 R32, [UR5+0x90] ;  /* 0x00009005ff207984 */ /* 0x000e620008000c00 */
[----:B0-----:R-:W-:Y:S01]  /*5460*/  HFMA2.MMA R12, R7, R28, R12 ;  /* 0x0000001c070c7235 */ /* 0x001fe2000000000c */
[----:B-1----:R-:W-:-:S07]  /*5470*/  HFMA2 R16, R7, R32, R16 ;  /* 0x0000002007107231 */ /* 0x002fce0000000010 */
[----:B------:R-:W-:Y:S01]  /*5480*/  HFMA2.MMA R7, R50, R29, R12 ;  /* 0x0000001d32077235 */ /* 0x000fe2000000000c */
[--C-:B------:R-:W-:Y:S01]  /*5490*/  SHF.R.U32.HI R12, RZ, 0x4, R13.reuse ;  /* 0x00000004ff0c7819 */ /* 0x100fe2000001160d */
[----:B------:R-:W-:Y:S01]  /*54a0*/  HFMA2 R50, R50, R33, R16 ;  /* 0x0000002132327231 */ /* 0x000fe20000000010 */
[----:B------:R-:W-:Y:S02]  /*54b0*/  SHF.R.U32.HI R16, RZ, 0xa, R13 ;  /* 0x0000000aff107819 */ /* 0x000fe4000001160d */
[----:B------:R-:W-:Y:S01]  /*54c0*/  LOP3.LUT R12, R12, 0x3f, RZ, 0xc0, !PT ;  /* 0x0000003f0c0c7812 */ /* 0x000fe200078ec0ff */
[----:B------:R-:W-:Y:S01]  /*54d0*/  HFMA2 R50, R43, R34, R50 ;  /* 0x000000222b327231 */ /* 0x000fe20000000032 */
[----:B------:R-:W-:Y:S01]  /*54e0*/  LOP3.LUT R16, R16, 0x3f, RZ, 0xc0, !PT ;  /* 0x0000003f10107812 */ /* 0x000fe200078ec0ff */
[----:B------:R-:W-:Y:S01]  /*54f0*/  HFMA2.MMA R7, R43, R30, R7 ;  /* 0x0000001e2b077235 */ /* 0x000fe20000000007 */
[----:B------:R-:W-:Y:S01]  /*5500*/  IADD3 R12, R12, -0x20, RZ ;  /* 0xffffffe00c0c7810 */ /* 0x000fe20007ffe0ff */
[----:B------:R-:W-:Y:S01]  /*5510*/  HFMA2 R50, R6, R35, R50 ;  /* 0x0000002306327231 */ /* 0x000fe20000000032 */
[----:B------:R-:W-:-:S02]  /*5520*/  IADD3 R45, R16, -0x20, RZ ;  /* 0xffffffe0102d7810 */ /* 0x000fc40007ffe0ff */
[----:B------:R-:W-:Y:S02]  /*5530*/  SHF.R.U32 R43, R10, 0x1e, R14 ;  /* 0x0000001e0a2b7819 */ /* 0x000fe4000000160e */
[----:B------:R-:W-:Y:S01]  /*5540*/  I2F.F16 R12, R12 ;  /* 0x0000000c000c7306 */ /* 0x000fe20000200c00 */
[----:B------:R-:W-:Y:S01]  /*5550*/  HFMA2.MMA R7, R6, R31, R7 ;  /* 0x0000001f06077235 */ /* 0x000fe20000000007 */
[----:B------:R-:W-:-:S06]  /*5560*/  LOP3.LUT R43, R43, 0x3f, RZ, 0xc0, !PT ;  /* 0x0000003f2b2b7812 */ /* 0x000fcc00078ec0ff */
[----:B------:R-:W0:Y:S03]  /*5570*/  I2F.F16 R45, R45 ;  /* 0x0000002d002d7306 */ /* 0x000e260000200c00 */
[----:B------:R-:W-:Y:S02]  /*5580*/  HADD2 R6, R7.H0_H0, R7.H1_H1 ;  /* 0x3000000707067230 */ /* 0x000fe40000000800 */
[----:B------:R-:W-:Y:S01]  /*5590*/  HADD2 R7, R50.H0_H0, R50.H1_H1 ;  /* 0x3000003232077230 */ /* 0x000fe20000000800 */
[----:B------:R-:W-:-:S04]  /*55a0*/  SHF.R.U32 R50, R11, 0x1e, R15 ;  /* 0x0000001e0b327819 */ /* 0x000fc8000000160f */
[----:B------:R-:W-:-:S04]  /*55b0*/  LOP3.LUT R50, R50, 0x3f, RZ, 0xc0, !PT ;  /* 0x0000003f32327812 */ /* 0x000fc800078ec0ff */
[----:B------:R-:W-:Y:S02]  /*55c0*/  IADD3 R50, R50, -0x20, RZ ;  /* 0xffffffe032327810 */ /* 0x000fe40007ffe0ff */
[----:B0-----:R-:W-:Y:S02]  /*55d0*/  PRMT R12, R12, 0x5410, R45 ;  /* 0x000054100c0c7816 */ /* 0x001fe4000000002d */
[----:B------:R-:W-:Y:S02]  /*55e0*/  SHF.R.U32.HI R45, RZ, 0x2, R17 ;  /* 0x00000002ff2d7819 */ /* 0x000fe40000011611 */
[----:B------:R-:W-:Y:S01]  /*55f0*/  I2F.F16 R50, R50 ;  /* 0x0000003200327306 */ /* 0x000fe20000200c00 */
[----:B------:R-:W-:Y:S01]  /*5600*/  HFMA2 R16, R12, R27, R9 ;  /* 0x0000001b0c107231 */ /* 0x000fe20000000009 */
[----:B------:R-:W-:Y:S01]  /*5610*/  SHF.R.U32.HI R9, RZ, 0x10, R13 ;  /* 0x00000010ff097819 */ /* 0x000fe2000001160d */
[----:B------:R-:W-:Y:S01]  /*5620*/  HFMA2.MMA R8, R12, R23, R8 ;  /* 0x000000170c087235 */ /* 0x000fe20000000008 */
[----:B------:R-:W-:-:S02]  /*5630*/  SHF.R.U32 R13, R13, 0x1c, R17 ;  /* 0x0000001c0d0d7819 */ /* 0x000fc40000001611 */
[----:B------:R-:W-:Y:S02]  /*5640*/  LOP3.LUT R9, R9, 0x3f, RZ, 0xc0, !PT ;  /* 0x0000003f09097812 */ /* 0x000fe400078ec0ff */
[----:B------:R-:W-:Y:S01]  /*5650*/  I2F.F16 R12, R47 ;  /* 0x0000002f000c7306 */ /* 0x000fe20000200c00 */
[----:B------:R-:W-:Y:S02]  /*5660*/  LOP3.LUT R13, R13, 0x3f, RZ, 0xc0, !PT ;  /* 0x0000003f0d0d7812 */ /* 0x000fe400078ec0ff */
[----:B------:R-:W-:Y:S02]  /*5670*/  IADD3 R9, R9, -0x20, RZ ;  /* 0xffffffe009097810 */ /* 0x000fe40007ffe0ff */
[----:B------:R-:W-:-:S04]  /*5680*/  LOP3.LUT R45, R45, 0x3f, RZ, 0xc0, !PT ;  /* 0x0000003f2d2d7812 */ /* 0x000fc800078ec0ff */
[----:B------:R-:W0:Y:S01]  /*5690*/  I2F.F16 R9, R9 ;  /* 0x0000000900097306 */ /* 0x000e220000200c00 */
[----:B------:R-:W-:-:S07]  /*56a0*/  IADD3 R45, R45, -0x20, RZ ;  /* 0xffffffe02d2d7810 */ /* 0x000fce0007ffe0ff */
[----:B------:R-:W-:Y:S01]  /*56b0*/  I2F.F16 R45, R45 ;  /* 0x0000002d002d7306 */ /* 0x000fe20000200c00 */
[----:B0-----:R-:W-:Y:S02]  /*56c0*/  PRMT R9, R9, 0x5410, R12 ;  /* 0x0000541009097816 */ /* 0x001fe4000000000c */
[----:B------:R-:W-:Y:S02]  /*56d0*/  IADD3 R12, R13, -0x20, RZ ;  /* 0xffffffe00d0c7810 */ /* 0x000fe40007ffe0ff */
[----:B------:R-:W-:Y:S01]  /*56e0*/  SHF.R.U32.HI R13, RZ, 0x6, R11 ;  /* 0x00000006ff0d7819 */ /* 0x000fe2000001160b */
[----:B------:R-:W-:Y:S01]  /*56f0*/  HFMA2 R16, R9, R32, R16 ;  /* 0x0000002009107231 */ /* 0x000fe20000000010 */
[----:B------:R-:W-:Y:S01]  /*5700*/  HFMA2.MMA R8, R9, R28, R8 ;  /* 0x0000001c09087235 */ /* 0x000fe20000000008 */
[----:B------:R-:W-:Y:S01]  /*5710*/  LOP3.LUT R9, R11, 0x3f, RZ, 0xc0, !PT ;  /* 0x0000003f0b097812 */ /* 0x000fe200078ec0ff */
[----:B------:R-:W0:Y:S01]  /*5720*/  I2F.F16 R12, R12 ;  /* 0x0000000c000c7306 */ /* 0x000e220000200c00 */
[----:B------:R-:W-:-:S02]  /*5730*/  LOP3.LUT R13, R13, 0x3f, RZ, 0xc0, !PT ;  /* 0x0000003f0d0d7812 */ /* 0x000fc400078ec0ff */
[----:B------:R-:W-:Y:S02]  /*5740*/  IADD3 R9, R9, -0x20, RZ ;  /* 0xffffffe009097810 */ /* 0x000fe40007ffe0ff */
[----:B------:R-:W-:Y:S02]  /*5750*/  IADD3 R47, R13, -0x20, RZ ;  /* 0xffffffe00d2f7810 */ /* 0x000fe40007ffe0ff */
[----:B------:R-:W-:Y:S02]  /*5760*/  SHF.R.U32.HI R13, RZ, 0x18, R10 ;  /* 0x00000018ff0d7819 */ /* 0x000fe4000001160a */
[----:B------:R-:W-:Y:S02]  /*5770*/  I2F.F16 R9, R9 ;  /* 0x0000000900097306 */ /* 0x000fe40000200c00 */
[----:B------:R-:W-:Y:S02]  /*5780*/  LOP3.LUT R13, R13, 0x3f, RZ, 0xc0, !PT ;  /* 0x0000003f0d0d7812 */ /* 0x000fe400078ec0ff */
[----:B0-----:R-:W-:-:S04]  /*5790*/  PRMT R12, R12, 0x5410, R45 ;  /* 0x000054100c0c7816 */ /* 0x001fc8000000002d */
[----:B------:R-:W0:Y:S01]  /*57a0*/  I2F.F16 R52, R47 ;  /* 0x0000002f00347306 */ /* 0x000e220000200c00 */
[----:B------:R-:W-:Y:S02]  /*57b0*/  IADD3 R13, R13, -0x20, RZ ;  /* 0xffffffe00d0d7810 */ /* 0x000fe40007ffe0ff */
[----:B------:R-:W-:Y:S01]  /*57c0*/  IADD3 R45, R43, -0x20, RZ ;  /* 0xffffffe02b2d7810 */ /* 0x000fe20007ffe0ff */
[----:B------:R-:W-:Y:S01]  /*57d0*/  HFMA2.MMA R8, R12, R29, R8 ;  /* 0x0000001d0c087235 */ /* 0x000fe20000000008 */
[----:B------:R-:W-:Y:S01]  /*57e0*/  SHF.R.U32.HI R43, RZ, 0x6, R10 ;  /* 0x00000006ff2b7819 */ /* 0x000fe2000001160a */
[----:B------:R-:W-:Y:S01]  /*57f0*/  HFMA2 R16, R12, R33, R16 ;  /* 0x000000210c107231 */ /* 0x000fe20000000010 */
[----:B------:R-:W-:Y:S01]  /*5800*/  LOP3.LUT R12, R10, 0x3f, RZ, 0xc0, !PT ;  /* 0x0000003f0a0c7812 */ /* 0x000fe200078ec0ff */
[----:B------:R-:W-:Y:S01]  /*5810*/  I2F.F16 R13, R13 ;  /* 0x0000000d000d7306 */ /* 0x000fe20000200c00 */
[----:B------:R-:W-:Y:S02]  /*5820*/  LOP3.LUT R43, R43, 0x3f, RZ, 0xc0, !PT ;  /* 0x0000003f2b2b7812 */ /* 0x000fe400078ec0ff */
[----:B------:R-:W-:-:S02]  /*5830*/  IADD3 R49, R12, -0x20, RZ ;  /* 0xffffffe00c317810 */ /* 0x000fc40007ffe0ff */
[----:B------:R-:W-:Y:S02]  /*5840*/  IADD3 R12, R43, -0x20, RZ ;  /* 0xffffffe02b0c7810 */ /* 0x000fe40007ffe0ff */
[----:B0-----:R-:W-:Y:S02]  /*5850*/  PRMT R9, R9, 0x5410, R52 ;  /* 0x0000541009097816 */ /* 0x001fe40000000034 */
[----:B------:R-:W0:Y:S01]  /*5860*/  I2F.F16 R52, R45 ;  /* 0x0000002d00347306 */ /* 0x000e220000200c00 */
[--C-:B------:R-:W-:Y:S02]  /*5870*/  SHF.R.U32.HI R43, RZ, 0xc, R10.reuse ;  /* 0x0000000cff2b7819 */ /* 0x100fe4000001160a */
[----:B------:R-:W-:Y:S02]  /*5880*/  SHF.R.U32.HI R10, RZ, 0x12, R10 ;  /* 0x00000012ff0a7819 */ /* 0x000fe4000001160a */
[----:B------:R-:W-:Y:S02]  /*5890*/  LOP3.LUT R43, R43, 0x3f, RZ, 0xc0, !PT ;  /* 0x0000003f2b2b7812 */ /* 0x000fe400078ec0ff */
[----:B------:R-:W-:Y:S01]  /*58a0*/  LOP3.LUT R10, R10, 0x3f, RZ, 0xc0, !PT ;  /* 0x0000003f0a0a7812 */ /* 0x000fe200078ec0ff */
[----:B------:R-:W-:Y:S01]  /*58b0*/  I2F.F16 R49, R49 ;  /* 0x0000003100317306 */ /* 0x000fe20000200c00 */
[----:B------:R-:W-:-:S02]  /*58c0*/  IADD3 R47, R43, -0x20, RZ ;  /* 0xffffffe02b2f7810 */ /* 0x000fc40007ffe0ff */
[----:B------:R-:W-:Y:S02]  /*58d0*/  SHF.R.U32.HI R43, RZ, 0x18, R11 ;  /* 0x00000018ff2b7819 */ /* 0x000fe4000001160b */
[----:B0-----:R-:W-:-:S03]  /*58e0*/  PRMT R13, R13, 0x5410, R52 ;  /* 0x000054100d0d7816 */ /* 0x001fc60000000034 */
[----:B------:R-:W-:Y:S01]  /*58f0*/  I2F.F16 R12, R12 ;  /* 0x0000000c000c7306 */ /* 0x000fe20000200c00 */
[----:B------:R-:W-:Y:S02]  /*5900*/  IADD3 R52, R10, -0x20, RZ ;  /* 0xffffffe00a347810 */ /* 0x000fe40007ffe0ff */
[--C-:B------:R-:W-:Y:S02]  /*5910*/  SHF.R.U32.HI R10, RZ, 0xc, R11.reuse ;  /* 0x0000000cff0a7819 */ /* 0x100fe4000001160b */
[----:B------:R-:W-:Y:S02]  /*5920*/  SHF.R.U32.HI R11, RZ, 0x12, R11 ;  /* 0x00000012ff0b7819 */ /* 0x000fe4000001160b */
[----:B------:R-:W-:Y:S01]  /*5930*/  LOP3.LUT R10, R10, 0x3f, RZ, 0xc0, !PT ;  /* 0x0000003f0a0a7812 */ /* 0x000fe200078ec0ff */
[----:B------:R-:W-:Y:S01]  /*5940*/  I2F.F16 R47, R47 ;  /* 0x0000002f002f7306 */ /* 0x000fe20000200c00 */
[----:B------:R-:W-:Y:S02]  /*5950*/  LOP3.LUT R11, R11, 0x3f, RZ, 0xc0, !PT ;  /* 0x0000003f0b0b7812 */ /* 0x000fe400078ec0ff */
[----:B------:R-:W-:-:S02]  /*5960*/  IADD3 R10, R10, -0x20, RZ ;  /* 0xffffffe00a0a7810 */ /* 0x000fc40007ffe0ff */
[----:B------:R-:W-:Y:S02]  /*5970*/  IADD3 R11, R11, -0x20, RZ ;  /* 0xffffffe00b0b7810 */ /* 0x000fe40007ffe0ff */
[----:B------:R-:W-:Y:S01]  /*5980*/  LOP3.LUT R43, R43, 0x3f, RZ, 0xc0, !PT ;  /* 0x0000003f2b2b7812 */ /* 0x000fe200078ec0ff */
[----:B------:R-:W0:Y:S03]  /*5990*/  I2F.F16 R52, R52 ;  /* 0x0000003400347306 */ /* 0x000e260000200c00 */
[----:B------:R-:W-:-:S05]  /*59a0*/  IADD3 R43, R43, -0x20, RZ ;  /* 0xffffffe02b2b7810 */ /* 0x000fca0007ffe0ff */
[----:B------:R-:W-:Y:S01]  /*59b0*/  I2F.F16 R10, R10 ;  /* 0x0000000a000a7306 */ /* 0x000fe20000200c00 */
[----:B0-----:R-:W-:-:S07]  /*59c0*/  PRMT R52, R47, 0x5410, R52 ;  /* 0x000054102f347816 */ /* 0x001fce0000000034 */
[----:B------:R0:W1:Y:S08]  /*59d0*/  I2F.F16 R45, R11 ;  /* 0x0000000b002d7306 */ /* 0x0000700000200c00 */
[----:B------:R-:W2:Y:S01]  /*59e0*/  I2F.F16 R43, R43 ;  /* 0x0000002b002b7306 */ /* 0x000ea20000200c00 */
[----:B0-----:R-:W-:Y:S02]  /*59f0*/  PRMT R11, R49, 0x5410, R12 ;  /* 0x00005410310b7816 */ /* 0x001fe4000000000c */
[----:B------:R-:W-:-:S02]  /*5a00*/  SHF.R.U32.HI R12, RZ, 0x4, R14 ;  /* 0x00000004ff0c7819 */ /* 0x000fc4000001160e */
[----:B-1----:R-:W-:Y:S02]  /*5a10*/  PRMT R10, R10, 0x5410, R45 ;  /* 0x000054100a0a7816 */ /* 0x002fe4000000002d */
[C---:B------:R-:W-:Y:S01]  /*5a20*/  HFMA2.MMA R45, R11.reuse, R20, RZ ;  /* 0x000000140b2d7235 */ /* 0x040fe200000000ff */
[C---:B------:R-:W-:Y:S01]  /*5a30*/  HFMA2 R20, R9.reuse, R20, RZ.H0_H0 ;  /* 0x0000001409147231 */ /* 0x040fe200000400ff */
[----:B------:R-:W-:Y:S01]  /*5a40*/  LOP3.LUT R12, R12, 0x3f, RZ, 0xc0, !PT ;  /* 0x0000003f0c0c7812 */ /* 0x000fe200078ec0ff */
[----:B------:R-:W-:Y:S01]  /*5a50*/  HFMA2.MMA R11, R11, R24, RZ ;  /* 0x000000180b0b7235 */ /* 0x000fe200000000ff */
[----:B------:R-:W-:Y:S02]  /*5a60*/  HFMA2 R9, R9, R24, RZ.H0_H0 ;  /* 0x0000001809097231 */ /* 0x000fe400000400ff */
[----:B------:R-:W-:Y:S01]  /*5a70*/  HFMA2 R20, R10, R21, R20 ;  /* 0x000000150a147231 */ /* 0x000fe20000000014 */
[----:B--2---:R-:W-:Y:S01]  /*5a80*/  PRMT R43, R43, 0x5410, R50 ;  /* 0x000054102b2b7816 */ /* 0x004fe20000000032 */
[----:B------:R-:W-:Y:S01]  /*5a90*/  HFMA2.MMA R45, R52, R21, R45 ;  /* 0x00000015342d7235 */ /* 0x000fe2000000002d */
[----:B------:R-:W-:-:S02]  /*5aa0*/  SHF.R.U32.HI R21, RZ, 0xa, R14 ;  /* 0x0000000aff157819 */ /* 0x000fc4000001160e */
[----:B------:R-:W-:Y:S01]  /*5ab0*/  IADD3 R12, R12, -0x20, RZ ;  /* 0xffffffe00c0c7810 */ /* 0x000fe20007ffe0ff */
[----:B------:R-:W-:Y:S01]  /*5ac0*/  HFMA2.MMA R52, R52, R25, R11 ;  /* 0x0000001934347235 */ /* 0x000fe2000000000b */
[----:B------:R-:W-:Y:S01]  /*5ad0*/  LOP3.LUT R21, R21, 0x3f, RZ, 0xc0, !PT ;  /* 0x0000003f15157812 */ /* 0x000fe200078ec0ff */
[----:B------:R-:W-:-:S03]  /*5ae0*/  HFMA2 R25, R10, R25, R9 ;  /* 0x000000190a197231 */ /* 0x000fc60000000009 */
[----:B------:R-:W-:Y:S01]  /*5af0*/  IADD3 R47, R21, -0x20, RZ ;  /* 0xffffffe0152f7810 */ /* 0x000fe20007ffe0ff */
[----:B------:R-:W-:Y:S01]  /*5b00*/  HFMA2.MMA R21, R13, R22, R45 ;  /* 0x000000160d157235 */ /* 0x000fe2000000002d */
[----:B------:R-:W-:Y:S01]  /*5b10*/  HFMA2 R45, R43, R22, R20 ;  /* 0x000000162b2d7231 */ /* 0x000fe20000000014 */
[--C-:B------:R-:W-:Y:S01]  /*5b20*/  SHF.R.U32.HI R20, RZ, 0x4, R15.reuse ;  /* 0x00000004ff147819 */ /* 0x100fe2000001160f */
[----:B------:R-:W-:Y:S01]  /*5b30*/  I2F.F16 R12, R12 ;  /* 0x0000000c000c7306 */ /* 0x000fe20000200c00 */
[----:B------:R-:W-:Y:S02]  /*5b40*/  SHF.R.U32.HI R22, RZ, 0xa, R15 ;  /* 0x0000000aff167819 */ /* 0x000fe4000001160f */
[----:B------:R-:W-:Y:S02]  /*5b50*/  LOP3.LUT R20, R20, 0x3f, RZ, 0xc0, !PT ;  /* 0x0000003f14147812 */ /* 0x000fe400078ec0ff */
[----:B------:R-:W-:Y:S02]  /*5b60*/  LOP3.LUT R22, R22, 0x3f, RZ, 0xc0, !PT ;  /* 0x0000003f16167812 */ /* 0x000fe400078ec0ff */
[----:B------:R-:W-:Y:S01]  /*5b70*/  IADD3 R20, R20, -0x20, RZ ;  /* 0xffffffe014147810 */ /* 0x000fe20007ffe0ff */
[----:B------:R-:W0:Y:S01]  /*5b80*/  I2F.F16 R47, R47 ;  /* 0x0000002f002f7306 */ /* 0x000e220000200c00 */
[----:B------:R-:W-:-:S07]  /*5b90*/  IADD3 R49, R22, -0x20, RZ ;  /* 0xffffffe016317810 */ /* 0x000fce0007ffe0ff */
[----:B------:R-:W-:Y:S01]  /*5ba0*/  I2F.F16 R20, R20 ;  /* 0x0000001400147306 */ /* 0x000fe20000200c00 */
[----:B0-----:R-:W-:-:S07]  /*5bb0*/  PRMT R12, R12, 0x5410, R47 ;  /* 0x000054100c0c7816 */ /* 0x001fce000000002f */
[----:B------:R-:W0:Y:S01]  /*5bc0*/  I2F.F16 R49, R49 ;  /* 0x0000003100317306 */ /* 0x000e220000200c00 */
[----:B------:R-:W-:Y:S01]  /*5bd0*/  HFMA2.MMA R22, R12, R23, R21 ;  /* 0x000000170c167235 */ /* 0x000fe20000000015 */
[----:B------:R-:W-:-:S04]  /*5be0*/  SHF.R.U32.HI R21, RZ, 0x10, R14 ;  /* 0x00000010ff157819 */ /* 0x000fc8000001160e */
[----:B------:R-:W-:-:S04]  /*5bf0*/  LOP3.LUT R21, R21, 0x3f, RZ, 0xc0, !PT ;  /* 0x0000003f15157812 */ /* 0x000fc800078ec0ff */
[----:B------:R-:W-:Y:S02]  /*5c00*/  IADD3 R21, R21, -0x20, RZ ;  /* 0xffffffe015157810 */ /* 0x000fe40007ffe0ff */
[----:B0-----:R-:W-:-:S04]  /*5c10*/  PRMT R20, R20, 0x5410, R49 ;  /* 0x0000541014147816 */ /* 0x001fc80000000031 */
[----:B------:R-:W-:Y:S01]  /*5c20*/  I2F.F16 R21, R21 ;  /* 0x0000001500157306 */ /* 0x000fe20000200c00 */
[----:B------:R-:W-:Y:S01]  /*5c30*/  HFMA2 R45, R20, R23, R45 ;  /* 0x00000017142d7231 */ /* 0x000fe2000000002d */
[----:B------:R-:W-:-:S04]  /*5c40*/  SHF.R.U32.HI R23, RZ, 0x16, R14 ;  /* 0x00000016ff177819 */ /* 0x000fc8000001160e */
[----:B------:R-:W-:-:S04]  /*5c50*/  LOP3.LUT R23, R23, 0x3f, RZ, 0xc0, !PT ;  /* 0x0000003f17177812 */ /* 0x000fc800078ec0ff */
[----:B------:R-:W-:Y:S02]  /*5c60*/  IADD3 R47, R23, -0x20, RZ ;  /* 0xffffffe0172f7810 */ /* 0x000fe40007ffe0ff */
[----:B------:R-:W-:Y:S02]  /*5c70*/  SHF.R.U32.HI R23, RZ, 0x16, R15 ;  /* 0x00000016ff177819 */ /* 0x000fe4000001160f */
[----:B------:R0:W1:Y:S02]  /*5c80*/  I2F.F16 R50, R47 ;  /* 0x0000002f00327306 */ /* 0x0000640000200c00 */
[----:B------:R-:W-:-:S04]  /*5c90*/  LOP3.LUT R23, R23, 0x3f, RZ, 0xc0, !PT ;  /* 0x0000003f17177812 */ /* 0x000fc800078ec0ff */
[----:B------:R-:W-:Y:S02]  /*5ca0*/  IADD3 R23, R23, -0x20, RZ ;  /* 0xffffffe017177810 */ /* 0x000fe40007ffe0ff */
[----:B0-----:R-:W-:-:S04]  /*5cb0*/  SHF.R.U32 R47, R14, 0x1c, R18 ;  /* 0x0000001c0e2f7819 */ /* 0x001fc80000001612 */
[----:B------:R-:W-:Y:S01]  /*5cc0*/  I2F.F16 R23, R23 ;  /* 0x0000001700177306 */ /* 0x000fe20000200c00 */
[----:B------:R-:W-:Y:S02]  /*5cd0*/  LOP3.LUT R47, R47, 0x3f, RZ, 0xc0, !PT ;  /* 0x0000003f2f2f7812 */ /* 0x000fe400078ec0ff */
[----:B-1----:R-:W-:Y:S02]  /*5ce0*/  PRMT R21, R21, 0x5410, R50 ;  /* 0x0000541015157816 */ /* 0x002fe40000000032 */
[----:B------:R-:W-:Y:S02]  /*5cf0*/  SHF.R.U32.HI R50, RZ, 0x10, R15 ;  /* 0x00000010ff327819 */ /* 0x000fe4000001160f */
[----:B------:R-:W-:Y:S02]  /*5d00*/  SHF.R.U32 R15, R15, 0x1c, R19 ;  /* 0x0000001c0f0f7819 */ /* 0x000fe40000001613 */
[----:B------:R-:W-:Y:S01]  /*5d10*/  LOP3.LUT R50, R50, 0x3f, RZ, 0xc0, !PT ;  /* 0x0000003f32327812 */ /* 0x000fe200078ec0ff */
[----:B------:R-:W-:Y:S01]  /*5d20*/  HFMA2.MMA R14, R21, R28, R22 ;  /* 0x0000001c150e7235 */ /* 0x000fe20000000016 */
[----:B------:R-:W-:-:S02]  /*5d30*/  SHF.R.U32.HI R22, RZ, 0x2, R18 ;  /* 0x00000002ff167819 */ /* 0x000fc40000011612 */
[----:B------:R-:W-:Y:S02]  /*5d40*/  IADD3 R50, R50, -0x20, RZ ;  /* 0xffffffe032327810 */ /* 0x000fe40007ffe0ff */
[----:B------:R-:W-:Y:S02]  /*5d50*/  LOP3.LUT R22, R22, 0x3f, RZ, 0xc0, !PT ;  /* 0x0000003f16167812 */ /* 0x000fe400078ec0ff */
[----:B------:R-:W-:Y:S02]  /*5d60*/  IADD3 R47, R47, -0x20, RZ ;  /* 0xffffffe02f2f7810 */ /* 0x000fe40007ffe0ff */
[----:B------:R-:W0:Y:S01]  /*5d70*/  I2F.F16 R50, R50 ;  /* 0x0000003200327306 */ /* 0x000e220000200c00 */
[----:B------:R-:W-:-:S07]  /*5d80*/  IADD3 R22, R22, -0x20, RZ ;  /* 0xffffffe016167810 */ /* 0x000fce0007ffe0ff */
[----:B------:R-:W-:Y:S01]  /*5d90*/  I2F.F16 R47, R47 ;  /* 0x0000002f002f7306 */ /* 0x000fe20000200c00 */
[----:B0-----:R-:W-:-:S07]  /*5da0*/  PRMT R23, R50, 0x5410, R23 ;  /* 0x0000541032177816 */ /* 0x001fce0000000017 */
[----:B------:R-:W0:Y:S01]  /*5db0*/  I2F.F16 R22, R22 ;  /* 0x0000001600167306 */ /* 0x000e220000200c00 */
[----:B------:R-:W-:Y:S01]  /*5dc0*/  HFMA2 R45, R23, R28, R45 ;  /* 0x0000001c172d7231 */ /* 0x000fe2000000002d */
[----:B------:R-:W-:Y:S02]  /*5dd0*/  LOP3.LUT R28, R15, 0x3f, RZ, 0xc0, !PT ;  /* 0x0000003f0f1c7812 */ /* 0x000fe400078ec0ff */
[----:B------:R-:W-:Y:S02]  /*5de0*/  SHF.R.U32.HI R15, RZ, 0x2, R19 ;  /* 0x00000002ff0f7819 */ /* 0x000fe40000011613 */
[----:B------:R-:W-:Y:S02]  /*5df0*/  IADD3 R28, R28, -0x20, RZ ;  /* 0xffffffe01c1c7810 */ /* 0x000fe40007ffe0ff */
[----:B------:R-:W-:-:S04]  /*5e00*/  LOP3.LUT R15, R15, 0x3f, RZ, 0xc0, !PT ;  /* 0x0000003f0f0f7812 */ /* 0x000fc800078ec0ff */
[----:B------:R-:W-:Y:S01]  /*5e10*/  IADD3 R49, R15, -0x20, RZ ;  /* 0xffffffe00f317810 */ /* 0x000fe20007ffe0ff */
[----:B------:R-:W-:Y:S01]  /*5e20*/  I2F.F16 R28, R28 ;  /* 0x0000001c001c7306 */ /* 0x000fe20000200c00 */
[----:B0-----:R-:W-:-:S06]  /*5e30*/  PRMT R22, R47, 0x5410, R22 ;  /* 0x000054102f167816 */ /* 0x001fcc0000000016 */
[----:B------:R-:W-:Y:S01]  /*5e40*/  HFMA2.MMA R14, R22, R29, R14 ;  /* 0x0000001d160e7235 */ /* 0x000fe2000000000e */
[----:B------:R-:W0:Y:S02]  /*5e50*/  I2F.F16 R49, R49 ;  /* 0x0000003100317306 */ /* 0x000e240000200c00 */
[----:B0-----:R-:W-:Y:S02]  /*5e60*/  PRMT R50, R28, 0x5410, R49 ;  /* 0x000054101c327816 */ /* 0x001fe40000000031 */
[----:B------:R-:W-:-:S03]  /*5e70*/  SHF.R.U32.HI R49, RZ, 0xe, R18 ;  /* 0x0000000eff317819 */ /* 0x000fc60000011612 */
[----:B------:R-:W-:Y:S01]  /*5e80*/  HFMA2 R15, R50, R29, R45 ;  /* 0x0000001d320f7231 */ /* 0x000fe2000000002d */
[--C-:B------:R-:W-:Y:S02]  /*5e90*/  SHF.R.U32.HI R45, RZ, 0x8, R17.reuse ;  /* 0x00000008ff2d7819 */ /* 0x100fe40000011611 */
[----:B------:R-:W-:Y:S02]  /*5ea0*/  LEA.HI R29, R17, 0xffffffe0, RZ, 0x6 ;  /* 0xffffffe0111d7811 */ /* 0x000fe400078f30ff */
[----:B------:R-:W-:Y:S02]  /*5eb0*/  LOP3.LUT R45, R45, 0x3f, RZ, 0xc0, !PT ;  /* 0x0000003f2d2d7812 */ /* 0x000fe400078ec0ff */
[----:B------:R-:W-:Y:S02]  /*5ec0*/  SHF.R.U32.HI R17, RZ, 0x14, R17 ;  /* 0x00000014ff117819 */ /* 0x000fe40000011611 */
[----:B------:R-:W-:Y:S01]  /*5ed0*/  IADD3 R45, R45, -0x20, RZ ;  /* 0xffffffe02d2d7810 */ /* 0x000fe20007ffe0ff */
[----:B------:R-:W-:Y:S01]  /*5ee0*/  I2F.F16 R29, R29 ;  /* 0x0000001d001d7306 */ /* 0x000fe20000200c00 */
[----:B------:R-:W-:-:S02]  /*5ef0*/  LOP3.LUT R17, R17, 0x3f, RZ, 0xc0, !PT ;  /* 0x0000003f11117812 */ /* 0x000fc400078ec0ff */
[----:B------:R-:W-:Y:S02]  /*5f00*/  LOP3.LUT R49, R49, 0x3f, RZ, 0xc0, !PT ;  /* 0x0000003f31317812 */ /* 0x000fe400078ec0ff */
[----:B------:R-:W-:Y:S02]  /*5f10*/  IADD3 R47, R17, -0x20, RZ ;  /* 0xffffffe0112f7810 */ /* 0x000fe40007ffe0ff */
[----:B------:R-:W-:Y:S01]  /*5f20*/  SHF.R.U32.HI R17, RZ, 0x8, R18 ;  /* 0x00000008ff117819 */ /* 0x000fe20000011612 */
[----:B------:R-:W0:Y:S01]  /*5f30*/  I2F.F16 R45, R45 ;  /* 0x0000002d002d7306 */ /* 0x000e220000200c00 */
[----:B------:R-:W-:Y:S02]  /*5f40*/  IADD3 R49, R49, -0x20, RZ ;  /* 0xffffffe031317810 */ /* 0x000fe40007ffe0ff */
[----:B------:R-:W-:-:S04]  /*5f50*/  LOP3.LUT R17, R17, 0x3f, RZ, 0xc0, !PT ;  /* 0x0000003f11117812 */ /* 0x000fc800078ec0ff */
[----:B------:R-:W-:Y:S01]  /*5f60*/  IADD3 R17, R17, -0x20, RZ ;  /* 0xffffffe011117810 */ /* 0x000fe20007ffe0ff */
[----:B------:R1:W2:Y:S01]  /*5f70*/  I2F.F16 R28, R47 ;  /* 0x0000002f001c7306 */ /* 0x0002a20000200c00 */
[----:B0-----:R-:W-:-:S07]  /*5f80*/  PRMT R45, R45, 0x5410, R56 ;  /* 0x000054102d2d7816 */ /* 0x001fce0000000038 */
[----:B------:R-:W-:Y:S01]  /*5f90*/  I2F.F16 R49, R49 ;  /* 0x0000003100317306 */ /* 0x000fe20000200c00 */
[----:B-1----:R-:W-:Y:S01]  /*5fa0*/  SHF.R.U32.HI R47, RZ, 0xe, R19 ;  /* 0x0000000eff2f7819 */ /* 0x002fe20000011613 */
[----:B------:R-:W-:-:S03]  /*5fb0*/  HFMA2.MMA R8, R45, R30, R8 ;  /* 0x0000001e2d087235 */ /* 0x000fc60000000008 */
[----:B------:R-:W-:Y:S02]  /*5fc0*/  LOP3.LUT R47, R47, 0x3f, RZ, 0xc0, !PT ;  /* 0x0000003f2f2f7812 */ /* 0x000fe400078ec0ff */
[----:B--2---:R-:W-:Y:S02]  /*5fd0*/  PRMT R29, R28, 0x5410, R29 ;  /* 0x000054101c1d7816 */ /* 0x004fe4000000001d */
[----:B------:R-:W-:-:S03]  /*5fe0*/  IADD3 R47, R47, -0x20, RZ ;  /* 0xffffffe02f2f7810 */ /* 0x000fc60007ffe0ff */
[----:B------:R-:W-:-:S03]  /*5ff0*/  HFMA2 R8, R29, R31, R8 ;  /* 0x0000001f1d087231 */ /* 0x000fc60000000008 */
[----:B------:R-:W-:Y:S01]  /*6000*/  I2F.F16 R47, R47 ;  /* 0x0000002f002f7306 */ /* 0x000fe20000200c00 */
[----:B------:R-:W-:-:S07]  /*6010*/  HADD2 R28, R8.H0_H0, R8.H1_H1 ;  /* 0x30000008081c7230 */ /* 0x000fce0000000800 */
[----:B------:R-:W0:Y:S02]  /*6020*/  I2F.F16 R8, R17 ;  /* 0x0000001100087306 */ /* 0x000e240000200c00 */
[----:B0-----:R-:W-:Y:S02]  /*6030*/  PRMT R49, R8, 0x5410, R49 ;  /* 0x0000541008317816 */ /* 0x001fe40000000031 */
[----:B------:R-:W-:-:S04]  /*6040*/  SHF.R.U32.HI R8, RZ, 0x8, R19 ;  /* 0x00000008ff087819 */ /* 0x000fc80000011613 */
[----:B------:R-:W-:Y:S01]  /*6050*/  LOP3.LUT R8, R8, 0x3f, RZ, 0xc0, !PT ;  /* 0x0000003f08087812 */ /* 0x000fe200078ec0ff */
[----:B------:R-:W-:Y:S01]  /*6060*/  HFMA2.MMA R17, R49, R30, R14 ;  /* 0x0000001e31117235 */ /* 0x000fe2000000000e */
[----:B------:R-:W-:Y:S02]  /*6070*/  SHF.R.U32.HI R14, RZ, 0x14, R18 ;  /* 0x00000014ff0e7819 */ /* 0x000fe40000011612 */
[----:B------:R-:W-:Y:S02]  /*6080*/  IADD3 R8, R8, -0x20, RZ ;  /* 0xffffffe008087810 */ /* 0x000fe40007ffe0ff */
[----:B------:R-:W-:Y:S02]  /*6090*/  LOP3.LUT R14, R14, 0x3f, RZ, 0xc0, !PT ;  /* 0x0000003f0e0e7812 */ /* 0x000fe400078ec0ff */
[----:B------:R-:W-:Y:S02]  /*60a0*/  LEA.HI R18, R18, 0xffffffe0, RZ, 0x6 ;  /* 0xffffffe012127811 */ /* 0x000fe400078f30ff */
[----:B------:R-:W0:Y:S01]  /*60b0*/  I2F.F16 R8, R8 ;  /* 0x0000000800087306 */ /* 0x000e220000200c00 */
[----:B------:R-:W-:-:S07]  /*60c0*/  IADD3 R14, R14, -0x20, RZ ;  /* 0xffffffe00e0e7810 */ /* 0x000fce0007ffe0ff */
[----:B------:R-:W-:Y:S01]  /*60d0*/  I2F.F16 R18, R18 ;  /* 0x0000001200127306 */ /* 0x000fe20000200c00 */
[----:B0-----:R-:W-:Y:S02]  /*60e0*/  PRMT R47, R8, 0x5410, R47 ;  /* 0x00005410082f7816 */ /* 0x001fe4000000002f */
[----:B------:R-:W2:Y:S03]  /*60f0*/  LDG.E.128.CONSTANT R8, desc[UR8][R54.64] ;  /* 0x0000000836087981 */ /* 0x000ea6000c1e9d00 */
[----:B------:R-:W-:Y:S02]  /*6100*/  HFMA2 R30, R47, R30, R15 ;  /* 0x0000001e2f1e7231 */ /* 0x000fe4000000000f */
[----:B------:R-:W0:Y:S01]  /*6110*/  I2F.F16 R15, R14 ;  /* 0x0000000e000f7306 */ /* 0x000e220000200c00 */
[----:B------:R-:W-:Y:S01]  /*6120*/  HFMA2.MMA R24, R13, R26, R52 ;  /* 0x0000001a0d187235 */ /* 0x000fe20000000034 */
[----:B------:R-:W-:-:S07]  /*6130*/  IMAD.WIDE R52, R37, 0x4, R54 ;  /* 0x0000000425347825 */ /* 0x000fce00078e0236 */
[----:B------:R-:W-:Y:S01]  /*6140*/  HFMA2.MMA R24, R12, R27, R24 ;  /* 0x0000001b0c187235 */ /* 0x000fe20000000018 */
[----:B0-----:R-:W-:Y:S02]  /*6150*/  PRMT R18, R15, 0x5410, R18 ;  /* 0x000054100f127816 */ /* 0x001fe40000000012 */
[----:B------:R-:W3:Y:S01]  /*6160*/  LDG.E.128.CONSTANT R12, desc[UR8][R52.64] ;  /* 0x00000008340c7981 */ /* 0x000ee2000c1e9d00 */
[----:B------:R-:W-:-:S03]  /*6170*/  HFMA2 R26, R43, R26, R25 ;  /* 0x0000001a2b1a7231 */ /* 0x000fc60000000019 */
[----:B------:R-:W-:Y:S01]  /*6180*/  HFMA2.MMA R17, R18, R31, R17 ;  /* 0x0000001f12117235 */ /* 0x000fe20000000011 */
[----:B------:R-:W-:Y:S02]  /*6190*/  HFMA2 R20, R20, R27, R26 ;  /* 0x0000001b14147231 */ /* 0x000fe4000000001a */
[----:B------:R-:W-:-:S04]  /*61a0*/  HFMA2 R27, R21, R32, R24 ;  /* 0x00000020151b7231 */ /* 0x000fc80000000018 */
[----:B------:R-:W-:-:S03]  /*61b0*/  HFMA2.MMA R25, R23, R32, R20 ;  /* 0x0000002017197235 */ /* 0x000fc60000000014 */
[----:B------:R-:W-:Y:S01]  /*61c0*/  HADD2 R26, R17.H0_H0, R17.H1_H1 ;  /* 0x30000011111a7230 */ /* 0x000fe20000000800 */
[----:B------:R-:W-:Y:S01]  /*61d0*/  SHF.R.U32.HI R17, RZ, 0x14, R19 ;  /* 0x00000014ff117819 */ /* 0x000fe20000011613 */
[----:B------:R-:W-:-:S03]  /*61e0*/  HFMA2 R27, R22, R33, R27 ;  /* 0x00000021161b7231 */ /* 0x000fc6000000001b */
[----:B------:R-:W-:Y:S01]  /*61f0*/  LOP3.LUT R17, R17, 0x3f, RZ, 0xc0, !PT ;  /* 0x0000003f11117812 */ /* 0x000fe200078ec0ff */
[----:B------:R-:W-:-:S03]  /*6200*/  HFMA2.MMA R33, R50, R33, R25 ;  /* 0x0000002132217235 */ /* 0x000fc60000000019 */
[----:B------:R-:W-:Y:S02]  /*6210*/  IADD3 R17, R17, -0x20, RZ ;  /* 0xffffffe011117810 */ /* 0x000fe40007ffe0ff */
[----:B------:R-:W-:Y:S02]  /*6220*/  LEA.HI R24, R19, 0xffffffe0, RZ, 0x6 ;  /* 0xffffffe013187811 */ /* 0x000fe400078f30ff */
[----:B------:R-:W-:Y:S01]  /*6230*/  I2F.F16 R23, R17 ;  /* 0x0000001100177306 */ /* 0x000fe20000200c00 */
[----:B------:R-:W-:-:S07]  /*6240*/  HFMA2.MMA R27, R49, R34, R27 ;  /* 0x00000022311b7235 */ /* 0x000fce000000001b */
[----:B------:R-:W0:Y:S01]  /*6250*/  I2F.F16 R24, R24 ;  /* 0x0000001800187306 */ /* 0x000e220000200c00 */
[----:B------:R-:W-:Y:S01]  /*6260*/  HFMA2.MMA R27, R18, R35, R27 ;  /* 0x00000023121b7235 */ /* 0x000fe2000000001b */
[----:B0-----:R-:W-:-:S06]  /*6270*/  PRMT R23, R23, 0x5410, R24 ;  /* 0x0000541017177816 */ /* 0x001fcc0000000018 */
[----:B------:R-:W-:Y:S01]  /*6280*/  HFMA2.MMA R31, R23, R31, R30 ;  /* 0x0000001f171f7235 */ /* 0x000fe2000000001e */
[----:B------:R-:W-:Y:S02]  /*6290*/  @!P0 IADD3 R39, R39, 0x1, RZ ;  /* 0x0000000127278810 */ /* 0x000fe40007ffe0ff */
[----:B--2---:R-:W-:Y:S02]  /*62a0*/  LOP3.LUT R20, R11, 0x3f, RZ, 0xc0, !PT ;  /* 0x0000003f0b147812 */ /* 0x004fe400078ec0ff */
[----:B------:R-:W-:Y:S02]  /*62b0*/  LOP3.LUT R21, R10, 0x3f, RZ, 0xc0, !PT ;  /* 0x0000003f0a157812 */ /* 0x000fe400078ec0ff */
[----:B------:R-:W-:Y:S02]  /*62c0*/  IADD3 R43, R20, -0x20, RZ ;  /* 0xffffffe0142b7810 */ /* 0x000fe40007ffe0ff */
[----:B------:R-:W-:Y:S02]  /*62d0*/  LOP3.LUT R20, R8, 0x3f, RZ, 0xc0, !PT ;  /* 0x0000003f08147812 */ /* 0x000fe400078ec0ff */
[----:B------:R-:W-:Y:S01]  /*62e0*/  IADD3 R25, R21, -0x20, RZ ;  /* 0xffffffe015197810 */ /* 0x000fe20007ffe0ff */
[----:B------:R-:W-:Y:S01]  /*62f0*/  HFMA2 R21, R45, R34, R16 ;  /* 0x000000222d157231 */ /* 0x000fe20000000010 */
[----:B------:R-:W-:-:S02]  /*6300*/  IADD3 R22, R20, -0x20, RZ ;  /* 0xffffffe014167810 */ /* 0x000fc40007ffe0ff */
[----:B------:R-:W-:Y:S02]  /*6310*/  SHF.R.U32.HI R20, RZ, 0x6, R9 ;  /* 0x00000006ff147819 */ /* 0x000fe40000011609 */
[----:B------:R-:W-:Y:S01]  /*6320*/  SHF.R.U32.HI R16, RZ, 0x6, R11 ;  /* 0x00000006ff107819 */ /* 0x000fe2000001160b */
[----:B------:R0:W-:Y:S01]  /*6330*/  I2F.F16 R17, R22 ;  /* 0x0000001600117306 */ /* 0x0001e20000200c00 */
[----:B------:R-:W-:Y:S02]  /*6340*/  LOP3.LUT R19, R9, 0x3f, RZ, 0xc0, !PT ;  /* 0x0000003f09137812 */ /* 0x000fe400078ec0ff */
[----:B------:R-:W-:Y:S02]  /*6350*/  LOP3.LUT R20, R20, 0x3f, RZ, 0xc0, !PT ;  /* 0x0000003f14147812 */ /* 0x000fe400078ec0ff */
[----:B------:R-:W-:Y:S02]  /*6360*/  LOP3.LUT R16, R16, 0x3f, RZ, 0xc0, !PT ;  /* 0x0000003f10107812 */ /* 0x000fe400078ec0ff */
[----:B------:R-:W-:-:S02]  /*6370*/  IADD3 R19, R19, -0x20, RZ ;  /* 0xffffffe013137810 */ /* 0x000fc40007ffe0ff */
[----:B0-----:R-:W-:Y:S02]  /*6380*/  SHF.R.U32.HI R22, RZ, 0x6, R8 ;  /* 0x00000006ff167819 */ /* 0x001fe40000011608 */
[----:B------:R-:W-:Y:S01]  /*6390*/  IADD3 R20, R20, -0x20, RZ ;  /* 0xffffffe014147810 */ /* 0x000fe20007ffe0ff */
[----:B------:R-:W-:Y:S01]  /*63a0*/  HFMA2 R34, R47, R34, R33 ;  /* 0x000000222f227231 */ /* 0x000fe20000000021 */
[----:B------:R-:W-:Y:S02]  /*63b0*/  IADD3 R45, R16, -0x20, RZ ;  /* 0xffffffe0102d7810 */ /* 0x000fe40007ffe0ff */
[----:B------:R-:W-:Y:S02]  /*63c0*/  LOP3.LUT R16, R22, 0x3f, RZ, 0xc0, !PT ;  /* 0x0000003f16107812 */ /* 0x000fe400078ec0ff */
[----:B------:R-:W-:Y:S01]  /*63d0*/  SHF.R.U32.HI R33, RZ, 0x6, R10 ;  /* 0x00000006ff217819 */ /* 0x000fe2000001160a */
[----:B------:R-:W-:Y:S01]  /*63e0*/  I2F.F16 R19, R19 ;  /* 0x0000001300137306 */ /* 0x000fe20000200c00 */
[----:B------:R-:W-:Y:S01]  /*63f0*/  IADD3 R32, R16, -0x20, RZ ;  /* 0xffffffe010207810 */ /* 0x000fe20007ffe0ff */
[----:B------:R-:W-:Y:S01]  /*6400*/  HFMA2 R29, R29, R35, R21 ;  /* 0x000000231d1d7231 */ /* 0x000fe20000000015 */
[----:B------:R-:W-:-:S02]  /*6410*/  LOP3.LUT R16, R33, 0x3f, RZ, 0xc0, !PT ;  /* 0x0000003f21107812 */ /* 0x000fc400078ec0ff */
[----:B------:R-:W-:-:S03]  /*6420*/  SHF.R.U32.HI R21, RZ, 0x12, R9 ;  /* 0x00000012ff157819 */ /* 0x000fc60000011609 */
[----:B------:R-:W-:Y:S01]  /*6430*/  I2F.F16 R43, R43 ;  /* 0x0000002b002b7306 */ /* 0x000fe20000200c00 */
[----:B------:R-:W-:Y:S02]  /*6440*/  SHF.R.U32.HI R33, RZ, 0xc, R8 ;  /* 0x0000000cff217819 */ /* 0x000fe40000011608 */
[----:B------:R-:W-:-:S05]  /*6450*/  LOP3.LUT R21, R21, 0x3f, RZ, 0xc0, !PT ;  /* 0x0000003f15157812 */ /* 0x000fca00078ec0ff */
[----:B------:R-:W-:Y:S01]  /*6460*/  I2F.F16 R20, R20 ;  /* 0x0000001400147306 */ /* 0x000fe20000200c00 */
[----:B------:R-:W-:-:S07]  /*6470*/  LOP3.LUT R33, R33, 0x3f, RZ, 0xc0, !PT ;  /* 0x0000003f21217812 */ /* 0x000fce00078ec0ff */
[----:B------:R-:W0:Y:S01]  /*6480*/  I2F.F16 R22, R45 ;  /* 0x0000002d00167306 */ /* 0x000e220000200c00 */
[----:B------:R-:W-:Y:S02]  /*6490*/  IADD3 R49, R21, -0x20, RZ ;  /* 0xffffffe015317810 */ /* 0x000fe40007ffe0ff */
[----:B------:R-:W-:Y:S02]  /*64a0*/  IADD3 R33, R33, -0x20, RZ ;  /* 0xffffffe021217810 */ /* 0x000fe40007ffe0ff */
[----:B------:R-:W-:Y:S01]  /*64b0*/  SHF.R.U32.HI R21, RZ, 0x12, R10 ;  /* 0x00000012ff157819 */ /* 0x000fe2000001160a */
[----:B------:R-:W-:Y:S02]  /*64c0*/  HFMA2 R35, R23, R35, R34 ;  /* 0x0000002317237231 */ /* 0x000fe40000000022 */
[----:B------:R1:W-:Y:S01]  /*64d0*/  I2F.F16 R45, R33 ;  /* 0x00000021002d7306 */ /* 0x0003e20000200c00 */
[----:B------:R-:W-:Y:S02]  /*64e0*/  LOP3.LUT R50, R21, 0x3f, RZ, 0xc0, !PT ;  /* 0x0000003f15327812 */ /* 0x000fe400078ec0ff */
[----:B0-----:R-:W-:-:S02]  /*64f0*/  PRMT R43, R43, 0x5410, R22 ;  /* 0x000054102b2b7816 */ /* 0x001fc40000000016 */
[----:B-1----:R-:W-:Y:S02]  /*6500*/  PRMT R33, R19, 0x5410, R20 ;  /* 0x0000541013217816 */ /* 0x002fe40000000014 */
[----:B------:R-:W0:Y:S01]  /*6510*/  LDS.128 R20, [UR5+0x20] ;  /* 0x00002005ff147984 */ /* 0x000e220008000c00 */
[----:B------:R-:W-:-:S04]  /*6520*/  SHF.R.U32.HI R18, RZ, 0xc, R10 ;  /* 0x0000000cff127819 */ /* 0x000fc8000001160a */
[----:B------:R-:W-:Y:S02]  /*6530*/  LOP3.LUT R18, R18, 0x3f, RZ, 0xc0, !PT ;  /* 0x0000003f12127812 */ /* 0x000fe400078ec0ff */
[----:B------:R-:W-:Y:S02]  /*6540*/  IADD3 R16, R16, -0x20, RZ ;  /* 0xffffffe010107810 */ /* 0x000fe40007ffe0ff */
[----:B------:R-:W-:Y:S02]  /*6550*/  SHF.R.U32.HI R24, RZ, 0x12, R8 ;  /* 0x00000012ff187819 */ /* 0x000fe40000011608 */
[----:B------:R-:W-:Y:S02]  /*6560*/  IADD3 R51, R18, -0x20, RZ ;  /* 0xffffffe012337810 */ /* 0x000fe40007ffe0ff */
[--C-:B------:R-:W-:Y:S02]  /*6570*/  SHF.R.U32.HI R19, RZ, 0xc, R11.reuse ;  /* 0x0000000cff137819 */ /* 0x100fe4000001160b */
[----:B------:R-:W-:-:S02]  /*6580*/  SHF.R.U32.HI R18, RZ, 0x12, R11 ;  /* 0x00000012ff127819 */ /* 0x000fc4000001160b */
[----:B------:R-:W-:Y:S02]  /*6590*/  SHF.R.U32.HI R30, RZ, 0xc, R9 ;  /* 0x0000000cff1e7819 */ /* 0x000fe40000011609 */
[----:B------:R-:W-:Y:S01]  /*65a0*/  LOP3.LUT R24, R24, 0x3f, RZ, 0xc0, !PT ;  /* 0x0000003f18187812 */ /* 0x000fe200078ec0ff */
[----:B------:R-:W-:Y:S01]  /*65b0*/  I2F.F16 R25, R25 ;  /* 0x0000001900197306 */ /* 0x000fe20000200c00 */
[----:B------:R-:W-:Y:S02]  /*65c0*/  LOP3.LUT R19, R19, 0x3f, RZ, 0xc0, !PT ;  /* 0x0000003f13137812 */ /* 0x000fe400078ec0ff */
[----:B------:R-:W-:Y:S02]  /*65d0*/  LOP3.LUT R18, R18, 0x3f, RZ, 0xc0, !PT ;  /* 0x0000003f12127812 */ /* 0x000fe400078ec0ff */
[----:B------:R-:W-:-:S03]  /*65e0*/  LOP3.LUT R30, R30, 0x3f, RZ, 0xc0, !PT ;  /* 0x0000003f1e1e7812 */ /* 0x000fc600078ec0ff */
[----:B------:R-:W1:Y:S01]  /*65f0*/  I2F.F16 R32, R32 ;  /* 0x0000002000207306 */ /* 0x000e620000200c00 */
[----:B------:R-:W-:Y:S02]  /*6600*/  IADD3 R24, R24, -0x20, RZ ;  /* 0xffffffe018187810 */ /* 0x000fe40007ffe0ff */
[----:B------:R-:W-:-:S05]  /*6610*/  IADD3 R50, R50, -0x20, RZ ;  /* 0xffffffe032327810 */ /* 0x000fca0007ffe0ff */
[----:B------:R-:W2:Y:S01]  /*6620*/  I2F.F16 R16, R16 ;  /* 0x0000001000107306 */ /* 0x000ea20000200c00 */
[----:B------:R-:W-:Y:S02]  /*6630*/  IADD3 R19, R19, -0x20, RZ ;  /* 0xffffffe013137810 */ /* 0x000fe40007ffe0ff */
[----:B------:R-:W-:Y:S02]  /*6640*/  IADD3 R18, R18, -0x20, RZ ;  /* 0xffffffe012127810 */ /* 0x000fe40007ffe0ff */
[----:B------:R-:W-:-:S03]  /*6650*/  IADD3 R30, R30, -0x20, RZ ;  /* 0xffffffe01e1e7810 */ /* 0x000fc60007ffe0ff */
[----:B------:R-:W4:Y:S01]  /*6660*/  I2F.F16 R24, R24 ;  /* 0x0000001800187306 */ /* 0x000f220000200c00 */
[----:B-1----:R-:W-:-:S07]  /*6670*/  PRMT R47, R17, 0x5410, R32 ;  /* 0x00005410112f7816 */ /* 0x002fce0000000020 */
[----:B------:R-:W-:Y:S01]  /*6680*/  I2F.F16 R51, R51 ;  /* 0x0000003300337306 */ /* 0x000fe20000200c00 */
[----:B--2---:R-:W-:-:S07]  /*6690*/  PRMT R25, R25, 0x5410, R16 ;  /* 0x0000541019197816 */ /* 0x004fce0000000010 */
[----:B------:R-:W1:Y:S08]  /*66a0*/  I2F.F16 R50, R50 ;  /* 0x0000003200327306 */ /* 0x000e700000200c00 */
[----:B------:R2:W-:Y:S08]  /*66b0*/  I2F.F16 R54, R30 ;  /* 0x0000001e00367306 */ /* 0x0005f00000200c00 */
[----:B------:R-:W5:Y:S08]  /*66c0*/  I2F.F16 R49, R49 ;  /* 0x0000003100317306 */ /* 0x000f700000200c00 */
[----:B------:R-:W-:Y:S08]  /*66d0*/  I2F.F16 R19, R19 ;  /* 0x0000001300137306 */ /* 0x000ff00000200c00 */
[----:B------:R-:W3:Y:S01]  /*66e0*/  I2F.F16 R18, R18 ;  /* 0x0000001200127306 */ /* 0x000ee20000200c00 */
[----:B0-----:R-:W-:-:S02]  /*66f0*/  HFMA2.MMA R32, R47, R20, RZ ;  /* 0x000000142f207235 */ /* 0x001fc400000000ff */
[----:B------:R-:W-:Y:S01]  /*6700*/  HFMA2.MMA R16, R25, R20, RZ ;  /* 0x0000001419107235 */ /* 0x000fe200000000ff */
[----:B----4-:R-:W-:Y:S02]  /*6710*/  PRMT R45, R45, 0x5410, R24 ;  /* 0x000054102d2d7816 */ /* 0x010fe40000000018 */
[----:B-1----:R-:W-:Y:S01]  /*6720*/  PRMT R50, R51, 0x5410, R50 ;  /* 0x0000541033327816 */ /* 0x002fe20000000032 */
[-C--:B--2---:R-:W-:Y:S01]  /*6730*/  HFMA2 R30, R33, R20.reuse, RZ.H0_H0 ;  /* 0x00000014211e7231 */ /* 0x084fe200000400ff */
[----:B-----5:R-:W-:Y:S01]  /*6740*/  PRMT R54, R54, 0x5410, R49 ;  /* 0x0000541036367816 */ /* 0x020fe20000000031 */
[----:B------:R-:W-:Y:S01]  /*6750*/  HFMA2 R17, R43, R20, RZ.H0_H0 ;  /* 0x000000142b117231 */ /* 0x000fe200000400ff */
[-C--:B------:R-:W-:Y:S01]  /*6760*/  HFMA2.MMA R32, R45, R21.reuse, R32 ;  /* 0x000000152d207235 */ /* 0x080fe20000000020 */
[----:B---3--:R-:W-:Y:S02]  /*6770*/  PRMT R24, R19, 0x5410, R18 ;  /* 0x0000541013187816 */ /* 0x008fe40000000012 */
[----:B------:R-:W-:Y:S01]  /*6780*/  HFMA2 R30, R54, R21, R30 ;  /* 0x00000015361e7231 */ /* 0x000fe2000000001e */
[----:B------:R-:W-:-:S02]  /*6790*/  HFMA2.MMA R20, R50, R21, R16 ;  /* 0x0000001532147235 */ /* 0x000fc40000000010 */
[----:B------:R-:W-:Y:S02]  /*67a0*/  HFMA2 R21, R24, R21, R17 ;  /* 0x0000001518157231 */ /* 0x000fe40000000011 */
[----:B------:R-:W0:Y:S01]  /*67b0*/  LDS.128 R16, [UR5+0xa0] ;  /* 0x0000a005ff107984 */ /* 0x000e220008000c00 */
[----:B------:R-:W-:-:S04]  /*67c0*/  SHF.R.U32.HI R49, RZ, 0x18, R11 ;  /* 0x00000018ff317819 */ /* 0x000fc8000001160b */
[----:B------:R-:W-:Y:S01]  /*67d0*/  LOP3.LUT R49, R49, 0x3f, RZ, 0xc0, !PT ;  /* 0x0000003f31317812 */ /* 0x000fe200078ec0ff */
[-C--:B0-----:R-:W-:Y:S02]  /*67e0*/  HFMA2.MMA R25, R25, R16.reuse, RZ ;  /* 0x0000001019197235 */ /* 0x081fe400000000ff */
[----:B------:R-:W-:Y:S01]  /*67f0*/  HFMA2.MMA R34, R47, R16, RZ ;  /* 0x000000102f227235 */ /* 0x000fe200000000ff */
[-C--:B------:R-:W-:Y:S02]  /*6800*/  HFMA2 R33, R33, R16.reuse, RZ.H0_H0 ;  /* 0x0000001021217231 */ /* 0x080fe400000400ff */
[----:B------:R-:W-:-:S03]  /*6810*/  HFMA2 R43, R43, R16, RZ.H0_H0 ;  /* 0x000000102b2b7231 */ /* 0x000fc600000400ff */
[-C--:B------:R-:W-:Y:S01]  /*6820*/  HFMA2.MMA R16, R50, R17.reuse, R25 ;  /* 0x0000001132107235 */ /* 0x080fe20000000019 */
[----:B------:R-:W-:Y:S01]  /*6830*/  SHF.R.U32.HI R25, RZ, 0x18, R8 ;  /* 0x00000018ff197819 */ /* 0x000fe20000011608 */
[----:B------:R-:W-:Y:S01]  /*6840*/  HFMA2.MMA R34, R45, R17, R34 ;  /* 0x000000112d227235 */ /* 0x000fe20000000022 */
[----:B------:R-:W-:Y:S02]  /*6850*/  SHF.R.U32.HI R45, RZ, 0x18, R9 ;  /* 0x00000018ff2d7819 */ /* 0x000fe40000011609 */
[----:B------:R-:W-:Y:S02]  /*6860*/  LOP3.LUT R25, R25, 0x3f, RZ, 0xc0, !PT ;  /* 0x0000003f19197812 */ /* 0x000fe400078ec0ff */
[----:B------:R-:W-:Y:S02]  /*6870*/  SHF.R.U32 R50, R9, 0x1e, R13 ;  /* 0x0000001e09327819 */ /* 0x000fe4000000160d */
[----:B------:R-:W-:Y:S02]  /*6880*/  IADD3 R47, R25, -0x20, RZ ;  /* 0xffffffe0192f7810 */ /* 0x000fe40007ffe0ff */
[----:B------:R-:W-:-:S02]  /*6890*/  LOP3.LUT R45, R45, 0x3f, RZ, 0xc0, !PT ;  /* 0x0000003f2d2d7812 */ /* 0x000fc400078ec0ff */
[----:B------:R-:W-:Y:S02]  /*68a0*/  SHF.R.U32.HI R25, RZ, 0x18, R10 ;  /* 0x00000018ff197819 */ /* 0x000fe4000001160a */
[----:B------:R-:W-:Y:S02]  /*68b0*/  LOP3.LUT R50, R50, 0x3f, RZ, 0xc0, !PT ;  /* 0x0000003f32327812 */ /* 0x000fe400078ec0ff */
[----:B------:R-:W-:Y:S02]  /*68c0*/  SHF.R.U32 R10, R10, 0x1e, R14 ;  /* 0x0000001e0a0a7819 */ /* 0x000fe4000000160e */
[----:B------:R-:W-:Y:S02]  /*68d0*/  SHF.R.U32 R9, R11, 0x1e, R15 ;  /* 0x0000001e0b097819 */ /* 0x000fe4000000160f */
[----:B------:R-:W-:Y:S02]  /*68e0*/  IADD3 R45, R45, -0x20, RZ ;  /* 0xffffffe02d2d7810 */ /* 0x000fe40007ffe0ff */
[----:B------:R-:W-:-:S02]  /*68f0*/  IADD3 R50, R50, -0x20, RZ ;  /* 0xffffffe032327810 */ /* 0x000fc40007ffe0ff */
[----:B------:R-:W-:Y:S02]  /*6900*/  LOP3.LUT R25, R25, 0x3f, RZ, 0xc0, !PT ;  /* 0x0000003f19197812 */ /* 0x000fe400078ec0ff */
[----:B------:R-:W-:Y:S01]  /*6910*/  LOP3.LUT R10, R10, 0x3f, RZ, 0xc0, !PT ;  /* 0x0000003f0a0a7812 */ /* 0x000fe200078ec0ff */
[----:B------:R-:W-:Y:S01]  /*6920*/  HFMA2 R33, R54, R17, R33 ;  /* 0x0000001136217231 */ /* 0x000fe20000000021 */
[----:B------:R-:W-:Y:S02]  /*6930*/  LOP3.LUT R9, R9, 0x3f, RZ, 0xc0, !PT ;  /* 0x0000003f09097812 */ /* 0x000fe400078ec0ff */
[----:B------:R-:W-:Y:S01]  /*6940*/  SHF.R.U32 R54, R8, 0x1e, R12 ;  /* 0x0000001e08367819 */ /* 0x000fe2000000160c */
[----:B------:R-:W-:Y:S01]  /*6950*/  I2F.F16 R45, R45 ;  /* 0x0000002d002d7306 */ /* 0x000fe20000200c00 */
[----:B------:R-:W-:Y:S02]  /*6960*/  IADD3 R25, R25, -0x20, RZ ;  /* 0xffffffe019197810 */ /* 0x000fe40007ffe0ff */
[----:B------:R-:W-:-:S02]  /*6970*/  IADD3 R8, R49, -0x20, RZ ;  /* 0xffffffe031087810 */ /* 0x000fc40007ffe0ff */
[----:B------:R-:W-:Y:S02]  /*6980*/  IADD3 R10, R10, -0x20, RZ ;  /* 0xffffffe00a0a7810 */ /* 0x000fe40007ffe0ff */
[----:B------:R-:W-:Y:S01]  /*6990*/  IADD3 R49, R9, -0x20, RZ ;  /* 0xffffffe009317810 */ /* 0x000fe20007ffe0ff */
[----:B------:R-:W0:Y:S08]  /*69a0*/  I2F.F16 R50, R50 ;  /* 0x0000003200327306 */ /* 0x000e300000200c00 */
[----:B------:R-:W-:Y:S08]  /*69b0*/  I2F.F16 R25, R25 ;  /* 0x0000001900197306 */ /* 0x000ff00000200c00 */
[----:B------:R-:W-:Y:S08]  /*69c0*/  I2F.F16 R8, R8 ;  /* 0x0000000800087306 */ /* 0x000ff00000200c00 */
[----:B------:R-:W1:Y:S08]  /*69d0*/  I2F.F16 R10, R10 ;  /* 0x0000000a000a7306 */ /* 0x000e700000200c00 */
[----:B------:R-:W2:Y:S01]  /*69e0*/  I2F.F16 R9, R49 ;  /* 0x0000003100097306 */ /* 0x000ea20000200c00 */
[----:B------:R-:W-:Y:S01]  /*69f0*/  HFMA2 R17, R24, R17, R43 ;  /* 0x0000001118117231 */ /* 0x000fe2000000002b */
[----:B0-----:R-:W-:Y:S01]  /*6a00*/  PRMT R45, R45, 0x5410, R50 ;  /* 0x000054102d2d7816 */ /* 0x001fe20000000032 */
[----:B------:R-:W-:Y:S01]  /*6a10*/  IMAD.WIDE R50, R37, 0x4, R52 ;  /* 0x0000000425327825 */ /* 0x000fe200078e0234 */
[----:B------:R-:W-:-:S02]  /*6a20*/  @!P0 LEA R24, R39, R44, 0x3 ;  /* 0x0000002c27188211 */ /* 0x000fc400078e18ff */
[----:B-1----:R-:W-:-:S04]  /*6a30*/  PRMT R43, R25, 0x5410, R10 ;  /* 0x00005410192b7816 */ /* 0x002fc8000000000a */
[----:B------:R-:W3:Y:S01]  /*6a40*/  @!P0 LDL.64 R24, [R24] ;  /* 0x0000000018188983 */ /* 0x000ee20000100a00 */
[----:B--2---:R-:W-:-:S03]  /*6a50*/  PRMT R52, R8, 0x5410, R9 ;  /* 0x0000541008347816 */ /* 0x004fc60000000009 */
[----:B------:R-:W2:Y:S01]  /*6a60*/  LDG.E.128.CONSTANT R8, desc[UR8][R50.64] ;  /* 0x0000000832087981 */ /* 0x000ea2000c1e9d00 */
[----:B------:R-:W-:-:S04]  /*6a70*/  LOP3.LUT R54, R54, 0x3f, RZ, 0xc0, !PT ;  /* 0x0000003f36367812 */ /* 0x000fc800078ec0ff */
[----:B------:R-:W-:Y:S01]  /*6a80*/  IADD3 R54, R54, -0x20, RZ ;  /* 0xffffffe036367810 */ /* 0x000fe20007ffe0ff */
[----:B------:R-:W-:Y:S08]  /*6a90*/  I2F.F16 R47, R47 ;  /* 0x0000002f002f7306 */ /* 0x000ff00000200c00 */
[----:B------:R-:W0:Y:S01]  /*6aa0*/  I2F.F16 R54, R54 ;  /* 0x0000003600367306 */ /* 0x000e220000200c00 */
[-C--:B------:R-:W-:Y:S01]  /*6ab0*/  HFMA2.MMA R20, R43, R22.reuse, R20 ;  /* 0x000000162b147235 */ /* 0x080fe20000000014 */
[----:B------:R-:W-:Y:S01]  /*6ac0*/  HFMA2 R16, R43, R18, R16 ;  /* 0x000000122b107231 */ /* 0x000fe20000000010 */
[----:B------:R-:W-:Y:S01]  /*6ad0*/  SHF.R.U32.HI R43, RZ, 0xa, R12 ;  /* 0x0000000aff2b7819 */ /* 0x000fe2000001160c */
[----:B------:R-:W-:-:S03]  /*6ae0*/  HFMA2.MMA R30, R45, R22, R30 ;  /* 0x000000162d1e7235 */ /* 0x000fc6000000001e */
[----:B------:R-:W-:Y:S01]  /*6af0*/  LOP3.LUT R43, R43, 0x3f, RZ, 0xc0, !PT ;  /* 0x0000003f2b2b7812 */ /* 0x000fe200078ec0ff */
[----:B------:R-:W-:-:S03]  /*6b00*/  HFMA2 R33, R45, R18, R33 ;  /* 0x000000122d217231 */ /* 0x000fc60000000021 */
[----:B------:R-:W-:Y:S02]  /*6b10*/  IADD3 R45, R43, -0x20, RZ ;  /* 0xffffffe02b2d7810 */ /* 0x000fe40007ffe0ff */
[----:B0-----:R-:W-:Y:S02]  /*6b20*/  PRMT R47, R47, 0x5410, R54 ;  /* 0x000054102f2f7816 */ /* 0x001fe40000000036 */
[--C-:B------:R-:W-:Y:S01]  /*6b30*/  SHF.R.U32.HI R43, RZ, 0x4, R13.reuse ;  /* 0x00000004ff2b7819 */ /* 0x100fe2000001160d */
[-C--:B------:R-:W-:Y:S02]  /*6b40*/  HFMA2.MMA R21, R52, R22.reuse, R21 ;  /* 0x0000001634157235 */ /* 0x080fe40000000015 */
[----:B------:R-:W-:Y:S01]  /*6b50*/  HFMA2 R34, R47, R18, R34 ;  /* 0x000000122f227231 */ /* 0x000fe20000000022 */
[----:B------:R-:W-:Y:S01]  /*6b60*/  HFMA2.MMA R32, R47, R22, R32 ;  /* 0x000000162f207235 */ /* 0x000fe20000000020 */
[----:B------:R-:W-:Y:S02]  /*6b70*/  SHF.R.U32.HI R47, RZ, 0xa, R13 ;  /* 0x0000000aff2f7819 */ /* 0x000fe4000001160d */
[----:B------:R-:W-:-:S02]  /*6b80*/  SHF.R.U32.HI R22, RZ, 0x4, R12 ;  /* 0x00000004ff167819 */ /* 0x000fc4000001160c */
[----:B------:R-:W-:Y:S02]  /*6b90*/  LOP3.LUT R43, R43, 0x3f, RZ, 0xc0, !PT ;  /* 0x0000003f2b2b7812 */ /* 0x000fe400078ec0ff */
[----:B------:R-:W-:Y:S02]  /*6ba0*/  LOP3.LUT R47, R47, 0x3f, RZ, 0xc0, !PT ;  /* 0x0000003f2f2f7812 */ /* 0x000fe400078ec0ff */
[----:B------:R-:W-:Y:S02]  /*6bb0*/  LOP3.LUT R22, R22, 0x3f, RZ, 0xc0, !PT ;  /* 0x0000003f16167812 */ /* 0x000fe400078ec0ff */
[----:B------:R-:W-:Y:S02]  /*6bc0*/  IADD3 R43, R43, -0x20, RZ ;  /* 0xffffffe02b2b7810 */ /* 0x000fe40007ffe0ff */
[----:B------:R-:W-:Y:S02]  /*6bd0*/  IADD3 R47, R47, -0x20, RZ ;  /* 0xffffffe02f2f7810 */ /* 0x000fe40007ffe0ff */
[----:B------:R-:W-:-:S02]  /*6be0*/  IADD3 R54, R22, -0x20, RZ ;  /* 0xffffffe016367810 */ /* 0x000fc40007ffe0ff */
[----:B------:R-:W-:Y:S01]  /*6bf0*/  I2F.F16 R43, R43 ;  /* 0x0000002b002b7306 */ /* 0x000fe20000200c00 */
[----:B------:R-:W-:-:S07]  /*6c00*/  HFMA2 R17, R52, R18, R17 ;  /* 0x0000001234117231 */ /* 0x000fce0000000011 */
[----:B------:R0:W1:Y:S01]  /*6c10*/  I2F.F16 R22, R47 ;  /* 0x0000002f00167306 */ /* 0x0000620000200c00 */
[--C-:B------:R-:W-:Y:S02]  /*6c20*/  SHF.R.U32.HI R18, RZ, 0x4, R14.reuse ;  /* 0x00000004ff127819 */ /* 0x100fe4000001160e */
[----:B------:R-:W-:Y:S02]  /*6c30*/  SHF.R.U32.HI R49, RZ, 0xa, R14 ;  /* 0x0000000aff317819 */ /* 0x000fe4000001160e */
[----:B------:R-:W-:Y:S02]  /*6c40*/  LOP3.LUT R18, R18, 0x3f, RZ, 0xc0, !PT ;  /* 0x0000003f12127812 */ /* 0x000fe400078ec0ff */
[----:B------:R-:W-:Y:S02]  /*6c50*/  LOP3.LUT R49, R49, 0x3f, RZ, 0xc0, !PT ;  /* 0x0000003f31317812 */ /* 0x000fe400078ec0ff */
[----:B0-----:R-:W-:Y:S02]  /*6c60*/  SHF.R.U32.HI R47, RZ, 0xa, R15 ;  /* 0x0000000aff2f7819 */ /* 0x001fe4000001160f */
[----:B-1----:R-:W-:-:S02]  /*6c70*/  PRMT R52, R43, 0x5410, R22 ;  /* 0x000054102b347816 */ /* 0x002fc40000000016 */
[----:B------:R-:W-:Y:S02]  /*6c80*/  IADD3 R22, R18, -0x20, RZ ;  /* 0xffffffe012167810 */ /* 0x000fe40007ffe0ff */
[----:B------:R-:W-:Y:S01]  /*6c90*/  SHF.R.U32.HI R18, RZ, 0x4, R15 ;  /* 0x00000004ff127819 */ /* 0x000fe2000001160f */
[----:B------:R-:W-:Y:S01]  /*6ca0*/  I2F.F16 R54, R54 ;  /* 0x0000003600367306 */ /* 0x000fe20000200c00 */
[----:B------:R-:W-:Y:S02]  /*6cb0*/  IADD3 R43, R49, -0x20, RZ ;  /* 0xffffffe0312b7810 */ /* 0x000fe40007ffe0ff */
[----:B------:R-:W-:Y:S02]  /*6cc0*/  LOP3.LUT R18, R18, 0x3f, RZ, 0xc0, !PT ;  /* 0x0000003f12127812 */ /* 0x000fe400078ec0ff */
[----:B------:R-:W-:-:S03]  /*6cd0*/  LOP3.LUT R47, R47, 0x3f, RZ, 0xc0, !PT ;  /* 0x0000003f2f2f7812 */ /* 0x000fc600078ec0ff */
[----:B------:R-:W0:Y:S01]  /*6ce0*/  I2F.F16 R45, R45 ;  /* 0x0000002d002d7306 */ /* 0x000e220000200c00 */
[----:B------:R-:W-:Y:S02]  /*6cf0*/  IADD3 R18, R18, -0x20, RZ ;  /* 0xffffffe012127810 */ /* 0x000fe40007ffe0ff */
[----:B------:R-:W-:-:S05]  /*6d00*/  IADD3 R47, R47, -0x20, RZ ;  /* 0xffffffe02f2f7810 */ /* 0x000fca0007ffe0ff */
[----:B------:R-:W-:Y:S08]  /*6d10*/  I2F.F16 R22, R22 ;  /* 0x0000001600167306 */ /* 0x000ff00000200c00 */
[----:B------:R-:W1:Y:S01]  /*6d20*/  I2F.F16 R43, R43 ;  /* 0x0000002b002b7306 */ /* 0x000e620000200c00 */
[----:B0-----:R-:W-:-:S07]  /*6d30*/  PRMT R45, R54, 0x5410, R45 ;  /* 0x00005410362d7816 */ /* 0x001fce000000002d */
[----:B------:R-:W-:Y:S08]  /*6d40*/  I2F.F16 R18, R18 ;  /* 0x0000001200127306 */ /* 0x000ff00000200c00 */
[----:B------:R-:W0:Y:S01]  /*6d50*/  I2F.F16 R47, R47 ;  /* 0x0000002f002f7306 */ /* 0x000e220000200c00 */
[----:B-1----:R-:W-:Y:S01]  /*6d60*/  PRMT R43, R22, 0x5410, R43 ;  /* 0x00005410162b7816 */ /* 0x002fe2000000002b */
[-C--:B------:R-:W-:Y:S01]  /*6d70*/  HFMA2.MMA R32, R45, R23.reuse, R32 ;  /* 0x000000172d207235 */ /* 0x080fe20000000020 */
[-C--:B------:R-:W-:Y:S01]  /*6d80*/  HFMA2 R34, R45, R19.reuse, R34 ;  /* 0x000000132d227231 */ /* 0x080fe20000000022 */
[--C-:B------:R-:W-:Y:S01]  /*6d90*/  SHF.R.U32.HI R45, RZ, 0x10, R12.reuse ;  /* 0x00000010ff2d7819 */ /* 0x100fe2000001160c */
[----:B------:R-:W-:Y:S01]  /*6da0*/  HFMA2.MMA R22, R52, R23, R30 ;  /* 0x0000001734167235 */ /* 0x000fe2000000001e */
[----:B------:R-:W-:Y:S01]  /*6db0*/  HFMA2 R30, R43, R19, R16 ;  /* 0x000000132b1e7231 */ /* 0x000fe20000000010 */
[----:B------:R-:W-:-:S02]  /*6dc0*/  SHF.R.U32.HI R16, RZ, 0x16, R12 ;  /* 0x00000016ff107819 */ /* 0x000fc4000001160c */
[----:B------:R-:W-:Y:S02]  /*6dd0*/  LOP3.LUT R45, R45, 0x3f, RZ, 0xc0, !PT ;  /* 0x0000003f2d2d7812 */ /* 0x000fe400078ec0ff */
[----:B0-----:R-:W-:Y:S01]  /*6de0*/  PRMT R18, R18, 0x5410, R47 ;  /* 0x0000541012127816 */ /* 0x001fe2000000002f */
[-C--:B------:R-:W-:Y:S01]  /*6df0*/  HFMA2.MMA R20, R43, R23.reuse, R20 ;  /* 0x000000172b147235 */ /* 0x080fe20000000014 */
[----:B------:R-:W-:Y:S02]  /*6e00*/  IADD3 R45, R45, -0x20, RZ ;  /* 0xffffffe02d2d7810 */ /* 0x000fe40007ffe0ff */
[----:B------:R-:W-:Y:S02]  /*6e10*/  LOP3.LUT R16, R16, 0x3f, RZ, 0xc0, !PT ;  /* 0x0000003f10107812 */ /* 0x000fe400078ec0ff */
[----:B------:R-:W-:Y:S01]  /*6e20*/  HFMA2.MMA R21, R18, R23, R21 ;  /* 0x0000001712157235 */ /* 0x000fe20000000015 */
[----:B------:R-:W-:Y:S01]  /*6e30*/  SHF.R.U32.HI R23, RZ, 0x10, R13 ;  /* 0x00000010ff177819 */ /* 0x000fe2000001160d */
[-C--:B------:R-:W-:Y:S01]  /*6e40*/  HFMA2 R33, R52, R19.reuse, R33 ;  /* 0x0000001334217231 */ /* 0x080fe20000000021 */
[----:B------:R0:W-:Y:S01]  /*6e50*/  I2F.F16 R55, R45 ;  /* 0x0000002d00377306 */ /* 0x0001e20000200c00 */
[----:B------:R-:W-:Y:S01]  /*6e60*/  IADD3 R16, R16, -0x20, RZ ;  /* 0xffffffe010107810 */ /* 0x000fe20007ffe0ff */
[----:B------:R-:W-:Y:S01]  /*6e70*/  HFMA2 R43, R18, R19, R17 ;  /* 0x00000013122b7231 */ /* 0x000fe20000000011 */
[----:B------:R-:W-:-:S02]  /*6e80*/  SHF.R.U32.HI R52, RZ, 0x10, R15 ;  /* 0x00000010ff347819 */ /* 0x000fc4000001160f */
[----:B------:R-:W-:Y:S02]  /*6e90*/  LOP3.LUT R17, R23, 0x3f, RZ, 0xc0, !PT ;  /* 0x0000003f17117812 */ /* 0x000fe400078ec0ff */
[----:B------:R-:W-:Y:S02]  /*6ea0*/  SHF.R.U32.HI R18, RZ, 0x16, R13 ;  /* 0x00000016ff127819 */ /* 0x000fe4000001160d */
[--C-:B0-----:R-:W-:Y:S01]  /*6eb0*/  SHF.R.U32.HI R45, RZ, 0x16, R14.reuse ;  /* 0x00000016ff2d7819 */ /* 0x101fe2000001160e */
[----:B------:R0:W-:Y:S01]  /*6ec0*/  I2F.F16 R54, R16 ;  /* 0x0000001000367306 */ /* 0x0001e20000200c00 */
[----:B------:R-:W-:Y:S02]  /*6ed0*/  SHF.R.U32.HI R23, RZ, 0x10, R14 ;  /* 0x00000010ff177819 */ /* 0x000fe4000001160e */
[----:B------:R-:W-:Y:S02]  /*6ee0*/  SHF.R.U32.HI R56, RZ, 0x16, R15 ;  /* 0x00000016ff387819 */ /* 0x000fe4000001160f */
[----:B------:R-:W-:-:S02]  /*6ef0*/  LOP3.LUT R52, R52, 0x3f, RZ, 0xc0, !PT ;  /* 0x0000003f34347812 */ /* 0x000fc400078ec0ff */
[----:B------:R-:W-:Y:S02]  /*6f00*/  LOP3.LUT R19, R18, 0x3f, RZ, 0xc0, !PT ;  /* 0x0000003f12137812 */ /* 0x000fe400078ec0ff */
[----:B0-----:R-:W-:Y:S02]  /*6f10*/  LOP3.LUT R16, R45, 0x3f, RZ, 0xc0, !PT ;  /* 0x0000003f2d107812 */ /* 0x001fe400078ec0ff */
[----:B------:R-:W-:Y:S02]  /*6f20*/  LOP3.LUT R23, R23, 0x3f, RZ, 0xc0, !PT ;  /* 0x0000003f17177812 */ /* 0x000fe400078ec0ff */
[----:B------:R-:W-:Y:S02]  /*6f30*/  LOP3.LUT R56, R56, 0x3f, RZ, 0xc0, !PT ;  /* 0x0000003f38387812 */ /* 0x000fe400078ec0ff */
[----:B------:R-:W-:Y:S02]  /*6f40*/  IADD3 R17, R17, -0x20, RZ ;  /* 0xffffffe011117810 */ /* 0x000fe40007ffe0ff */
[----:B------:R-:W-:-:S02]  /*6f50*/  IADD3 R16, R16, -0x20, RZ ;  /* 0xffffffe010107810 */ /* 0x000fc40007ffe0ff */
[----:B------:R-:W-:Y:S02]  /*6f60*/  IADD3 R52, R52, -0x20, RZ ;  /* 0xffffffe034347810 */ /* 0x000fe40007ffe0ff */
[----:B------:R-:W-:Y:S02]  /*6f70*/  IADD3 R19, R19, -0x20, RZ ;  /* 0xffffffe013137810 */ /* 0x000fe40007ffe0ff */
[----:B------:R-:W-:Y:S02]  /*6f80*/  IADD3 R23, R23, -0x20, RZ ;  /* 0xffffffe017177810 */ /* 0x000fe40007ffe0ff */
[----:B------:R-:W-:Y:S01]  /*6f90*/  IADD3 R56, R56, -0x20, RZ ;  /* 0xffffffe038387810 */ /* 0x000fe20007ffe0ff */
[----:B------:R-:W-:Y:S08]  /*6fa0*/  I2F.F16 R18, R17 ;  /* 0x0000001100127306 */ /* 0x000ff00000200c00 */
[----:B------:R-:W0:Y:S08]  /*6fb0*/  I2F.F16 R53, R19 ;  /* 0x0000001300357306 */ /* 0x000e300000200c00 */
[----:B------:R-:W-:Y:S08]  /*6fc0*/  I2F.F16 R49, R23 ;  /* 0x0000001700317306 */ /* 0x000ff00000200c00 */
[----:B------:R-:W1:Y:S08]  /*6fd0*/  I2F.F16 R16, R16 ;  /* 0x0000001000107306 */ /* 0x000e700000200c00 */
[----:B------:R-:W-:Y:S08]  /*6fe0*/  I2F.F16 R52, R52 ;  /* 0x0000003400347306 */ /* 0x000ff00000200c00 */
[----:B------:R-:W4:Y:S01]  /*6ff0*/  I2F.F16 R17, R56 ;  /* 0x0000003800117306 */ /* 0x000f220000200c00 */
[----:B0-----:R-:W-:-:S02]  /*7000*/  PRMT R53, R18, 0x5410, R53 ;  /* 0x0000541012357816 */ /* 0x001fc40000000035 */
[----:B-1----:R-:W-:Y:S02]  /*7010*/  PRMT R49, R49, 0x5410, R16 ;  /* 0x0000541031317816 */ /* 0x002fe40000000010 */
[----:B----4-:R-:W-:Y:S02]  /*7020*/  PRMT R52, R52, 0x5410, R17 ;  /* 0x0000541034347816 */ /* 0x010fe40000000011 */
[----:B------:R-:W0:Y:S01]  /*7030*/  LDS.128 R16, [UR5+0x30] ;  /* 0x00003005ff107984 */ /* 0x000e220008000c00 */
[----:B------:R-:W-:-:S06]  /*7040*/  PRMT R55, R55, 0x5410, R54 ;  /* 0x0000541037377816 */ /* 0x000fcc0000000036 */
[-C--:B0-----:R-:W-:Y:S01]  /*7050*/  HFMA2.MMA R32, R55, R16.reuse, R32 ;  /* 0x0000001037207235 */ /* 0x081fe20000000020 */
[-C--:B------:R-:W-:Y:S01]  /*7060*/  HFMA2 R45, R53, R16.reuse, R22 ;  /* 0x00000010352d7231 */ /* 0x080fe20000000016 */
[----:B------:R-:W-:Y:S01]  /*7070*/  HFMA2.MMA R47, R49, R16, R20 ;  /* 0x00000010312f7235 */ /* 0x000fe20000000014 */
[----:B------:R-:W-:Y:S02]  /*7080*/  HFMA2 R16, R52, R16, R21 ;  /* 0x0000001034107231 */ /* 0x000fe40000000015 */
[----:B------:R-:W0:Y:S01]  /*7090*/  LDS.128 R20, [UR5+0xb0] ;  /* 0x0000b005ff147984 */ /* 0x000e220008000c00 */
[----:B---3--:R-:W-:-:S04]  /*70a0*/  @!P0 PRMT R36, R24, 0x7610, R36 ;  /* 0x0000761018248816 */ /* 0x008fc80000000024 */
[----:B------:R-:W-:Y:S02]  /*70b0*/  @!P0 PRMT R36, R36, 0x7610, R24 ;  /* 0x0000761024248816 */ /* 0x000fe40000000018 */
[----:B--2---:R-:W-:-:S04]  /*70c0*/  SHF.R.U32.HI R24, RZ, 0x8, R8 ;  /* 0x00000008ff187819 */ /* 0x004fc80000011608 */
[----:B------:R-:W-:Y:S01]  /*70d0*/  LOP3.LUT R24, R24, 0x3f, RZ, 0xc0, !PT ;  /* 0x0000003f18187812 */ /* 0x000fe200078ec0ff */
[-C--:B0-----:R-:W-:Y:S01]  /*70e0*/  HFMA2 R43, R52, R20.reuse, R43 ;  /* 0x00000014342b7231 */ /* 0x081fe2000000002b */
[--C-:B------:R-:W-:Y:S01]  /*70f0*/  SHF.R.U32.HI R52, RZ, 0x14, R8.reuse ;  /* 0x00000014ff347819 */ /* 0x100fe20000011608 */
[-C--:B------:R-:W-:Y:S01]  /*7100*/  HFMA2.MMA R30, R49, R20.reuse, R30 ;  /* 0x00000014311e7235 */ /* 0x080fe2000000001e */
[----:B------:R-:W-:Y:S01]  /*7110*/  HFMA2 R33, R53, R20, R33 ;  /* 0x0000001435217231 */ /* 0x000fe20000000021 */
[----:B------:R-:W-:Y:S01]  /*7120*/  HFMA2.MMA R34, R55, R20, R34 ;  /* 0x0000001437227235 */ /* 0x000fe20000000022 */
[----:B------:R-:W-:Y:S02]  /*7130*/  LOP3.LUT R52, R52, 0x3f, RZ, 0xc0, !PT ;  /* 0x0000003f34347812 */ /* 0x000fe400078ec0ff */
[----:B------:R-:W-:Y:S02]  /*7140*/  SHF.R.U32 R49, R12, 0x1c, R8 ;  /* 0x0000001c0c317819 */ /* 0x000fe40000001608 */
[----:B------:R-:W-:-:S02]  /*7150*/  LEA.HI R12, R8, 0xffffffe0, RZ, 0x6 ;  /* 0xffffffe0080c7811 */ /* 0x000fc400078f30ff */
[--C-:B------:R-:W-:Y:S02]  /*7160*/  SHF.R.U32.HI R20, RZ, 0x2, R8.reuse ;  /* 0x00000002ff147819 */ /* 0x100fe40000011608 */
[----:B------:R-:W-:Y:S02]  /*7170*/  SHF.R.U32.HI R53, RZ, 0xe, R8 ;  /* 0x0000000eff357819 */ /* 0x000fe40000011608 */
[--C-:B------:R-:W-:Y:S02]  /*7180*/  SHF.R.U32 R8, R13, 0x1c, R9.reuse ;  /* 0x0000001c0d087819 */ /* 0x100fe40000001609 */
[----:B------:R-:W-:Y:S02]  /*7190*/  IADD3 R13, R52, -0x20, RZ ;  /* 0xffffffe0340d7810 */ /* 0x000fe40007ffe0ff */
[----:B------:R-:W-:Y:S02]  /*71a0*/  SHF.R.U32.HI R52, RZ, 0x2, R9 ;  /* 0x00000002ff347819 */ /* 0x000fe40000011609 */
[----:B------:R-:W-:-:S02]  /*71b0*/  LOP3.LUT R8, R8, 0x3f, RZ, 0xc0, !PT ;  /* 0x0000003f08087812 */ /* 0x000fc400078ec0ff */
[----:B------:R-:W-:Y:S02]  /*71c0*/  LOP3.LUT R53, R53, 0x3f, RZ, 0xc0, !PT ;  /* 0x0000003f35357812 */ /* 0x000fe400078ec0ff */
[----:B------:R-:W-:Y:S01]  /*71d0*/  LOP3.LUT R52, R52, 0x3f, RZ, 0xc0, !PT ;  /* 0x0000003f34347812 */ /* 0x000fe200078ec0ff */
[----:B------:R-:W-:Y:S01]  /*71e0*/  I2F.F16 R12, R12 ;  /* 0x0000000c000c7306 */ /* 0x000fe20000200c00 */
[----:B------:R-:W-:Y:S02]  /*71f0*/  LOP3.LUT R49, R49, 0x3f, RZ, 0xc0, !PT ;  /* 0x0000003f31317812 */ /* 0x000fe400078ec0ff */
[----:B------:R-:W-:Y:S02]  /*7200*/  LOP3.LUT R20, R20, 0x3f, RZ, 0xc0, !PT ;  /* 0x0000003f14147812 */ /* 0x000fe400078ec0ff */
[----:B------:R-:W-:Y:S02]  /*7210*/  IADD3 R8, R8, -0x20, RZ ;  /* 0xffffffe008087810 */ /* 0x000fe40007ffe0ff */
[----:B------:R-:W-:Y:S01]  /*7220*/  @!P0 PRMT R0, R25, 0x7610, R0 ;  /* 0x0000761019008816 */ /* 0x000fe20000000000 */
[----:B------:R-:W0:Y:S01]  /*7230*/  I2F.F16 R13, R13 ;  /* 0x0000000d000d7306 */ /* 0x000e220000200c00 */
[----:B------:R-:W-:-:S02]  /*7240*/  IADD3 R24, R24, -0x20, RZ ;  /* 0xffffffe018187810 */ /* 0x000fc40007ffe0ff */
[----:B------:R-:W-:Y:S02]  /*7250*/  IADD3 R53, R53, -0x20, RZ ;  /* 0xffffffe035357810 */ /* 0x000fe40007ffe0ff */
[----:B------:R-:W-:Y:S02]  /*7260*/  IADD3 R52, R52, -0x20, RZ ;  /* 0xffffffe034347810 */ /* 0x000fe40007ffe0ff */
[----:B------:R-:W-:Y:S02]  /*7270*/  IADD3 R49, R49, -0x20, RZ ;  /* 0xffffffe031317810 */ /* 0x000fe40007ffe0ff */
[----:B------:R-:W-:Y:S01]  /*7280*/  IADD3 R20, R20, -0x20, RZ ;  /* 0xffffffe014147810 */ /* 0x000fe20007ffe0ff */
[----:B------:R-:W-:Y:S01]  /*7290*/  I2F.F16 R8, R8 ;  /* 0x0000000800087306 */ /* 0x000fe20000200c00 */
[----:B------:R-:W-:-:S07]  /*72a0*/  @!P0 PRMT R0, R0, 0x7610, R25 ;  /* 0x0000761000008816 */ /* 0x000fce0000000019 */
[----:B------:R-:W1:Y:S08]  /*72b0*/  I2F.F16 R25, R52 ;  /* 0x0000003400197306 */ /* 0x000e700000200c00 */
[----:B------:R-:W-:Y:S08]  /*72c0*/  I2F.F16 R24, R24 ;  /* 0x0000001800187306 */ /* 0x000ff00000200c00 */
[----:B------:R-:W2:Y:S01]  /*72d0*/  I2F.F16 R53, R53 ;  /* 0x0000003500357306 */ /* 0x000ea20000200c00 */
[----:B0-----:R-:W-:-:S07]  /*72e0*/  PRMT R12, R13, 0x5410, R12 ;  /* 0x000054100d0c7816 */ /* 0x001fce000000000c */
[----:B------:R-:W-:Y:S01]  /*72f0*/  I2F.F16 R49, R49 ;  /* 0x0000003100317306 */ /* 0x000fe20000200c00 */
[----:B------:R-:W-:-:S07]  /*7300*/  SHF.R.U32 R15, R15, 0x1c, R11 ;  /* 0x0000001c0f0f7819 */ /* 0x000fce000000160b */
[----:B------:R-:W0:Y:S01]  /*7310*/  I2F.F16 R20, R20 ;  /* 0x0000001400147306 */ /* 0x000e220000200c00 */
[----:B------:R-:W-:Y:S02]  /*7320*/  SHF.R.U32.HI R13, RZ, 0x8, R9 ;  /* 0x00000008ff0d7819 */ /* 0x000fe40000011609 */
[----:B------:R-:W-:Y:S02]  /*7330*/  LOP3.LUT R15, R15, 0x3f, RZ, 0xc0, !PT ;  /* 0x0000003f0f0f7812 */ /* 0x000fe400078ec0ff */
[----:B-1----:R-:W-:Y:S02]  /*7340*/  PRMT R8, R8, 0x5410, R25 ;  /* 0x0000541008087816 */ /* 0x002fe40000000019 */
[----:B------:R-:W-:Y:S02]  /*7350*/  LOP3.LUT R13, R13, 0x3f, RZ, 0xc0, !PT ;  /* 0x0000003f0d0d7812 */ /* 0x000fe400078ec0ff */
[----:B------:R-:W-:Y:S02]  /*7360*/  SHF.R.U32.HI R25, RZ, 0x14, R9 ;  /* 0x00000014ff197819 */ /* 0x000fe40000011609 */
[----:B--2---:R-:W-:-:S02]  /*7370*/  PRMT R53, R24, 0x5410, R53 ;  /* 0x0000541018357816 */ /* 0x004fc40000000035 */
[----:B------:R-:W-:Y:S02]  /*7380*/  IADD3 R24, R15, -0x20, RZ ;  /* 0xffffffe00f187810 */ /* 0x000fe40007ffe0ff */
[----:B0-----:R-:W-:Y:S02]  /*7390*/  PRMT R49, R49, 0x5410, R20 ;  /* 0x0000541031317816 */ /* 0x001fe40000000014 */
[----:B------:R-:W-:Y:S02]  /*73a0*/  IADD3 R15, R13, -0x20, RZ ;  /* 0xffffffe00d0f7810 */ /* 0x000fe40007ffe0ff */
[--C-:B------:R-:W-:Y:S02]  /*73b0*/  SHF.R.U32 R20, R14, 0x1c, R10.reuse ;  /* 0x0000001c0e147819 */ /* 0x100fe4000000160a */
[----:B------:R-:W-:Y:S02]  /*73c0*/  LOP3.LUT R25, R25, 0x3f, RZ, 0xc0, !PT ;  /* 0x0000003f19197812 */ /* 0x000fe400078ec0ff */
[----:B------:R-:W-:-:S02]  /*73d0*/  SHF.R.U32.HI R13, RZ, 0x2, R10 ;  /* 0x00000002ff0d7819 */ /* 0x000fc4000001160a */
[----:B------:R-:W-:Y:S02]  /*73e0*/  LEA.HI R14, R9, 0xffffffe0, RZ, 0x6 ;  /* 0xffffffe0090e7811 */ /* 0x000fe400078f30ff */
[----:B------:R-:W-:Y:S02]  /*73f0*/  SHF.R.U32.HI R52, RZ, 0xe, R9 ;  /* 0x0000000eff347819 */ /* 0x000fe40000011609 */
[----:B------:R-:W-:Y:S02]  /*7400*/  LOP3.LUT R20, R20, 0x3f, RZ, 0xc0, !PT ;  /* 0x0000003f14147812 */ /* 0x000fe400078ec0ff */
[----:B------:R-:W-:Y:S02]  /*7410*/  IADD3 R25, R25, -0x20, RZ ;  /* 0xffffffe019197810 */ /* 0x000fe40007ffe0ff */
[----:B------:R-:W-:Y:S02]  /*7420*/  LOP3.LUT R13, R13, 0x3f, RZ, 0xc0, !PT ;  /* 0x0000003f0d0d7812 */ /* 0x000fe400078ec0ff */
[----:B------:R-:W-:-:S02]  /*7430*/  SHF.R.U32.HI R9, RZ, 0x2, R11 ;  /* 0x00000002ff097819 */ /* 0x000fc4000001160b */
[----:B------:R-:W-:Y:S02]  /*7440*/  IADD3 R20, R20, -0x20, RZ ;  /* 0xffffffe014147810 */ /* 0x000fe40007ffe0ff */
[----:B------:R-:W-:Y:S02]  /*7450*/  IADD3 R13, R13, -0x20, RZ ;  /* 0xffffffe00d0d7810 */ /* 0x000fe40007ffe0ff */
[----:B------:R-:W-:Y:S01]  /*7460*/  LOP3.LUT R9, R9, 0x3f, RZ, 0xc0, !PT ;  /* 0x0000003f09097812 */ /* 0x000fe200078ec0ff */
[----:B------:R-:W-:Y:S03]  /*7470*/  I2F.F16 R14, R14 ;  /* 0x0000000e000e7306 */ /* 0x000fe60000200c00 */
[----:B------:R-:W-:-:S05]  /*7480*/  IADD3 R9, R9, -0x20, RZ ;  /* 0xffffffe009097810 */ /* 0x000fca0007ffe0ff */
[----:B------:R-:W0:Y:S08]  /*7490*/  I2F.F16 R25, R25 ;  /* 0x0000001900197306 */ /* 0x000e300000200c00 */
[----:B------:R-:W-:Y:S08]  /*74a0*/  I2F.F16 R20, R20 ;  /* 0x0000001400147306 */ /* 0x000ff00000200c00 */
[----:B------:R-:W1:Y:S01]  /*74b0*/  I2F.F16 R13, R13 ;  /* 0x0000000d000d7306 */ /* 0x000e620000200c00 */
[----:B------:R-:W-:-:S07]  /*74c0*/  LOP3.LUT R52, R52, 0x3f, RZ, 0xc0, !PT ;  /* 0x0000003f34347812 */ /* 0x000fce00078ec0ff */
[----:B------:R-:W-:Y:S01]  /*74d0*/  I2F.F16 R24, R24 ;  /* 0x0000001800187306 */ /* 0x000fe20000200c00 */
[----:B0-----:R-:W-:-:S07]  /*74e0*/  PRMT R14, R25, 0x5410, R14 ;  /* 0x00005410190e7816 */ /* 0x001fce000000000e */
[----:B------:R-:W0:Y:S01]  /*74f0*/  I2F.F16 R9, R9 ;  /* 0x0000000900097306 */ /* 0x000e220000200c00 */
[----:B------:R-:W-:Y:S02]  /*7500*/  SHF.R.U32.HI R25, RZ, 0xe, R10 ;  /* 0x0000000eff197819 */ /* 0x000fe4000001160a */
[----:B------:R-:W-:Y:S02]  /*7510*/  IADD3 R52, R52, -0x20, RZ ;  /* 0xffffffe034347810 */ /* 0x000fe40007ffe0ff */
[----:B-1----:R-:W-:Y:S02]  /*7520*/  PRMT R20, R20, 0x5410, R13 ;  /* 0x0000541014147816 */ /* 0x002fe4000000000d */
[----:B------:R-:W-:Y:S01]  /*7530*/  LOP3.LUT R13, R25, 0x3f, RZ, 0xc0, !PT ;  /* 0x0000003f190d7812 */ /* 0x000fe200078ec0ff */
[----:B------:R-:W-:Y:S01]  /*7540*/  I2F.F16 R15, R15 ;  /* 0x0000000f000f7306 */ /* 0x000fe20000200c00 */
[----:B------:R-:W-:Y:S02]  /*7550*/  SHF.R.U32.HI R55, RZ, 0x8, R11 ;  /* 0x00000008ff377819 */ /* 0x000fe4000001160b */
[----:B0-----:R-:W-:-:S05]  /*7560*/  PRMT R24, R24, 0x5410, R9 ;  /* 0x0000541018187816 */ /* 0x001fca0000000009 */
[----:B------:R-:W0:Y:S01]  /*7570*/  I2F.F16 R52, R52 ;  /* 0x0000003400347306 */ /* 0x000e220000200c00 */
[----:B------:R-:W-:Y:S02]  /*7580*/  IADD3 R9, R13, -0x20, RZ ;  /* 0xffffffe00d097810 */ /* 0x000fe40007ffe0ff */
[----:B------:R-:W-:Y:S02]  /*7590*/  SHF.R.U32.HI R13, RZ, 0xe, R11 ;  /* 0x0000000eff0d7819 */ /* 0x000fe4000001160b */
[----:B------:R-:W-:Y:S02]  /*75a0*/  LOP3.LUT R55, R55, 0x3f, RZ, 0xc0, !PT ;  /* 0x0000003f37377812 */ /* 0x000fe400078ec0ff */
[----:B------:R-:W-:Y:S02]  /*75b0*/  LOP3.LUT R13, R13, 0x3f, RZ, 0xc0, !PT ;  /* 0x0000003f0d0d7812 */ /* 0x000fe400078ec0ff */
[----:B------:R-:W-:Y:S02]  /*75c0*/  IADD3 R55, R55, -0x20, RZ ;  /* 0xffffffe037377810 */ /* 0x000fe40007ffe0ff */
[----:B------:R-:W-:-:S02]  /*75d0*/  IADD3 R13, R13, -0x20, RZ ;  /* 0xffffffe00d0d7810 */ /* 0x000fc40007ffe0ff */
[----:B0-----:R-:W-:Y:S02]  /*75e0*/  PRMT R15, R15, 0x5410, R52 ;  /* 0x000054100f0f7816 */ /* 0x001fe40000000034 */
[----:B------:R-:W-:Y:S08]  /*75f0*/  I2F.F16 R52, R55 ;  /* 0x0000003700347306 */ /* 0x000ff00000200c00 */
[----:B------:R-:W0:Y:S01]  /*7600*/  I2F.F16 R13, R13 ;  /* 0x0000000d000d7306 */ /* 0x000e220000200c00 */
[----:B------:R-:W-:-:S02]  /*7610*/  SHF.R.U32.HI R54, RZ, 0x8, R10 ;  /* 0x00000008ff367819 */ /* 0x000fc4000001160a */
[----:B------:R-:W-:Y:S02]  /*7620*/  LEA.HI R25, R10, 0xffffffe0, RZ, 0x6 ;  /* 0xffffffe00a197811 */ /* 0x000fe400078f30ff */
[----:B------:R-:W-:-:S04]  /*7630*/  LOP3.LUT R54, R54, 0x3f, RZ, 0xc0, !PT ;  /* 0x0000003f36367812 */ /* 0x000fc800078ec0ff */
[----:B------:R-:W-:Y:S02]  /*7640*/  IADD3 R54, R54, -0x20, RZ ;  /* 0xffffffe036367810 */ /* 0x000fe40007ffe0ff */
[----:B0-----:R-:W-:Y:S02]  /*7650*/  PRMT R13, R52, 0x5410, R13 ;  /* 0x00005410340d7816 */ /* 0x001fe4000000000d */
[----:B------:R-:W-:Y:S02]  /*7660*/  SHF.R.U32.HI R52, RZ, 0x14, R10 ;  /* 0x00000014ff347819 */ /* 0x000fe4000001160a */
[----:B------:R-:W-:Y:S02]  /*7670*/  LEA.HI R10, R11, 0xffffffe0, RZ, 0x6 ;  /* 0xffffffe00b0a7811 */ /* 0x000fe400078f30ff */
[----:B------:R-:W-:Y:S02]  /*7680*/  SHF.R.U32.HI R11, RZ, 0x14, R11 ;  /* 0x00000014ff0b7819 */ /* 0x000fe4000001160b */
[----:B------:R-:W-:-:S02]  /*7690*/  LOP3.LUT R52, R52, 0x3f, RZ, 0xc0, !PT ;  /* 0x0000003f34347812 */ /* 0x000fc400078ec0ff */
[----:B------:R-:W-:Y:S01]  /*76a0*/  LOP3.LUT R11, R11, 0x3f, RZ, 0xc0, !PT ;  /* 0x0000003f0b0b7812 */ /* 0x000fe200078ec0ff */
[----:B------:R-:W-:Y:S01]  /*76b0*/  I2F.F16 R54, R54 ;  /* 0x0000003600367306 */ /* 0x000fe20000200c00 */
[----:B------:R-:W-:Y:S02]  /*76c0*/  IADD3 R52, R52, -0x20, RZ ;  /* 0xffffffe034347810 */ /* 0x000fe40007ffe0ff */
[----:B------:R-:W-:-:S05]  /*76d0*/  IADD3 R11, R11, -0x20, RZ ;  /* 0xffffffe00b0b7810 */ /* 0x000fca0007ffe0ff */
[----:B------:R-:W0:Y:S01]  /*76e0*/  I2F.F16 R9, R9 ;  /* 0x0000000900097306 */ /* 0x000e220000200c00 */
[----:B------:R-:W-:Y:S01]  /*76f0*/  HADD2 R29, R29.H0_H0, R29.H1_H1 ;  /* 0x3000001d1d1d7230 */ /* 0x000fe20000000800 */
[----:B------:R-:W-:-:S06]  /*7700*/  HFMA2.MMA R32, R49, R17, R32 ;  /* 0x0000001131207235 */ /* 0x000fcc0000000020 */
[----:B------:R-:W-:Y:S01]  /*7710*/  I2F.F16 R25, R25 ;  /* 0x0000001900197306 */ /* 0x000fe20000200c00 */
[-C--:B------:R-:W-:Y:S01]  /*7720*/  HFMA2.MMA R45, R8, R17.reuse, R45 ;  /* 0x00000011082d7235 */ /* 0x080fe2000000002d */
[----:B------:R-:W-:Y:S01]  /*7730*/  PRMT R6, R6, 0x5410, R28 ;  /* 0x0000541006067816 */ /* 0x000fe2000000001c */
[----:B------:R-:W-:-:S05]  /*7740*/  HFMA2.MMA R47, R20, R17, R47 ;  /* 0x00000011142f7235 */ /* 0x000fca000000002f */
[----:B------:R-:W-:Y:S01]  /*7750*/  I2F.F16 R10, R10 ;  /* 0x0000000a000a7306 */ /* 0x000fe20000200c00 */
[----:B------:R-:W-:-:S07]  /*7760*/  HFMA2.MMA R16, R24, R17, R16 ;  /* 0x0000001118107235 */ /* 0x000fce0000000010 */
[----:B------:R-:W1:Y:S01]  /*7770*/  I2F.F16 R52, R52 ;  /* 0x0000003400347306 */ /* 0x000e620000200c00 */
[----:B0-----:R-:W-:-:S07]  /*7780*/  PRMT R9, R54, 0x5410, R9 ;  /* 0x0000541036097816 */ /* 0x001fce0000000009 */
[----:B------:R-:W0:Y:S01]  /*7790*/  I2F.F16 R11, R11 ;  /* 0x0000000b000b7306 */ /* 0x000e220000200c00 */
[----:B------:R-:W-:Y:S01]  /*77a0*/  PRMT R7, R7, 0x5410, R29 ;  /* 0x0000541007077816 */ /* 0x000fe2000000001d */
[----:B------:R-:W-:Y:S02]  /*77b0*/  HFMA2.MMA R5, R6, R36, R5 ;  /* 0x0000002406057235 */ /* 0x000fe40000000005 */
[-C--:B------:R-:W-:Y:S02]  /*77c0*/  HFMA2.MMA R6, R53, R18.reuse, R32 ;  /* 0x0000001235067235 */ /* 0x080fe40000000020 */
[----:B------:R-:W-:Y:S01]  /*77d0*/  HFMA2 R3, R7, R36, R3 ;  /* 0x0000002407037231 */ /* 0x000fe20000000003 */
[-C--:B------:R-:W-:Y:S02]  /*77e0*/  HFMA2.MMA R7, R15, R18.reuse, R45 ;  /* 0x000000120f077235 */ /* 0x080fe4000000002d */
[-C--:B------:R-:W-:Y:S02]  /*77f0*/  HFMA2.MMA R47, R9, R18.reuse, R47 ;  /* 0x00000012092f7235 */ /* 0x080fe4000000002f */
[----:B------:R-:W-:Y:S01]  /*7800*/  HFMA2.MMA R16, R13, R18, R16 ;  /* 0x000000120d107235 */ /* 0x000fe20000000010 */
[----:B-1----:R-:W-:-:S02]  /*7810*/  PRMT R52, R52, 0x5410, R25 ;  /* 0x0000541034347816 */ /* 0x002fc40000000019 */
[----:B0-----:R-:W-:Y:S01]  /*7820*/  PRMT R10, R11, 0x5410, R10 ;  /* 0x000054100b0a7816 */ /* 0x001fe2000000000a */
[-C--:B------:R-:W-:Y:S01]  /*7830*/  HFMA2.MMA R6, R12, R19.reuse, R6 ;  /* 0x000000130c067235 */ /* 0x080fe20000000006 */
[-C--:B------:R-:W-:Y:S01]  /*7840*/  HFMA2 R11, R49, R21.reuse, R34 ;  /* 0x00000015310b7231 */ /* 0x080fe20000000022 */
[-C--:B------:R-:W-:Y:S01]  /*7850*/  HFMA2.MMA R7, R14, R19.reuse, R7 ;  /* 0x000000130e077235 */ /* 0x080fe20000000007 */
[-C--:B------:R-:W-:Y:S01]  /*7860*/  HFMA2 R33, R8, R21.reuse, R33 ;  /* 0x0000001508217231 */ /* 0x080fe20000000021 */
[-C--:B------:R-:W-:Y:S01]  /*7870*/  HFMA2.MMA R47, R52, R19.reuse, R47 ;  /* 0x00000013342f7235 */ /* 0x080fe2000000002f */
[-C--:B------:R-:W-:Y:S01]  /*7880*/  HFMA2 R30, R20, R21.reuse, R30 ;  /* 0x00000015141e7231 */ /* 0x080fe2000000001e */
[----:B------:R-:W-:Y:S01]  /*7890*/  HFMA2.MMA R16, R10, R19, R16 ;  /* 0x000000130a107235 */ /* 0x000fe20000000010 */
[----:B------:R-:W-:Y:S02]  /*78a0*/  HFMA2 R43, R24, R21, R43 ;  /* 0x00000015182b7231 */ /* 0x000fe4000000002b */
[----:B------:R-:W-:Y:S01]  /*78b0*/  HADD2 R31, R31.H0_H0, R31.H1_H1 ;  /* 0x3000001f1f1f7230 */ /* 0x000fe20000000800 */
[----:B------:R-:W-:Y:S01]  /*78c0*/  IADD3 R41, R41, 0x20, RZ ;  /* 0x0000002029297810 */ /* 0x000fe20007ffe0ff */
[----:B------:R-:W-:-:S02]  /*78d0*/  HFMA2 R11, R53, R22, R11 ;  /* 0x00000016350b7231 */ /* 0x000fc4000000000b */
[-C--:B------:R-:W-:Y:S02]  /*78e0*/  HFMA2 R33, R15, R22.reuse, R33 ;  /* 0x000000160f217231 */ /* 0x080fe40000000021 */
[-C--:B------:R-:W-:Y:S02]  /*78f0*/  HFMA2 R30, R9, R22.reuse, R30 ;  /* 0x00000016091e7231 */ /* 0x080fe4000000001e */
[----:B------:R-:W-:Y:S01]  /*7900*/  HFMA2 R43, R13, R22, R43 ;  /* 0x000000160d2b7231 */ /* 0x000fe2000000002b */
[----:B------:R-:W-:Y:S01]  /*7910*/  PRMT R26, R26, 0x5410, R31 ;  /* 0x000054101a1a7816 */ /* 0x000fe2000000001f */
[----:B------:R-:W-:Y:S01]  /*7920*/  HADD2 R27, R27.H0_H0, R27.H1_H1 ;  /* 0x3000001b1b1b7230 */ /* 0x000fe20000000800 */
[C---:B------:R-:W-:Y:S01]  /*7930*/  ISETP.GE.AND P0, PT, R41.reuse, R48, PT ;  /* 0x000000302900720c */ /* 0x040fe20003f06270 */
[----:B------:R-:W-:Y:S01]  /*7940*/  HADD2 R35, R35.H0_H0, R35.H1_H1 ;  /* 0x3000002323237230 */ /* 0x000fe20000000800 */
[----:B------:R-:W-:Y:S01]  /*7950*/  ISETP.LT.AND P1, PT, R41, R42, PT ;  /* 0x0000002a2900720c */ /* 0x000fe20003f21270 */
[----:B------:R-:W-:-:S02]  /*7960*/  HFMA2 R11, R12, R23, R11 ;  /* 0x000000170c0b7231 */ /* 0x000fc4000000000b */
[-C--:B------:R-:W-:Y:S02]  /*7970*/  HFMA2 R33, R14, R23.reuse, R33 ;  /* 0x000000170e217231 */ /* 0x080fe40000000021 */
[-C--:B------:R-:W-:Y:S02]  /*7980*/  HFMA2 R30, R52, R23.reuse, R30 ;  /* 0x00000017341e7231 */ /* 0x080fe4000000001e */
[----:B------:R-:W-:Y:S02]  /*7990*/  HFMA2 R43, R10, R23, R43 ;  /* 0x000000170a2b7231 */ /* 0x000fe4000000002b */
[----:B------:R-:W-:Y:S02]  /*79a0*/  HADD2 R6, R6.H0_H0, R6.H1_H1 ;  /* 0x3000000606067230 */ /* 0x000fe40000000800 */
[----:B------:R-:W-:Y:S02]  /*79b0*/  HADD2 R7, R7.H0_H0, R7.H1_H1 ;  /* 0x3000000707077230 */ /* 0x000fe40000000800 */
[----:B------:R-:W-:-:S02]  /*79c0*/  HADD2 R47, R47.H0_H0, R47.H1_H1 ;  /* 0x3000002f2f2f7230 */ /* 0x000fc40000000800 */
[----:B------:R-:W-:Y:S01]  /*79d0*/  HADD2 R16, R16.H0_H0, R16.H1_H1 ;  /* 0x3000001010107230 */ /* 0x000fe20000000800 */
[----:B------:R-:W-:Y:S01]  /*79e0*/  HFMA2.MMA R4, R26, R0, R4 ;  /* 0x000000001a047235 */ /* 0x000fe20000000004 */
[----:B------:R-:W-:Y:S01]  /*79f0*/  HADD2 R11, R11.H0_H0, R11.H1_H1 ;  /* 0x3000000b0b0b7230 */ /* 0x000fe20000000800 */
[----:B------:R-:W-:Y:S01]  /*7a00*/  PRMT R27, R27, 0x5410, R35 ;  /* 0x000054101b1b7816 */ /* 0x000fe20000000023 */
[----:B------:R-:W-:Y:S02]  /*7a10*/  HADD2 R33, R33.H0_H0, R33.H1_H1 ;  /* 0x3000002121217230 */ /* 0x000fe40000000800 */
[----:B------:R-:W-:Y:S02]  /*7a20*/  HADD2 R30, R30.H0_H0, R30.H1_H1 ;  /* 0x3000001e1e1e7230 */ /* 0x000fe40000000800 */
[----:B------:R-:W-:Y:S01]  /*7a30*/  HADD2 R15, R43.H0_H0, R43.H1_H1 ;  /* 0x3000002b2b0f7230 */ /* 0x000fe20000000800 */
[----:B------:R-:W-:Y:S02]  /*7a40*/  PRMT R6, R6, 0x5410, R7 ;  /* 0x0000541006067816 */ /* 0x000fe40000000007 */
[----:B------:R-:W-:Y:S01]  /*7a50*/  PRMT R47, R47, 0x5410, R16 ;  /* 0x000054102f2f7816 */ /* 0x000fe20000000010 */
[----:B------:R-:W-:Y:S01]  /*7a60*/  HFMA2 R2, R27, R0, R2 ;  /* 0x000000001b027231 */ /* 0x000fe20000000002 */
[----:B------:R-:W-:-:S02]  /*7a70*/  PRMT R11, R11, 0x5410, R33 ;  /* 0x000054100b0b7816 */ /* 0x000fc40000000021 */
[----:B------:R-:W-:Y:S01]  /*7a80*/  PRMT R30, R30, 0x5410, R15 ;  /* 0x000054101e1e7816 */ /* 0x000fe2000000000f */
[----:B------:R-:W-:Y:S01]  /*7a90*/  UIADD3 UR5, UR5, 0x40, URZ ;  /* 0x0000004005057890 */ /* 0x000fe2000fffe03f */
[----:B------:R-:W-:Y:S02]  /*7aa0*/  HFMA2.MMA R5, R6, R36, R5 ;  /* 0x0000002406057235 */ /* 0x000fe40000000005 */
[----:B------:R-:W-:Y:S01]  /*7ab0*/  HFMA2.MMA R4, R47, R0, R4 ;  /* 0x000000002f047235 */ /* 0x000fe20000000004 */
[----:B------:R-:W-:Y:S02]  /*7ac0*/  HFMA2 R3, R11, R36, R3 ;  /* 0x000000240b037231 */ /* 0x000fe40000000003 */
[----:B------:R-:W-:-:S04]  /*7ad0*/  IMAD.WIDE R52, R37, 0x4, R50 ;  /* 0x0000000425347825 */ /* 0x000fc800078e0232 */
[----:B------:R-:W-:Y:S01]  /*7ae0*/  HFMA2 R2, R30, R0, R2 ;  /* 0x000000001e027231 */ /* 0x000fe20000000002 */
[----:B------:R-:W-:Y:S06]  /*7af0*/  @!P0 BRA P1, `(.L_x_3507) ;  /* 0xffffffd000488947 */ /* 0x000fec000083ffff */
.L_x_3506:
[----:B------:R-:W-:-:S04]  /*7b00*/  ISETP.GE.AND P0, PT, R41, R42, PT ;  /* 0x0000002a2900720c */ /* 0x000fc80003f06270 */
[----:B------:R-:W-:-:S13]  /*7b10*/  ISETP.GE.OR P0, PT, R41, UR12, P0 ;  /* 0x0000000c29007c0c */ /* 0x000fda0008706670 */
[----:B------:R-:W-:Y:S05]  /*7b20*/  @P0 BRA `(.L_x_3508) ;  /* 0x0000001800b40947 */ /* 0x000fea0003800000 */
.L_x_3509:
[----:B-1----:R-:W2:Y:S01]  /*7b30*/  LDG.E.128.CONSTANT R12, desc[UR8][R52.64] ;  /* 0x00000008340c7981 */ /* 0x002ea2000c1e9d00 */
[----:B------:R-:W-:Y:S01]  /*7b40*/  IMAD.WIDE R6, R37, 0x4, R52 ;  /* 0x0000000425067825 */ /* 0x000fe200078e0234 */
[----:B------:R-:W-:Y:S02]  /*7b50*/  ISETP.NE.AND P0, PT, R41, R38, PT ;  /* 0x000000262900720c */ /* 0x000fe40003f05270 */
[----:B------:R-:W0:Y:S04]  /*7b60*/  LDS.128 R16, [UR5] ;  /* 0x00000005ff107984 */ /* 0x000e280008000c00 */
[----:B------:R0:W3:Y:S01]  /*7b70*/  LDG.E.128.CONSTANT R8, desc[UR8][R6.64] ;  /* 0x0000000806087981 */ /* 0x0000e2000c1e9d00 */
[----:B------:R-:W-:-:S03]  /*7b80*/  IMAD.WIDE R50, R37, 0x4, R6 ;  /* 0x0000000425327825 */ /* 0x000fc600078e0206 */
[----:B------:R-:W1:Y:S03]  /*7b90*/  LDS.128 R24, [UR5+0x80] ;  /* 0x00008005ff187984 */ /* 0x000e660008000c00 */
[----:B------:R-:W4:Y:S01]  /*7ba0*/  @!P0 LDC.64 R48, c[0x0][0x248] ;  /* 0x00009200ff308b82 */ /* 0x000f220000000a00 */
[----:B------:R-:W5:Y:S01]  /*7bb0*/  LDG.E.128.CONSTANT R20, desc[UR8][R50.64] ;  /* 0x0000000832147981 */ /* 0x000f62000c1e9d00 */
[----:B------:R-:W-:Y:S02]  /*7bc0*/  @!P0 LEA R29, R41, 0x1, 0x1 ;  /* 0x00000001291d8811 */ /* 0x000fe400078e08ff */
[----:B------:R-:W-:-:S03]  /*7bd0*/  MOV R43, 0x2800 ;  /* 0x00002800002b7802 */ /* 0x000fc60000000f00 */
[----:B----4-:R-:W-:-:S06]  /*7be0*/  @!P0 IMAD.WIDE R48, R29, 0x2, R48 ;  /* 0x000000021d308825 */ /* 0x010fcc00078e0230 */
[----:B------:R-:W4:Y:S01]  /*7bf0*/  @!P0 LDG.E.U16.CONSTANT R48, desc[UR8][R48.64] ;  /* 0x0000000830308981 */ /* 0x000f22000c1e9500 */
[----:B--2---:R-:W-:Y:S02]  /*7c00*/  LOP3.LUT R33, R14, 0x1f001f, RZ, 0xc0, !PT ;  /* 0x001f001f0e217812 */ /* 0x004fe400078ec0ff */
        /* <DEDUP_REMOVED lines=9> */
[-C--:B0-----:R-:W-:Y:S01]  /*7ca0*/  HFMA2.MMA R7, R33, R16.reuse, RZ ;  /* 0x0000001021077235 */ /* 0x081fe200000000ff */
[----:B------:R-:W-:Y:S01]  /*7cb0*/  LOP3.LUT R6, R15, 0x3e003e0, RZ, 0xc0, !PT ;  /* 0x03e003e00f067812 */ /* 0x000fe200078ec0ff */
[----:B------:R-:W-:Y:S01]  /*7cc0*/  HFMA2.MMA R47, R30, R16, RZ ;  /* 0x000000101e2f7235 */ /* 0x000fe200000000ff */
[----:B------:R-:W-:Y:S01]  /*7cd0*/  LOP3.LUT R28, R13, 0x3e003e0, RZ, 0xc0, !PT ;  /* 0x03e003e00d1c7812 */ /* 0x000fe200078ec0ff */
[-C--:B-1----:R-:W-:Y:S01]  /*7ce0*/  HFMA2.MMA R33, R33, R24.reuse, RZ ;  /* 0x0000001821217235 */ /* 0x082fe200000000ff */
[----:B------:R-:W-:Y:S01]  /*7cf0*/  LOP3.LUT R31, R31, 0x64006400, RZ, 0xfc, !PT ;  /* 0x640064001f1f7812 */ /* 0x000fe200078efcff */
[----:B------:R-:W-:Y:S01]  /*7d00*/  HFMA2.MMA R30, R30, R24, RZ ;  /* 0x000000181e1e7235 */ /* 0x000fe200000000ff */
        /* <DEDUP_REMOVED lines=9> */
[-C--:B------:R-:W-:Y:S02]  /*7da0*/  HFMA2 R29, R6, R43.reuse.H0_H0, -48, -48 ;  /* 0xd200d200061d7431 */ /* 0x080fe4000004002b */
[----:B------:R-:W-:Y:S01]  /*7db0*/  HFMA2 R28, R28, R43.H0_H0, -48, -48 ;  /* 0xd200d2001c1c7431 */ /* 0x000fe2000004002b */
[C---:B------:R-:W-:Y:S01]  /*7dc0*/  HFMA2.MMA R7, R32.reuse, R17, R7 ;  /* 0x0000001120077235 */ /* 0x040fe20000000007 */
[CC--:B------:R-:W-:Y:S01]  /*7dd0*/  HFMA2 R6, R31.reuse, R16.reuse, RZ.H0_H0 ;  /* 0x000000101f067231 */ /* 0x0c0fe200000400ff */
[----:B------:R-:W-:Y:S01]  /*7de0*/  HFMA2.MMA R32, R32, R25, R33 ;  /* 0x0000001920207235 */ /* 0x000fe20000000021 */
[C---:B------:R-:W-:Y:S01]  /*7df0*/  HFMA2 R45, R34.reuse, R16, RZ.H0_H0 ;  /* 0x00000010222d7231 */ /* 0x040fe200000400ff */
[C---:B------:R-:W-:Y:S01]  /*7e00*/  HFMA2.MMA R16, R35.reuse, R17, R47 ;  /* 0x0000001123107235 */ /* 0x040fe2000000002f */
[-C--:B------:R-:W-:Y:S02]  /*7e10*/  HFMA2 R31, R31, R24.reuse, RZ.H0_H0 ;  /* 0x000000181f1f7231 */ /* 0x080fe400000400ff */
[----:B------:R-:W-:Y:S01]  /*7e20*/  HFMA2 R34, R34, R24, RZ.H0_H0 ;  /* 0x0000001822227231 */ /* 0x000fe200000400ff */
[----:B------:R-:W-:Y:S01]  /*7e30*/  HFMA2.MMA R24, R35, R25, R30 ;  /* 0x0000001923187235 */ /* 0x000fe2000000001e */
[C---:B------:R-:W-:Y:S01]  /*7e40*/  HFMA2 R6, R28.reuse, R17, R6 ;  /* 0x000000111c067231 */ /* 0x040fe20000000006 */
[----:B------:R-:W-:Y:S01]  /*7e50*/  SHF.R.U32.HI R30, RZ, 0xa, R14 ;  /* 0x0000000aff1e7819 */ /* 0x000fe2000001160e */
[-C--:B------:R-:W-:Y:S01]  /*7e60*/  HFMA2 R28, R28, R25.reuse, R31 ;  /* 0x000000191c1c7231 */ /* 0x080fe2000000001f */
[----:B------:R-:W-:Y:S01]  /*7e70*/  SHF.R.U32.HI R31, RZ, 0xa, R15 ;  /* 0x0000000aff1f7819 */ /* 0x000fe2000001160f */
[C---:B------:R-:W-:Y:S01]  /*7e80*/  HFMA2 R33, R29.reuse, R25, R34 ;  /* 0x000000191d217231 */ /* 0x040fe20000000022 */
[----:B------:R-:W-:Y:S01]  /*7e90*/  SHF.R.U32.HI R25, RZ, 0xa, R12 ;  /* 0x0000000aff197819 */ /* 0x000fe2000001160c */
[----:B------:R-:W-:Y:S01]  /*7ea0*/  HFMA2 R17, R29, R17, R45 ;  /* 0x000000111d117231 */ /* 0x000fe2000000002d */
        /* <DEDUP_REMOVED lines=10> */
[----:B---3--:R-:W-:Y:S01]  /*7f50*/  LOP3.LUT R35, R11, 0x3e003e0, RZ, 0xc0, !PT ;  /* 0x03e003e00b237812 */ /* 0x008fe200078ec0ff */
[----:B------:R-:W-:Y:S02]  /*7f60*/  HADD2 R30, R30, -1040, -1040 ;  /* 0xe410e4101e1e7430 */ /* 0x000fe40000000000 */
        /* <DEDUP_REMOVED lines=8> */
[-C--:B------:R-:W-:Y:S01]  /*7ff0*/  HFMA2 R25, R25, R26.reuse, R28 ;  /* 0x0000001a19197231 */ /* 0x080fe2000000001c */
[----:B------:R-:W-:Y:S01]  /*8000*/  LOP3.LUT R28, R9, 0x1f001f, RZ, 0xc0, !PT ;  /* 0x001f001f091c7812 */ /* 0x000fe200078ec0ff */
[-C--:B------:R-:W-:Y:S01]  /*8010*/  HFMA2.MMA R24, R31, R26.reuse, R24 ;  /* 0x0000001a1f187235 */ /* 0x080fe20000000018 */
[----:B------:R-:W-:Y:S01]  /*8020*/  LOP3.LUT R18, R18, 0x64006400, RZ, 0xfc, !PT ;  /* 0x6400640012127812 */ /* 0x000fe200078efcff */
[----:B------:R-:W-:Y:S01]  /*8030*/  HFMA2.MMA R32, R30, R26, R32 ;  /* 0x0000001a1e207235 */ /* 0x000fe20000000020 */
[----:B------:R-:W-:Y:S01]  /*8040*/  HFMA2 R33, R29, R26, R33 ;  /* 0x0000001a1d217231 */ /* 0x000fe20000000021 */
[----:B------:R-:W-:-:S02]  /*8050*/  LOP3.LUT R26, R28, 0x64006400, RZ, 0xfc, !PT ;  /* 0x640064001c1a7812 */ /* 0x000fc400078efcff */
[----:B------:R-:W-:Y:S01]  /*8060*/  HADD2 R18, R18, -1040, -1040 ;  /* 0xe410e41012127430 */ /* 0x000fe20000000000 */
[----:B------:R-:W0:Y:S02]  /*8070*/  LDS.128 R28, [UR5+0x10] ;  /* 0x00001005ff1c7984 */ /* 0x000e240008000c00 */
[----:B------:R-:W-:Y:S02]  /*8080*/  HADD2 R26, R26, -1040, -1040 ;  /* 0xe410e4101a1a7430 */ /* 0x000fe40000000000 */
[-C--:B------:R-:W-:Y:S01]  /*8090*/  HFMA2 R24, R18, R27.reuse, R24 ;  /* 0x0000001b12187231 */ /* 0x080fe20000000018 */
[-C--:B------:R-:W-:Y:S01]  /*80a0*/  HFMA2.MMA R16, R18, R19.reuse, R16 ;  /* 0x0000001312107235 */ /* 0x080fe20000000010 */
[----:B------:R-:W-:Y:S02]  /*80b0*/  HFMA2 R25, R26, R27, R25 ;  /* 0x0000001b1a197231 */ /* 0x000fe40000000019 */
[----:B------:R-:W-:Y:S01]  /*80c0*/  HFMA2.MMA R18, R26, R19, R6 ;  /* 0x000000131a127235 */ /* 0x000fe20000000006 */
[----:B------:R-:W-:-:S02]  /*80d0*/  LOP3.LUT R6, R10, 0x1f001f, RZ, 0xc0, !PT ;  /* 0x001f001f0a067812 */ /* 0x000fc400078ec0ff */
[----:B------:R-:W-:Y:S02]  /*80e0*/  LOP3.LUT R26, R11, 0x1f001f, RZ, 0xc0, !PT ;  /* 0x001f001f0b1a7812 */ /* 0x000fe400078ec0ff */
[----:B------:R-:W-:Y:S02]  /*80f0*/  LOP3.LUT R6, R6, 0x64006400, RZ, 0xfc, !PT ;  /* 0x6400640006067812 */ /* 0x000fe400078efcff */
[----:B------:R-:W-:-:S03]  /*8100*/  LOP3.LUT R26, R26, 0x64006400, RZ, 0xfc, !PT ;  /* 0x640064001a1a7812 */ /* 0x000fc600078efcff */
[----:B------:R-:W-:Y:S02]  /*8110*/  HADD2 R6, R6, -1040, -1040 ;  /* 0xe410e41006067430 */ /* 0x000fe40000000000 */
[----:B------:R-:W-:-:S04]  /*8120*/  HADD2 R34, R26, -1040, -1040 ;  /* 0xe410e4101a227430 */ /* 0x000fc80000000000 */
[-C--:B------:R-:W-:Y:S01]  /*8130*/  HFMA2.MMA R7, R6, R19.reuse, R7 ;  /* 0x0000001306077235 */ /* 0x080fe20000000007 */
[-C--:B------:R-:W-:Y:S01]  /*8140*/  HFMA2 R6, R6, R27.reuse, R32 ;  /* 0x0000001b06067231 */ /* 0x080fe20000000020 */
[----:B------:R-:W-:Y:S01]  /*8150*/  HFMA2.MMA R26, R34, R19, R17 ;  /* 0x00000013221a7235 */ /* 0x000fe20000000011 */
[----:B------:R-:W-:Y:S01]  /*8160*/  HFMA2 R17, R34, R27, R33 ;  /* 0x0000001b22117231 */ /* 0x000fe20000000021 */
[----:B------:R-:W-:Y:S02]  /*8170*/  LOP3.LUT R19, R8, 0x3e003e0, RZ, 0xc0, !PT ;  /* 0x03e003e008137812 */ /* 0x000fe400078ec0ff */
[----:B------:R-:W-:Y:S02]  /*8180*/  LOP3.LUT R27, R9, 0x3e003e0, RZ, 0xc0, !PT ;  /* 0x03e003e0091b7812 */ /* 0x000fe400078ec0ff */
[----:B------:R-:W-:Y:S02]  /*8190*/  LOP3.LUT R33, R10, 0x3e003e0, RZ, 0xc0, !PT ;  /* 0x03e003e00a217812 */ /* 0x000fe400078ec0ff */
[----:B------:R-:W-:-:S02]  /*81a0*/  LOP3.LUT R32, R19, 0x64006400, RZ, 0xfc, !PT ;  /* 0x6400640013207812 */ /* 0x000fc400078efcff */
[----:B------:R-:W-:Y:S01]  /*81b0*/  LOP3.LUT R34, R27, 0x64006400, RZ, 0xfc, !PT ;  /* 0x640064001b227812 */ /* 0x000fe200078efcff */
[-C--:B------:R-:W-:Y:S01]  /*81c0*/  HFMA2 R27, R54, R43.reuse.H0_H0, -48, -48 ;  /* 0xd200d200361b7431 */ /* 0x080fe2000004002b */
[----:B------:R-:W-:Y:S01]  /*81d0*/  LOP3.LUT R52, R33, 0x64006400, RZ, 0xfc, !PT ;  /* 0x6400640021347812 */ /* 0x000fe200078efcff */
[-C--:B------:R-:W-:Y:S02]  /*81e0*/  HFMA2 R47, R32, R43.reuse.H0_H0, -48, -48 ;  /* 0xd200d200202f7431 */ /* 0x080fe4000004002b */
[-C--:B------:R-:W-:Y:S02]  /*81f0*/  HFMA2 R19, R34, R43.reuse.H0_H0, -48, -48 ;  /* 0xd200d20022137431 */ /* 0x080fe4000004002b */
[----:B------:R-:W1:Y:S01]  /*8200*/  LDS.128 R32, [UR5+0x90] ;  /* 0x00009005ff207984 */ /* 0x000e620008000c00 */
[----:B------:R-:W-:Y:S01]  /*8210*/  HFMA2 R45, R52, R43.H0_H0, -48, -48 ;  /* 0xd200d200342d7431 */ /* 0x000fe2000004002b */
[----:B0-----:R-:W-:Y:S01]  /*8220*/  HFMA2.MMA R16, R47, R28, R16 ;  /* 0x0000001c2f107235 */ /* 0x001fe20000000010 */
[----:B------:R-:W-:-:S02]  /*8230*/  HFMA2 R18, R19, R28, R18 ;  /* 0x0000001c13127231 */ /* 0x000fc40000000012 */
[----:B------:R-:W-:-:S04]  /*8240*/  IMAD.WIDE R52, R37, 0x4, R50 ;  /* 0x0000000425347825 */ /* 0x000fc800078e0232 */
[----:B------:R-:W-:Y:S01]  /*8250*/  HFMA2 R26, R27, R28, R26 ;  /* 0x0000001c1b1a7231 */ /* 0x000fe2000000001a */
[----:B------:R-:W-:Y:S02]  /*8260*/  HFMA2.MMA R7, R45, R28, R7 ;  /* 0x0000001c2d077235 */ /* 0x000fe40000000007 */
[-C--:B-1----:R-:W-:Y:S01]  /*8270*/  HFMA2.MMA R24, R47, R32.reuse, R24 ;  /* 0x000000202f187235 */ /* 0x082fe20000000018 */
[-C--:B------:R-:W-:Y:S01]  /*8280*/  HFMA2 R19, R19, R32.reuse, R25 ;  /* 0x0000002013137231 */ /* 0x080fe20000000019 */
[----:B------:R-:W-:Y:S01]  /*8290*/  HFMA2.MMA R6, R45, R32, R6 ;  /* 0x000000202d067235 */ /* 0x000fe20000000006 */
[----:B------:R-:W-:Y:S01]  /*82a0*/  HFMA2 R17, R27, R32, R17 ;  /* 0x000000201b117231 */ /* 0x000fe20000000011 */
        /* <DEDUP_REMOVED lines=12> */
[----:B------:R-:W-:Y:S01]  /*8370*/  LOP3.LUT R45, R45, 0x64006400, RZ, 0xfc, !PT ;  /* 0x640064002d2d7812 */ /* 0x000fe200078efcff */
[----:B------:R-:W-:Y:S02]  /*8380*/  HADD2 R47, R47, -1040, -1040 ;  /* 0xe410e4102f2f7430 */ /* 0x000fe40000000000 */
[----:B------:R-:W-:Y:S02]  /*8390*/  HADD2 R25, R25, -1040, -1040 ;  /* 0xe410e41019197430 */ /* 0x000fe40000000000 */
[----:B------:R-:W-:Y:S01]  /*83a0*/  HADD2 R45, R45, -1040, -1040 ;  /* 0xe410e4102d2d7430 */ /* 0x000fe20000000000 */
[-C--:B------:R-:W-:Y:S01]  /*83b0*/  HFMA2.MMA R16, R32, R29.reuse, R16 ;  /* 0x0000001d20107235 */ /* 0x080fe20000000010 */
[-C--:B------:R-:W-:Y:S01]  /*83c0*/  HFMA2 R18, R25, R29.reuse, R18 ;  /* 0x0000001d19127231 */ /* 0x080fe20000000012 */
[----:B------:R-:W-:Y:S01]  /*83d0*/  HFMA2.MMA R28, R47, R29, R7 ;  /* 0x0000001d2f1c7235 */ /* 0x000fe20000000007 */
[----:B------:R-:W-:Y:S01]  /*83e0*/  HFMA2 R7, R45, R29, R26 ;  /* 0x0000001d2d077231 */ /* 0x000fe2000000001a */
[----:B------:R-:W-:Y:S01]  /*83f0*/  HFMA2.MMA R32, R32, R33, R24 ;  /* 0x0000002120207235 */ /* 0x000fe20000000018 */
[----:B------:R-:W-:-:S02]  /*8400*/  HFMA2 R19, R25, R33, R19 ;  /* 0x0000002119137231 */ /* 0x000fc40000000013 */
[----:B------:R0:W2:Y:S01]  /*8410*/  LDG.E.128.CONSTANT R24, desc[UR8][R52.64] ;  /* 0x0000000834187981 */ /* 0x0000a2000c1e9d00 */
[----:B------:R-:W-:Y:S01]  /*8420*/  HFMA2.MMA R6, R47, R33, R6 ;  /* 0x000000212f067235 */ /* 0x000fe20000000006 */
[----:B------:R-:W-:Y:S01]  /*8430*/  HFMA2 R17, R45, R33, R17 ;  /* 0x000000212d117231 */ /* 0x000fe20000000011 */
[----:B-----5:R-:W-:Y:S02]  /*8440*/  LOP3.LUT R29, R20, 0x1f001f, RZ, 0xc0, !PT ;  /* 0x001f001f141d7812 */ /* 0x020fe400078ec0ff */
[----:B------:R-:W-:Y:S02]  /*8450*/  LOP3.LUT R33, R21, 0x1f001f, RZ, 0xc0, !PT ;  /* 0x001f001f15217812 */ /* 0x000fe400078ec0ff */
[----:B------:R-:W-:Y:S02]  /*8460*/  LOP3.LUT R29, R29, 0x64006400, RZ, 0xfc, !PT ;  /* 0x640064001d1d7812 */ /* 0x000fe400078efcff */
[----:B------:R-:W-:Y:S01]  /*8470*/  LOP3.LUT R33, R33, 0x64006400, RZ, 0xfc, !PT ;  /* 0x6400640021217812 */ /* 0x000fe200078efcff */
[----:B0-----:R-:W-:Y:S01]  /*8480*/  IMAD.WIDE R52, R37, 0x4, R52 ;  /* 0x0000000425347825 */ /* 0x001fe200078e0234 */
[----:B------:R-:W-:-:S03]  /*8490*/  SHF.R.U32.HI R12, RZ, 0xf, R12 ;  /* 0x0000000fff0c7819 */ /* 0x000fc6000001160c */
[----:B------:R-:W-:Y:S01]  /*84a0*/  HADD2 R29, R29, -1040, -1040 ;  /* 0xe410e4101d1d7430 */ /* 0x000fe20000000000 */
[----:B----4-:R-:W-:Y:S01]  /*84b0*/  @!P0 IADD3 R38, R48, R41, RZ ;  /* 0x0000002930268210 */ /* 0x010fe20007ffe0ff */
[----:B------:R-:W-:Y:S01]  /*84c0*/  HADD2 R33, R33, -1040, -1040 ;  /* 0xe410e41021217430 */ /* 0x000fe20000000000 */
[----:B------:R-:W-:Y:S01]  /*84d0*/  LOP3.LUT R12, R12, 0x10001, RZ, 0xc0, !PT ;  /* 0x000100010c0c7812 */ /* 0x000fe200078ec0ff */
[-C--:B------:R-:W-:Y:S02]  /*84e0*/  HFMA2 R32, R29, R34.reuse, R32 ;  /* 0x000000221d207231 */ /* 0x080fe40000000020 */
[-C--:B------:R-:W-:Y:S02]  /*84f0*/  HFMA2.MMA R16, R29, R30.reuse, R16 ;  /* 0x0000001e1d107235 */ /* 0x080fe40000000010 */
[----:B------:R-:W-:Y:S01]  /*8500*/  HFMA2.MMA R29, R33, R30, R18 ;  /* 0x0000001e211d7235 */ /* 0x000fe20000000012 */
[----:B------:R-:W-:Y:S01]  /*8510*/  HFMA2 R33, R33, R34, R19 ;  /* 0x0000002221217231 */ /* 0x000fe20000000013 */
[----:B------:R-:W-:-:S02]  /*8520*/  LOP3.LUT R18, R22, 0x1f001f, RZ, 0xc0, !PT ;  /* 0x001f001f16127812 */ /* 0x000fc400078ec0ff */
[----:B------:R-:W-:Y:S02]  /*8530*/  LOP3.LUT R19, R23, 0x1f001f, RZ, 0xc0, !PT ;  /* 0x001f001f17137812 */ /* 0x000fe400078ec0ff */
[----:B------:R-:W-:Y:S02]  /*8540*/  LOP3.LUT R18, R18, 0x64006400, RZ, 0xfc, !PT ;  /* 0x6400640012127812 */ /* 0x000fe400078efcff */
[----:B------:R-:W-:-:S03]  /*8550*/  LOP3.LUT R45, R19, 0x64006400, RZ, 0xfc, !PT ;  /* 0x64006400132d7812 */ /* 0x000fc600078efcff */
[----:B------:R-:W-:Y:S02]  /*8560*/  HADD2 R19, R18, -1040, -1040 ;  /* 0xe410e41012137430 */ /* 0x000fe40000000000 */
[----:B------:R-:W-:Y:S02]  /*8570*/  HADD2 R18, R45, -1040, -1040 ;  /* 0xe410e4102d127430 */ /* 0x000fe40000000000 */
[-C--:B------:R-:W-:Y:S02]  /*8580*/  HFMA2 R6, R19, R34.reuse, R6 ;  /* 0x0000002213067231 */ /* 0x080fe40000000006 */
[----:B------:R-:W-:Y:S01]  /*8590*/  HFMA2 R34, R18, R34, R17 ;  /* 0x0000002212227231 */ /* 0x000fe20000000011 */
[----:B------:R-:W-:Y:S01]  /*85a0*/  LOP3.LUT R17, R20, 0x3e003e0, RZ, 0xc0, !PT ;  /* 0x03e003e014117812 */ /* 0x000fe200078ec0ff */
[-C--:B------:R-:W-:Y:S02]  /*85b0*/  HFMA2.MMA R7, R18, R30.reuse, R7 ;  /* 0x0000001e12077235 */ /* 0x080fe40000000007 */
[----:B------:R-:W-:Y:S01]  /*85c0*/  HFMA2.MMA R28, R19, R30, R28 ;  /* 0x0000001e131c7235 */ /* 0x000fe2000000001c */
[----:B------:R-:W-:-:S02]  /*85d0*/  LOP3.LUT R18, R17, 0x64006400, RZ, 0xfc, !PT ;  /* 0x6400640011127812 */ /* 0x000fc400078efcff */
[----:B------:R-:W-:-:S03]  /*85e0*/  LOP3.LUT R17, R21, 0x3e003e0, RZ, 0xc0, !PT ;  /* 0x03e003e015117812 */ /* 0x000fc600078ec0ff */
[----:B------:R-:W-:Y:S01]  /*85f0*/  HFMA2 R18, R18, R43.H0_H0, -48, -48 ;  /* 0xd200d20012127431 */ /* 0x000fe2000004002b */
[----:B------:R-:W-:Y:S02]  /*8600*/  LOP3.LUT R50, R17, 0x64006400, RZ, 0xfc, !PT ;  /* 0x6400640011327812 */ /* 0x000fe400078efcff */
[----:B------:R-:W-:Y:S01]  /*8610*/  LOP3.LUT R17, R23, 0x3e003e0, RZ, 0xc0, !PT ;  /* 0x03e003e017117812 */ /* 0x000fe200078ec0ff */
[----:B------:R-:W-:Y:S02]  /*8620*/  HFMA2 R32, R18, R35, R32 ;  /* 0x0000002312207231 */ /* 0x000fe40000000020 */
[----:B------:R-:W-:Y:S01]  /*8630*/  HFMA2.MMA R30, R18, R31, R16 ;  /* 0x0000001f121e7235 */ /* 0x000fe20000000010 */
[----:B------:R-:W-:Y:S01]  /*8640*/  LOP3.LUT R16, R22, 0x3e003e0, RZ, 0xc0, !PT ;  /* 0x03e003e016107812 */ /* 0x000fe200078ec0ff */
[----:B------:R-:W-:Y:S01]  /*8650*/  HFMA2 R50, R50, R43.H0_H0, -48, -48 ;  /* 0xd200d20032327431 */ /* 0x000fe2000004002b */
[----:B------:R-:W-:Y:S02]  /*8660*/  LOP3.LUT R18, R17, 0x64006400, RZ, 0xfc, !PT ;  /* 0x6400640011127812 */ /* 0x000fe400078efcff */
[----:B------:R-:W-:Y:S01]  /*8670*/  LOP3.LUT R16, R16, 0x64006400, RZ, 0xfc, !PT ;  /* 0x6400640010107812 */ /* 0x000fe200078efcff */
[----:B------:R-:W-:-:S02]  /*8680*/  HFMA2 R33, R50, R35, R33 ;  /* 0x0000002332217231 */ /* 0x000fc40000000021 */
[-C--:B------:R-:W-:Y:S01]  /*8690*/  HFMA2 R45, R18, R43.reuse.H0_H0, -48, -48 ;  /* 0xd200d200122d7431 */ /* 0x080fe2000004002b */
[----:B------:R-:W-:Y:S01]  /*86a0*/  HFMA2.MMA R29, R50, R31, R29 ;  /* 0x0000001f321d7235 */ /* 0x000fe2000000001d */
[----:B------:R-:W-:-:S04]  /*86b0*/  HFMA2 R16, R16, R43.H0_H0, -48, -48 ;  /* 0xd200d20010107431 */ /* 0x000fc8000004002b */
[-C--:B------:R-:W-:Y:S02]  /*86c0*/  HFMA2 R6, R16, R35.reuse, R6 ;  /* 0x0000002310067231 */ /* 0x080fe40000000006 */
[-C--:B------:R-:W-:Y:S02]  /*86d0*/  HFMA2.MMA R28, R16, R31.reuse, R28 ;  /* 0x0000001f101c7235 */ /* 0x080fe4000000001c */
[----:B------:R-:W0:Y:S01]  /*86e0*/  LDS.128 R16, [UR5+0x20] ;  /* 0x00002005ff107984 */ /* 0x000e220008000c00 */
[----:B------:R-:W-:Y:S01]  /*86f0*/  HFMA2.MMA R31, R45, R31, R7 ;  /* 0x0000001f2d1f7235 */ /* 0x000fe20000000007 */
[----:B------:R-:W-:Y:S01]  /*8700*/  HFMA2 R7, R45, R35, R34 ;  /* 0x000000232d077231 */ /* 0x000fe20000000022 */
[----:B------:R-:W-:Y:S02]  /*8710*/  SHF.R.U32.HI R34, RZ, 0xf, R13 ;  /* 0x0000000fff227819 */ /* 0x000fe4000001160d */
[----:B------:R-:W-:Y:S02]  /*8720*/  SHF.R.U32.HI R13, RZ, 0xe, R8 ;  /* 0x0000000eff0d7819 */ /* 0x000fe40000011608 */
[----:B------:R-:W-:-:S02]  /*8730*/  SHF.R.U32.HI R35, RZ, 0xe, R9 ;  /* 0x0000000eff237819 */ /* 0x000fc40000011609 */
[----:B------:R-:W-:Y:S02]  /*8740*/  LOP3.LUT R50, R12, 0x20002, R13, 0xf8, !PT ;  /* 0x000200020c327812 */ /* 0x000fe400078ef80d */
[----:B------:R-:W-:Y:S02]  /*8750*/  SHF.R.U32.HI R9, RZ, 0xa, R20 ;  /* 0x0000000aff097819 */ /* 0x000fe40000011614 */
[----:B------:R-:W-:Y:S02]  /*8760*/  SHF.R.U32.HI R13, RZ, 0xa, R22 ;  /* 0x0000000aff0d7819 */ /* 0x000fe40000011616 */
[----:B------:R-:W-:Y:S02]  /*8770*/  LOP3.LUT R8, R34, 0x10001, RZ, 0xc0, !PT ;  /* 0x0001000122087812 */ /* 0x000fe400078ec0ff */
        /* <DEDUP_REMOVED lines=12> */
[----:B------:R-:W-:Y:S01]  /*8840*/  LOP3.LUT R8, R8, 0x20002, R35, 0xf8, !PT ;  /* 0x0002000208087812 */ /* 0x000fe200078ef823 */
[----:B------:R-:W-:Y:S02]  /*8850*/  HADD2 R48, R12, -1040, -1040 ;  /* 0xe410e4100c307430 */ /* 0x000fe40000000000 */
[----:B------:R-:W-:Y:S01]  /*8860*/  HADD2 R47, R34, -1040, -1040 ;  /* 0xe410e410222f7430 */ /* 0x000fe20000000000 */
[-C--:B0-----:R-:W-:Y:S01]  /*8870*/  HFMA2.MMA R13, R49, R16.reuse, R30 ;  /* 0x00000010310d7235 */ /* 0x081fe2000000001e */
[-C--:B------:R-:W-:Y:S01]  /*8880*/  HFMA2 R9, R48, R16.reuse, R29 ;  /* 0x0000001030097231 */ /* 0x080fe2000000001d */
[----:B------:R-:W-:Y:S01]  /*8890*/  HFMA2.MMA R12, R45, R16, R28 ;  /* 0x000000102d0c7235 */ /* 0x000fe2000000001c */
[----:B------:R-:W-:-:S02]  /*88a0*/  HFMA2 R16, R47, R16, R31 ;  /* 0x000000102f107231 */ /* 0x000fc4000000001f */
[----:B------:R-:W0:Y:S02]  /*88b0*/  LDS.128 R28, [UR5+0xa0] ;  /* 0x0000a005ff1c7984 */ /* 0x000e240008000c00 */
[-C--:B0-----:R-:W-:Y:S01]  /*88c0*/  HFMA2.MMA R49, R49, R28.reuse, R32 ;  /* 0x0000001c31317235 */ /* 0x081fe20000000020 */
[-C--:B------:R-:W-:Y:S02]  /*88d0*/  HFMA2 R48, R48, R28.reuse, R33 ;  /* 0x0000001c30307231 */ /* 0x080fe40000000021 */
[----:B------:R0:W3:Y:S01]  /*88e0*/  LDG.E.128.CONSTANT R32, desc[UR8][R52.64] ;  /* 0x0000000834207981 */ /* 0x0000e2000c1e9d00 */
[----:B------:R-:W-:Y:S01]  /*88f0*/  HFMA2.MMA R45, R45, R28, R6 ;  /* 0x0000001c2d2d7235 */ /* 0x000fe20000000006 */
[----:B------:R-:W-:Y:S01]  /*8900*/  @!P0 IADD3 R39, R39, 0x1, RZ ;  /* 0x0000000127278810 */ /* 0x000fe20007ffe0ff */
[----:B------:R-:W-:Y:S01]  /*8910*/  HFMA2 R28, R47, R28, R7 ;  /* 0x0000001c2f1c7231 */ /* 0x000fe20000000007 */
[----:B--2---:R-:W-:-:S04]  /*8920*/  LOP3.LUT R6, R24, 0x1f001f, RZ, 0xc0, !PT ;  /* 0x001f001f18067812 */ /* 0x004fc800078ec0ff */
[----:B------:R-:W-:-:S05]  /*8930*/  LOP3.LUT R6, R6, 0x64006400, RZ, 0xfc, !PT ;  /* 0x6400640006067812 */ /* 0x000fca00078efcff */
[----:B------:R-:W-:-:S04]  /*8940*/  HADD2 R6, R6, -1040, -1040 ;  /* 0xe410e41006067430 */ /* 0x000fc80000000000 */
[----:B------:R-:W-:Y:S02]  /*8950*/  HFMA2 R49, R6, R29, R49 ;  /* 0x0000001d06317231 */ /* 0x000fe40000000031 */
[----:B------:R-:W-:Y:S01]  /*8960*/  HFMA2.MMA R13, R6, R17, R13 ;  /* 0x00000011060d7235 */ /* 0x000fe2000000000d */
[----:B------:R-:W-:-:S06]  /*8970*/  @!P0 LEA R6, R39, R44, 0x3 ;  /* 0x0000002c27068211 */ /* 0x000fcc00078e18ff */
[----:B------:R-:W2:Y:S01]  /*8980*/  @!P0 LDL.64 R6, [R6] ;  /* 0x0000000006068983 */ /* 0x000ea20000100a00 */
[----:B------:R-:W-:Y:S01]  /*8990*/  LOP3.LUT R47, R25, 0x1f001f, RZ, 0xc0, !PT ;  /* 0x001f001f192f7812 */ /* 0x000fe200078ec0ff */
[----:B0-----:R-:W-:Y:S01]  /*89a0*/  IMAD.WIDE R52, R37, 0x4, R52 ;  /* 0x0000000425347825 */ /* 0x001fe200078e0234 */
[----:B------:R-:W-:Y:S02]  /*89b0*/  SHF.R.U32.HI R14, RZ, 0xf, R14 ;  /* 0x0000000fff0e7819 */ /* 0x000fe4000001160e */
[----:B------:R-:W-:Y:S02]  /*89c0*/  LOP3.LUT R47, R47, 0x64006400, RZ, 0xfc, !PT ;  /* 0x640064002f2f7812 */ /* 0x000fe400078efcff */
[----:B------:R-:W-:Y:S02]  /*89d0*/  SHF.R.U32.HI R15, RZ, 0xf, R15 ;  /* 0x0000000fff0f7819 */ /* 0x000fe4000001160f */
[----:B------:R-:W-:Y:S01]  /*89e0*/  SHF.R.U32.HI R11, RZ, 0xe, R11 ;  /* 0x0000000eff0b7819 */ /* 0x000fe2000001160b */
[----:B------:R-:W-:Y:S01]  /*89f0*/  HADD2 R47, R47, -1040, -1040 ;  /* 0xe410e4102f2f7430 */ /* 0x000fe20000000000 */
[----:B------:R-:W-:-:S02]  /*8a00*/  SHF.R.U32.HI R10, RZ, 0xe, R10 ;  /* 0x0000000eff0a7819 */ /* 0x000fc4000001160a */
[----:B------:R-:W-:Y:S01]  /*8a10*/  SHF.R.U32.HI R21, RZ, 0xd, R21 ;  /* 0x0000000dff157819 */ /* 0x000fe20000011615 */
[----:B------:R-:W-:Y:S01]  /*8a20*/  HFMA2 R48, R47, R29, R48 ;  /* 0x0000001d2f307231 */ /* 0x000fe20000000030 */
[----:B------:R-:W-:Y:S01]  /*8a30*/  IADD3 R41, R41, 0x20, RZ ;  /* 0x0000002029297810 */ /* 0x000fe20007ffe0ff */
[----:B------:R-:W-:Y:S01]  /*8a40*/  HFMA2.MMA R9, R47, R17, R9 ;  /* 0x000000112f097235 */ /* 0x000fe20000000009 */
[----:B------:R-:W-:Y:S02]  /*8a50*/  LOP3.LUT R47, R26, 0x1f001f, RZ, 0xc0, !PT ;  /* 0x001f001f1a2f7812 */ /* 0x000fe400078ec0ff */
[----:B------:R-:W-:Y:S02]  /*8a60*/  LOP3.LUT R8, R8, 0x40004, R21, 0xf8, !PT ;  /* 0x0004000408087812 */ /* 0x000fe400078ef815 */
[----:B------:R-:W-:Y:S02]  /*8a70*/  LOP3.LUT R47, R47, 0x64006400, RZ, 0xfc, !PT ;  /* 0x640064002f2f7812 */ /* 0x000fe400078efcff */
[----:B------:R-:W-:-:S02]  /*8a80*/  SHF.R.U32.HI R21, RZ, 0xc, R25 ;  /* 0x0000000cff157819 */ /* 0x000fc40000011619 */
[----:B------:R-:W-:Y:S01]  /*8a90*/  ISETP.LT.AND P1, PT, R41, R42, PT ;  /* 0x0000002a2900720c */ /* 0x000fe20003f21270 */
[----:B------:R-:W-:-:S04]  /*8aa0*/  HADD2 R47, R47, -1040, -1040 ;  /* 0xe410e4102f2f7430 */ /* 0x000fc80000000000 */
[----:B------:R-:W-:Y:S02]  /*8ab0*/  HFMA2 R45, R47, R29, R45 ;  /* 0x0000001d2f2d7231 */ /* 0x000fe4000000002d */
[----:B------:R-:W-:Y:S01]  /*8ac0*/  HFMA2.MMA R12, R47, R17, R12 ;  /* 0x000000112f0c7235 */ /* 0x000fe2000000000c */
[----:B------:R-:W-:-:S04]  /*8ad0*/  LOP3.LUT R47, R27, 0x1f001f, RZ, 0xc0, !PT ;  /* 0x001f001f1b2f7812 */ /* 0x000fc800078ec0ff */
[----:B------:R-:W-:-:S05]  /*8ae0*/  LOP3.LUT R47, R47, 0x64006400, RZ, 0xfc, !PT ;  /* 0x640064002f2f7812 */ /* 0x000fca00078efcff */
[----:B------:R-:W-:-:S04]  /*8af0*/  HADD2 R47, R47, -1040, -1040 ;  /* 0xe410e4102f2f7430 */ /* 0x000fc80000000000 */
[----:B------:R-:W-:Y:S02]  /*8b00*/  HFMA2 R28, R47, R29, R28 ;  /* 0x0000001d2f1c7231 */ /* 0x000fe4000000001c */
[----:B------:R-:W-:Y:S01]  /*8b10*/  HFMA2.MMA R16, R47, R17, R16 ;  /* 0x000000112f107235 */ /* 0x000fe20000000010 */
[----:B------:R-:W-:Y:S02]  /*8b20*/  LOP3.LUT R17, R14, 0x10001, RZ, 0xc0, !PT ;  /* 0x000100010e117812 */ /* 0x000fe400078ec0ff */
[----:B------:R-:W-:Y:S02]  /*8b30*/  LOP3.LUT R14, R15, 0x10001, RZ, 0xc0, !PT ;  /* 0x000100010f0e7812 */ /* 0x000fe400078ec0ff */
[----:B------:R-:W-:Y:S02]  /*8b40*/  SHF.R.U32.HI R15, RZ, 0xd, R20 ;  /* 0x0000000dff0f7819 */ /* 0x000fe40000011614 */
[----:B------:R-:W-:Y:S02]  /*8b50*/  LOP3.LUT R11, R14, 0x20002, R11, 0xf8, !PT ;  /* 0x000200020e0b7812 */ /* 0x000fe400078ef80b */
[----:B------:R-:W-:-:S02]  /*8b60*/  LOP3.LUT R14, R24, 0x3e003e0, RZ, 0xc0, !PT ;  /* 0x03e003e0180e7812 */ /* 0x000fc400078ec0ff */
[----:B------:R-:W-:Y:S02]  /*8b70*/  LOP3.LUT R10, R17, 0x20002, R10, 0xf8, !PT ;  /* 0x00020002110a7812 */ /* 0x000fe400078ef80a */
[----:B------:R-:W-:Y:S02]  /*8b80*/  LOP3.LUT R14, R14, 0x64006400, RZ, 0xfc, !PT ;  /* 0x640064000e0e7812 */ /* 0x000fe400078efcff */
[----:B------:R-:W-:Y:S02]  /*8b90*/  LOP3.LUT R50, R50, 0x40004, R15, 0xf8, !PT ;  /* 0x0004000432327812 */ /* 0x000fe400078ef80f */
[----:B------:R-:W-:Y:S01]  /*8ba0*/  SHF.R.U32.HI R17, RZ, 0xd, R22 ;  /* 0x0000000dff117819 */ /* 0x000fe20000011616 */
[----:B------:R-:W-:Y:S01]  /*8bb0*/  HFMA2 R15, R14, R43.H0_H0, -48, -48 ;  /* 0xd200d2000e0f7431 */ /* 0x000fe2000004002b */
[----:B------:R-:W-:Y:S02]  /*8bc0*/  LOP3.LUT R14, R25, 0x3e003e0, RZ, 0xc0, !PT ;  /* 0x03e003e0190e7812 */ /* 0x000fe400078ec0ff */
[----:B------:R-:W-:Y:S01]  /*8bd0*/  LOP3.LUT R10, R10, 0x40004, R17, 0xf8, !PT ;  /* 0x000400040a0a7812 */ /* 0x000fe200078ef811 */
[----:B------:R-:W-:Y:S01]  /*8be0*/  HFMA2 R49, R15, R30, R49 ;  /* 0x0000001e0f317231 */ /* 0x000fe20000000031 */
[----:B------:R-:W-:Y:S01]  /*8bf0*/  LOP3.LUT R17, R27, 0x3e003e0, RZ, 0xc0, !PT ;  /* 0x03e003e01b117812 */ /* 0x000fe200078ec0ff */
[----:B------:R-:W-:Y:S01]  /*8c00*/  HFMA2.MMA R13, R15, R18, R13 ;  /* 0x000000120f0d7235 */ /* 0x000fe2000000000d */
[----:B------:R-:W-:-:S02]  /*8c10*/  LOP3.LUT R15, R26, 0x3e003e0, RZ, 0xc0, !PT ;  /* 0x03e003e01a0f7812 */ /* 0x000fc400078ec0ff */
[----:B------:R-:W-:Y:S02]  /*8c20*/  SHF.R.U32.HI R20, RZ, 0xd, R23 ;  /* 0x0000000dff147819 */ /* 0x000fe40000011617 */
[----:B------:R-:W-:Y:S02]  /*8c30*/  LOP3.LUT R14, R14, 0x64006400, RZ, 0xfc, !PT ;  /* 0x640064000e0e7812 */ /* 0x000fe400078efcff */
[----:B------:R-:W-:Y:S02]  /*8c40*/  LOP3.LUT R54, R17, 0x64006400, RZ, 0xfc, !PT ;  /* 0x6400640011367812 */ /* 0x000fe400078efcff */
[----:B------:R-:W-:Y:S02]  /*8c50*/  LOP3.LUT R22, R15, 0x64006400, RZ, 0xfc, !PT ;  /* 0x640064000f167812 */ /* 0x000fe400078efcff */
[----:B------:R-:W-:Y:S01]  /*8c60*/  LOP3.LUT R11, R11, 0x40004, R20, 0xf8, !PT ;  /* 0x000400040b0b7812 */ /* 0x000fe200078ef814 */
[-C--:B------:R-:W-:Y:S01]  /*8c70*/  HFMA2 R20, R14, R43.reuse.H0_H0, -48, -48 ;  /* 0xd200d2000e147431 */ /* 0x080fe2000004002b */
[----:B------:R-:W-:Y:S01]  /*8c80*/  SHF.R.U32.HI R25, RZ, 0xa, R25 ;  /* 0x0000000aff197819 */ /* 0x000fe20000011619 */
[----:B------:R-:W-:-:S02]  /*8c90*/  HFMA2 R17, R54, R43.H0_H0, -48, -48 ;  /* 0xd200d20036117431 */ /* 0x000fc4000004002b */
[----:B------:R-:W-:Y:S01]  /*8ca0*/  HFMA2 R15, R22, R43.H0_H0, -48, -48 ;  /* 0xd200d200160f7431 */ /* 0x000fe2000004002b */
[----:B------:R-:W-:Y:S01]  /*8cb0*/  SHF.R.U32.HI R22, RZ, 0xc, R27 ;  /* 0x0000000cff167819 */ /* 0x000fe2000001161b */
[-C--:B------:R-:W-:Y:S01]  /*8cc0*/  HFMA2.MMA R14, R20, R18.reuse, R9 ;  /* 0x00000012140e7235 */ /* 0x080fe20000000009 */
[----:B------:R-:W-:Y:S01]  /*8cd0*/  SHF.R.U32.HI R9, RZ, 0xc, R24 ;  /* 0x0000000cff097819 */ /* 0x000fe20000011618 */
[C---:B------:R-:W-:Y:S01]  /*8ce0*/  HFMA2 R12, R15.reuse, R18, R12 ;  /* 0x000000120f0c7231 */ /* 0x040fe2000000000c */
[C---:B------:R-:W-:Y:S01]  /*8cf0*/  HFMA2.MMA R16, R17.reuse, R18, R16 ;  /* 0x0000001211107235 */ /* 0x040fe20000000010 */
[----:B------:R-:W-:Y:S01]  /*8d00*/  LOP3.LUT R18, R8, 0x80008, R21, 0xf8, !PT ;  /* 0x0008000808127812 */ /* 0x000fe200078ef815 */
[-C--:B------:R-:W-:Y:S01]  /*8d10*/  HFMA2 R48, R20, R30.reuse, R48 ;  /* 0x0000001e14307231 */ /* 0x080fe20000000030 */
[----:B------:R-:W-:Y:S01]  /*8d20*/  SHF.R.U32.HI R21, RZ, 0xc, R26 ;  /* 0x0000000cff157819 */ /* 0x000fe2000001161a */
[----:B------:R-:W-:Y:S01]  /*8d30*/  HFMA2.MMA R28, R17, R30, R28 ;  /* 0x0000001e111c7235 */ /* 0x000fe2000000001c */
[----:B------:R-:W-:Y:S01]  /*8d40*/  LOP3.LUT R50, R50, 0x80008, R9, 0xf8, !PT ;  /* 0x0008000832327812 */ /* 0x000fe200078ef809 */
[----:B------:R-:W-:Y:S01]  /*8d50*/  HFMA2 R20, R15, R30, R45 ;  /* 0x0000001e0f147231 */ /* 0x000fe2000000002d */
[----:B------:R-:W-:-:S02]  /*8d60*/  LOP3.LUT R21, R10, 0x80008, R21, 0xf8, !PT ;  /* 0x000800080a157812 */ /* 0x000fc400078ef815 */
[----:B------:R-:W-:Y:S02]  /*8d70*/  LOP3.LUT R22, R11, 0x80008, R22, 0xf8, !PT ;  /* 0x000800080b167812 */ /* 0x000fe400078ef816 */
[----:B------:R-:W0:Y:S01]  /*8d80*/  LDS.128 R8, [UR5+0x30] ;  /* 0x00003005ff087984 */ /* 0x000e220008000c00 */
[----:B------:R-:W-:Y:S02]  /*8d90*/  SHF.R.U32.HI R26, RZ, 0xa, R26 ;  /* 0x0000000aff1a7819 */ /* 0x000fe4000001161a */
        /* <DEDUP_REMOVED lines=8> */
[----:B------:R-:W-:Y:S01]  /*8e20*/  HADD2 R26, R26, -1040, -1040 ;  /* 0xe410e4101a1a7430 */ /* 0x000fe20000000000 */
[----:B------:R-:W-:Y:S01]  /*8e30*/  LOP3.LUT R24, R24, 0x1f001f, RZ, 0xc0, !PT ;  /* 0x001f001f18187812 */ /* 0x000fe200078ec0ff */
[----:B------:R-:W-:Y:S02]  /*8e40*/  HADD2 R17, R25, -1040, -1040 ;  /* 0xe410e41019117430 */ /* 0x000fe40000000000 */
[----:B------:R-:W-:Y:S01]  /*8e50*/  HADD2 R27, R27, -1040, -1040 ;  /* 0xe410e4101b1b7430 */ /* 0x000fe20000000000 */
[----:B------:R-:W-:Y:S01]  /*8e60*/  LOP3.LUT R24, R24, 0x64006400, RZ, 0xfc, !PT ;  /* 0x6400640018187812 */ /* 0x000fe200078efcff */
[-C--:B------:R-:W-:Y:S01]  /*8e70*/  HFMA2.MMA R12, R26, R19.reuse, R12 ;  /* 0x000000131a0c7235 */ /* 0x080fe2000000000c */
[-C--:B------:R-:W-:Y:S01]  /*8e80*/  HFMA2 R20, R26, R31.reuse, R20 ;  /* 0x0000001f1a147231 */ /* 0x080fe20000000014 */
[-C--:B------:R-:W-:Y:S01]  /*8e90*/  HFMA2.MMA R14, R17, R19.reuse, R14 ;  /* 0x00000013110e7235 */ /* 0x080fe2000000000e */
[----:B------:R-:W-:Y:S01]  /*8ea0*/  HFMA2 R17, R17, R31, R48 ;  /* 0x0000001f11117231 */ /* 0x000fe20000000030 */
[----:B------:R-:W-:Y:S01]  /*8eb0*/  HFMA2.MMA R15, R27, R19, R16 ;  /* 0x000000131b0f7235 */ /* 0x000fe20000000010 */
[----:B------:R-:W-:-:S04]  /*8ec0*/  HADD2 R24, R24, -1040, -1040 ;  /* 0xe410e41018187430 */ /* 0x000fc80000000000 */
[-C--:B------:R-:W-:Y:S01]  /*8ed0*/  HFMA2 R49, R24, R31.reuse, R49 ;  /* 0x0000001f18317231 */ /* 0x080fe20000000031 */
[----:B---3--:R-:W-:Y:S01]  /*8ee0*/  LOP3.LUT R25, R34, 0x3e003e0, RZ, 0xc0, !PT ;  /* 0x03e003e022197812 */ /* 0x008fe200078ec0ff */
[----:B------:R-:W-:Y:S01]  /*8ef0*/  HFMA2 R31, R27, R31, R28 ;  /* 0x0000001f1b1f7231 */ /* 0x000fe2000000001c */
[C---:B------:R-:W-:Y:S01]  /*8f00*/  LOP3.LUT R16, R32.reuse, 0x3e003e0, RZ, 0xc0, !PT ;  /* 0x03e003e020107812 */ /* 0x040fe200078ec0ff */
[----:B------:R-:W-:Y:S01]  /*8f10*/  HFMA2.MMA R13, R24, R19, R13 ;  /* 0x00000013180d7235 */ /* 0x000fe2000000000d */
[----:B------:R-:W-:Y:S02]  /*8f20*/  LOP3.LUT R26, R25, 0x64006400, RZ, 0xfc, !PT ;  /* 0x64006400191a7812 */ /* 0x000fe400078efcff */
[----:B------:R-:W-:Y:S02]  /*8f30*/  LOP3.LUT R25, R32, 0x1f001f, RZ, 0xc0, !PT ;  /* 0x001f001f20197812 */ /* 0x000fe400078ec0ff */
[----:B------:R-:W-:Y:S02]  /*8f40*/  LOP3.LUT R23, R33, 0x3e003e0, RZ, 0xc0, !PT ;  /* 0x03e003e021177812 */ /* 0x000fe400078ec0ff */
[----:B------:R-:W-:-:S02]  /*8f50*/  LOP3.LUT R25, R25, 0x64006400, RZ, 0xfc, !PT ;  /* 0x6400640019197812 */ /* 0x000fc400078efcff */
[----:B------:R-:W-:Y:S02]  /*8f60*/  LOP3.LUT R27, R35, 0x3e003e0, RZ, 0xc0, !PT ;  /* 0x03e003e0231b7812 */ /* 0x000fe400078ec0ff */
[----:B------:R-:W-:Y:S01]  /*8f70*/  LOP3.LUT R16, R16, 0x64006400, RZ, 0xfc, !PT ;  /* 0x6400640010107812 */ /* 0x000fe200078efcff */
[----:B------:R-:W-:Y:S01]  /*8f80*/  HADD2 R25, R25, -1040, -1040 ;  /* 0xe410e41019197430 */ /* 0x000fe20000000000 */
[----:B------:R-:W-:Y:S02]  /*8f90*/  SHF.R.U32.HI R19, RZ, 0xb, R32 ;  /* 0x0000000bff137819 */ /* 0x000fe40000011620 */
[----:B------:R-:W-:Y:S01]  /*8fa0*/  LOP3.LUT R24, R23, 0x64006400, RZ, 0xfc, !PT ;  /* 0x6400640017187812 */ /* 0x000fe200078efcff */
[-C--:B------:R-:W-:Y:S01]  /*8fb0*/  HFMA2 R23, R16, R43.reuse.H0_H0, -48, -48 ;  /* 0xd200d20010177431 */ /* 0x080fe2000004002b */
[----:B------:R-:W-:Y:S01]  /*8fc0*/  LOP3.LUT R28, R27, 0x64006400, RZ, 0xfc, !PT ;  /* 0x640064001b1c7812 */ /* 0x000fe200078efcff */
[-C--:B------:R-:W-:Y:S01]  /*8fd0*/  HFMA2 R16, R26, R43.reuse.H0_H0, -48, -48 ;  /* 0xd200d2001a107431 */ /* 0x080fe2000004002b */
[----:B------:R-:W-:Y:S01]  /*8fe0*/  LOP3.LUT R50, R50, 0x100010, R19, 0xf8, !PT ;  /* 0x0010001032327812 */ /* 0x000fe200078ef813 */
[-C--:B------:R-:W-:Y:S01]  /*8ff0*/  HFMA2 R19, R24, R43.reuse.H0_H0, -48, -48 ;  /* 0xd200d20018137431 */ /* 0x080fe2000004002b */
[----:B------:R-:W-:Y:S01]  /*9000*/  LOP3.LUT R26, R34, 0x1f001f, RZ, 0xc0, !PT ;  /* 0x001f001f221a7812 */ /* 0x000fe200078ec0ff */
[----:B------:R-:W-:Y:S01]  /*9010*/  HFMA2 R43, R28, R43.H0_H0, -48, -48 ;  /* 0xd200d2001c2b7431 */ /* 0x000fe2000004002b */
[----:B------:R-:W-:Y:S01]  /*9020*/  LOP3.LUT R24, R33, 0x1f001f, RZ, 0xc0, !PT ;  /* 0x001f001f21187812 */ /* 0x000fe200078ec0ff */
[----:B0-----:R-:W-:Y:S01]  /*9030*/  HFMA2.MMA R13, R25, R8, R13 ;  /* 0x00000008190d7235 */ /* 0x001fe2000000000d */
[----:B------:R-:W-:-:S02]  /*9040*/  LOP3.LUT R27, R35, 0x1f001f, RZ, 0xc0, !PT ;  /* 0x001f001f231b7812 */ /* 0x000fc400078ec0ff */
[----:B------:R-:W-:Y:S02]  /*9050*/  SHF.R.U32.HI R28, RZ, 0xa, R32 ;  /* 0x0000000aff1c7819 */ /* 0x000fe40000011620 */
[----:B------:R-:W-:Y:S02]  /*9060*/  LOP3.LUT R26, R26, 0x64006400, RZ, 0xfc, !PT ;  /* 0x640064001a1a7812 */ /* 0x000fe400078efcff */
[----:B------:R-:W-:Y:S01]  /*9070*/  LOP3.LUT R24, R24, 0x64006400, RZ, 0xfc, !PT ;  /* 0x6400640018187812 */ /* 0x000fe200078efcff */
[----:B------:R-:W-:Y:S01]  /*9080*/  HFMA2.MMA R13, R23, R9, R13 ;  /* 0x00000009170d7235 */ /* 0x000fe2000000000d */
[----:B------:R-:W-:Y:S01]  /*9090*/  LOP3.LUT R29, R27, 0x64006400, RZ, 0xfc, !PT ;  /* 0x640064001b1d7812 */ /* 0x000fe200078efcff */
[----:B------:R-:W-:Y:S01]  /*90a0*/  HADD2 R27, R26, -1040, -1040 ;  /* 0xe410e4101a1b7430 */ /* 0x000fe20000000000 */
[----:B------:R-:W-:Y:S01]  /*90b0*/  LOP3.LUT R28, R28, 0x1f001f, RZ, 0xc0, !PT ;  /* 0x001f001f1c1c7812 */ /* 0x000fe200078ec0ff */
[----:B------:R-:W-:Y:S01]  /*90c0*/  HADD2 R24, R24, -1040, -1040 ;  /* 0xe410e41018187430 */ /* 0x000fe20000000000 */
[----:B------:R-:W-:Y:S01]  /*90d0*/  LOP3.LUT R50, R50, 0x64006400, RZ, 0xfc, !PT ;  /* 0x6400640032327812 */ /* 0x000fe200078efcff */
[----:B------:R-:W-:Y:S01]  /*90e0*/  HADD2 R26, R29, -1040, -1040 ;  /* 0xe410e4101d1a7430 */ /* 0x000fe20000000000 */
[----:B------:R-:W-:Y:S01]  /*90f0*/  LOP3.LUT R28, R28, 0x64006400, RZ, 0xfc, !PT ;  /* 0x640064001c1c7812 */ /* 0x000fe200078efcff */
[-C--:B------:R-:W-:Y:S01]  /*9100*/  HFMA2 R14, R24, R8.reuse, R14 ;  /* 0x00000008180e7231 */ /* 0x080fe2000000000e */
[----:B------:R-:W-:Y:S01]  /*9110*/  HFMA2.MMA R12, R27, R8, R12 ;  /* 0x000000081b0c7235 */ /* 0x000fe2000000000c */
[----:B------:R-:W-:Y:S01]  /*9120*/  HFMA2 R15, R26, R8, R15 ;  /* 0x000000081a0f7231 */ /* 0x000fe2000000000f */
[----:B------:R-:W-:Y:S01]  /*9130*/  SHF.R.U32.HI R29, RZ, 0xb, R33 ;  /* 0x0000000bff1d7819 */ /* 0x000fe20000011621 */
[----:B------:R-:W-:Y:S01]  /*9140*/  HADD2 R8, R28, -1040, -1040 ;  /* 0xe410e4101c087430 */ /* 0x000fe20000000000 */
[----:B------:R-:W-:Y:S01]  /*9150*/  SHF.R.U32.HI R30, RZ, 0xb, R34 ;  /* 0x0000000bff1e7819 */ /* 0x000fe20000011622 */
[----:B------:R-:W-:Y:S01]  /*9160*/  HADD2 R28, R50, -1040, -1040 ;  /* 0xe410e410321c7430 */ /* 0x000fe20000000000 */
[----:B------:R-:W-:Y:S01]  /*9170*/  LOP3.LUT R18, R18, 0x100010, R29, 0xf8, !PT ;  /* 0x0010001012127812 */ /* 0x000fe200078ef81d */
[----:B------:R-:W-:Y:S01]  /*9180*/  HFMA2 R29, R8, R10, R13 ;  /* 0x0000000a081d7231 */ /* 0x000fe2000000000d */
[----:B------:R-:W-:-:S02]  /*9190*/  SHF.R.U32.HI R13, RZ, 0xb, R35 ;  /* 0x0000000bff0d7819 */ /* 0x000fc40000011623 */
[----:B------:R-:W-:Y:S01]  /*91a0*/  LOP3.LUT R21, R21, 0x100010, R30, 0xf8, !PT ;  /* 0x0010001015157812 */ /* 0x000fe200078ef81e */
[----:B------:R-:W-:Y:S01]  /*91b0*/  HFMA2.MMA R30, R16, R9, R12 ;  /* 0x00000009101e7235 */ /* 0x000fe2000000000c */
[----:B------:R-:W-:Y:S01]  /*91c0*/  LOP3.LUT R22, R22, 0x100010, R13, 0xf8, !PT ;  /* 0x0010001016167812 */ /* 0x000fe200078ef80d */
[----:B------:R-:W-:Y:S01]  /*91d0*/  HFMA2.MMA R32, R28, R11, R29 ;  /* 0x0000000b1c207235 */ /* 0x000fe2000000001d */
[-C--:B------:R-:W-:Y:S01]  /*91e0*/  HFMA2 R29, R19, R9.reuse, R14 ;  /* 0x00000009131d7231 */ /* 0x080fe2000000000e */
[----:B------:R-:W-:Y:S01]  /*91f0*/  SHF.R.U32.HI R33, RZ, 0xa, R33 ;  /* 0x0000000aff217819 */ /* 0x000fe20000011621 */
[----:B------:R-:W-:Y:S01]  /*9200*/  HFMA2 R9, R43, R9, R15 ;  /* 0x000000092b097231 */ /* 0x000fe2000000000f */
[----:B------:R-:W-:Y:S01]  /*9210*/  SHF.R.U32.HI R35, RZ, 0xa, R35 ;  /* 0x0000000aff237819 */ /* 0x000fe20000011623 */
[----:B------:R-:W0:Y:S01]  /*9220*/  LDS.128 R12, [UR5+0xb0] ;  /* 0x0000b005ff0c7984 */ /* 0x000e220008000c00 */
[----:B------:R-:W-:Y:S01]  /*9230*/  SHF.R.U32.HI R34, RZ, 0xa, R34 ;  /* 0x0000000aff227819 */ /* 0x000fe20000011622 */
[----:B------:R-:W-:Y:S01]  /*9240*/  UIADD3 UR5, UR5, 0x40, URZ ;  /* 0x0000004005057890 */ /* 0x000fe2000fffe03f */
[----:B------:R-:W-:-:S02]  /*9250*/  LOP3.LUT R33, R33, 0x1f001f, RZ, 0xc0, !PT ;  /* 0x001f001f21217812 */ /* 0x000fc400078ec0ff */
[----:B------:R-:W-:Y:S01]  /*9260*/  LOP3.LUT R35, R35, 0x1f001f, RZ, 0xc0, !PT ;  /* 0x001f001f23237812 */ /* 0x000fe200078ec0ff */
[----:B------:R-:W-:Y:S01]  /*9270*/  HADD2 R32, R32.H0_H0, R32.H1_H1 ;  /* 0x3000002020207230 */ /* 0x000fe20000000800 */
[----:B------:R-:W-:Y:S02]  /*9280*/  LOP3.LUT R34, R34, 0x1f001f, RZ, 0xc0, !PT ;  /* 0x001f001f22227812 */ /* 0x000fe400078ec0ff */
[----:B------:R-:W-:Y:S02]  /*9290*/  LOP3.LUT R33, R33, 0x64006400, RZ, 0xfc, !PT ;  /* 0x6400640021217812 */ /* 0x000fe400078efcff */
[----:B------:R-:W-:Y:S02]  /*92a0*/  LOP3.LUT R45, R35, 0x64006400, RZ, 0xfc, !PT ;  /* 0x64006400232d7812 */ /* 0x000fe400078efcff */
[----:B------:R-:W-:Y:S01]  /*92b0*/  LOP3.LUT R34, R34, 0x64006400, RZ, 0xfc, !PT ;  /* 0x6400640022227812 */ /* 0x000fe200078efcff */
[----:B------:R-:W-:Y:S02]  /*92c0*/  HADD2 R35, R33, -1040, -1040 ;  /* 0xe410e41021237430 */ /* 0x000fe40000000000 */
[----:B------:R-:W-:-:S02]  /*92d0*/  HADD2 R33, R45, -1040, -1040 ;  /* 0xe410e4102d217430 */ /* 0x000fc40000000000 */
[----:B------:R-:W-:Y:S02]  /*92e0*/  HADD2 R34, R34, -1040, -1040 ;  /* 0xe410e41022227430 */ /* 0x000fe40000000000 */
[-C--:B------:R-:W-:Y:S02]  /*92f0*/  HFMA2.MMA R29, R35, R10.reuse, R29 ;  /* 0x0000000a231d7235 */ /* 0x080fe4000000001d */
[----:B------:R-:W-:Y:S01]  /*9300*/  HFMA2 R30, R34, R10, R30 ;  /* 0x0000000a221e7231 */ /* 0x000fe2000000001e */
[----:B------:R-:W-:Y:S01]  /*9310*/  HFMA2.MMA R9, R33, R10, R9 ;  /* 0x0000000a21097235 */ /* 0x000fe20000000009 */
[----:B------:R-:W-:Y:S02]  /*9320*/  LOP3.LUT R10, R18, 0x64006400, RZ, 0xfc, !PT ;  /* 0x64006400120a7812 */ /* 0x000fe400078efcff */
[----:B------:R-:W-:Y:S02]  /*9330*/  LOP3.LUT R18, R21, 0x64006400, RZ, 0xfc, !PT ;  /* 0x6400640015127812 */ /* 0x000fe400078efcff */
[----:B------:R-:W-:Y:S01]  /*9340*/  LOP3.LUT R21, R22, 0x64006400, RZ, 0xfc, !PT ;  /* 0x6400640016157812 */ /* 0x000fe200078efcff */
[----:B------:R-:W-:-:S02]  /*9350*/  HADD2 R10, R10, -1040, -1040 ;  /* 0xe410e4100a0a7430 */ /* 0x000fc40000000000 */
[----:B------:R-:W-:Y:S02]  /*9360*/  HADD2 R18, R18, -1040, -1040 ;  /* 0xe410e41012127430 */ /* 0x000fe40000000000 */
[----:B------:R-:W-:Y:S02]  /*9370*/  HADD2 R21, R21, -1040, -1040 ;  /* 0xe410e41015157430 */ /* 0x000fe40000000000 */
[-C--:B------:R-:W-:Y:S02]  /*9380*/  HFMA2 R29, R10, R11.reuse, R29 ;  /* 0x0000000b0a1d7231 */ /* 0x080fe4000000001d */
[----:B------:R-:W-:Y:S01]  /*9390*/  HFMA2.MMA R30, R18, R11, R30 ;  /* 0x0000000b121e7235 */ /* 0x000fe2000000001e */
[----:B------:R-:W-:Y:S01]  /*93a0*/  HFMA2 R22, R21, R11, R9 ;  /* 0x0000000b15167231 */ /* 0x000fe20000000009 */
        /* <DEDUP_REMOVED lines=22> */
[----:B------:R-:W-:-:S07]  /*9510*/  PRMT R11, R11, 0x5410, R22 ;  /* 0x000054100b0b7816 */ /* 0x000fce0000000016 */
[----:B------:R-:W-:Y:S02]  /*9520*/  HADD2 R49, R49.H0_H0, R49.H1_H1 ;  /* 0x3000003131317230 */ /* 0x000fe40000000800 */
[----:B------:R-:W-:-:S03]  /*9530*/  HADD2 R20, R20.H0_H0, R20.H1_H1 ;  /* 0x3000001414147230 */ /* 0x000fc60000000800 */
[----:B------:R-:W-:Y:S02]  /*9540*/  PRMT R49, R49, 0x5410, R17 ;  /* 0x0000541031317816 */ /* 0x000fe40000000011 */
[----:B------:R-:W-:Y:S02]  /*9550*/  PRMT R20, R20, 0x5410, R10 ;  /* 0x0000541014147816 */ /* 0x000fe4000000000a */
[----:B--2---:R-:W-:Y:S02]  /*9560*/  @!P0 PRMT R36, R6, 0x7610, R36 ;  /* 0x0000761006248816 */ /* 0x004fe40000000024 */
[----:B------:R-:W-:Y:S02]  /*9570*/  @!P0 PRMT R0, R7, 0x7610, R0 ;  /* 0x0000761007008816 */ /* 0x000fe40000000000 */
[----:B------:R-:W-:Y:S02]  /*9580*/  @!P0 PRMT R36, R36, 0x7610, R6 ;  /* 0x0000761024248816 */ /* 0x000fe40000000006 */
[----:B------:R-:W-:-:S02]  /*9590*/  @!P0 PRMT R0, R0, 0x7610, R7 ;  /* 0x0000761000008816 */ /* 0x000fc40000000007 */
[----:B------:R-:W-:Y:S01]  /*95a0*/  ISETP.GE.AND P0, PT, R41, UR12, PT ;  /* 0x0000000c29007c0c */ /* 0x000fe2000bf06270 */
[----:B------:R-:W-:Y:S01]  /*95b0*/  HFMA2 R3, R49, R36, R3 ;  /* 0x0000002431037231 */ /* 0x000fe20000000003 */
[----:B------:R-:W-:Y:S01]  /*95c0*/  HFMA2.MMA R5, R32, R36, R5 ;  /* 0x0000002420057235 */ /* 0x000fe20000000005 */
[----:B------:R-:W-:Y:S01]  /*95d0*/  HFMA2 R2, R20, R0, R2 ;  /* 0x0000000014027231 */ /* 0x000fe20000000002 */
[----:B------:R-:W-:-:S09]  /*95e0*/  HFMA2.MMA R4, R11, R0, R4 ;  /* 0x000000000b047235 */ /* 0x000fd20000000004 */
[----:B------:R-:W-:Y:S05]  /*95f0*/  @!P0 BRA P1, `(.L_x_3509) ;  /* 0xffffffe4004c8947 */ /* 0x000fea000083ffff */
.L_x_3508:
[----:B------:R-:W-:-:S04]  /*9600*/  ISETP.GE.AND P0, PT, R41, R42, PT ;  /* 0x0000002a2900720c */ /* 0x000fc80003f06270 */
[----:B------:R-:W-:-:S13]  /*9610*/  ISETP.GE.OR P0, PT, R41, R46, P0 ;  /* 0x0000002e2900720c */ /* 0x000fda0000706670 */
[----:B------:R-:W-:Y:S05]  /*9620*/  @P0 BRA `(.L_x_3510) ;  /* 0x0000003000880947 */ /* 0x000fea0003800000 */
.L_x_3511:
[----:B------:R-:W-:Y:S01]  /*9630*/  ISETP.NE.AND P0, PT, R41, R38, PT ;  /* 0x000000262900720c */ /* 0x000fe20003f05270 */
[----:B------:R-:W2:Y:S01]  /*9640*/  LDG.E.128.CONSTANT R8, desc[UR8][R52.64] ;  /* 0x0000000834087981 */ /* 0x000ea2000c1e9d00 */
[----:B------:R-:W-:-:S03]  /*9650*/  IMAD.WIDE R50, R37, 0x4, R52 ;  /* 0x0000000425327825 */ /* 0x000fc600078e0234 */
[----:B------:R-:W0:Y:S04]  /*9660*/  LDS.64 R18, [UR5+0x80] ;  /* 0x00008005ff127984 */ /* 0x000e280008000a00 */
[----:B-1----:R-:W3:Y:S04]  /*9670*/  LDG.E.128.CONSTANT R12, desc[UR8][R50.64] ;  /* 0x00000008320c7981 */ /* 0x002ee8000c1e9d00 */
[----:B------:R-:W1:Y:S01]  /*9680*/  @!P0 LDC.64 R6, c[0x0][0x248] ;  /* 0x00009200ff068b82 */ /* 0x000e620000000a00 */
[----:B------:R-:W-:-:S05]  /*9690*/  @!P0 LEA R17, R41, 0x1, 0x1 ;  /* 0x0000000129118811 */ /* 0x000fca00078e08ff */
[----:B-1----:R-:W-:Y:S01]  /*96a0*/  @!P0 IMAD.WIDE R16, R17, 0x2, R6 ;  /* 0x0000000211108825 */ /* 0x002fe200078e0206 */
[----:B------:R-:W-:Y:S01]  /*96b0*/  @!P0 IADD3 R39, R39, 0x1, RZ ;  /* 0x0000000127278810 */ /* 0x000fe20007ffe0ff */
[----:B------:R-:W1:Y:S04]  /*96c0*/  LDS.64 R6, [UR5] ;  /* 0x00000005ff067984 */ /* 0x000e680008000a00 */
[----:B------:R4:W5:Y:S01]  /*96d0*/  @!P0 LDG.E.U16.CONSTANT R26, desc[UR8][R16.64] ;  /* 0x00000008101a8981 */ /* 0x000962000c1e9500 */
[----:B------:R-:W-:-:S06]  /*96e0*/  @!P0 LEA R22, R39, R44, 0x3 ;  /* 0x0000002c27168211 */ /* 0x000fcc00078e18ff */
[----:B------:R-:W3:Y:S01]  /*96f0*/  @!P0 LDL.64 R22, [R22] ;  /* 0x0000000016168983 */ /* 0x000ee20000100a00 */
[----:B------:R-:W-:-:S04]  /*9700*/  MOV R24, 0x2c00 ;  /* 0x00002c0000187802 */ /* 0x000fc80000000f00 */
[----:B----4-:R-:W-:Y:S01]  /*9710*/  PRMT R16, R24, 0x7610, R16 ;  /* 0x0000761018107816 */ /* 0x010fe20000000010 */
[----:B0-----:R-:W-:Y:S02]  /*9720*/  HADD2.F32 R43, -RZ, R19.H0_H0 ;  /* 0x20000013ff2b7230 */ /* 0x001fe40000004100 */
[--C-:B-1----:R-:W-:Y:S02]  /*9730*/  HADD2.F32 R54, -RZ, R7.reuse.H0_H0 ;  /* 0x20000007ff367230 */ /* 0x102fe40000004100 */
[----:B------:R-:W-:Y:S02]  /*9740*/  HADD2.F32 R45, -RZ, R7.H1_H1 ;  /* 0x30000007ff2d7230 */ /* 0x000fe40000004100 */
[----:B------:R-:W-:Y:S01]  /*9750*/  HADD2.F32 R19, -RZ, R19.H1_H1 ;  /* 0x30000013ff137230 */ /* 0x000fe20000004100 */
[----:B--2---:R-:W-:Y:S02]  /*9760*/  LOP3.LUT R20, R9, 0xf000f, RZ, 0xc0, !PT ;  /* 0x000f000f09147812 */ /* 0x004fe400078ec0ff */
        /* <DEDUP_REMOVED lines=10> */
[--C-:B------:R-:W-:Y:S02]  /*9810*/  HADD2.F32 R17, -RZ, R20.reuse.H0_H0 ;  /* 0x20000014ff117230 */ /* 0x100fe40000004100 */
[----:B------:R-:W-:Y:S02]  /*9820*/  HADD2.F32 R31, -RZ, R20.H1_H1 ;  /* 0x30000014ff1f7230 */ /* 0x000fe40000004100 */
[--C-:B------:R-:W-:Y:S02]  /*9830*/  HADD2.F32 R20, -RZ, R21.reuse.H0_H0 ;  /* 0x20000015ff147230 */ /* 0x100fe40000004100 */
[----:B------:R-:W-:-:S02]  /*9840*/  HADD2.F32 R35, -RZ, R21.H1_H1 ;  /* 0x30000015ff237230 */ /* 0x000fc40000004100 */
[--C-:B------:R-:W-:Y:S02]  /*9850*/  HADD2.F32 R21, -RZ, R24.reuse.H0_H0 ;  /* 0x20000018ff157230 */ /* 0x100fe40000004100 */
[----:B------:R-:W-:Y:S01]  /*9860*/  HADD2.F32 R33, -RZ, R24.H1_H1 ;  /* 0x30000018ff217230 */ /* 0x000fe20000004100 */
[----:B-----5:R-:W-:Y:S01]  /*9870*/  @!P0 IADD3 R38, R26, R41, RZ ;  /* 0x000000291a268210 */ /* 0x020fe20007ffe0ff */
[----:B------:R-:W-:Y:S02]  /*9880*/  HADD2 R26, R25, -1032, -1032 ;  /* 0xe408e408191a7430 */ /* 0x000fe40000000000 */
[----:B------:R-:W-:-:S03]  /*9890*/  HADD2.F32 R25, -RZ, R6.H0_H0 ;  /* 0x20000006ff197230 */ /* 0x000fc60000004100 */
[--C-:B------:R-:W-:Y:S02]  /*98a0*/  HADD2.F32 R24, -RZ, R26.reuse.H0_H0 ;  /* 0x2000001aff187230 */ /* 0x100fe40000004100 */
[----:B------:R-:W-:Y:S02]  /*98b0*/  HADD2.F32 R29, -RZ, R26.H1_H1 ;  /* 0x3000001aff1d7230 */ /* 0x000fe40000004100 */
[----:B------:R-:W-:Y:S02]  /*98c0*/  HADD2.F32 R26, -RZ, R6.H1_H1 ;  /* 0x30000006ff1a7230 */ /* 0x000fe40000004100 */
[C---:B------:R-:W-:Y:S01]  /*98d0*/  FFMA.FTZ R27, R25.reuse, R17, RZ ;  /* 0x00000011191b7223 */ /* 0x040fe200000100ff */
[--C-:B------:R-:W-:Y:S02]  /*98e0*/  HADD2.F32 R6, -RZ, R18.reuse.H0_H0 ;  /* 0x20000012ff067230 */ /* 0x100fe40000004100 */
[----:B------:R-:W-:Y:S01]  /*98f0*/  FFMA.FTZ R28, R20, R25, RZ ;  /* 0x00000019141c7223 */ /* 0x000fe200000100ff */
[C---:B------:R-:W-:Y:S01]  /*9900*/  FFMA.FTZ R52, R25.reuse, R21, RZ ;  /* 0x0000001519347223 */ /* 0x040fe200000100ff */
[----:B------:R-:W-:Y:S01]  /*9910*/  FFMA.FTZ R30, R25, R24, RZ ;  /* 0x00000018191e7223 */ /* 0x000fe200000100ff */
[----:B------:R-:W-:Y:S01]  /*9920*/  FFMA.FTZ R25, R26, R31, R27 ;  /* 0x0000001f1a197223 */ /* 0x000fe2000001001b */
[----:B------:R-:W-:-:S02]  /*9930*/  HADD2.F32 R18, -RZ, R18.H1_H1 ;  /* 0x30000012ff127230 */ /* 0x000fc40000004100 */
[----:B------:R-:W-:Y:S01]  /*9940*/  FFMA.FTZ R32, R20, R6, RZ ;  /* 0x0000000614207223 */ /* 0x000fe200000100ff */
[----:B------:R-:W-:Y:S01]  /*9950*/  FFMA.FTZ R28, R35, R26, R28 ;  /* 0x0000001a231c7223 */ /* 0x000fe2000001001c */
[C---:B------:R-:W-:Y:S01]  /*9960*/  FFMA.FTZ R52, R26.reuse, R33, R52 ;  /* 0x000000211a347223 */ /* 0x040fe20000010034 */
[----:B------:R-:W-:Y:S01]  /*9970*/  FFMA.FTZ R27, R26, R29, R30 ;  /* 0x0000001d1a1b7223 */ /* 0x000fe2000001001e */
[-C--:B------:R-:W-:Y:S01]  /*9980*/  FFMA.FTZ R20, R21, R6.reuse, RZ ;  /* 0x0000000615147223 */ /* 0x080fe200000100ff */
[-C--:B------:R-:W-:Y:S01]  /*9990*/  FFMA.FTZ R26, R17, R6.reuse, RZ ;  /* 0x00000006111a7223 */ /* 0x080fe200000100ff */
[----:B------:R-:W-:Y:S02]  /*99a0*/  FFMA.FTZ R24, R24, R6, RZ ;  /* 0x0000000618187223 */ /* 0x000fe400000100ff */
[-C--:B------:R-:W-:Y:S01]  /*99b0*/  FFMA.FTZ R6, R33, R18.reuse, R20 ;  /* 0x0000001221067223 */ /* 0x080fe20000010014 */
[----:B------:R-:W-:Y:S01]  /*99c0*/  FFMA.FTZ R31, R31, R18, R26 ;  /* 0x000000121f1f7223 */ /* 0x000fe2000001001a */
[----:B------:R-:W-:-:S02]  /*99d0*/  LOP3.LUT R20, R9, 0xf000f0, RZ, 0xc0, !PT ;  /* 0x00f000f009147812 */ /* 0x000fc400078ec0ff */
[----:B------:R-:W-:Y:S02]  /*99e0*/  LOP3.LUT R26, R10, 0xf000f0, RZ, 0xc0, !PT ;  /* 0x00f000f00a1a7812 */ /* 0x000fe400078ec0ff */
[----:B------:R-:W-:Y:S02]  /*99f0*/  LOP3.LUT R21, R20, 0x64006400, RZ, 0xfc, !PT ;  /* 0x6400640014157812 */ /* 0x000fe400078efcff */
[----:B------:R-:W-:Y:S01]  /*9a00*/  LOP3.LUT R33, R26, 0x64006400, RZ, 0xfc, !PT ;  /* 0x640064001a217812 */ /* 0x000fe200078efcff */
[-C--:B------:R-:W-:Y:S01]  /*9a10*/  FFMA.FTZ R32, R35, R18.reuse, R32 ;  /* 0x0000001223207223 */ /* 0x080fe20000010020 */
[----:B------:R-:W-:Y:S01]  /*9a20*/  FFMA.FTZ R29, R29, R18, R24 ;  /* 0x000000121d1d7223 */ /* 0x000fe20000010018 */
[-C--:B------:R-:W-:Y:S02]  /*9a30*/  HFMA2 R26, R21, R16.reuse.H0_H0, -72, -72 ;  /* 0xd480d480151a7431 */ /* 0x080fe40000040010 */
[----:B------:R-:W-:Y:S01]  /*9a40*/  HFMA2 R18, R33, R16.H0_H0, -72, -72 ;  /* 0xd480d48021127431 */ /* 0x000fe20000040010 */
[----:B------:R-:W0:Y:S02]  /*9a50*/  LDS.64 R20, [UR5+0x8] ;  /* 0x00000805ff147984 */ /* 0x000e240008000a00 */
[----:B------:R-:W-:-:S02]  /*9a60*/  HADD2.F32 R48, -RZ, R26.H0_H0 ;  /* 0x2000001aff307230 */ /* 0x000fc40000004100 */
[----:B------:R-:W-:Y:S01]  /*9a70*/  HADD2.F32 R33, -RZ, R18.H0_H0 ;  /* 0x20000012ff217230 */ /* 0x000fe20000004100 */
[----:B------:R-:W-:Y:S02]  /*9a80*/  LOP3.LUT R17, R8, 0xf000f0, RZ, 0xc0, !PT ;  /* 0x00f000f008117812 */ /* 0x000fe400078ec0ff */
[C---:B------:R-:W-:Y:S02]  /*9a90*/  FFMA.FTZ R24, R54.reuse, R48, R25 ;  /* 0x0000003036187223 */ /* 0x040fe40000010019 */
[----:B------:R-:W-:Y:S01]  /*9aa0*/  FFMA.FTZ R25, R54, R33, R52 ;  /* 0x0000002136197223 */ /* 0x000fe20000010034 */
[----:B------:R-:W-:Y:S01]  /*9ab0*/  FFMA.FTZ R33, R33, R43, R6 ;  /* 0x0000002b21217223 */ /* 0x000fe20000010006 */
[----:B------:R-:W-:Y:S01]  /*9ac0*/  LOP3.LUT R30, R11, 0xf000f0, RZ, 0xc0, !PT ;  /* 0x00f000f00b1e7812 */ /* 0x000fe200078ec0ff */
[----:B------:R-:W1:Y:S01]  /*9ad0*/  LDS.64 R6, [UR5+0x88] ;  /* 0x00008805ff067984 */ /* 0x000e620008000a00 */
[----:B------:R-:W-:Y:S02]  /*9ae0*/  LOP3.LUT R17, R17, 0x64006400, RZ, 0xfc, !PT ;  /* 0x6400640011117812 */ /* 0x000fe400078efcff */
[----:B------:R-:W-:-:S03]  /*9af0*/  LOP3.LUT R35, R30, 0x64006400, RZ, 0xfc, !PT ;  /* 0x640064001e237812 */ /* 0x000fc600078efcff */
[-C--:B------:R-:W-:Y:S02]  /*9b00*/  HFMA2 R30, R17, R16.reuse.H0_H0, -72, -72 ;  /* 0xd480d480111e7431 */ /* 0x080fe40000040010 */
[----:B------:R-:W-:-:S03]  /*9b10*/  HFMA2 R17, R35, R16.H0_H0, -72, -72 ;  /* 0xd480d48023117431 */ /* 0x000fc60000040010 */
[----:B------:R-:W-:Y:S01]  /*9b20*/  HADD2.F32 R35, -RZ, R30.H0_H0 ;  /* 0x2000001eff237230 */ /* 0x000fe20000004100 */
[----:B------:R-:W-:Y:S01]  /*9b30*/  SHF.R.U32.HI R8, RZ, 0x8, R8 ;  /* 0x00000008ff087819 */ /* 0x000fe20000011608 */
[--C-:B------:R-:W-:Y:S02]  /*9b40*/  HADD2.F32 R34, -RZ, R17.reuse.H0_H0 ;  /* 0x20000011ff227230 */ /* 0x100fe40000004100 */
[-C--:B------:R-:W-:Y:S01]  /*9b50*/  FFMA.FTZ R31, R48, R43.reuse, R31 ;  /* 0x0000002b301f7223 */ /* 0x080fe2000001001f */
[----:B------:R-:W-:Y:S02]  /*9b60*/  HADD2.F32 R26, -RZ, R26.H1_H1 ;  /* 0x3000001aff1a7230 */ /* 0x000fe40000004100 */
[----:B------:R-:W-:Y:S02]  /*9b70*/  HADD2.F32 R18, -RZ, R18.H1_H1 ;  /* 0x30000012ff127230 */ /* 0x000fe40000004100 */
[C---:B------:R-:W-:Y:S01]  /*9b80*/  FFMA.FTZ R28, R35.reuse, R54, R28 ;  /* 0x00000036231c7223 */ /* 0x040fe2000001001c */
[----:B------:R-:W-:Y:S01]  /*9b90*/  SHF.R.U32.HI R9, RZ, 0x8, R9 ;  /* 0x00000008ff097819 */ /* 0x000fe20000011609 */
[----:B------:R-:W-:Y:S01]  /*9ba0*/  FFMA.FTZ R32, R35, R43, R32 ;  /* 0x0000002b23207223 */ /* 0x000fe20000010020 */
[----:B------:R-:W-:Y:S01]  /*9bb0*/  SHF.R.U32.HI R10, RZ, 0x8, R10 ;  /* 0x00000008ff0a7819 */ /* 0x000fe2000001160a */
[----:B------:R-:W-:Y:S01]  /*9bc0*/  HADD2.F32 R35, -RZ, R30.H1_H1 ;  /* 0x3000001eff237230 */ /* 0x000fe20000004100 */
[----:B------:R-:W-:Y:S01]  /*9bd0*/  SHF.R.U32.HI R11, RZ, 0x8, R11 ;  /* 0x00000008ff0b7819 */ /* 0x000fe2000001160b */
[----:B------:R-:W-:-:S02]  /*9be0*/  HADD2.F32 R30, -RZ, R17.H1_H1 ;  /* 0x30000011ff1e7230 */ /* 0x000fc40000004100 */
[----:B------:R-:W-:Y:S01]  /*9bf0*/  FFMA.FTZ R27, R54, R34, R27 ;  /* 0x00000022361b7223 */ /* 0x000fe2000001001b */
[----:B------:R-:W-:Y:S01]  /*9c00*/  FFMA.FTZ R29, R34, R43, R29 ;  /* 0x0000002b221d7223 */ /* 0x000fe2000001001d */
[C---:B------:R-:W-:Y:S01]  /*9c10*/  FFMA.FTZ R24, R45.reuse, R26, R24 ;  /* 0x0000001a2d187223 */ /* 0x040fe20000010018 */
[----:B------:R-:W-:Y:S01]  /*9c20*/  FFMA.FTZ R25, R45, R18, R25 ;  /* 0x000000122d197223 */ /* 0x000fe20000010019 */
[-C--:B------:R-:W-:Y:S01]  /*9c30*/  FFMA.FTZ R31, R26, R19.reuse, R31 ;  /* 0x000000131a1f7223 */ /* 0x080fe2000001001f */
[----:B------:R-:W-:Y:S01]  /*9c40*/  FFMA.FTZ R33, R18, R19, R33 ;  /* 0x0000001312217223 */ /* 0x000fe20000010021 */
[----:B------:R-:W-:Y:S02]  /*9c50*/  LOP3.LUT R17, R8, 0xf000f, RZ, 0xc0, !PT ;  /* 0x000f000f08117812 */ /* 0x000fe400078ec0ff */
[----:B------:R-:W-:Y:S02]  /*9c60*/  LOP3.LUT R18, R9, 0xf000f, RZ, 0xc0, !PT ;  /* 0x000f000f09127812 */ /* 0x000fe400078ec0ff */
[----:B------:R-:W-:-:S02]  /*9c70*/  LOP3.LUT R26, R10, 0xf000f, RZ, 0xc0, !PT ;  /* 0x000f000f0a1a7812 */ /* 0x000fc400078ec0ff */
[----:B------:R-:W-:Y:S01]  /*9c80*/  LOP3.LUT R34, R11, 0xf000f, RZ, 0xc0, !PT ;  /* 0x000f000f0b227812 */ /* 0x000fe200078ec0ff */
[C---:B------:R-:W-:Y:S01]  /*9c90*/  FFMA.FTZ R28, R35.reuse, R45, R28 ;  /* 0x0000002d231c7223 */ /* 0x040fe2000001001c */
[-C--:B------:R-:W-:Y:S01]  /*9ca0*/  FFMA.FTZ R32, R35, R19.reuse, R32 ;  /* 0x0000001323207223 */ /* 0x080fe20000010020 */
[----:B------:R-:W-:Y:S02]  /*9cb0*/  LOP3.LUT R17, R17, 0x64006400, RZ, 0xfc, !PT ;  /* 0x6400640011117812 */ /* 0x000fe400078efcff */
[----:B------:R-:W-:Y:S02]  /*9cc0*/  LOP3.LUT R18, R18, 0x64006400, RZ, 0xfc, !PT ;  /* 0x6400640012127812 */ /* 0x000fe400078efcff */
[----:B------:R-:W-:Y:S02]  /*9cd0*/  LOP3.LUT R26, R26, 0x64006400, RZ, 0xfc, !PT ;  /* 0x640064001a1a7812 */ /* 0x000fe400078efcff */
[----:B------:R-:W-:Y:S01]  /*9ce0*/  LOP3.LUT R35, R34, 0x64006400, RZ, 0xfc, !PT ;  /* 0x6400640022237812 */ /* 0x000fe200078efcff */
[----:B------:R-:W-:Y:S01]  /*9cf0*/  FFMA.FTZ R29, R30, R19, R29 ;  /* 0x000000131e1d7223 */ /* 0x000fe2000001001d */
[----:B------:R-:W-:-:S02]  /*9d00*/  HADD2 R43, R17, -1032, -1032 ;  /* 0xe408e408112b7430 */ /* 0x000fc40000000000 */
[----:B------:R-:W-:Y:S02]  /*9d10*/  HADD2 R34, R18, -1032, -1032 ;  /* 0xe408e40812227430 */ /* 0x000fe40000000000 */
[----:B------:R-:W-:Y:S02]  /*9d20*/  HADD2 R19, R26, -1032, -1032 ;  /* 0xe408e4081a137430 */ /* 0x000fe40000000000 */
[----:B------:R-:W-:Y:S02]  /*9d30*/  HADD2 R17, R35, -1032, -1032 ;  /* 0xe408e40823117430 */ /* 0x000fe40000000000 */
[----:B------:R-:W-:Y:S01]  /*9d40*/  FFMA.FTZ R27, R45, R30, R27 ;  /* 0x0000001e2d1b7223 */ /* 0x000fe2000001001b */
[----:B0-----:R-:W-:Y:S02]  /*9d50*/  HADD2.F32 R45, -RZ, R20.H0_H0 ;  /* 0x20000014ff2d7230 */ /* 0x001fe40000004100 */
[----:B------:R-:W-:Y:S02]  /*9d60*/  HADD2.F32 R35, -RZ, R43.H0_H0 ;  /* 0x2000002bff237230 */ /* 0x000fe40000004100 */
[----:B------:R-:W-:-:S02]  /*9d70*/  HADD2.F32 R30, -RZ, R34.H0_H0 ;  /* 0x20000022ff1e7230 */ /* 0x000fc40000004100 */
[----:B------:R-:W-:Y:S02]  /*9d80*/  HADD2.F32 R26, -RZ, R19.H0_H0 ;  /* 0x20000013ff1a7230 */ /* 0x000fe40000004100 */
[--C-:B------:R-:W-:Y:S02]  /*9d90*/  HADD2.F32 R18, -RZ, R17.reuse.H0_H0 ;  /* 0x20000011ff127230 */ /* 0x100fe40000004100 */
[----:B------:R-:W-:Y:S01]  /*9da0*/  FFMA.FTZ R28, R35, R45, R28 ;  /* 0x0000002d231c7223 */ /* 0x000fe2000001001c */
[C---:B------:R-:W-:Y:S01]  /*9db0*/  FFMA.FTZ R24, R45.reuse, R30, R24 ;  /* 0x0000001e2d187223 */ /* 0x040fe20000010018 */
[C---:B------:R-:W-:Y:S01]  /*9dc0*/  FFMA.FTZ R25, R45.reuse, R26, R25 ;  /* 0x0000001a2d197223 */ /* 0x040fe20000010019 */
[----:B------:R-:W-:Y:S02]  /*9dd0*/  HADD2.F32 R48, -RZ, R17.H1_H1 ;  /* 0x30000011ff307230 */ /* 0x000fe40000004100 */
[----:B------:R-:W-:Y:S01]  /*9de0*/  FFMA.FTZ R27, R45, R18, R27 ;  /* 0x000000122d1b7223 */ /* 0x000fe2000001001b */
[----:B------:R-:W-:-:S02]  /*9df0*/  HADD2.F32 R45, -RZ, R20.H1_H1 ;  /* 0x30000014ff2d7230 */ /* 0x000fc40000004100 */
[----:B-1----:R-:W-:Y:S02]  /*9e00*/  HADD2.F32 R17, -RZ, R6.H0_H0 ;  /* 0x20000006ff117230 */ /* 0x002fe40000004100 */
[----:B------:R-:W-:Y:S02]  /*9e10*/  HADD2.F32 R43, -RZ, R43.H1_H1 ;  /* 0x3000002bff2b7230 */ /* 0x000fe40000004100 */
[----:B------:R-:W-:Y:S02]  /*9e20*/  HADD2.F32 R34, -RZ, R34.H1_H1 ;  /* 0x30000022ff227230 */ /* 0x000fe40000004100 */
[----:B------:R-:W-:Y:S02]  /*9e30*/  HADD2.F32 R20, -RZ, R19.H1_H1 ;  /* 0x30000013ff147230 */ /* 0x000fe40000004100 */
[----:B------:R-:W-:Y:S01]  /*9e40*/  FFMA.FTZ R31, R30, R17, R31 ;  /* 0x000000111e1f7223 */ /* 0x000fe2000001001f */
[----:B------:R-:W-:Y:S01]  /*9e50*/  LOP3.LUT R8, R8, 0xf000f0, RZ, 0xc0, !PT ;  /* 0x00f000f008087812 */ /* 0x000fe200078ec0ff */
[----:B------:R-:W-:Y:S01]  /*9e60*/  FFMA.FTZ R28, R43, R45, R28 ;  /* 0x0000002d2b1c7223 */ /* 0x000fe2000001001c */
[C---:B------:R-:W-:Y:S01]  /*9e70*/  FFMA.FTZ R24, R45.reuse, R34, R24 ;  /* 0x000000222d187223 */ /* 0x040fe20000010018 */
[C---:B------:R-:W-:Y:S01]  /*9e80*/  FFMA.FTZ R25, R45.reuse, R20, R25 ;  /* 0x000000142d197223 */ /* 0x040fe20000010019 */
[----:B------:R-:W-:Y:S01]  /*9e90*/  FFMA.FTZ R27, R45, R48, R27 ;  /* 0x000000302d1b7223 */ /* 0x000fe2000001001b */
[----:B------:R-:W-:-:S02]  /*9ea0*/  LOP3.LUT R30, R9, 0xf000f0, RZ, 0xc0, !PT ;  /* 0x00f000f0091e7812 */ /* 0x000fc400078ec0ff */
[----:B------:R-:W-:Y:S02]  /*9eb0*/  LOP3.LUT R10, R10, 0xf000f0, RZ, 0xc0, !PT ;  /* 0x00f000f00a0a7812 */ /* 0x000fe400078ec0ff */
[----:B------:R-:W-:Y:S01]  /*9ec0*/  LOP3.LUT R45, R11, 0xf000f0, RZ, 0xc0, !PT ;  /* 0x00f000f00b2d7812 */ /* 0x000fe200078ec0ff */
[----:B------:R-:W-:Y:S01]  /*9ed0*/  FFMA.FTZ R32, R35, R17, R32 ;  /* 0x0000001123207223 */ /* 0x000fe20000010020 */
[----:B------:R-:W-:Y:S02]  /*9ee0*/  LOP3.LUT R9, R8, 0x64006400, RZ, 0xfc, !PT ;  /* 0x6400640008097812 */ /* 0x000fe400078efcff */
[----:B------:R-:W-:Y:S02]  /*9ef0*/  LOP3.LUT R11, R30, 0x64006400, RZ, 0xfc, !PT ;  /* 0x640064001e0b7812 */ /* 0x000fe400078efcff */
[----:B------:R-:W-:Y:S02]  /*9f00*/  LOP3.LUT R35, R10, 0x64006400, RZ, 0xfc, !PT ;  /* 0x640064000a237812 */ /* 0x000fe400078efcff */
[----:B------:R-:W-:Y:S01]  /*9f10*/  LOP3.LUT R45, R45, 0x64006400, RZ, 0xfc, !PT ;  /* 0x640064002d2d7812 */ /* 0x000fe200078efcff */
[----:B------:R-:W-:-:S02]  /*9f20*/  HFMA2 R8, R9, R16.H0_H0, -72, -72 ;  /* 0xd480d48009087431 */ /* 0x000fc40000040010 */
[-C--:B------:R-:W-:Y:S02]  /*9f30*/  HFMA2 R9, R11, R16.reuse.H0_H0, -72, -72 ;  /* 0xd480d4800b097431 */ /* 0x080fe40000040010 */
[-C--:B------:R-:W-:Y:S02]  /*9f40*/  HFMA2 R10, R35, R16.reuse.H0_H0, -72, -72 ;  /* 0xd480d480230a7431 */ /* 0x080fe40000040010 */
[----:B------:R-:W-:Y:S02]  /*9f50*/  HFMA2 R11, R45, R16.H0_H0, -72, -72 ;  /* 0xd480d4802d0b7431 */ /* 0x000fe40000040010 */
[-C--:B------:R-:W-:Y:S01]  /*9f60*/  FFMA.FTZ R33, R26, R17.reuse, R33 ;  /* 0x000000111a217223 */ /* 0x080fe20000010021 */
[----:B------:R-:W-:Y:S01]  /*9f70*/  FFMA.FTZ R35, R18, R17, R29 ;  /* 0x0000001112237223 */ /* 0x000fe2000001001d */
[----:B------:R-:W-:Y:S02]  /*9f80*/  HADD2.F32 R19, -RZ, R21.H0_H0 ;  /* 0x20000015ff137230 */ /* 0x000fe40000004100 */
[----:B------:R-:W-:-:S02]  /*9f90*/  HADD2.F32 R17, -RZ, R8.H0_H0 ;  /* 0x20000008ff117230 */ /* 0x000fc40000004100 */
[----:B------:R-:W-:Y:S02]  /*9fa0*/  HADD2.F32 R29, -RZ, R9.H0_H0 ;  /* 0x20000009ff1d7230 */ /* 0x000fe40000004100 */
[----:B------:R-:W-:Y:S02]  /*9fb0*/  HADD2.F32 R26, -RZ, R10.H0_H0 ;  /* 0x2000000aff1a7230 */ /* 0x000fe40000004100 */
[----:B------:R-:W-:Y:S02]  /*9fc0*/  HADD2.F32 R18, -RZ, R11.H0_H0 ;  /* 0x2000000bff127230 */ /* 0x000fe40000004100 */
[----:B------:R-:W-:Y:S02]  /*9fd0*/  HADD2.F32 R30, -RZ, R6.H1_H1 ;  /* 0x30000006ff1e7230 */ /* 0x000fe40000004100 */
        /* <DEDUP_REMOVED lines=8> */
[----:B------:R-:W-:-:S02]  /*a060*/  HADD2.F32 R49, -RZ, R8.H1_H1 ;  /* 0x30000008ff317230 */ /* 0x000fc40000004100 */
[----:B------:R-:W-:Y:S02]  /*a070*/  HADD2.F32 R30, -RZ, R9.H1_H1 ;  /* 0x30000009ff1e7230 */ /* 0x000fe40000004100 */
[----:B------:R-:W-:Y:S01]  /*a080*/  HADD2.F32 R31, -RZ, R10.H1_H1 ;  /* 0x3000000aff1f7230 */ /* 0x000fe20000004100 */
[----:B------:R-:W-:Y:S01]  /*a090*/  LDS.64 R8, [UR5+0x90] ;  /* 0x00009005ff087984 */ /* 0x000fe20008000a00 */
[----:B------:R-:W-:-:S03]  /*a0a0*/  HADD2.F32 R27, -RZ, R11.H1_H1 ;  /* 0x3000000bff1b7230 */ /* 0x000fc60000004100 */
[----:B------:R-:W0:Y:S01]  /*a0b0*/  LDS.64 R10, [UR5+0x10] ;  /* 0x00001005ff0a7984 */ /* 0x000e220008000a00 */
[----:B---3--:R-:W-:Y:S01]  /*a0c0*/  @!P0 PRMT R36, R22, 0x7610, R36 ;  /* 0x0000761016248816 */ /* 0x008fe20000000024 */
[----:B------:R-:W-:Y:S02]  /*a0d0*/  HADD2.F32 R45, -RZ, R7.H0_H0 ;  /* 0x20000007ff2d7230 */ /* 0x000fe40000004100 */
[----:B------:R-:W-:Y:S01]  /*a0e0*/  HADD2.F32 R21, -RZ, R21.H1_H1 ;  /* 0x30000015ff157230 */ /* 0x000fe20000004100 */
[----:B------:R-:W-:Y:S02]  /*a0f0*/  @!P0 PRMT R36, R36, 0x7610, R22 ;  /* 0x0000761024248816 */ /* 0x000fe40000000016 */
[----:B------:R-:W-:Y:S02]  /*a100*/  FFMA.FTZ R32, R17, R45, R32 ;  /* 0x0000002d11207223 */ /* 0x000fe40000010020 */
[----:B------:R-:W-:Y:S01]  /*a110*/  FFMA.FTZ R25, R21, R31, R6 ;  /* 0x0000001f15197223 */ /* 0x000fe20000010006 */
[----:B------:R-:W-:-:S02]  /*a120*/  HADD2.F32 R20, -RZ, R36.H0_H0 ;  /* 0x20000024ff147230 */ /* 0x000fc40000004100 */
[----:B------:R-:W-:Y:S01]  /*a130*/  FFMA.FTZ R43, R49, R21, R28 ;  /* 0x00000015312b7223 */ /* 0x000fe2000001001c */
[----:B------:R-:W-:Y:S02]  /*a140*/  HADD2.F32 R17, -RZ, R36.H1_H1 ;  /* 0x30000024ff117230 */ /* 0x000fe40000004100 */
[----:B------:R-:W-:Y:S01]  /*a150*/  FFMA.FTZ R24, R21, R30, R24 ;  /* 0x0000001e15187223 */ /* 0x000fe20000010018 */
[----:B------:R-:W-:Y:S02]  /*a160*/  HADD2.F32 R6, -RZ, R7.H1_H1 ;  /* 0x30000007ff067230 */ /* 0x000fe40000004100 */
[-C--:B------:R-:W-:Y:S01]  /*a170*/  FFMA.FTZ R29, R29, R45.reuse, R34 ;  /* 0x0000002d1d1d7223 */ /* 0x080fe20000010022 */
[-C--:B------:R-:W-:Y:S01]  /*a180*/  FFMA.FTZ R26, R26, R45.reuse, R19 ;  /* 0x0000002d1a1a7223 */ /* 0x080fe20000010013 */
[----:B------:R-:W-:Y:S01]  /*a190*/  FFMA.FTZ R18, R18, R45, R35 ;  /* 0x0000002d12127223 */ /* 0x000fe20000010023 */
[----:B------:R-:W-:Y:S01]  /*a1a0*/  FFMA.FTZ R33, R21, R27, R52 ;  /* 0x0000001b15217223 */ /* 0x000fe20000010034 */
[----:B------:R-:W-:Y:S01]  /*a1b0*/  FMUL.FTZ R43, R43, R20 ;  /* 0x000000142b2b7220 */ /* 0x000fe20000410000 */
[----:B------:R-:W-:Y:S01]  /*a1c0*/  FMUL.FTZ R24, R24, R17 ;  /* 0x0000001118187220 */ /* 0x000fe20000410000 */
[-C--:B------:R-:W-:Y:S01]  /*a1d0*/  FFMA.FTZ R49, R49, R6.reuse, R32 ;  /* 0x0000000631317223 */ /* 0x080fe20000010020 */
[-C--:B------:R-:W-:Y:S01]  /*a1e0*/  FFMA.FTZ R34, R30, R6.reuse, R29 ;  /* 0x000000061e227223 */ /* 0x080fe2000001001d */
[-C--:B------:R-:W-:Y:S01]  /*a1f0*/  FFMA.FTZ R31, R31, R6.reuse, R26 ;  /* 0x000000061f1f7223 */ /* 0x080fe2000001001a */
[----:B------:R-:W-:Y:S01]  /*a200*/  FFMA.FTZ R27, R27, R6, R18 ;  /* 0x000000061b1b7223 */ /* 0x000fe20000010012 */
[----:B------:R-:W-:-:S02]  /*a210*/  LOP3.LUT R6, R12, 0xf000f, RZ, 0xc0, !PT ;  /* 0x000f000f0c067812 */ /* 0x000fc400078ec0ff */
[----:B------:R-:W-:Y:S02]  /*a220*/  LOP3.LUT R7, R13, 0xf000f, RZ, 0xc0, !PT ;  /* 0x000f000f0d077812 */ /* 0x000fe400078ec0ff */
[----:B------:R-:W-:Y:S02]  /*a230*/  F2FP.F16.F32.PACK_AB R43, RZ, R43 ;  /* 0x0000002bff2b723e */ /* 0x000fe400000000ff */
[----:B------:R-:W-:Y:S02]  /*a240*/  F2FP.F16.F32.PACK_AB R24, RZ, R24 ;  /* 0x00000018ff18723e */ /* 0x000fe400000000ff */
[----:B------:R-:W-:Y:S02]  /*a250*/  LOP3.LUT R6, R6, 0x64006400, RZ, 0xfc, !PT ;  /* 0x6400640006067812 */ /* 0x000fe400078efcff */
[----:B------:R-:W-:Y:S02]  /*a260*/  LOP3.LUT R7, R7, 0x64006400, RZ, 0xfc, !PT ;  /* 0x6400640007077812 */ /* 0x000fe400078efcff */
[----:B------:R-:W-:Y:S01]  /*a270*/  PRMT R43, R43, 0x5410, R24 ;  /* 0x000054102b2b7816 */ /* 0x000fe20000000018 */
[----:B------:R-:W-:-:S02]  /*a280*/  HADD2 R6, R6, -1032, -1032 ;  /* 0xe408e40806067430 */ /* 0x000fc40000000000 */
[----:B------:R-:W-:-:S03]  /*a290*/  HADD2 R18, R7, -1032, -1032 ;  /* 0xe408e40807127430 */ /* 0x000fc60000000000 */
[----:B------:R-:W-:Y:S01]  /*a2a0*/  HFMA2.MMA R21, R43, 1, 1, R5 ;  /* 0x3c003c002b157835 */ /* 0x000fe20000000005 */
[--C-:B------:R-:W-:Y:S02]  /*a2b0*/  HADD2.F32 R5, -RZ, R6.reuse.H0_H0 ;  /* 0x20000006ff057230 */ /* 0x100fe40000004100 */
[----:B------:R-:W-:Y:S02]  /*a2c0*/  HADD2.F32 R22, -RZ, R6.H1_H1 ;  /* 0x30000006ff167230 */ /* 0x000fe40000004100 */
[--C-:B------:R-:W-:Y:S02]  /*a2d0*/  HADD2.F32 R7, -RZ, R18.reuse.H0_H0 ;  /* 0x20000012ff077230 */ /* 0x100fe40000004100 */
[----:B------:R-:W-:Y:S01]  /*a2e0*/  HADD2.F32 R6, -RZ, R18.H1_H1 ;  /* 0x30000012ff067230 */ /* 0x000fe20000004100 */
[----:B------:R-:W-:Y:S01]  /*a2f0*/  LOP3.LUT R18, R12, 0xf000f0, RZ, 0xc0, !PT ;  /* 0x00f000f00c127812 */ /* 0x000fe200078ec0ff */
[----:B0-----:R-:W-:Y:S02]  /*a300*/  HADD2.F32 R48, -RZ, R10.H0_H0 ;  /* 0x2000000aff307230 */ /* 0x001fe40000004100 */
[----:B------:R-:W-:Y:S01]  /*a310*/  HADD2.F32 R24, -RZ, R8.H0_H0 ;  /* 0x20000008ff187230 */ /* 0x000fe20000004100 */
[----:B------:R-:W-:Y:S01]  /*a320*/  LOP3.LUT R19, R18, 0x64006400, RZ, 0xfc, !PT ;  /* 0x6400640012137812 */ /* 0x000fe200078efcff */
[----:B------:R-:W-:-:S02]  /*a330*/  HADD2.F32 R35, -RZ, R10.H1_H1 ;  /* 0x3000000aff237230 */ /* 0x000fc40000004100 */
[----:B------:R-:W-:Y:S02]  /*a340*/  HADD2.F32 R47, -RZ, R8.H1_H1 ;  /* 0x30000008ff2f7230 */ /* 0x000fe40000004100 */
[----:B------:R-:W-:Y:S01]  /*a350*/  FFMA.FTZ R8, R48, R7, RZ ;  /* 0x0000000730087223 */ /* 0x000fe200000100ff */
[----:B------:R-:W-:Y:S01]  /*a360*/  FFMA.FTZ R43, R7, R24, RZ ;  /* 0x00000018072b7223 */ /* 0x000fe200000100ff */
[C---:B------:R-:W-:Y:S01]  /*a370*/  FFMA.FTZ R29, R5.reuse, R48, RZ ;  /* 0x00000030051d7223 */ /* 0x040fe200000100ff */
[----:B------:R-:W-:Y:S01]  /*a380*/  FFMA.FTZ R10, R5, R24, RZ ;  /* 0x00000018050a7223 */ /* 0x000fe200000100ff */
[----:B------:R-:W-:Y:S01]  /*a390*/  LOP3.LUT R5, R13, 0xf000f0, RZ, 0xc0, !PT ;  /* 0x00f000f00d057812 */ /* 0x000fe200078ec0ff */
[----:B------:R-:W-:Y:S01]  /*a3a0*/  FFMA.FTZ R45, R35, R6, R8 ;  /* 0x00000006232d7223 */ /* 0x000fe20000010008 */
[----:B------:R-:W-:Y:S01]  /*a3b0*/  FFMA.FTZ R43, R6, R47, R43 ;  /* 0x0000002f062b7223 */ /* 0x000fe2000001002b */
[----:B------:R-:W-:Y:S01]  /*a3c0*/  HFMA2 R28, R19, R16.H0_H0, -72, -72 ;  /* 0xd480d480131c7431 */ /* 0x000fe20000040010 */
[----:B------:R-:W-:Y:S01]  /*a3d0*/  @!P0 PRMT R0, R23, 0x7610, R0 ;  /* 0x0000761017008816 */ /* 0x000fe20000000000 */
[----:B------:R-:W0:Y:S01]  /*a3e0*/  LDS.64 R6, [UR5+0x18] ;  /* 0x00001805ff067984 */ /* 0x000e220008000a00 */
[----:B------:R-:W-:-:S03]  /*a3f0*/  LOP3.LUT R5, R5, 0x64006400, RZ, 0xfc, !PT ;  /* 0x6400640005057812 */ /* 0x000fc600078efcff */
[----:B------:R-:W1:Y:S01]  /*a400*/  LDS.64 R18, [UR5+0x98] ;  /* 0x00009805ff127984 */ /* 0x000e620008000a00 */
[----:B------:R-:W-:Y:S01]  /*a410*/  @!P0 PRMT R0, R0, 0x7610, R23 ;  /* 0x0000761000008816 */ /* 0x000fe20000000017 */
[C---:B------:R-:W-:Y:S01]  /*a420*/  FFMA.FTZ R29, R22.reuse, R35, R29 ;  /* 0x00000023161d7223 */ /* 0x040fe2000001001d */
[----:B------:R-:W-:Y:S01]  /*a430*/  FFMA.FTZ R23, R22, R47, R10 ;  /* 0x0000002f16177223 */ /* 0x000fe2000001000a */
[----:B------:R-:W-:Y:S02]  /*a440*/  HADD2.F32 R10, -RZ, R11.H0_H0 ;  /* 0x2000000bff0a7230 */ /* 0x000fe40000004100 */
[----:B------:R-:W-:Y:S02]  /*a450*/  HFMA2 R5, R5, R16.H0_H0, -72, -72 ;  /* 0xd480d48005057431 */ /* 0x000fe40000040010 */
[----:B------:R-:W-:Y:S02]  /*a460*/  HADD2.F32 R22, -RZ, R28.H0_H0 ;  /* 0x2000001cff167230 */ /* 0x000fe40000004100 */
[----:B------:R-:W-:-:S03]  /*a470*/  HADD2.F32 R8, -RZ, R9.H0_H0 ;  /* 0x20000009ff087230 */ /* 0x000fc60000004100 */
[C---:B------:R-:W-:Y:S02]  /*a480*/  FFMA.FTZ R29, R22.reuse, R10, R29 ;  /* 0x0000000a161d7223 */ /* 0x040fe4000001001d */
[----:B------:R-:W-:Y:S01]  /*a490*/  FFMA.FTZ R23, R22, R8, R23 ;  /* 0x0000000816177223 */ /* 0x000fe20000010017 */
[----:B------:R-:W-:Y:S02]  /*a4a0*/  HADD2.F32 R22, -RZ, R5.H0_H0 ;  /* 0x20000005ff167230 */ /* 0x000fe40000004100 */
[----:B------:R-:W-:Y:S02]  /*a4b0*/  HADD2.F32 R30, -RZ, R28.H1_H1 ;  /* 0x3000001cff1e7230 */ /* 0x000fe40000004100 */
[----:B------:R-:W-:Y:S02]  /*a4c0*/  HADD2.F32 R26, -RZ, R11.H1_H1 ;  /* 0x3000000bff1a7230 */ /* 0x000fe40000004100 */
[----:B------:R-:W-:Y:S01]  /*a4d0*/  FFMA.FTZ R11, R10, R22, R45 ;  /* 0x000000160a0b7223 */ /* 0x000fe2000001002d */
[----:B------:R-:W-:-:S02]  /*a4e0*/  HADD2.F32 R28, -RZ, R5.H1_H1 ;  /* 0x30000005ff1c7230 */ /* 0x000fc40000004100 */
[----:B------:R-:W-:Y:S02]  /*a4f0*/  HADD2.F32 R32, -RZ, R9.H1_H1 ;  /* 0x30000009ff207230 */ /* 0x000fe40000004100 */
[----:B------:R-:W-:Y:S01]  /*a500*/  FFMA.FTZ R9, R22, R8, R43 ;  /* 0x0000000816097223 */ /* 0x000fe2000001002b */
[----:B------:R-:W-:Y:S01]  /*a510*/  SHF.R.U32.HI R5, RZ, 0x8, R12 ;  /* 0x00000008ff057819 */ /* 0x000fe2000001160c */
[----:B------:R-:W-:Y:S02]  /*a520*/  FFMA.FTZ R11, R26, R28, R11 ;  /* 0x0000001c1a0b7223 */ /* 0x000fe4000001000b */
[----:B------:R-:W-:Y:S01]  /*a530*/  FFMA.FTZ R28, R28, R32, R9 ;  /* 0x000000201c1c7223 */ /* 0x000fe20000010009 */
[----:B------:R-:W-:Y:S02]  /*a540*/  LOP3.LUT R9, R5, 0xf000f, RZ, 0xc0, !PT ;  /* 0x000f000f05097812 */ /* 0x000fe400078ec0ff */
[----:B------:R-:W-:Y:S02]  /*a550*/  SHF.R.U32.HI R22, RZ, 0x8, R13 ;  /* 0x00000008ff167819 */ /* 0x000fe4000001160d */
[----:B------:R-:W-:-:S02]  /*a560*/  LOP3.LUT R9, R9, 0x64006400, RZ, 0xfc, !PT ;  /* 0x6400640009097812 */ /* 0x000fc400078efcff */
[----:B------:R-:W-:-:S03]  /*a570*/  LOP3.LUT R12, R22, 0xf000f, RZ, 0xc0, !PT ;  /* 0x000f000f160c7812 */ /* 0x000fc600078ec0ff */
[----:B------:R-:W-:Y:S01]  /*a580*/  HADD2 R43, R9, -1032, -1032 ;  /* 0xe408e408092b7430 */ /* 0x000fe20000000000 */
[----:B------:R-:W-:Y:S01]  /*a590*/  LOP3.LUT R9, R12, 0x64006400, RZ, 0xfc, !PT ;  /* 0x640064000c097812 */ /* 0x000fe200078efcff */
[----:B------:R-:W-:Y:S01]  /*a5a0*/  FFMA.FTZ R29, R30, R26, R29 ;  /* 0x0000001a1e1d7223 */ /* 0x000fe2000001001d */
[----:B0-----:R-:W-:-:S03]  /*a5b0*/  HADD2.F32 R12, -RZ, R6.H0_H0 ;  /* 0x20000006ff0c7230 */ /* 0x001fc60000004100 */
[----:B------:R-:W-:Y:S02]  /*a5c0*/  HADD2 R9, R9, -1032, -1032 ;  /* 0xe408e40809097430 */ /* 0x000fe40000000000 */
[----:B------:R-:W-:Y:S02]  /*a5d0*/  HADD2.F32 R52, -RZ, R43.H0_H0 ;  /* 0x2000002bff347230 */ /* 0x000fe40000004100 */
[----:B------:R-:W-:Y:S01]  /*a5e0*/  FFMA.FTZ R30, R30, R32, R23 ;  /* 0x000000201e1e7223 */ /* 0x000fe20000010017 */
[----:B-1----:R-:W-:Y:S02]  /*a5f0*/  HADD2.F32 R13, -RZ, R18.H0_H0 ;  /* 0x20000012ff0d7230 */ /* 0x002fe40000004100 */
[----:B------:R-:W-:Y:S02]  /*a600*/  HADD2.F32 R23, -RZ, R9.H0_H0 ;  /* 0x20000009ff177230 */ /* 0x000fe40000004100 */
[C---:B------:R-:W-:Y:S01]  /*a610*/  FFMA.FTZ R29, R52.reuse, R12, R29 ;  /* 0x0000000c341d7223 */ /* 0x040fe2000001001d */
[----:B------:R-:W-:Y:S01]  /*a620*/  FFMA.FTZ R30, R52, R13, R30 ;  /* 0x0000000d341e7223 */ /* 0x000fe2000001001e */
[----:B------:R-:W-:-:S02]  /*a630*/  HADD2.F32 R52, -RZ, R43.H1_H1 ;  /* 0x3000002bff347230 */ /* 0x000fc40000004100 */
[----:B------:R-:W-:Y:S02]  /*a640*/  HADD2.F32 R43, -RZ, R6.H1_H1 ;  /* 0x30000006ff2b7230 */ /* 0x000fe40000004100 */
[----:B------:R-:W-:Y:S01]  /*a650*/  FFMA.FTZ R6, R12, R23, R11 ;  /* 0x000000170c067223 */ /* 0x000fe2000001000b */
[----:B------:R-:W-:Y:S02]  /*a660*/  HADD2.F32 R11, -RZ, R9.H1_H1 ;  /* 0x30000009ff0b7230 */ /* 0x000fe40000004100 */
[----:B------:R-:W-:-:S03]  /*a670*/  FFMA.FTZ R28, R23, R13, R28 ;  /* 0x0000000d171c7223 */ /* 0x000fc6000001001c */
[----:B------:R-:W-:Y:S01]  /*a680*/  FFMA.FTZ R23, R43, R11, R6 ;  /* 0x0000000b2b177223 */ /* 0x000fe20000010006 */
[----:B------:R-:W-:Y:S01]  /*a690*/  LOP3.LUT R6, R14, 0xf000f, RZ, 0xc0, !PT ;  /* 0x000f000f0e067812 */ /* 0x000fe200078ec0ff */
[----:B------:R-:W-:-:S03]  /*a6a0*/  HADD2.F32 R45, -RZ, R18.H1_H1 ;  /* 0x30000012ff2d7230 */ /* 0x000fc60000004100 */
[----:B------:R-:W-:Y:S01]  /*a6b0*/  LOP3.LUT R6, R6, 0x64006400, RZ, 0xfc, !PT ;  /* 0x6400640006067812 */ /* 0x000fe200078efcff */
[----:B------:R-:W-:Y:S02]  /*a6c0*/  HADD2.F32 R18, -RZ, R0.H0_H0 ;  /* 0x20000000ff127230 */ /* 0x000fe40000004100 */
[----:B------:R-:W-:Y:S02]  /*a6d0*/  FFMA.FTZ R28, R11, R45, R28 ;  /* 0x0000002d0b1c7223 */ /* 0x000fe4000001001c */
[----:B------:R-:W-:Y:S02]  /*a6e0*/  HADD2 R6, R6, -1032, -1032 ;  /* 0xe408e40806067430 */ /* 0x000fe40000000000 */
[----:B------:R-:W-:Y:S01]  /*a6f0*/  FMUL.FTZ R11, R34, R17 ;  /* 0x00000011220b7220 */ /* 0x000fe20000410000 */
[----:B------:R-:W-:Y:S02]  /*a700*/  FMUL.FTZ R34, R25, R18 ;  /* 0x0000001219227220 */ /* 0x000fe40000410000 */
[----:B------:R-:W-:-:S02]  /*a710*/  HADD2.F32 R25, -RZ, R6.H0_H0 ;  /* 0x20000006ff197230 */ /* 0x000fc40000004100 */
[----:B------:R-:W-:Y:S01]  /*a720*/  FMUL.FTZ R9, R49, R20 ;  /* 0x0000001431097220 */ /* 0x000fe20000410000 */
[C---:B------:R-:W-:Y:S01]  /*a730*/  FFMA.FTZ R29, R52.reuse, R43, R29 ;  /* 0x0000002b341d7223 */ /* 0x040fe2000001001d */
[----:B------:R-:W-:Y:S01]  /*a740*/  FFMA.FTZ R30, R52, R45, R30 ;  /* 0x0000002d341e7223 */ /* 0x000fe2000001001e */
[----:B------:R-:W-:Y:S02]  /*a750*/  HADD2.F32 R49, -RZ, R6.H1_H1 ;  /* 0x30000006ff317230 */ /* 0x000fe40000004100 */
[----:B------:R-:W-:Y:S01]  /*a760*/  FFMA.FTZ R52, R48, R25, RZ ;  /* 0x0000001930347223 */ /* 0x000fe200000100ff */
[----:B------:R-:W-:-:S03]  /*a770*/  FFMA.FTZ R6, R25, R24, RZ ;  /* 0x0000001819067223 */ /* 0x000fc600000100ff */
[----:B------:R-:W-:Y:S01]  /*a780*/  FFMA.FTZ R53, R35, R49, R52 ;  /* 0x0000003123357223 */ /* 0x000fe20000010034 */
[----:B------:R-:W-:Y:S01]  /*a790*/  FFMA.FTZ R49, R49, R47, R6 ;  /* 0x0000002f31317223 */ /* 0x000fe20000010006 */
[----:B------:R-:W-:-:S04]  /*a7a0*/  LOP3.LUT R6, R15, 0xf000f, RZ, 0xc0, !PT ;  /* 0x000f000f0f067812 */ /* 0x000fc800078ec0ff */
[----:B------:R-:W-:Y:S02]  /*a7b0*/  LOP3.LUT R6, R6, 0x64006400, RZ, 0xfc, !PT ;  /* 0x6400640006067812 */ /* 0x000fe400078efcff */
[----:B------:R-:W-:Y:S02]  /*a7c0*/  F2FP.F16.F32.PACK_AB R9, RZ, R9 ;  /* 0x00000009ff09723e */ /* 0x000fe400000000ff */
[----:B------:R-:W-:Y:S01]  /*a7d0*/  F2FP.F16.F32.PACK_AB R11, RZ, R11 ;  /* 0x0000000bff0b723e */ /* 0x000fe200000000ff */
[----:B------:R-:W-:-:S03]  /*a7e0*/  HADD2 R6, R6, -1032, -1032 ;  /* 0xe408e40806067430 */ /* 0x000fc60000000000 */
[----:B------:R-:W-:Y:S02]  /*a7f0*/  PRMT R9, R9, 0x5410, R11 ;  /* 0x0000541009097816 */ /* 0x000fe4000000000b */
[----:B------:R-:W-:-:S05]  /*a800*/  HADD2.F32 R25, -RZ, R6.H0_H0 ;  /* 0x20000006ff197230 */ /* 0x000fca0000004100 */
[----:B------:R-:W-:Y:S01]  /*a810*/  FFMA.FTZ R48, R48, R25, RZ ;  /* 0x0000001930307223 */ /* 0x000fe200000100ff */
[----:B------:R-:W-:Y:S01]  /*a820*/  FFMA.FTZ R52, R25, R24, RZ ;  /* 0x0000001819347223 */ /* 0x000fe200000100ff */
[----:B------:R-:W-:Y:S01]  /*a830*/  HFMA2.MMA R25, R9, 1, 1, R3 ;  /* 0x3c003c0009197835 */ /* 0x000fe20000000003 */
[----:B------:R-:W-:-:S04]  /*a840*/  LOP3.LUT R9, R14, 0xf000f0, RZ, 0xc0, !PT ;  /* 0x00f000f00e097812 */ /* 0x000fc800078ec0ff */
[----:B------:R-:W-:Y:S01]  /*a850*/  LOP3.LUT R9, R9, 0x64006400, RZ, 0xfc, !PT ;  /* 0x6400640009097812 */ /* 0x000fe200078efcff */
[----:B------:R-:W-:-:S04]  /*a860*/  HADD2.F32 R24, -RZ, R0.H1_H1 ;  /* 0x30000000ff187230 */ /* 0x000fc80000004100 */
[----:B------:R-:W-:Y:S02]  /*a870*/  HFMA2 R9, R9, R16.H0_H0, -72, -72 ;  /* 0xd480d48009097431 */ /* 0x000fe40000040010 */
[----:B------:R-:W-:Y:S01]  /*a880*/  FMUL.FTZ R3, R33, R24 ;  /* 0x0000001821037220 */ /* 0x000fe20000410000 */
[----:B------:R-:W-:Y:S02]  /*a890*/  SHF.R.U32.HI R33, RZ, 0x8, R14 ;  /* 0x00000008ff217819 */ /* 0x000fe4000001160e */
[----:B------:R-:W-:-:S05]  /*a8a0*/  HADD2.F32 R54, -RZ, R9.H0_H0 ;  /* 0x20000009ff367230 */ /* 0x000fca0000004100 */
[----:B------:R-:W-:Y:S01]  /*a8b0*/  FFMA.FTZ R53, R10, R54, R53 ;  /* 0x000000360a357223 */ /* 0x000fe20000010035 */
[----:B------:R-:W-:Y:S01]  /*a8c0*/  FFMA.FTZ R11, R54, R8, R49 ;  /* 0x00000008360b7223 */ /* 0x000fe20000010031 */
[----:B------:R-:W-:Y:S01]  /*a8d0*/  HADD2.F32 R54, -RZ, R9.H1_H1 ;  /* 0x30000009ff367230 */ /* 0x000fe20000004100 */
[----:B------:R-:W-:-:S04]  /*a8e0*/  LOP3.LUT R9, R33, 0xf000f, RZ, 0xc0, !PT ;  /* 0x000f000f21097812 */ /* 0x000fc800078ec0ff */
[----:B------:R-:W-:Y:S01]  /*a8f0*/  LOP3.LUT R9, R9, 0x64006400, RZ, 0xfc, !PT ;  /* 0x6400640009097812 */ /* 0x000fe200078efcff */
[----:B------:R-:W-:-:S04]  /*a900*/  FFMA.FTZ R49, R26, R54, R53 ;  /* 0x000000361a317223 */ /* 0x000fc80000010035 */
[----:B------:R-:W-:Y:S02]  /*a910*/  HADD2 R9, R9, -1032, -1032 ;  /* 0xe408e40809097430 */ /* 0x000fe40000000000 */
[----:B------:R-:W-:-:S03]  /*a920*/  FFMA.FTZ R54, R54, R32, R11 ;  /* 0x0000002036367223 */ /* 0x000fc6000001000b */
[----:B------:R-:W-:-:S05]  /*a930*/  HADD2.F32 R11, -RZ, R9.H0_H0 ;  /* 0x20000009ff0b7230 */ /* 0x000fca0000004100 */
[----:B------:R-:W-:Y:S01]  /*a940*/  FFMA.FTZ R14, R12, R11, R49 ;  /* 0x0000000b0c0e7223 */ /* 0x000fe20000010031 */
[----:B------:R-:W-:Y:S01]  /*a950*/  HADD2.F32 R49, -RZ, R6.H1_H1 ;  /* 0x30000006ff317230 */ /* 0x000fe20000004100 */
[----:B------:R-:W-:Y:S01]  /*a960*/  LOP3.LUT R6, R15, 0xf000f0, RZ, 0xc0, !PT ;  /* 0x00f000f00f067812 */ /* 0x000fe200078ec0ff */
[----:B------:R-:W-:-:S03]  /*a970*/  FFMA.FTZ R54, R11, R13, R54 ;  /* 0x0000000d0b367223 */ /* 0x000fc60000010036 */
[----:B------:R-:W-:Y:S01]  /*a980*/  FFMA.FTZ R11, R35, R49, R48 ;  /* 0x00000031230b7223 */ /* 0x000fe20000010030 */
[----:B------:R-:W-:-:S05]  /*a990*/  LOP3.LUT R35, R6, 0x64006400, RZ, 0xfc, !PT ;  /* 0x6400640006237812 */ /* 0x000fca00078efcff */
[----:B------:R-:W-:Y:S02]  /*a9a0*/  HFMA2 R35, R35, R16.H0_H0, -72, -72 ;  /* 0xd480d48023237431 */ /* 0x000fe40000040010 */
[----:B------:R-:W-:Y:S02]  /*a9b0*/  HADD2.F32 R9, -RZ, R9.H1_H1 ;  /* 0x30000009ff097230 */ /* 0x000fe40000004100 */
[----:B------:R-:W-:Y:S01]  /*a9c0*/  FFMA.FTZ R47, R49, R47, R52 ;  /* 0x0000002f312f7223 */ /* 0x000fe20000010034 */
[----:B------:R-:W-:-:S04]  /*a9d0*/  IMAD.WIDE R50, R37, 0x4, R50 ;  /* 0x0000000425327825 */ /* 0x000fc800078e0232 */
[--C-:B------:R-:W-:Y:S02]  /*a9e0*/  HADD2.F32 R48, -RZ, R35.reuse.H0_H0 ;  /* 0x20000023ff307230 */ /* 0x100fe40000004100 */
[----:B------:R-:W-:Y:S01]  /*a9f0*/  FFMA.FTZ R14, R43, R9, R14 ;  /* 0x000000092b0e7223 */ /* 0x000fe2000001000e */
[----:B------:R-:W-:Y:S02]  /*aa00*/  FFMA.FTZ R6, R9, R45, R54 ;  /* 0x0000002d09067223 */ /* 0x000fe40000010036 */
[----:B------:R-:W-:Y:S01]  /*aa10*/  FFMA.FTZ R49, R10, R48, R11 ;  /* 0x000000300a317223 */ /* 0x000fe2000001000b */
[----:B------:R-:W-:Y:S02]  /*aa20*/  FFMA.FTZ R47, R48, R8, R47 ;  /* 0x00000008302f7223 */ /* 0x000fe4000001002f */
[----:B------:R0:W2:Y:S01]  /*aa30*/  LDG.E.128.CONSTANT R8, desc[UR8][R50.64] ;  /* 0x0000000832087981 */ /* 0x0000a2000c1e9d00 */
[----:B------:R-:W-:Y:S01]  /*aa40*/  HADD2.F32 R48, -RZ, R35.H1_H1 ;  /* 0x30000023ff307230 */ /* 0x000fe20000004100 */
[----:B------:R-:W-:-:S04]  /*aa50*/  SHF.R.U32.HI R15, RZ, 0x8, R15 ;  /* 0x00000008ff0f7819 */ /* 0x000fc8000001160f */
[----:B------:R-:W-:Y:S01]  /*aa60*/  FFMA.FTZ R49, R26, R48, R49 ;  /* 0x000000301a317223 */ /* 0x000fe20000010031 */
[----:B------:R-:W-:-:S04]  /*aa70*/  LOP3.LUT R26, R15, 0xf000f, RZ, 0xc0, !PT ;  /* 0x000f000f0f1a7812 */ /* 0x000fc800078ec0ff */
[----:B------:R-:W-:-:S05]  /*aa80*/  LOP3.LUT R26, R26, 0x64006400, RZ, 0xfc, !PT ;  /* 0x640064001a1a7812 */ /* 0x000fca00078efcff */
[----:B------:R-:W-:Y:S02]  /*aa90*/  HADD2 R26, R26, -1032, -1032 ;  /* 0xe408e4081a1a7430 */ /* 0x000fe40000000000 */
[----:B------:R-:W-:-:S03]  /*aaa0*/  FFMA.FTZ R32, R48, R32, R47 ;  /* 0x0000002030207223 */ /* 0x000fc6000001002f */
[--C-:B------:R-:W-:Y:S02]  /*aab0*/  HADD2.F32 R35, -RZ, R26.reuse.H0_H0 ;  /* 0x2000001aff237230 */ /* 0x100fe40000004100 */
[----:B------:R-:W-:-:S03]  /*aac0*/  HADD2.F32 R26, -RZ, R26.H1_H1 ;  /* 0x3000001aff1a7230 */ /* 0x000fc60000004100 */
[----:B------:R-:W-:Y:S01]  /*aad0*/  FFMA.FTZ R12, R12, R35, R49 ;  /* 0x000000230c0c7223 */ /* 0x000fe20000010031 */
[----:B------:R-:W-:Y:S01]  /*aae0*/  FFMA.FTZ R13, R35, R13, R32 ;  /* 0x0000000d230d7223 */ /* 0x000fe20000010020 */
[----:B------:R-:W-:Y:S02]  /*aaf0*/  LOP3.LUT R22, R22, 0xf000f0, RZ, 0xc0, !PT ;  /* 0x00f000f016167812 */ /* 0x000fe400078ec0ff */
[----:B------:R-:W-:Y:S01]  /*ab00*/  FFMA.FTZ R43, R43, R26, R12 ;  /* 0x0000001a2b2b7223 */ /* 0x000fe2000001000c */
[----:B------:R-:W-:Y:S01]  /*ab10*/  FFMA.FTZ R45, R26, R45, R13 ;  /* 0x0000002d1a2d7223 */ /* 0x000fe2000001000d */
[----:B------:R-:W-:Y:S01]  /*ab20*/  LOP3.LUT R5, R5, 0xf000f0, RZ, 0xc0, !PT ;  /* 0x00f000f005057812 */ /* 0x000fe200078ec0ff */
[----:B------:R-:W1:Y:S01]  /*ab30*/  LDS.64 R12, [UR5+0xa0] ;  /* 0x0000a005ff0c7984 */ /* 0x000e620008000a00 */
[----:B------:R-:W-:Y:S02]  /*ab40*/  LOP3.LUT R32, R33, 0xf000f0, RZ, 0xc0, !PT ;  /* 0x00f000f021207812 */ /* 0x000fe400078ec0ff */
[----:B------:R-:W-:Y:S01]  /*ab50*/  LOP3.LUT R15, R15, 0xf000f0, RZ, 0xc0, !PT ;  /* 0x00f000f00f0f7812 */ /* 0x000fe200078ec0ff */
[----:B------:R-:W-:Y:S01]  /*ab60*/  FMUL.FTZ R31, R31, R18 ;  /* 0x000000121f1f7220 */ /* 0x000fe20000410000 */
[----:B------:R-:W-:Y:S01]  /*ab70*/  F2FP.F16.F32.PACK_AB R34, RZ, R34 ;  /* 0x00000022ff22723e */ /* 0x000fe200000000ff */
[----:B------:R-:W-:Y:S01]  /*ab80*/  FMUL.FTZ R27, R27, R24 ;  /* 0x000000181b1b7220 */ /* 0x000fe20000410000 */
[----:B------:R-:W-:-:S02]  /*ab90*/  F2FP.F16.F32.PACK_AB R3, RZ, R3 ;  /* 0x00000003ff03723e */ /* 0x000fc400000000ff */
[----:B------:R-:W-:Y:S02]  /*aba0*/  LOP3.LUT R33, R22, 0x64006400, RZ, 0xfc, !PT ;  /* 0x6400640016217812 */ /* 0x000fe400078efcff */
[----:B------:R-:W-:Y:S02]  /*abb0*/  LOP3.LUT R5, R5, 0x64006400, RZ, 0xfc, !PT ;  /* 0x6400640005057812 */ /* 0x000fe400078efcff */
[----:B------:R-:W-:Y:S02]  /*abc0*/  LOP3.LUT R35, R32, 0x64006400, RZ, 0xfc, !PT ;  /* 0x6400640020237812 */ /* 0x000fe400078efcff */
[----:B------:R-:W-:Y:S01]  /*abd0*/  LOP3.LUT R47, R15, 0x64006400, RZ, 0xfc, !PT ;  /* 0x640064000f2f7812 */ /* 0x000fe200078efcff */
[-C--:B------:R-:W-:Y:S01]  /*abe0*/  HFMA2 R22, R33, R16.reuse.H0_H0, -72, -72 ;  /* 0xd480d48021167431 */ /* 0x080fe20000040010 */
[----:B------:R-:W-:Y:S02]  /*abf0*/  PRMT R34, R34, 0x5410, R3 ;  /* 0x0000541022227816 */ /* 0x000fe40000000003 */
[----:B------:R-:W-:Y:S01]  /*ac00*/  MOV R26, R4 ;  /* 0x00000004001a7202 */ /* 0x000fe20000000f00 */
[-C--:B------:R-:W-:Y:S01]  /*ac10*/  HFMA2 R15, R5, R16.reuse.H0_H0, -72, -72 ;  /* 0xd480d480050f7431 */ /* 0x080fe20000040010 */
[----:B------:R-:W-:Y:S01]  /*ac20*/  F2FP.F16.F32.PACK_AB R31, RZ, R31 ;  /* 0x0000001fff1f723e */ /* 0x000fe200000000ff */
[-C--:B------:R-:W-:Y:S01]  /*ac30*/  HFMA2 R33, R35, R16.reuse.H0_H0, -72, -72 ;  /* 0xd480d48023217431 */ /* 0x080fe20000040010 */
[----:B------:R-:W-:Y:S01]  /*ac40*/  F2FP.F16.F32.PACK_AB R4, RZ, R27 ;  /* 0x0000001bff04723e */ /* 0x000fe200000000ff */
[----:B------:R-:W-:Y:S01]  /*ac50*/  HFMA2 R32, R47, R16.H0_H0, -72, -72 ;  /* 0xd480d4802f207431 */ /* 0x000fe20000040010 */
[----:B------:R-:W-:-:S02]  /*ac60*/  MOV R27, R2 ;  /* 0x00000002001b7202 */ /* 0x000fc40000000f00 */
[----:B------:R-:W3:Y:S01]  /*ac70*/  LDS.64 R2, [UR5+0x20] ;  /* 0x00002005ff027984 */ /* 0x000ee20008000a00 */
[----:B------:R-:W-:Y:S01]  /*ac80*/  HFMA2.MMA R26, R34, 1, 1, R26 ;  /* 0x3c003c00221a7835 */ /* 0x000fe2000000001a */
[----:B------:R-:W-:Y:S01]  /*ac90*/  PRMT R31, R31, 0x5410, R4 ;  /* 0x000054101f1f7816 */ /* 0x000fe20000000004 */
[----:B------:R-:W-:Y:S02]  /*aca0*/  HADD2.F32 R34, -RZ, R7.H0_H0 ;  /* 0x20000007ff227230 */ /* 0x000fe40000004100 */
[----:B------:R-:W-:Y:S02]  /*acb0*/  HADD2.F32 R48, -RZ, R15.H0_H0 ;  /* 0x2000000fff307230 */ /* 0x000fe40000004100 */
[----:B------:R-:W-:Y:S02]  /*acc0*/  HADD2.F32 R35, -RZ, R22.H0_H0 ;  /* 0x20000016ff237230 */ /* 0x000fe40000004100 */
[----:B------:R-:W-:Y:S02]  /*acd0*/  HADD2.F32 R5, -RZ, R33.H0_H0 ;  /* 0x20000021ff057230 */ /* 0x000fe40000004100 */
[----:B------:R-:W-:-:S02]  /*ace0*/  HADD2.F32 R4, -RZ, R32.H0_H0 ;  /* 0x20000020ff047230 */ /* 0x000fc40000004100 */
[----:B------:R-:W-:Y:S01]  /*acf0*/  FFMA.FTZ R29, R48, R34, R29 ;  /* 0x00000022301d7223 */ /* 0x000fe2000001001d */
[C---:B------:R-:W-:Y:S01]  /*ad00*/  FFMA.FTZ R23, R34.reuse, R35, R23 ;  /* 0x0000002322177223 */ /* 0x040fe20000010017 */
[C---:B------:R-:W-:Y:S01]  /*ad10*/  FFMA.FTZ R14, R34.reuse, R5, R14 ;  /* 0x00000005220e7223 */ /* 0x040fe2000001000e */
[----:B------:R-:W-:Y:S01]  /*ad20*/  FFMA.FTZ R43, R34, R4, R43 ;  /* 0x00000004222b7223 */ /* 0x000fe2000001002b */
[----:B------:R-:W-:Y:S02]  /*ad30*/  HADD2.F32 R34, -RZ, R7.H1_H1 ;  /* 0x30000007ff227230 */ /* 0x000fe40000004100 */
[----:B------:R-:W-:Y:S01]  /*ad40*/  HADD2.F32 R7, -RZ, R22.H1_H1 ;  /* 0x30000016ff077230 */ /* 0x000fe20000004100 */
[----:B------:R-:W-:Y:S01]  /*ad50*/  HFMA2.MMA R27, R31, 1, 1, R27 ;  /* 0x3c003c001f1b7835 */ /* 0x000fe2000000001b */
[----:B------:R-:W-:Y:S02]  /*ad60*/  HADD2.F32 R31, -RZ, R19.H0_H0 ;  /* 0x20000013ff1f7230 */ /* 0x000fe40000004100 */
[----:B------:R-:W-:-:S02]  /*ad70*/  HADD2.F32 R33, -RZ, R33.H1_H1 ;  /* 0x30000021ff217230 */ /* 0x000fc40000004100 */
[----:B------:R-:W-:Y:S02]  /*ad80*/  HADD2.F32 R19, -RZ, R19.H1_H1 ;  /* 0x30000013ff137230 */ /* 0x000fe40000004100 */
[-C--:B------:R-:W-:Y:S01]  /*ad90*/  FFMA.FTZ R28, R35, R31.reuse, R28 ;  /* 0x0000001f231c7223 */ /* 0x080fe2000001001c */
[----:B------:R-:W-:Y:S02]  /*ada0*/  HADD2.F32 R49, -RZ, R15.H1_H1 ;  /* 0x3000000fff317230 */ /* 0x000fe40000004100 */
[----:B------:R-:W-:Y:S01]  /*adb0*/  FFMA.FTZ R30, R48, R31, R30 ;  /* 0x0000001f301e7223 */ /* 0x000fe2000001001e */
[----:B------:R-:W-:Y:S02]  /*adc0*/  HADD2.F32 R32, -RZ, R32.H1_H1 ;  /* 0x30000020ff207230 */ /* 0x000fe40000004100 */
[C---:B------:R-:W-:Y:S01]  /*add0*/  FFMA.FTZ R53, R34.reuse, R33, R14 ;  /* 0x0000002122357223 */ /* 0x040fe2000001000e */
[----:B------:R-:W-:Y:S01]  /*ade0*/  FFMA.FTZ R48, R34, R7, R23 ;  /* 0x0000000722307223 */ /* 0x000fe20000010017 */
[-C--:B------:R-:W-:Y:S01]  /*adf0*/  FFMA.FTZ R6, R5, R31.reuse, R6 ;  /* 0x0000001f05067223 */ /* 0x080fe20000010006 */
[----:B------:R-:W-:Y:S01]  /*ae00*/  FFMA.FTZ R45, R4, R31, R45 ;  /* 0x0000001f042d7223 */ /* 0x000fe2000001002d */
[-C--:B------:R-:W-:Y:S01]  /*ae10*/  FFMA.FTZ R14, R7, R19.reuse, R28 ;  /* 0x00000013070e7223 */ /* 0x080fe2000001001c */
[C---:B------:R-:W-:Y:S01]  /*ae20*/  FFMA.FTZ R29, R49.reuse, R34, R29 ;  /* 0x00000022311d7223 */ /* 0x040fe2000001001d */
[-C--:B------:R-:W-:Y:S01]  /*ae30*/  FFMA.FTZ R49, R49, R19.reuse, R30 ;  /* 0x0000001331317223 */ /* 0x080fe2000001001e */
[-C--:B------:R-:W-:Y:S01]  /*ae40*/  FFMA.FTZ R23, R33, R19.reuse, R6 ;  /* 0x0000001321177223 */ /* 0x080fe20000010006 */
[----:B------:R-:W-:Y:S01]  /*ae50*/  FFMA.FTZ R45, R32, R19, R45 ;  /* 0x00000013202d7223 */ /* 0x000fe2000001002d */
[----:B------:R-:W-:Y:S01]  /*ae60*/  FFMA.FTZ R15, R34, R32, R43 ;  /* 0x00000020220f7223 */ /* 0x000fe2000001002b */
[----:B-1----:R-:W-:-:S02]  /*ae70*/  HADD2.F32 R32, -RZ, R12.H1_H1 ;  /* 0x3000000cff207230 */ /* 0x002fc40000004100 */
[--C-:B---3--:R-:W-:Y:S02]  /*ae80*/  HADD2.F32 R6, -RZ, R2.reuse.H0_H0 ;  /* 0x20000002ff067230 */ /* 0x108fe40000004100 */
[----:B------:R-:W-:Y:S02]  /*ae90*/  HADD2.F32 R2, -RZ, R2.H1_H1 ;  /* 0x30000002ff027230 */ /* 0x000fe40000004100 */
[----:B------:R-:W-:Y:S02]  /*aea0*/  HADD2.F32 R56, -RZ, R3.H0_H0 ;  /* 0x20000003ff387230 */ /* 0x000fe40000004100 */
[----:B0-----:R-:W-:Y:S01]  /*aeb0*/  IMAD.WIDE R50, R37, 0x4, R50 ;  /* 0x0000000425327825 */ /* 0x001fe200078e0232 */
[----:B--2---:R-:W-:-:S04]  /*aec0*/  LOP3.LUT R22, R8, 0xf000f, RZ, 0xc0, !PT ;  /* 0x000f000f08167812 */ /* 0x004fc800078ec0ff */
[----:B------:R-:W-:-:S05]  /*aed0*/  LOP3.LUT R22, R22, 0x64006400, RZ, 0xfc, !PT ;  /* 0x6400640016167812 */ /* 0x000fca00078efcff */
[----:B------:R-:W-:Y:S01]  /*aee0*/  HADD2 R22, R22, -1032, -1032 ;  /* 0xe408e40816167430 */ /* 0x000fe20000000000 */
[----:B------:R-:W-:-:S04]  /*aef0*/  LOP3.LUT R4, R9, 0xf000f, RZ, 0xc0, !PT ;  /* 0x000f000f09047812 */ /* 0x000fc800078ec0ff */
[--C-:B------:R-:W-:Y:S02]  /*af00*/  HADD2.F32 R5, -RZ, R22.reuse.H0_H0 ;  /* 0x20000016ff057230 */ /* 0x100fe40000004100 */
[----:B------:R-:W-:Y:S01]  /*af10*/  HADD2.F32 R7, -RZ, R22.H1_H1 ;  /* 0x30000016ff077230 */ /* 0x000fe20000004100 */
[----:B------:R-:W-:Y:S02]  /*af20*/  LOP3.LUT R22, R10, 0xf000f, RZ, 0xc0, !PT ;  /* 0x000f000f0a167812 */ /* 0x000fe400078ec0ff */
[----:B------:R-:W-:Y:S01]  /*af30*/  LOP3.LUT R19, R4, 0x64006400, RZ, 0xfc, !PT ;  /* 0x6400640004137812 */ /* 0x000fe200078efcff */
[----:B------:R-:W-:Y:S01]  /*af40*/  HADD2.F32 R4, -RZ, R12.H0_H0 ;  /* 0x2000000cff047230 */ /* 0x000fe20000004100 */
[----:B------:R-:W-:-:S03]  /*af50*/  LOP3.LUT R22, R22, 0x64006400, RZ, 0xfc, !PT ;  /* 0x6400640016167812 */ /* 0x000fc600078efcff */
[----:B------:R-:W-:Y:S02]  /*af60*/  HADD2 R12, R19, -1032, -1032 ;  /* 0xe408e408130c7430 */ /* 0x000fe40000000000 */
[----:B------:R-:W-:Y:S01]  /*af70*/  FFMA.FTZ R19, R5, R4, RZ ;  /* 0x0000000405137223 */ /* 0x000fe200000100ff */
[----:B------:R-:W-:Y:S01]  /*af80*/  HADD2 R22, R22, -1032, -1032 ;  /* 0xe408e40816167430 */ /* 0x000fe20000000000 */
[----:B------:R-:W-:Y:S02]  /*af90*/  LOP3.LUT R28, R11, 0xf000f, RZ, 0xc0, !PT ;  /* 0x000f000f0b1c7812 */ /* 0x000fe400078ec0ff */
[----:B------:R-:W-:Y:S02]  /*afa0*/  FFMA.FTZ R54, R7, R32, R19 ;  /* 0x0000002007367223 */ /* 0x000fe40000010013 */
[----:B------:R-:W-:Y:S01]  /*afb0*/  HADD2.F32 R19, -RZ, R22.H0_H0 ;  /* 0x20000016ff137230 */ /* 0x000fe20000004100 */
[----:B------:R-:W-:Y:S01]  /*afc0*/  LOP3.LUT R28, R28, 0x64006400, RZ, 0xfc, !PT ;  /* 0x640064001c1c7812 */ /* 0x000fe200078efcff */
[----:B------:R-:W-:-:S03]  /*afd0*/  FFMA.FTZ R58, R5, R6, RZ ;  /* 0x00000006053a7223 */ /* 0x000fc600000100ff */
[C---:B------:R-:W-:Y:S01]  /*afe0*/  FFMA.FTZ R34, R6.reuse, R19, RZ ;  /* 0x0000001306227223 */ /* 0x040fe200000100ff */
[----:B------:R-:W-:Y:S01]  /*aff0*/  FFMA.FTZ R52, R19, R4, RZ ;  /* 0x0000000413347223 */ /* 0x000fe200000100ff */
[----:B------:R-:W-:Y:S01]  /*b000*/  HADD2 R5, R28, -1032, -1032 ;  /* 0xe408e4081c057430 */ /* 0x000fe20000000000 */
[----:B------:R-:W-:Y:S01]  /*b010*/  LOP3.LUT R19, R11, 0xf000f0, RZ, 0xc0, !PT ;  /* 0x00f000f00b137812 */ /* 0x000fe200078ec0ff */
[----:B------:R-:W-:Y:S01]  /*b020*/  FFMA.FTZ R58, R7, R2, R58 ;  /* 0x00000002073a7223 */ /* 0x000fe2000001003a */
[----:B------:R-:W-:Y:S02]  /*b030*/  HADD2.F32 R33, -RZ, R12.H0_H0 ;  /* 0x2000000cff217230 */ /* 0x000fe40000004100 */
[----:B------:R-:W-:Y:S01]  /*b040*/  LOP3.LUT R19, R19, 0x64006400, RZ, 0xfc, !PT ;  /* 0x6400640013137812 */ /* 0x000fe200078efcff */
[--C-:B------:R-:W-:Y:S02]  /*b050*/  HADD2.F32 R7, -RZ, R5.reuse.H0_H0 ;  /* 0x20000005ff077230 */ /* 0x100fe40000004100 */
[----:B------:R-:W-:Y:S01]  /*b060*/  FFMA.FTZ R31, R6, R33, RZ ;  /* 0x00000021061f7223 */ /* 0x000fe200000100ff */
[----:B------:R-:W-:-:S02]  /*b070*/  HADD2.F32 R5, -RZ, R5.H1_H1 ;  /* 0x30000005ff057230 */ /* 0x000fc40000004100 */
[----:B------:R-:W-:Y:S02]  /*b080*/  HFMA2 R19, R19, R16.H0_H0, -72, -72 ;  /* 0xd480d48013137431 */ /* 0x000fe40000040010 */
[----:B------:R-:W-:Y:S01]  /*b090*/  FFMA.FTZ R6, R6, R7, RZ ;  /* 0x0000000706067223 */ /* 0x000fe200000100ff */
[----:B------:R-:W-:Y:S02]  /*b0a0*/  HADD2.F32 R43, -RZ, R12.H1_H1 ;  /* 0x3000000cff2b7230 */ /* 0x000fe40000004100 */
[-C--:B------:R-:W-:Y:S01]  /*b0b0*/  FFMA.FTZ R30, R33, R4.reuse, RZ ;  /* 0x00000004211e7223 */ /* 0x080fe200000100ff */
[----:B------:R-:W-:Y:S02]  /*b0c0*/  HADD2.F32 R35, -RZ, R22.H1_H1 ;  /* 0x30000016ff237230 */ /* 0x000fe40000004100 */
[C---:B------:R-:W-:Y:S01]  /*b0d0*/  FFMA.FTZ R6, R2.reuse, R5, R6 ;  /* 0x0000000502067223 */ /* 0x040fe20000010006 */
[----:B------:R-:W-:Y:S02]  /*b0e0*/  HADD2.F32 R55, -RZ, R19.H0_H0 ;  /* 0x20000013ff377230 */ /* 0x000fe40000004100 */
[----:B------:R-:W-:Y:S01]  /*b0f0*/  FFMA.FTZ R4, R7, R4, RZ ;  /* 0x0000000407047223 */ /* 0x000fe200000100ff */
[----:B------:R-:W-:Y:S01]  /*b100*/  FFMA.FTZ R31, R2, R43, R31 ;  /* 0x0000002b021f7223 */ /* 0x000fe2000001001f */
[-C--:B------:R-:W-:Y:S01]  /*b110*/  FFMA.FTZ R30, R43, R32.reuse, R30 ;  /* 0x000000202b1e7223 */ /* 0x080fe2000001001e */
[-C--:B------:R-:W-:Y:S01]  /*b120*/  FFMA.FTZ R52, R35, R32.reuse, R52 ;  /* 0x0000002023347223 */ /* 0x080fe20000010034 */
[----:B------:R-:W-:Y:S01]  /*b130*/  FFMA.FTZ R43, R56, R55, R6 ;  /* 0x00000037382b7223 */ /* 0x000fe20000010006 */
[----:B------:R-:W-:-:S02]  /*b140*/  FFMA.FTZ R32, R5, R32, R4 ;  /* 0x0000002005207223 */ /* 0x000fc40000010004 */
[----:B------:R-:W2:Y:S01]  /*b150*/  LDG.E.128.CONSTANT R4, desc[UR8][R50.64] ;  /* 0x0000000832047981 */ /* 0x000ea2000c1e9d00 */
[----:B------:R-:W-:Y:S01]  /*b160*/  FFMA.FTZ R34, R2, R35, R34 ;  /* 0x0000002302227223 */ /* 0x000fe20000010022 */
[----:B------:R-:W-:Y:S01]  /*b170*/  FMUL.FTZ R22, R29, R20 ;  /* 0x000000141d167220 */ /* 0x000fe20000410000 */
        /* <DEDUP_REMOVED lines=14> */
[----:B------:R-:W-:Y:S02]  /*b260*/  FFMA.FTZ R34, R56, R35, R34 ;  /* 0x0000002338227223 */ /* 0x000fe40000010022 */
[-C--:B------:R-:W-:Y:S01]  /*b270*/  FFMA.FTZ R33, R33, R47.reuse, R54 ;  /* 0x0000002f21217223 */ /* 0x080fe20000010036 */
[-C--:B------:R-:W-:Y:S01]  /*b280*/  FFMA.FTZ R30, R57, R47.reuse, R30 ;  /* 0x0000002f391e7223 */ /* 0x080fe2000001001e */
[-C--:B------:R-:W-:Y:S01]  /*b290*/  FFMA.FTZ R35, R35, R47.reuse, R52 ;  /* 0x0000002f23237223 */ /* 0x080fe20000010034 */
[----:B------:R-:W-:Y:S01]  /*b2a0*/  FFMA.FTZ R32, R55, R47, R32 ;  /* 0x0000002f37207223 */ /* 0x000fe20000010020 */
[----:B------:R-:W-:Y:S01]  /*b2b0*/  FMUL.FTZ R47, R48, R17 ;  /* 0x00000011302f7220 */ /* 0x000fe20000410000 */
[----:B------:R-:W-:-:S04]  /*b2c0*/  F2FP.F16.F32.PACK_AB R22, RZ, R22 ;  /* 0x00000016ff16723e */ /* 0x000fc800000000ff */
[----:B------:R-:W-:-:S04]  /*b2d0*/  F2FP.F16.F32.PACK_AB R47, RZ, R47 ;  /* 0x0000002fff2f723e */ /* 0x000fc800000000ff */
[----:B------:R-:W-:Y:S01]  /*b2e0*/  PRMT R22, R22, 0x5410, R47 ;  /* 0x0000541016167816 */ /* 0x000fe2000000002f */
[----:B------:R-:W-:Y:S01]  /*b2f0*/  FMUL.FTZ R53, R53, R18 ;  /* 0x0000001235357220 */ /* 0x000fe20000410000 */
[----:B------:R-:W-:Y:S01]  /*b300*/  FMUL.FTZ R48, R15, R24 ;  /* 0x000000180f307220 */ /* 0x000fe20000410000 */
[----:B------:R-:W-:Y:S01]  /*b310*/  FMUL.FTZ R49, R49, R20 ;  /* 0x0000001431317220 */ /* 0x000fe20000410000 */
[----:B------:R-:W-:Y:S02]  /*b320*/  FMUL.FTZ R23, R23, R18 ;  /* 0x0000001217177220 */ /* 0x000fe40000410000 */
[----:B------:R-:W-:Y:S01]  /*b330*/  HFMA2.MMA R21, R22, 1, 1, R21 ;  /* 0x3c003c0016157835 */ /* 0x000fe20000000015 */
[----:B------:R-:W-:Y:S01]  /*b340*/  FMUL.FTZ R22, R14, R17 ;  /* 0x000000110e167220 */ /* 0x000fe20000410000 */
[----:B------:R-:W-:Y:S01]  /*b350*/  FMUL.FTZ R45, R45, R24 ;  /* 0x000000182d2d7220 */ /* 0x000fe20000410000 */
[----:B------:R-:W-:Y:S01]  /*b360*/  F2FP.F16.F32.PACK_AB R47, RZ, R53 ;  /* 0x00000035ff2f723e */ /* 0x000fe200000000ff */
[----:B------:R-:W0:Y:S01]  /*b370*/  LDS.64 R14, [UR5+0x28] ;  /* 0x00002805ff0e7984 */ /* 0x000e220008000a00 */
[----:B------:R-:W-:-:S02]  /*b380*/  F2FP.F16.F32.PACK_AB R48, RZ, R48 ;  /* 0x00000030ff30723e */ /* 0x000fc400000000ff */
[----:B------:R-:W-:Y:S02]  /*b390*/  F2FP.F16.F32.PACK_AB R49, RZ, R49 ;  /* 0x00000031ff31723e */ /* 0x000fe400000000ff */
[----:B------:R-:W-:Y:S02]  /*b3a0*/  F2FP.F16.F32.PACK_AB R22, RZ, R22 ;  /* 0x00000016ff16723e */ /* 0x000fe400000000ff */
[----:B------:R-:W-:Y:S02]  /*b3b0*/  F2FP.F16.F32.PACK_AB R23, RZ, R23 ;  /* 0x00000017ff17723e */ /* 0x000fe400000000ff */
[----:B------:R-:W-:Y:S02]  /*b3c0*/  F2FP.F16.F32.PACK_AB R45, RZ, R45 ;  /* 0x0000002dff2d723e */ /* 0x000fe400000000ff */
[----:B------:R-:W-:Y:S02]  /*b3d0*/  PRMT R47, R47, 0x5410, R48 ;  /* 0x000054102f2f7816 */ /* 0x000fe40000000030 */
[----:B------:R-:W-:-:S02]  /*b3e0*/  PRMT R48, R49, 0x5410, R22 ;  /* 0x0000541031307816 */ /* 0x000fc40000000016 */
[----:B------:R-:W-:Y:S02]  /*b3f0*/  PRMT R49, R23, 0x5410, R45 ;  /* 0x0000541017317816 */ /* 0x000fe4000000002d */
[----:B------:R-:W1:Y:S01]  /*b400*/  LDS.64 R22, [UR5+0xa8] ;  /* 0x0000a805ff167984 */ /* 0x000e620008000a00 */
[----:B------:R-:W-:Y:S01]  /*b410*/  HADD2.F32 R45, -RZ, R12.H1_H1 ;  /* 0x3000000cff2d7230 */ /* 0x000fe20000004100 */
[----:B------:R-:W-:Y:S01]  /*b420*/  HFMA2.MMA R25, R48, 1, 1, R25 ;  /* 0x3c003c0030197835 */ /* 0x000fe20000000019 */
[----:B------:R-:W-:Y:S02]  /*b430*/  HADD2.F32 R48, -RZ, R3.H1_H1 ;  /* 0x30000003ff307230 */ /* 0x000fe40000004100 */
[----:B------:R-:W-:Y:S01]  /*b440*/  FFMA.FTZ R31, R56, R57, R31 ;  /* 0x00000039381f7223 */ /* 0x000fe2000001001f */
[----:B------:R-:W-:Y:S02]  /*b450*/  HADD2.F32 R3, -RZ, R28.H1_H1 ;  /* 0x3000001cff037230 */ /* 0x000fe40000004100 */
[----:B------:R-:W-:Y:S01]  /*b460*/  HADD2.F32 R12, -RZ, R13.H1_H1 ;  /* 0x3000000dff0c7230 */ /* 0x000fe20000004100 */
[----:B------:R-:W-:Y:S01]  /*b470*/  SHF.R.U32.HI R9, RZ, 0x8, R9 ;  /* 0x00000008ff097819 */ /* 0x000fe20000011609 */
[----:B------:R-:W-:-:S02]  /*b480*/  HADD2.F32 R19, -RZ, R19.H1_H1 ;  /* 0x30000013ff137230 */ /* 0x000fc40000004100 */
[----:B------:R-:W-:Y:S01]  /*b490*/  FFMA.FTZ R31, R48, R3, R31 ;  /* 0x00000003301f7223 */ /* 0x000fe2000001001f */
[----:B------:R-:W-:Y:S01]  /*b4a0*/  SHF.R.U32.HI R10, RZ, 0x8, R10 ;  /* 0x00000008ff0a7819 */ /* 0x000fe2000001160a */
[-C--:B------:R-:W-:Y:S01]  /*b4b0*/  FFMA.FTZ R30, R3, R12.reuse, R30 ;  /* 0x0000000c031e7223 */ /* 0x080fe2000001001e */
[----:B------:R-:W-:Y:S01]  /*b4c0*/  LOP3.LUT R3, R9, 0xf000f, RZ, 0xc0, !PT ;  /* 0x000f000f09037812 */ /* 0x000fe200078ec0ff */
[----:B------:R-:W-:Y:S01]  /*b4d0*/  HADD2.F32 R2, -RZ, R2.H1_H1 ;  /* 0x30000002ff027230 */ /* 0x000fe20000004100 */
[----:B------:R-:W-:Y:S01]  /*b4e0*/  LOP3.LUT R13, R10, 0xf000f, RZ, 0xc0, !PT ;  /* 0x000f000f0a0d7812 */ /* 0x000fe200078ec0ff */
[----:B------:R-:W-:Y:S01]  /*b4f0*/  FFMA.FTZ R43, R48, R19, R43 ;  /* 0x00000013302b7223 */ /* 0x000fe2000001002b */
[----:B------:R-:W-:Y:S01]  /*b500*/  LOP3.LUT R3, R3, 0x64006400, RZ, 0xfc, !PT ;  /* 0x6400640003037812 */ /* 0x000fe200078efcff */
[-C--:B------:R-:W-:Y:S01]  /*b510*/  FFMA.FTZ R35, R45, R12.reuse, R35 ;  /* 0x0000000c2d237223 */ /* 0x080fe20000010023 */
[----:B------:R-:W-:Y:S01]  /*b520*/  SHF.R.U32.HI R8, RZ, 0x8, R8 ;  /* 0x00000008ff087819 */ /* 0x000fe20000011608 */
[CC--:B------:R-:W-:Y:S01]  /*b530*/  FFMA.FTZ R33, R2.reuse, R12.reuse, R33 ;  /* 0x0000000c02217223 */ /* 0x0c0fe20000010021 */
[----:B------:R-:W-:Y:S01]  /*b540*/  FFMA.FTZ R19, R19, R12, R32 ;  /* 0x0000000c13137223 */ /* 0x000fe20000010020 */
[----:B------:R-:W-:Y:S01]  /*b550*/  SHF.R.U32.HI R11, RZ, 0x8, R11 ;  /* 0x00000008ff0b7819 */ /* 0x000fe2000001160b */
[----:B------:R-:W-:Y:S01]  /*b560*/  FFMA.FTZ R29, R2, R48, R29 ;  /* 0x00000030021d7223 */ /* 0x000fe2000001001d */
[----:B------:R-:W-:Y:S01]  /*b570*/  LOP3.LUT R12, R13, 0x64006400, RZ, 0xfc, !PT ;  /* 0x640064000d0c7812 */ /* 0x000fe200078efcff */
[----:B------:R-:W-:Y:S01]  /*b580*/  HADD2 R3, R3, -1032, -1032 ;  /* 0xe408e40803037430 */ /* 0x000fe20000000000 */
[----:B------:R-:W-:-:S02]  /*b590*/  LOP3.LUT R2, R8, 0xf000f, RZ, 0xc0, !PT ;  /* 0x000f000f08027812 */ /* 0x000fc400078ec0ff */
[----:B------:R-:W-:Y:S01]  /*b5a0*/  LOP3.LUT R13, R11, 0xf000f, RZ, 0xc0, !PT ;  /* 0x000f000f0b0d7812 */ /* 0x000fe200078ec0ff */
[----:B------:R-:W-:Y:S02]  /*b5b0*/  HADD2 R12, R12, -1032, -1032 ;  /* 0xe408e4080c0c7430 */ /* 0x000fe40000000000 */
[----:B------:R-:W-:Y:S01]  /*b5c0*/  FFMA.FTZ R34, R48, R45, R34 ;  /* 0x0000002d30227223 */ /* 0x000fe20000010022 */
[----:B------:R-:W-:Y:S01]  /*b5d0*/  LOP3.LUT R2, R2, 0x64006400, RZ, 0xfc, !PT ;  /* 0x6400640002027812 */ /* 0x000fe200078efcff */
[----:B0-----:R-:W-:Y:S01]  /*b5e0*/  HADD2.F32 R48, -RZ, R14.H0_H0 ;  /* 0x2000000eff307230 */ /* 0x001fe20000004100 */
[----:B------:R-:W-:Y:S01]  /*b5f0*/  LOP3.LUT R13, R13, 0x64006400, RZ, 0xfc, !PT ;  /* 0x640064000d0d7812 */ /* 0x000fe200078efcff */
[----:B------:R-:W-:Y:S02]  /*b600*/  HADD2.F32 R45, -RZ, R3.H0_H0 ;  /* 0x20000003ff2d7230 */ /* 0x000fe40000004100 */
[----:B------:R-:W-:Y:S02]  /*b610*/  HADD2.F32 R32, -RZ, R12.H0_H0 ;  /* 0x2000000cff207230 */ /* 0x000fe40000004100 */
[----:B-1----:R-:W-:-:S02]  /*b620*/  HADD2.F32 R28, -RZ, R22.H0_H0 ;  /* 0x20000016ff1c7230 */ /* 0x002fc40000004100 */
[----:B------:R-:W-:Y:S02]  /*b630*/  HADD2 R2, R2, -1032, -1032 ;  /* 0xe408e40802027430 */ /* 0x000fe40000000000 */
[----:B------:R-:W-:Y:S02]  /*b640*/  HADD2.F32 R14, -RZ, R14.H1_H1 ;  /* 0x3000000eff0e7230 */ /* 0x000fe40000004100 */
[----:B------:R-:W-:Y:S01]  /*b650*/  FFMA.FTZ R31, R48, R45, R31 ;  /* 0x0000002d301f7223 */ /* 0x000fe2000001001f */
[----:B------:R-:W-:Y:S02]  /*b660*/  HADD2.F32 R22, -RZ, R22.H1_H1 ;  /* 0x30000016ff167230 */ /* 0x000fe40000004100 */
[----:B------:R-:W-:Y:S01]  /*b670*/  FFMA.FTZ R30, R45, R28, R30 ;  /* 0x0000001c2d1e7223 */ /* 0x000fe2000001001e */
[----:B------:R-:W-:Y:S02]  /*b680*/  HADD2.F32 R3, -RZ, R3.H1_H1 ;  /* 0x30000003ff037230 */ /* 0x000fe40000004100 */
[----:B------:R-:W-:Y:S01]  /*b690*/  HADD2 R13, R13, -1032, -1032 ;  /* 0xe408e4080d0d7430 */ /* 0x000fe20000000000 */
[----:B------:R-:W-:Y:S01]  /*b6a0*/  LOP3.LUT R8, R8, 0xf000f0, RZ, 0xc0, !PT ;  /* 0x00f000f008087812 */ /* 0x000fe200078ec0ff */
[----:B------:R-:W-:Y:S01]  /*b6b0*/  FFMA.FTZ R34, R48, R32, R34 ;  /* 0x0000002030227223 */ /* 0x000fe20000010022 */
[----:B------:R-:W-:Y:S01]  /*b6c0*/  FFMA.FTZ R35, R32, R28, R35 ;  /* 0x0000001c20237223 */ /* 0x000fe20000010023 */
[----:B------:R-:W-:-:S02]  /*b6d0*/  HADD2.F32 R52, -RZ, R2.H0_H0 ;  /* 0x20000002ff347230 */ /* 0x000fc40000004100 */
[----:B------:R-:W-:Y:S01]  /*b6e0*/  FFMA.FTZ R31, R14, R3, R31 ;  /* 0x000000030e1f7223 */ /* 0x000fe2000001001f */
[----:B------:R-:W-:Y:S02]  /*b6f0*/  HADD2.F32 R32, -RZ, R2.H1_H1 ;  /* 0x30000002ff207230 */ /* 0x000fe40000004100 */
[----:B------:R-:W-:Y:S01]  /*b700*/  FFMA.FTZ R30, R3, R22, R30 ;  /* 0x00000016031e7223 */ /* 0x000fe2000001001e */
[----:B------:R-:W-:Y:S01]  /*b710*/  LOP3.LUT R9, R9, 0xf000f0, RZ, 0xc0, !PT ;  /* 0x00f000f009097812 */ /* 0x000fe200078ec0ff */
[--C-:B------:R-:W-:Y:S01]  /*b720*/  HADD2.F32 R2, -RZ, R13.reuse.H0_H0 ;  /* 0x2000000dff027230 */ /* 0x100fe20000004100 */
[----:B------:R-:W-:Y:S02]  /*b730*/  LOP3.LUT R3, R8, 0x64006400, RZ, 0xfc, !PT ;  /* 0x6400640008037812 */ /* 0x000fe400078efcff */
[----:B------:R-:W-:Y:S01]  /*b740*/  LOP3.LUT R10, R10, 0xf000f0, RZ, 0xc0, !PT ;  /* 0x00f000f00a0a7812 */ /* 0x000fe200078ec0ff */
[----:B------:R-:W-:Y:S01]  /*b750*/  HADD2.F32 R45, -RZ, R12.H1_H1 ;  /* 0x3000000cff2d7230 */ /* 0x000fe20000004100 */
[----:B------:R-:W-:Y:S01]  /*b760*/  LOP3.LUT R8, R11, 0xf000f0, RZ, 0xc0, !PT ;  /* 0x00f000f00b087812 */ /* 0x000fe200078ec0ff */
[----:B------:R-:W-:Y:S01]  /*b770*/  HADD2.F32 R12, -RZ, R13.H1_H1 ;  /* 0x3000000dff0c7230 */ /* 0x000fe20000004100 */
[----:B------:R-:W-:Y:S01]  /*b780*/  LOP3.LUT R9, R9, 0x64006400, RZ, 0xfc, !PT ;  /* 0x6400640009097812 */ /* 0x000fe200078efcff */
[----:B------:R-:W-:Y:S01]  /*b790*/  FFMA.FTZ R29, R52, R48, R29 ;  /* 0x00000030341d7223 */ /* 0x000fe2000001001d */
[----:B------:R-:W-:Y:S01]  /*b7a0*/  LOP3.LUT R11, R10, 0x64006400, RZ, 0xfc, !PT ;  /* 0x640064000a0b7812 */ /* 0x000fe200078efcff */
[----:B------:R-:W-:Y:S01]  /*b7b0*/  FFMA.FTZ R33, R52, R28, R33 ;  /* 0x0000001c34217223 */ /* 0x000fe20000010021 */
[----:B------:R-:W-:Y:S01]  /*b7c0*/  FFMA.FTZ R43, R48, R2, R43 ;  /* 0x00000002302b7223 */ /* 0x000fe2000001002b */
[-C--:B------:R-:W-:Y:S01]  /*b7d0*/  HFMA2 R3, R3, R16.reuse.H0_H0, -72, -72 ;  /* 0xd480d48003037431 */ /* 0x080fe20000040010 */
[----:B------:R-:W-:Y:S01]  /*b7e0*/  LOP3.LUT R13, R8, 0x64006400, RZ, 0xfc, !PT ;  /* 0x64006400080d7812 */ /* 0x000fe200078efcff */
[----:B------:R-:W-:-:S02]  /*b7f0*/  HFMA2 R10, R9, R16.H0_H0, -72, -72 ;  /* 0xd480d480090a7431 */ /* 0x000fc40000040010 */
[C---:B------:R-:W-:Y:S01]  /*b800*/  FFMA.FTZ R29, R32.reuse, R14, R29 ;  /* 0x0000000e201d7223 */ /* 0x040fe2000001001d */
[----:B------:R-:W-:Y:S01]  /*b810*/  FFMA.FTZ R33, R32, R22, R33 ;  /* 0x0000001620217223 */ /* 0x000fe20000010021 */
[C---:B------:R-:W-:Y:S01]  /*b820*/  FFMA.FTZ R34, R14.reuse, R45, R34 ;  /* 0x0000002d0e227223 */ /* 0x040fe20000010022 */
[----:B------:R-:W-:Y:S01]  /*b830*/  FFMA.FTZ R43, R14, R12, R43 ;  /* 0x0000000c0e2b7223 */ /* 0x000fe2000001002b */
[-C--:B------:R-:W-:Y:S02]  /*b840*/  HFMA2 R9, R11, R16.reuse.H0_H0, -72, -72 ;  /* 0xd480d4800b097431 */ /* 0x080fe40000040010 */
[----:B------:R-:W-:Y:S02]  /*b850*/  HADD2.F32 R32, -RZ, R15.H0_H0 ;  /* 0x2000000fff207230 */ /* 0x000fe40000004100 */
[----:B------:R-:W-:Y:S02]  /*b860*/  HFMA2 R8, R13, R16.H0_H0, -72, -72 ;  /* 0xd480d4800d087431 */ /* 0x000fe40000040010 */
[----:B------:R-:W-:-:S02]  /*b870*/  HADD2.F32 R48, -RZ, R3.H0_H0 ;  /* 0x20000003ff307230 */ /* 0x000fc40000004100 */
[----:B------:R-:W-:Y:S02]  /*b880*/  HADD2.F32 R14, -RZ, R23.H0_H0 ;  /* 0x20000017ff0e7230 */ /* 0x000fe40000004100 */
[----:B------:R-:W-:Y:S01]  /*b890*/  FFMA.FTZ R19, R2, R28, R19 ;  /* 0x0000001c02137223 */ /* 0x000fe20000010013 */
[----:B------:R-:W-:Y:S02]  /*b8a0*/  HADD2.F32 R11, -RZ, R9.H0_H0 ;  /* 0x20000009ff0b7230 */ /* 0x000fe40000004100 */
[----:B------:R-:W-:Y:S01]  /*b8b0*/  FFMA.FTZ R35, R45, R22, R35 ;  /* 0x000000162d237223 */ /* 0x000fe20000010023 */
[C---:B------:R-:W-:Y:S01]  /*b8c0*/  FFMA.FTZ R29, R48.reuse, R32, R29 ;  /* 0x00000020301d7223 */ /* 0x040fe2000001001d */
[----:B------:R-:W-:Y:S01]  /*b8d0*/  FFMA.FTZ R33, R48, R14, R33 ;  /* 0x0000000e30217223 */ /* 0x000fe20000010021 */
[----:B------:R-:W-:Y:S02]  /*b8e0*/  HADD2.F32 R13, -RZ, R10.H0_H0 ;  /* 0x2000000aff0d7230 */ /* 0x000fe40000004100 */
[----:B------:R-:W-:Y:S01]  /*b8f0*/  FFMA.FTZ R19, R12, R22, R19 ;  /* 0x000000160c137223 */ /* 0x000fe20000010013 */
[----:B------:R-:W-:-:S02]  /*b900*/  HADD2.F32 R48, -RZ, R8.H0_H0 ;  /* 0x20000008ff307230 */ /* 0x000fc40000004100 */
[-C--:B------:R-:W-:Y:S01]  /*b910*/  FFMA.FTZ R2, R11, R14.reuse, R35 ;  /* 0x0000000e0b027223 */ /* 0x080fe20000010023 */
[----:B------:R-:W-:Y:S02]  /*b920*/  HADD2.F32 R28, -RZ, R3.H1_H1 ;  /* 0x30000003ff1c7230 */ /* 0x000fe40000004100 */
[----:B------:R-:W-:Y:S01]  /*b930*/  FFMA.FTZ R31, R32, R13, R31 ;  /* 0x0000000d201f7223 */ /* 0x000fe2000001001f */
[----:B------:R-:W-:Y:S02]  /*b940*/  HADD2.F32 R52, -RZ, R15.H1_H1 ;  /* 0x3000000fff347230 */ /* 0x000fe40000004100 */
[----:B------:R-:W-:Y:S01]  /*b950*/  FFMA.FTZ R30, R13, R14, R30 ;  /* 0x0000000e0d1e7223 */ /* 0x000fe2000001001e */
[----:B------:R-:W-:Y:S02]  /*b960*/  HADD2.F32 R23, -RZ, R23.H1_H1 ;  /* 0x30000017ff177230 */ /* 0x000fe40000004100 */
[----:B------:R-:W-:Y:S02]  /*b970*/  HADD2.F32 R3, -RZ, R10.H1_H1 ;  /* 0x3000000aff037230 */ /* 0x000fe40000004100 */
[----:B------:R-:W-:-:S02]  /*b980*/  HADD2.F32 R9, -RZ, R9.H1_H1 ;  /* 0x30000009ff097230 */ /* 0x000fc40000004100 */
[C---:B------:R-:W-:Y:S01]  /*b990*/  FFMA.FTZ R15, R32.reuse, R11, R34 ;  /* 0x0000000b200f7223 */ /* 0x040fe20000010022 */
[----:B------:R-:W-:Y:S02]  /*b9a0*/  HADD2.F32 R8, -RZ, R8.H1_H1 ;  /* 0x30000008ff087230 */ /* 0x000fe40000004100 */
[----:B------:R-:W-:Y:S01]  /*b9b0*/  FFMA.FTZ R43, R32, R48, R43 ;  /* 0x00000030202b7223 */ /* 0x000fe2000001002b */
[----:B------:R-:W-:Y:S01]  /*b9c0*/  FFMA.FTZ R19, R48, R14, R19 ;  /* 0x0000000e30137223 */ /* 0x000fe20000010013 */
[C---:B------:R-:W-:Y:S01]  /*b9d0*/  FFMA.FTZ R10, R52.reuse, R3, R31 ;  /* 0x00000003340a7223 */ /* 0x040fe2000001001f */
[-C--:B------:R-:W-:Y:S01]  /*b9e0*/  FFMA.FTZ R30, R3, R23.reuse, R30 ;  /* 0x00000017031e7223 */ /* 0x080fe2000001001e */
[----:B------:R-:W-:Y:S01]  /*b9f0*/  FFMA.FTZ R11, R9, R23, R2 ;  /* 0x00000017090b7223 */ /* 0x000fe20000010002 */
[C---:B------:R-:W-:Y:S01]  /*ba00*/  FFMA.FTZ R15, R52.reuse, R9, R15 ;  /* 0x00000009340f7223 */ /* 0x040fe2000001000f */
[----:B------:R-:W-:Y:S01]  /*ba10*/  FFMA.FTZ R43, R52, R8, R43 ;  /* 0x00000008342b7223 */ /* 0x000fe2000001002b */
[----:B------:R-:W-:Y:S01]  /*ba20*/  FFMA.FTZ R19, R8, R23, R19 ;  /* 0x0000001708137223 */ /* 0x000fe20000010013 */
[----:B------:R-:W-:Y:S04]  /*ba30*/  LDS.64 R2, [UR5+0x30] ;  /* 0x00003005ff027984 */ /* 0x000fe80008000a00 */
[----:B------:R-:W0:Y:S01]  /*ba40*/  LDS.64 R8, [UR5+0xb0] ;  /* 0x0000b005ff087984 */ /* 0x000e220008000a00 */
[----:B------:R-:W-:Y:S01]  /*ba50*/  FFMA.FTZ R29, R28, R52, R29 ;  /* 0x000000341c1d7223 */ /* 0x000fe2000001001d */
[----:B------:R-:W-:-:S03]  /*ba60*/  FMUL.FTZ R10, R10, R17 ;  /* 0x000000110a0a7220 */ /* 0x000fc60000410000 */
[----:B------:R-:W-:Y:S01]  /*ba70*/  FMUL.FTZ R29, R29, R20 ;  /* 0x000000141d1d7220 */ /* 0x000fe20000410000 */
[----:B------:R-:W-:Y:S01]  /*ba80*/  FMUL.FTZ R15, R15, R18 ;  /* 0x000000120f0f7220 */ /* 0x000fe20000410000 */
[----:B------:R-:W-:Y:S01]  /*ba90*/  FMUL.FTZ R43, R43, R24 ;  /* 0x000000182b2b7220 */ /* 0x000fe20000410000 */
[----:B------:R-:W-:Y:S02]  /*baa0*/  F2FP.F16.F32.PACK_AB R10, RZ, R10 ;  /* 0x0000000aff0a723e */ /* 0x000fe400000000ff */
[----:B------:R-:W-:Y:S01]  /*bab0*/  F2FP.F16.F32.PACK_AB R29, RZ, R29 ;  /* 0x0000001dff1d723e */ /* 0x000fe200000000ff */
[----:B------:R-:W-:Y:S01]  /*bac0*/  FMUL.FTZ R11, R11, R18 ;  /* 0x000000120b0b7220 */ /* 0x000fe20000410000 */
[----:B------:R-:W-:Y:S01]  /*bad0*/  F2FP.F16.F32.PACK_AB R15, RZ, R15 ;  /* 0x0000000fff0f723e */ /* 0x000fe200000000ff */
[----:B------:R-:W-:Y:S01]  /*bae0*/  FMUL.FTZ R19, R19, R24 ;  /* 0x0000001813137220 */ /* 0x000fe20000410000 */
[----:B------:R-:W-:Y:S02]  /*baf0*/  F2FP.F16.F32.PACK_AB R43, RZ, R43 ;  /* 0x0000002bff2b723e */ /* 0x000fe400000000ff */
[----:B------:R-:W-:Y:S01]  /*bb00*/  PRMT R29, R29, 0x5410, R10 ;  /* 0x000054101d1d7816 */ /* 0x000fe2000000000a */
[----:B------:R-:W-:Y:S01]  /*bb10*/  HADD2 R26, R47, R26 ;  /* 0x0000001a2f1a7230 */ /* 0x000fe20000000000 */
[----:B------:R-:W-:-:S02]  /*bb20*/  PRMT R15, R15, 0x5410, R43 ;  /* 0x000054100f0f7816 */ /* 0x000fc4000000002b */
[----:B------:R-:W-:Y:S02]  /*bb30*/  F2FP.F16.F32.PACK_AB R11, RZ, R11 ;  /* 0x0000000bff0b723e */ /* 0x000fe400000000ff */
[----:B------:R-:W-:Y:S01]  /*bb40*/  F2FP.F16.F32.PACK_AB R19, RZ, R19 ;  /* 0x00000013ff13723e */ /* 0x000fe200000000ff */
[----:B------:R-:W-:Y:S02]  /*bb50*/  HADD2 R26, R15, R26 ;  /* 0x0000001a0f1a7230 */ /* 0x000fe40000000000 */
[----:B------:R-:W-:Y:S01]  /*bb60*/  HADD2 R27, R49, R27 ;  /* 0x0000001b311b7230 */ /* 0x000fe20000000000 */
[----:B------:R-:W-:Y:S01]  /*bb70*/  PRMT R15, R11, 0x5410, R19 ;  /* 0x000054100b0f7816 */ /* 0x000fe20000000013 */
[----:B------:R-:W-:Y:S01]  /*bb80*/  FFMA.FTZ R33, R28, R23, R33 ;  /* 0x000000171c217223 */ /* 0x000fe20000010021 */
[----:B------:R-:W-:Y:S01]  /*bb90*/  HFMA2.MMA R21, R29, 1, 1, R21 ;  /* 0x3c003c001d157835 */ /* 0x000fe20000000015 */
[----:B------:R-:W-:Y:S02]  /*bba0*/  FMUL.FTZ R30, R30, R17 ;  /* 0x000000111e1e7220 */ /* 0x000fe40000410000 */
[----:B------:R-:W-:Y:S01]  /*bbb0*/  FMUL.FTZ R33, R33, R20 ;  /* 0x0000001421217220 */ /* 0x000fe20000410000 */
[----:B------:R-:W-:-:S02]  /*bbc0*/  HFMA2.MMA R27, R15, 1, 1, R27 ;  /* 0x3c003c000f1b7835 */ /* 0x000fc4000000001b */
[----:B------:R-:W-:Y:S02]  /*bbd0*/  F2FP.F16.F32.PACK_AB R30, RZ, R30 ;  /* 0x0000001eff1e723e */ /* 0x000fe400000000ff */
[----:B------:R-:W-:Y:S01]  /*bbe0*/  F2FP.F16.F32.PACK_AB R33, RZ, R33 ;  /* 0x00000021ff21723e */ /* 0x000fe200000000ff */
[--C-:B0-----:R-:W-:Y:S02]  /*bbf0*/  HADD2.F32 R48, -RZ, R8.reuse.H0_H0 ;  /* 0x20000008ff307230 */ /* 0x101fe40000004100 */
[----:B------:R-:W-:Y:S01]  /*bc00*/  HADD2.F32 R8, -RZ, R8.H1_H1 ;  /* 0x30000008ff087230 */ /* 0x000fe20000004100 */
[----:B------:R-:W-:-:S06]  /*bc10*/  PRMT R33, R33, 0x5410, R30 ;  /* 0x0000541021217816 */ /* 0x000fcc000000001e */
[----:B------:R-:W-:Y:S01]  /*bc20*/  HFMA2.MMA R25, R33, 1, 1, R25 ;  /* 0x3c003c0021197835 */ /* 0x000fe20000000019 */
[----:B--2---:R-:W-:Y:S02]  /*bc30*/  LOP3.LUT R10, R4, 0xf000f, RZ, 0xc0, !PT ;  /* 0x000f000f040a7812 */ /* 0x004fe400078ec0ff */
        /* <DEDUP_REMOVED lines=12> */
[----:B------:R-:W-:Y:S02]  /*bd00*/  HADD2.F32 R19, -RZ, R11.H1_H1 ;  /* 0x3000000bff137230 */ /* 0x000fe40000004100 */
[--C-:B------:R-:W-:Y:S02]  /*bd10*/  HADD2.F32 R11, -RZ, R12.reuse.H0_H0 ;  /* 0x2000000cff0b7230 */ /* 0x100fe40000004100 */
[----:B------:R-:W-:Y:S02]  /*bd20*/  HADD2.F32 R29, -RZ, R12.H1_H1 ;  /* 0x3000000cff1d7230 */ /* 0x000fe40000004100 */
[--C-:B------:R-:W-:Y:S02]  /*bd30*/  HADD2.F32 R12, -RZ, R13.reuse.H0_H0 ;  /* 0x2000000dff0c7230 */ /* 0x100fe40000004100 */
[----:B------:R-:W-:Y:S02]  /*bd40*/  HADD2.F32 R15, -RZ, R13.H1_H1 ;  /* 0x3000000dff0f7230 */ /* 0x000fe40000004100 */
[----:B------:R-:W-:-:S02]  /*bd50*/  HADD2.F32 R14, -RZ, R2.H0_H0 ;  /* 0x20000002ff0e7230 */ /* 0x000fc40000004100 */
[--C-:B------:R-:W-:Y:S02]  /*bd60*/  HADD2.F32 R13, -RZ, R22.reuse.H0_H0 ;  /* 0x20000016ff0d7230 */ /* 0x100fe40000004100 */
[----:B------:R-:W-:Y:S02]  /*bd70*/  HADD2.F32 R23, -RZ, R22.H1_H1 ;  /* 0x30000016ff177230 */ /* 0x000fe40000004100 */
[----:B------:R-:W-:Y:S01]  /*bd80*/  FFMA.FTZ R28, R10, R14, RZ ;  /* 0x0000000e0a1c7223 */ /* 0x000fe200000100ff */
[----:B------:R-:W-:Y:S02]  /*bd90*/  HADD2.F32 R2, -RZ, R2.H1_H1 ;  /* 0x30000002ff027230 */ /* 0x000fe40000004100 */
[C---:B------:R-:W-:Y:S01]  /*bda0*/  FFMA.FTZ R31, R14.reuse, R11, RZ ;  /* 0x0000000b0e1f7223 */ /* 0x040fe200000100ff */
[C---:B------:R-:W-:Y:S01]  /*bdb0*/  FFMA.FTZ R22, R14.reuse, R12, RZ ;  /* 0x0000000c0e167223 */ /* 0x040fe200000100ff */
[----:B------:R-:W-:Y:S01]  /*bdc0*/  FFMA.FTZ R14, R14, R13, RZ ;  /* 0x0000000d0e0e7223 */ /* 0x000fe200000100ff */
[-C--:B------:R-:W-:Y:S01]  /*bdd0*/  FFMA.FTZ R32, R12, R48.reuse, RZ ;  /* 0x000000300c207223 */ /* 0x080fe200000100ff */
[----:B------:R-:W-:Y:S01]  /*bde0*/  FFMA.FTZ R52, R10, R48, RZ ;  /* 0x000000300a347223 */ /* 0x000fe200000100ff */
[----:B------:R-:W-:Y:S01]  /*bdf0*/  LOP3.LUT R12, R4, 0xf000f0, RZ, 0xc0, !PT ;  /* 0x00f000f0040c7812 */ /* 0x000fe200078ec0ff */
[----:B------:R-:W-:Y:S01]  /*be00*/  FFMA.FTZ R28, R19, R2, R28 ;  /* 0x00000002131c7223 */ /* 0x000fe2000001001c */
[C---:B------:R-:W-:Y:S01]  /*be10*/  FFMA.FTZ R30, R2.reuse, R29, R31 ;  /* 0x0000001d021e7223 */ /* 0x040fe2000001001f */
[C---:B------:R-:W-:Y:S01]  /*be20*/  FFMA.FTZ R22, R2.reuse, R15, R22 ;  /* 0x0000000f02167223 */ /* 0x040fe20000010016 */
[----:B------:R-:W-:Y:S01]  /*be30*/  FFMA.FTZ R2, R2, R23, R14 ;  /* 0x0000001702027223 */ /* 0x000fe2000001000e */
[----:B------:R-:W-:Y:S01]  /*be40*/  FFMA.FTZ R34, R11, R48, RZ ;  /* 0x000000300b227223 */ /* 0x000fe200000100ff */
[----:B------:R-:W-:Y:S01]  /*be50*/  FFMA.FTZ R52, R19, R8, R52 ;  /* 0x0000000813347223 */ /* 0x000fe20000010034 */
[----:B------:R-:W-:Y:S01]  /*be60*/  LOP3.LUT R14, R5, 0xf000f0, RZ, 0xc0, !PT ;  /* 0x00f000f0050e7812 */ /* 0x000fe200078ec0ff */
[----:B------:R-:W-:Y:S01]  /*be70*/  FFMA.FTZ R48, R13, R48, RZ ;  /* 0x000000300d307223 */ /* 0x000fe200000100ff */
[----:B------:R-:W-:Y:S01]  /*be80*/  LOP3.LUT R19, R12, 0x64006400, RZ, 0xfc, !PT ;  /* 0x640064000c137812 */ /* 0x000fe200078efcff */
[----:B------:R-:W0:Y:S01]  /*be90*/  LDS.64 R10, [UR5+0x38] ;  /* 0x00003805ff0a7984 */ /* 0x000e220008000a00 */
[----:B------:R-:W-:Y:S01]  /*bea0*/  LOP3.LUT R31, R6, 0xf000f0, RZ, 0xc0, !PT ;  /* 0x00f000f0061f7812 */ /* 0x000fe200078ec0ff */
[----:B------:R-:W-:-:S02]  /*beb0*/  FFMA.FTZ R34, R29, R8, R34 ;  /* 0x000000081d227223 */ /* 0x000fc40000010022 */
[----:B------:R-:W1:Y:S01]  /*bec0*/  LDS.64 R12, [UR5+0xb8] ;  /* 0x0000b805ff0c7984 */ /* 0x000e620008000a00 */
[----:B------:R-:W-:Y:S01]  /*bed0*/  LOP3.LUT R29, R14, 0x64006400, RZ, 0xfc, !PT ;  /* 0x640064000e1d7812 */ /* 0x000fe200078efcff */
[-C--:B------:R-:W-:Y:S01]  /*bee0*/  HFMA2 R19, R19, R16.reuse.H0_H0, -72, -72 ;  /* 0xd480d48013137431 */ /* 0x080fe20000040010 */
[----:B------:R-:W-:Y:S01]  /*bef0*/  LOP3.LUT R31, R31, 0x64006400, RZ, 0xfc, !PT ;  /* 0x640064001f1f7812 */ /* 0x000fe200078efcff */
[-C--:B------:R-:W-:Y:S01]  /*bf00*/  FFMA.FTZ R32, R15, R8.reuse, R32 ;  /* 0x000000080f207223 */ /* 0x080fe20000010020 */
[----:B------:R-:W-:Y:S01]  /*bf10*/  FFMA.FTZ R8, R23, R8, R48 ;  /* 0x0000000817087223 */ /* 0x000fe20000010030 */
[-C--:B------:R-:W-:Y:S02]  /*bf20*/  HFMA2 R29, R29, R16.reuse.H0_H0, -72, -72 ;  /* 0xd480d4801d1d7431 */ /* 0x080fe40000040010 */
[----:B------:R-:W-:Y:S02]  /*bf30*/  HADD2.F32 R15, -RZ, R3.H0_H0 ;  /* 0x20000003ff0f7230 */ /* 0x000fe40000004100 */
[----:B------:R-:W-:-:S02]  /*bf40*/  HFMA2 R23, R31, R16.H0_H0, -72, -72 ;  /* 0xd480d4801f177431 */ /* 0x000fc40000040010 */
[----:B------:R-:W-:Y:S02]  /*bf50*/  HADD2.F32 R35, -RZ, R19.H0_H0 ;  /* 0x20000013ff237230 */ /* 0x000fe40000004100 */
[----:B------:R-:W-:Y:S02]  /*bf60*/  HADD2.F32 R14, -RZ, R3.H1_H1 ;  /* 0x30000003ff0e7230 */ /* 0x000fe40000004100 */
[----:B------:R-:W-:Y:S02]  /*bf70*/  HADD2.F32 R3, -RZ, R9.H0_H0 ;  /* 0x20000009ff037230 */ /* 0x000fe40000004100 */
[----:B------:R-:W-:Y:S02]  /*bf80*/  HADD2.F32 R33, -RZ, R29.H0_H0 ;  /* 0x2000001dff217230 */ /* 0x000fe40000004100 */
[C---:B------:R-:W-:Y:S01]  /*bf90*/  FFMA.FTZ R31, R35.reuse, R15, R28 ;  /* 0x0000000f231f7223 */ /* 0x040fe2000001001c */
[----:B------:R-:W-:Y:S02]  /*bfa0*/  HADD2.F32 R43, -RZ, R23.H0_H0 ;  /* 0x20000017ff2b7230 */ /* 0x000fe40000004100 */
[----:B------:R-:W-:Y:S01]  /*bfb0*/  FFMA.FTZ R52, R35, R3, R52 ;  /* 0x0000000323347223 */ /* 0x000fe20000010034 */
[----:B------:R-:W-:Y:S01]  /*bfc0*/  HADD2.F32 R28, -RZ, R19.H1_H1 ;  /* 0x30000013ff1c7230 */ /* 0x000fe20000004100 */
[----:B------:R-:W-:Y:S01]  /*bfd0*/  SHF.R.U32.HI R19, RZ, 0x8, R4 ;  /* 0x00000008ff137819 */ /* 0x000fe20000011604 */
[----:B------:R-:W-:-:S02]  /*bfe0*/  HADD2.F32 R9, -RZ, R9.H1_H1 ;  /* 0x30000009ff097230 */ /* 0x000fc40000004100 */
[----:B------:R-:W-:Y:S01]  /*bff0*/  FFMA.FTZ R35, R15, R33, R30 ;  /* 0x000000210f237223 */ /* 0x000fe2000001001e */
[----:B------:R-:W-:Y:S01]  /*c000*/  FFMA.FTZ R34, R33, R3, R34 ;  /* 0x0000000321227223 */ /* 0x000fe20000010022 */
[----:B------:R-:W-:Y:S01]  /*c010*/  FFMA.FTZ R33, R15, R43, R22 ;  /* 0x0000002b0f217223 */ /* 0x000fe20000010016 */
[----:B------:R-:W-:Y:S01]  /*c020*/  FFMA.FTZ R32, R43, R3, R32 ;  /* 0x000000032b207223 */ /* 0x000fe20000010020 */
[----:B------:R-:W-:Y:S01]  /*c030*/  HADD2.F32 R43, -RZ, R29.H1_H1 ;  /* 0x3000001dff2b7230 */ /* 0x000fe20000004100 */
[----:B------:R-:W-:Y:S01]  /*c040*/  LOP3.LUT R4, R19, 0xf000f, RZ, 0xc0, !PT ;  /* 0x000f000f13047812 */ /* 0x000fe200078ec0ff */
[----:B------:R-:W-:Y:S02]  /*c050*/  HADD2.F32 R29, -RZ, R23.H1_H1 ;  /* 0x30000017ff1d7230 */ /* 0x000fe40000004100 */
[C---:B------:R-:W-:Y:S01]  /*c060*/  FFMA.FTZ R48, R28.reuse, R14, R31 ;  /* 0x0000000e1c307223 */ /* 0x040fe2000001001f */
[----:B------:R-:W-:Y:S01]  /*c070*/  FFMA.FTZ R52, R28, R9, R52 ;  /* 0x000000091c347223 */ /* 0x000fe20000010034 */
[----:B------:R-:W-:-:S02]  /*c080*/  SHF.R.U32.HI R28, RZ, 0x8, R5 ;  /* 0x00000008ff1c7819 */ /* 0x000fc40000011605 */
[----:B------:R-:W-:Y:S01]  /*c090*/  LOP3.LUT R23, R4, 0x64006400, RZ, 0xfc, !PT ;  /* 0x6400640004177812 */ /* 0x000fe200078efcff */
[----:B------:R-:W-:Y:S01]  /*c0a0*/  FFMA.FTZ R4, R43, R9, R34 ;  /* 0x000000092b047223 */ /* 0x000fe20000010022 */
[----:B------:R-:W-:Y:S01]  /*c0b0*/  FFMA.FTZ R30, R14, R29, R33 ;  /* 0x0000001d0e1e7223 */ /* 0x000fe20000010021 */
[----:B------:R-:W-:Y:S02]  /*c0c0*/  LOP3.LUT R34, R7, 0xf000f0, RZ, 0xc0, !PT ;  /* 0x00f000f007227812 */ /* 0x000fe400078ec0ff */
[----:B------:R-:W-:Y:S01]  /*c0d0*/  LOP3.LUT R33, R28, 0xf000f, RZ, 0xc0, !PT ;  /* 0x000f000f1c217812 */ /* 0x000fe200078ec0ff */
[----:B------:R-:W-:Y:S01]  /*c0e0*/  FFMA.FTZ R5, R29, R9, R32 ;  /* 0x000000091d057223 */ /* 0x000fe20000010020 */
[----:B------:R-:W-:Y:S01]  /*c0f0*/  FFMA.FTZ R22, R14, R43, R35 ;  /* 0x0000002b0e167223 */ /* 0x000fe20000010023 */
[----:B------:R-:W-:Y:S02]  /*c100*/  SHF.R.U32.HI R32, RZ, 0x8, R6 ;  /* 0x00000008ff207819 */ /* 0x000fe40000011606 */
[----:B------:R-:W-:-:S02]  /*c110*/  LOP3.LUT R43, R34, 0x64006400, RZ, 0xfc, !PT ;  /* 0x64006400222b7812 */ /* 0x000fc400078efcff */
[----:B------:R-:W-:Y:S02]  /*c120*/  LOP3.LUT R6, R33, 0x64006400, RZ, 0xfc, !PT ;  /* 0x6400640021067812 */ /* 0x000fe400078efcff */
[----:B------:R-:W-:Y:S01]  /*c130*/  LOP3.LUT R47, R32, 0xf000f, RZ, 0xc0, !PT ;  /* 0x000f000f202f7812 */ /* 0x000fe200078ec0ff */
[----:B------:R-:W-:Y:S02]  /*c140*/  HFMA2 R34, R43, R16.H0_H0, -72, -72 ;  /* 0xd480d4802b227431 */ /* 0x000fe40000040010 */
[----:B------:R-:W-:Y:S01]  /*c150*/  HADD2 R6, R6, -1032, -1032 ;  /* 0xe408e40806067430 */ /* 0x000fe20000000000 */
[----:B------:R-:W-:Y:S01]  /*c160*/  LOP3.LUT R47, R47, 0x64006400, RZ, 0xfc, !PT ;  /* 0x640064002f2f7812 */ /* 0x000fe200078efcff */
[----:B0-----:R-:W-:Y:S02]  /*c170*/  HADD2.F32 R31, -RZ, R10.H0_H0 ;  /* 0x2000000aff1f7230 */ /* 0x001fe40000004100 */
[----:B-1----:R-:W-:Y:S02]  /*c180*/  HADD2.F32 R29, -RZ, R12.H0_H0 ;  /* 0x2000000cff1d7230 */ /* 0x002fe40000004100 */
[----:B------:R-:W-:-:S02]  /*c190*/  HADD2.F32 R45, -RZ, R34.H0_H0 ;  /* 0x20000022ff2d7230 */ /* 0x000fc40000004100 */
[----:B------:R-:W-:Y:S01]  /*c1a0*/  HADD2.F32 R33, -RZ, R6.H0_H0 ;  /* 0x20000006ff217230 */ /* 0x000fe20000004100 */
[----:B------:R-:W-:Y:S01]  /*c1b0*/  SHF.R.U32.HI R7, RZ, 0x8, R7 ;  /* 0x00000008ff077819 */ /* 0x000fe20000011607 */
[----:B------:R-:W-:Y:S02]  /*c1c0*/  HADD2 R47, R47, -1032, -1032 ;  /* 0xe408e4082f2f7430 */ /* 0x000fe40000000000 */
[----:B------:R-:W-:Y:S02]  /*c1d0*/  HADD2.F32 R34, -RZ, R34.H1_H1 ;  /* 0x30000022ff227230 */ /* 0x000fe40000004100 */
[----:B------:R-:W-:Y:S01]  /*c1e0*/  FFMA.FTZ R15, R15, R45, R2 ;  /* 0x0000002d0f0f7223 */ /* 0x000fe20000010002 */
[----:B------:R-:W-:Y:S01]  /*c1f0*/  FFMA.FTZ R22, R31, R33, R22 ;  /* 0x000000211f167223 */ /* 0x000fe20000010016 */
[----:B------:R-:W-:Y:S01]  /*c200*/  FFMA.FTZ R4, R33, R29, R4 ;  /* 0x0000001d21047223 */ /* 0x000fe20000010004 */
[----:B------:R-:W-:Y:S01]  /*c210*/  LOP3.LUT R33, R7, 0xf000f, RZ, 0xc0, !PT ;  /* 0x000f000f07217812 */ /* 0x000fe200078ec0ff */
[----:B------:R-:W-:-:S02]  /*c220*/  HADD2 R23, R23, -1032, -1032 ;  /* 0xe408e40817177430 */ /* 0x000fc40000000000 */
[----:B------:R-:W-:Y:S02]  /*c230*/  HADD2.F32 R2, -RZ, R47.H0_H0 ;  /* 0x2000002fff027230 */ /* 0x000fe40000004100 */
[----:B------:R-:W-:Y:S01]  /*c240*/  FFMA.FTZ R14, R14, R34, R15 ;  /* 0x000000220e0e7223 */ /* 0x000fe2000001000f */
[----:B------:R-:W-:Y:S01]  /*c250*/  LOP3.LUT R15, R33, 0x64006400, RZ, 0xfc, !PT ;  /* 0x64006400210f7812 */ /* 0x000fe200078efcff */
[--C-:B------:R-:W-:Y:S02]  /*c260*/  HADD2.F32 R35, -RZ, R23.reuse.H0_H0 ;  /* 0x20000017ff237230 */ /* 0x100fe40000004100 */
[----:B------:R-:W-:Y:S01]  /*c270*/  FFMA.FTZ R30, R31, R2, R30 ;  /* 0x000000021f1e7223 */ /* 0x000fe2000001001e */
[----:B------:R-:W-:Y:S01]  /*c280*/  FFMA.FTZ R5, R2, R29, R5 ;  /* 0x0000001d02057223 */ /* 0x000fe20000010005 */
[----:B------:R-:W-:Y:S02]  /*c290*/  HADD2.F32 R2, -RZ, R23.H1_H1 ;  /* 0x30000017ff027230 */ /* 0x000fe40000004100 */
[----:B------:R-:W-:-:S02]  /*c2a0*/  HADD2 R15, R15, -1032, -1032 ;  /* 0xe408e4080f0f7430 */ /* 0x000fc40000000000 */
[----:B------:R-:W-:Y:S01]  /*c2b0*/  FFMA.FTZ R45, R45, R3, R8 ;  /* 0x000000032d2d7223 */ /* 0x000fe20000010008 */
[----:B------:R-:W-:Y:S01]  /*c2c0*/  LOP3.LUT R19, R19, 0xf000f0, RZ, 0xc0, !PT ;  /* 0x00f000f013137812 */ /* 0x000fe200078ec0ff */
[----:B------:R-:W-:Y:S02]  /*c2d0*/  HADD2.F32 R23, -RZ, R10.H1_H1 ;  /* 0x3000000aff177230 */ /* 0x000fe40000004100 */
[----:B------:R-:W-:Y:S02]  /*c2e0*/  HADD2.F32 R12, -RZ, R12.H1_H1 ;  /* 0x3000000cff0c7230 */ /* 0x000fe40000004100 */
[----:B------:R-:W-:Y:S02]  /*c2f0*/  HADD2.F32 R3, -RZ, R6.H1_H1 ;  /* 0x30000006ff037230 */ /* 0x000fe40000004100 */
[C---:B------:R-:W-:Y:S01]  /*c300*/  FFMA.FTZ R43, R35.reuse, R31, R48 ;  /* 0x0000001f232b7223 */ /* 0x040fe20000010030 */
[----:B------:R-:W-:Y:S01]  /*c310*/  LOP3.LUT R28, R28, 0xf000f0, RZ, 0xc0, !PT ;  /* 0x00f000f01c1c7812 */ /* 0x000fe200078ec0ff */
[----:B------:R-:W-:Y:S01]  /*c320*/  FFMA.FTZ R35, R35, R29, R52 ;  /* 0x0000001d23237223 */ /* 0x000fe20000010034 */
[----:B------:R-:W-:Y:S01]  /*c330*/  LOP3.LUT R19, R19, 0x64006400, RZ, 0xfc, !PT ;  /* 0x6400640013137812 */ /* 0x000fe200078efcff */
[----:B------:R-:W-:-:S02]  /*c340*/  HADD2.F32 R8, -RZ, R15.H0_H0 ;  /* 0x2000000fff087230 */ /* 0x000fc40000004100 */
[----:B------:R-:W-:Y:S01]  /*c350*/  FFMA.FTZ R22, R23, R3, R22 ;  /* 0x0000000317167223 */ /* 0x000fe20000010016 */
[-C--:B------:R-:W-:Y:S01]  /*c360*/  FFMA.FTZ R4, R3, R12.reuse, R4 ;  /* 0x0000000c03047223 */ /* 0x080fe20000010004 */
[----:B------:R-:W-:Y:S01]  /*c370*/  LOP3.LUT R32, R32, 0xf000f0, RZ, 0xc0, !PT ;  /* 0x00f000f020207812 */ /* 0x000fe200078ec0ff */
[C---:B------:R-:W-:Y:S01]  /*c380*/  FFMA.FTZ R43, R2.reuse, R23, R43 ;  /* 0x00000017022b7223 */ /* 0x040fe2000001002b */
[----:B------:R-:W-:Y:S01]  /*c390*/  LOP3.LUT R6, R7, 0xf000f0, RZ, 0xc0, !PT ;  /* 0x00f000f007067812 */ /* 0x000fe200078ec0ff */
[----:B------:R-:W-:Y:S01]  /*c3a0*/  FFMA.FTZ R35, R2, R12, R35 ;  /* 0x0000000c02237223 */ /* 0x000fe20000010023 */
[----:B------:R-:W-:Y:S01]  /*c3b0*/  LOP3.LUT R3, R28, 0x64006400, RZ, 0xfc, !PT ;  /* 0x640064001c037812 */ /* 0x000fe200078efcff */
[----:B------:R-:W-:Y:S02]  /*c3c0*/  HFMA2 R2, R19, R16.H0_H0, -72, -72 ;  /* 0xd480d48013027431 */ /* 0x000fe40000040010 */
[----:B------:R-:W-:Y:S01]  /*c3d0*/  FFMA.FTZ R14, R31, R8, R14 ;  /* 0x000000081f0e7223 */ /* 0x000fe2000001000e */
[----:B------:R-:W-:-:S02]  /*c3e0*/  LOP3.LUT R19, R32, 0x64006400, RZ, 0xfc, !PT ;  /* 0x6400640020137812 */ /* 0x000fc400078efcff */
[----:B------:R-:W-:Y:S01]  /*c3f0*/  LOP3.LUT R31, R6, 0x64006400, RZ, 0xfc, !PT ;  /* 0x64006400061f7812 */ /* 0x000fe200078efcff */
[-C--:B------:R-:W-:Y:S02]  /*c400*/  HFMA2 R6, R3, R16.reuse.H0_H0, -72, -72 ;  /* 0xd480d48003067431 */ /* 0x080fe40000040010 */
[----:B------:R-:W-:Y:S02]  /*c410*/  HADD2.F32 R15, -RZ, R15.H1_H1 ;  /* 0x3000000fff0f7230 */ /* 0x000fe40000004100 */
[----:B------:R-:W-:Y:S02]  /*c420*/  HFMA2 R3, R19, R16.H0_H0, -72, -72 ;  /* 0xd480d48013037431 */ /* 0x000fe40000040010 */
[----:B------:R-:W-:Y:S02]  /*c430*/  HADD2.F32 R7, -RZ, R11.H0_H0 ;  /* 0x2000000bff077230 */ /* 0x000fe40000004100 */
[----:B------:R-:W-:Y:S01]  /*c440*/  FFMA.FTZ R9, R34, R9, R45 ;  /* 0x0000000922097223 */ /* 0x000fe2000001002d */
[----:B------:R-:W-:-:S02]  /*c450*/  HADD2.F32 R28, -RZ, R2.H0_H0 ;  /* 0x20000002ff1c7230 */ /* 0x000fc40000004100 */
[----:B------:R-:W-:Y:S02]  /*c460*/  HFMA2 R16, R31, R16.H0_H0, -72, -72 ;  /* 0xd480d4801f107431 */ /* 0x000fe40000040010 */
[----:B------:R-:W-:Y:S02]  /*c470*/  HADD2.F32 R10, -RZ, R13.H0_H0 ;  /* 0x2000000dff0a7230 */ /* 0x000fe40000004100 */
[----:B------:R-:W-:Y:S02]  /*c480*/  HADD2.F32 R47, -RZ, R47.H1_H1 ;  /* 0x3000002fff2f7230 */ /* 0x000fe40000004100 */
[----:B------:R-:W-:Y:S02]  /*c490*/  HADD2.F32 R31, -RZ, R6.H0_H0 ;  /* 0x20000006ff1f7230 */ /* 0x000fe40000004100 */
[C---:B------:R-:W-:Y:S01]  /*c4a0*/  FFMA.FTZ R43, R28.reuse, R7, R43 ;  /* 0x000000071c2b7223 */ /* 0x040fe2000001002b */
[----:B------:R-:W-:Y:S01]  /*c4b0*/  FFMA.FTZ R35, R28, R10, R35 ;  /* 0x0000000a1c237223 */ /* 0x000fe20000010023 */
[----:B------:R-:W-:Y:S01]  /*c4c0*/  FFMA.FTZ R32, R23, R15, R14 ;  /* 0x0000000f17207223 */ /* 0x000fe2000001000e */
[----:B------:R-:W-:Y:S01]  /*c4d0*/  FFMA.FTZ R8, R8, R29, R9 ;  /* 0x0000001d08087223 */ /* 0x000fe20000010009 */
[----:B------:R-:W-:-:S02]  /*c4e0*/  HADD2.F32 R28, -RZ, R3.H0_H0 ;  /* 0x20000003ff1c7230 */ /* 0x000fc40000004100 */
[----:B------:R-:W-:Y:S01]  /*c4f0*/  FFMA.FTZ R30, R23, R47, R30 ;  /* 0x0000002f171e7223 */ /* 0x000fe2000001001e */
[----:B------:R-:W-:Y:S02]  /*c500*/  HADD2.F32 R14, -RZ, R11.H1_H1 ;  /* 0x3000000bff0e7230 */ /* 0x000fe40000004100 */
[----:B------:R-:W-:Y:S01]  /*c510*/  FFMA.FTZ R11, R7, R31, R22 ;  /* 0x0000001f070b7223 */ /* 0x000fe20000010016 */
[----:B------:R-:W-:Y:S02]  /*c520*/  HADD2.F32 R19, -RZ, R16.H0_H0 ;  /* 0x20000010ff137230 */ /* 0x000fe40000004100 */
[----:B------:R-:W-:Y:S01]  /*c530*/  FFMA.FTZ R5, R47, R12, R5 ;  /* 0x0000000c2f057223 */ /* 0x000fe20000010005 */
[----:B------:R-:W-:Y:S01]  /*c540*/  FFMA.FTZ R31, R31, R10, R4 ;  /* 0x0000000a1f1f7223 */ /* 0x000fe20000010004 */
[----:B------:R-:W-:Y:S02]  /*c550*/  HADD2.F32 R6, -RZ, R6.H1_H1 ;  /* 0x30000006ff067230 */ /* 0x000fe40000004100 */
[----:B------:R-:W-:Y:S01]  /*c560*/  FFMA.FTZ R12, R15, R12, R8 ;  /* 0x0000000c0f0c7223 */ /* 0x000fe20000010008 */
[----:B------:R-:W-:-:S02]  /*c570*/  HADD2.F32 R4, -RZ, R13.H1_H1 ;  /* 0x3000000dff047230 */ /* 0x000fc40000004100 */
[----:B------:R-:W-:Y:S02]  /*c580*/  HADD2.F32 R2, -RZ, R2.H1_H1 ;  /* 0x30000002ff027230 */ /* 0x000fe40000004100 */
[C---:B------:R-:W-:Y:S01]  /*c590*/  FFMA.FTZ R23, R7.reuse, R28, R30 ;  /* 0x0000001c07177223 */ /* 0x040fe2000001001e */
[----:B------:R-:W-:Y:S02]  /*c5a0*/  HADD2.F32 R22, -RZ, R3.H1_H1 ;  /* 0x30000003ff167230 */ /* 0x000fe40000004100 */
[----:B------:R-:W-:Y:S01]  /*c5b0*/  FFMA.FTZ R7, R7, R19, R32 ;  /* 0x0000001307077223 */ /* 0x000fe20000010020 */
[----:B------:R-:W-:Y:S02]  /*c5c0*/  HADD2.F32 R16, -RZ, R16.H1_H1 ;  /* 0x30000010ff107230 */ /* 0x000fe40000004100 */
[----:B------:R-:W-:Y:S01]  /*c5d0*/  FFMA.FTZ R5, R28, R10, R5 ;  /* 0x0000000a1c057223 */ /* 0x000fe20000010005 */
[----:B------:R-:W-:Y:S01]  /*c5e0*/  FFMA.FTZ R8, R14, R6, R11 ;  /* 0x000000060e087223 */ /* 0x000fe2000001000b */
[----:B------:R-:W-:Y:S01]  /*c5f0*/  FFMA.FTZ R19, R19, R10, R12 ;  /* 0x0000000a13137223 */ /* 0x000fe2000001000c */
[C---:B------:R-:W-:Y:S01]  /*c600*/  FFMA.FTZ R43, R2.reuse, R14, R43 ;  /* 0x0000000e022b7223 */ /* 0x040fe2000001002b */
[-C--:B------:R-:W-:Y:S01]  /*c610*/  FFMA.FTZ R35, R2, R4.reuse, R35 ;  /* 0x0000000402237223 */ /* 0x080fe20000010023 */
[----:B------:R-:W-:Y:S01]  /*c620*/  FFMA.FTZ R6, R6, R4, R31 ;  /* 0x0000000406067223 */ /* 0x000fe2000001001f */
[C---:B------:R-:W-:Y:S01]  /*c630*/  FFMA.FTZ R23, R14.reuse, R22, R23 ;  /* 0x000000160e177223 */ /* 0x040fe20000010017 */
[----:B------:R-:W-:Y:S01]  /*c640*/  IADD3 R41, R41, 0x20, RZ ;  /* 0x0000002029297810 */ /* 0x000fe20007ffe0ff */
[----:B------:R-:W-:Y:S01]  /*c650*/  FFMA.FTZ R7, R14, R16, R7 ;  /* 0x000000100e077223 */ /* 0x000fe20000010007 */
[-C--:B------:R-:W-:Y:S01]  /*c660*/  FFMA.FTZ R5, R22, R4.reuse, R5 ;  /* 0x0000000416057223 */ /* 0x080fe20000010005 */
[----:B------:R-:W-:Y:S01]  /*c670*/  FFMA.FTZ R19, R16, R4, R19 ;  /* 0x0000000410137223 */ /* 0x000fe20000010013 */
[-C--:B------:R-:W-:Y:S01]  /*c680*/  FMUL.FTZ R43, R43, R20.reuse ;  /* 0x000000142b2b7220 */ /* 0x080fe20000410000 */
[-C--:B------:R-:W-:Y:S01]  /*c690*/  FMUL.FTZ R8, R8, R17.reuse ;  /* 0x0000001108087220 */ /* 0x080fe20000410000 */
[----:B------:R-:W-:Y:S01]  /*c6a0*/  FMUL.FTZ R35, R35, R20 ;  /* 0x0000001423237220 */ /* 0x000fe20000410000 */
[----:B------:R-:W-:Y:S01]  /*c6b0*/  FMUL.FTZ R6, R6, R17 ;  /* 0x0000001106067220 */ /* 0x000fe20000410000 */
[----:B------:R-:W-:Y:S01]  /*c6c0*/  FMUL.FTZ R23, R23, R18 ;  /* 0x0000001217177220 */ /* 0x000fe20000410000 */
[----:B------:R-:W-:Y:S01]  /*c6d0*/  ISETP.GE.AND P0, PT, R41, R46, PT ;  /* 0x0000002e2900720c */ /* 0x000fe20003f06270 */
[----:B------:R-:W-:Y:S01]  /*c6e0*/  FMUL.FTZ R7, R7, R24 ;  /* 0x0000001807077220 */ /* 0x000fe20000410000 */
[----:B------:R-:W-:Y:S01]  /*c6f0*/  ISETP.LT.AND P1, PT, R41, R42, PT ;  /* 0x0000002a2900720c */ /* 0x000fe20003f21270 */
        /* <DEDUP_REMOVED lines=21> */
.L_x_3510:
[----:B------:R-:W-:-:S04]  /*c850*/  ISETP.GE.AND P0, PT, R41, R42, PT ;  /* 0x0000002a2900720c */ /* 0x000fc80003f06270 */
[----:B------:R-:W-:-:S13]  /*c860*/  ISETP.GE.OR P0, PT, R41, UR13, P0 ;  /* 0x0000000d29007c0c */ /* 0x000fda0008706670 */
[----:B------:R-:W-:Y:S05]  /*c870*/  @P0 BRA `(.L_x_3512) ;  /* 0x0000001800480947 */ /* 0x000fea0003800000 */
.L_x_3513:
[----:B------:R-:W2:Y:S01]  /*c880*/  LDG.E.128.CONSTANT R8, desc[UR8][R52.64] ;  /* 0x0000000834087981 */ /* 0x000ea2000c1e9d00 */
[----:B------:R-:W-:Y:S01]  /*c890*/  ISETP.NE.AND P0, PT, R41, R38, PT ;  /* 0x000000262900720c */ /* 0x000fe20003f05270 */
[----:B------:R-:W-:Y:S02]  /*c8a0*/  IMAD.WIDE R48, R37, 0x4, R52 ;  /* 0x0000000425307825 */ /* 0x000fe400078e0234 */
[----:B------:R-:W0:Y:S04]  /*c8b0*/  LDS.128 R20, [UR5] ;  /* 0x00000005ff147984 */ /* 0x000e280008000c00 */
[----:B------:R3:W4:Y:S04]  /*c8c0*/  LDG.E.128.CONSTANT R16, desc[UR8][R48.64] ;  /* 0x0000000830107981 */ /* 0x000728000c1e9d00 */
[----:B------:R-:W5:Y:S02]  /*c8d0*/  LDS.128 R24, [UR5+0x80] ;  /* 0x00008005ff187984 */ /* 0x000f640008000c00 */
[----:B------:R-:W3:Y:S01]  /*c8e0*/  @!P0 LDC.64 R6, c[0x0][0x248] ;  /* 0x00009200ff068b82 */ /* 0x000ee20000000a00 */
[----:B-1----:R-:W-:-:S05]  /*c8f0*/  @!P0 LEA R13, R41, 0x1, 0x1 ;  /* 0x00000001290d8811 */ /* 0x002fca00078e08ff */
[----:B---3--:R-:W-:-:S06]  /*c900*/  @!P0 IMAD.WIDE R6, R13, 0x2, R6 ;  /* 0x000000020d068825 */ /* 0x008fcc00078e0206 */
[----:B------:R1:W3:Y:S01]  /*c910*/  @!P0 LDG.E.U16.CONSTANT R6, desc[UR8][R6.64] ;  /* 0x0000000806068981 */ /* 0x0002e2000c1e9500 */
[----:B------:R-:W-:Y:S01]  /*c920*/  IMAD.WIDE R48, R37, 0x4, R48 ;  /* 0x0000000425307825 */ /* 0x000fe200078e0230 */
[----:B------:R-:W-:Y:S02]  /*c930*/  MOV R28, 0x3000 ;  /* 0x00003000001c7802 */ /* 0x000fe40000000f00 */
[----:B------:R-:W-:Y:S02]  /*c940*/  MOV R50, 0x2400 ;  /* 0x0000240000327802 */ /* 0x000fe40000000f00 */
[----:B------:R-:W-:Y:S02]  /*c950*/  @!P0 IADD3 R39, R39, 0x1, RZ ;  /* 0x0000000127278810 */ /* 0x000fe40007ffe0ff */
[----:B--2---:R-:W-:-:S04]  /*c960*/  LOP3.LUT R12, R8, 0x70007, RZ, 0xc0, !PT ;  /* 0x00070007080c7812 */ /* 0x004fc800078ec0ff */
[----:B-1----:R-:W-:Y:S02]  /*c970*/  LOP3.LUT R7, R12, 0x64006400, RZ, 0xfc, !PT ;  /* 0x640064000c077812 */ /* 0x002fe400078efcff */
[----:B------:R-:W2:Y:S01]  /*c980*/  LDG.E.128.CONSTANT R12, desc[UR8][R48.64] ;  /* 0x00000008300c7981 */ /* 0x000ea2000c1e9d00 */
[----:B------:R-:W-:-:S04]  /*c990*/  LOP3.LUT R31, R10, 0x70007, RZ, 0xc0, !PT ;  /* 0x000700070a1f7812 */ /* 0x000fc800078ec0ff */
        /* <DEDUP_REMOVED lines=10> */
[----:B------:R-:W-:Y:S01]  /*ca40*/  LOP3.LUT R34, R34, 0x64006400, RZ, 0xfc, !PT ;  /* 0x6400640022227812 */ /* 0x000fe200078efcff */
[-C--:B0-----:R-:W-:Y:S01]  /*ca50*/  HFMA2.MMA R46, R31, R20.reuse, RZ ;  /* 0x000000141f2e7235 */ /* 0x081fe200000000ff */
[----:B------:R-:W-:Y:S02]  /*ca60*/  LOP3.LUT R29, R11, 0x380038, RZ, 0xc0, !PT ;  /* 0x003800380b1d7812 */ /* 0x000fe400078ec0ff */
[----:B------:R-:W-:Y:S01]  /*ca70*/  LOP3.LUT R43, R43, 0x64006400, RZ, 0xfc, !PT ;  /* 0x640064002b2b7812 */ /* 0x000fe200078efcff */
[----:B------:R-:W-:Y:S01]  /*ca80*/  HADD2 R30, R30, -1028, -1028 ;  /* 0xe404e4041e1e7430 */ /* 0x000fe20000000000 */
[----:B------:R-:W-:Y:S01]  /*ca90*/  LOP3.LUT R45, R45, 0x64006400, RZ, 0xfc, !PT ;  /* 0x640064002d2d7812 */ /* 0x000fe200078efcff */
[-C--:B------:R-:W-:Y:S01]  /*caa0*/  HFMA2 R35, R35, R28.reuse.H0_H0, -132, -132 ;  /* 0xd820d82023237431 */ /* 0x080fe2000004001c */
[C---:B------:R-:W-:Y:S01]  /*cab0*/  HFMA2.MMA R33, R7.reuse, R20, RZ ;  /* 0x0000001407217235 */ /* 0x040fe200000000ff */
[----:B------:R-:W-:Y:S01]  /*cac0*/  HADD2 R34, R34, -1028, -1028 ;  /* 0xe404e40422227430 */ /* 0x000fe20000000000 */
[-C--:B-----5:R-:W-:Y:S01]  /*cad0*/  HFMA2.MMA R7, R7, R24.reuse, RZ ;  /* 0x0000001807077235 */ /* 0x0a0fe200000000ff */
[----:B------:R-:W-:Y:S01]  /*cae0*/  LOP3.LUT R29, R29, 0x64006400, RZ, 0xfc, !PT ;  /* 0x640064001d1d7812 */ /* 0x000fe200078efcff */
[----:B------:R-:W-:Y:S01]  /*caf0*/  HFMA2.MMA R31, R31, R24, RZ ;  /* 0x000000181f1f7235 */ /* 0x000fe200000000ff */
[----:B------:R-:W-:-:S02]  /*cb00*/  HFMA2 R43, R43, R28.H0_H0, -132, -132 ;  /* 0xd820d8202b2b7431 */ /* 0x000fc4000004001c */
[----:B------:R-:W-:Y:S02]  /*cb10*/  HFMA2 R32, R30, R20, RZ.H0_H0 ;  /* 0x000000141e207231 */ /* 0x000fe400000400ff */
[----:B------:R-:W-:Y:S02]  /*cb20*/  HFMA2 R45, R45, R28.H0_H0, -132, -132 ;  /* 0xd820d8202d2d7431 */ /* 0x000fe4000004001c */
[----:B------:R-:W-:Y:S01]  /*cb30*/  HFMA2 R47, R34, R20, RZ.H0_H0 ;  /* 0x00000014222f7231 */ /* 0x000fe200000400ff */
[----:B------:R-:W-:Y:S01]  /*cb40*/  HFMA2.MMA R20, R35, R21, R46 ;  /* 0x0000001523147235 */ /* 0x000fe2000000002e */
[----:B------:R-:W-:Y:S02]  /*cb50*/  HFMA2 R30, R30, R24, RZ.H0_H0 ;  /* 0x000000181e1e7231 */ /* 0x000fe400000400ff */
[----:B------:R-:W-:Y:S02]  /*cb60*/  HFMA2 R29, R29, R28.H0_H0, -132, -132 ;  /* 0xd820d8201d1d7431 */ /* 0x000fe4000004001c */
[----:B------:R-:W-:Y:S01]  /*cb70*/  HFMA2 R46, R34, R24, RZ.H0_H0 ;  /* 0x00000018222e7231 */ /* 0x000fe200000400ff */
[C---:B------:R-:W-:Y:S01]  /*cb80*/  HFMA2.MMA R24, R43.reuse, R25, R7 ;  /* 0x000000192b187235 */ /* 0x040fe20000000007 */
[C---:B------:R-:W-:Y:S01]  /*cb90*/  HFMA2 R34, R45.reuse, R25, R30 ;  /* 0x000000192d227231 */ /* 0x040fe2000000001e */
[----:B------:R-:W-:Y:S01]  /*cba0*/  HFMA2.MMA R33, R43, R21, R33 ;  /* 0x000000152b217235 */ /* 0x000fe20000000021 */
[-C--:B------:R-:W-:Y:S01]  /*cbb0*/  HFMA2 R32, R45, R21.reuse, R32 ;  /* 0x000000152d207231 */ /* 0x080fe20000000020 */
[----:B------:R-:W-:Y:S01]  /*cbc0*/  SHF.R.U32.HI R7, RZ, 0x6, R8 ;  /* 0x00000006ff077819 */ /* 0x000fe20000011608 */
[----:B------:R-:W-:Y:S01]  /*cbd0*/  HFMA2.MMA R35, R35, R25, R31 ;  /* 0x0000001923237235 */ /* 0x000fe2000000001f */
        /* <DEDUP_REMOVED lines=16> */
[----:B------:R-:W-:Y:S01]  /*cce0*/  HADD2 R43, R43, -1028, -1028 ;  /* 0xe404e4042b2b7430 */ /* 0x000fe20000000000 */
[-C--:B------:R-:W-:Y:S01]  /*ccf0*/  HFMA2.MMA R33, R47, R22.reuse, R33 ;  /* 0x000000162f217235 */ /* 0x080fe20000000021 */
[CC--:B------:R-:W-:Y:S01]  /*cd00*/  HFMA2 R32, R46.reuse, R22.reuse, R32 ;  /* 0x000000162e207231 */ /* 0x0c0fe20000000020 */
[C---:B------:R-:W-:Y:S01]  /*cd10*/  HFMA2.MMA R20, R45.reuse, R22, R20 ;  /* 0x000000162d147235 */ /* 0x040fe20000000014 */
[C---:B------:R-:W-:Y:S01]  /*cd20*/  HFMA2 R21, R43.reuse, R22, R21 ;  /* 0x000000162b157231 */ /* 0x040fe20000000015 */
[----:B------:R-:W-:Y:S01]  /*cd30*/  LOP3.LUT R22, R7, 0x380038, RZ, 0xc0, !PT ;  /* 0x0038003807167812 */ /* 0x000fe200078ec0ff */
[-C--:B------:R-:W-:Y:S01]  /*cd40*/  HFMA2.MMA R35, R45, R26.reuse, R35 ;  /* 0x0000001a2d237235 */ /* 0x080fe20000000023 */
[-C--:B------:R-:W-:Y:S01]  /*cd50*/  HFMA2 R46, R46, R26.reuse, R34 ;  /* 0x0000001a2e2e7231 */ /* 0x080fe20000000022 */
        /* <DEDUP_REMOVED lines=8> */
[----:B------:R-:W-:Y:S01]  /*cde0*/  LOP3.LUT R51, R34, 0x64006400, RZ, 0xfc, !PT ;  /* 0x6400640022337812 */ /* 0x000fe200078efcff */
[-C--:B------:R-:W-:Y:S02]  /*cdf0*/  HFMA2 R45, R45, R28.reuse.H0_H0, -132, -132 ;  /* 0xd820d8202d2d7431 */ /* 0x080fe4000004001c */
[----:B------:R-:W-:-:S02]  /*ce00*/  HFMA2 R22, R43, R28.H0_H0, -132, -132 ;  /* 0xd820d8202b167431 */ /* 0x000fc4000004001c */
[-C--:B------:R-:W-:Y:S02]  /*ce10*/  HFMA2 R47, R47, R28.reuse.H0_H0, -132, -132 ;  /* 0xd820d8202f2f7431 */ /* 0x080fe4000004001c */
[----:B------:R-:W-:Y:S01]  /*ce20*/  HFMA2 R26, R51, R28.H0_H0, -132, -132 ;  /* 0xd820d820331a7431 */ /* 0x000fe2000004001c */
        /* <DEDUP_REMOVED lines=8> */
[----:B------:R-:W0:Y:S04]  /*ceb0*/  LDS.128 R20, [UR5+0x10] ;  /* 0x00001005ff147984 */ /* 0x000e280008000c00 */
[----:B------:R-:W1:Y:S01]  /*cec0*/  LDS.128 R24, [UR5+0x90] ;  /* 0x00009005ff187984 */ /* 0x000e620008000c00 */
[----:B------:R-:W-:-:S04]  /*ced0*/  LOP3.LUT R7, R7, 0x1c001c0, RZ, 0xc0, !PT ;  /* 0x01c001c007077812 */ /* 0x000fc800078ec0ff */
[----:B------:R-:W-:-:S05]  /*cee0*/  LOP3.LUT R7, R7, 0x64006400, RZ, 0xfc, !PT ;  /* 0x6400640007077812 */ /* 0x000fca00078efcff */
[----:B------:R-:W-:Y:S01]  /*cef0*/  HFMA2 R7, R7, R50.H0_H0, -20, -20 ;  /* 0xcd00cd0007077431 */ /* 0x000fe20000040032 */
[----:B---3--:R-:W-:Y:S02]  /*cf00*/  @!P0 IADD3 R38, R6, R41, RZ ;  /* 0x0000002906268210 */ /* 0x008fe40007ffe0ff */
[----:B------:R-:W-:-:S03]  /*cf10*/  @!P0 LEA R6, R39, R44, 0x3 ;  /* 0x0000002c27068211 */ /* 0x000fc600078e18ff */
[C---:B0-----:R-:W-:Y:S02]  /*cf20*/  HFMA2.MMA R33, R7.reuse, R20, R33 ;  /* 0x0000001407217235 */ /* 0x041fe40000000021 */
[----:B-1----:R-:W-:Y:S01]  /*cf30*/  HFMA2.MMA R45, R7, R24, R45 ;  /* 0x00000018072d7235 */ /* 0x002fe2000000002d */
[----:B----4-:R-:W-:-:S04]  /*cf40*/  LOP3.LUT R7, R16, 0x70007, RZ, 0xc0, !PT ;  /* 0x0007000710077812 */ /* 0x010fc800078ec0ff */
[----:B------:R-:W-:-:S05]  /*cf50*/  LOP3.LUT R7, R7, 0x64006400, RZ, 0xfc, !PT ;  /* 0x6400640007077812 */ /* 0x000fca00078efcff */
[----:B------:R-:W-:-:S04]  /*cf60*/  HADD2 R7, R7, -1028, -1028 ;  /* 0xe404e40407077430 */ /* 0x000fc80000000000 */
[----:B------:R-:W-:Y:S02]  /*cf70*/  HFMA2 R45, R7, R25, R45 ;  /* 0x00000019072d7231 */ /* 0x000fe4000000002d */
[----:B------:R-:W-:Y:S02]  /*cf80*/  HFMA2.MMA R33, R7, R21, R33 ;  /* 0x0000001507217235 */ /* 0x000fe40000000021 */
[----:B------:R-:W3:Y:S01]  /*cf90*/  @!P0 LDL.64 R6, [R6] ;  /* 0x0000000006068983 */ /* 0x000ee20000100a00 */
        /* <DEDUP_REMOVED lines=8> */
[----:B------:R-:W-:Y:S02]  /*d020*/  HFMA2 R31, R31, R50.H0_H0, -20, -20 ;  /* 0xcd00cd001f1f7431 */ /* 0x000fe40000040032 */
[-C--:B------:R-:W-:Y:S01]  /*d030*/  HFMA2 R32, R29, R20.reuse, R32 ;  /* 0x000000141d207231 */ /* 0x080fe20000000020 */
[----:B------:R-:W-:Y:S01]  /*d040*/  HFMA2.MMA R34, R30, R20, R34 ;  /* 0x000000141e227235 */ /* 0x000fe20000000022 */
[----:B------:R-:W-:Y:S01]  /*d050*/  HFMA2 R43, R31, R20, R43 ;  /* 0x000000141f2b7231 */ /* 0x000fe2000000002b */
[----:B------:R-:W-:-:S04]  /*d060*/  LOP3.LUT R20, R17, 0x70007, RZ, 0xc0, !PT ;  /* 0x0007000711147812 */ /* 0x000fc800078ec0ff */
[----:B------:R-:W-:Y:S01]  /*d070*/  LOP3.LUT R20, R20, 0x64006400, RZ, 0xfc, !PT ;  /* 0x6400640014147812 */ /* 0x000fe200078efcff */
[----:B------:R-:W-:-:S04]  /*d080*/  HFMA2 R46, R29, R24, R46 ;  /* 0x000000181d2e7231 */ /* 0x000fc8000000002e */
[----:B------:R-:W-:Y:S01]  /*d090*/  HADD2 R20, R20, -1028, -1028 ;  /* 0xe404e40414147430 */ /* 0x000fe20000000000 */
[----:B------:R-:W-:Y:S01]  /*d0a0*/  HFMA2.MMA R35, R30, R24, R35 ;  /* 0x000000181e237235 */ /* 0x000fe20000000023 */
[----:B------:R-:W-:Y:S02]  /*d0b0*/  HFMA2 R47, R31, R24, R47 ;  /* 0x000000181f2f7231 */ /* 0x000fe4000000002f */
[----:B------:R-:W-:Y:S02]  /*d0c0*/  HFMA2 R46, R20, R25, R46 ;  /* 0x00000019142e7231 */ /* 0x000fe4000000002e */
[----:B------:R-:W-:Y:S01]  /*d0d0*/  HFMA2.MMA R32, R20, R21, R32 ;  /* 0x0000001514207235 */ /* 0x000fe20000000020 */
[----:B------:R-:W-:Y:S02]  /*d0e0*/  LOP3.LUT R20, R18, 0x70007, RZ, 0xc0, !PT ;  /* 0x0007000712147812 */ /* 0x000fe400078ec0ff */
[----:B------:R-:W-:Y:S02]  /*d0f0*/  LOP3.LUT R24, R19, 0x70007, RZ, 0xc0, !PT ;  /* 0x0007000713187812 */ /* 0x000fe400078ec0ff */
[----:B------:R-:W-:-:S02]  /*d100*/  LOP3.LUT R20, R20, 0x64006400, RZ, 0xfc, !PT ;  /* 0x6400640014147812 */ /* 0x000fc400078efcff */
[----:B------:R-:W-:-:S03]  /*d110*/  LOP3.LUT R29, R24, 0x64006400, RZ, 0xfc, !PT ;  /* 0x64006400181d7812 */ /* 0x000fc600078efcff */
[----:B------:R-:W-:Y:S02]  /*d120*/  HADD2 R24, R20, -1028, -1028 ;  /* 0xe404e40414187430 */ /* 0x000fe40000000000 */
[----:B------:R-:W-:-:S04]  /*d130*/  HADD2 R20, R29, -1028, -1028 ;  /* 0xe404e4041d147430 */ /* 0x000fc80000000000 */
[-C--:B------:R-:W-:Y:S02]  /*d140*/  HFMA2.MMA R34, R24, R21.reuse, R34 ;  /* 0x0000001518227235 */ /* 0x080fe40000000022 */
[----:B------:R-:W-:Y:S01]  /*d150*/  HFMA2.MMA R43, R20, R21, R43 ;  /* 0x00000015142b7235 */ /* 0x000fe2000000002b */
[----:B------:R-:W-:Y:S01]  /*d160*/  LOP3.LUT R21, R16, 0x380038, RZ, 0xc0, !PT ;  /* 0x0038003810157812 */ /* 0x000fe200078ec0ff */
[-C--:B------:R-:W-:Y:S01]  /*d170*/  HFMA2 R35, R24, R25.reuse, R35 ;  /* 0x0000001918237231 */ /* 0x080fe20000000023 */
[----:B------:R-:W-:Y:S02]  /*d180*/  SHF.R.U32.HI R24, RZ, 0xf, R8 ;  /* 0x0000000fff187819 */ /* 0x000fe40000011608 */
[----:B------:R-:W-:Y:S02]  /*d190*/  LOP3.LUT R21, R21, 0x64006400, RZ, 0xfc, !PT ;  /* 0x6400640015157812 */ /* 0x000fe400078efcff */
[----:B------:R-:W-:Y:S01]  /*d1a0*/  LOP3.LUT R8, R17, 0x380038, RZ, 0xc0, !PT ;  /* 0x0038003811087812 */ /* 0x000fe200078ec0ff */
[----:B------:R-:W-:-:S02]  /*d1b0*/  HFMA2 R47, R20, R25, R47 ;  /* 0x00000019142f7231 */ /* 0x000fc4000000002f */
[-C--:B------:R-:W-:Y:S01]  /*d1c0*/  HFMA2 R21, R21, R28.reuse.H0_H0, -132, -132 ;  /* 0xd820d82015157431 */ /* 0x080fe2000004001c */
[----:B------:R-:W-:Y:S02]  /*d1d0*/  LOP3.LUT R25, R8, 0x64006400, RZ, 0xfc, !PT ;  /* 0x6400640008197812 */ /* 0x000fe400078efcff */
[--C-:B------:R-:W-:Y:S02]  /*d1e0*/  SHF.R.U32.HI R29, RZ, 0xe, R16.reuse ;  /* 0x0000000eff1d7819 */ /* 0x100fe40000011610 */
[----:B------:R-:W-:Y:S02]  /*d1f0*/  LOP3.LUT R20, R18, 0x380038, RZ, 0xc0, !PT ;  /* 0x0038003812147812 */ /* 0x000fe400078ec0ff */
[----:B------:R-:W-:Y:S02]  /*d200*/  LOP3.LUT R24, R24, 0x10001, RZ, 0xc0, !PT ;  /* 0x0001000118187812 */ /* 0x000fe400078ec0ff */
[----:B------:R-:W-:Y:S01]  /*d210*/  SHF.R.U32.HI R16, RZ, 0x6, R16 ;  /* 0x00000006ff107819 */ /* 0x000fe20000011610 */
[----:B------:R-:W-:Y:S01]  /*d220*/  HFMA2 R25, R25, R28.H0_H0, -132, -132 ;  /* 0xd820d82019197431 */ /* 0x000fe2000004001c */
[----:B------:R-:W-:Y:S01]  /*d230*/  HFMA2.MMA R33, R21, R22, R33 ;  /* 0x0000001615217235 */ /* 0x000fe20000000021 */
[----:B------:R-:W-:Y:S01]  /*d240*/  HFMA2 R45, R21, R26, R45 ;  /* 0x0000001a152d7231 */ /* 0x000fe2000000002d */
[----:B------:R-:W-:-:S02]  /*d250*/  LOP3.LUT R21, R20, 0x64006400, RZ, 0xfc, !PT ;  /* 0x6400640014157812 */ /* 0x000fc400078efcff */
[----:B------:R-:W-:Y:S02]  /*d260*/  LOP3.LUT R8, R24, 0x20002, R29, 0xf8, !PT ;  /* 0x0002000218087812 */ /* 0x000fe400078ef81d */
[----:B------:R-:W-:Y:S02]  /*d270*/  LOP3.LUT R20, R16, 0x70007, RZ, 0xc0, !PT ;  /* 0x0007000710147812 */ /* 0x000fe400078ec0ff */
[----:B------:R-:W-:Y:S02]  /*d280*/  LOP3.LUT R24, R19, 0x380038, RZ, 0xc0, !PT ;  /* 0x0038003813187812 */ /* 0x000fe400078ec0ff */
[----:B------:R-:W-:Y:S01]  /*d290*/  SHF.R.U32.HI R9, RZ, 0xf, R9 ;  /* 0x0000000fff097819 */ /* 0x000fe20000011609 */
[----:B------:R-:W-:Y:S01]  /*d2a0*/  HFMA2.MMA R32, R25, R22, R32 ;  /* 0x0000001619207235 */ /* 0x000fe20000000020 */
[----:B------:R-:W-:Y:S01]  /*d2b0*/  HFMA2 R46, R25, R26, R46 ;  /* 0x0000001a192e7231 */ /* 0x000fe2000000002e */
[----:B------:R-:W-:Y:S02]  /*d2c0*/  LOP3.LUT R20, R20, 0x64006400, RZ, 0xfc, !PT ;  /* 0x6400640014147812 */ /* 0x000fe400078efcff */
[----:B------:R-:W-:-:S02]  /*d2d0*/  LOP3.LUT R25, R24, 0x64006400, RZ, 0xfc, !PT ;  /* 0x6400640018197812 */ /* 0x000fc400078efcff */
[----:B------:R-:W-:Y:S02]  /*d2e0*/  LOP3.LUT R9, R9, 0x10001, RZ, 0xc0, !PT ;  /* 0x0001000109097812 */ /* 0x000fe400078ec0ff */
[--C-:B------:R-:W-:Y:S01]  /*d2f0*/  SHF.R.U32.HI R30, RZ, 0xe, R17.reuse ;  /* 0x0000000eff1e7819 */ /* 0x100fe20000011611 */
[----:B------:R-:W-:Y:S02]  /*d300*/  HADD2 R20, R20, -1028, -1028 ;  /* 0xe404e40414147430 */ /* 0x000fe40000000000 */
[-C--:B------:R-:W-:Y:S01]  /*d310*/  HFMA2 R21, R21, R28.reuse.H0_H0, -132, -132 ;  /* 0xd820d82015157431 */ /* 0x080fe2000004001c */
[----:B------:R-:W-:Y:S01]  /*d320*/  LOP3.LUT R9, R9, 0x20002, R30, 0xf8, !PT ;  /* 0x0002000209097812 */ /* 0x000fe200078ef81e */
[----:B------:R-:W-:Y:S01]  /*d330*/  HFMA2 R25, R25, R28.H0_H0, -132, -132 ;  /* 0xd820d82019197431 */ /* 0x000fe2000004001c */
[----:B------:R-:W-:Y:S02]  /*d340*/  SHF.R.U32.HI R30, RZ, 0x6, R17 ;  /* 0x00000006ff1e7819 */ /* 0x000fe40000011611 */
[----:B------:R-:W-:-:S02]  /*d350*/  SHF.R.U32.HI R17, RZ, 0x6, R18 ;  /* 0x00000006ff117819 */ /* 0x000fc40000011612 */
[----:B------:R-:W-:Y:S01]  /*d360*/  SHF.R.U32.HI R29, RZ, 0x6, R19 ;  /* 0x00000006ff1d7819 */ /* 0x000fe20000011613 */
[----:B------:R-:W-:Y:S01]  /*d370*/  HFMA2.MMA R33, R20, R23, R33 ;  /* 0x0000001714217235 */ /* 0x000fe20000000021 */
[----:B------:R-:W-:Y:S01]  /*d380*/  HFMA2 R45, R20, R27, R45 ;  /* 0x0000001b142d7231 */ /* 0x000fe2000000002d */
[-C--:B------:R-:W-:Y:S01]  /*d390*/  HFMA2.MMA R34, R21, R22.reuse, R34 ;  /* 0x0000001615227235 */ /* 0x080fe20000000022 */
[----:B------:R-:W-:Y:S01]  /*d3a0*/  HFMA2 R35, R21, R26, R35 ;  /* 0x0000001a15237231 */ /* 0x000fe20000000023 */
        /* <DEDUP_REMOVED lines=10> */
[----:B------:R-:W-:Y:S01]  /*d450*/  HFMA2 R47, R25, R26, R47 ;  /* 0x0000001a192f7231 */ /* 0x000fe2000000002f */
[-C--:B------:R-:W-:Y:S01]  /*d460*/  HFMA2.MMA R34, R22, R23.reuse, R34 ;  /* 0x0000001716227235 */ /* 0x080fe20000000022 */
[-C--:B------:R-:W-:Y:S01]  /*d470*/  HFMA2 R46, R21, R27.reuse, R46 ;  /* 0x0000001b152e7231 */ /* 0x080fe2000000002e */
[-C--:B------:R-:W-:Y:S01]  /*d480*/  HFMA2.MMA R32, R21, R23.reuse, R32 ;  /* 0x0000001715207235 */ /* 0x080fe20000000020 */
[-C--:B------:R-:W-:Y:S01]  /*d490*/  HFMA2 R35, R22, R27.reuse, R35 ;  /* 0x0000001b16237231 */ /* 0x080fe20000000023 */
[----:B------:R-:W-:Y:S01]  /*d4a0*/  HFMA2.MMA R43, R20, R23, R43 ;  /* 0x00000017142b7235 */ /* 0x000fe2000000002b */
[----:B------:R-:W-:-:S02]  /*d4b0*/  HFMA2 R47, R20, R27, R47 ;  /* 0x0000001b142f7231 */ /* 0x000fc4000000002f */
[----:B------:R-:W0:Y:S04]  /*d4c0*/  LDS.128 R20, [UR5+0x20] ;  /* 0x00002005ff147984 */ /* 0x000e280008000c00 */
[----:B------:R-:W1:Y:S01]  /*d4d0*/  LDS.128 R24, [UR5+0xa0] ;  /* 0x0000a005ff187984 */ /* 0x000e620008000c00 */
[----:B------:R-:W-:Y:S02]  /*d4e0*/  SHF.R.U32.HI R10, RZ, 0xf, R10 ;  /* 0x0000000fff0a7819 */ /* 0x000fe4000001160a */
[----:B------:R-:W-:Y:S02]  /*d4f0*/  SHF.R.U32.HI R31, RZ, 0xe, R18 ;  /* 0x0000000eff1f7819 */ /* 0x000fe40000011612 */
[----:B------:R-:W-:-:S04]  /*d500*/  LOP3.LUT R10, R10, 0x10001, RZ, 0xc0, !PT ;  /* 0x000100010a0a7812 */ /* 0x000fc800078ec0ff */
[----:B------:R-:W-:Y:S02]  /*d510*/  LOP3.LUT R10, R10, 0x20002, R31, 0xf8, !PT ;  /* 0x000200020a0a7812 */ /* 0x000fe400078ef81f */
[----:B------:R-:W-:Y:S02]  /*d520*/  LOP3.LUT R31, R16, 0x380038, RZ, 0xc0, !PT ;  /* 0x00380038101f7812 */ /* 0x000fe400078ec0ff */
[----:B------:R-:W-:Y:S02]  /*d530*/  SHF.R.U32.HI R11, RZ, 0xf, R11 ;  /* 0x0000000fff0b7819 */ /* 0x000fe4000001160b */
[----:B------:R-:W-:Y:S02]  /*d540*/  LOP3.LUT R31, R31, 0x64006400, RZ, 0xfc, !PT ;  /* 0x640064001f1f7812 */ /* 0x000fe400078efcff */
[----:B------:R-:W-:Y:S02]  /*d550*/  SHF.R.U32.HI R18, RZ, 0xe, R19 ;  /* 0x0000000eff127819 */ /* 0x000fe40000011613 */
[----:B------:R-:W-:Y:S01]  /*d560*/  LOP3.LUT R11, R11, 0x10001, RZ, 0xc0, !PT ;  /* 0x000100010b0b7812 */ /* 0x000fe200078ec0ff */
[----:B------:R-:W-:Y:S01]  /*d570*/  HFMA2 R31, R31, R28.H0_H0, -132, -132 ;  /* 0xd820d8201f1f7431 */ /* 0x000fe2000004001c */
[----:B------:R-:W-:-:S02]  /*d580*/  LOP3.LUT R19, R29, 0x380038, RZ, 0xc0, !PT ;  /* 0x003800381d137812 */ /* 0x000fc400078ec0ff */
[----:B------:R-:W-:Y:S02]  /*d590*/  LOP3.LUT R18, R11, 0x20002, R18, 0xf8, !PT ;  /* 0x000200020b127812 */ /* 0x000fe400078ef812 */
[----:B------:R-:W-:Y:S02]  /*d5a0*/  LOP3.LUT R11, R30, 0x380038, RZ, 0xc0, !PT ;  /* 0x003800381e0b7812 */ /* 0x000fe400078ec0ff */
[----:B------:R-:W-:Y:S02]  /*d5b0*/  LOP3.LUT R19, R19, 0x64006400, RZ, 0xfc, !PT ;  /* 0x6400640013137812 */ /* 0x000fe400078efcff */
[----:B------:R-:W-:Y:S01]  /*d5c0*/  LOP3.LUT R11, R11, 0x64006400, RZ, 0xfc, !PT ;  /* 0x640064000b0b7812 */ /* 0x000fe200078efcff */
[----:B0-----:R-:W-:Y:S01]  /*d5d0*/  HFMA2.MMA R33, R31, R20, R33 ;  /* 0x000000141f217235 */ /* 0x001fe20000000021 */
[----:B-1----:R-:W-:Y:S01]  /*d5e0*/  HFMA2 R45, R31, R24, R45 ;  /* 0x000000181f2d7231 */ /* 0x002fe2000000002d */
[----:B------:R-:W-:Y:S02]  /*d5f0*/  LOP3.LUT R31, R17, 0x380038, RZ, 0xc0, !PT ;  /* 0x00380038111f7812 */ /* 0x000fe400078ec0ff */
[----:B------:R-:W-:-:S02]  /*d600*/  HFMA2 R11, R11, R28.H0_H0, -132, -132 ;  /* 0xd820d8200b0b7431 */ /* 0x000fc4000004001c */
[----:B------:R-:W-:Y:S01]  /*d610*/  LOP3.LUT R31, R31, 0x64006400, RZ, 0xfc, !PT ;  /* 0x640064001f1f7812 */ /* 0x000fe200078efcff */
[----:B------:R-:W-:Y:S01]  /*d620*/  HFMA2 R19, R19, R28.H0_H0, -132, -132 ;  /* 0xd820d82013137431 */ /* 0x000fe2000004001c */
[----:B------:R-:W-:-:S03]  /*d630*/  LOP3.LUT R30, R30, 0x1c001c0, RZ, 0xc0, !PT ;  /* 0x01c001c01e1e7812 */ /* 0x000fc600078ec0ff */
[----:B------:R-:W-:Y:S01]  /*d640*/  HFMA2 R31, R31, R28.H0_H0, -132, -132 ;  /* 0xd820d8201f1f7431 */ /* 0x000fe2000004001c */
[----:B------:R-:W-:Y:S01]  /*d650*/  LOP3.LUT R16, R16, 0x1c001c0, RZ, 0xc0, !PT ;  /* 0x01c001c010107812 */ /* 0x000fe200078ec0ff */
[-C--:B------:R-:W-:Y:S01]  /*d660*/  HFMA2.MMA R32, R11, R20.reuse, R32 ;  /* 0x000000140b207235 */ /* 0x080fe20000000020 */
[----:B------:R-:W-:Y:S01]  /*d670*/  LOP3.LUT R53, R30, 0x64006400, RZ, 0xfc, !PT ;  /* 0x640064001e357812 */ /* 0x000fe200078efcff */
[----:B------:R-:W-:Y:S01]  /*d680*/  HFMA2 R34, R31, R20, R34 ;  /* 0x000000141f227231 */ /* 0x000fe20000000022 */
[----:B------:R-:W-:Y:S01]  /*d690*/  HFMA2.MMA R43, R19, R20, R43 ;  /* 0x00000014132b7235 */ /* 0x000fe2000000002b */
[----:B------:R-:W-:Y:S01]  /*d6a0*/  LOP3.LUT R17, R17, 0x1c001c0, RZ, 0xc0, !PT ;  /* 0x01c001c011117812 */ /* 0x000fe200078ec0ff */
[----:B------:R-:W-:Y:S01]  /*d6b0*/  HFMA2.MMA R20, R11, R24, R46 ;  /* 0x000000180b147235 */ /* 0x000fe2000000002e */
[----:B------:R-:W-:Y:S01]  /*d6c0*/  LOP3.LUT R51, R16, 0x64006400, RZ, 0xfc, !PT ;  /* 0x6400640010337812 */ /* 0x000fe200078efcff */
[----:B------:R-:W-:Y:S01]  /*d6d0*/  HFMA2 R16, R53, R50.H0_H0, -20, -20 ;  /* 0xcd00cd0035107431 */ /* 0x000fe20000040032 */
[----:B------:R-:W-:-:S02]  /*d6e0*/  LOP3.LUT R29, R29, 0x1c001c0, RZ, 0xc0, !PT ;  /* 0x01c001c01d1d7812 */ /* 0x000fc400078ec0ff */
[----:B------:R-:W-:Y:S02]  /*d6f0*/  LOP3.LUT R17, R17, 0x64006400, RZ, 0xfc, !PT ;  /* 0x6400640011117812 */ /* 0x000fe400078efcff */
[----:B--2---:R-:W-:Y:S01]  /*d700*/  SHF.R.U32.HI R11, RZ, 0xd, R12 ;  /* 0x0000000dff0b7819 */ /* 0x004fe2000001160c */
[----:B------:R-:W-:Y:S01]  /*d710*/  HFMA2 R32, R16, R21, R32 ;  /* 0x0000001510207231 */ /* 0x000fe20000000020 */
[----:B------:R-:W-:Y:S01]  /*d720*/  LOP3.LUT R29, R29, 0x64006400, RZ, 0xfc, !PT ;  /* 0x640064001d1d7812 */ /* 0x000fe200078efcff */
[----:B------:R-:W-:Y:S01]  /*d730*/  HFMA2.MMA R20, R16, R25, R20 ;  /* 0x0000001910147235 */ /* 0x000fe20000000014 */
[-C--:B------:R-:W-:Y:S01]  /*d740*/  HFMA2 R51, R51, R50.reuse.H0_H0, -20, -20 ;  /* 0xcd00cd0033337431 */ /* 0x080fe20000040032 */
[----:B------:R-:W-:Y:S01]  /*d750*/  LOP3.LUT R16, R8, 0x40004, R11, 0xf8, !PT ;  /* 0x0004000408107812 */ /* 0x000fe200078ef80b */
[----:B------:R-:W-:Y:S01]  /*d760*/  HFMA2 R17, R17, R50.H0_H0, -20, -20 ;  /* 0xcd00cd0011117431 */ /* 0x000fe20000040032 */
[----:B------:R-:W-:Y:S01]  /*d770*/  LOP3.LUT R8, R12, 0x70007, RZ, 0xc0, !PT ;  /* 0x000700070c087812 */ /* 0x000fe200078ec0ff */
[----:B------:R-:W-:Y:S01]  /*d780*/  HFMA2 R35, R31, R24, R35 ;  /* 0x000000181f237231 */ /* 0x000fe20000000023 */
[----:B------:R-:W-:Y:S01]  /*d790*/  HFMA2.MMA R47, R19, R24, R47 ;  /* 0x00000018132f7235 */ /* 0x000fe2000000002f */
[----:B------:R-:W-:Y:S01]  /*d7a0*/  HFMA2 R29, R29, R50.H0_H0, -20, -20 ;  /* 0xcd00cd001d1d7431 */ /* 0x000fe20000040032 */
[----:B------:R-:W-:Y:S01]  /*d7b0*/  SHF.R.U32.HI R30, RZ, 0xd, R13 ;  /* 0x0000000dff1e7819 */ /* 0x000fe2000001160d */
[-C--:B------:R-:W-:Y:S01]  /*d7c0*/  HFMA2.MMA R33, R51, R21.reuse, R33 ;  /* 0x0000001533217235 */ /* 0x080fe20000000021 */
[----:B------:R-:W-:Y:S01]  /*d7d0*/  LOP3.LUT R8, R8, 0x64006400, RZ, 0xfc, !PT ;  /* 0x6400640008087812 */ /* 0x000fe200078efcff */
[----:B------:R-:W-:Y:S01]  /*d7e0*/  HFMA2.MMA R34, R17, R21, R34 ;  /* 0x0000001511227235 */ /* 0x000fe20000000022 */
[----:B------:R-:W-:Y:S01]  /*d7f0*/  HFMA2 R24, R17, R25, R35 ;  /* 0x0000001911187231 */ /* 0x000fe20000000023 */
[----:B------:R-:W-:Y:S01]  /*d800*/  LOP3.LUT R17, R9, 0x40004, R30, 0xf8, !PT ;  /* 0x0004000409117812 */ /* 0x000fe200078ef81e */
[----:B------:R-:W-:Y:S01]  /*d810*/  HFMA2 R43, R29, R21, R43 ;  /* 0x000000151d2b7231 */ /* 0x000fe2000000002b */
[----:B------:R-:W-:-:S02]  /*d820*/  LOP3.LUT R9, R13, 0x70007, RZ, 0xc0, !PT ;  /* 0x000700070d097812 */ /* 0x000fc400078ec0ff */
[----:B------:R-:W-:Y:S01]  /*d830*/  LOP3.LUT R21, R14, 0x70007, RZ, 0xc0, !PT ;  /* 0x000700070e157812 */ /* 0x000fe200078ec0ff */
[----:B------:R-:W-:Y:S01]  /*d840*/  HFMA2 R45, R51, R25, R45 ;  /* 0x00000019332d7231 */ /* 0x000fe2000000002d */
[----:B------:R-:W-:Y:S01]  /*d850*/  HFMA2.MMA R29, R29, R25, R47 ;  /* 0x000000191d1d7235 */ /* 0x000fe2000000002f */
[----:B------:R-:W-:Y:S01]  /*d860*/  HADD2 R11, R8, -1028, -1028 ;  /* 0xe404e404080b7430 */ /* 0x000fe20000000000 */
[----:B------:R-:W-:Y:S02]  /*d870*/  LOP3.LUT R25, R15, 0x70007, RZ, 0xc0, !PT ;  /* 0x000700070f197812 */ /* 0x000fe400078ec0ff */
[----:B------:R-:W-:Y:S02]  /*d880*/  SHF.R.U32.HI R19, RZ, 0xd, R14 ;  /* 0x0000000dff137819 */ /* 0x000fe4000001160e */
[----:B------:R-:W-:Y:S02]  /*d890*/  LOP3.LUT R9, R9, 0x64006400, RZ, 0xfc, !PT ;  /* 0x6400640009097812 */ /* 0x000fe400078efcff */
[----:B------:R-:W-:Y:S01]  /*d8a0*/  LOP3.LUT R21, R21, 0x64006400, RZ, 0xfc, !PT ;  /* 0x6400640015157812 */ /* 0x000fe200078efcff */
[----:B------:R-:W-:Y:S01]  /*d8b0*/  HFMA2 R33, R11, R22, R33 ;  /* 0x000000160b217231 */ /* 0x000fe20000000021 */
[----:B------:R-:W-:Y:S01]  /*d8c0*/  LOP3.LUT R8, R25, 0x64006400, RZ, 0xfc, !PT ;  /* 0x6400640019087812 */ /* 0x000fe200078efcff */
[----:B------:R-:W-:Y:S01]  /*d8d0*/  HFMA2.MMA R25, R11, R26, R45 ;  /* 0x0000001a0b197235 */ /* 0x000fe2000000002d */
[----:B------:R-:W-:Y:S01]  /*d8e0*/  LOP3.LUT R19, R10, 0x40004, R19, 0xf8, !PT ;  /* 0x000400040a137812 */ /* 0x000fe200078ef813 */
[----:B------:R-:W-:-:S02]  /*d8f0*/  HADD2 R10, R9, -1028, -1028 ;  /* 0xe404e404090a7430 */ /* 0x000fc40000000000 */
[----:B------:R-:W-:Y:S02]  /*d900*/  HADD2 R11, R21, -1028, -1028 ;  /* 0xe404e404150b7430 */ /* 0x000fe40000000000 */
[----:B------:R-:W-:Y:S02]  /*d910*/  HADD2 R21, R8, -1028, -1028 ;  /* 0xe404e40408157430 */ /* 0x000fe40000000000 */
[-C--:B------:R-:W-:Y:S01]  /*d920*/  HFMA2 R32, R10, R22.reuse, R32 ;  /* 0x000000160a207231 */ /* 0x080fe20000000020 */
[-C--:B------:R-:W-:Y:S01]  /*d930*/  HFMA2.MMA R20, R10, R26.reuse, R20 ;  /* 0x0000001a0a147235 */ /* 0x080fe20000000014 */
[-C--:B------:R-:W-:Y:S01]  /*d940*/  HFMA2 R34, R11, R22.reuse, R34 ;  /* 0x000000160b227231 */ /* 0x080fe20000000022 */
[-C--:B------:R-:W-:Y:S02]  /*d950*/  HFMA2.MMA R24, R11, R26.reuse, R24 ;  /* 0x0000001a0b187235 */ /* 0x080fe40000000018 */
[----:B------:R-:W0:Y:S01]  /*d960*/  LDS.128 R8, [UR5+0x30] ;  /* 0x00003005ff087984 */ /* 0x000e220008000c00 */
[----:B------:R-:W-:Y:S01]  /*d970*/  HFMA2 R43, R21, R22, R43 ;  /* 0x00000016152b7231 */ /* 0x000fe2000000002b */
[----:B------:R-:W-:Y:S01]  /*d980*/  HFMA2.MMA R26, R21, R26, R29 ;  /* 0x0000001a151a7235 */ /* 0x000fe2000000001d */
[----:B------:R-:W-:-:S02]  /*d990*/  LOP3.LUT R21, R12, 0x380038, RZ, 0xc0, !PT ;  /* 0x003800380c157812 */ /* 0x000fc400078ec0ff */
[----:B------:R-:W-:Y:S02]  /*d9a0*/  SHF.R.U32.HI R45, RZ, 0xd, R15 ;  /* 0x0000000dff2d7819 */ /* 0x000fe4000001160f */
[----:B------:R-:W-:Y:S02]  /*d9b0*/  LOP3.LUT R31, R21, 0x64006400, RZ, 0xfc, !PT ;  /* 0x64006400151f7812 */ /* 0x000fe400078efcff */
[----:B------:R-:W-:Y:S02]  /*d9c0*/  LOP3.LUT R30, R13, 0x380038, RZ, 0xc0, !PT ;  /* 0x003800380d1e7812 */ /* 0x000fe400078ec0ff */
[----:B------:R-:W-:Y:S02]  /*d9d0*/  LOP3.LUT R22, R14, 0x380038, RZ, 0xc0, !PT ;  /* 0x003800380e167812 */ /* 0x000fe400078ec0ff */
[----:B------:R-:W-:Y:S01]  /*d9e0*/  LOP3.LUT R29, R15, 0x380038, RZ, 0xc0, !PT ;  /* 0x003800380f1d7812 */ /* 0x000fe200078ec0ff */
[----:B------:R-:W-:Y:S01]  /*d9f0*/  HFMA2 R31, R31, R28.H0_H0, -132, -132 ;  /* 0xd820d8201f1f7431 */ /* 0x000fe2000004001c */
[----:B------:R-:W-:-:S02]  /*da00*/  LOP3.LUT R21, R18, 0x40004, R45, 0xf8, !PT ;  /* 0x0004000412157812 */ /* 0x000fc400078ef82d */
[----:B------:R-:W-:Y:S02]  /*da10*/  LOP3.LUT R35, R30, 0x64006400, RZ, 0xfc, !PT ;  /* 0x640064001e237812 */ /* 0x000fe400078efcff */
[----:B------:R-:W-:Y:S02]  /*da20*/  LOP3.LUT R45, R22, 0x64006400, RZ, 0xfc, !PT ;  /* 0x64006400162d7812 */ /* 0x000fe400078efcff */
[----:B------:R-:W-:Y:S01]  /*da30*/  LOP3.LUT R29, R29, 0x64006400, RZ, 0xfc, !PT ;  /* 0x640064001d1d7812 */ /* 0x000fe200078efcff */
[----:B------:R-:W-:Y:S02]  /*da40*/  HFMA2 R22, R31, R27, R25 ;  /* 0x0000001b1f167231 */ /* 0x000fe40000000019 */
[-C--:B------:R-:W-:Y:S02]  /*da50*/  HFMA2 R35, R35, R28.reuse.H0_H0, -132, -132 ;  /* 0xd820d82023237431 */ /* 0x080fe4000004001c */
[-C--:B------:R-:W-:Y:S02]  /*da60*/  HFMA2 R18, R45, R28.reuse.H0_H0, -132, -132 ;  /* 0xd820d8202d127431 */ /* 0x080fe4000004001c */
[----:B------:R-:W-:Y:S01]  /*da70*/  HFMA2 R25, R29, R28.H0_H0, -132, -132 ;  /* 0xd820d8201d197431 */ /* 0x000fe2000004001c */
[----:B------:R-:W-:-:S02]  /*da80*/  SHF.R.U32.HI R12, RZ, 0x6, R12 ;  /* 0x00000006ff0c7819 */ /* 0x000fc4000001160c */
[----:B------:R-:W-:Y:S01]  /*da90*/  SHF.R.U32.HI R14, RZ, 0x6, R14 ;  /* 0x00000006ff0e7819 */ /* 0x000fe2000001160e */
[-C--:B------:R-:W-:Y:S01]  /*daa0*/  HFMA2.MMA R33, R31, R23.reuse, R33 ;  /* 0x000000171f217235 */ /* 0x080fe20000000021 */
[----:B------:R-:W-:Y:S01]  /*dab0*/  SHF.R.U32.HI R13, RZ, 0x6, R13 ;  /* 0x00000006ff0d7819 */ /* 0x000fe2000001160d */
[-C--:B------:R-:W-:Y:S01]  /*dac0*/  HFMA2.MMA R32, R35, R23.reuse, R32 ;  /* 0x0000001723207235 */ /* 0x080fe20000000020 */
[----:B------:R-:W-:Y:S01]  /*dad0*/  SHF.R.U32.HI R15, RZ, 0x6, R15 ;  /* 0x00000006ff0f7819 */ /* 0x000fe2000001160f */
[-C--:B------:R-:W-:Y:S01]  /*dae0*/  HFMA2.MMA R34, R18, R23.reuse, R34 ;  /* 0x0000001712227235 */ /* 0x080fe20000000022 */
        /* <DEDUP_REMOVED lines=11> */
[----:B------:R-:W-:Y:S02]  /*dba0*/  HADD2 R31, R23, -1028, -1028 ;  /* 0xe404e404171f7430 */ /* 0x000fe40000000000 */
[----:B------:R-:W-:-:S02]  /*dbb0*/  HADD2 R29, R29, -1028, -1028 ;  /* 0xe404e4041d1d7430 */ /* 0x000fc40000000000 */
[----:B------:R-:W-:Y:S02]  /*dbc0*/  HFMA2 R27, R25, R27, R26 ;  /* 0x0000001b191b7231 */ /* 0x000fe4000000001a */
[----:B------:R-:W-:Y:S02]  /*dbd0*/  HADD2 R30, R24, -1028, -1028 ;  /* 0xe404e404181e7430 */ /* 0x000fe40000000000 */
[----:B------:R-:W-:Y:S01]  /*dbe0*/  HADD2 R26, R35, -1028, -1028 ;  /* 0xe404e404231a7430 */ /* 0x000fe20000000000 */
[-C--:B0-----:R-:W-:Y:S01]  /*dbf0*/  HFMA2.MMA R25, R31, R8.reuse, R33 ;  /* 0x000000081f197235 */ /* 0x081fe20000000021 */
[-C--:B------:R-:W-:Y:S01]  /*dc00*/  HFMA2 R24, R30, R8.reuse, R32 ;  /* 0x000000081e187231 */ /* 0x080fe20000000020 */
[----:B------:R-:W-:Y:S01]  /*dc10*/  HFMA2.MMA R23, R29, R8, R34 ;  /* 0x000000081d177235 */ /* 0x000fe20000000022 */
[----:B------:R-:W-:Y:S01]  /*dc20*/  HFMA2 R8, R26, R8, R43 ;  /* 0x000000081a087231 */ /* 0x000fe2000000002b */
[C---:B------:R-:W-:Y:S02]  /*dc30*/  LOP3.LUT R55, R12.reuse, 0x380038, RZ, 0xc0, !PT ;  /* 0x003800380c377812 */ /* 0x040fe400078ec0ff */
[----:B------:R-:W-:-:S02]  /*dc40*/  LOP3.LUT R35, R12, 0x1c001c0, RZ, 0xc0, !PT ;  /* 0x01c001c00c237812 */ /* 0x000fc400078ec0ff */
[C---:B------:R-:W-:Y:S02]  /*dc50*/  LOP3.LUT R53, R13.reuse, 0x380038, RZ, 0xc0, !PT ;  /* 0x003800380d357812 */ /* 0x040fe400078ec0ff */
[----:B------:R-:W-:Y:S02]  /*dc60*/  LOP3.LUT R33, R13, 0x1c001c0, RZ, 0xc0, !PT ;  /* 0x01c001c00d217812 */ /* 0x000fe400078ec0ff */
[C---:B------:R-:W-:Y:S02]  /*dc70*/  LOP3.LUT R51, R14.reuse, 0x380038, RZ, 0xc0, !PT ;  /* 0x003800380e337812 */ /* 0x040fe400078ec0ff */
[----:B------:R-:W-:Y:S02]  /*dc80*/  LOP3.LUT R43, R14, 0x1c001c0, RZ, 0xc0, !PT ;  /* 0x01c001c00e2b7812 */ /* 0x000fe400078ec0ff */
[C---:B------:R-:W-:Y:S02]  /*dc90*/  LOP3.LUT R45, R15.reuse, 0x380038, RZ, 0xc0, !PT ;  /* 0x003800380f2d7812 */ /* 0x040fe400078ec0ff */
[----:B------:R-:W-:-:S02]  /*dca0*/  LOP3.LUT R47, R15, 0x1c001c0, RZ, 0xc0, !PT ;  /* 0x01c001c00f2f7812 */ /* 0x000fc400078ec0ff */
[----:B------:R-:W0:Y:S01]  /*dcb0*/  LDS.128 R12, [UR5+0xb0] ;  /* 0x0000b005ff0c7984 */ /* 0x000e220008000c00 */
[----:B------:R-:W-:Y:S02]  /*dcc0*/  LOP3.LUT R55, R55, 0x64006400, RZ, 0xfc, !PT ;  /* 0x6400640037377812 */ /* 0x000fe400078efcff */
[----:B------:R-:W-:Y:S02]  /*dcd0*/  LOP3.LUT R53, R53, 0x64006400, RZ, 0xfc, !PT ;  /* 0x6400640035357812 */ /* 0x000fe400078efcff */
[----:B------:R-:W-:Y:S01]  /*dce0*/  LOP3.LUT R51, R51, 0x64006400, RZ, 0xfc, !PT ;  /* 0x6400640033337812 */ /* 0x000fe200078efcff */
[-C--:B------:R-:W-:Y:S01]  /*dcf0*/  HFMA2 R32, R55, R28.reuse.H0_H0, -132, -132 ;  /* 0xd820d82037207431 */ /* 0x080fe2000004001c */
[----:B------:R-:W-:Y:S01]  /*dd00*/  LOP3.LUT R45, R45, 0x64006400, RZ, 0xfc, !PT ;  /* 0x640064002d2d7812 */ /* 0x000fe200078efcff */
[-C--:B------:R-:W-:Y:S01]  /*dd10*/  HFMA2 R34, R53, R28.reuse.H0_H0, -132, -132 ;  /* 0xd820d82035227431 */ /* 0x080fe2000004001c */
[----:B------:R-:W-:Y:S01]  /*dd20*/  LOP3.LUT R35, R35, 0x64006400, RZ, 0xfc, !PT ;  /* 0x6400640023237812 */ /* 0x000fe200078efcff */
[----:B------:R-:W-:-:S02]  /*dd30*/  HFMA2 R46, R51, R28.H0_H0, -132, -132 ;  /* 0xd820d820332e7431 */ /* 0x000fc4000004001c */
[----:B------:R-:W-:Y:S01]  /*dd40*/  HFMA2 R28, R45, R28.H0_H0, -132, -132 ;  /* 0xd820d8202d1c7431 */ /* 0x000fe2000004001c */
[-C--:B------:R-:W-:Y:S01]  /*dd50*/  HFMA2.MMA R45, R32, R9.reuse, R25 ;  /* 0x00000009202d7235 */ /* 0x080fe20000000019 */
[----:B------:R-:W-:Y:S01]  /*dd60*/  HFMA2 R35, R35, R50.H0_H0, -20, -20 ;  /* 0xcd00cd0023237431 */ /* 0x000fe20000040032 */
[----:B------:R-:W-:Y:S01]  /*dd70*/  LOP3.LUT R16, R16, 0x64006400, RZ, 0xfc, !PT ;  /* 0x6400640010107812 */ /* 0x000fe200078efcff */
[----:B------:R-:W-:Y:S01]  /*dd80*/  HFMA2 R25, R34, R9, R24 ;  /* 0x0000000922197231 */ /* 0x000fe20000000018 */
[----:B------:R-:W-:Y:S01]  /*dd90*/  LOP3.LUT R43, R43, 0x64006400, RZ, 0xfc, !PT ;  /* 0x640064002b2b7812 */ /* 0x000fe200078efcff */
[----:B------:R-:W-:Y:S01]  /*dda0*/  HFMA2.MMA R24, R46, R9, R23 ;  /* 0x000000092e187235 */ /* 0x000fe20000000017 */
[----:B------:R-:W-:Y:S02]  /*ddb0*/  LOP3.LUT R33, R33, 0x64006400, RZ, 0xfc, !PT ;  /* 0x6400640021217812 */ /* 0x000fe400078efcff */
[----:B------:R-:W-:Y:S01]  /*ddc0*/  HFMA2.MMA R23, R35, R10, R45 ;  /* 0x0000000a23177235 */ /* 0x000fe2000000002d */
[----:B------:R-:W-:Y:S01]  /*ddd0*/  LOP3.LUT R47, R47, 0x64006400, RZ, 0xfc, !PT ;  /* 0x640064002f2f7812 */ /* 0x000fe200078efcff */
[----:B------:R-:W-:-:S02]  /*dde0*/  HADD2 R16, R16, -1028, -1028 ;  /* 0xe404e40410107430 */ /* 0x000fc40000000000 */
[-C--:B------:R-:W-:Y:S01]  /*ddf0*/  HFMA2 R43, R43, R50.reuse.H0_H0, -20, -20 ;  /* 0xcd00cd002b2b7431 */ /* 0x080fe20000040032 */
[----:B------:R-:W-:Y:S01]  /*de00*/  LOP3.LUT R19, R19, 0x64006400, RZ, 0xfc, !PT ;  /* 0x6400640013137812 */ /* 0x000fe200078efcff */
[-C--:B------:R-:W-:Y:S02]  /*de10*/  HFMA2 R33, R33, R50.reuse.H0_H0, -20, -20 ;  /* 0xcd00cd0021217431 */ /* 0x080fe40000040032 */
[----:B------:R-:W-:Y:S01]  /*de20*/  HFMA2 R47, R47, R50.H0_H0, -20, -20 ;  /* 0xcd00cd002f2f7431 */ /* 0x000fe20000040032 */
[----:B------:R-:W-:Y:S01]  /*de30*/  HFMA2.MMA R23, R16, R11, R23 ;  /* 0x0000000b10177235 */ /* 0x000fe20000000017 */
[----:B------:R-:W-:Y:S01]  /*de40*/  HFMA2 R50, R28, R9, R8 ;  /* 0x000000091c327231 */ /* 0x000fe20000000008 */
[----:B------:R-:W-:Y:S01]  /*de50*/  HFMA2.MMA R8, R43, R10, R24 ;  /* 0x0000000a2b087235 */ /* 0x000fe20000000018 */
[----:B------:R-:W-:-:S07]  /*de60*/  HADD2 R19, R19, -1028, -1028 ;  /* 0xe404e40413137430 */ /* 0x000fce0000000000 */
[----:B------:R-:W-:Y:S01]  /*de70*/  HFMA2.MMA R24, R19, R11, R8 ;  /* 0x0000000b13187235 */ /* 0x000fe20000000008 */
[----:B------:R-:W-:Y:S01]  /*de80*/  HADD2 R8, R23.H0_H0, R23.H1_H1 ;  /* 0x3000001717087230 */ /* 0x000fe20000000800 */
[-C--:B0-----:R-:W-:Y:S02]  /*de90*/  HFMA2.MMA R22, R31, R12.reuse, R22 ;  /* 0x0000000c1f167235 */ /* 0x081fe40000000016 */
[----:B------:R-:W-:-:S06]  /*dea0*/  HFMA2.MMA R23, R29, R12, R18 ;  /* 0x0000000c1d177235 */ /* 0x000fcc0000000012 */
[-C--:B------:R-:W-:Y:S02]  /*deb0*/  HFMA2.MMA R22, R32, R13.reuse, R22 ;  /* 0x0000000d20167235 */ /* 0x080fe40000000016 */
[----:B------:R-:W-:Y:S01]  /*dec0*/  HFMA2.MMA R23, R46, R13, R23 ;  /* 0x0000000d2e177235 */ /* 0x000fe20000000017 */
[----:B------:R-:W-:Y:S01]  /*ded0*/  LOP3.LUT R17, R17, 0x64006400, RZ, 0xfc, !PT ;  /* 0x6400640011117812 */ /* 0x000fe200078efcff */
[-C--:B------:R-:W-:Y:S01]  /*dee0*/  HFMA2 R20, R30, R12.reuse, R20 ;  /* 0x0000000c1e147231 */ /* 0x080fe20000000014 */
[----:B------:R-:W-:Y:S01]  /*def0*/  LOP3.LUT R21, R21, 0x64006400, RZ, 0xfc, !PT ;  /* 0x6400640015157812 */ /* 0x000fe200078efcff */
[----:B------:R-:W-:Y:S02]  /*df00*/  HFMA2 R27, R26, R12, R27 ;  /* 0x0000000c1a1b7231 */ /* 0x000fe4000000001b */
[-C--:B------:R-:W-:Y:S02]  /*df10*/  HFMA2.MMA R22, R35, R14.reuse, R22 ;  /* 0x0000000e23167235 */ /* 0x080fe40000000016 */
[----:B------:R-:W-:Y:S01]  /*df20*/  HFMA2.MMA R23, R43, R14, R23 ;  /* 0x0000000e2b177235 */ /* 0x000fe20000000017 */
[----:B------:R-:W-:-:S02]  /*df30*/  HFMA2 R9, R33, R10, R25 ;  /* 0x0000000a21097231 */ /* 0x000fc40000000019 */
[----:B------:R-:W-:Y:S02]  /*df40*/  HADD2 R17, R17, -1028, -1028 ;  /* 0xe404e40411117430 */ /* 0x000fe40000000000 */
[-C--:B------:R-:W-:Y:S02]  /*df50*/  HFMA2 R20, R34, R13.reuse, R20 ;  /* 0x0000000d22147231 */ /* 0x080fe40000000014 */
[----:B------:R-:W-:Y:S01]  /*df60*/  HFMA2 R27, R28, R13, R27 ;  /* 0x0000000d1c1b7231 */ /* 0x000fe2000000001b */
[-C--:B------:R-:W-:Y:S01]  /*df70*/  HFMA2.MMA R22, R16, R15.reuse, R22 ;  /* 0x0000000f10167235 */ /* 0x080fe20000000016 */
[----:B------:R-:W-:Y:S01]  /*df80*/  HFMA2 R10, R47, R10, R50 ;  /* 0x0000000a2f0a7231 */ /* 0x000fe20000000032 */
[----:B------:R-:W-:Y:S01]  /*df90*/  HFMA2.MMA R23, R19, R15, R23 ;  /* 0x0000000f13177235 */ /* 0x000fe20000000017 */
[----:B------:R-:W-:Y:S01]  /*dfa0*/  HADD2 R21, R21, -1028, -1028 ;  /* 0xe404e40415157430 */ /* 0x000fe20000000000 */
[----:B---3--:R-:W-:Y:S02]  /*dfb0*/  @!P0 PRMT R36, R6, 0x7610, R36 ;  /* 0x0000761006248816 */ /* 0x008fe40000000024 */
[----:B------:R-:W-:Y:S01]  /*dfc0*/  @!P0 PRMT R0, R7, 0x7610, R0 ;  /* 0x0000761007008816 */ /* 0x000fe20000000000 */
[----:B------:R-:W-:Y:S01]  /*dfd0*/  HFMA2 R9, R17, R11, R9 ;  /* 0x0000000b11097231 */ /* 0x000fe20000000009 */
[----:B------:R-:W-:Y:S01]  /*dfe0*/  IADD3 R41, R41, 0x20, RZ ;  /* 0x0000002029297810 */ /* 0x000fe20007ffe0ff */
[----:B------:R-:W-:-:S02]  /*dff0*/  HFMA2 R20, R33, R14, R20 ;  /* 0x0000000e21147231 */ /* 0x000fc40000000014 */
[----:B------:R-:W-:Y:S01]  /*e000*/  HFMA2 R27, R47, R14, R27 ;  /* 0x0000000e2f1b7231 */ /* 0x000fe2000000001b */
[----:B------:R-:W-:Y:S01]  /*e010*/  @!P0 PRMT R36, R36, 0x7610, R6 ;  /* 0x0000761024248816 */ /* 0x000fe20000000006 */
[----:B------:R-:W-:Y:S01]  /*e020*/  HFMA2 R11, R21, R11, R10 ;  /* 0x0000000b150b7231 */ /* 0x000fe2000000000a */
[----:B------:R-:W-:Y:S01]  /*e030*/  @!P0 PRMT R0, R0, 0x7610, R7 ;  /* 0x0000761000008816 */ /* 0x000fe20000000007 */
[-C--:B------:R-:W-:Y:S01]  /*e040*/  HFMA2 R20, R17, R15.reuse, R20 ;  /* 0x0000000f11147231 */ /* 0x080fe20000000014 */
[C---:B------:R-:W-:Y:S01]  /*e050*/  ISETP.GE.AND P0, PT, R41.reuse, UR13, PT ;  /* 0x0000000d29007c0c */ /* 0x040fe2000bf06270 */
[----:B------:R-:W-:Y:S01]  /*e060*/  HFMA2 R27, R21, R15, R27 ;  /* 0x0000000f151b7231 */ /* 0x000fe2000000001b */
[----:B------:R-:W-:Y:S01]  /*e070*/  ISETP.LT.AND P1, PT, R41, R42, PT ;  /* 0x0000002a2900720c */ /* 0x000fe20003f21270 */
        /* <DEDUP_REMOVED lines=18> */
.L_x_3512:
[----:B------:R-:W-:Y:S01]  /*e1a0*/  ISETP.GE.AND P0, PT, R41, R42, PT ;  /* 0x0000002a2900720c */ /* 0x000fe20003f06270 */
[----:B------:R-:W-:-:S03]  /*e1b0*/  ULDC UR6, c[0x0][0x26c] ;  /* 0x00009b0000067ab9 */ /* 0x000fc60000000800 */
[----:B------:R-:W-:-:S13]  /*e1c0*/  ISETP.GE.OR P0, PT, R41, UR6, P0 ;  /* 0x0000000629007c0c */ /* 0x000fda0008706670 */
[----:B------:R-:W-:Y:S05]  /*e1d0*/  @P0 BRA `(.L_x_3514) ;  /* 0x0000000c00580947 */ /* 0x000fea0003800000 */
[----:B------:R-:W-:Y:S02]  /*e1e0*/  SHF.R.S32.HI R6, RZ, 0x1f, R37 ;  /* 0x0000001fff067819 */ /* 0x000fe40000011425 */
[C---:B------:R-:W-:Y:S02]  /*e1f0*/  SHF.L.U32 R29, R37.reuse, 0x2, RZ ;  /* 0x00000002251d7819 */ /* 0x040fe400000006ff */
[----:B------:R-:W-:-:S07]  /*e200*/  SHF.L.U64.HI R31, R37, 0x2, R6 ;  /* 0x00000002251f7819 */ /* 0x000fce0000010206 */
.L_x_3515:
[C---:B------:R-:W-:Y:S01]  /*e210*/  ISETP.NE.AND P1, PT, R41.reuse, R38, PT ;  /* 0x000000262900720c */ /* 0x040fe20003f25270 */
[----:B-1----:R-:W0:Y:S01]  /*e220*/  LDS.128 R12, [UR5] ;  /* 0x00000005ff0c7984 */ /* 0x002e220008000c00 */
[----:B------:R-:W-:Y:S02]  /*e230*/  MOV R8, R52 ;  /* 0x0000003400087202 */ /* 0x000fe40000000f00 */
[----:B------:R-:W-:Y:S01]  /*e240*/  MOV R9, R53 ;  /* 0x0000003500097202 */ /* 0x000fe20000000f00 */
[----:B------:R-:W1:Y:S05]  /*e250*/  LDS.128 R16, [UR5+0x80] ;  /* 0x00008005ff107984 */ /* 0x000e6a0008000c00 */
[----:B------:R-:W2:Y:S03]  /*e260*/  LDG.E.128.CONSTANT R8, desc[UR8][R8.64] ;  /* 0x0000000808087981 */ /* 0x000ea6000c1e9d00 */
[----:B------:R-:W3:Y:S01]  /*e270*/  @!P1 LDC.64 R6, c[0x0][0x248] ;  /* 0x00009200ff069b82 */ /* 0x000ee20000000a00 */
[----:B------:R-:W-:-:S05]  /*e280*/  @!P1 LEA R21, R41, 0x1, 0x1 ;  /* 0x0000000129159811 */ /* 0x000fca00078e08ff */
[----:B---3--:R-:W-:-:S05]  /*e290*/  @!P1 IMAD.WIDE R20, R21, 0x2, R6 ;  /* 0x0000000215149825 */ /* 0x008fca00078e0206 */
[----:B------:R3:W4:Y:S01]  /*e2a0*/  @!P1 LDG.E.U16.CONSTANT R26, desc[UR8][R20.64] ;  /* 0x00000008141a9981 */ /* 0x000722000c1e9500 */
[----:B------:R-:W-:-:S04]  /*e2b0*/  @!P1 IADD3 R39, R39, 0x1, RZ ;  /* 0x0000000127279810 */ /* 0x000fc80007ffe0ff */
[----:B------:R-:W-:-:S06]  /*e2c0*/  @!P1 LEA R6, R39, R44, 0x3 ;  /* 0x0000002c27069211 */ /* 0x000fcc00078e18ff */
[----:B------:R-:W5:Y:S01]  /*e2d0*/  @!P1 LDL.64 R6, [R6] ;  /* 0x0000000006069983 */ /* 0x000f620000100a00 */
[----:B------:R-:W-:Y:S02]  /*e2e0*/  HFMA2.MMA R23, -RZ, RZ, 0, 0.015625 ;  /* 0x00002400ff177435 */ /* 0x000fe400000001ff */
[----:B------:R-:W-:Y:S01]  /*e2f0*/  HFMA2.MMA R49, -RZ, RZ, 0, 0.25 ;  /* 0x00003400ff317435 */ /* 0x000fe200000001ff */
[----:B------:R-:W-:-:S07]  /*e300*/  MOV R28, 0x2c00 ;  /* 0x00002c00001c7802 */ /* 0x000fce0000000f00 */
[----:B------:R-:W-:Y:S02]  /*e310*/  PRMT R28, R23, 0x5410, R28 ;  /* 0x00005410171c7816 */ /* 0x000fe4000000001c */
[----:B--2---:R-:W-:-:S04]  /*e320*/  LOP3.LUT R22, R8, 0x30003, RZ, 0xc0, !PT ;  /* 0x0003000308167812 */ /* 0x004fc800078ec0ff */
[----:B------:R-:W-:Y:S02]  /*e330*/  LOP3.LUT R22, R22, 0x64006400, RZ, 0xfc, !PT ;  /* 0x6400640016167812 */ /* 0x000fe400078efcff */
[----:B---3--:R-:W-:-:S03]  /*e340*/  LOP3.LUT R20, R8, 0xc000c, RZ, 0xc0, !PT ;  /* 0x000c000c08147812 */ /* 0x008fc600078ec0ff */
[----:B------:R-:W-:Y:S01]  /*e350*/  HADD2 R25, R22, -1026, -1026 ;  /* 0xe402e40216197430 */ /* 0x000fe20000000000 */
[----:B------:R-:W-:Y:S02]  /*e360*/  LOP3.LUT R24, R20, 0x64006400, RZ, 0xfc, !PT ;  /* 0x6400640014187812 */ /* 0x000fe400078efcff */
[----:B------:R-:W2:Y:S03]  /*e370*/  LDS.128 R20, [UR5+0x10] ;  /* 0x00001005ff147984 */ /* 0x000ea60008000c00 */
[----:B0-----:R-:W-:Y:S01]  /*e380*/  HFMA2.MMA R27, R25, R12, RZ ;  /* 0x0000000c191b7235 */ /* 0x001fe200000000ff */
[----:B------:R-:W-:Y:S02]  /*e390*/  HFMA2 R24, R24, R49.H0_H0, -258, -258 ;  /* 0xdc08dc0818187431 */ /* 0x000fe40000040031 */
[----:B-1----:R-:W-:Y:S01]  /*e3a0*/  HFMA2 R33, R25, R16, RZ.H0_H0 ;  /* 0x0000001019217231 */ /* 0x002fe200000400ff */
[----:B------:R-:W-:-:S04]  /*e3b0*/  LOP3.LUT R32, R9, 0xc000c, RZ, 0xc0, !PT ;  /* 0x000c000c09207812 */ /* 0x000fc800078ec0ff */
[----:B------:R-:W-:Y:S01]  /*e3c0*/  HFMA2.MMA R25, R24, R13, R27 ;  /* 0x0000000d18197235 */ /* 0x000fe2000000001b */
[----:B------:R-:W-:Y:S02]  /*e3d0*/  LOP3.LUT R27, R8, 0x300030, RZ, 0xc0, !PT ;  /* 0x00300030081b7812 */ /* 0x000fe400078ec0ff */
[----:B----4-:R-:W-:Y:S02]  /*e3e0*/  @!P1 IADD3 R38, R26, R41, RZ ;  /* 0x000000291a269210 */ /* 0x010fe40007ffe0ff */
[----:B------:R-:W-:-:S04]  /*e3f0*/  LOP3.LUT R26, R9, 0x30003, RZ, 0xc0, !PT ;  /* 0x00030003091a7812 */ /* 0x000fc800078ec0ff */
[----:B------:R-:W-:Y:S01]  /*e400*/  LOP3.LUT R30, R26, 0x64006400, RZ, 0xfc, !PT ;  /* 0x640064001a1e7812 */ /* 0x000fe200078efcff */
[----:B------:R-:W-:Y:S01]  /*e410*/  HFMA2 R24, R24, R17, R33 ;  /* 0x0000001118187231 */ /* 0x000fe20000000021 */
[----:B------:R-:W-:-:S03]  /*e420*/  LOP3.LUT R27, R27, 0x64006400, RZ, 0xfc, !PT ;  /* 0x640064001b1b7812 */ /* 0x000fc600078efcff */
[----:B------:R-:W-:Y:S01]  /*e430*/  HADD2 R33, R30, -1026, -1026 ;  /* 0xe402e4021e217430 */ /* 0x000fe20000000000 */
[----:B------:R-:W-:Y:S02]  /*e440*/  LOP3.LUT R30, R9, 0x300030, RZ, 0xc0, !PT ;  /* 0x00300030091e7812 */ /* 0x000fe400078ec0ff */
[----:B------:R-:W-:Y:S02]  /*e450*/  LOP3.LUT R32, R32, 0x64006400, RZ, 0xfc, !PT ;  /* 0x6400640020207812 */ /* 0x000fe400078efcff */
[----:B------:R-:W-:Y:S01]  /*e460*/  LOP3.LUT R26, R8, 0xc000c0, RZ, 0xc0, !PT ;  /* 0x00c000c0081a7812 */ /* 0x000fe200078ec0ff */
[----:B------:R-:W-:Y:S01]  /*e470*/  HFMA2.MMA R34, R33, R12, RZ ;  /* 0x0000000c21227235 */ /* 0x000fe200000000ff */
[----:B------:R-:W-:Y:S01]  /*e480*/  LOP3.LUT R43, R30, 0x64006400, RZ, 0xfc, !PT ;  /* 0x640064001e2b7812 */ /* 0x000fe200078efcff */
[----:B------:R-:W-:Y:S01]  /*e490*/  HFMA2 R30, R27, R28.H1_H1, -66, -66 ;  /* 0xd420d4201b1e7431 */ /* 0x000fe2000006001c */
[----:B------:R-:W-:Y:S01]  /*e4a0*/  LOP3.LUT R27, R26, 0x64006400, RZ, 0xfc, !PT ;  /* 0x640064001a1b7812 */ /* 0x000fe200078efcff */
[----:B------:R-:W-:-:S02]  /*e4b0*/  HFMA2 R32, R32, R49.H0_H0, -258, -258 ;  /* 0xdc08dc0820207431 */ /* 0x000fc40000040031 */
[----:B------:R-:W-:Y:S02]  /*e4c0*/  HFMA2 R35, R33, R16, RZ.H0_H0 ;  /* 0x0000001021237231 */ /* 0x000fe400000400ff */
[----:B------:R-:W-:Y:S01]  /*e4d0*/  HFMA2.MMA R26, R30, R14, R25 ;  /* 0x0000000e1e1a7235 */ /* 0x000fe20000000019 */
[----:B------:R-:W-:Y:S01]  /*e4e0*/  SHF.R.U32.HI R25, RZ, 0x8, R8 ;  /* 0x00000008ff197819 */ /* 0x000fe20000011608 */
[----:B------:R-:W-:Y:S01]  /*e4f0*/  HFMA2.MMA R33, R32, R13, R34 ;  /* 0x0000000d20217235 */ /* 0x000fe20000000022 */
[-C--:B------:R-:W-:Y:S02]  /*e500*/  HFMA2 R8, R27, R28.reuse.H0_H0, -18, -18 ;  /* 0xcc80cc801b087431 */ /* 0x080fe4000004001c */
[----:B------:R-:W-:Y:S01]  /*e510*/  HFMA2 R43, R43, R28.H1_H1, -66, -66 ;  /* 0xd420d4202b2b7431 */ /* 0x000fe2000006001c */
[----:B------:R-:W-:Y:S01]  /*e520*/  LOP3.LUT R27, R25, 0x30003, RZ, 0xc0, !PT ;  /* 0x00030003191b7812 */ /* 0x000fe200078ec0ff */
[----:B------:R-:W-:Y:S02]  /*e530*/  HFMA2 R35, R32, R17, R35 ;  /* 0x0000001120237231 */ /* 0x000fe40000000023 */
[-C--:B------:R-:W-:Y:S01]  /*e540*/  HFMA2 R32, R30, R18.reuse, R24 ;  /* 0x000000121e207231 */ /* 0x080fe20000000018 */
[----:B------:R-:W-:Y:S01]  /*e550*/  LOP3.LUT R30, R9, 0xc000c0, RZ, 0xc0, !PT ;  /* 0x00c000c0091e7812 */ /* 0x000fe200078ec0ff */
[----:B------:R-:W-:Y:S01]  /*e560*/  HFMA2.MMA R24, R8, R15, R26 ;  /* 0x0000000f08187235 */ /* 0x000fe2000000001a */
[----:B------:R-:W-:Y:S01]  /*e570*/  LOP3.LUT R26, R25, 0xc000c, RZ, 0xc0, !PT ;  /* 0x000c000c191a7812 */ /* 0x000fe200078ec0ff */
[----:B------:R-:W-:Y:S01]  /*e580*/  HFMA2.MMA R33, R43, R14, R33 ;  /* 0x0000000e2b217235 */ /* 0x000fe20000000021 */
[----:B------:R-:W-:Y:S01]  /*e590*/  LOP3.LUT R27, R27, 0x64006400, RZ, 0xfc, !PT ;  /* 0x640064001b1b7812 */ /* 0x000fe200078efcff */
[----:B------:R-:W-:Y:S01]  /*e5a0*/  HFMA2 R35, R43, R18, R35 ;  /* 0x000000122b237231 */ /* 0x000fe20000000023 */
[----:B------:R-:W-:-:S02]  /*e5b0*/  LOP3.LUT R43, R30, 0x64006400, RZ, 0xfc, !PT ;  /* 0x640064001e2b7812 */ /* 0x000fc400078efcff */
[----:B------:R-:W-:Y:S01]  /*e5c0*/  LOP3.LUT R30, R25, 0x300030, RZ, 0xc0, !PT ;  /* 0x00300030191e7812 */ /* 0x000fe200078ec0ff */
[----:B------:R-:W-:Y:S01]  /*e5d0*/  HADD2 R45, R27, -1026, -1026 ;  /* 0xe402e4021b2d7430 */ /* 0x000fe20000000000 */
[----:B------:R-:W-:Y:S01]  /*e5e0*/  LOP3.LUT R26, R26, 0x64006400, RZ, 0xfc, !PT ;  /* 0x640064001a1a7812 */ /* 0x000fe200078efcff */
[----:B------:R-:W-:Y:S02]  /*e5f0*/  HFMA2 R8, R8, R19, R32 ;  /* 0x0000001308087231 */ /* 0x000fe40000000020 */
[----:B------:R-:W-:Y:S01]  /*e600*/  HFMA2 R32, R43, R28.H0_H0, -18, -18 ;  /* 0xcc80cc802b207431 */ /* 0x000fe2000004001c */
[----:B------:R-:W-:Y:S01]  /*e610*/  LOP3.LUT R43, R30, 0x64006400, RZ, 0xfc, !PT ;  /* 0x640064001e2b7812 */ /* 0x000fe200078efcff */
[----:B------:R-:W-:Y:S02]  /*e620*/  HFMA2 R30, R26, R49.H0_H0, -258, -258 ;  /* 0xdc08dc081a1e7431 */ /* 0x000fe40000040031 */
[----:B--2---:R-:W-:Y:S02]  /*e630*/  HFMA2 R24, R45, R20, R24 ;  /* 0x000000142d187231 */ /* 0x004fe40000000018 */
[----:B------:R-:W-:-:S04]  /*e640*/  HFMA2 R43, R43, R28.H1_H1, -66, -66 ;  /* 0xd420d4202b2b7431 */ /* 0x000fc8000006001c */
[----:B------:R-:W-:Y:S01]  /*e650*/  HFMA2.MMA R27, R30, R21, R24 ;  /* 0x000000151e1b7235 */ /* 0x000fe20000000018 */
[----:B------:R-:W-:Y:S02]  /*e660*/  LOP3.LUT R25, R25, 0xc000c0, RZ, 0xc0, !PT ;  /* 0x00c000c019197812 */ /* 0x000fe400078ec0ff */
[----:B------:R-:W-:Y:S02]  /*e670*/  LOP3.LUT R24, R10, 0x30003, RZ, 0xc0, !PT ;  /* 0x000300030a187812 */ /* 0x000fe400078ec0ff */
[----:B------:R-:W-:-:S03]  /*e680*/  LOP3.LUT R25, R25, 0x64006400, RZ, 0xfc, !PT ;  /* 0x6400640019197812 */ /* 0x000fc600078efcff */
[----:B------:R-:W-:Y:S01]  /*e690*/  HFMA2.MMA R27, R43, R22, R27 ;  /* 0x000000162b1b7235 */ /* 0x000fe2000000001b */
[----:B------:R-:W-:Y:S01]  /*e6a0*/  LOP3.LUT R24, R24, 0x64006400, RZ, 0xfc, !PT ;  /* 0x6400640018187812 */ /* 0x000fe200078efcff */
[----:B------:R-:W-:Y:S01]  /*e6b0*/  HFMA2 R34, R25, R28.H0_H0, -18, -18 ;  /* 0xcc80cc8019227431 */ /* 0x000fe2000004001c */
[----:B------:R-:W-:-:S03]  /*e6c0*/  LOP3.LUT R26, R10, 0xc000c, RZ, 0xc0, !PT ;  /* 0x000c000c0a1a7812 */ /* 0x000fc600078ec0ff */
[----:B------:R-:W-:Y:S01]  /*e6d0*/  HADD2 R24, R24, -1026, -1026 ;  /* 0xe402e40218187430 */ /* 0x000fe20000000000 */
[----:B------:R-:W-:-:S03]  /*e6e0*/  LOP3.LUT R26, R26, 0x64006400, RZ, 0xfc, !PT ;  /* 0x640064001a1a7812 */ /* 0x000fc600078efcff */
[----:B------:R-:W-:Y:S01]  /*e6f0*/  HFMA2 R27, R34, R23, R27 ;  /* 0x00000017221b7231 */ /* 0x000fe2000000001b */
[C---:B------:R-:W-:Y:S01]  /*e700*/  HFMA2.MMA R33, R32.reuse, R15, R33 ;  /* 0x0000000f20217235 */ /* 0x040fe20000000021 */
[----:B------:R-:W-:Y:S01]  /*e710*/  HFMA2 R47, R26, R49.H0_H0, -258, -258 ;  /* 0xdc08dc081a2f7431 */ /* 0x000fe20000040031 */
[----:B------:R-:W-:Y:S01]  /*e720*/  HFMA2.MMA R35, R32, R19, R35 ;  /* 0x0000001320237235 */ /* 0x000fe20000000023 */
[----:B------:R-:W-:Y:S01]  /*e730*/  HADD2 R32, R27.H0_H0, R27.H1_H1 ;  /* 0x3000001b1b207230 */ /* 0x000fe20000000800 */
[----:B------:R-:W-:Y:S01]  /*e740*/  HFMA2.MMA R46, R24, R12, RZ ;  /* 0x0000000c182e7235 */ /* 0x000fe200000000ff */
[----:B------:R-:W-:Y:S02]  /*e750*/  HFMA2 R48, R24, R16, RZ.H0_H0 ;  /* 0x0000001018307231 */ /* 0x000fe400000400ff */
[----:B------:R-:W0:Y:S01]  /*e760*/  LDS.128 R24, [UR5+0x90] ;  /* 0x00009005ff187984 */ /* 0x000e220008000c00 */
[----:B------:R-:W-:-:S04]  /*e770*/  LOP3.LUT R51, R10, 0x300030, RZ, 0xc0, !PT ;  /* 0x003000300a337812 */ /* 0x000fc800078ec0ff */
[----:B------:R-:W-:Y:S01]  /*e780*/  LOP3.LUT R51, R51, 0x64006400, RZ, 0xfc, !PT ;  /* 0x6400640033337812 */ /* 0x000fe200078efcff */
[----:B------:R-:W-:Y:S01]  /*e790*/  HFMA2.MMA R46, R47, R13, R46 ;  /* 0x0000000d2f2e7235 */ /* 0x000fe2000000002e */
[----:B------:R-:W-:-:S03]  /*e7a0*/  HFMA2 R47, R47, R17, R48 ;  /* 0x000000112f2f7231 */ /* 0x000fc60000000030 */
[----:B------:R-:W-:Y:S01]  /*e7b0*/  HFMA2 R48, R51, R28.H1_H1, -66, -66 ;  /* 0xd420d42033307431 */ /* 0x000fe2000006001c */
[----:B------:R-:W-:-:S04]  /*e7c0*/  LOP3.LUT R51, R10, 0xc000c0, RZ, 0xc0, !PT ;  /* 0x00c000c00a337812 */ /* 0x000fc800078ec0ff */
[----:B------:R-:W-:Y:S01]  /*e7d0*/  LOP3.LUT R51, R51, 0x64006400, RZ, 0xfc, !PT ;  /* 0x6400640033337812 */ /* 0x000fe200078efcff */
[----:B------:R-:W-:Y:S01]  /*e7e0*/  HFMA2.MMA R46, R48, R14, R46 ;  /* 0x0000000e302e7235 */ /* 0x000fe2000000002e */
[----:B------:R-:W-:-:S03]  /*e7f0*/  HFMA2 R47, R48, R18, R47 ;  /* 0x00000012302f7231 */ /* 0x000fc6000000002f */
[----:B------:R-:W-:Y:S01]  /*e800*/  HFMA2 R48, R51, R28.H0_H0, -18, -18 ;  /* 0xcc80cc8033307431 */ /* 0x000fe2000004001c */
[----:B------:R-:W-:Y:S02]  /*e810*/  SHF.R.U32.HI R9, RZ, 0x8, R9 ;  /* 0x00000008ff097819 */ /* 0x000fe40000011609 */
[----:B------:R-:W-:Y:S01]  /*e820*/  SHF.R.U32.HI R10, RZ, 0x8, R10 ;  /* 0x00000008ff0a7819 */ /* 0x000fe2000001160a */
[----:B------:R-:W-:Y:S02]  /*e830*/  HFMA2 R47, R48, R19, R47 ;  /* 0x00000013302f7231 */ /* 0x000fe4000000002f */
[----:B------:R-:W-:Y:S01]  /*e840*/  HFMA2.MMA R46, R48, R15, R46 ;  /* 0x0000000f302e7235 */ /* 0x000fe2000000002e */
[----:B------:R-:W-:-:S04]  /*e850*/  LOP3.LUT R48, R9, 0x30003, RZ, 0xc0, !PT ;  /* 0x0003000309307812 */ /* 0x000fc800078ec0ff */
[----:B------:R-:W-:Y:S01]  /*e860*/  LOP3.LUT R48, R48, 0x64006400, RZ, 0xfc, !PT ;  /* 0x6400640030307812 */ /* 0x000fe200078efcff */
[----:B0-----:R-:W-:Y:S01]  /*e870*/  HFMA2.MMA R8, R45, R24, R8 ;  /* 0x000000182d087235 */ /* 0x001fe20000000008 */
[----:B------:R-:W-:-:S03]  /*e880*/  LOP3.LUT R45, R10, 0x30003, RZ, 0xc0, !PT ;  /* 0x000300030a2d7812 */ /* 0x000fc600078ec0ff */
[----:B------:R-:W-:Y:S01]  /*e890*/  HADD2 R48, R48, -1026, -1026 ;  /* 0xe402e40230307430 */ /* 0x000fe20000000000 */
[----:B------:R-:W-:-:S03]  /*e8a0*/  LOP3.LUT R45, R45, 0x64006400, RZ, 0xfc, !PT ;  /* 0x640064002d2d7812 */ /* 0x000fc600078efcff */
[----:B------:R-:W-:Y:S02]  /*e8b0*/  HFMA2 R33, R48, R20, R33 ;  /* 0x0000001430217231 */ /* 0x000fe40000000021 */
[----:B------:R-:W-:Y:S01]  /*e8c0*/  HFMA2.MMA R35, R48, R24, R35 ;  /* 0x0000001830237235 */ /* 0x000fe20000000023 */
[----:B------:R-:W-:Y:S01]  /*e8d0*/  HADD2 R45, R45, -1026, -1026 ;  /* 0xe402e4022d2d7430 */ /* 0x000fe20000000000 */
[----:B------:R-:W-:-:S03]  /*e8e0*/  LOP3.LUT R48, R11, 0x30003, RZ, 0xc0, !PT ;  /* 0x000300030b307812 */ /* 0x000fc600078ec0ff */
[----:B------:R-:W-:Y:S01]  /*e8f0*/  HFMA2 R46, R45, R20, R46 ;  /* 0x000000142d2e7231 */ /* 0x000fe2000000002e */
[----:B------:R-:W-:Y:S01]  /*e900*/  LOP3.LUT R48, R48, 0x64006400, RZ, 0xfc, !PT ;  /* 0x6400640030307812 */ /* 0x000fe200078efcff */
[----:B------:R-:W-:Y:S01]  /*e910*/  HFMA2.MMA R47, R45, R24, R47 ;  /* 0x000000182d2f7235 */ /* 0x000fe2000000002f */
[----:B------:R-:W-:-:S03]  /*e920*/  LOP3.LUT R45, R11, 0xc000c, RZ, 0xc0, !PT ;  /* 0x000c000c0b2d7812 */ /* 0x000fc600078ec0ff */
[----:B------:R-:W-:Y:S01]  /*e930*/  HADD2 R48, R48, -1026, -1026 ;  /* 0xe402e40230307430 */ /* 0x000fe20000000000 */
[----:B------:R-:W-:-:S03]  /*e940*/  LOP3.LUT R45, R45, 0x64006400, RZ, 0xfc, !PT ;  /* 0x640064002d2d7812 */ /* 0x000fc600078efcff */
[----:B------:R-:W-:Y:S02]  /*e950*/  HFMA2 R12, R48, R12, RZ.H0_H0 ;  /* 0x0000000c300c7231 */ /* 0x000fe400000400ff */
[----:B------:R-:W-:-:S06]  /*e960*/  HFMA2 R45, R45, R49.H0_H0, -258, -258 ;  /* 0xdc08dc082d2d7431 */ /* 0x000fcc0000040031 */
[----:B------:R-:W-:Y:S01]  /*e970*/  HFMA2.MMA R12, R45, R13, R12 ;  /* 0x0000000d2d0c7235 */ /* 0x000fe2000000000c */
[----:B------:R-:W-:-:S04]  /*e980*/  LOP3.LUT R13, R11, 0x300030, RZ, 0xc0, !PT ;  /* 0x003000300b0d7812 */ /* 0x000fc800078ec0ff */
[----:B------:R-:W-:Y:S01]  /*e990*/  LOP3.LUT R13, R13, 0x64006400, RZ, 0xfc, !PT ;  /* 0x640064000d0d7812 */ /* 0x000fe200078efcff */
[----:B------:R-:W-:-:S04]  /*e9a0*/  HFMA2.MMA R16, R48, R16, RZ ;  /* 0x0000001030107235 */ /* 0x000fc800000000ff */
[----:B------:R-:W-:-:S06]  /*e9b0*/  HFMA2 R13, R13, R28.H1_H1, -66, -66 ;  /* 0xd420d4200d0d7431 */ /* 0x000fcc000006001c */
[----:B------:R-:W-:Y:S01]  /*e9c0*/  HFMA2.MMA R14, R13, R14, R12 ;  /* 0x0000000e0d0e7235 */ /* 0x000fe2000000000c */
[----:B------:R-:W-:Y:S01]  /*e9d0*/  LOP3.LUT R12, R11, 0xc000c0, RZ, 0xc0, !PT ;  /* 0x00c000c00b0c7812 */ /* 0x000fe200078ec0ff */
[----:B------:R-:W-:-:S03]  /*e9e0*/  HFMA2 R16, R45, R17, R16 ;  /* 0x000000112d107231 */ /* 0x000fc60000000010 */
[----:B------:R-:W-:Y:S02]  /*e9f0*/  LOP3.LUT R17, R12, 0x64006400, RZ, 0xfc, !PT ;  /* 0x640064000c117812 */ /* 0x000fe400078efcff */
[----:B------:R-:W-:Y:S01]  /*ea00*/  LOP3.LUT R12, R9, 0xc000c, RZ, 0xc0, !PT ;  /* 0x000c000c090c7812 */ /* 0x000fe200078ec0ff */
[----:B------:R-:W-:Y:S01]  /*ea10*/  HFMA2 R8, R30, R25, R8 ;  /* 0x000000191e087231 */ /* 0x000fe20000000008 */
[----:B------:R-:W-:Y:S02]  /*ea20*/  SHF.R.U32.HI R11, RZ, 0x8, R11 ;  /* 0x00000008ff0b7819 */ /* 0x000fe4000001160b */
[----:B------:R-:W-:Y:S01]  /*ea30*/  LOP3.LUT R30, R12, 0x64006400, RZ, 0xfc, !PT ;  /* 0x640064000c1e7812 */ /* 0x000fe200078efcff */
[----:B------:R-:W-:Y:S01]  /*ea40*/  HFMA2 R12, R17, R28.H0_H0, -18, -18 ;  /* 0xcc80cc80110c7431 */ /* 0x000fe2000004001c */
[----:B------:R-:W-:-:S03]  /*ea50*/  LOP3.LUT R17, R11, 0x30003, RZ, 0xc0, !PT ;  /* 0x000300030b117812 */ /* 0x000fc600078ec0ff */
[----:B------:R-:W-:Y:S01]  /*ea60*/  HFMA2 R30, R30, R49.H0_H0, -258, -258 ;  /* 0xdc08dc081e1e7431 */ /* 0x000fe20000040031 */
[----:B------:R-:W-:Y:S01]  /*ea70*/  LOP3.LUT R17, R17, 0x64006400, RZ, 0xfc, !PT ;  /* 0x6400640011117812 */ /* 0x000fe200078efcff */
[----:B------:R-:W-:Y:S01]  /*ea80*/  HFMA2.MMA R15, R12, R15, R14 ;  /* 0x0000000f0c0f7235 */ /* 0x000fe2000000000e */
[----:B------:R-:W-:Y:S01]  /*ea90*/  LOP3.LUT R14, R10, 0xc000c, RZ, 0xc0, !PT ;  /* 0x000c000c0a0e7812 */ /* 0x000fe200078ec0ff */
[----:B------:R-:W-:Y:S02]  /*eaa0*/  HFMA2 R35, R30, R25, R35 ;  /* 0x000000191e237231 */ /* 0x000fe40000000023 */
[----:B------:R-:W-:Y:S01]  /*eab0*/  HFMA2.MMA R33, R30, R21, R33 ;  /* 0x000000151e217235 */ /* 0x000fe20000000021 */
[----:B------:R-:W-:Y:S01]  /*eac0*/  LOP3.LUT R30, R14, 0x64006400, RZ, 0xfc, !PT ;  /* 0x640064000e1e7812 */ /* 0x000fe200078efcff */
[----:B------:R-:W-:-:S06]  /*ead0*/  HADD2 R14, R17, -1026, -1026 ;  /* 0xe402e402110e7430 */ /* 0x000fcc0000000000 */
[----:B------:R-:W-:Y:S01]  /*eae0*/  HFMA2.MMA R20, R14, R20, R15 ;  /* 0x000000140e147235 */ /* 0x000fe2000000000f */
[----:B------:R-:W-:Y:S01]  /*eaf0*/  LOP3.LUT R15, R9, 0x300030, RZ, 0xc0, !PT ;  /* 0x00300030090f7812 */ /* 0x000fe200078ec0ff */
[----:B------:R-:W-:-:S03]  /*eb00*/  HFMA2 R30, R30, R49.H0_H0, -258, -258 ;  /* 0xdc08dc081e1e7431 */ /* 0x000fc60000040031 */
[----:B------:R-:W-:Y:S01]  /*eb10*/  LOP3.LUT R15, R15, 0x64006400, RZ, 0xfc, !PT ;  /* 0x640064000f0f7812 */ /* 0x000fe200078efcff */
[----:B------:R-:W-:Y:S01]  /*eb20*/  HFMA2 R13, R13, R18, R16 ;  /* 0x000000120d0d7231 */ /* 0x000fe20000000010 */
[----:B------:R-:W-:Y:S02]  /*eb30*/  LOP3.LUT R9, R9, 0xc000c0, RZ, 0xc0, !PT ;  /* 0x00c000c009097812 */ /* 0x000fe400078ec0ff */
[----:B------:R-:W-:Y:S01]  /*eb40*/  LOP3.LUT R17, R11, 0xc000c, RZ, 0xc0, !PT ;  /* 0x000c000c0b117812 */ /* 0x000fe200078ec0ff */
[----:B------:R-:W-:Y:S01]  /*eb50*/  HFMA2 R15, R15, R28.H1_H1, -66, -66 ;  /* 0xd420d4200f0f7431 */ /* 0x000fe2000006001c */
[----:B------:R-:W-:Y:S01]  /*eb60*/  LOP3.LUT R9, R9, 0x64006400, RZ, 0xfc, !PT ;  /* 0x6400640009097812 */ /* 0x000fe200078efcff */
[----:B------:R-:W-:Y:S01]  /*eb70*/  HFMA2 R46, R30, R21, R46 ;  /* 0x000000151e2e7231 */ /* 0x000fe2000000002e */
[----:B------:R-:W-:Y:S01]  /*eb80*/  HFMA2.MMA R47, R30, R25, R47 ;  /* 0x000000191e2f7235 */ /* 0x000fe2000000002f */
[----:B------:R-:W-:Y:S01]  /*eb90*/  LOP3.LUT R30, R17, 0x64006400, RZ, 0xfc, !PT ;  /* 0x64006400111e7812 */ /* 0x000fe200078efcff */
[----:B------:R-:W-:-:S02]  /*eba0*/  HFMA2.MMA R19, R12, R19, R13 ;  /* 0x000000130c137235 */ /* 0x000fc4000000000d */
[----:B------:R-:W-:Y:S01]  /*ebb0*/  HFMA2.MMA R33, R15, R22, R33 ;  /* 0x000000160f217235 */ /* 0x000fe20000000021 */
[----:B------:R-:W-:Y:S02]  /*ebc0*/  HFMA2 R9, R9, R28.H0_H0, -18, -18 ;  /* 0xcc80cc8009097431 */ /* 0x000fe4000004001c */
[----:B------:R-:W-:Y:S01]  /*ebd0*/  HFMA2 R49, R30, R49.H0_H0, -258, -258 ;  /* 0xdc08dc081e317431 */ /* 0x000fe20000040031 */
[----:B------:R-:W-:Y:S02]  /*ebe0*/  LOP3.LUT R18, R11, 0x300030, RZ, 0xc0, !PT ;  /* 0x003000300b127812 */ /* 0x000fe400078ec0ff */
[C---:B------:R-:W-:Y:S02]  /*ebf0*/  LOP3.LUT R17, R10.reuse, 0x300030, RZ, 0xc0, !PT ;  /* 0x003000300a117812 */ /* 0x040fe400078ec0ff */
[----:B------:R-:W-:Y:S01]  /*ec00*/  HFMA2.MMA R33, R9, R23, R33 ;  /* 0x0000001709217235 */ /* 0x000fe20000000021 */
[----:B------:R-:W-:Y:S01]  /*ec10*/  HFMA2 R19, R14, R24, R19 ;  /* 0x000000180e137231 */ /* 0x000fe20000000013 */
[----:B------:R-:W-:Y:S01]  /*ec20*/  HFMA2.MMA R20, R49, R21, R20 ;  /* 0x0000001531147235 */ /* 0x000fe20000000014 */
[----:B------:R-:W-:-:S02]  /*ec30*/  LOP3.LUT R10, R10, 0xc000c0, RZ, 0xc0, !PT ;  /* 0x00c000c00a0a7812 */ /* 0x000fc400078ec0ff */
[----:B------:R-:W-:Y:S02]  /*ec40*/  LOP3.LUT R21, R18, 0x64006400, RZ, 0xfc, !PT ;  /* 0x6400640012157812 */ /* 0x000fe400078efcff */
[----:B------:R-:W-:Y:S01]  /*ec50*/  LOP3.LUT R30, R11, 0xc000c0, RZ, 0xc0, !PT ;  /* 0x00c000c00b1e7812 */ /* 0x000fe200078ec0ff */
[----:B------:R-:W-:Y:S01]  /*ec60*/  HFMA2.MMA R19, R49, R25, R19 ;  /* 0x0000001931137235 */ /* 0x000fe20000000013 */
[----:B------:R-:W-:Y:S02]  /*ec70*/  LOP3.LUT R11, R17, 0x64006400, RZ, 0xfc, !PT ;  /* 0x64006400110b7812 */ /* 0x000fe400078efcff */
[----:B------:R-:W-:Y:S01]  /*ec80*/  LOP3.LUT R17, R10, 0x64006400, RZ, 0xfc, !PT ;  /* 0x640064000a117812 */ /* 0x000fe200078efcff */
[-C--:B------:R-:W-:Y:S02]  /*ec90*/  HFMA2 R10, R21, R28.reuse.H1_H1, -66, -66 ;  /* 0xd420d420150a7431 */ /* 0x080fe4000006001c */
[----:B------:R-:W-:Y:S01]  /*eca0*/  HADD2 R16, R33.H0_H0, R33.H1_H1 ;  /* 0x3000002121107230 */ /* 0x000fe20000000800 */
[----:B------:R-:W-:Y:S01]  /*ecb0*/  LOP3.LUT R33, R30, 0x64006400, RZ, 0xfc, !PT ;  /* 0x640064001e217812 */ /* 0x000fe200078efcff */
[-C--:B------:R-:W-:Y:S01]  /*ecc0*/  HFMA2.MMA R35, R15, R26.reuse, R35 ;  /* 0x0000001a0f237235 */ /* 0x080fe20000000023 */
[-C--:B------:R-:W-:Y:S01]  /*ecd0*/  HFMA2 R11, R11, R28.reuse.H1_H1, -66, -66 ;  /* 0xd420d4200b0b7431 */ /* 0x080fe2000006001c */
[----:B------:R-:W-:Y:S01]  /*ece0*/  HFMA2.MMA R14, R10, R26, R19 ;  /* 0x0000001a0a0e7235 */ /* 0x000fe20000000013 */
[----:B------:R-:W-:-:S02]  /*ecf0*/  HFMA2 R17, R17, R28.H0_H0, -18, -18 ;  /* 0xcc80cc8011117431 */ /* 0x000fc4000004001c */
[----:B------:R-:W-:Y:S02]  /*ed00*/  HFMA2 R28, R33, R28.H0_H0, -18, -18 ;  /* 0xcc80cc80211c7431 */ /* 0x000fe4000004001c */
[----:B------:R-:W-:Y:S01]  /*ed10*/  HFMA2 R20, R10, R22, R20 ;  /* 0x000000160a147231 */ /* 0x000fe20000000014 */
[----:B------:R-:W-:Y:S02]  /*ed20*/  HFMA2.MMA R46, R11, R22, R46 ;  /* 0x000000160b2e7235 */ /* 0x000fe4000000002e */
[-C--:B------:R-:W-:Y:S02]  /*ed30*/  HFMA2.MMA R35, R9, R27.reuse, R35 ;  /* 0x0000001b09237235 */ /* 0x080fe40000000023 */
[C---:B------:R-:W-:Y:S01]  /*ed40*/  HFMA2.MMA R14, R28.reuse, R27, R14 ;  /* 0x0000001b1c0e7235 */ /* 0x040fe2000000000e */
[-C--:B------:R-:W-:Y:S01]  /*ed50*/  HFMA2 R8, R43, R26.reuse, R8 ;  /* 0x0000001a2b087231 */ /* 0x080fe20000000008 */
[----:B------:R-:W-:Y:S01]  /*ed60*/  IADD3 R52, P0, R52, R29, RZ ;  /* 0x0000001d34347210 */ /* 0x000fe20007f1e0ff */
[----:B------:R-:W-:Y:S01]  /*ed70*/  HFMA2 R47, R11, R26, R47 ;  /* 0x0000001a0b2f7231 */ /* 0x000fe2000000002f */
[----:B------:R-:W-:Y:S01]  /*ed80*/  HFMA2.MMA R13, R28, R23, R20 ;  /* 0x000000171c0d7235 */ /* 0x000fe20000000014 */
[----:B-----5:R-:W-:-:S02]  /*ed90*/  @!P1 PRMT R36, R6, 0x7610, R36 ;  /* 0x0000761006249816 */ /* 0x020fc40000000024 */
[----:B------:R-:W-:Y:S02]  /*eda0*/  @!P1 PRMT R0, R7, 0x7610, R0 ;  /* 0x0000761007009816 */ /* 0x000fe40000000000 */
[----:B------:R-:W-:Y:S01]  /*edb0*/  IADD3 R41, R41, 0x10, RZ ;  /* 0x0000001029297810 */ /* 0x000fe20007ffe0ff */
[-C--:B------:R-:W-:Y:S01]  /*edc0*/  HFMA2 R8, R34, R27.reuse, R8 ;  /* 0x0000001b22087231 */ /* 0x080fe20000000008 */
[----:B------:R-:W-:Y:S01]  /*edd0*/  IADD3.X R53, R53, R31, RZ, P0, !PT ;  /* 0x0000001f35357210 */ /* 0x000fe200007fe4ff */
[C---:B------:R-:W-:Y:S01]  /*ede0*/  HFMA2 R47, R17.reuse, R27, R47 ;  /* 0x0000001b112f7231 */ /* 0x040fe2000000002f */
[----:B------:R-:W-:Y:S02]  /*edf0*/  @!P1 PRMT R36, R36, 0x7610, R6 ;  /* 0x0000761024249816 */ /* 0x000fe40000000006 */
[----:B------:R-:W-:Y:S01]  /*ee00*/  @!P1 PRMT R0, R0, 0x7610, R7 ;  /* 0x0000761000009816 */ /* 0x000fe20000000007 */
[----:B------:R-:W-:Y:S01]  /*ee10*/  HFMA2 R12, R17, R23, R46 ;  /* 0x00000017110c7231 */ /* 0x000fe2000000002e */
[----:B------:R-:W-:-:S02]  /*ee20*/  ISETP.GE.AND P0, PT, R41, UR6, PT ;  /* 0x0000000629007c0c */ /* 0x000fc4000bf06270 */
[----:B------:R-:W-:Y:S01]  /*ee30*/  ISETP.LT.AND P1, PT, R41, R42, PT ;  /* 0x0000002a2900720c */ /* 0x000fe20003f21270 */
        /* <DEDUP_REMOVED lines=9> */
[----:B------:R-:W-:Y:S01]  /*eed0*/  PRMT R12, R12, 0x5410, R13 ;  /* 0x000054100c0c7816 */ /* 0x000fe2000000000d */
[----:B------:R-:W-:Y:S01]  /*eee0*/  UIADD3 UR5, UR5, 0x20, URZ ;  /* 0x0000002005057890 */ /* 0x000fe2000fffe03f */
[----:B------:R-:W-:Y:S02]  /*eef0*/  HFMA2.MMA R3, R8, R36, R3 ;  /* 0x0000002408037235 */ /* 0x000fe40000000003 */
[----:B------:R-:W-:Y:S01]  /*ef00*/  HFMA2.MMA R2, R47, R0, R2 ;  /* 0x000000002f027235 */ /* 0x000fe20000000002 */
[----:B------:R-:W-:Y:S02]  /*ef10*/  HFMA2 R5, R32, R36, R5 ;  /* 0x0000002420057231 */ /* 0x000fe40000000005 */
[----:B------:R-:W-:Y:S01]  /*ef20*/  HFMA2 R4, R12, R0, R4 ;  /* 0x000000000c047231 */ /* 0x000fe20000000004 */
[----:B------:R-:W-:Y:S07]  /*ef30*/  @!P0 BRA P1, `(.L_x_3515) ;  /* 0xfffffff000b48947 */ /* 0x000fee000083ffff */
.L_x_3514:
[----:B------:R-:W0:Y:S01]  /*ef40*/  LDC.64 R6, c[0x0][0x230] ;  /* 0x00008c00ff067b82 */ /* 0x000e220000000a00 */
[----:B------:R-:W-:Y:S02]  /*ef50*/  IMAD R40, R37, UR4, R40 ;  /* 0x0000000425287c24 */ /* 0x000fe4000f8e0228 */
[----:B-1----:R-:W-:Y:S02]  /*ef60*/  HMUL2 R13, R5, RZ.H0_H0 ;  /* 0x200000ff050d7232 */ /* 0x002fe40000000000 */
[----:B0-----:R-:W-:-:S05]  /*ef70*/  IMAD.WIDE R8, R40, 0x2, R6 ;  /* 0x0000000228087825 */ /* 0x001fca00078e0206 */
        /* <DEDUP_REMOVED lines=8> */
.L_x_3519:
[----:B------:R-:W0:Y:S02]  /*f000*/  LDS R10, [R4] ;  /* 0x00000000040a7984 */ /* 0x000e240000000800 */
[----:B0-----:R-:W-:-:S06]  /*f010*/  HADD2 R11, R10, R13 ;  /* 0x0000000d0a0b7230 */ /* 0x001fcc0000000000 */
[----:B------:R-:W0:Y:S02]  /*f020*/  ATOMS.CAST.SPIN R11, [R4], R10, R11 ;  /* 0x0000000a040b738d */ /* 0x000e24000180000b */
[----:B0-----:R-:W-:-:S13]  /*f030*/  ISETP.EQ.U32.AND P0, PT, R11, 0x1, PT ;  /* 0x000000010b00780c */ /* 0x001fda0003f02070 */
[----:B------:R-:W-:Y:S05]  /*f040*/  @!P0 BRA `(.L_x_3519) ;  /* 0xfffffffc00ec8947 */ /* 0x000fea000383ffff */
[----:B------:R-:W-:Y:S05]  /*f050*/  BRA `(.L_x_3517) ;  /* 0x00000000000c7947 */ /* 0x000fea0003800000 */
.L_x_3518:
[----:B------:R-:W2:Y:S02]  /*f060*/  LD.E R0, desc[UR8][R8.64] ;  /* 0x0000000808007980 */ /* 0x000ea4000c101900 */
[----:B--2---:R-:W-:-:S05]  /*f070*/  IADD3 R5, R13, R0, RZ ;  /* 0x000000000d057210 */ /* 0x004fca0007ffe0ff */
[----:B------:R0:W-:Y:S02]  /*f080*/  ST.E desc[UR8][R8.64], R5 ;  /* 0x0000000508007985 */ /* 0x0001e4000c101908 */
.L_x_3517:
[----:B------:R-:W-:Y:S05]  /*f090*/  BSYNC B0 ;  /* 0x0000000000007941 */ /* 0x000fea0003800000 */
.L_x_3516:
[----:B------:R1:W-:Y:S01]  /*f0a0*/  ATOM.E.ADD.F16x2.RN.STRONG.GPU P0, RZ, desc[UR8][R8.64+0x4], R15 ;  /* 0x0000040f08ff79a2 */ /* 0x0003e2000810e1c8 */
[----:B------:R-:W-:Y:S04]  /*f0b0*/  BSSY B0, `(.L_x_3520) ;  /* 0x000000f000007945 */ /* 0x000fe80003800000 */
[----:B-1----:R-:W-:Y:S05]  /*f0c0*/  @P0 BRA `(.L_x_3521) ;  /* 0x0000000000340947 */ /* 0x002fea0003800000 */
[----:B------:R-:W1:Y:S02]  /*f0d0*/  QSPC.E.S P0, RZ, [R8+0x4] ;  /* 0x0000040008ff73aa */ /* 0x000e640000000500 */
[----:B-1----:R-:W-:Y:S05]  /*f0e0*/  @!P0 BRA `(.L_x_3522) ;  /* 0x0000000000208947 */ /* 0x002fea0003800000 */
[----:B------:R-:W-:-:S04]  /*f0f0*/  MOV R4, R8 ;  /* 0x0000000800047202 */ /* 0x000fc80000000f00 */
[----:B------:R-:W-:-:S07]  /*f100*/  MOV R4, R4 ;  /* 0x0000000400047202 */ /* 0x000fce0000000f00 */
.L_x_3523:
[----:B0-----:R-:W0:Y:S02]  /*f110*/  LDS R8, [R4+0x4] ;  /* 0x0000040004087984 */ /* 0x001e240000000800 */
[----:B0-----:R-:W-:-:S10]  /*f120*/  HFMA2.MMA R9, R8, 1, 1, R15 ;  /* 0x3c003c0008097835 */ /* 0x001fd4000000000f */
[----:B------:R-:W0:Y:S02]  /*f130*/  ATOMS.CAST.SPIN R9, [R4+0x4], R8, R9 ;  /* 0x000004080409738d */ /* 0x000e240001800009 */
[----:B0-----:R-:W-:-:S13]  /*f140*/  ISETP.EQ.U32.AND P0, PT, R9, 0x1, PT ;  /* 0x000000010900780c */ /* 0x001fda0003f02070 */
[----:B------:R-:W-:Y:S05]  /*f150*/  @!P0 BRA `(.L_x_3523) ;  /* 0xfffffffc00ec8947 */ /* 0x000fea000383ffff */
[----:B------:R-:W-:Y:S05]  /*f160*/  BRA `(.L_x_3521) ;  /* 0x00000000000c7947 */ /* 0x000fea0003800000 */
.L_x_3522:
[----:B------:R-:W0:Y:S02]  /*f170*/  LD.E R0, desc[UR8][R8.64+0x4] ;  /* 0x0000040808007980 */ /* 0x000e24000c101900 */
[----:B0-----:R-:W-:-:S05]  /*f180*/  IADD3 R5, R15, R0, RZ ;  /* 0x000000000f057210 */ /* 0x001fca0007ffe0ff */
[----:B------:R1:W-:Y:S02]  /*f190*/  ST.E desc[UR8][R8.64+0x4], R5 ;  /* 0x0000040508007985 */ /* 0x0003e4000c101908 */
.L_x_3521:
[----:B------:R-:W-:Y:S05]  /*f1a0*/  BSYNC B0 ;  /* 0x0000000000007941 */ /* 0x000fea0003800000 */
.L_x_3520:
[----:B------:R-:W-:Y:S01]  /*f1b0*/  IADD3 R37, R40, R37, RZ ;  /* 0x0000002528257210 */ /* 0x000fe20007ffe0ff */
[----:B01----:R-:W-:-:S04]  /*f1c0*/  HMUL2 R9, R3, RZ.H0_H0 ;  /* 0x200000ff03097232 */ /* 0x003fc80000000000 */
[----:B------:R-:W-:-:S05]  /*f1d0*/  IMAD.WIDE R6, R37, 0x2, R6 ;  /* 0x0000000225067825 */ /* 0x000fca00078e0206 */
        /* <DEDUP_REMOVED lines=8> */
.L_x_3527:
[----:B------:R-:W0:Y:S02]  /*f260*/  LDS R4, [R2] ;  /* 0x0000000002047984 */ /* 0x000e240000000800 */
[----:B0-----:R-:W-:-:S06]  /*f270*/  HADD2 R5, R4, R9 ;  /* 0x0000000904057230 */ /* 0x001fcc0000000000 */
[----:B------:R-:W0:Y:S02]  /*f280*/  ATOMS.CAST.SPIN R5, [R2], R4, R5 ;  /* 0x000000040205738d */ /* 0x000e240001800005 */
[----:B0-----:R-:W-:-:S13]  /*f290*/  ISETP.EQ.U32.AND P0, PT, R5, 0x1, PT ;  /* 0x000000010500780c */ /* 0x001fda0003f02070 */
[----:B------:R-:W-:Y:S05]  /*f2a0*/  @!P0 BRA `(.L_x_3527) ;  /* 0xfffffffc00ec8947 */ /* 0x000fea000383ffff */
[----:B------:R-:W-:Y:S05]  /*f2b0*/  BRA `(.L_x_3525) ;  /* 0x00000000000c7947 */ /* 0x000fea0003800000 */
.L_x_3526:
[----:B------:R-:W2:Y:S02]  /*f2c0*/  LD.E R0, desc[UR8][R6.64] ;  /* 0x0000000806007980 */ /* 0x000ea4000c101900 */
[----:B--2---:R-:W-:-:S05]  /*f2d0*/  IADD3 R3, R9, R0, RZ ;  /* 0x0000000009037210 */ /* 0x004fca0007ffe0ff */
[----:B------:R0:W-:Y:S02]  /*f2e0*/  ST.E desc[UR8][R6.64], R3 ;  /* 0x0000000306007985 */ /* 0x0001e4000c101908 */
.L_x_3525:
[----:B------:R-:W-:Y:S05]  /*f2f0*/  BSYNC B0 ;  /* 0x0000000000007941 */ /* 0x000fea0003800000 */
.L_x_3524:
[----:B------:R1:W-:Y:S02]  /*f300*/  ATOM.E.ADD.F16x2.RN.STRONG.GPU P0, RZ, desc[UR8][R6.64+0x4], R11 ;  /* 0x0000040b06ff79a2 */ /* 0x0003e4000810e1c8 */
[----:B-1----:R-:W-:Y:S05]  /*f310*/  @P0 EXIT ;  /* 0x000000000000094d */ /* 0x002fea0003800000 */
[----:B------:R-:W1:Y:S02]  /*f320*/  QSPC.E.S P0, RZ, [R6+0x4] ;  /* 0x0000040006ff73aa */ /* 0x000e640000000500 */
[----:B-1----:R-:W-:Y:S05]  /*f330*/  @!P0 BRA `(.L_x_3528) ;  /* 0x0000000000208947 */ /* 0x002fea0003800000 */
[----:B------:R-:W-:-:S04]  /*f340*/  MOV R2, R6 ;  /* 0x0000000600027202 */ /* 0x000fc80000000f00 */
[----:B------:R-:W-:-:S07]  /*f350*/  MOV R2, R2 ;  /* 0x0000000200027202 */ /* 0x000fce0000000f00 */
.L_x_3529:
[----:B------:R-:W1:Y:S02]  /*f360*/  LDS R4, [R2+0x4] ;  /* 0x0000040002047984 */ /* 0x000e640000000800 */
[----:B-1----:R-:W-:-:S10]  /*f370*/  HFMA2.MMA R5, R4, 1, 1, R11 ;  /* 0x3c003c0004057835 */ /* 0x002fd4000000000b */
[----:B------:R-:W1:Y:S02]  /*f380*/  ATOMS.CAST.SPIN R5, [R2+0x4], R4, R5 ;  /* 0x000004040205738d */ /* 0x000e640001800005 */
[----:B-1----:R-:W-:-:S13]  /*f390*/  ISETP.EQ.U32.AND P0, PT, R5, 0x1, PT ;  /* 0x000000010500780c */ /* 0x002fda0003f02070 */
[----:B------:R-:W-:Y:S05]  /*f3a0*/  @!P0 BRA `(.L_x_3529) ;  /* 0xfffffffc00ec8947 */ /* 0x000fea000383ffff */
[----:B------:R-:W-:Y:S05]  /*f3b0*/  EXIT ;  /* 0x000000000000794d */ /* 0x000fea0003800000 */
.L_x_3528:
[----:B------:R-:W0:Y:S02]  /*f3c0*/  LD.E R0, desc[UR8][R6.64+0x4] ;  /* 0x0000040806007980 */ /* 0x000e24000c101900 */
[----:B0-----:R-:W-:-:S05]  /*f3d0*/  IADD3 R3, R11, R0, RZ ;  /* 0x000000000b037210 */ /* 0x001fca0007ffe0ff */
[----:B------:R-:W-:Y:S01]  /*f3e0*/  ST.E desc[UR8][R6.64+0x4], R3 ;  /* 0x0000040306007985 */ /* 0x000fe2000c101908 */
[----:B------:R-:W-:Y:S05]  /*f3f0*/  EXIT ;  /* 0x000000000000794d */ /* 0x000fea0003800000 */
.L_x_3530:
        /* <DEDUP_REMOVED lines=16> */
.L_x_4065:


//--------------------- .text._Z23gemm_half_q_half_kernelILi1ELb0ELb1EEvPK6__halfPKjS4_S2_PS0_iiiiPKtS7_iiiiiibS2_i --------------------------
	.section	.text._Z23gemm_half_q_half_kernelILi1ELb0ELb1EEvPK6__halfPKjS4_S2_PS0_iiiiPKtS7_iiiiiibS2_i,"ax",@progbits
	.align	128
        .global         _Z23gemm_half_q_half_kernelILi1ELb0ELb1EEvPK6__halfPKjS4_S2_PS0_iiiiPKtS7_iiiiiibS2_i
        .type           _Z23gemm_half_q_half_kernelILi1ELb0ELb1EEvPK6__halfPKjS4_S2_PS0_iiiiPKtS7_iiiiiibS2_i,@function
        .size           _Z23gemm_half_q_half_kernelILi1ELb0ELb1EEvPK6__halfPKjS4_S2_PS0_iiiiPKtS7_iiiiiibS2_i,(.L_x_4066 - _Z23gemm_half_q_half_kernelILi1ELb0ELb1EEvPK6__halfPKjS4_S2_PS0_iiiiPKtS7_iiiiiibS2_i)
        .other          _Z23gemm_half_q_half_kernelILi1ELb0ELb1EEvPK6__halfPKjS4_S2_PS0_iiiiPKtS7_iiiiiibS2_i,@"STO_CUDA_ENTRY STV_DEFAULT"
_Z23gemm_half_q_half_kernelILi1ELb0ELb1EEvPK6__halfPKjS4_S2_PS0_iiiiPKtS7_iiiiiibS2_i:
.text._Z23gemm_half_q_half_kernelILi1ELb0ELb1EEvPK6__halfPKjS4_S2_PS0_iiiiPKtS7_iiiiiibS2_i:
[----:B------:R-:W0:Y:S01]  /*0000*/  LDC R1, c[0x0][0x28] ;  /* 0x00000a00ff017b82 */ /* 0x000e220000000800 */
[----:B------:R-:W1:Y:S07]  /*0010*/  S2R R10, SR_CTAID.Z ;  /* 0x00000000000a7919 */ /* 0x000e6e0000002700 */
[----:B------:R-:W2:Y:S01]  /*0020*/  LDC R4, c[0x0][0x240] ;  /* 0x00009000ff047b82 */ /* 0x000ea20000000800 */
[----:B------:R-:W-:Y:S01]  /*0030*/  ULDC.64 UR6, c[0x0][0x208] ;  /* 0x0000820000067ab9 */ /* 0x000fe20000000a00 */
[----:B------:R-:W-:Y:S01]  /*0040*/  ULDC UR9, c[0x0][0x23c] ;  /* 0x00008f0000097ab9 */ /* 0x000fe20000000800 */
[----:B------:R-:W3:Y:S01]  /*0050*/  S2R R6, SR_TID.X ;  /* 0x0000000000067919 */ /* 0x000ee20000002100 */
[----:B0-----:R-:W-:-:S02]  /*0060*/  VIADD R1, R1, 0xfffffff0 ;  /* 0xfffffff001017836 */ /* 0x001fc40000000000 */
[----:B-1----:R-:W-:-:S05]  /*0070*/  IMAD.SHL.U32 R31, R10, 0x40, RZ ;  /* 0x000000400a1f7824 */ /* 0x002fca00078e00ff */
[C---:B---3--:R-:W-:Y:S02]  /*0080*/  IADD3 R0, R31.reuse, R6, RZ ;  /* 0x000000061f007210 */ /* 0x048fe40007ffe0ff */
[----:B--2---:R-:W-:-:S04]  /*0090*/  VIADDMNMX R33, R31, 0x40, R4, PT ;  /* 0x000000401f217846 */ /* 0x004fc80003800104 */
[----:B------:R-:W-:-:S13]  /*00a0*/  ISETP.GE.AND P0, PT, R0, R33, PT ;  /* 0x000000210000720c */ /* 0x000fda0003f06270 */
[----:B------:R-:W0:Y:S08]  /*00b0*/  @!P0 LDC.64 R2, c[0x0][0x250] ;  /* 0x00009400ff028b82 */ /* 0x000e300000000a00 */
[----:B------:R-:W1:Y:S01]  /*00c0*/  @!P0 LDC.64 R8, c[0x0][0x210] ;  /* 0x00008400ff088b82 */ /* 0x000e620000000a00 */
[----:B0-----:R-:W-:-:S06]  /*00d0*/  @!P0 IMAD.WIDE R2, R0, 0x2, R2 ;  /* 0x0000000200028825 */ /* 0x001fcc00078e0202 */
[----:B------:R-:W2:Y:S01]  /*00e0*/  @!P0 LDG.E.U16.CONSTANT R3, desc[UR6][R2.64] ;  /* 0x0000000602038981 */ /* 0x000ea2000c1e9500 */
[----:B------:R-:W0:Y:S02]  /*00f0*/  @!P0 S2R R0, SR_CTAID.Y ;  /* 0x0000000000008919 */ /* 0x000e240000002600 */
[----:B0-----:R-:W-:-:S05]  /*0100*/  @!P0 IMAD R0, R0, R4, RZ ;  /* 0x0000000400008224 */ /* 0x001fca00078e02ff */
[----:B--2---:R-:W-:-:S04]  /*0110*/  @!P0 IADD3 R5, P1, R0, R3, RZ ;  /* 0x0000000300058210 */ /* 0x004fc80007f3e0ff */
[----:B------:R-:W-:Y:S02]  /*0120*/  @!P0 LEA.HI.X.SX32 R0, R0, RZ, 0x1, P1 ;  /* 0x000000ff00008211 */ /* 0x000fe400008f0eff */
[----:B-1----:R-:W-:-:S04]  /*0130*/  @!P0 LEA R4, P1, R5, R8, 0x1 ;  /* 0x0000000805048211 */ /* 0x002fc800078208ff */
[----:B------:R-:W-:-:S05]  /*0140*/  @!P0 LEA.HI.X R5, R5, R9, R0, 0x1, P1 ;  /* 0x0000000905058211 */ /* 0x000fca00008f0c00 */
[----:B------:R-:W2:Y:S01]  /*0150*/  @!P0 LDG.E.U16.CONSTANT R4, desc[UR6][R4.64] ;  /* 0x0000000604048981 */ /* 0x000ea2000c1e9500 */
[----:B------:R-:W-:Y:S01]  /*0160*/  IMAD.U32 R34, RZ, RZ, UR9 ;  /* 0x00000009ff227e24 */ /* 0x000fe2000f8e00ff */
[----:B------:R-:W-:Y:S01]  /*0170*/  @!P0 MOV R0, 0x400 ;  /* 0x0000040000008802 */ /* 0x000fe20000000f00 */
[----:B------:R-:W0:Y:S01]  /*0180*/  S2R R9, SR_CTAID.X ;  /* 0x0000000000097919 */ /* 0x000e220000002500 */
[----:B------:R-:W1:Y:S01]  /*0190*/  @!P0 S2R R7, SR_CgaCtaId ;  /* 0x0000000000078919 */ /* 0x000e620000008800 */
[----:B0-----:R-:W-:Y:S01]  /*01a0*/  IMAD R9, R9, 0x40, R6 ;  /* 0x0000004009097824 */ /* 0x001fe200078e0206 */
[----:B-1----:R-:W-:-:S04]  /*01b0*/  @!P0 LEA R0, R7, R0, 0x18 ;  /* 0x0000000007008211 */ /* 0x002fc800078ec0ff */
[----:B------:R-:W-:Y:S01]  /*01c0*/  SHF.L.U32 R32, R9, 0x2, RZ ;  /* 0x0000000209207819 */ /* 0x000fe200000006ff */
[----:B------:R-:W-:-:S03]  /*01d0*/  @!P0 IMAD R3, R6, 0x2, R0 ;  /* 0x0000000206038824 */ /* 0x000fc600078e0200 */
[----:B------:R-:W-:Y:S02]  /*01e0*/  ISETP.GE.AND P1, PT, R32, R34, PT ;  /* 0x000000222000720c */ /* 0x000fe40003f26270 */
[----:B--2---:R0:W-:Y:S11]  /*01f0*/  @!P0 STS.U16 [R3], R4 ;  /* 0x0000000403008388 */ /* 0x0041f60000000400 */
        /* <DEDUP_REMOVED lines=20> */
[----:B------:R-:W-:Y:S01]  /*0340*/  IMAD.MOV.U32 R10, RZ, RZ, R31 ;  /* 0x000000ffff0a7224 */ /* 0x000fe200078e001f */
[----:B------:R-:W-:Y:S02]  /*0350*/  SHF.L.U32 R11, R32, 0x2, RZ ;  /* 0x00000002200b7819 */ /* 0x000fe400000006ff */
[----:B------:R-:W-:Y:S01]  /*0360*/  LEA.HI R12, R5, R32, RZ, 0x3 ;  /* 0x00000020050c7211 */ /* 0x000fe200078f18ff */
[----:B------:R-:W-:Y:S01]  /*0370*/  IMAD.MOV.U32 R5, RZ, RZ, RZ ;  /* 0x000000ffff057224 */ /* 0x000fe200078e00ff */
[----:B------:R-:W-:Y:S01]  /*0380*/  LOP3.LUT R11, R11, 0x10, RZ, 0xc0, !PT ;  /* 0x000000100b0b7812 */ /* 0x000fe200078ec0ff */
[----:B------:R-:W2:Y:S01]  /*0390*/  LDC.64 R8, c[0x0][0x228] ;  /* 0x00008a00ff087b82 */ /* 0x000ea20000000a00 */
[----:B-1----:R-:W-:-:S07]  /*03a0*/  SHF.R.S32.HI R12, RZ, 0x3, R12 ;  /* 0x00000003ff0c7819 */ /* 0x002fce000001140c */
.L_x_3532:
        /* <DEDUP_REMOVED lines=15> */
[--C-:B------:R-:W-:Y:S01]  /*04a0*/  SHF.R.U32.HI R14, RZ, 0xc, R20.reuse ;  /* 0x0000000cff0e7819 */ /* 0x100fe20000011614 */
[----:B------:R-:W-:Y:S01]  /*04b0*/  VIADD R21, R21, 0x1 ;  /* 0x0000000115157836 */ /* 0x000fe20000000000 */
[----:B------:R-:W-:Y:S02]  /*04c0*/  SHF.R.U32.HI R20, RZ, 0x8, R20 ;  /* 0x00000008ff147819 */ /* 0x000fe40000011614 */
[----:B------:R-:W-:Y:S01]  /*04d0*/  LOP3.LUT R22, R22, 0xf, RZ, 0xc0, !PT ;  /* 0x0000000f16167812 */ /* 0x000fe200078ec0ff */
[----:B------:R-:W-:Y:S01]  /*04e0*/  IMAD R21, R21, R21, RZ ;  /* 0x0000001515157224 */ /* 0x000fe200078e02ff */
[----:B------:R-:W-:-:S02]  /*04f0*/  LOP3.LUT R20, R20, 0xf, RZ, 0xc0, !PT ;  /* 0x0000000f14147812 */ /* 0x000fc400078ec0ff */
[----:B------:R-:W-:Y:S01]  /*0500*/  LOP3.LUT R14, R14, 0xf, RZ, 0xc0, !PT ;  /* 0x0000000f0e0e7812 */ /* 0x000fe200078ec0ff */
[----:B------:R-:W-:Y:S01]  /*0510*/  VIADD R22, R22, 0x1 ;  /* 0x0000000116167836 */ /* 0x000fe20000000000 */
[----:B----4-:R-:W-:Y:S01]  /*0520*/  IADD3 R10, R19, R10, RZ ;  /* 0x0000000a130a7210 */ /* 0x010fe20007ffe0ff */
[----:B------:R-:W-:Y:S01]  /*0530*/  VIADD R20, R20, 0x1 ;  /* 0x0000000114147836 */ /* 0x000fe20000000000 */
[----:B------:R-:W-:Y:S01]  /*0540*/  IADD3 R14, R14, 0x1, RZ ;  /* 0x000000010e0e7810 */ /* 0x000fe20007ffe0ff */
[----:B------:R-:W-:Y:S01]  /*0550*/  IMAD R22, R22, R22, RZ ;  /* 0x0000001616167224 */ /* 0x000fe200078e02ff */
[----:B------:R-:W-:Y:S01]  /*0560*/  I2F.F16 R21, R21 ;  /* 0x0000001500157306 */ /* 0x000fe20000200c00 */
[----:B------:R-:W-:Y:S01]  /*0570*/  IMAD R20, R20, R20, RZ ;  /* 0x0000001414147224 */ /* 0x000fe200078e02ff */
[----:B------:R-:W-:Y:S01]  /*0580*/  ISETP.GE.AND P0, PT, R10, R33, PT ;  /* 0x000000210a00720c */ /* 0x000fe20003f06270 */
[----:B0-----:R-:W-:-:S05]  /*0590*/  IMAD R16, R14, R14, RZ ;  /* 0x0000000e0e107224 */ /* 0x001fca00078e02ff */
[----:B------:R-:W0:Y:S08]  /*05a0*/  I2F.F16 R22, R22 ;  /* 0x0000001600167306 */ /* 0x000e300000200c00 */
[----:B------:R-:W-:Y:S01]  /*05b0*/  I2F.F16 R15, R16 ;  /* 0x00000010000f7306 */ /* 0x000fe20000200c00 */
[----:B0-----:R-:W-:-:S07]  /*05c0*/  PRMT R14, R21, 0x5410, R22 ;  /* 0x00005410150e7816 */ /* 0x001fce0000000016 */
[----:B------:R-:W0:Y:S01]  /*05d0*/  I2F.F16 R20, R20 ;  /* 0x0000001400147306 */ /* 0x000e220000200c00 */
[----:B--2---:R-:W-:Y:S01]  /*05e0*/  HMUL2 R14, R14, R13.H0_H0 ;  /* 0x2000000d0e0e7232 */ /* 0x004fe20000000000 */
[----:B0-----:R-:W-:-:S05]  /*05f0*/  PRMT R20, R20, 0x5410, R15 ;  /* 0x0000541014147816 */ /* 0x001fca000000000f */
[----:B------:R-:W-:Y:S02]  /*0600*/  HMUL2 R15, R20, R13.H0_H0 ;  /* 0x2000000d140f7232 */ /* 0x000fe40000000000 */
[C---:B------:R-:W-:Y:S02]  /*0610*/  IMAD R13, R5.reuse, 0x8, R1 ;  /* 0x00000008050d7824 */ /* 0x040fe400078e0201 */
[----:B------:R-:W-:-:S03]  /*0620*/  VIADD R5, R5, 0x1 ;  /* 0x0000000105057836 */ /* 0x000fc60000000000 */
[----:B------:R1:W-:Y:S01]  /*0630*/  STL.64 [R13], R14 ;  /* 0x0000000e0d007387 */ /* 0x0003e20000100a00 */
[----:B------:R-:W-:Y:S05]  /*0640*/  @!P0 BRA `(.L_x_3532) ;  /* 0xfffffffc00588947 */ /* 0x000fea000383ffff */
.L_x_3531:
[----:B0-----:R0:W5:Y:S01]  /*0650*/  LDL.64 R6, [R1] ;  /* 0x0000000001067983 */ /* 0x0011620000100a00 */
[----:B------:R-:W2:Y:S01]  /*0660*/  LDC R22, c[0x0][0x25c] ;  /* 0x00009700ff167b82 */ /* 0x000ea20000000800 */
[----:B------:R-:W-:Y:S01]  /*0670*/  ULDC UR8, c[0x0][0x258] ;  /* 0x0000960000087ab9 */ /* 0x000fe20000000800 */
[----:B------:R-:W-:Y:S01]  /*0680*/  HFMA2.MMA R2, -RZ, RZ, 0, 0 ;  /* 0x00000000ff027435 */ /* 0x000fe200000001ff */
[----:B------:R-:W-:Y:S01]  /*0690*/  ISETP.GT.AND P0, PT, R31, UR8, PT ;  /* 0x000000081f007c0c */ /* 0x000fe2000bf04270 */
[----:B------:R-:W-:-:S04]  /*06a0*/  IMAD.MOV.U32 R0, RZ, RZ, RZ ;  /* 0x000000ffff007224 */ /* 0x000fc800078e00ff */
[----:B------:R-:W3:Y:S01]  /*06b0*/  LDC R35, c[0x0][0x264] ;  /* 0x00009900ff237b82 */ /* 0x000ee20000000800 */
[----:B--2---:R-:W-:-:S07]  /*06c0*/  ISETP.GT.AND P1, PT, R31, R22, PT ;  /* 0x000000161f00720c */ /* 0x004fce0003f24270 */
[----:B0-----:R-:W-:Y:S06]  /*06d0*/  @!P0 BRA `(.L_x_3533) ;  /* 0x00000000001c8947 */ /* 0x001fec0003800000 */
[----:B------:R-:W0:Y:S02]  /*06e0*/  LDC R2, c[0x0][0x25c] ;  /* 0x00009700ff027b82 */ /* 0x000e240000000800 */
[----:B0-----:R-:W-:-:S05]  /*06f0*/  VIMNMX R2, R31, R2, PT ;  /* 0x000000021f027248 */ /* 0x001fca0003fe0100 */
[----:B------:R-:W-:-:S05]  /*0700*/  VIADD R2, R2, -UR8 ;  /* 0x8000000802027c36 */ /* 0x000fca0008000000 */
[----:B------:R-:W-:-:S04]  /*0710*/  SHF.R.S32.HI R3, RZ, 0x1f, R2 ;  /* 0x0000001fff037819 */ /* 0x000fc80000011402 */
[----:B------:R-:W-:-:S04]  /*0720*/  LEA.HI R3, R3, R2, RZ, 0x5 ;  /* 0x0000000203037211 */ /* 0x000fc800078f28ff */
[----:B------:R-:W-:-:S05]  /*0730*/  SHF.R.S32.HI R3, RZ, 0x5, R3 ;  /* 0x00000005ff037819 */ /* 0x000fca0000011403 */
[----:B------:R-:W-:-:S07]  /*0740*/  IMAD R2, R3, 0x6, RZ ;  /* 0x0000000603027824 */ /* 0x000fce00078e02ff */
.L_x_3533:
        /* <DEDUP_REMOVED lines=8> */
.L_x_3534:
        /* <DEDUP_REMOVED lines=11> */
[----:B------:R-:W-:-:S04]  /*0880*/  SHF.R.S32.HI R8, RZ, 0x5, R8 ;  /* 0x00000005ff087819 */ /* 0x000fc80000011408 */
[----:B------:R-:W-:-:S07]  /*0890*/  SHF.L.U32 R5, R8, 0x2, RZ ;  /* 0x0000000208057819 */ /* 0x000fce00000006ff */
.L_x_3535:
        /* <DEDUP_REMOVED lines=8> */
.L_x_3536:
[----:B------:R-:W-:Y:S01]  /*0920*/  ULDC UR13, c[0x0][0x268] ;  /* 0x00009a00000d7ab9 */ /* 0x000fe20000000800 */
[----:B------:R-:W-:Y:S01]  /*0930*/  HFMA2.MMA R8, -RZ, RZ, 0, 0 ;  /* 0x00000000ff087435 */ /* 0x000fe200000001ff */
[----:B------:R-:W-:Y:S01]  /*0940*/  ISETP.GT.AND P0, PT, R31, UR13, PT ;  /* 0x0000000d1f007c0c */ /* 0x000fe2000bf04270 */
[----:B------:R-:W-:-:S12]  /*0950*/  IMAD.MOV.U32 R30, RZ, RZ, RZ ;  /* 0x000000ffff1e7224 */ /* 0x000fd800078e00ff */
        /* <DEDUP_REMOVED lines=8> */
.L_x_3537:
[C---:B------:R-:W-:Y:S01]  /*09e0*/  VIMNMX R9, R31.reuse, UR8, PT ;  /* 0x000000081f097c48 */ /* 0x040fe2000bfe0100 */
[----:B------:R-:W0:Y:S01]  /*09f0*/  S2UR UR5, SR_CgaCtaId ;  /* 0x00000000000579c3 */ /* 0x000e220000008800 */
[----:B------:R-:W-:Y:S01]  /*0a00*/  ULDC.64 UR10, c[0x0][0x218] ;  /* 0x00008600000a7ab9 */ /* 0x000fe20000000a00 */
[----:B------:R-:W-:Y:S01]  /*0a10*/  UMOV UR4, 0x400 ;  /* 0x0000040000047882 */ /* 0x000fe20000000000 */
[----:B------:R-:W-:Y:S01]  /*0a20*/  SHF.R.S32.HI R10, RZ, 0x1f, R9 ;  /* 0x0000001fff0a7819 */ /* 0x000fe20000011409 */
[----:B-----5:R-:W-:Y:S01]  /*0a30*/  IMAD.IADD R29, R31, 0x1, R4 ;  /* 0x000000011f1d7824 */ /* 0x020fe200078e0204 */
[----:B------:R-:W-:Y:S02]  /*0a40*/  PRMT R28, RZ, 0x5410, RZ ;  /* 0x00005410ff1c7816 */ /* 0x000fe400000000ff */
[----:B------:R-:W-:-:S04]  /*0a50*/  LEA.HI R10, R10, R9, RZ, 0x5 ;  /* 0x000000090a0a7211 */ /* 0x000fc800078f28ff */
[----:B------:R-:W-:-:S04]  /*0a60*/  SHF.R.S32.HI R9, RZ, 0x5, R10 ;  /* 0x00000005ff097819 */ /* 0x000fc8000001140a */
[----:B------:R-:W-:-:S04]  /*0a70*/  LEA R2, R9, R2, 0x3 ;  /* 0x0000000209027211 */ /* 0x000fc800078e18ff */
[----:B------:R-:W-:-:S04]  /*0a80*/  IADD3 R0, R5, R2, R0 ;  /* 0x0000000205007210 */ /* 0x000fc80007ffe000 */
[----:B------:R-:W-:Y:S01]  /*0a90*/  IADD3 R3, R8, R0, R3 ;  /* 0x0000000008037210 */ /* 0x000fe20007ffe003 */
[----:B0-----:R-:W-:Y:S01]  /*0aa0*/  ULEA UR4, UR5, UR4, 0x18 ;  /* 0x0000000405047291 */ /* 0x001fe2000f8ec03f */
        /* <DEDUP_REMOVED lines=15> */
.L_x_3539:
[----:B------:R-:W2:Y:S01]  /*0ba0*/  LDG.E.128.CONSTANT R4, desc[UR6][R36.64] ;  /* 0x0000000624047981 */ /* 0x000ea2000c1e9d00 */
[----:B------:R-:W-:-:S03]  /*0bb0*/  MOV R34, UR9 ;  /* 0x0000000900227c02 */ /* 0x000fc60008000f00 */
[----:B------:R-:W0:Y:S02]  /*0bc0*/  LDS.64 R20, [UR4] ;  /* 0x00000004ff147984 */ /* 0x000e240008000a00 */
        /* <DEDUP_REMOVED lines=12> */
[----:B------:R-:W-:Y:S01]  /*0c90*/  VIADD R36, R26, 0xffffff80 ;  /* 0xffffff801a247836 */ /* 0x000fe20000000000 */
[----:B------:R-:W-:Y:S01]  /*0ca0*/  LEA.HI R24, R4, 0xffffff80, RZ, 0x8 ;  /* 0xffffff8004187811 */ /* 0x000fe200078f40ff */
[----:B------:R1:W2:Y:S01]  /*0cb0*/  I2F.F16 R19, R18 ;  /* 0x0000001200137306 */ /* 0x0002a20000200c00 */
[----:B------:R-:W-:-:S02]  /*0cc0*/  LOP3.LUT R26, R25, 0xff, RZ, 0xc0, !PT ;  /* 0x000000ff191a7812 */ /* 0x000fc400078ec0ff */
[----:B------:R-:W-:Y:S02]  /*0cd0*/  SHF.R.U32.HI R4, RZ, 0x10, R4 ;  /* 0x00000010ff047819 */ /* 0x000fe40000011604 */
[----:B------:R-:W-:Y:S01]  /*0ce0*/  SHF.R.U32.HI R38, RZ, 0x8, R7 ;  /* 0x00000008ff267819 */ /* 0x000fe20000011607 */
[----:B------:R-:W-:Y:S01]  /*0cf0*/  VIADD R37, R26, 0xffffff80 ;  /* 0xffffff801a257836 */ /* 0x000fe20000000000 */
[----:B------:R-:W-:Y:S01]  /*0d00*/  LOP3.LUT R4, R4, 0xff, RZ, 0xc0, !PT ;  /* 0x000000ff04047812 */ /* 0x000fe200078ec0ff */
[----:B------:R-:W3:Y:S01]  /*0d10*/  I2F.F16 R23, R23 ;  /* 0x0000001700177306 */ /* 0x000ee20000200c00 */
[----:B------:R-:W-:Y:S02]  /*0d20*/  SHF.R.U32.HI R26, RZ, 0x8, R5 ;  /* 0x00000008ff1a7819 */ /* 0x000fe40000011605 */
[----:B-1----:R-:W-:Y:S02]  /*0d30*/  IADD3 R18, R4, -0x80, RZ ;  /* 0xffffff8004127810 */ /* 0x002fe40007ffe0ff */
[----:B------:R-:W-:Y:S01]  /*0d40*/  SHF.R.U32.HI R4, RZ, 0x8, R6 ;  /* 0x00000008ff047819 */ /* 0x000fe20000011606 */
[----:B--2---:R-:W-:-:S02]  /*0d50*/  HADD2.F32 R19, -RZ, R19.H0_H0 ;  /* 0x20000013ff137230 */ /* 0x004fc40000004100 */
[----:B------:R-:W1:Y:S01]  /*0d60*/  I2F.F16 R27, R27 ;  /* 0x0000001b001b7306 */ /* 0x000e620000200c00 */
[----:B------:R-:W-:Y:S02]  /*0d70*/  LOP3.LUT R26, R26, 0xff, RZ, 0xc0, !PT ;  /* 0x000000ff1a1a7812 */ /* 0x000fe400078ec0ff */
[----:B------:R-:W-:-:S03]  /*0d80*/  LOP3.LUT R38, R38, 0xff, RZ, 0xc0, !PT ;  /* 0x000000ff26267812 */ /* 0x000fc600078ec0ff */
[----:B------:R-:W-:Y:S02]  /*0d90*/  VIADD R26, R26, 0xffffff80 ;  /* 0xffffff801a1a7836 */ /* 0x000fe40000000000 */
[----:B------:R2:W4:Y:S01]  /*0da0*/  I2F.F16 R25, R36 ;  /* 0x0000002400197306 */ /* 0x0005220000200c00 */
[----:B---3--:R-:W-:Y:S02]  /*0db0*/  HADD2.F32 R39, -RZ, R23.H0_H0 ;  /* 0x20000017ff277230 */ /* 0x008fe40000004100 */
[----:B-1----:R-:W-:-:S05]  /*0dc0*/  HADD2.F32 R23, -RZ, R27.H0_H0 ;  /* 0x2000001bff177230 */ /* 0x002fca0000004100 */
[----:B------:R-:W1:Y:S01]  /*0dd0*/  I2F.F16 R37, R37 ;  /* 0x0000002500257306 */ /* 0x000e620000200c00 */
[----:B--2---:R-:W-:Y:S01]  /*0de0*/  LOP3.LUT R36, R4, 0xff, RZ, 0xc0, !PT ;  /* 0x000000ff04247812 */ /* 0x004fe200078ec0ff */
[----:B0-----:R-:W-:-:S04]  /*0df0*/  HADD2.F32 R4, -RZ, R20.H0_H0 ;  /* 0x20000014ff047230 */ /* 0x001fc80000004100 */
[----:B------:R-:W-:Y:S02]  /*0e00*/  VIADD R41, R36, 0xffffff80 ;  /* 0xffffff8024297836 */ /* 0x000fe40000000000 */
[----:B------:R-:W-:Y:S01]  /*0e10*/  FFMA.FTZ R40, R19, R4, RZ ;  /* 0x0000000413287223 */ /* 0x000fe200000100ff */
[----:B----4-:R-:W-:Y:S02]  /*0e20*/  HADD2.F32 R25, -RZ, R25.H0_H0 ;  /* 0x20000019ff197230 */ /* 0x010fe40000004100 */
[C---:B------:R-:W-:Y:S01]  /*0e30*/  FFMA.FTZ R36, R4.reuse, R39, RZ ;  /* 0x0000002704247223 */ /* 0x040fe200000100ff */
[C---:B------:R-:W-:Y:S01]  /*0e40*/  FFMA.FTZ R19, R4.reuse, R23, RZ ;  /* 0x0000001704137223 */ /* 0x040fe200000100ff */
[----:B------:R-:W0:Y:S01]  /*0e50*/  I2F.F16 R26, R26 ;  /* 0x0000001a001a7306 */ /* 0x000e220000200c00 */
[----:B------:R-:W-:Y:S02]  /*0e60*/  HADD2.F32 R39, -RZ, R20.H1_H1 ;  /* 0x30000014ff277230 */ /* 0x000fe40000004100 */
[----:B------:R-:W-:Y:S01]  /*0e70*/  FFMA.FTZ R4, R4, R25, RZ ;  /* 0x0000001904047223 */ /* 0x000fe200000100ff */
[----:B------:R-:W-:Y:S01]  /*0e80*/  IADD3 R25, R38, -0x80, RZ ;  /* 0xffffff8026197810 */ /* 0x000fe20007ffe0ff */
[----:B-1----:R-:W-:Y:S01]  /*0e90*/  HADD2.F32 R37, -RZ, R37.H0_H0 ;  /* 0x20000025ff257230 */ /* 0x002fe20000004100 */
[----:B------:R-:W-:-:S02]  /*0ea0*/  SHF.R.U32.HI R23, RZ, 0x10, R5 ;  /* 0x00000010ff177819 */ /* 0x000fc40000011605 */
[----:B------:R-:W-:Y:S01]  /*0eb0*/  SHF.R.U32.HI R20, RZ, 0x10, R6 ;  /* 0x00000010ff147819 */ /* 0x000fe20000011606 */
[----:B------:R1:W2:Y:S01]  /*0ec0*/  I2F.F16 R27, R41 ;  /* 0x00000029001b7306 */ /* 0x0002a20000200c00 */
[----:B------:R-:W-:Y:S01]  /*0ed0*/  FFMA.FTZ R38, R37, R39, R40 ;  /* 0x0000002725267223 */ /* 0x000fe20000010028 */
[----:B------:R-:W-:Y:S02]  /*0ee0*/  SHF.R.U32.HI R37, RZ, 0x10, R7 ;  /* 0x00000010ff257819 */ /* 0x000fe40000011607 */
[----:B------:R-:W-:Y:S02]  /*0ef0*/  LOP3.LUT R23, R23, 0xff, RZ, 0xc0, !PT ;  /* 0x000000ff17177812 */ /* 0x000fe400078ec0ff */
[----:B------:R-:W-:Y:S01]  /*0f00*/  LOP3.LUT R37, R37, 0xff, RZ, 0xc0, !PT ;  /* 0x000000ff25257812 */ /* 0x000fe200078ec0ff */
[----:B0-----:R-:W-:Y:S01]  /*0f10*/  HADD2.F32 R26, -RZ, R26.H0_H0 ;  /* 0x2000001aff1a7230 */ /* 0x001fe20000004100 */
[----:B------:R-:W0:Y:S01]  /*0f20*/  I2F.F16 R25, R25 ;  /* 0x0000001900197306 */ /* 0x000e220000200c00 */
[----:B------:R-:W-:Y:S01]  /*0f30*/  LOP3.LUT R20, R20, 0xff, RZ, 0xc0, !PT ;  /* 0x000000ff14147812 */ /* 0x000fe200078ec0ff */
[----:B------:R-:W-:Y:S01]  /*0f40*/  VIADD R23, R23, 0xffffff80 ;  /* 0xffffff8017177836 */ /* 0x000fe20000000000 */
[----:B-1----:R-:W-:Y:S01]  /*0f50*/  IADD3 R41, R37, -0x80, RZ ;  /* 0xffffff8025297810 */ /* 0x002fe20007ffe0ff */
[----:B------:R-:W-:-:S02]  /*0f60*/  FFMA.FTZ R26, R39, R26, R36 ;  /* 0x0000001a271a7223 */ /* 0x000fc40000010024 */
[----:B------:R-:W-:Y:S02]  /*0f70*/  VIADD R20, R20, 0xffffff80 ;  /* 0xffffff8014147836 */ /* 0x000fe40000000000 */
[----:B------:R-:W1:Y:S01]  /*0f80*/  I2F.F16 R18, R18 ;  /* 0x0000001200127306 */ /* 0x000e620000200c00 */
[----:B--2---:R-:W-:Y:S02]  /*0f90*/  HADD2.F32 R40, -RZ, R27.H0_H0 ;  /* 0x2000001bff287230 */ /* 0x004fe40000004100 */
[----:B0-----:R-:W-:-:S03]  /*0fa0*/  HADD2.F32 R37, -RZ, R25.H0_H0 ;  /* 0x20000019ff257230 */ /* 0x001fc60000004100 */
[----:B------:R-:W-:Y:S02]  /*0fb0*/  FFMA.FTZ R25, R39, R40, R19 ;  /* 0x0000002827197223 */ /* 0x000fe40000010013 */
[----:B------:R-:W0:Y:S01]  /*0fc0*/  I2F.F16 R23, R23 ;  /* 0x0000001700177306 */ /* 0x000e220000200c00 */
[----:B------:R-:W-:Y:S01]  /*0fd0*/  LEA.HI R40, R5, 0xffffff80, RZ, 0x8 ;  /* 0xffffff8005287811 */ /* 0x000fe200078f40ff */
[----:B------:R-:W-:Y:S02]  /*0fe0*/  HADD2.F32 R5, -RZ, R21.H0_H0 ;  /* 0x20000015ff057230 */ /* 0x000fe40000004100 */
[----:B------:R-:W-:Y:S01]  /*0ff0*/  FFMA.FTZ R4, R39, R37, R4 ;  /* 0x0000002527047223 */ /* 0x000fe20000010004 */
[----:B------:R-:W-:Y:S01]  /*1000*/  IMAD.WIDE R36, R34, 0x4, R16 ;  /* 0x0000000422247825 */ /* 0x000fe200078e0210 */
[----:B------:R-:W-:-:S03]  /*1010*/  LEA.HI R39, R6, 0xffffff80, RZ, 0x8 ;  /* 0xffffff8006277811 */ /* 0x000fc600078f40ff */
[----:B-1----:R-:W-:Y:S01]  /*1020*/  HADD2.F32 R43, -RZ, R18.H0_H0 ;  /* 0x20000012ff2b7230 */ /* 0x002fe20000004100 */
[----:B------:R-:W1:Y:S01]  /*1030*/  I2F.F16 R20, R20 ;  /* 0x0000001400147306 */ /* 0x000e620000200c00 */
[----:B------:R2:W3:Y:S07]  /*1040*/  LDG.E.128.CONSTANT R16, desc[UR6][R36.64] ;  /* 0x0000000624107981 */ /* 0x0004ee000c1e9d00 */
[----:B------:R-:W4:Y:S01]  /*1050*/  I2F.F16 R27, R41 ;  /* 0x00000029001b7306 */ /* 0x000f220000200c00 */
[----:B0-----:R-:W-:-:S02]  /*1060*/  HADD2.F32 R23, -RZ, R23.H0_H0 ;  /* 0x20000017ff177230 */ /* 0x001fc40000004100 */
[----:B------:R-:W-:Y:S01]  /*1070*/  FFMA.FTZ R38, R43, R5, R38 ;  /* 0x000000052b267223 */ /* 0x000fe20000010026 */
[----:B-1----:R-:W-:-:S04]  /*1080*/  HADD2.F32 R20, -RZ, R20.H0_H0 ;  /* 0x20000014ff147230 */ /* 0x002fc80000004100 */
[----:B------:R-:W0:Y:S01]  /*1090*/  I2F.F16 R24, R24 ;  /* 0x0000001800187306 */ /* 0x000e220000200c00 */
[C---:B------:R-:W-:Y:S01]  /*10a0*/  FFMA.FTZ R26, R5.reuse, R23, R26 ;  /* 0x00000017051a7223 */ /* 0x040fe2000001001a */
[----:B----4-:R-:W-:Y:S02]  /*10b0*/  HADD2.F32 R27, -RZ, R27.H0_H0 ;  /* 0x2000001bff1b7230 */ /* 0x010fe40000004100 */
[----:B------:R-:W-:-:S04]  /*10c0*/  FFMA.FTZ R25, R5, R20, R25 ;  /* 0x0000001405197223 */ /* 0x000fc80000010019 */
[----:B------:R-:W1:Y:S01]  /*10d0*/  I2F.F16 R6, R40 ;  /* 0x0000002800067306 */ /* 0x000e620000200c00 */
[----:B------:R-:W-:Y:S02]  /*10e0*/  FFMA.FTZ R23, R5, R27, R4 ;  /* 0x0000001b05177223 */ /* 0x000fe40000010004 */
[----:B------:R-:W4:Y:S01]  /*10f0*/  LDS.64 R4, [UR4+0x8] ;  /* 0x00000804ff047984 */ /* 0x000f220008000a00 */
[----:B------:R-:W-:-:S04]  /*1100*/  LEA.HI R7, R7, 0xffffff80, RZ, 0x8 ;  /* 0xffffff8007077811 */ /* 0x000fc800078f40ff */
[----:B------:R-:W5:Y:S01]  /*1110*/  I2F.F16 R39, R39 ;  /* 0x0000002700277306 */ /* 0x000f620000200c00 */
[----:B0-----:R-:W-:Y:S01]  /*1120*/  HADD2.F32 R41, -RZ, R24.H0_H0 ;  /* 0x20000018ff297230 */ /* 0x001fe20000004100 */
[----:B------:R-:W-:-:S06]  /*1130*/  LOP3.LUT R24, R9, 0xff, RZ, 0xc0, !PT ;  /* 0x000000ff09187812 */ /* 0x000fcc00078ec0ff */
[----:B------:R-:W0:Y:S01]  /*1140*/  I2F.F16 R7, R7 ;  /* 0x0000000700077306 */ /* 0x000e220000200c00 */
[----:B------:R-:W-:Y:S02]  /*1150*/  HADD2.F32 R21, -RZ, R21.H1_H1 ;  /* 0x30000015ff157230 */ /* 0x000fe40000004100 */
[----:B-1----:R-:W-:Y:S02]  /*1160*/  HADD2.F32 R40, -RZ, R6.H0_H0 ;  /* 0x20000006ff287230 */ /* 0x002fe40000004100 */
[----:B------:R-:W-:Y:S01]  /*1170*/  VIADD R6, R24, 0xffffff80 ;  /* 0xffffff8018067836 */ /* 0x000fe20000000000 */
[----:B------:R-:W-:Y:S02]  /*1180*/  LOP3.LUT R24, R10, 0xff, RZ, 0xc0, !PT ;  /* 0x000000ff0a187812 */ /* 0x000fe400078ec0ff */
[----:B------:R-:W-:Y:S02]  /*1190*/  FFMA.FTZ R26, R21, R40, R26 ;  /* 0x00000028151a7223 */ /* 0x000fe4000001001a */
[----:B------:R-:W-:Y:S01]  /*11a0*/  IADD3 R40, R24, -0x80, RZ ;  /* 0xffffff8018287810 */ /* 0x000fe20007ffe0ff */
[----:B------:R-:W1:Y:S01]  /*11b0*/  I2F.F16 R6, R6 ;  /* 0x0000000600067306 */ /* 0x000e620000200c00 */
[----:B-----5:R-:W-:-:S02]  /*11c0*/  HADD2.F32 R24, -RZ, R39.H0_H0 ;  /* 0x20000027ff187230 */ /* 0x020fc40000004100 */
[----:B0-----:R-:W-:Y:S01]  /*11d0*/  HADD2.F32 R42, -RZ, R7.H0_H0 ;  /* 0x20000007ff2a7230 */ /* 0x001fe20000004100 */
[----:B------:R-:W-:Y:S01]  /*11e0*/  LOP3.LUT R27, R8, 0xff, RZ, 0xc0, !PT ;  /* 0x000000ff081b7812 */ /* 0x000fe200078ec0ff */
[----:B------:R-:W-:Y:S01]  /*11f0*/  FFMA.FTZ R38, R41, R21, R38 ;  /* 0x0000001529267223 */ /* 0x000fe20000010026 */
[C---:B------:R-:W-:Y:S02]  /*1200*/  FFMA.FTZ R25, R21.reuse, R24, R25 ;  /* 0x0000001815197223 */ /* 0x040fe40000010019 */
[----:B------:R-:W-:Y:S01]  /*1210*/  FFMA.FTZ R21, R21, R42, R23 ;  /* 0x0000002a15157223 */ /* 0x000fe20000010017 */
[----:B------:R-:W-:Y:S01]  /*1220*/  LOP3.LUT R23, R11, 0xff, RZ, 0xc0, !PT ;  /* 0x000000ff0b177812 */ /* 0x000fe200078ec0ff */
[----:B------:R-:W-:Y:S01]  /*1230*/  VIADD R27, R27, 0xffffff80 ;  /* 0xffffff801b1b7836 */ /* 0x000fe20000000000 */
[----:B------:R-:W0:Y:S03]  /*1240*/  I2F.F16 R39, R40 ;  /* 0x0000002800277306 */ /* 0x000e260000200c00 */
[----:B------:R-:W-:-:S02]  /*1250*/  VIADD R41, R23, 0xffffff80 ;  /* 0xffffff8017297836 */ /* 0x000fc40000000000 */
[----:B-1----:R-:W-:Y:S02]  /*1260*/  HADD2.F32 R6, -RZ, R6.H0_H0 ;  /* 0x20000006ff067230 */ /* 0x002fe40000004100 */
[----:B----4-:R-:W-:Y:S01]  /*1270*/  HADD2.F32 R7, -RZ, R4.H0_H0 ;  /* 0x20000004ff077230 */ /* 0x010fe20000004100 */
[----:B------:R-:W1:Y:S04]  /*1280*/  I2F.F16 R27, R27 ;  /* 0x0000001b001b7306 */ /* 0x000e680000200c00 */
[----:B------:R-:W-:-:S04]  /*1290*/  FFMA.FTZ R26, R7, R6, R26 ;  /* 0x00000006071a7223 */ /* 0x000fc8000001001a */
[----:B------:R-:W4:Y:S01]  /*12a0*/  I2F.F16 R40, R41 ;  /* 0x0000002900287306 */ /* 0x000f220000200c00 */
[----:B------:R-:W-:-:S04]  /*12b0*/  SHF.R.U32.HI R6, RZ, 0x8, R8 ;  /* 0x00000008ff067819 */ /* 0x000fc80000011608 */
[----:B------:R-:W-:Y:S01]  /*12c0*/  LOP3.LUT R6, R6, 0xff, RZ, 0xc0, !PT ;  /* 0x000000ff06067812 */ /* 0x000fe200078ec0ff */
[----:B0-----:R-:W-:Y:S02]  /*12d0*/  HADD2.F32 R42, -RZ, R39.H0_H0 ;  /* 0x20000027ff2a7230 */ /* 0x001fe40000004100 */
[----:B-1----:R-:W-:Y:S02]  /*12e0*/  HADD2.F32 R27, -RZ, R27.H0_H0 ;  /* 0x2000001bff1b7230 */ /* 0x002fe40000004100 */
[----:B------:R-:W-:Y:S02]  /*12f0*/  VIADD R39, R6, 0xffffff80 ;  /* 0xffffff8006277836 */ /* 0x000fe40000000000 */
[----:B----4-:R-:W-:Y:S01]  /*1300*/  HADD2.F32 R40, -RZ, R40.H0_H0 ;  /* 0x20000028ff287230 */ /* 0x010fe20000004100 */
[----:B------:R-:W-:Y:S01]  /*1310*/  LEA.HI R20, R8, 0xffffff80, RZ, 0x8 ;  /* 0xffffff8008147811 */ /* 0x000fe200078f40ff */
[----:B------:R-:W-:Y:S01]  /*1320*/  FFMA.FTZ R38, R27, R7, R38 ;  /* 0x000000071b267223 */ /* 0x000fe20000010026 */
[C---:B------:R-:W-:Y:S01]  /*1330*/  FFMA.FTZ R25, R7.reuse, R42, R25 ;  /* 0x0000002a07197223 */ /* 0x040fe20000010019 */
[----:B------:R-:W0:Y:S01]  /*1340*/  I2F.F16 R39, R39 ;  /* 0x0000002700277306 */ /* 0x000e220000200c00 */
[----:B------:R-:W-:Y:S01]  /*1350*/  FFMA.FTZ R21, R7, R40, R21 ;  /* 0x0000002807157223 */ /* 0x000fe20000010015 */
[----:B------:R-:W-:-:S02]  /*1360*/  SHF.R.U32.HI R8, RZ, 0x10, R8 ;  /* 0x00000010ff087819 */ /* 0x000fc40000011608 */
[--C-:B------:R-:W-:Y:S02]  /*1370*/  SHF.R.U32.HI R7, RZ, 0x8, R9.reuse ;  /* 0x00000008ff077819 */ /* 0x100fe40000011609 */
[----:B------:R-:W-:Y:S02]  /*1380*/  LEA.HI R24, R9, 0xffffff80, RZ, 0x8 ;  /* 0xffffff8009187811 */ /* 0x000fe400078f40ff */
[----:B------:R-:W-:Y:S02]  /*1390*/  SHF.R.U32.HI R9, RZ, 0x10, R9 ;  /* 0x00000010ff097819 */ /* 0x000fe40000011609 */
[----:B------:R-:W-:Y:S02]  /*13a0*/  LOP3.LUT R8, R8, 0xff, RZ, 0xc0, !PT ;  /* 0x000000ff08087812 */ /* 0x000fe400078ec0ff */
[----:B------:R-:W-:Y:S02]  /*13b0*/  LOP3.LUT R7, R7, 0xff, RZ, 0xc0, !PT ;  /* 0x000000ff07077812 */ /* 0x000fe400078ec0ff */
[----:B------:R-:W-:-:S02]  /*13c0*/  LOP3.LUT R9, R9, 0xff, RZ, 0xc0, !PT ;  /* 0x000000ff09097812 */ /* 0x000fc400078ec0ff */
[----:B------:R-:W-:Y:S01]  /*13d0*/  IADD3 R6, R8, -0x80, RZ ;  /* 0xffffff8008067810 */ /* 0x000fe20007ffe0ff */
[----:B------:R-:W-:Y:S02]  /*13e0*/  VIADD R8, R7, 0xffffff80 ;  /* 0xffffff8007087836 */ /* 0x000fe40000000000 */
[----:B------:R-:W-:Y:S01]  /*13f0*/  HADD2.F32 R7, -RZ, R4.H1_H1 ;  /* 0x30000004ff077230 */ /* 0x000fe20000004100 */
[----:B------:R-:W-:Y:S01]  /*1400*/  SHF.R.U32.HI R40, RZ, 0x8, R11 ;  /* 0x00000008ff287819 */ /* 0x000fe2000001160b */
[----:B------:R-:W-:Y:S01]  /*1410*/  VIADD R4, R9, 0xffffff80 ;  /* 0xffffff8009047836 */ /* 0x000fe20000000000 */
[----:B------:R-:W-:Y:S01]  /*1420*/  SHF.R.U32.HI R9, RZ, 0x8, R10 ;  /* 0x00000008ff097819 */ /* 0x000fe2000001160a */
[----:B0-----:R-:W-:Y:S01]  /*1430*/  HADD2.F32 R39, -RZ, R39.H0_H0 ;  /* 0x20000027ff277230 */ /* 0x001fe20000004100 */
[----:B------:R-:W-:Y:S02]  /*1440*/  LOP3.LUT R40, R40, 0xff, RZ, 0xc0, !PT ;  /* 0x000000ff28287812 */ /* 0x000fe400078ec0ff */
[----:B------:R-:W-:Y:S01]  /*1450*/  LOP3.LUT R9, R9, 0xff, RZ, 0xc0, !PT ;  /* 0x000000ff09097812 */ /* 0x000fe200078ec0ff */
[----:B------:R-:W0:Y:S01]  /*1460*/  I2F.F16 R8, R8 ;  /* 0x0000000800087306 */ /* 0x000e220000200c00 */
[----:B------:R-:W-:Y:S01]  /*1470*/  LEA.HI R27, R10, 0xffffff80, RZ, 0x8 ;  /* 0xffffff800a1b7811 */ /* 0x000fe200078f40ff */
[----:B------:R-:W-:Y:S01]  /*1480*/  FFMA.FTZ R38, R39, R7, R38 ;  /* 0x0000000727267223 */ /* 0x000fe20000010026 */
[----:B------:R-:W-:Y:S01]  /*1490*/  IADD3 R39, R9, -0x80, RZ ;  /* 0xffffff8009277810 */ /* 0x000fe20007ffe0ff */
[----:B------:R-:W-:Y:S01]  /*14a0*/  VIADD R40, R40, 0xffffff80 ;  /* 0xffffff8028287836 */ /* 0x000fe20000000000 */
[----:B------:R-:W-:-:S02]  /*14b0*/  SHF.R.U32.HI R10, RZ, 0x10, R10 ;  /* 0x00000010ff0a7819 */ /* 0x000fc4000001160a */
[----:B------:R-:W-:Y:S02]  /*14c0*/  LEA.HI R23, R11, 0xffffff80, RZ, 0x8 ;  /* 0xffffff800b177811 */ /* 0x000fe400078f40ff */
[----:B------:R-:W-:Y:S01]  /*14d0*/  LOP3.LUT R10, R10, 0xff, RZ, 0xc0, !PT ;  /* 0x000000ff0a0a7812 */ /* 0x000fe200078ec0ff */
[----:B------:R-:W1:Y:S01]  /*14e0*/  I2F.F16 R39, R39 ;  /* 0x0000002700277306 */ /* 0x000e620000200c00 */
[----:B------:R-:W-:-:S03]  /*14f0*/  SHF.R.U32.HI R11, RZ, 0x10, R11 ;  /* 0x00000010ff0b7819 */ /* 0x000fc6000001160b */
[----:B------:R-:W-:Y:S01]  /*1500*/  VIADD R9, R10, 0xffffff80 ;  /* 0xffffff800a097836 */ /* 0x000fe20000000000 */
[----:B------:R-:W-:-:S03]  /*1510*/  LOP3.LUT R11, R11, 0xff, RZ, 0xc0, !PT ;  /* 0x000000ff0b0b7812 */ /* 0x000fc600078ec0ff */
[----:B------:R-:W4:Y:S01]  /*1520*/  I2F.F16 R40, R40 ;  /* 0x0000002800287306 */ /* 0x000f220000200c00 */
[----:B------:R-:W-:Y:S01]  /*1530*/  IADD3 R10, R11, -0x80, RZ ;  /* 0xffffff800b0a7810 */ /* 0x000fe20007ffe0ff */
[----:B0-----:R-:W-:-:S06]  /*1540*/  HADD2.F32 R8, -RZ, R8.H0_H0 ;  /* 0x20000008ff087230 */ /* 0x001fcc0000004100 */
[----:B------:R-:W0:Y:S01]  /*1550*/  I2F.F16 R6, R6 ;  /* 0x0000000600067306 */ /* 0x000e220000200c00 */
[----:B------:R-:W-:Y:S01]  /*1560*/  FFMA.FTZ R8, R7, R8, R26 ;  /* 0x0000000807087223 */ /* 0x000fe2000001001a */
[----:B-1----:R-:W-:-:S06]  /*1570*/  HADD2.F32 R26, -RZ, R39.H0_H0 ;  /* 0x20000027ff1a7230 */ /* 0x002fcc0000004100 */
[----:B------:R-:W1:Y:S01]  /*1580*/  I2F.F16 R4, R4 ;  /* 0x0000000400047306 */ /* 0x000e620000200c00 */
        /* <DEDUP_REMOVED lines=8> */
[----:B-1----:R-:W-:Y:S02]  /*1610*/  HADD2.F32 R4, -RZ, R4.H0_H0 ;  /* 0x20000004ff047230 */ /* 0x002fe40000004100 */
[----:B----4-:R-:W-:Y:S01]  /*1620*/  HADD2.F32 R9, -RZ, R9.H0_H0 ;  /* 0x20000009ff097230 */ /* 0x010fe20000004100 */
[----:B------:R-:W-:Y:S01]  /*1630*/  IADD3 R42, R6, -0x80, RZ ;  /* 0xffffff80062a7810 */ /* 0x000fe20007ffe0ff */
[----:B------:R-:W0:Y:S03]  /*1640*/  I2F.F16 R20, R20 ;  /* 0x0000001400147306 */ /* 0x000e260000200c00 */
[----:B------:R-:W-:Y:S01]  /*1650*/  FFMA.FTZ R40, R39, R9, R40 ;  /* 0x0000000927287223 */ /* 0x000fe20000010028 */
[----:B-----5:R-:W-:-:S02]  /*1660*/  HADD2.F32 R6, -RZ, R10.H0_H0 ;  /* 0x2000000aff067230 */ /* 0x020fc40000004100 */
[----:B------:R-:W-:Y:S02]  /*1670*/  FFMA.FTZ R10, R39, R4, R8 ;  /* 0x00000004270a7223 */ /* 0x000fe40000010008 */
[----:B------:R-:W1:Y:S01]  /*1680*/  LDS.64 R8, [UR4+0x10] ;  /* 0x00001004ff087984 */ /* 0x000e620008000a00 */
[----:B------:R-:W4:Y:S01]  /*1690*/  I2F.F16 R24, R24 ;  /* 0x0000001800187306 */ /* 0x000f220000200c00 */
[----:B------:R-:W-:Y:S01]  /*16a0*/  LOP3.LUT R26, R13, 0xff, RZ, 0xc0, !PT ;  /* 0x000000ff0d1a7812 */ /* 0x000fe200078ec0ff */
[----:B------:R-:W-:-:S06]  /*16b0*/  FFMA.FTZ R4, R39, R6, R25 ;  /* 0x0000000627047223 */ /* 0x000fcc0000010019 */
[----:B------:R-:W5:Y:S01]  /*16c0*/  I2F.F16 R27, R27 ;  /* 0x0000001b001b7306 */ /* 0x000f620000200c00 */
[----:B------:R-:W-:Y:S02]  /*16d0*/  VIADD R41, R26, 0xffffff80 ;  /* 0xffffff801a297836 */ /* 0x000fe40000000000 */
[----:B------:R-:W-:Y:S01]  /*16e0*/  FFMA.FTZ R26, R7, R39, R38 ;  /* 0x00000027071a7223 */ /* 0x000fe20000010026 */
[----:B------:R-:W-:Y:S01]  /*16f0*/  LOP3.LUT R11, R12, 0xff, RZ, 0xc0, !PT ;  /* 0x000000ff0c0b7812 */ /* 0x000fe200078ec0ff */
[----:B0-----:R-:W-:Y:S01]  /*1700*/  HADD2.F32 R25, -RZ, R20.H0_H0 ;  /* 0x20000014ff197230 */ /* 0x001fe20000004100 */
[----:B------:R-:W-:Y:S01]  /*1710*/  SHF.R.U32.HI R39, RZ, 0x8, R13 ;  /* 0x00000008ff277819 */ /* 0x000fe2000001160d */
[----:B------:R-:W-:Y:S01]  /*1720*/  HADD2.F32 R5, -RZ, R5.H1_H1 ;  /* 0x30000005ff057230 */ /* 0x000fe20000004100 */
[--C-:B------:R-:W-:Y:S01]  /*1730*/  SHF.R.U32.HI R20, RZ, 0x10, R12.reuse ;  /* 0x00000010ff147819 */ /* 0x100fe2000001160c */
[----:B------:R0:W-:Y:S01]  /*1740*/  I2F.F16 R7, R41 ;  /* 0x0000002900077306 */ /* 0x0001e20000200c00 */
[----:B------:R-:W-:Y:S01]  /*1750*/  SHF.R.U32.HI R6, RZ, 0x8, R12 ;  /* 0x00000008ff067819 */ /* 0x000fe2000001160c */
[----:B----4-:R-:W-:Y:S01]  /*1760*/  HADD2.F32 R24, -RZ, R24.H0_H0 ;  /* 0x20000018ff187230 */ /* 0x010fe20000004100 */
[----:B------:R-:W-:Y:S01]  /*1770*/  LOP3.LUT R39, R39, 0xff, RZ, 0xc0, !PT ;  /* 0x000000ff27277812 */ /* 0x000fe200078ec0ff */
[----:B------:R-:W-:Y:S01]  /*1780*/  VIADD R11, R11, 0xffffff80 ;  /* 0xffffff800b0b7836 */ /* 0x000fe20000000000 */
[----:B------:R-:W-:-:S02]  /*1790*/  LOP3.LUT R20, R20, 0xff, RZ, 0xc0, !PT ;  /* 0x000000ff14147812 */ /* 0x000fc400078ec0ff */
[----:B0-----:R-:W-:Y:S01]  /*17a0*/  SHF.R.U32.HI R41, RZ, 0x8, R14 ;  /* 0x00000008ff297819 */ /* 0x001fe2000001160e */
[----:B------:R-:W0:Y:S01]  /*17b0*/  I2F.F16 R23, R23 ;  /* 0x0000001700177306 */ /* 0x000e220000200c00 */
[----:B------:R-:W-:Y:S01]  /*17c0*/  LOP3.LUT R38, R15, 0xff, RZ, 0xc0, !PT ;  /* 0x000000ff0f267812 */ /* 0x000fe200078ec0ff */
[----:B------:R-:W-:Y:S01]  /*17d0*/  FFMA.FTZ R26, R25, R5, R26 ;  /* 0x00000005191a7223 */ /* 0x000fe2000001001a */
[----:B------:R-:W-:Y:S01]  /*17e0*/  LOP3.LUT R6, R6, 0xff, RZ, 0xc0, !PT ;  /* 0x000000ff06067812 */ /* 0x000fe200078ec0ff */
[----:B------:R-:W-:Y:S01]  /*17f0*/  FFMA.FTZ R25, R5, R24, R10 ;  /* 0x0000001805197223 */ /* 0x000fe2000001000a */
[----:B------:R-:W-:Y:S01]  /*1800*/  LOP3.LUT R41, R41, 0xff, RZ, 0xc0, !PT ;  /* 0x000000ff29297812 */ /* 0x000fe200078ec0ff */
[----:B-----5:R-:W-:Y:S01]  /*1810*/  HADD2.F32 R24, -RZ, R27.H0_H0 ;  /* 0x2000001bff187230 */ /* 0x020fe20000004100 */
[----:B------:R-:W-:Y:S01]  /*1820*/  IADD3 R20, R20, -0x80, RZ ;  /* 0xffffff8014147810 */ /* 0x000fe20007ffe0ff */
[----:B------:R-:W-:Y:S01]  /*1830*/  VIADD R27, R39, 0xffffff80 ;  /* 0xffffff80271b7836 */ /* 0x000fe20000000000 */
[----:B------:R-:W-:Y:S01]  /*1840*/  I2F.F16 R21, R11 ;  /* 0x0000000b00157306 */ /* 0x000fe20000200c00 */
[----:B------:R-:W-:-:S02]  /*1850*/  VIADD R38, R38, 0xffffff80 ;  /* 0xffffff8026267836 */ /* 0x000fc40000000000 */
[----:B------:R-:W-:Y:S02]  /*1860*/  VIADD R6, R6, 0xffffff80 ;  /* 0xffffff8006067836 */ /* 0x000fe40000000000 */
[----:B------:R-:W-:-:S03]  /*1870*/  VIADD R41, R41, 0xffffff80 ;  /* 0xffffff8029297836 */ /* 0x000fc60000000000 */
[----:B------:R-:W4:Y:S01]  /*1880*/  I2F.F16 R11, R42 ;  /* 0x0000002a000b7306 */ /* 0x000f220000200c00 */
[----:B------:R-:W-:Y:S01]  /*1890*/  SHF.R.U32.HI R39, RZ, 0x8, R15 ;  /* 0x00000008ff277819 */ /* 0x000fe2000001160f */
[----:B0-----:R-:W-:-:S06]  /*18a0*/  HADD2.F32 R23, -RZ, R23.H0_H0 ;  /* 0x20000017ff177230 */ /* 0x001fcc0000004100 */
[----:B------:R-:W-:Y:S01]  /*18b0*/  I2F.F16 R10, R20 ;  /* 0x00000014000a7306 */ /* 0x000fe20000200c00 */
[----:B------:R-:W-:-:S07]  /*18c0*/  LOP3.LUT R39, R39, 0xff, RZ, 0xc0, !PT ;  /* 0x000000ff27277812 */ /* 0x000fce00078ec0ff */
[----:B------:R-:W0:Y:S08]  /*18d0*/  I2F.F16 R27, R27 ;  /* 0x0000001b001b7306 */ /* 0x000e300000200c00 */
[----:B------:R0:W5:Y:S01]  /*18e0*/  I2F.F16 R20, R41 ;  /* 0x0000002900147306 */ /* 0x0001620000200c00 */
[----:B------:R-:W-:-:S07]  /*18f0*/  FFMA.FTZ R24, R5, R24, R40 ;  /* 0x0000001805187223 */ /* 0x000fce0000010028 */
[----:B------:R-:W2:Y:S08]  /*1900*/  I2F.F16 R38, R38 ;  /* 0x0000002600267306 */ /* 0x000eb00000200c00 */
[----:B------:R-:W3:Y:S01]  /*1910*/  I2F.F16 R6, R6 ;  /* 0x0000000600067306 */ /* 0x000ee20000200c00 */
[----:B------:R-:W-:Y:S01]  /*1920*/  FFMA.FTZ R23, R5, R23, R4 ;  /* 0x0000001705177223 */ /* 0x000fe20000010004 */
[----:B------:R-:W-:Y:S01]  /*1930*/  IADD3 R40, R39, -0x80, RZ ;  /* 0xffffff8027287810 */ /* 0x000fe20007ffe0ff */
[----:B-1----:R-:W-:-:S02]  /*1940*/  HADD2.F32 R4, -RZ, R8.H0_H0 ;  /* 0x20000008ff047230 */ /* 0x002fc40000004100 */
[----:B------:R-:W-:Y:S02]  /*1950*/  HADD2.F32 R39, -RZ, R7.H0_H0 ;  /* 0x20000007ff277230 */ /* 0x000fe40000004100 */
[----:B----4-:R-:W-:Y:S02]  /*1960*/  HADD2.F32 R11, -RZ, R11.H0_H0 ;  /* 0x2000000bff0b7230 */ /* 0x010fe40000004100 */
[----:B------:R-:W-:Y:S02]  /*1970*/  HADD2.F32 R5, -RZ, R21.H0_H0 ;  /* 0x20000015ff057230 */ /* 0x000fe40000004100 */
[C---:B------:R-:W-:Y:S01]  /*1980*/  FFMA.FTZ R39, R4.reuse, R39, RZ ;  /* 0x0000002704277223 */ /* 0x040fe200000100ff */
[----:B------:R-:W-:Y:S02]  /*1990*/  HADD2.F32 R8, -RZ, R8.H1_H1 ;  /* 0x30000008ff087230 */ /* 0x000fe40000004100 */
[----:B------:R-:W-:Y:S01]  /*19a0*/  FFMA.FTZ R11, R4, R11, RZ ;  /* 0x0000000b040b7223 */ /* 0x000fe200000100ff */
[----:B0-----:R-:W-:-:S02]  /*19b0*/  HADD2.F32 R41, -RZ, R27.H0_H0 ;  /* 0x2000001bff297230 */ /* 0x001fc40000004100 */
[----:B-----5:R-:W-:Y:S02]  /*19c0*/  HADD2.F32 R20, -RZ, R20.H0_H0 ;  /* 0x20000014ff147230 */ /* 0x020fe40000004100 */
[----:B--2---:R-:W-:Y:S02]  /*19d0*/  HADD2.F32 R7, -RZ, R38.H0_H0 ;  /* 0x20000026ff077230 */ /* 0x004fe40000004100 */
[----:B------:R-:W-:Y:S01]  /*19e0*/  FFMA.FTZ R38, R5, R4, RZ ;  /* 0x0000000405267223 */ /* 0x000fe200000100ff */
[----:B---3--:R-:W-:Y:S01]  /*19f0*/  HADD2.F32 R43, -RZ, R6.H0_H0 ;  /* 0x20000006ff2b7230 */ /* 0x008fe20000004100 */
[----:B------:R0:W1:Y:S01]  /*1a00*/  I2F.F16 R21, R40 ;  /* 0x0000002800157306 */ /* 0x0000620000200c00 */
[----:B------:R-:W-:Y:S01]  /*1a10*/  IMAD.WIDE R36, R34, 0x4, R36 ;  /* 0x0000000422247825 */ /* 0x000fe200078e0224 */
[----:B------:R-:W-:-:S03]  /*1a20*/  ISETP.NE.AND P0, PT, R31, R29, PT ;  /* 0x0000001d1f00720c */ /* 0x000fc60003f05270 */
[----:B------:R-:W-:Y:S01]  /*1a30*/  FFMA.FTZ R42, R8, R20, R11 ;  /* 0x00000014082a7223 */ /* 0x000fe2000001000b */
[----:B------:R-:W-:Y:S01]  /*1a40*/  FFMA.FTZ R27, R4, R7, RZ ;  /* 0x00000007041b7223 */ /* 0x000fe200000100ff */
[----:B------:R-:W-:Y:S02]  /*1a50*/  HADD2.F32 R11, -RZ, R10.H0_H0 ;  /* 0x2000000aff0b7230 */ /* 0x000fe40000004100 */
[----:B------:R-:W-:Y:S01]  /*1a60*/  FFMA.FTZ R38, R43, R8, R38 ;  /* 0x000000082b267223 */ /* 0x000fe20000010026 */
[----:B------:R2:W3:Y:S01]  /*1a70*/  LDG.E.128.CONSTANT R4, desc[UR6][R36.64] ;  /* 0x0000000624047981 */ /* 0x0004e2000c1e9d00 */
[----:B0-----:R-:W-:Y:S01]  /*1a80*/  FFMA.FTZ R40, R8, R41, R39 ;  /* 0x0000002908287223 */ /* 0x001fe20000010027 */
[----:B------:R-:W-:-:S05]  /*1a90*/  HADD2.F32 R39, -RZ, R9.H0_H0 ;  /* 0x20000009ff277230 */ /* 0x000fca0000004100 */
[----:B------:R-:W-:Y:S01]  /*1aa0*/  FFMA.FTZ R38, R11, R39, R38 ;  /* 0x000000270b267223 */ /* 0x000fe20000010026 */
[----:B------:R-:W-:Y:S01]  /*1ab0*/  SHF.R.U32.HI R11, RZ, 0x10, R14 ;  /* 0x00000010ff0b7819 */ /* 0x000fe2000001160e */
[----:B------:R-:W-:Y:S01]  /*1ac0*/  @!P0 VIADD R30, R30, 0x1 ;  /* 0x000000011e1e8836 */ /* 0x000fe20000000000 */
[----:B------:R-:W-:Y:S02]  /*1ad0*/  SHF.R.U32.HI R10, RZ, 0x10, R13 ;  /* 0x00000010ff0a7819 */ /* 0x000fe4000001160d */
[----:B------:R-:W-:Y:S01]  /*1ae0*/  LOP3.LUT R11, R11, 0xff, RZ, 0xc0, !PT ;  /* 0x000000ff0b0b7812 */ /* 0x000fe200078ec0ff */
[----:B------:R-:W-:Y:S01]  /*1af0*/  @!P0 IMAD R20, R30, 0x8, R1 ;  /* 0x000000081e148824 */ /* 0x000fe200078e0201 */
[----:B------:R-:W-:-:S03]  /*1b00*/  LOP3.LUT R10, R10, 0xff, RZ, 0xc0, !PT ;  /* 0x000000ff0a0a7812 */ /* 0x000fc600078ec0ff */
[----:B------:R-:W-:Y:S01]  /*1b10*/  VIADD R43, R11, 0xffffff80 ;  /* 0xffffff800b2b7836 */ /* 0x000fe20000000000 */
[----:B------:R-:W-:Y:S01]  /*1b20*/  SHF.R.U32.HI R11, RZ, 0x10, R15 ;  /* 0x00000010ff0b7819 */ /* 0x000fe2000001160f */
[----:B-1----:R-:W-:Y:S01]  /*1b30*/  HADD2.F32 R44, -RZ, R21.H0_H0 ;  /* 0x20000015ff2c7230 */ /* 0x002fe20000004100 */
[----:B------:R-:W-:Y:S01]  /*1b40*/  IADD3 R41, R10, -0x80, RZ ;  /* 0xffffff800a297810 */ /* 0x000fe20007ffe0ff */
[----:B------:R-:W4:Y:S01]  /*1b50*/  @!P0 LDL.64 R20, [R20] ;  /* 0x0000000014148983 */ /* 0x000f220000100a00 */
[----:B------:R-:W-:Y:S02]  /*1b60*/  LOP3.LUT R11, R11, 0xff, RZ, 0xc0, !PT ;  /* 0x000000ff0b0b7812 */ /* 0x000fe400078ec0ff */
        /* <DEDUP_REMOVED lines=23> */
[----:B0-----:R-:W-:-:S02]  /*1ce0*/  HADD2.F32 R38, -RZ, R40.H0_H0 ;  /* 0x20000028ff267230 */ /* 0x001fc40000004100 */
[----:B------:R-:W-:-:S03]  /*1cf0*/  IADD3 R42, R15, -0x80, RZ ;  /* 0xffffff800f2a7810 */ /* 0x000fc60007ffe0ff */
[----:B------:R-:W0:Y:S01]  /*1d00*/  I2F.F16 R11, R11 ;  /* 0x0000000b000b7306 */ /* 0x000e220000200c00 */
[----:B------:R-:W-:Y:S01]  /*1d10*/  FFMA.FTZ R15, R9, R38, R10 ;  /* 0x00000026090f7223 */ /* 0x000fe2000001000a */
[----:B------:R-:W-:-:S06]  /*1d20*/  LOP3.LUT R38, R17, 0xff, RZ, 0xc0, !PT ;  /* 0x000000ff11267812 */ /* 0x000fcc00078ec0ff */
[----:B------:R-:W2:Y:S01]  /*1d30*/  I2F.F16 R10, R42 ;  /* 0x0000002a000a7306 */ /* 0x000ea20000200c00 */
[----:B-1----:R-:W-:Y:S02]  /*1d40*/  HADD2.F32 R40, -RZ, R39.H0_H0 ;  /* 0x20000027ff287230 */ /* 0x002fe40000004100 */
[----:B------:R-:W-:-:S03]  /*1d50*/  VIADD R39, R38, 0xffffff80 ;  /* 0xffffff8026277836 */ /* 0x000fc60000000000 */
        /* <DEDUP_REMOVED lines=10> */
[----:B------:R-:W-:Y:S01]  /*1e00*/  VIADD R42, R42, 0xffffff80 ;  /* 0xffffff802a2a7836 */ /* 0x000fe20000000000 */
[----:B------:R-:W-:Y:S01]  /*1e10*/  IADD3 R39, R39, -0x80, RZ ;  /* 0xffffff8027277810 */ /* 0x000fe20007ffe0ff */
        /* <DEDUP_REMOVED lines=30> */
[----:B------:R-:W0:Y:S04]  /*2000*/  I2F.F16 R38, R43 ;  /* 0x0000002b00267306 */ /* 0x000e280000200c00 */
[----:B------:R-:W-:-:S04]  /*2010*/  VIADD R15, R15, 0xffffff80 ;  /* 0xffffff800f0f7836 */ /* 0x000fc80000000000 */
[----:B------:R-:W1:Y:S08]  /*2020*/  I2F.F16 R37, R39 ;  /* 0x0000002700257306 */ /* 0x000e700000200c00 */
[----:B------:R-:W5:Y:S01]  /*2030*/  I2F.F16 R15, R15 ;  /* 0x0000000f000f7306 */ /* 0x000f620000200c00 */
[----:B0-----:R-:W-:Y:S02]  /*2040*/  HADD2.F32 R45, -RZ, R38.H0_H0 ;  /* 0x20000026ff2d7230 */ /* 0x001fe40000004100 */
[----:B-1----:R-:W-:-:S03]  /*2050*/  HADD2.F32 R37, -RZ, R37.H0_H0 ;  /* 0x20000025ff257230 */ /* 0x002fc60000004100 */
[C---:B------:R-:W-:Y:S02]  /*2060*/  FFMA.FTZ R36, R12.reuse, R45, R36 ;  /* 0x0000002d0c247223 */ /* 0x040fe40000010024 */
[----:B------:R-:W-:Y:S01]  /*2070*/  FFMA.FTZ R38, R12, R37, R27 ;  /* 0x000000250c267223 */ /* 0x000fe2000001001b */
[----:B------:R-:W-:Y:S01]  /*2080*/  SHF.R.U32.HI R12, RZ, 0x10, R17 ;  /* 0x00000010ff0c7819 */ /* 0x000fe20000011611 */
[----:B-----5:R-:W-:Y:S01]  /*2090*/  HADD2.F32 R27, -RZ, R15.H0_H0 ;  /* 0x2000000fff1b7230 */ /* 0x020fe20000004100 */
[----:B------:R-:W-:Y:S02]  /*20a0*/  SHF.R.U32.HI R15, RZ, 0x10, R18 ;  /* 0x00000010ff0f7819 */ /* 0x000fe40000011612 */
[----:B------:R-:W-:-:S04]  /*20b0*/  LOP3.LUT R12, R12, 0xff, RZ, 0xc0, !PT ;  /* 0x000000ff0c0c7812 */ /* 0x000fc800078ec0ff */
[----:B------:R-:W-:Y:S02]  /*20c0*/  IADD3 R43, R12, -0x80, RZ ;  /* 0xffffff800c2b7810 */ /* 0x000fe40007ffe0ff */
[----:B------:R-:W-:-:S05]  /*20d0*/  LOP3.LUT R12, R15, 0xff, RZ, 0xc0, !PT ;  /* 0x000000ff0f0c7812 */ /* 0x000fca00078ec0ff */
[----:B------:R-:W-:Y:S01]  /*20e0*/  VIADD R39, R12, 0xffffff80 ;  /* 0xffffff800c277836 */ /* 0x000fe20000000000 */
        /* <DEDUP_REMOVED lines=34> */
[----:B------:R-:W-:Y:S02]  /*2310*/  SHF.R.U32.HI R36, RZ, 0x8, R4 ;  /* 0x00000008ff247819 */ /* 0x000fe40000011604 */
[----:B------:R-:W-:Y:S02]  /*2320*/  IADD3 R37, R39, -0x80, RZ ;  /* 0xffffff8027257810 */ /* 0x000fe40007ffe0ff */
[----:B------:R-:W-:-:S04]  /*2330*/  LOP3.LUT R36, R36, 0xff, RZ, 0xc0, !PT ;  /* 0x000000ff24247812 */ /* 0x000fc800078ec0ff */
[----:B------:R-:W1:Y:S01]  /*2340*/  I2F.F16 R37, R37 ;  /* 0x0000002500257306 */ /* 0x000e620000200c00 */
[----:B------:R-:W-:Y:S01]  /*2350*/  VIADD R36, R36, 0xffffff80 ;  /* 0xffffff8024247836 */ /* 0x000fe20000000000 */
[----:B------:R-:W-:Y:S01]  /*2360*/  @!P0 PRMT R0, R20, 0x7610, R0 ;  /* 0x0000761014008816 */ /* 0x000fe20000000000 */
[----:B------:R-:W-:Y:S01]  /*2370*/  @!P0 IMAD.SHL.U32 R27, R31, 0x2, RZ ;  /* 0x000000021f1b8824 */ /* 0x000fe200078e00ff */
[----:B------:R-:W-:-:S04]  /*2380*/  @!P0 PRMT R2, R21, 0x7610, R2 ;  /* 0x0000761015028816 */ /* 0x000fc80000000002 */
[----:B------:R-:W3:Y:S01]  /*2390*/  I2F.F16 R36, R36 ;  /* 0x0000002400247306 */ /* 0x000ee20000200c00 */
[----:B------:R-:W-:Y:S01]  /*23a0*/  LOP3.LUT R38, R5, 0xff, RZ, 0xc0, !PT ;  /* 0x000000ff05267812 */ /* 0x000fe200078ec0ff */
[----:B0-----:R-:W-:Y:S01]  /*23b0*/  @!P0 IMAD.WIDE R14, R27, 0x2, R14 ;  /* 0x000000021b0e8825 */ /* 0x001fe200078e020e */
[----:B------:R-:W-:Y:S02]  /*23c0*/  @!P0 PRMT R0, R0, 0x7610, R20 ;  /* 0x0000761000008816 */ /* 0x000fe40000000014 */
[----:B------:R-:W-:Y:S01]  /*23d0*/  @!P0 PRMT R2, R2, 0x7610, R21 ;  /* 0x0000761002028816 */ /* 0x000fe20000000015 */
[--C-:B-----5:R-:W-:Y:S01]  /*23e0*/  HADD2.F32 R20, -RZ, R12.reuse.H0_H0 ;  /* 0x2000000cff147230 */ /* 0x120fe20000004100 */
[----:B------:R-:W-:Y:S01]  /*23f0*/  IADD3 R39, R38, -0x80, RZ ;  /* 0xffffff8026277810 */ /* 0x000fe20007ffe0ff */
[----:B-1----:R-:W-:Y:S01]  /*2400*/  HADD2.F32 R21, -RZ, R37.H0_H0 ;  /* 0x20000025ff157230 */ /* 0x002fe20000004100 */
[----:B------:R0:W4:Y:S01]  /*2410*/  @!P0 LDG.E.U16.CONSTANT R27, desc[UR6][R14.64+0x2] ;  /* 0x000002060e1b8981 */ /* 0x000122000c1e9500 */
[----:B------:R-:W-:Y:S01]  /*2420*/  HADD2.F32 R38, -RZ, R12.H1_H1 ;  /* 0x3000000cff267230 */ /* 0x000fe20000004100 */
[----:B------:R-:W-:-:S02]  /*2430*/  SHF.R.U32.HI R12, RZ, 0x8, R5 ;  /* 0x00000008ff0c7819 */ /* 0x000fc40000011605 */
[----:B0-----:R-:W-:Y:S02]  /*2440*/  FFMA.FTZ R14, R21, R20, RZ ;  /* 0x00000014150e7223 */ /* 0x001fe400000100ff */
[----:B------:R-:W-:Y:S01]  /*2450*/  LOP3.LUT R21, R12, 0xff, RZ, 0xc0, !PT ;  /* 0x000000ff0c157812 */ /* 0x000fe200078ec0ff */
[----:B---3--:R-:W-:Y:S01]  /*2460*/  HADD2.F32 R15, -RZ, R36.H0_H0 ;  /* 0x20000024ff0f7230 */ /* 0x008fe20000004100 */
[----:B------:R-:W-:Y:S01]  /*2470*/  SHF.R.U32.HI R37, RZ, 0x10, R5 ;  /* 0x00000010ff257819 */ /* 0x000fe20000011605 */
[----:B------:R-:W0:Y:S02]  /*2480*/  I2F.F16 R39, R39 ;  /* 0x0000002700277306 */ /* 0x000e240000200c00 */
[----:B------:R-:W-:Y:S01]  /*2490*/  VIADD R36, R21, 0xffffff80 ;  /* 0xffffff8015247836 */ /* 0x000fe20000000000 */
[----:B------:R-:W-:Y:S01]  /*24a0*/  SHF.R.U32.HI R21, RZ, 0x8, R6 ;  /* 0x00000008ff157819 */ /* 0x000fe20000011606 */
[----:B------:R-:W-:Y:S01]  /*24b0*/  FFMA.FTZ R14, R15, R38, R14 ;  /* 0x000000260f0e7223 */ /* 0x000fe2000001000e */
[----:B------:R-:W-:-:S02]  /*24c0*/  LOP3.LUT R42, R6, 0xff, RZ, 0xc0, !PT ;  /* 0x000000ff062a7812 */ /* 0x000fc400078ec0ff */
[----:B------:R-:W-:Y:S01]  /*24d0*/  SHF.R.U32.HI R15, RZ, 0x10, R4 ;  /* 0x00000010ff0f7819 */ /* 0x000fe20000011604 */
[----:B------:R-:W1:Y:S01]  /*24e0*/  I2F.F16 R36, R36 ;  /* 0x0000002400247306 */ /* 0x000e620000200c00 */
[----:B------:R-:W-:Y:S02]  /*24f0*/  LOP3.LUT R21, R21, 0xff, RZ, 0xc0, !PT ;  /* 0x000000ff15157812 */ /* 0x000fe400078ec0ff */
[----:B------:R-:W-:Y:S01]  /*2500*/  LOP3.LUT R37, R37, 0xff, RZ, 0xc0, !PT ;  /* 0x000000ff25257812 */ /* 0x000fe200078ec0ff */
[----:B------:R-:W-:Y:S01]  /*2510*/  VIADD R42, R42, 0xffffff80 ;  /* 0xffffff802a2a7836 */ /* 0x000fe20000000000 */
[----:B------:R-:W-:Y:S01]  /*2520*/  LOP3.LUT R15, R15, 0xff, RZ, 0xc0, !PT ;  /* 0x000000ff0f0f7812 */ /* 0x000fe200078ec0ff */
[----:B------:R-:W-:Y:S02]  /*2530*/  VIADD R21, R21, 0xffffff80 ;  /* 0xffffff8015157836 */ /* 0x000fe40000000000 */
[----:B------:R-:W-:Y:S01]  /*2540*/  VIADD R37, R37, 0xffffff80 ;  /* 0xffffff8025257836 */ /* 0x000fe20000000000 */
[----:B------:R-:W-:Y:S01]  /*2550*/  IADD3 R15, R15, -0x80, RZ ;  /* 0xffffff800f0f7810 */ /* 0x000fe20007ffe0ff */
        /* <DEDUP_REMOVED lines=14> */
[----:B------:R-:W-:Y:S01]  /*2640*/  HADD2.F32 R37, -RZ, R13.H0_H0 ;  /* 0x2000000dff257230 */ /* 0x000fe20000004100 */
[----:B------:R-:W-:Y:S01]  /*2650*/  IADD3 R44, R12, -0x80, RZ ;  /* 0xffffff800c2c7810 */ /* 0x000fe20007ffe0ff */
        /* <DEDUP_REMOVED lines=8> */
[----:B------:R-:W3:Y:S01]  /*26e0*/  I2F.F16 R42, R43 ;  /* 0x0000002b002a7306 */ /* 0x000ee20000200c00 */
[----:B-1----:R-:W-:Y:S02]  /*26f0*/  VIADD R44, R4, 0xffffff80 ;  /* 0xffffff80042c7836 */ /* 0x002fe40000000000 */
[----:B------:R-:W-:Y:S01]  /*2700*/  HADD2.F32 R4, -RZ, R13.H1_H1 ;  /* 0x3000000dff047230 */ /* 0x000fe20000004100 */
[----:B------:R-:W-:Y:S01]  /*2710*/  LEA.HI R13, R6, 0xffffff80, RZ, 0x8 ;  /* 0xffffff80060d7811 */ /* 0x000fe200078f40ff */
[----:B--2---:R-:W-:Y:S01]  /*2720*/  HADD2.F32 R21, -RZ, R21.H0_H0 ;  /* 0x20000015ff157230 */ /* 0x004fe20000004100 */
[----:B------:R-:W-:-:S04]  /*2730*/  SHF.R.U32.HI R6, RZ, 0x8, R8 ;  /* 0x00000008ff067819 */ /* 0x000fc80000011608 */
[----:B------:R-:W-:Y:S01]  /*2740*/  FFMA.FTZ R21, R37, R21, R12 ;  /* 0x0000001525157223 */ /* 0x000fe2000001000c */
[----:B------:R-:W-:Y:S01]  /*2750*/  LOP3.LUT R6, R6, 0xff, RZ, 0xc0, !PT ;  /* 0x000000ff06067812 */ /* 0x000fe200078ec0ff */
[----:B------:R-:W1:Y:S01]  /*2760*/  I2F.F16 R12, R44 ;  /* 0x0000002c000c7306 */ /* 0x000e620000200c00 */
[----:B---3--:R-:W-:-:S03]  /*2770*/  HADD2.F32 R42, -RZ, R42.H0_H0 ;  /* 0x2000002aff2a7230 */ /* 0x008fc60000004100 */
[----:B------:R-:W-:Y:S01]  /*2780*/  VIADD R43, R6, 0xffffff80 ;  /* 0xffffff80062b7836 */ /* 0x000fe20000000000 */
[----:B------:R-:W-:-:S03]  /*2790*/  LEA.HI R45, R5, 0xffffff80, RZ, 0x8 ;  /* 0xffffff80052d7811 */ /* 0x000fc600078f40ff */
        /* <DEDUP_REMOVED lines=13> */
[----:B------:R-:W-:-:S04]  /*2870*/  LOP3.LUT R42, R14, 0xff, RZ, 0xc0, !PT ;  /* 0x000000ff0e2a7812 */ /* 0x000fc800078ec0ff */
[----:B------:R-:W-:Y:S02]  /*2880*/  IADD3 R42, R42, -0x80, RZ ;  /* 0xffffff802a2a7810 */ /* 0x000fe40007ffe0ff */
[----:B------:R-:W-:-:S04]  /*2890*/  LEA.HI R44, R8, 0xffffff80, RZ, 0x8 ;  /* 0xffffff80082c7811 */ /* 0x000fc800078f40ff */
        /* <DEDUP_REMOVED lines=25> */
[----:B------:R-:W-:-:S05]  /*2a30*/  LOP3.LUT R6, R10, 0xff, RZ, 0xc0, !PT ;  /* 0x000000ff0a067812 */ /* 0x000fca00078ec0ff */
[----:B------:R-:W-:-:S06]  /*2a40*/  VIADD R45, R6, 0xffffff80 ;  /* 0xffffff80062d7836 */ /* 0x000fcc0000000000 */
        /* <DEDUP_REMOVED lines=30> */
[----:B------:R-:W-:Y:S02]  /*2c30*/  IADD3 R5, R5, -0x80, RZ ;  /* 0xffffff8005057810 */ /* 0x000fe40007ffe0ff */
[----:B------:R-:W-:-:S04]  /*2c40*/  LEA.HI R6, R7, 0xffffff80, RZ, 0x8 ;  /* 0xffffff8007067811 */ /* 0x000fc800078f40ff */
        /* <DEDUP_REMOVED lines=8> */
[----:B------:R-:W-:-:S05]  /*2cd0*/  LOP3.LUT R20, R11, 0xff, RZ, 0xc0, !PT ;  /* 0x000000ff0b147812 */ /* 0x000fca00078ec0ff */
[----:B------:R-:W-:-:S06]  /*2ce0*/  VIADD R40, R20, 0xffffff80 ;  /* 0xffffff8014287836 */ /* 0x000fcc0000000000 */
        /* <DEDUP_REMOVED lines=8> */
[----:B------:R-:W-:-:S04]  /*2d70*/  LOP3.LUT R12, R12, 0xff, RZ, 0xc0, !PT ;  /* 0x000000ff0c0c7812 */ /* 0x000fc800078ec0ff */
[----:B------:R-:W-:-:S04]  /*2d80*/  IADD3 R41, R12, -0x80, RZ ;  /* 0xffffff800c297810 */ /* 0x000fc80007ffe0ff */
[----:B------:R-:W3:Y:S01]  /*2d90*/  I2F.F16 R12, R41 ;  /* 0x00000029000c7306 */ /* 0x000ee20000200c00 */
[----:B-1----:R-:W-:Y:S01]  /*2da0*/  HADD2.F32 R37, -RZ, R20.H0_H0 ;  /* 0x20000014ff257230 */ /* 0x002fe20000004100 */
[----:B------:R-:W-:-:S04]  /*2db0*/  LEA.HI R9, R9, 0xffffff80, RZ, 0x8 ;  /* 0xffffff8009097811 */ /* 0x000fc800078f40ff */
[----:B------:R-:W-:Y:S01]  /*2dc0*/  FFMA.FTZ R38, R13, R37, R38 ;  /* 0x000000250d267223 */ /* 0x000fe20000010026 */
[----:B------:R-:W-:-:S04]  /*2dd0*/  LEA.HI R37, R10, 0xffffff80, RZ, 0x8 ;  /* 0xffffff800a257811 */ /* 0x000fc800078f40ff */
[----:B------:R-:W1:Y:S01]  /*2de0*/  I2F.F16 R20, R37 ;  /* 0x0000002500147306 */ /* 0x000e620000200c00 */
[----:B---3--:R-:W-:Y:S01]  /*2df0*/  HADD2.F32 R12, -RZ, R12.H0_H0 ;  /* 0x2000000cff0c7230 */ /* 0x008fe20000004100 */
[----:B------:R-:W-:-:S06]  /*2e00*/  LEA.HI R10, R11, 0xffffff80, RZ, 0x8 ;  /* 0xffffff800b0a7811 */ /* 0x000fcc00078f40ff */
        /* <DEDUP_REMOVED lines=9> */
[----:B--2---:R-:W-:Y:S02]  /*2ea0*/  SHF.R.U32.HI R8, RZ, 0x8, R4 ;  /* 0x00000008ff087819 */ /* 0x004fe40000011604 */
[----:B------:R-:W-:Y:S02]  /*2eb0*/  LOP3.LUT R9, R4, 0xff, RZ, 0xc0, !PT ;  /* 0x000000ff04097812 */ /* 0x000fe400078ec0ff */
[----:B------:R-:W-:Y:S01]  /*2ec0*/  LOP3.LUT R11, R8, 0xff, RZ, 0xc0, !PT ;  /* 0x000000ff080b7812 */ /* 0x000fe200078ec0ff */
[----:B----4-:R-:W-:Y:S02]  /*2ed0*/  HADD2.F32 R8, -RZ, R10.H0_H0 ;  /* 0x2000000aff087230 */ /* 0x010fe40000004100 */
[----:B------:R-:W-:Y:S02]  /*2ee0*/  VIADD R9, R9, 0xffffff80 ;  /* 0xffffff8009097836 */ /* 0x000fe40000000000 */
[----:B------:R-:W-:-:S02]  /*2ef0*/  VIADD R37, R11, 0xffffff80 ;  /* 0xffffff800b257836 */ /* 0x000fc40000000000 */
[----:B------:R-:W-:Y:S01]  /*2f00*/  FFMA.FTZ R42, R42, R8, R43 ;  /* 0x000000082a2a7223 */ /* 0x000fe2000001002b */
[----:B------:R-:W-:Y:S02]  /*2f10*/  SHF.R.U32.HI R11, RZ, 0x8, R5 ;  /* 0x00000008ff0b7819 */ /* 0x000fe40000011605 */
[----:B------:R-:W-:Y:S01]  /*2f20*/  LOP3.LUT R8, R5, 0xff, RZ, 0xc0, !PT ;  /* 0x000000ff05087812 */ /* 0x000fe200078ec0ff */
[----:B------:R-:W0:Y:S01]  /*2f30*/  I2F.F16 R9, R9 ;  /* 0x0000000900097306 */ /* 0x000e220000200c00 */
[----:B------:R-:W-:Y:S02]  /*2f40*/  LOP3.LUT R11, R11, 0xff, RZ, 0xc0, !PT ;  /* 0x000000ff0b0b7812 */ /* 0x000fe400078ec0ff */
[----:B------:R-:W-:-:S03]  /*2f50*/  IADD3 R10, R8, -0x80, RZ ;  /* 0xffffff80080a7810 */ /* 0x000fc60007ffe0ff */
[----:B------:R-:W-:Y:S02]  /*2f60*/  VIADD R11, R11, 0xffffff80 ;  /* 0xffffff800b0b7836 */ /* 0x000fe40000000000 */
[----:B------:R-:W1:Y:S08]  /*2f70*/  I2F.F16 R37, R37 ;  /* 0x0000002500257306 */ /* 0x000e700000200c00 */
[----:B------:R-:W2:Y:S01]  /*2f80*/  I2F.F16 R10, R10 ;  /* 0x0000000a000a7306 */ /* 0x000ea20000200c00 */
[----:B-----5:R-:W-:-:S02]  /*2f90*/  HADD2.F32 R8, -RZ, R12.H0_H0 ;  /* 0x2000000cff087230 */ /* 0x020fc40000004100 */
[----:B0-----:R-:W-:-:S05]  /*2fa0*/  HADD2.F32 R9, -RZ, R9.H0_H0 ;  /* 0x20000009ff097230 */ /* 0x001fca0000004100 */
[----:B------:R-:W0:Y:S01]  /*2fb0*/  I2F.F16 R11, R11 ;  /* 0x0000000b000b7306 */ /* 0x000e220000200c00 */
[----:B-1----:R-:W-:Y:S02]  /*2fc0*/  HADD2.F32 R40, -RZ, R37.H0_H0 ;  /* 0x20000025ff287230 */ /* 0x002fe40000004100 */
[----:B------:R-:W-:Y:S01]  /*2fd0*/  FFMA.FTZ R9, R9, R8, RZ ;  /* 0x0000000809097223 */ /* 0x000fe200000100ff */
[----:B------:R-:W-:Y:S02]  /*2fe0*/  HADD2.F32 R43, -RZ, R12.H1_H1 ;  /* 0x3000000cff2b7230 */ /* 0x000fe40000004100 */
[----:B--2---:R-:W-:-:S03]  /*2ff0*/  HADD2.F32 R37, -RZ, R10.H0_H0 ;  /* 0x2000000aff257230 */ /* 0x004fc60000004100 */
[----:B------:R-:W-:Y:S01]  /*3000*/  FFMA.FTZ R40, R40, R43, R9 ;  /* 0x0000002b28287223 */ /* 0x000fe20000010009 */
[----:B------:R-:W-:Y:S01]  /*3010*/  LOP3.LUT R9, R6, 0xff, RZ, 0xc0, !PT ;  /* 0x000000ff06097812 */ /* 0x000fe200078ec0ff */
[----:B------:R-:W-:Y:S01]  /*3020*/  FFMA.FTZ R38, R8, R37, RZ ;  /* 0x0000002508267223 */ /* 0x000fe200000100ff */
[----:B0-----:R-:W-:Y:S01]  /*3030*/  HADD2.F32 R10, -RZ, R11.H0_H0 ;  /* 0x2000000bff0a7230 */ /* 0x001fe20000004100 */
        /* <DEDUP_REMOVED lines=26> */
[----:B------:R-:W0:Y:S01]  /*31e0*/  I2F.F16 R38, R38 ;  /* 0x0000002600267306 */ /* 0x000e220000200c00 */
[----:B------:R-:W-:Y:S02]  /*31f0*/  HADD2.F32 R43, -RZ, R13.H0_H0 ;  /* 0x2000000dff2b7230 */ /* 0x000fe40000004100 */
        /* <DEDUP_REMOVED lines=46> */
[----:B--2---:R-:W-:-:S05]  /*34e0*/  LOP3.LUT R6, R8, 0xff, RZ, 0xc0, !PT ;  /* 0x000000ff08067812 */ /* 0x004fca00078ec0ff */
[----:B------:R-:W-:Y:S01]  /*34f0*/  VIADD R41, R6, 0xffffff80 ;  /* 0xffffff8006297836 */ /* 0x000fe20000000000 */
[----:B------:R-:W-:-:S05]  /*3500*/  LOP3.LUT R6, R9, 0xff, RZ, 0xc0, !PT ;  /* 0x000000ff09067812 */ /* 0x000fca00078ec0ff */
[----:B------:R-:W-:Y:S01]  /*3510*/  VIADD R43, R6, 0xffffff80 ;  /* 0xffffff80062b7836 */ /* 0x000fe20000000000 */
[----:B------:R-:W1:Y:S08]  /*3520*/  I2F.F16 R13, R41 ;  /* 0x00000029000d7306 */ /* 0x000e700000200c00 */
[----:B------:R-:W2:Y:S01]  /*3530*/  I2F.F16 R7, R43 ;  /* 0x0000002b00077306 */ /* 0x000ea20000200c00 */
[----:B0-----:R-:W-:-:S02]  /*3540*/  HADD2.F32 R6, -RZ, R4.H0_H0 ;  /* 0x20000004ff067230 */ /* 0x001fc40000004100 */
[----:B-1----:R-:W-:Y:S02]  /*3550*/  HADD2.F32 R13, -RZ, R13.H0_H0 ;  /* 0x2000000dff0d7230 */ /* 0x002fe40000004100 */
[----:B--2---:R-:W-:-:S03]  /*3560*/  HADD2.F32 R7, -RZ, R7.H0_H0 ;  /* 0x20000007ff077230 */ /* 0x004fc60000004100 */
[----:B------:R-:W-:Y:S01]  /*3570*/  FFMA.FTZ R38, R13, R6, R38 ;  /* 0x000000060d267223 */ /* 0x000fe20000010026 */
[----:B------:R-:W-:Y:S01]  /*3580*/  LOP3.LUT R13, R10, 0xff, RZ, 0xc0, !PT ;  /* 0x000000ff0a0d7812 */ /* 0x000fe200078ec0ff */
[----:B------:R-:W-:Y:S01]  /*3590*/  FFMA.FTZ R40, R6, R7, R40 ;  /* 0x0000000706287223 */ /* 0x000fe20000010028 */
[----:B------:R-:W-:Y:S02]  /*35a0*/  LOP3.LUT R7, R11, 0xff, RZ, 0xc0, !PT ;  /* 0x000000ff0b077812 */ /* 0x000fe400078ec0ff */
[----:B------:R-:W-:-:S03]  /*35b0*/  IADD3 R13, R13, -0x80, RZ ;  /* 0xffffff800d0d7810 */ /* 0x000fc60007ffe0ff */
[----:B------:R-:W-:-:S03]  /*35c0*/  VIADD R7, R7, 0xffffff80 ;  /* 0xffffff8007077836 */ /* 0x000fc60000000000 */
        /* <DEDUP_REMOVED lines=28> */
[----:B------:R-:W-:Y:S01]  /*3790*/  F2FP.F16.F32.PACK_AB R7, RZ, R7 ;  /* 0x00000007ff07723e */ /* 0x000fe200000000ff */
[----:B------:R-:W0:Y:S03]  /*37a0*/  I2F.F16 R16, R16 ;  /* 0x0000001000107306 */ /* 0x000e260000200c00 */
[----:B------:R-:W-:Y:S02]  /*37b0*/  F2FP.F16.F32.PACK_AB R8, RZ, R8 ;  /* 0x00000008ff08723e */ /* 0x000fe400000000ff */
[----:B------:R-:W-:Y:S02]  /*37c0*/  IADD3 R19, R19, -0x80, RZ ;  /* 0xffffff8013137810 */ /* 0x000fe40007ffe0ff */
[----:B------:R-:W-:-:S02]  /*37d0*/  PRMT R24, R7, 0x5410, R8 ;  /* 0x0000541007187816 */ /* 0x000fc40000000008 */
[----:B------:R-:W-:Y:S02]  /*37e0*/  SHF.R.U32.HI R7, RZ, 0x8, R10 ;  /* 0x00000008ff077819 */ /* 0x000fe4000001160a */
[----:B------:R-:W-:Y:S01]  /*37f0*/  LOP3.LUT R18, R17, 0xff, RZ, 0xc0, !PT ;  /* 0x000000ff11127812 */ /* 0x000fe200078ec0ff */
[----:B------:R-:W-:Y:S01]  /*3800*/  HFMA2.MMA R26, R23, 1, 1, R26 ;  /* 0x3c003c00171a7835 */ /* 0x000fe2000000001a */
[----:B------:R0:W1:Y:S01]  /*3810*/  I2F.F16 R17, R19 ;  /* 0x0000001300117306 */ /* 0x0000620000200c00 */
[----:B------:R-:W-:Y:S01]  /*3820*/  LOP3.LUT R23, R7, 0xff, RZ, 0xc0, !PT ;  /* 0x000000ff07177812 */ /* 0x000fe200078ec0ff */
[----:B------:R-:W-:Y:S01]  /*3830*/  HFMA2.MMA R8, R24, 1, 1, R13 ;  /* 0x3c003c0018087835 */ /* 0x000fe2000000000d */
[----:B------:R-:W-:-:S03]  /*3840*/  SHF.R.U32.HI R24, RZ, 0x8, R11 ;  /* 0x00000008ff187819 */ /* 0x000fc6000001160b */
[----:B------:R-:W-:Y:S01]  /*3850*/  VIADD R23, R23, 0xffffff80 ;  /* 0xffffff8017177836 */ /* 0x000fe20000000000 */
[----:B------:R-:W-:Y:S01]  /*3860*/  LOP3.LUT R24, R24, 0xff, RZ, 0xc0, !PT ;  /* 0x000000ff18187812 */ /* 0x000fe200078ec0ff */
[----:B------:R-:W-:Y:S02]  /*3870*/  HADD2.F32 R13, -RZ, R4.H1_H1 ;  /* 0x30000004ff0d7230 */ /* 0x000fe40000004100 */
[----:B0-----:R-:W-:Y:S01]  /*3880*/  HADD2.F32 R19, -RZ, R16.H0_H0 ;  /* 0x20000010ff137230 */ /* 0x001fe20000004100 */
[----:B------:R-:W0:Y:S01]  /*3890*/  I2F.F16 R4, R23 ;  /* 0x0000001700047306 */ /* 0x000e220000200c00 */
[----:B------:R-:W-:Y:S02]  /*38a0*/  IADD3 R16, R24, -0x80, RZ ;  /* 0xffffff8018107810 */ /* 0x000fe40007ffe0ff */
[----:B------:R-:W-:Y:S01]  /*38b0*/  LEA.HI R6, R9, 0xffffff80, RZ, 0x8 ;  /* 0xffffff8009067811 */ /* 0x000fe200078f40ff */
[----:B-1----:R-:W-:Y:S01]  /*38c0*/  HADD2.F32 R17, -RZ, R17.H0_H0 ;  /* 0x20000011ff117230 */ /* 0x002fe20000004100 */
[----:B------:R-:W-:Y:S01]  /*38d0*/  SHF.R.U32.HI R9, RZ, 0x10, R9 ;  /* 0x00000010ff097819 */ /* 0x000fe20000011609 */
[----:B------:R-:W-:-:S02]  /*38e0*/  VIADD R18, R18, 0xffffff80 ;  /* 0xffffff8012127836 */ /* 0x000fc40000000000 */
[----:B------:R-:W1:Y:S01]  /*38f0*/  I2F.F16 R16, R16 ;  /* 0x0000001000107306 */ /* 0x000e620000200c00 */
[----:B------:R-:W-:Y:S01]  /*3900*/  FFMA.FTZ R40, R13, R17, R40 ;  /* 0x000000110d287223 */ /* 0x000fe20000010028 */
[----:B------:R-:W-:Y:S02]  /*3910*/  LOP3.LUT R9, R9, 0xff, RZ, 0xc0, !PT ;  /* 0x000000ff09097812 */ /* 0x000fe400078ec0ff */
[----:B------:R-:W-:Y:S01]  /*3920*/  SHF.R.U32.HI R17, RZ, 0x10, R10 ;  /* 0x00000010ff117819 */ /* 0x000fe2000001160a */
[----:B------:R-:W-:-:S03]  /*3930*/  FFMA.FTZ R38, R19, R13, R38 ;  /* 0x0000000d13267223 */ /* 0x000fc60000010026 */
[----:B------:R2:W3:Y:S01]  /*3940*/  I2F.F16 R7, R18 ;  /* 0x0000001200077306 */ /* 0x0004e20000200c00 */
[----:B------:R-:W-:Y:S01]  /*3950*/  LOP3.LUT R17, R17, 0xff, RZ, 0xc0, !PT ;  /* 0x000000ff11117812 */ /* 0x000fe200078ec0ff */
[----:B------:R-:W-:Y:S02]  /*3960*/  VIADD R9, R9, 0xffffff80 ;  /* 0xffffff8009097836 */ /* 0x000fe40000000000 */
[----:B0-----:R-:W-:Y:S01]  /*3970*/  HADD2.F32 R19, -RZ, R4.H0_H0 ;  /* 0x20000004ff137230 */ /* 0x001fe20000004100 */
[----:B--2---:R-:W-:Y:S01]  /*3980*/  SHF.R.U32.HI R18, RZ, 0x10, R11 ;  /* 0x00000010ff127819 */ /* 0x004fe2000001160b */
[----:B------:R-:W-:-:S03]  /*3990*/  VIADD R17, R17, 0xffffff80 ;  /* 0xffffff8011117836 */ /* 0x000fc60000000000 */
[----:B------:R-:W-:Y:S01]  /*39a0*/  LOP3.LUT R18, R18, 0xff, RZ, 0xc0, !PT ;  /* 0x000000ff12127812 */ /* 0x000fe200078ec0ff */
[----:B------:R-:W-:Y:S01]  /*39b0*/  FFMA.FTZ R28, R13, R19, R28 ;  /* 0x000000130d1c7223 */ /* 0x000fe2000001001c */
[----:B------:R-:W0:Y:S01]  /*39c0*/  I2F.F16 R9, R9 ;  /* 0x0000000900097306 */ /* 0x000e220000200c00 */
[----:B-1----:R-:W-:Y:S01]  /*39d0*/  HADD2.F32 R19, -RZ, R16.H0_H0 ;  /* 0x20000010ff137230 */ /* 0x002fe20000004100 */
[----:B------:R-:W-:Y:S02]  /*39e0*/  IADD3 R18, R18, -0x80, RZ ;  /* 0xffffff8012127810 */ /* 0x000fe40007ffe0ff */
[----:B------:R-:W-:Y:S02]  /*39f0*/  LEA.HI R11, R11, 0xffffff80, RZ, 0x8 ;  /* 0xffffff800b0b7811 */ /* 0x000fe400078f40ff */
[----:B------:R-:W-:Y:S02]  /*3a00*/  LEA.HI R10, R10, 0xffffff80, RZ, 0x8 ;  /* 0xffffff800a0a7811 */ /* 0x000fe400078f40ff */
[----:B------:R-:W1:Y:S01]  /*3a10*/  I2F.F16 R4, R17 ;  /* 0x0000001100047306 */ /* 0x000e620000200c00 */
[----:B------:R-:W-:Y:S01]  /*3a20*/  FFMA.FTZ R12, R13, R19, R12 ;  /* 0x000000130d0c7223 */ /* 0x000fe2000001000c */
[----:B---3--:R-:W-:-:S06]  /*3a30*/  HADD2.F32 R19, -RZ, R7.H0_H0 ;  /* 0x20000007ff137230 */ /* 0x008fcc0000004100 */
[----:B------:R-:W2:Y:S08]  /*3a40*/  I2F.F16 R3, R3 ;  /* 0x0000000300037306 */ /* 0x000eb00000200c00 */
[----:B------:R-:W3:Y:S08]  /*3a50*/  I2F.F16 R16, R18 ;  /* 0x0000001200107306 */ /* 0x000ef00000200c00 */
[----:B------:R-:W4:Y:S01]  /*3a60*/  I2F.F16 R6, R6 ;  /* 0x0000000600067306 */ /* 0x000f220000200c00 */
[----:B------:R-:W-:-:S07]  /*3a70*/  HADD2.F32 R13, -RZ, R5.H0_H0 ;  /* 0x20000005ff0d7230 */ /* 0x000fce0000004100 */
[----:B------:R-:W5:Y:S08]  /*3a80*/  I2F.F16 R7, R10 ;  /* 0x0000000a00077306 */ /* 0x000f700000200c00 */
[----:B------:R-:W5:Y:S01]  /*3a90*/  I2F.F16 R11, R11 ;  /* 0x0000000b000b7306 */ /* 0x000f620000200c00 */
[----:B0-----:R-:W-:Y:S02]  /*3aa0*/  HADD2.F32 R9, -RZ, R9.H0_H0 ;  /* 0x20000009ff097230 */ /* 0x001fe40000004100 */
[----:B-1----:R-:W-:-:S02]  /*3ab0*/  HADD2.F32 R17, -RZ, R4.H0_H0 ;  /* 0x20000004ff117230 */ /* 0x002fc40000004100 */
[----:B------:R-:W-:Y:S01]  /*3ac0*/  FFMA.FTZ R38, R19, R13, R38 ;  /* 0x0000000d13267223 */ /* 0x000fe20000010026 */
[----:B------:R-:W-:Y:S02]  /*3ad0*/  HADD2.F32 R5, -RZ, R5.H1_H1 ;  /* 0x30000005ff057230 */ /* 0x000fe40000004100 */
[----:B--2---:R-:W-:Y:S02]  /*3ae0*/  HADD2.F32 R3, -RZ, R3.H0_H0 ;  /* 0x20000003ff037230 */ /* 0x004fe40000004100 */
[----:B---3--:R-:W-:Y:S02]  /*3af0*/  HADD2.F32 R16, -RZ, R16.H0_H0 ;  /* 0x20000010ff107230 */ /* 0x008fe40000004100 */
[----:B------:R-:W-:Y:S01]  /*3b00*/  FMUL.FTZ R15, R21, R15 ;  /* 0x0000000f150f7220 */ /* 0x000fe20000410000 */
[----:B----4-:R-:W-:Y:S02]  /*3b10*/  HADD2.F32 R6, -RZ, R6.H0_H0 ;  /* 0x20000006ff067230 */ /* 0x010fe40000004100 */
[----:B------:R-:W-:Y:S01]  /*3b20*/  FMUL.FTZ R39, R14, R39 ;  /* 0x000000270e277220 */ /* 0x000fe20000410000 */
[----:B------:R-:W-:Y:S01]  /*3b30*/  FFMA.FTZ R40, R13, R9, R40 ;  /* 0x000000090d287223 */ /* 0x000fe20000010028 */
[----:B------:R-:W-:Y:S01]  /*3b40*/  FMUL.FTZ R20, R36, R20 ;  /* 0x0000001424147220 */ /* 0x000fe20000410000 */
[----:B------:R-:W-:Y:S01]  /*3b50*/  FMUL.FTZ R42, R25, R42 ;  /* 0x0000002a192a7220 */ /* 0x000fe20000410000 */
[----:B------:R-:W-:Y:S01]  /*3b60*/  FFMA.FTZ R28, R13, R17, R28 ;  /* 0x000000110d1c7223 */ /* 0x000fe2000001001c */
[----:B-----5:R-:W-:-:S02]  /*3b70*/  HADD2.F32 R7, -RZ, R7.H0_H0 ;  /* 0x20000007ff077230 */ /* 0x020fc40000004100 */
[----:B------:R-:W-:Y:S01]  /*3b80*/  FFMA.FTZ R13, R13, R16, R12 ;  /* 0x000000100d0d7223 */ /* 0x000fe2000001000c */
[----:B------:R-:W-:Y:S02]  /*3b90*/  HADD2.F32 R4, -RZ, R11.H0_H0 ;  /* 0x2000000bff047230 */ /* 0x000fe40000004100 */
[----:B------:R-:W-:Y:S01]  /*3ba0*/  FFMA.FTZ R38, R3, R5, R38 ;  /* 0x0000000503267223 */ /* 0x000fe20000010026 */
[----:B------:R-:W-:Y:S01]  /*3bb0*/  FFMA.FTZ R3, R5, R6, R40 ;  /* 0x0000000605037223 */ /* 0x000fe20000010028 */
[----:B------:R-:W-:Y:S01]  /*3bc0*/  F2FP.F16.F32.PACK_AB R15, RZ, R15 ;  /* 0x0000000fff0f723e */ /* 0x000fe200000000ff */
[----:B------:R-:W-:Y:S01]  /*3bd0*/  VIADD R6, R31, 0x20 ;  /* 0x000000201f067836 */ /* 0x000fe20000000000 */
[----:B------:R-:W-:Y:S02]  /*3be0*/  F2FP.F16.F32.PACK_AB R39, RZ, R39 ;  /* 0x00000027ff27723e */ /* 0x000fe400000000ff */
[----:B------:R-:W-:Y:S02]  /*3bf0*/  F2FP.F16.F32.PACK_AB R20, RZ, R20 ;  /* 0x00000014ff14723e */ /* 0x000fe400000000ff */
[----:B------:R-:W-:Y:S01]  /*3c00*/  F2FP.F16.F32.PACK_AB R42, RZ, R42 ;  /* 0x0000002aff2a723e */ /* 0x000fe200000000ff */
[C---:B------:R-:W-:Y:S01]  /*3c10*/  FFMA.FTZ R7, R5.reuse, R7, R28 ;  /* 0x0000000705077223 */ /* 0x040fe2000001001c */
[----:B------:R-:W-:Y:S01]  /*3c20*/  FFMA.FTZ R4, R5, R4, R13 ;  /* 0x0000000405047223 */ /* 0x000fe2000001000d */
[----:B------:R-:W-:Y:S01]  /*3c30*/  FMUL.FTZ R38, R21, R38 ;  /* 0x0000002615267220 */ /* 0x000fe20000410000 */
[----:B------:R-:W-:Y:S01]  /*3c40*/  FMUL.FTZ R3, R14, R3 ;  /* 0x000000030e037220 */ /* 0x000fe20000410000 */
[----:B------:R-:W-:-:S02]  /*3c50*/  PRMT R15, R15, 0x5410, R39 ;  /* 0x000054100f0f7816 */ /* 0x000fc40000000027 */
[----:B------:R-:W-:Y:S01]  /*3c60*/  PRMT R20, R20, 0x5410, R42 ;  /* 0x0000541014147816 */ /* 0x000fe2000000002a */
[----:B------:R-:W-:Y:S01]  /*3c70*/  FMUL.FTZ R7, R36, R7 ;  /* 0x0000000724077220 */ /* 0x000fe20000410000 */
[C---:B------:R-:W-:Y:S01]  /*3c80*/  ISETP.GE.AND P1, PT, R6.reuse, UR8, PT ;  /* 0x0000000806007c0c */ /* 0x040fe2000bf26270 */
[----:B------:R-:W-:Y:S01]  /*3c90*/  FMUL.FTZ R4, R25, R4 ;  /* 0x0000000419047220 */ /* 0x000fe20000410000 */
[----:B------:R-:W-:Y:S02]  /*3ca0*/  ISETP.LT.AND P2, PT, R6, R33, PT ;  /* 0x000000210600720c */ /* 0x000fe40003f41270 */
        /* <DEDUP_REMOVED lines=9> */
[----:B------:R-:W-:Y:S02]  /*3d40*/  @!P0 IMAD.IADD R29, R27, 0x1, R31 ;  /* 0x000000011b1d8824 */ /* 0x000fe400078e021f */
[----:B------:R-:W-:Y:S01]  /*3d50*/  HFMA2.MMA R28, R38, 1, 1, R26 ;  /* 0x3c003c00261c7835 */ /* 0x000fe2000000001a */
[----:B------:R-:W-:Y:S01]  /*3d60*/  HADD2 R3, R7, R8 ;  /* 0x0000000807037230 */ /* 0x000fe20000000000 */
[----:B------:R-:W-:Y:S01]  /*3d70*/  MOV R31, R6 ;  /* 0x00000006001f7202 */ /* 0x000fe20000000f00 */
[----:B------:R-:W-:Y:S01]  /*3d80*/  IMAD.WIDE R36, R34, 0x4, R44 ;  /* 0x0000000422247825 */ /* 0x000fe200078e022c */
[----:B------:R-:W-:Y:S07]  /*3d90*/  @!P1 BRA P2, `(.L_x_3539) ;  /* 0xffffffcc00809947 */ /* 0x000fee000103ffff */
.L_x_3538:
[----:B------:R-:W-:-:S04]  /*3da0*/  ISETP.GE.AND P0, PT, R31, R33, PT ;  /* 0x000000211f00720c */ /* 0x000fc80003f06270 */
[----:B------:R-:W-:-:S13]  /*3db0*/  ISETP.GE.OR P0, PT, R31, R22, P0 ;  /* 0x000000161f00720c */ /* 0x000fda0000706670 */
[----:B------:R-:W-:Y:S05]  /*3dc0*/  @P0 BRA `(.L_x_3540) ;  /* 0x00000028006c0947 */ /* 0x000fea0003800000 */
.L_x_3541:
[----:B------:R-:W2:Y:S01]  /*3dd0*/  LDG.E.128.CONSTANT R16, desc[UR6][R36.64] ;  /* 0x0000000624107981 */ /* 0x000ea2000c1e9d00 */
[----:B------:R-:W-:-:S04]  /*3de0*/  IMAD.U32 R34, RZ, RZ, UR9 ;  /* 0x00000009ff227e24 */ /* 0x000fc8000f8e00ff */
        /* <DEDUP_REMOVED lines=12> */
[----:B------:R-:W-:Y:S01]  /*3eb0*/  IADD3 R6, R6, -0x20, RZ ;  /* 0xffffffe006067810 */ /* 0x000fe20007ffe0ff */
[----:B------:R-:W-:Y:S01]  /*3ec0*/  I2F.F16 R43, R43 ;  /* 0x0000002b002b7306 */ /* 0x000fe20000200c00 */
[--C-:B------:R-:W-:Y:S02]  /*3ed0*/  SHF.R.U32.HI R4, RZ, 0x6, R16.reuse ;  /* 0x00000006ff047819 */ /* 0x100fe40000011610 */
[----:B------:R-:W-:Y:S02]  /*3ee0*/  LOP3.LUT R7, R18, 0x3f, RZ, 0xc0, !PT ;  /* 0x0000003f12077812 */ /* 0x000fe400078ec0ff */
[----:B------:R-:W-:Y:S02]  /*3ef0*/  IADD3 R24, R5, -0x20, RZ ;  /* 0xffffffe005187810 */ /* 0x000fe40007ffe0ff */
[----:B------:R-:W-:Y:S01]  /*3f00*/  LOP3.LUT R5, R4, 0x3f, RZ, 0xc0, !PT ;  /* 0x0000003f04057812 */ /* 0x000fe200078ec0ff */
[----:B------:R0:W-:Y:S01]  /*3f10*/  I2F.F16 R37, R6 ;  /* 0x0000000600257306 */ /* 0x0001e20000200c00 */
[----:B------:R-:W-:Y:S01]  /*3f20*/  VIADD R7, R7, 0xffffffe0 ;  /* 0xffffffe007077836 */ /* 0x000fe20000000000 */
[----:B------:R-:W-:-:S02]  /*3f30*/  SHF.R.U32.HI R23, RZ, 0x18, R16 ;  /* 0x00000018ff177819 */ /* 0x000fc40000011610 */
[----:B------:R-:W-:Y:S01]  /*3f40*/  VIADD R5, R5, 0xffffffe0 ;  /* 0xffffffe005057836 */ /* 0x000fe20000000000 */
[----:B------:R-:W-:-:S03]  /*3f50*/  SHF.R.U32.HI R25, RZ, 0xc, R17 ;  /* 0x0000000cff197819 */ /* 0x000fc60000011611 */
        /* <DEDUP_REMOVED lines=8> */
[----:B------:R1:W5:Y:S01]  /*3fe0*/  I2F.F16 R26, R5 ;  /* 0x00000005001a7306 */ /* 0x0003620000200c00 */
[----:B0-----:R-:W-:Y:S02]  /*3ff0*/  LOP3.LUT R24, R23, 0x3f, RZ, 0xc0, !PT ;  /* 0x0000003f17187812 */ /* 0x001fe400078ec0ff */
[----:B------:R-:W-:-:S03]  /*4000*/  IADD3 R7, R7, -0x20, RZ ;  /* 0xffffffe007077810 */ /* 0x000fc60007ffe0ff */
[----:B------:R-:W-:Y:S01]  /*4010*/  VIADD R27, R24, 0xffffffe0 ;  /* 0xffffffe0181b7836 */ /* 0x000fe20000000000 */
[----:B--2---:R-:W-:Y:S01]  /*4020*/  PRMT R43, R43, 0x5410, R4 ;  /* 0x000054102b2b7816 */ /* 0x004fe20000000004 */
[----:B------:R0:W-:Y:S01]  /*4030*/  I2F.F16 R40, R6 ;  /* 0x0000000600287306 */ /* 0x0001e20000200c00 */
[----:B-1----:R-:W-:Y:S01]  /*4040*/  SHF.R.U32.HI R5, RZ, 0x12, R17 ;  /* 0x00000012ff057819 */ /* 0x002fe20000011611 */
[----:B------:R-:W-:Y:S01]  /*4050*/  VIADD R24, R25, 0xffffffe0 ;  /* 0xffffffe019187836 */ /* 0x000fe20000000000 */
[--C-:B------:R-:W-:Y:S02]  /*4060*/  SHF.R.U32.HI R4, RZ, 0x12, R18.reuse ;  /* 0x00000012ff047819 */ /* 0x100fe40000011612 */
[----:B------:R-:W-:Y:S02]  /*4070*/  LOP3.LUT R5, R5, 0x3f, RZ, 0xc0, !PT ;  /* 0x0000003f05057812 */ /* 0x000fe400078ec0ff */
[----:B------:R-:W-:Y:S01]  /*4080*/  LOP3.LUT R4, R4, 0x3f, RZ, 0xc0, !PT ;  /* 0x0000003f04047812 */ /* 0x000fe200078ec0ff */
[----:B------:R-:W1:Y:S01]  /*4090*/  I2F.F16 R23, R7 ;  /* 0x0000000700177306 */ /* 0x000e620000200c00 */
[----:B0-----:R-:W-:-:S02]  /*40a0*/  SHF.R.U32.HI R6, RZ, 0x6, R18 ;  /* 0x00000006ff067819 */ /* 0x001fc40000011612 */
[----:B------:R-:W-:Y:S02]  /*40b0*/  IADD3 R25, R5, -0x20, RZ ;  /* 0xffffffe005197810 */ /* 0x000fe40007ffe0ff */
[----:B------:R-:W-:Y:S02]  /*40c0*/  LOP3.LUT R6, R6, 0x3f, RZ, 0xc0, !PT ;  /* 0x0000003f06067812 */ /* 0x000fe400078ec0ff */
[----:B------:R-:W-:Y:S01]  /*40d0*/  SHF.R.U32.HI R5, RZ, 0xc, R18 ;  /* 0x0000000cff057819 */ /* 0x000fe20000011612 */
[----:B------:R-:W-:Y:S01]  /*40e0*/  I2F.F16 R24, R24 ;  /* 0x0000001800187306 */ /* 0x000fe20000200c00 */
[----:B-----5:R-:W-:Y:S01]  /*40f0*/  PRMT R37, R37, 0x5410, R26 ;  /* 0x0000541025257816 */ /* 0x020fe2000000001a */
[----:B------:R-:W-:Y:S01]  /*4100*/  VIADD R6, R6, 0xffffffe0 ;  /* 0xffffffe006067836 */ /* 0x000fe20000000000 */
[----:B------:R-:W-:Y:S02]  /*4110*/  LOP3.LUT R5, R5, 0x3f, RZ, 0xc0, !PT ;  /* 0x0000003f05057812 */ /* 0x000fe400078ec0ff */
[----:B------:R-:W-:-:S02]  /*4120*/  IADD3 R26, R4, -0x20, RZ ;  /* 0xffffffe0041a7810 */ /* 0x000fc40007ffe0ff */
[----:B------:R-:W-:Y:S01]  /*4130*/  SHF.R.U32.HI R4, RZ, 0x18, R17 ;  /* 0x00000018ff047819 */ /* 0x000fe20000011611 */
[----:B------:R0:W2:Y:S01]  /*4140*/  I2F.F16 R7, R25 ;  /* 0x0000001900077306 */ /* 0x0000a20000200c00 */
[----:B------:R-:W-:Y:S01]  /*4150*/  VIADD R5, R5, 0xffffffe0 ;  /* 0xffffffe005057836 */ /* 0x000fe20000000000 */
[----:B-1----:R-:W-:Y:S02]  /*4160*/  PRMT R40, R40, 0x5410, R23 ;  /* 0x0000541028287816 */ /* 0x002fe40000000017 */
[----:B------:R-:W-:-:S04]  /*4170*/  LOP3.LUT R23, R4, 0x3f, RZ, 0xc0, !PT ;  /* 0x0000003f04177812 */ /* 0x000fc800078ec0ff */
[----:B------:R-:W1:Y:S01]  /*4180*/  I2F.F16 R6, R6 ;  /* 0x0000000600067306 */ /* 0x000e620000200c00 */
[----:B0-----:R-:W-:Y:S01]  /*4190*/  SHF.R.U32.HI R25, RZ, 0x6, R19 ;  /* 0x00000006ff197819 */ /* 0x001fe20000011613 */
[----:B------:R-:W-:-:S03]  /*41a0*/  VIADD R23, R23, 0xffffffe0 ;  /* 0xffffffe017177836 */ /* 0x000fc60000000000 */
[----:B------:R-:W-:Y:S02]  /*41b0*/  LOP3.LUT R25, R25, 0x3f, RZ, 0xc0, !PT ;  /* 0x0000003f19197812 */ /* 0x000fe400078ec0ff */
[----:B--2---:R-:W-:Y:S01]  /*41c0*/  PRMT R24, R24, 0x5410, R7 ;  /* 0x0000541018187816 */ /* 0x004fe20000000007 */
[----:B------:R-:W-:Y:S01]  /*41d0*/  I2F.F16 R41, R41 ;  /* 0x0000002900297306 */ /* 0x000fe20000200c00 */
[----:B------:R-:W-:Y:S01]  /*41e0*/  SHF.R.U32.HI R7, RZ, 0xc, R19 ;  /* 0x0000000cff077819 */ /* 0x000fe20000011613 */
[----:B------:R-:W-:-:S03]  /*41f0*/  VIADD R36, R25, 0xffffffe0 ;  /* 0xffffffe019247836 */ /* 0x000fc60000000000 */
[----:B------:R-:W-:Y:S02]  /*4200*/  LOP3.LUT R7, R7, 0x3f, RZ, 0xc0, !PT ;  /* 0x0000003f07077812 */ /* 0x000fe400078ec0ff */
[----:B-1----:R-:W-:Y:S01]  /*4210*/  PRMT R39, R39, 0x5410, R6 ;  /* 0x0000541027277816 */ /* 0x002fe20000000006 */
[----:B------:R-:W-:Y:S01]  /*4220*/  I2F.F16 R5, R5 ;  /* 0x0000000500057306 */ /* 0x000fe20000200c00 */
[----:B------:R-:W-:Y:S02]  /*4230*/  SHF.R.U32.HI R6, RZ, 0x12, R19 ;  /* 0x00000012ff067819 */ /* 0x000fe40000011613 */
[----:B------:R-:W-:Y:S02]  /*4240*/  IADD3 R38, R7, -0x20, RZ ;  /* 0xffffffe007267810 */ /* 0x000fe40007ffe0ff */
[----:B------:R-:W-:Y:S02]  /*4250*/  LOP3.LUT R7, R6, 0x3f, RZ, 0xc0, !PT ;  /* 0x0000003f06077812 */ /* 0x000fe400078ec0ff */
[----:B---3--:R-:W-:Y:S01]  /*4260*/  SHF.R.U32 R6, R16, 0x1e, R8 ;  /* 0x0000001e10067819 */ /* 0x008fe20000001608 */
[----:B------:R-:W0:Y:S02]  /*4270*/  I2F.F16 R26, R26 ;  /* 0x0000001a001a7306 */ /* 0x000e240000200c00 */
[----:B------:R-:W-:Y:S01]  /*4280*/  VIADD R44, R7, 0xffffffe0 ;  /* 0xffffffe0072c7836 */ /* 0x000fe20000000000 */
        /* <DEDUP_REMOVED lines=10> */
[----:B------:R-:W0:Y:S02]  /*4330*/  I2F.F16 R17, R44 ;  /* 0x0000002c00117306 */ /* 0x000e240000200c00 */
[----:B------:R-:W-:-:S06]  /*4340*/  IADD3 R42, R23, -0x20, RZ ;  /* 0xffffffe0172a7810 */ /* 0x000fcc0007ffe0ff */
        /* <DEDUP_REMOVED lines=8> */
[----:B------:R-:W-:Y:S01]  /*43d0*/  SHF.R.U32.HI R26, RZ, 0x18, R19 ;  /* 0x00000018ff1a7819 */ /* 0x000fe20000011613 */
[----:B------:R-:W-:Y:S01]  /*43e0*/  VIADD R23, R17, 0xffffffe0 ;  /* 0xffffffe011177836 */ /* 0x000fe20000000000 */
[----:B------:R-:W-:-:S02]  /*43f0*/  LOP3.LUT R18, R18, 0x3f, RZ, 0xc0, !PT ;  /* 0x0000003f12127812 */ /* 0x000fc400078ec0ff */
[----:B------:R-:W-:Y:S02]  /*4400*/  LOP3.LUT R26, R26, 0x3f, RZ, 0xc0, !PT ;  /* 0x0000003f1a1a7812 */ /* 0x000fe400078ec0ff */
[----:B------:R-:W-:Y:S01]  /*4410*/  SHF.R.U32 R19, R19, 0x1e, R11 ;  /* 0x0000001e13137819 */ /* 0x000fe2000000160b */
[----:B------:R-:W-:Y:S01]  /*4420*/  I2F.F16 R23, R23 ;  /* 0x0000001700177306 */ /* 0x000fe20000200c00 */
[----:B-1----:R-:W-:Y:S01]  /*4430*/  HFMA2.MMA R37, R37, R4, RZ ;  /* 0x0000000425257235 */ /* 0x002fe200000000ff */
[----:B------:R-:W-:-:S04]  /*4440*/  HFMA2 R17, R43, R4, RZ.H0_H0 ;  /* 0x000000042b117231 */ /* 0x000fc800000400ff */
[-C--:B------:R-:W-:Y:S01]  /*4450*/  HFMA2 R24, R24, R5.reuse, R17 ;  /* 0x0000000518187231 */ /* 0x080fe20000000011 */
[----:B0-----:R-:W-:Y:S01]  /*4460*/  PRMT R27, R27, 0x5410, R36 ;  /* 0x000054101b1b7816 */ /* 0x001fe20000000024 */
[----:B------:R-:W-:Y:S01]  /*4470*/  HFMA2.MMA R36, R39, R4, RZ ;  /* 0x0000000427247235 */ /* 0x000fe200000000ff */
[----:B------:R-:W-:Y:S02]  /*4480*/  HFMA2 R39, R41, R4, RZ.H0_H0 ;  /* 0x0000000429277231 */ /* 0x000fe400000400ff */
[----:B------:R-:W-:Y:S01]  /*4490*/  VIADD R4, R26, 0xffffffe0 ;  /* 0xffffffe01a047836 */ /* 0x000fe20000000000 */
[----:B------:R-:W-:Y:S01]  /*44a0*/  IADD3 R26, R18, -0x20, RZ ;  /* 0xffffffe0121a7810 */ /* 0x000fe20007ffe0ff */
[-C--:B------:R-:W-:Y:S01]  /*44b0*/  HFMA2.MMA R37, R40, R5.reuse, R37 ;  /* 0x0000000528257235 */ /* 0x080fe20000000025 */
[----:B------:R-:W-:Y:S01]  /*44c0*/  LOP3.LUT R18, R19, 0x3f, RZ, 0xc0, !PT ;  /* 0x0000003f13127812 */ /* 0x000fe200078ec0ff */
[----:B------:R-:W-:Y:S02]  /*44d0*/  HFMA2 R39, R38, R5, R39 ;  /* 0x0000000526277231 */ /* 0x000fe40000000027 */
[----:B------:R-:W-:Y:S01]  /*44e0*/  I2F.F16 R4, R4 ;  /* 0x0000000400047306 */ /* 0x000fe20000200c00 */
[----:B------:R-:W-:Y:S01]  /*44f0*/  HFMA2.MMA R36, R16, R5, R36 ;  /* 0x0000000510247235 */ /* 0x000fe20000000024 */
[----:B------:R-:W-:-:S06]  /*4500*/  VIADD R41, R18, 0xffffffe0 ;  /* 0xffffffe012297836 */ /* 0x000fcc0000000000 */
        /* <DEDUP_REMOVED lines=9> */
[----:B------:R-:W-:Y:S02]  /*45a0*/  SHF.R.U32.HI R4, RZ, 0x4, R9 ;  /* 0x00000004ff047819 */ /* 0x000fe40000011609 */
[----:B------:R-:W-:Y:S02]  /*45b0*/  LOP3.LUT R40, R40, 0x3f, RZ, 0xc0, !PT ;  /* 0x0000003f28287812 */ /* 0x000fe400078ec0ff */
[----:B------:R-:W-:Y:S01]  /*45c0*/  LOP3.LUT R4, R4, 0x3f, RZ, 0xc0, !PT ;  /* 0x0000003f04047812 */ /* 0x000fe200078ec0ff */
[----:B------:R-:W-:Y:S01]  /*45d0*/  HFMA2.MMA R37, R27, R6, R37 ;  /* 0x000000061b257235 */ /* 0x000fe20000000025 */
[----:B------:R-:W-:-:S03]  /*45e0*/  SHF.R.U32.HI R26, RZ, 0xa, R8 ;  /* 0x0000000aff1a7819 */ /* 0x000fc60000011608 */
[----:B------:R-:W-:Y:S02]  /*45f0*/  VIADD R27, R4, 0xffffffe0 ;  /* 0xffffffe0041b7836 */ /* 0x000fe40000000000 */
[----:B------:R-:W-:Y:S02]  /*4600*/  HFMA2 R4, R25, R6, R24 ;  /* 0x0000000619047231 */ /* 0x000fe40000000018 */
[----:B------:R-:W-:Y:S01]  /*4610*/  VIADD R24, R40, 0xffffffe0 ;  /* 0xffffffe028187836 */ /* 0x000fe20000000000 */
[--C-:B------:R-:W-:Y:S02]  /*4620*/  SHF.R.U32.HI R25, RZ, 0x4, R10.reuse ;  /* 0x00000004ff197819 */ /* 0x100fe4000001160a */
[----:B------:R-:W-:Y:S02]  /*4630*/  SHF.R.U32.HI R40, RZ, 0xa, R10 ;  /* 0x0000000aff287819 */ /* 0x000fe4000001160a */
[----:B------:R-:W-:Y:S02]  /*4640*/  LOP3.LUT R26, R26, 0x3f, RZ, 0xc0, !PT ;  /* 0x0000003f1a1a7812 */ /* 0x000fe400078ec0ff */
[----:B------:R-:W-:-:S02]  /*4650*/  LOP3.LUT R25, R25, 0x3f, RZ, 0xc0, !PT ;  /* 0x0000003f19197812 */ /* 0x000fc400078ec0ff */
[----:B------:R-:W-:Y:S01]  /*4660*/  LOP3.LUT R40, R40, 0x3f, RZ, 0xc0, !PT ;  /* 0x0000003f28287812 */ /* 0x000fe200078ec0ff */
[----:B------:R-:W-:Y:S01]  /*4670*/  HFMA2.MMA R5, R5, R6, R36 ;  /* 0x0000000605057235 */ /* 0x000fe20000000024 */
[----:B------:R-:W-:Y:S02]  /*4680*/  IADD3 R26, R26, -0x20, RZ ;  /* 0xffffffe01a1a7810 */ /* 0x000fe40007ffe0ff */
[----:B------:R-:W-:Y:S01]  /*4690*/  IADD3 R36, R25, -0x20, RZ ;  /* 0xffffffe019247810 */ /* 0x000fe20007ffe0ff */
[----:B------:R-:W-:Y:S01]  /*46a0*/  VIADD R25, R40, 0xffffffe0 ;  /* 0xffffffe028197836 */ /* 0x000fe20000000000 */
[----:B------:R-:W-:Y:S01]  /*46b0*/  I2F.F16 R27, R27 ;  /* 0x0000001b001b7306 */ /* 0x000fe20000200c00 */
[----:B------:R-:W-:Y:S01]  /*46c0*/  HFMA2 R39, R38, R6, R39 ;  /* 0x0000000626277231 */ /* 0x000fe20000000027 */
[--C-:B------:R-:W-:Y:S02]  /*46d0*/  SHF.R.U32.HI R40, RZ, 0xa, R11.reuse ;  /* 0x0000000aff287819 */ /* 0x100fe4000001160b */
[----:B------:R-:W-:-:S04]  /*46e0*/  SHF.R.U32.HI R6, RZ, 0x4, R11 ;  /* 0x00000004ff067819 */ /* 0x000fc8000001160b */
[----:B------:R-:W0:Y:S01]  /*46f0*/  I2F.F16 R24, R24 ;  /* 0x0000001800187306 */ /* 0x000e220000200c00 */
[----:B------:R-:W-:Y:S02]  /*4700*/  LOP3.LUT R41, R40, 0x3f, RZ, 0xc0, !PT ;  /* 0x0000003f28297812 */ /* 0x000fe400078ec0ff */
[----:B------:R-:W-:-:S05]  /*4710*/  LOP3.LUT R6, R6, 0x3f, RZ, 0xc0, !PT ;  /* 0x0000003f06067812 */ /* 0x000fca00078ec0ff */
[----:B------:R-:W-:Y:S01]  /*4720*/  I2F.F16 R23, R23 ;  /* 0x0000001700177306 */ /* 0x000fe20000200c00 */
[----:B------:R-:W-:-:S07]  /*4730*/  IADD3 R41, R41, -0x20, RZ ;  /* 0xffffffe029297810 */ /* 0x000fce0007ffe0ff */
[----:B------:R-:W3:Y:S01]  /*4740*/  I2F.F16 R26, R26 ;  /* 0x0000001a001a7306 */ /* 0x000ee20000200c00 */
[----:B------:R-:W-:-:S07]  /*4750*/  VIADD R6, R6, 0xffffffe0 ;  /* 0xffffffe006067836 */ /* 0x000fce0000000000 */
[----:B------:R-:W-:Y:S08]  /*4760*/  I2F.F16 R38, R36 ;  /* 0x0000002400267306 */ /* 0x000ff00000200c00 */
[----:B------:R-:W5:Y:S01]  /*4770*/  I2F.F16 R25, R25 ;  /* 0x0000001900197306 */ /* 0x000f620000200c00 */
[----:B0-----:R-:W-:-:S07]  /*4780*/  PRMT R27, R27, 0x5410, R24 ;  /* 0x000054101b1b7816 */ /* 0x001fce0000000018 */
[----:B------:R3:W-:Y:S01]  /*4790*/  I2F.F16 R40, R6 ;  /* 0x0000000600287306 */ /* 0x0007e20000200c00 */
[----:B------:R-:W-:Y:S01]  /*47a0*/  HFMA2 R4, R27, R7, R4 ;  /* 0x000000071b047231 */ /* 0x000fe20000000004 */
[----:B------:R-:W-:-:S06]  /*47b0*/  SHF.R.U32.HI R27, RZ, 0x16, R10 ;  /* 0x00000016ff1b7819 */ /* 0x000fcc000001160a */
[----:B------:R-:W0:Y:S01]  /*47c0*/  I2F.F16 R41, R41 ;  /* 0x0000002900297306 */ /* 0x000e220000200c00 */
[----:B---3--:R-:W-:Y:S02]  /*47d0*/  PRMT R6, R23, 0x5410, R26 ;  /* 0x0000541017067816 */ /* 0x008fe4000000001a */
[----:B------:R-:W-:Y:S02]  /*47e0*/  SHF.R.U32.HI R26, RZ, 0x16, R9 ;  /* 0x00000016ff1a7819 */ /* 0x000fe40000011609 */
[----:B-----5:R-:W-:Y:S02]  /*47f0*/  PRMT R38, R38, 0x5410, R25 ;  /* 0x0000541026267816 */ /* 0x020fe40000000019 */
[----:B------:R-:W-:Y:S01]  /*4800*/  LOP3.LUT R26, R26, 0x3f, RZ, 0xc0, !PT ;  /* 0x0000003f1a1a7812 */ /* 0x000fe200078ec0ff */
[-C--:B------:R-:W-:Y:S01]  /*4810*/  HFMA2.MMA R6, R6, R7.reuse, R37 ;  /* 0x0000000706067235 */ /* 0x080fe20000000025 */
[----:B------:R-:W-:Y:S02]  /*4820*/  SHF.R.U32.HI R37, RZ, 0x10, R10 ;  /* 0x00000010ff257819 */ /* 0x000fe4000001160a */
[----:B------:R-:W-:Y:S01]  /*4830*/  LOP3.LUT R27, R27, 0x3f, RZ, 0xc0, !PT ;  /* 0x0000003f1b1b7812 */ /* 0x000fe200078ec0ff */
[----:B------:R-:W-:Y:S01]  /*4840*/  HFMA2.MMA R5, R38, R7, R5 ;  /* 0x0000000726057235 */ /* 0x000fe20000000005 */
[----:B------:R-:W-:Y:S01]  /*4850*/  SHF.R.U32.HI R38, RZ, 0x10, R11 ;  /* 0x00000010ff267819 */ /* 0x000fe2000001160b */
[----:B------:R-:W-:Y:S01]  /*4860*/  VIADD R36, R26, 0xffffffe0 ;  /* 0xffffffe01a247836 */ /* 0x000fe20000000000 */
[----:B------:R-:W-:-:S02]  /*4870*/  LOP3.LUT R26, R37, 0x3f, RZ, 0xc0, !PT ;  /* 0x0000003f251a7812 */ /* 0x000fc400078ec0ff */
[----:B------:R-:W-:Y:S02]  /*4880*/  IADD3 R37, R27, -0x20, RZ ;  /* 0xffffffe01b257810 */ /* 0x000fe40007ffe0ff */
[----:B0-----:R-:W-:Y:S02]  /*4890*/  PRMT R40, R40, 0x5410, R41 ;  /* 0x0000541028287816 */ /* 0x001fe40000000029 */
[----:B------:R-:W-:Y:S02]  /*48a0*/  LOP3.LUT R27, R38, 0x3f, RZ, 0xc0, !PT ;  /* 0x0000003f261b7812 */ /* 0x000fe400078ec0ff */
[----:B------:R-:W-:Y:S02]  /*48b0*/  SHF.R.U32.HI R38, RZ, 0x16, R11 ;  /* 0x00000016ff267819 */ /* 0x000fe4000001160b */
[--C-:B------:R-:W-:Y:S02]  /*48c0*/  SHF.R.U32.HI R23, RZ, 0x10, R8.reuse ;  /* 0x00000010ff177819 */ /* 0x100fe40000011608 */
[----:B------:R-:W-:Y:S01]  /*48d0*/  SHF.R.U32.HI R24, RZ, 0x16, R8 ;  /* 0x00000016ff187819 */ /* 0x000fe20000011608 */
[----:B------:R-:W-:Y:S01]  /*48e0*/  HFMA2 R7, R40, R7, R39 ;  /* 0x0000000728077231 */ /* 0x000fe20000000027 */
[----:B------:R-:W-:-:S02]  /*48f0*/  LOP3.LUT R38, R38, 0x3f, RZ, 0xc0, !PT ;  /* 0x0000003f26267812 */ /* 0x000fc400078ec0ff */
[--C-:B----4-:R-:W-:Y:S02]  /*4900*/  SHF.R.U32.HI R39, RZ, 0x2, R12.reuse ;  /* 0x00000002ff277819 */ /* 0x110fe4000001160c */
[----:B------:R-:W-:Y:S02]  /*4910*/  LOP3.LUT R23, R23, 0x3f, RZ, 0xc0, !PT ;  /* 0x0000003f17177812 */ /* 0x000fe400078ec0ff */
[----:B------:R-:W-:Y:S02]  /*4920*/  LOP3.LUT R24, R24, 0x3f, RZ, 0xc0, !PT ;  /* 0x0000003f18187812 */ /* 0x000fe400078ec0ff */
[----:B------:R-:W-:Y:S01]  /*4930*/  SHF.R.U32 R8, R8, 0x1c, R12 ;  /* 0x0000001c08087819 */ /* 0x000fe2000000160c */
[----:B------:R-:W-:Y:S01]  /*4940*/  VIADD R41, R38, 0xffffffe0 ;  /* 0xffffffe026297836 */ /* 0x000fe20000000000 */
[----:B------:R-:W-:Y:S01]  /*4950*/  LOP3.LUT R39, R39, 0x3f, RZ, 0xc0, !PT ;  /* 0x0000003f27277812 */ /* 0x000fe200078ec0ff */
[----:B------:R-:W-:Y:S01]  /*4960*/  VIADD R23, R23, 0xffffffe0 ;  /* 0xffffffe017177836 */ /* 0x000fe20000000000 */
[----:B------:R-:W-:Y:S01]  /*4970*/  LOP3.LUT R38, R8, 0x3f, RZ, 0xc0, !PT ;  /* 0x0000003f08267812 */ /* 0x000fe200078ec0ff */
[----:B------:R-:W-:Y:S01]  /*4980*/  VIADD R24, R24, 0xffffffe0 ;  /* 0xffffffe018187836 */ /* 0x000fe20000000000 */
[----:B------:R-:W-:Y:S01]  /*4990*/  SHF.R.U32.HI R25, RZ, 0x10, R9 ;  /* 0x00000010ff197819 */ /* 0x000fe20000011609 */
[----:B------:R-:W-:Y:S01]  /*49a0*/  VIADD R27, R27, 0xffffffe0 ;  /* 0xffffffe01b1b7836 */ /* 0x000fe20000000000 */
[----:B------:R-:W-:Y:S01]  /*49b0*/  SHF.R.U32 R40, R9, 0x1c, R13 ;  /* 0x0000001c09287819 */ /* 0x000fe2000000160d */
[----:B------:R-:W-:Y:S01]  /*49c0*/  VIADD R9, R39, 0xffffffe0 ;  /* 0xffffffe027097836 */ /* 0x000fe20000000000 */
[----:B------:R-:W-:Y:S01]  /*49d0*/  IADD3 R38, R38, -0x20, RZ ;  /* 0xffffffe026267810 */ /* 0x000fe20007ffe0ff */
[----:B------:R-:W-:Y:S01]  /*49e0*/  I2F.F16 R23, R23 ;  /* 0x0000001700177306 */ /* 0x000fe20000200c00 */
[----:B------:R-:W-:-:S07]  /*49f0*/  LOP3.LUT R25, R25, 0x3f, RZ, 0xc0, !PT ;  /* 0x0000003f19197812 */ /* 0x000fce00078ec0ff */
[----:B------:R-:W0:Y:S01]  /*4a00*/  I2F.F16 R24, R24 ;  /* 0x0000001800187306 */ /* 0x000e220000200c00 */
[----:B------:R-:W-:-:S07]  /*4a10*/  IADD3 R25, R25, -0x20, RZ ;  /* 0xffffffe019197810 */ /* 0x000fce0007ffe0ff */
[----:B------:R-:W-:Y:S01]  /*4a20*/  I2F.F16 R27, R27 ;  /* 0x0000001b001b7306 */ /* 0x000fe20000200c00 */
[----:B------:R-:W-:-:S07]  /*4a30*/  SHF.R.U32 R10, R10, 0x1c, R14 ;  /* 0x0000001c0a0a7819 */ /* 0x000fce000000160e */
[----:B------:R-:W3:Y:S01]  /*4a40*/  I2F.F16 R8, R41 ;  /* 0x0000002900087306 */ /* 0x000ee20000200c00 */
[----:B------:R-:W-:-:S07]  /*4a50*/  VIADD R26, R26, 0xffffffe0 ;  /* 0xffffffe01a1a7836 */ /* 0x000fce0000000000 */
[----:B------:R-:W-:Y:S08]  /*4a60*/  I2F.F16 R38, R38 ;  /* 0x0000002600267306 */ /* 0x000ff00000200c00 */
[----:B------:R-:W4:Y:S01]  /*4a70*/  I2F.F16 R9, R9 ;  /* 0x0000000900097306 */ /* 0x000f220000200c00 */
[----:B------:R-:W-:Y:S02]  /*4a80*/  LOP3.LUT R40, R40, 0x3f, RZ, 0xc0, !PT ;  /* 0x0000003f28287812 */ /* 0x000fe400078ec0ff */
[----:B------:R-:W-:-:S02]  /*4a90*/  LOP3.LUT R10, R10, 0x3f, RZ, 0xc0, !PT ;  /* 0x0000003f0a0a7812 */ /* 0x000fc400078ec0ff */
[----:B0-----:R-:W-:-:S03]  /*4aa0*/  PRMT R23, R23, 0x5410, R24 ;  /* 0x0000541017177816 */ /* 0x001fc60000000018 */
[----:B------:R-:W-:Y:S01]  /*4ab0*/  I2F.F16 R25, R25 ;  /* 0x0000001900197306 */ /* 0x000fe20000200c00 */
[----:B------:R-:W-:Y:S01]  /*4ac0*/  VIADD R24, R40, 0xffffffe0 ;  /* 0xffffffe028187836 */ /* 0x000fe20000000000 */
[----:B---3--:R-:W-:-:S06]  /*4ad0*/  PRMT R40, R27, 0x5410, R8 ;  /* 0x000054101b287816 */ /* 0x008fcc0000000008 */
[----:B------:R-:W0:Y:S01]  /*4ae0*/  I2F.F16 R36, R36 ;  /* 0x0000002400247306 */ /* 0x000e220000200c00 */
[----:B------:R-:W-:Y:S01]  /*4af0*/  VIADD R41, R10, 0xffffffe0 ;  /* 0xffffffe00a297836 */ /* 0x000fe20000000000 */
[----:B------:R-:W-:Y:S02]  /*4b00*/  SHF.R.U32 R27, R11, 0x1c, R15 ;  /* 0x0000001c0b1b7819 */ /* 0x000fe4000000160f */
[----:B----4-:R-:W-:Y:S02]  /*4b10*/  PRMT R42, R38, 0x5410, R9 ;  /* 0x00005410262a7816 */ /* 0x010fe40000000009 */
[----:B------:R-:W3:Y:S02]  /*4b20*/  LDS.128 R8, [UR4+0x10] ;  /* 0x00001004ff087984 */ /* 0x000ee40008000c00 */
[----:B------:R-:W-:Y:S01]  /*4b30*/  I2F.F16 R26, R26 ;  /* 0x0000001a001a7306 */ /* 0x000fe20000200c00 */
[----:B------:R-:W-:-:S07]  /*4b40*/  SHF.R.U32.HI R39, RZ, 0x2, R13 ;  /* 0x00000002ff277819 */ /* 0x000fce000001160d */
[----:B------:R-:W4:Y:S01]  /*4b50*/  I2F.F16 R37, R37 ;  /* 0x0000002500257306 */ /* 0x000f220000200c00 */
[----:B------:R-:W-:Y:S02]  /*4b60*/  LOP3.LUT R39, R39, 0x3f, RZ, 0xc0, !PT ;  /* 0x0000003f27277812 */ /* 0x000fe400078ec0ff */
[----:B0-----:R-:W-:Y:S02]  /*4b70*/  PRMT R25, R25, 0x5410, R36 ;  /* 0x0000541019197816 */ /* 0x001fe40000000024 */
[----:B------:R-:W-:Y:S02]  /*4b80*/  IADD3 R39, R39, -0x20, RZ ;  /* 0xffffffe027277810 */ /* 0x000fe40007ffe0ff */
[----:B------:R-:W-:Y:S01]  /*4b90*/  SHF.R.U32.HI R36, RZ, 0x2, R14 ;  /* 0x00000002ff247819 */ /* 0x000fe2000001160e */
[----:B------:R-:W-:Y:S03]  /*4ba0*/  I2F.F16 R24, R24 ;  /* 0x0000001800187306 */ /* 0x000fe60000200c00 */
[----:B------:R-:W-:-:S02]  /*4bb0*/  LOP3.LUT R36, R36, 0x3f, RZ, 0xc0, !PT ;  /* 0x0000003f24247812 */ /* 0x000fc400078ec0ff */
[----:B----4-:R-:W-:-:S03]  /*4bc0*/  PRMT R26, R26, 0x5410, R37 ;  /* 0x000054101a1a7816 */ /* 0x010fc60000000025 */
[----:B------:R-:W0:Y:S01]  /*4bd0*/  I2F.F16 R37, R39 ;  /* 0x0000002700257306 */ /* 0x000e220000200c00 */
[----:B------:R-:W-:Y:S01]  /*4be0*/  SHF.R.U32.HI R44, RZ, 0x2, R15 ;  /* 0x00000002ff2c7819 */ /* 0x000fe2000001160f */
[----:B------:R-:W-:Y:S01]  /*4bf0*/  VIADD R43, R36, 0xffffffe0 ;  /* 0xffffffe0242b7836 */ /* 0x000fe20000000000 */
[----:B------:R-:W-:Y:S02]  /*4c00*/  LOP3.LUT R27, R27, 0x3f, RZ, 0xc0, !PT ;  /* 0x0000003f1b1b7812 */ /* 0x000fe400078ec0ff */
[----:B------:R-:W-:-:S03]  /*4c10*/  LOP3.LUT R44, R44, 0x3f, RZ, 0xc0, !PT ;  /* 0x0000003f2c2c7812 */ /* 0x000fc600078ec0ff */
[----:B------:R-:W-:Y:S01]  /*4c20*/  I2F.F16 R38, R41 ;  /* 0x0000002900267306 */ /* 0x000fe20000200c00 */
[----:B------:R-:W-:Y:S01]  /*4c30*/  IADD3 R36, R27, -0x20, RZ ;  /* 0xffffffe01b247810 */ /* 0x000fe20007ffe0ff */
[----:B------:R-:W-:-:S06]  /*4c40*/  VIADD R27, R44, 0xffffffe0 ;  /* 0xffffffe02c1b7836 */ /* 0x000fcc0000000000 */
[----:B------:R-:W4:Y:S01]  /*4c50*/  I2F.F16 R39, R43 ;  /* 0x0000002b00277306 */ /* 0x000f220000200c00 */
[----:B0-----:R-:W-:Y:S02]  /*4c60*/  PRMT R44, R24, 0x5410, R37 ;  /* 0x00005410182c7816 */ /* 0x001fe40000000025 */
[----:B------:R-:W-:-:S05]  /*4c70*/  SHF.R.U32.HI R24, RZ, 0x8, R12 ;  /* 0x00000008ff187819 */ /* 0x000fca000001160c */
[----:B------:R-:W-:Y:S01]  /*4c80*/  I2F.F16 R36, R36 ;  /* 0x0000002400247306 */ /* 0x000fe20000200c00 */
[----:B------:R-:W-:-:S07]  /*4c90*/  LOP3.LUT R24, R24, 0x3f, RZ, 0xc0, !PT ;  /* 0x0000003f18187812 */ /* 0x000fce00078ec0ff */
        /* <DEDUP_REMOVED lines=8> */
[----:B0-----:R-:W-:Y:S02]  /*4d20*/  PRMT R36, R36, 0x5410, R27 ;  /* 0x0000541024247816 */ /* 0x001fe4000000001b */
[----:B------:R-:W-:Y:S01]  /*4d30*/  IADD3 R27, R24, -0x20, RZ ;  /* 0xffffffe0181b7810 */ /* 0x000fe20007ffe0ff */
[----:B------:R-:W-:Y:S01]  /*4d40*/  HFMA2.MMA R24, R42, R9, R6 ;  /* 0x000000092a187235 */ /* 0x000fe20000000006 */
[----:B------:R-:W-:Y:S01]  /*4d50*/  SHF.R.U32.HI R6, RZ, 0xe, R13 ;  /* 0x0000000eff067819 */ /* 0x000fe2000001160d */
[----:B------:R-:W-:Y:S01]  /*4d60*/  HFMA2 R4, R25, R8, R4 ;  /* 0x0000000819047231 */ /* 0x000fe20000000004 */
[----:B------:R-:W-:Y:S01]  /*4d70*/  LOP3.LUT R23, R23, 0x3f, RZ, 0xc0, !PT ;  /* 0x0000003f17177812 */ /* 0x000fe200078ec0ff */
[----:B-1----:R-:W-:Y:S01]  /*4d80*/  IMAD.WIDE R20, R34, 0x4, R20 ;  /* 0x0000000422147825 */ /* 0x002fe200078e0214 */
[----:B------:R-:W-:-:S03]  /*4d90*/  LOP3.LUT R6, R6, 0x3f, RZ, 0xc0, !PT ;  /* 0x0000003f06067812 */ /* 0x000fc600078ec0ff */
[----:B------:R-:W-:Y:S01]  /*4da0*/  HFMA2 R40, R40, R8, R7 ;  /* 0x0000000828287231 */ /* 0x000fe20000000007 */
[----:B------:R-:W-:Y:S01]  /*4db0*/  HFMA2.MMA R8, R38, R9, R5 ;  /* 0x0000000926087235 */ /* 0x000fe20000000005 */
[----:B------:R-:W-:Y:S02]  /*4dc0*/  VIADD R25, R23, 0xffffffe0 ;  /* 0xffffffe017197836 */ /* 0x000fe40000000000 */
[-C--:B------:R-:W-:Y:S02]  /*4dd0*/  HFMA2 R23, R44, R9.reuse, R4 ;  /* 0x000000092c177231 */ /* 0x080fe40000000004 */
[----:B------:R-:W-:Y:S02]  /*4de0*/  VIADD R38, R6, 0xffffffe0 ;  /* 0xffffffe006267836 */ /* 0x000fe40000000000 */
[----:B------:R0:W3:Y:S01]  /*4df0*/  LDG.E.128.CONSTANT R4, desc[UR6][R20.64] ;  /* 0x0000000614047981 */ /* 0x0000e2000c1e9d00 */
[----:B------:R1:W-:Y:S01]  /*4e00*/  I2F.F16 R26, R27 ;  /* 0x0000001b001a7306 */ /* 0x0003e20000200c00 */
[----:B------:R-:W-:Y:S01]  /*4e10*/  SHF.R.U32.HI R37, RZ, 0x8, R14 ;  /* 0x00000008ff257819 */ /* 0x000fe2000001160e */
[----:B------:R-:W-:-:S03]  /*4e20*/  HFMA2 R36, R36, R9, R40 ;  /* 0x0000000924247231 */ /* 0x000fc60000000028 */
[----:B------:R-:W-:Y:S02]  /*4e30*/  LOP3.LUT R9, R37, 0x3f, RZ, 0xc0, !PT ;  /* 0x0000003f25097812 */ /* 0x000fe400078ec0ff */
[----:B-1----:R-:W-:Y:S02]  /*4e40*/  SHF.R.U32.HI R27, RZ, 0xe, R14 ;  /* 0x0000000eff1b7819 */ /* 0x002fe4000001160e */
[----:B------:R-:W-:Y:S02]  /*4e50*/  SHF.R.U32.HI R40, RZ, 0x8, R15 ;  /* 0x00000008ff287819 */ /* 0x000fe4000001160f */
[----:B------:R-:W-:-:S05]  /*4e60*/  LOP3.LUT R37, R27, 0x3f, RZ, 0xc0, !PT ;  /* 0x0000003f1b257812 */ /* 0x000fca00078ec0ff */
[----:B------:R-:W-:Y:S01]  /*4e70*/  VIADD R42, R37, 0xffffffe0 ;  /* 0xffffffe0252a7836 */ /* 0x000fe20000000000 */
[----:B------:R-:W-:Y:S02]  /*4e80*/  LOP3.LUT R37, R40, 0x3f, RZ, 0xc0, !PT ;  /* 0x0000003f28257812 */ /* 0x000fe400078ec0ff */
[----:B------:R-:W-:-:S04]  /*4e90*/  SHF.R.U32.HI R40, RZ, 0xe, R15 ;  /* 0x0000000eff287819 */ /* 0x000fc8000001160f */
[----:B------:R-:W-:Y:S01]  /*4ea0*/  LOP3.LUT R40, R40, 0x3f, RZ, 0xc0, !PT ;  /* 0x0000003f28287812 */ /* 0x000fe200078ec0ff */
[----:B------:R-:W-:-:S03]  /*4eb0*/  VIADD R37, R37, 0xffffffe0 ;  /* 0xffffffe025257836 */ /* 0x000fc60000000000 */
[----:B------:R-:W-:-:S03]  /*4ec0*/  IADD3 R40, R40, -0x20, RZ ;  /* 0xffffffe028287810 */ /* 0x000fc60007ffe0ff */
[----:B------:R-:W-:Y:S01]  /*4ed0*/  I2F.F16 R37, R37 ;  /* 0x0000002500257306 */ /* 0x000fe20000200c00 */
[----:B------:R-:W-:-:S07]  /*4ee0*/  IADD3 R9, R9, -0x20, RZ ;  /* 0xffffffe009097810 */ /* 0x000fce0007ffe0ff */
        /* <DEDUP_REMOVED lines=8> */
[----:B-1----:R-:W-:Y:S02]  /*4f70*/  LEA.HI R9, R12, 0xffffffe0, RZ, 0x6 ;  /* 0xffffffe00c097811 */ /* 0x002fe400078f30ff */
[----:B------:R-:W-:-:S03]  /*4f80*/  SHF.R.U32.HI R12, RZ, 0x14, R12 ;  /* 0x00000014ff0c7819 */ /* 0x000fc6000001160c */
[----:B------:R-:W1:Y:S01]  /*4f90*/  I2F.F16 R42, R42 ;  /* 0x0000002a002a7306 */ /* 0x000e620000200c00 */
[----:B------:R-:W-:Y:S02]  /*4fa0*/  LOP3.LUT R40, R12, 0x3f, RZ, 0xc0, !PT ;  /* 0x0000003f0c287812 */ /* 0x000fe400078ec0ff */
[----:B----4-:R-:W-:Y:S02]  /*4fb0*/  PRMT R38, R25, 0x5410, R38 ;  /* 0x0000541019267816 */ /* 0x010fe40000000026 */
[----:B------:R-:W-:Y:S01]  /*4fc0*/  LEA.HI R25, R13, 0xffffffe0, RZ, 0x6 ;  /* 0xffffffe00d197811 */ /* 0x000fe200078f30ff */
[----:B------:R-:W-:Y:S01]  /*4fd0*/  VIADD R13, R40, 0xffffffe0 ;  /* 0xffffffe0280d7836 */ /* 0x000fe20000000000 */
[----:B-----5:R-:W-:Y:S02]  /*4fe0*/  PRMT R39, R39, 0x5410, R26 ;  /* 0x0000541027277816 */ /* 0x020fe4000000001a */
[----:B------:R-:W-:Y:S02]  /*4ff0*/  LEA.HI R26, R14, 0xffffffe0, RZ, 0x6 ;  /* 0xffffffe00e1a7811 */ /* 0x000fe400078f30ff */
[----:B------:R-:W-:Y:S01]  /*5000*/  SHF.R.U32.HI R40, RZ, 0x14, R14 ;  /* 0x00000014ff287819 */ /* 0x000fe2000001160e */
[----:B------:R-:W-:Y:S01]  /*5010*/  VIADD R14, R41, 0xffffffe0 ;  /* 0xffffffe0290e7836 */ /* 0x000fe20000000000 */
[----:B------:R-:W-:-:S02]  /*5020*/  SHF.R.U32.HI R41, RZ, 0x14, R15 ;  /* 0x00000014ff297819 */ /* 0x000fc4000001160f */
[----:B------:R-:W-:Y:S01]  /*5030*/  LOP3.LUT R40, R40, 0x3f, RZ, 0xc0, !PT ;  /* 0x0000003f28287812 */ /* 0x000fe200078ec0ff */
[----:B------:R-:W-:Y:S01]  /*5040*/  I2F.F16 R25, R25 ;  /* 0x0000001900197306 */ /* 0x000fe20000200c00 */
[----:B-1----:R-:W-:Y:S02]  /*5050*/  PRMT R27, R27, 0x5410, R42 ;  /* 0x000054101b1b7816 */ /* 0x002fe4000000002a */
[----:B------:R-:W-:Y:S02]  /*5060*/  LOP3.LUT R41, R41, 0x3f, RZ, 0xc0, !PT ;  /* 0x0000003f29297812 */ /* 0x000fe400078ec0ff */
[----:B------:R-:W-:-:S03]  /*5070*/  LEA.HI R42, R15, 0xffffffe0, RZ, 0x6 ;  /* 0xffffffe00f2a7811 */ /* 0x000fc600078f30ff */
[----:B------:R-:W-:Y:S01]  /*5080*/  I2F.F16 R14, R14 ;  /* 0x0000000e000e7306 */ /* 0x000fe20000200c00 */
[----:B------:R-:W-:Y:S01]  /*5090*/  IADD3 R15, R40, -0x20, RZ ;  /* 0xffffffe0280f7810 */ /* 0x000fe20007ffe0ff */
[----:B------:R-:W-:Y:S01]  /*50a0*/  HFMA2.MMA R24, R39, R10, R24 ;  /* 0x0000000a27187235 */ /* 0x000fe20000000018 */
[----:B------:R-:W-:Y:S01]  /*50b0*/  VIADD R41, R41, 0xffffffe0 ;  /* 0xffffffe029297836 */ /* 0x000fe20000000000 */
[----:B--2---:R-:W-:Y:S01]  /*50c0*/  LOP3.LUT R39, R17, 0x3f, RZ, 0xc0, !PT ;  /* 0x0000003f11277812 */ /* 0x004fe200078ec0ff */
[----:B------:R-:W-:-:S03]  /*50d0*/  HFMA2 R23, R38, R10, R23 ;  /* 0x0000000a26177231 */ /* 0x000fc60000000017 */
[----:B------:R-:W-:Y:S01]  /*50e0*/  I2F.F16 R9, R9 ;  /* 0x0000000900097306 */ /* 0x000fe20000200c00 */
[----:B------:R-:W-:-:S07]  /*50f0*/  VIADD R40, R39, 0xffffffe0 ;  /* 0xffffffe027287836 */ /* 0x000fce0000000000 */
[----:B------:R-:W1:Y:S01]  /*5100*/  I2F.F16 R13, R13 ;  /* 0x0000000d000d7306 */ /* 0x000e620000200c00 */
[----:B------:R-:W-:-:S07]  /*5110*/  HFMA2.MMA R27, R27, R10, R8 ;  /* 0x0000000a1b1b7235 */ /* 0x000fce0000000008 */
[----:B------:R-:W-:Y:S01]  /*5120*/  I2F.F16 R26, R26 ;  /* 0x0000001a001a7306 */ /* 0x000fe20000200c00 */
[----:B------:R-:W-:-:S07]  /*5130*/  LOP3.LUT R39, R16, 0x3f, RZ, 0xc0, !PT ;  /* 0x0000003f10277812 */ /* 0x000fce00078ec0ff */
[----:B------:R-:W2:Y:S08]  /*5140*/  I2F.F16 R15, R15 ;  /* 0x0000000f000f7306 */ /* 0x000eb00000200c00 */
[----:B------:R-:W-:Y:S08]  /*5150*/  I2F.F16 R12, R42 ;  /* 0x0000002a000c7306 */ /* 0x000ff00000200c00 */
[----:B------:R-:W4:Y:S01]  /*5160*/  I2F.F16 R38, R41 ;  /* 0x0000002900267306 */ /* 0x000f220000200c00 */
[----:B------:R-:W-:Y:S01]  /*5170*/  HFMA2 R37, R37, R10, R36 ;  /* 0x0000000a25257231 */ /* 0x000fe20000000024 */
[----:B------:R-:W-:-:S06]  /*5180*/  IADD3 R10, R39, -0x20, RZ ;  /* 0xffffffe0270a7810 */ /* 0x000fcc0007ffe0ff */
        /* <DEDUP_REMOVED lines=13> */
[----:B------:R-:W-:Y:S01]  /*5260*/  LOP3.LUT R24, R24, 0x3f, RZ, 0xc0, !PT ;  /* 0x0000003f18187812 */ /* 0x000fe200078ec0ff */
[----:B------:R-:W-:Y:S01]  /*5270*/  HFMA2 R23, R40, R11, R23 ;  /* 0x0000000b28177231 */ /* 0x000fe20000000017 */
[----:B------:R-:W-:-:S02]  /*5280*/  LOP3.LUT R41, R9, 0x3f, RZ, 0xc0, !PT ;  /* 0x0000003f09297812 */ /* 0x000fc400078ec0ff */
[----:B------:R-:W-:Y:S02]  /*5290*/  SHF.R.U32.HI R9, RZ, 0x6, R16 ;  /* 0x00000006ff097819 */ /* 0x000fe40000011610 */
[----:B------:R-:W-:Y:S01]  /*52a0*/  SHF.R.U32.HI R40, RZ, 0x12, R17 ;  /* 0x00000012ff287819 */ /* 0x000fe20000011611 */
[----:B------:R-:W-:Y:S01]  /*52b0*/  VIADD R39, R24, 0xffffffe0 ;  /* 0xffffffe018277836 */ /* 0x000fe20000000000 */
[----:B------:R-:W-:Y:S01]  /*52c0*/  IADD3 R41, R41, -0x20, RZ ;  /* 0xffffffe029297810 */ /* 0x000fe20007ffe0ff */
[----:B------:R-:W-:Y:S01]  /*52d0*/  HFMA2.MMA R24, R15, R11, R27 ;  /* 0x0000000b0f187235 */ /* 0x000fe2000000001b */
[----:B------:R-:W-:Y:S02]  /*52e0*/  LOP3.LUT R40, R40, 0x3f, RZ, 0xc0, !PT ;  /* 0x0000003f28287812 */ /* 0x000fe400078ec0ff */
[----:B------:R-:W-:Y:S02]  /*52f0*/  SHF.R.U32.HI R27, RZ, 0x6, R19 ;  /* 0x00000006ff1b7819 */ /* 0x000fe40000011613 */
[----:B------:R-:W-:-:S02]  /*5300*/  LOP3.LUT R36, R19, 0x3f, RZ, 0xc0, !PT ;  /* 0x0000003f13247812 */ /* 0x000fc400078ec0ff */
[----:B------:R-:W-:Y:S02]  /*5310*/  LOP3.LUT R14, R9, 0x3f, RZ, 0xc0, !PT ;  /* 0x0000003f090e7812 */ /* 0x000fe400078ec0ff */
[----:B------:R1:W2:Y:S01]  /*5320*/  I2F.F16 R9, R41 ;  /* 0x0000002900097306 */ /* 0x0002a20000200c00 */
[----:B------:R-:W-:Y:S01]  /*5330*/  LOP3.LUT R27, R27, 0x3f, RZ, 0xc0, !PT ;  /* 0x0000003f1b1b7812 */ /* 0x000fe200078ec0ff */
[----:B------:R-:W-:Y:S02]  /*5340*/  VIADD R15, R40, 0xffffffe0 ;  /* 0xffffffe0280f7836 */ /* 0x000fe40000000000 */
[----:B------:R-:W-:Y:S02]  /*5350*/  HFMA2 R26, R26, R11, R37 ;  /* 0x0000000b1a1a7231 */ /* 0x000fe40000000025 */
[----:B------:R-:W-:Y:S01]  /*5360*/  VIADD R36, R36, 0xffffffe0 ;  /* 0xffffffe024247836 */ /* 0x000fe20000000000 */
[----:B------:R-:W-:Y:S01]  /*5370*/  SHF.R.U32.HI R11, RZ, 0x6, R18 ;  /* 0x00000006ff0b7819 */ /* 0x000fe20000011612 */
[----:B------:R-:W-:Y:S01]  /*5380*/  VIADD R14, R14, 0xffffffe0 ;  /* 0xffffffe00e0e7836 */ /* 0x000fe20000000000 */
[----:B-1----:R-:W-:Y:S01]  /*5390*/  IADD3 R41, R27, -0x20, RZ ;  /* 0xffffffe01b297810 */ /* 0x002fe20007ffe0ff */
[----:B------:R-:W-:Y:S01]  /*53a0*/  I2F.F16 R39, R39 ;  /* 0x0000002700277306 */ /* 0x000fe20000200c00 */
[----:B------:R-:W-:-:S07]  /*53b0*/  LOP3.LUT R27, R11, 0x3f, RZ, 0xc0, !PT ;  /* 0x0000003f0b1b7812 */ /* 0x000fce00078ec0ff */
[----:B------:R-:W1:Y:S01]  /*53c0*/  I2F.F16 R15, R15 ;  /* 0x0000000f000f7306 */ /* 0x000e620000200c00 */
[----:B------:R-:W-:Y:S01]  /*53d0*/  VIADD R37, R27, 0xffffffe0 ;  /* 0xffffffe01b257836 */ /* 0x000fe20000000000 */
[----:B--2---:R-:W-:-:S06]  /*53e0*/  PRMT R27, R8, 0x5410, R9 ;  /* 0x00005410081b7816 */ /* 0x004fcc0000000009 */
[----:B------:R-:W-:Y:S01]  /*53f0*/  I2F.F16 R10, R10 ;  /* 0x0000000a000a7306 */ /* 0x000fe20000200c00 */
[----:B------:R-:W-:-:S07]  /*5400*/  SHF.R.U32.HI R8, RZ, 0x12, R18 ;  /* 0x00000012ff087819 */ /* 0x000fce0000011612 */
[----:B------:R-:W-:Y:S08]  /*5410*/  I2F.F16 R36, R36 ;  /* 0x0000002400247306 */ /* 0x000ff00000200c00 */
[----:B------:R-:W2:Y:S08]  /*5420*/  I2F.F16 R14, R14 ;  /* 0x0000000e000e7306 */ /* 0x000eb00000200c00 */
[----:B------:R4:W5:Y:S01]  /*5430*/  I2F.F16 R11, R41 ;  /* 0x00000029000b7306 */ /* 0x0009620000200c00 */
[----:B------:R-:W-:-:S02]  /*5440*/  SHF.R.U32.HI R38, RZ, 0x12, R16 ;  /* 0x00000012ff267819 */ /* 0x000fc40000011610 */
[----:B------:R-:W-:Y:S02]  /*5450*/  LOP3.LUT R8, R8, 0x3f, RZ, 0xc0, !PT ;  /* 0x0000003f08087812 */ /* 0x000fe400078ec0ff */
[----:B------:R-:W-:Y:S02]  /*5460*/  LOP3.LUT R38, R38, 0x3f, RZ, 0xc0, !PT ;  /* 0x0000003f26267812 */ /* 0x000fe400078ec0ff */
[----:B-1----:R-:W-:Y:S02]  /*5470*/  PRMT R15, R39, 0x5410, R15 ;  /* 0x00005410270f7816 */ /* 0x002fe4000000000f */
[----:B--2---:R-:W-:Y:S02]  /*5480*/  PRMT R14, R10, 0x5410, R14 ;  /* 0x000054100a0e7816 */ /* 0x004fe4000000000e */
[----:B----4-:R-:W-:Y:S02]  /*5490*/  IADD3 R41, R8, -0x20, RZ ;  /* 0xffffffe008297810 */ /* 0x010fe40007ffe0ff */
[----:B------:R-:W-:-:S02]  /*54a0*/  IADD3 R38, R38, -0x20, RZ ;  /* 0xffffffe026267810 */ /* 0x000fc40007ffe0ff */
[----:B-----5:R-:W-:Y:S02]  /*54b0*/  PRMT R39, R36, 0x5410, R11 ;  /* 0x0000541024277816 */ /* 0x020fe4000000000b */
[----:B------:R-:W1:Y:S01]  /*54c0*/  LDS.128 R8, [UR4+0x20] ;  /* 0x00002004ff087984 */ /* 0x000e620008000c00 */
[----:B------:R-:W-:Y:S01]  /*54d0*/  I2F.F16 R12, R12 ;  /* 0x0000000c000c7306 */ /* 0x000fe20000200c00 */
[----:B------:R-:W-:Y:S02]  /*54e0*/  SHF.R.U32.HI R40, RZ, 0xc, R18 ;  /* 0x0000000cff287819 */ /* 0x000fe40000011612 */
[----:B------:R-:W-:-:S05]  /*54f0*/  SHF.R.U32.HI R36, RZ, 0xc, R19 ;  /* 0x0000000cff247819 */ /* 0x000fca0000011613 */
[----:B------:R-:W2:Y:S01]  /*5500*/  I2F.F16 R38, R38 ;  /* 0x0000002600267306 */ /* 0x000ea20000200c00 */
[----:B------:R-:W-:Y:S02]  /*5510*/  ISETP.NE.AND P0, PT, R31, R29, PT ;  /* 0x0000001d1f00720c */ /* 0x000fe40003f05270 */
[----:B------:R-:W-:-:S05]  /*5520*/  SHF.R.U32.HI R42, RZ, 0x12, R19 ;  /* 0x00000012ff2a7819 */ /* 0x000fca0000011613 */
[----:B------:R-:W-:Y:S01]  /*5530*/  I2F.F16 R13, R13 ;  /* 0x0000000d000d7306 */ /* 0x000fe20000200c00 */
[----:B------:R-:W-:Y:S02]  /*5540*/  LOP3.LUT R40, R40, 0x3f, RZ, 0xc0, !PT ;  /* 0x0000003f28287812 */ /* 0x000fe400078ec0ff */
[----:B------:R-:W-:-:S05]  /*5550*/  LOP3.LUT R36, R36, 0x3f, RZ, 0xc0, !PT ;  /* 0x0000003f24247812 */ /* 0x000fca00078ec0ff */
[----:B------:R-:W4:Y:S01]  /*5560*/  I2F.F16 R37, R37 ;  /* 0x0000002500257306 */ /* 0x000f220000200c00 */
[----:B------:R-:W-:Y:S01]  /*5570*/  LOP3.LUT R42, R42, 0x3f, RZ, 0xc0, !PT ;  /* 0x0000003f2a2a7812 */ /* 0x000fe200078ec0ff */
[----:B------:R-:W-:Y:S02]  /*5580*/  VIADD R40, R40, 0xffffffe0 ;  /* 0xffffffe028287836 */ /* 0x000fe40000000000 */
[----:B------:R-:W-:Y:S01]  /*5590*/  VIADD R36, R36, 0xffffffe0 ;  /* 0xffffffe024247836 */ /* 0x000fe20000000000 */
[----:B--2---:R-:W-:Y:S01]  /*55a0*/  PRMT R12, R12, 0x5410, R38 ;  /* 0x000054100c0c7816 */ /* 0x004fe20000000026 */
[----:B------:R-:W-:Y:S02]  /*55b0*/  VIADD R44, R42, 0xffffffe0 ;  /* 0xffffffe02a2c7836 */ /* 0x000fe40000000000 */
        /* <DEDUP_REMOVED lines=25> */
[----:B0-----:R-:W-:Y:S02]  /*5750*/  IADD3 R43, R41, -0x20, RZ ;  /* 0xffffffe0292b7810 */ /* 0x001fe40007ffe0ff */
[----:B------:R-:W-:-:S02]  /*5760*/  LOP3.LUT R41, R16, 0x3f, RZ, 0xc0, !PT ;  /* 0x0000003f10297812 */ /* 0x000fc400078ec0ff */
[----:B------:R-:W-:Y:S02]  /*5770*/  LOP3.LUT R9, R9, 0x3f, RZ, 0xc0, !PT ;  /* 0x0000003f09097812 */ /* 0x000fe400078ec0ff */
[----:B------:R-:W-:Y:S02]  /*5780*/  SHF.R.U32.HI R36, RZ, 0x18, R17 ;  /* 0x00000018ff247819 */ /* 0x000fe40000011611 */
[----:B------:R-:W-:Y:S01]  /*5790*/  SHF.R.U32 R42, R17, 0x1e, R5 ;  /* 0x0000001e112a7819 */ /* 0x000fe20000001605 */
[----:B------:R-:W-:Y:S01]  /*57a0*/  VIADD R17, R41, 0xffffffe0 ;  /* 0xffffffe029117836 */ /* 0x000fe20000000000 */
[----:B------:R-:W-:Y:S02]  /*57b0*/  IADD3 R40, R9, -0x20, RZ ;  /* 0xffffffe009287810 */ /* 0x000fe40007ffe0ff */
[----:B------:R-:W-:Y:S02]  /*57c0*/  LOP3.LUT R36, R36, 0x3f, RZ, 0xc0, !PT ;  /* 0x0000003f24247812 */ /* 0x000fe400078ec0ff */
[----:B------:R-:W-:-:S02]  /*57d0*/  SHF.R.U32.HI R9, RZ, 0x18, R18 ;  /* 0x00000018ff097819 */ /* 0x000fc40000011612 */
[----:B------:R-:W-:Y:S02]  /*57e0*/  LOP3.LUT R41, R42, 0x3f, RZ, 0xc0, !PT ;  /* 0x0000003f2a297812 */ /* 0x000fe400078ec0ff */
[----:B------:R-:W-:Y:S02]  /*57f0*/  SHF.R.U32 R19, R19, 0x1e, R7 ;  /* 0x0000001e13137819 */ /* 0x000fe40000001607 */
[----:B------:R-:W-:Y:S01]  /*5800*/  SHF.R.U32 R18, R18, 0x1e, R6 ;  /* 0x0000001e12127819 */ /* 0x000fe20000001606 */
[----:B------:R-:W-:Y:S01]  /*5810*/  VIADD R36, R36, 0xffffffe0 ;  /* 0xffffffe024247836 */ /* 0x000fe20000000000 */
[----:B------:R-:W-:Y:S01]  /*5820*/  LOP3.LUT R9, R9, 0x3f, RZ, 0xc0, !PT ;  /* 0x0000003f09097812 */ /* 0x000fe200078ec0ff */
[----:B------:R-:W-:Y:S01]  /*5830*/  VIADD R41, R41, 0xffffffe0 ;  /* 0xffffffe029297836 */ /* 0x000fe20000000000 */
[----:B------:R-:W-:Y:S02]  /*5840*/  LOP3.LUT R19, R19, 0x3f, RZ, 0xc0, !PT ;  /* 0x0000003f13137812 */ /* 0x000fe400078ec0ff */
[----:B------:R-:W-:Y:S01]  /*5850*/  LOP3.LUT R18, R18, 0x3f, RZ, 0xc0, !PT ;  /* 0x0000003f12127812 */ /* 0x000fe200078ec0ff */
[----:B------:R-:W-:Y:S01]  /*5860*/  VIADD R9, R9, 0xffffffe0 ;  /* 0xffffffe009097836 */ /* 0x000fe20000000000 */
[----:B------:R-:W-:Y:S01]  /*5870*/  I2F.F16 R40, R40 ;  /* 0x0000002800287306 */ /* 0x000fe20000200c00 */
[----:B------:R-:W-:Y:S01]  /*5880*/  VIADD R19, R19, 0xffffffe0 ;  /* 0xffffffe013137836 */ /* 0x000fe20000000000 */
[----:B------:R-:W-:-:S06]  /*5890*/  IADD3 R18, R18, -0x20, RZ ;  /* 0xffffffe012127810 */ /* 0x000fcc0007ffe0ff */
[----:B------:R-:W0:Y:S08]  /*58a0*/  I2F.F16 R17, R17 ;  /* 0x0000001100117306 */ /* 0x000e300000200c00 */
[----:B------:R-:W-:Y:S08]  /*58b0*/  I2F.F16 R36, R36 ;  /* 0x0000002400247306 */ /* 0x000ff00000200c00 */
        /* <DEDUP_REMOVED lines=16> */
[----:B------:R-:W-:Y:S01]  /*59c0*/  LOP3.LUT R9, R9, 0x3f, RZ, 0xc0, !PT ;  /* 0x0000003f09097812 */ /* 0x000fe200078ec0ff */
[----:B------:R-:W-:Y:S01]  /*59d0*/  HFMA2 R8, R41, R10, R8 ;  /* 0x0000000a29087231 */ /* 0x000fe20000000008 */
[----:B------:R-:W-:Y:S02]  /*59e0*/  LOP3.LUT R16, R16, 0x3f, RZ, 0xc0, !PT ;  /* 0x0000003f10107812 */ /* 0x000fe400078ec0ff */
        /* <DEDUP_REMOVED lines=18> */
[----:B0-----:R-:W-:-:S02]  /*5b10*/  PRMT R9, R9, 0x5410, R16 ;  /* 0x0000541009097816 */ /* 0x001fc40000000010 */
[----:B-1----:R-:W-:Y:S01]  /*5b20*/  PRMT R16, R17, 0x5410, R36 ;  /* 0x0000541011107816 */ /* 0x002fe20000000024 */
[----:B------:R-:W-:-:S04]  /*5b30*/  @!P0 VIADD R30, R30, 0x1 ;  /* 0x000000011e1e8836 */ /* 0x000fc80000000000 */
[----:B------:R-:W-:Y:S02]  /*5b40*/  HFMA2 R19, R16, R11, R19 ;  /* 0x0000000b10137231 */ /* 0x000fe40000000013 */
[----:B------:R-:W-:Y:S01]  /*5b50*/  @!P0 IMAD R16, R30, 0x8, R1 ;  /* 0x000000081e108824 */ /* 0x000fe200078e0201 */
[----:B---3--:R-:W-:-:S06]  /*5b60*/  PRMT R17, R37, 0x5410, R40 ;  /* 0x0000541025117816 */ /* 0x008fcc0000000028 */
[----:B------:R-:W-:Y:S02]  /*5b70*/  HFMA2.MMA R18, R17, R11, R18 ;  /* 0x0000000b11127235 */ /* 0x000fe40000000012 */
[----:B------:R-:W3:Y:S01]  /*5b80*/  @!P0 LDL.64 R16, [R16] ;  /* 0x0000000010108983 */ /* 0x000ee20000100a00 */
[--C-:B------:R-:W-:Y:S02]  /*5b90*/  SHF.R.U32.HI R39, RZ, 0x4, R7.reuse ;  /* 0x00000004ff277819 */ /* 0x100fe40000011607 */
[----:B------:R-:W-:Y:S02]  /*5ba0*/  SHF.R.U32.HI R10, RZ, 0xa, R7 ;  /* 0x0000000aff0a7819 */ /* 0x000fe40000011607 */
[----:B------:R-:W-:Y:S02]  /*5bb0*/  LOP3.LUT R39, R39, 0x3f, RZ, 0xc0, !PT ;  /* 0x0000003f27277812 */ /* 0x000fe400078ec0ff */
[----:B------:R-:W-:-:S03]  /*5bc0*/  LOP3.LUT R10, R10, 0x3f, RZ, 0xc0, !PT ;  /* 0x0000003f0a0a7812 */ /* 0x000fc600078ec0ff */
[----:B------:R-:W-:Y:S01]  /*5bd0*/  VIADD R39, R39, 0xffffffe0 ;  /* 0xffffffe027277836 */ /* 0x000fe20000000000 */
[----:B------:R-:W-:-:S04]  /*5be0*/  IADD3 R41, R10, -0x20, RZ ;  /* 0xffffffe00a297810 */ /* 0x000fc80007ffe0ff */
[----:B------:R-:W-:Y:S08]  /*5bf0*/  I2F.F16 R10, R41 ;  /* 0x00000029000a7306 */ /* 0x000ff00000200c00 */
[----:B------:R-:W0:Y:S01]  /*5c00*/  I2F.F16 R39, R39 ;  /* 0x0000002700277306 */ /* 0x000e220000200c00 */
[----:B------:R-:W-:Y:S01]  /*5c10*/  HFMA2.MMA R37, R9, R11, R38 ;  /* 0x0000000b09257235 */ /* 0x000fe20000000026 */
[----:B------:R-:W-:-:S02]  /*5c20*/  SHF.R.U32.HI R38, RZ, 0x10, R5 ;  /* 0x00000010ff267819 */ /* 0x000fc40000011605 */
[----:B0-----:R-:W-:Y:S02]  /*5c30*/  PRMT R39, R39, 0x5410, R10 ;  /* 0x0000541027277816 */ /* 0x001fe4000000000a */
[----:B------:R-:W-:-:S04]  /*5c40*/  SHF.R.U32.HI R10, RZ, 0x16, R4 ;  /* 0x00000016ff0a7819 */ /* 0x000fc80000011604 */
[----:B------:R-:W-:-:S04]  /*5c50*/  LOP3.LUT R10, R10, 0x3f, RZ, 0xc0, !PT ;  /* 0x0000003f0a0a7812 */ /* 0x000fc800078ec0ff */
[----:B------:R-:W-:Y:S02]  /*5c60*/  IADD3 R9, R10, -0x20, RZ ;  /* 0xffffffe00a097810 */ /* 0x000fe40007ffe0ff */
[----:B------:R-:W-:Y:S02]  /*5c70*/  LOP3.LUT R10, R38, 0x3f, RZ, 0xc0, !PT ;  /* 0x0000003f260a7812 */ /* 0x000fe400078ec0ff */
[----:B------:R-:W-:-:S04]  /*5c80*/  SHF.R.U32.HI R38, RZ, 0x16, R5 ;  /* 0x00000016ff267819 */ /* 0x000fc80000011605 */
[----:B------:R-:W-:Y:S01]  /*5c90*/  LOP3.LUT R41, R38, 0x3f, RZ, 0xc0, !PT ;  /* 0x0000003f26297812 */ /* 0x000fe200078ec0ff */
[----:B------:R-:W-:Y:S01]  /*5ca0*/  HFMA2 R38, R39, R11, R8 ;  /* 0x0000000b27267231 */ /* 0x000fe20000000008 */
[----:B------:R-:W-:-:S04]  /*5cb0*/  SHF.R.U32.HI R8, RZ, 0x10, R6 ;  /* 0x00000010ff087819 */ /* 0x000fc80000011606 */
[----:B------:R-:W-:Y:S02]  /*5cc0*/  LOP3.LUT R8, R8, 0x3f, RZ, 0xc0, !PT ;  /* 0x0000003f08087812 */ /* 0x000fe400078ec0ff */
[----:B------:R-:W-:Y:S02]  /*5cd0*/  IADD3 R11, R41, -0x20, RZ ;  /* 0xffffffe0290b7810 */ /* 0x000fe40007ffe0ff */
[----:B------:R-:W-:Y:S01]  /*5ce0*/  SHF.R.U32.HI R39, RZ, 0x16, R6 ;  /* 0x00000016ff277819 */ /* 0x000fe20000011606 */
[----:B------:R-:W-:Y:S01]  /*5cf0*/  VIADD R41, R8, 0xffffffe0 ;  /* 0xffffffe008297836 */ /* 0x000fe20000000000 */
[----:B------:R-:W-:Y:S02]  /*5d00*/  SHF.R.U32.HI R36, RZ, 0x10, R4 ;  /* 0x00000010ff247819 */ /* 0x000fe40000011604 */
[--C-:B------:R-:W-:Y:S02]  /*5d10*/  SHF.R.U32.HI R8, RZ, 0x10, R7.reuse ;  /* 0x00000010ff087819 */ /* 0x100fe40000011607 */
[----:B------:R-:W-:-:S02]  /*5d20*/  SHF.R.U32.HI R43, RZ, 0x16, R7 ;  /* 0x00000016ff2b7819 */ /* 0x000fc40000011607 */
[----:B------:R-:W-:Y:S02]  /*5d30*/  LOP3.LUT R39, R39, 0x3f, RZ, 0xc0, !PT ;  /* 0x0000003f27277812 */ /* 0x000fe400078ec0ff */
[----:B------:R-:W-:Y:S02]  /*5d40*/  LOP3.LUT R36, R36, 0x3f, RZ, 0xc0, !PT ;  /* 0x0000003f24247812 */ /* 0x000fe400078ec0ff */
[----:B------:R-:W-:Y:S02]  /*5d50*/  LOP3.LUT R8, R8, 0x3f, RZ, 0xc0, !PT ;  /* 0x0000003f08087812 */ /* 0x000fe400078ec0ff */
[----:B------:R-:W-:Y:S01]  /*5d60*/  LOP3.LUT R43, R43, 0x3f, RZ, 0xc0, !PT ;  /* 0x0000003f2b2b7812 */ /* 0x000fe200078ec0ff */
[----:B------:R-:W-:Y:S01]  /*5d70*/  VIADD R42, R39, 0xffffffe0 ;  /* 0xffffffe0272a7836 */ /* 0x000fe20000000000 */
[----:B------:R-:W-:Y:S01]  /*5d80*/  IADD3 R39, R8, -0x20, RZ ;  /* 0xffffffe008277810 */ /* 0x000fe20007ffe0ff */
[----:B------:R-:W-:Y:S02]  /*5d90*/  VIADD R36, R36, 0xffffffe0 ;  /* 0xffffffe024247836 */ /* 0x000fe40000000000 */
[----:B------:R-:W-:-:S02]  /*5da0*/  VIADD R10, R10, 0xffffffe0 ;  /* 0xffffffe00a0a7836 */ /* 0x000fc40000000000 */
[----:B------:R-:W-:Y:S01]  /*5db0*/  VIADD R43, R43, 0xffffffe0 ;  /* 0xffffffe02b2b7836 */ /* 0x000fe20000000000 */
        /* <DEDUP_REMOVED lines=13> */
[----:B------:R-:W-:Y:S02]  /*5e90*/  SHF.R.U32 R4, R4, 0x1c, R12 ;  /* 0x0000001c04047819 */ /* 0x000fe4000000160c */
[----:B------:R-:W-:Y:S02]  /*5ea0*/  SHF.R.U32 R7, R7, 0x1c, R15 ;  /* 0x0000001c07077819 */ /* 0x000fe4000000160f */
[----:B----4-:R-:W-:-:S02]  /*5eb0*/  @!P0 IADD3 R29, R27, R31, RZ ;  /* 0x0000001f1b1d8210 */ /* 0x010fc40007ffe0ff */
[----:B------:R-:W-:-:S04]  /*5ec0*/  SHF.R.U32.HI R27, RZ, 0x8, R12 ;  /* 0x00000008ff1b7819 */ /* 0x000fc8000001160c */
[----:B------:R-:W-:Y:S01]  /*5ed0*/  LOP3.LUT R27, R27, 0x3f, RZ, 0xc0, !PT ;  /* 0x0000003f1b1b7812 */ /* 0x000fe200078ec0ff */
[-C--:B0-----:R-:W-:Y:S01]  /*5ee0*/  HFMA2.MMA R37, R36, R8.reuse, R37 ;  /* 0x0000000824257235 */ /* 0x081fe20000000025 */
[-C--:B------:R-:W-:Y:S01]  /*5ef0*/  HFMA2 R19, R40, R8.reuse, R19 ;  /* 0x0000000828137231 */ /* 0x080fe20000000013 */
[----:B------:R-:W-:Y:S01]  /*5f00*/  HFMA2.MMA R18, R41, R8, R18 ;  /* 0x0000000829127235 */ /* 0x000fe20000000012 */
[----:B------:R-:W-:Y:S01]  /*5f10*/  HFMA2 R8, R39, R8, R38 ;  /* 0x0000000827087231 */ /* 0x000fe20000000026 */
[----:B------:R-:W-:Y:S02]  /*5f20*/  SHF.R.U32 R39, R5, 0x1c, R13 ;  /* 0x0000001c05277819 */ /* 0x000fe4000000160d */
[----:B------:R-:W-:Y:S02]  /*5f30*/  LOP3.LUT R38, R4, 0x3f, RZ, 0xc0, !PT ;  /* 0x0000003f04267812 */ /* 0x000fe400078ec0ff */
[----:B------:R-:W-:-:S03]  /*5f40*/  LOP3.LUT R39, R39, 0x3f, RZ, 0xc0, !PT ;  /* 0x0000003f27277812 */ /* 0x000fc600078ec0ff */
[----:B------:R-:W-:Y:S01]  /*5f50*/  VIADD R5, R38, 0xffffffe0 ;  /* 0xffffffe026057836 */ /* 0x000fe20000000000 */
[----:B------:R-:W-:Y:S02]  /*5f60*/  SHF.R.U32 R38, R6, 0x1c, R14 ;  /* 0x0000001c06267819 */ /* 0x000fe4000000160e */
[----:B------:R-:W-:Y:S02]  /*5f70*/  IADD3 R6, R39, -0x20, RZ ;  /* 0xffffffe027067810 */ /* 0x000fe40007ffe0ff */
[----:B------:R-:W-:Y:S02]  /*5f80*/  LOP3.LUT R39, R7, 0x3f, RZ, 0xc0, !PT ;  /* 0x0000003f07277812 */ /* 0x000fe400078ec0ff */
[----:B------:R-:W-:-:S03]  /*5f90*/  SHF.R.U32.HI R7, RZ, 0x2, R12 ;  /* 0x00000002ff077819 */ /* 0x000fc6000001160c */
[----:B------:R-:W-:Y:S01]  /*5fa0*/  VIADD R41, R39, 0xffffffe0 ;  /* 0xffffffe027297836 */ /* 0x000fe20000000000 */
[----:B------:R-:W-:Y:S02]  /*5fb0*/  LOP3.LUT R39, R7, 0x3f, RZ, 0xc0, !PT ;  /* 0x0000003f07277812 */ /* 0x000fe400078ec0ff */
[----:B------:R-:W-:-:S03]  /*5fc0*/  LEA.HI R40, R13, 0xffffffe0, RZ, 0x6 ;  /* 0xffffffe00d287811 */ /* 0x000fc600078f30ff */
[----:B------:R-:W-:Y:S01]  /*5fd0*/  VIADD R39, R39, 0xffffffe0 ;  /* 0xffffffe027277836 */ /* 0x000fe20000000000 */
[----:B------:R0:W-:Y:S02]  /*5fe0*/  I2F.F16 R4, R40 ;  /* 0x0000002800047306 */ /* 0x0001e40000200c00 */
[----:B0-----:R-:W-:-:S06]  /*5ff0*/  SHF.R.U32.HI R40, RZ, 0xe, R12 ;  /* 0x0000000eff287819 */ /* 0x001fcc000001160c */
[----:B------:R-:W-:Y:S01]  /*6000*/  I2F.F16 R5, R5 ;  /* 0x0000000500057306 */ /* 0x000fe20000200c00 */
[----:B------:R-:W-:-:S07]  /*6010*/  LOP3.LUT R40, R40, 0x3f, RZ, 0xc0, !PT ;  /* 0x0000003f28287812 */ /* 0x000fce00078ec0ff */
[----:B------:R-:W0:Y:S01]  /*6020*/  I2F.F16 R39, R39 ;  /* 0x0000002700277306 */ /* 0x000e220000200c00 */
[----:B------:R-:W-:Y:S01]  /*6030*/  IADD3 R27, R27, -0x20, RZ ;  /* 0xffffffe01b1b7810 */ /* 0x000fe20007ffe0ff */
[----:B------:R-:W-:-:S06]  /*6040*/  VIADD R40, R40, 0xffffffe0 ;  /* 0xffffffe028287836 */ /* 0x000fcc0000000000 */
[----:B------:R1:W-:Y:S01]  /*6050*/  I2F.F16 R7, R41 ;  /* 0x0000002900077306 */ /* 0x0003e20000200c00 */
[--C-:B------:R-:W-:Y:S02]  /*6060*/  SHF.R.U32.HI R42, RZ, 0x8, R13.reuse ;  /* 0x00000008ff2a7819 */ /* 0x100fe4000001160d */
[----:B-1----:R-:W-:-:S05]  /*6070*/  SHF.R.U32.HI R41, RZ, 0x2, R13 ;  /* 0x00000002ff297819 */ /* 0x002fca000001160d */
[----:B------:R-:W-:Y:S01]  /*6080*/  I2F.F16 R27, R27 ;  /* 0x0000001b001b7306 */ /* 0x000fe20000200c00 */
[----:B------:R-:W-:-:S07]  /*6090*/  LOP3.LUT R41, R41, 0x3f, RZ, 0xc0, !PT ;  /* 0x0000003f29297812 */ /* 0x000fce00078ec0ff */
[----:B------:R-:W1:Y:S01]  /*60a0*/  I2F.F16 R40, R40 ;  /* 0x0000002800287306 */ /* 0x000e620000200c00 */
[----:B0-----:R-:W-:Y:S01]  /*60b0*/  PRMT R39, R5, 0x5410, R39 ;  /* 0x0000541005277816 */ /* 0x001fe20000000027 */
[----:B------:R-:W-:Y:S01]  /*60c0*/  VIADD R5, R41, 0xffffffe0 ;  /* 0xffffffe029057836 */ /* 0x000fe20000000000 */
[----:B------:R-:W-:Y:S02]  /*60d0*/  LOP3.LUT R41, R42, 0x3f, RZ, 0xc0, !PT ;  /* 0x0000003f2a297812 */ /* 0x000fe400078ec0ff */
[--C-:B------:R-:W-:Y:S02]  /*60e0*/  SHF.R.U32.HI R42, RZ, 0xe, R13.reuse ;  /* 0x0000000eff2a7819 */ /* 0x100fe4000001160d */
[----:B------:R-:W-:Y:S02]  /*60f0*/  SHF.R.U32.HI R13, RZ, 0x14, R13 ;  /* 0x00000014ff0d7819 */ /* 0x000fe4000001160d */
[----:B------:R-:W-:Y:S02]  /*6100*/  LEA.HI R36, R12, 0xffffffe0, RZ, 0x6 ;  /* 0xffffffe00c247811 */ /* 0x000fe400078f30ff */
[----:B------:R-:W-:-:S02]  /*6110*/  LOP3.LUT R13, R13, 0x3f, RZ, 0xc0, !PT ;  /* 0x0000003f0d0d7812 */ /* 0x000fc400078ec0ff */
[----:B------:R-:W-:Y:S02]  /*6120*/  SHF.R.U32.HI R12, RZ, 0x14, R12 ;  /* 0x00000014ff0c7819 */ /* 0x000fe4000001160c */
[----:B-1----:R-:W-:Y:S02]  /*6130*/  PRMT R27, R27, 0x5410, R40 ;  /* 0x000054101b1b7816 */ /* 0x002fe40000000028 */
[----:B------:R-:W-:Y:S02]  /*6140*/  IADD3 R40, R41, -0x20, RZ ;  /* 0xffffffe029287810 */ /* 0x000fe40007ffe0ff */
[----:B------:R-:W-:Y:S02]  /*6150*/  IADD3 R13, R13, -0x20, RZ ;  /* 0xffffffe00d0d7810 */ /* 0x000fe40007ffe0ff */
[----:B------:R-:W-:Y:S02]  /*6160*/  LOP3.LUT R41, R42, 0x3f, RZ, 0xc0, !PT ;  /* 0x0000003f2a297812 */ /* 0x000fe400078ec0ff */
[----:B------:R-:W-:-:S02]  /*6170*/  LOP3.LUT R12, R12, 0x3f, RZ, 0xc0, !PT ;  /* 0x0000003f0c0c7812 */ /* 0x000fc400078ec0ff */
[----:B------:R-:W0:Y:S01]  /*6180*/  I2F.F16 R13, R13 ;  /* 0x0000000d000d7306 */ /* 0x000e220000200c00 */
[----:B------:R-:W-:Y:S01]  /*6190*/  VIADD R43, R41, 0xffffffe0 ;  /* 0xffffffe0292b7836 */ /* 0x000fe20000000000 */
[----:B------:R-:W-:Y:S02]  /*61a0*/  IADD3 R12, R12, -0x20, RZ ;  /* 0xffffffe00c0c7810 */ /* 0x000fe40007ffe0ff */
[----:B------:R-:W-:Y:S02]  /*61b0*/  SHF.R.U32.HI R41, RZ, 0x2, R14 ;  /* 0x00000002ff297819 */ /* 0x000fe4000001160e */
[----:B------:R-:W-:Y:S02]  /*61c0*/  LOP3.LUT R38, R38, 0x3f, RZ, 0xc0, !PT ;  /* 0x0000003f26267812 */ /* 0x000fe400078ec0ff */
[----:B------:R-:W-:Y:S01]  /*61d0*/  LOP3.LUT R41, R41, 0x3f, RZ, 0xc0, !PT ;  /* 0x0000003f29297812 */ /* 0x000fe200078ec0ff */
[----:B------:R-:W-:Y:S02]  /*61e0*/  I2F.F16 R36, R36 ;  /* 0x0000002400247306 */ /* 0x000fe40000200c00 */
[----:B------:R-:W-:-:S02]  /*61f0*/  VIADD R38, R38, 0xffffffe0 ;  /* 0xffffffe026267836 */ /* 0x000fc40000000000 */
[----:B------:R-:W-:-:S04]  /*6200*/  VIADD R41, R41, 0xffffffe0 ;  /* 0xffffffe029297836 */ /* 0x000fc80000000000 */
[----:B------:R-:W1:Y:S01]  /*6210*/  I2F.F16 R12, R12 ;  /* 0x0000000c000c7306 */ /* 0x000e620000200c00 */
[----:B0-----:R-:W-:-:S07]  /*6220*/  PRMT R4, R13, 0x5410, R4 ;  /* 0x000054100d047816 */ /* 0x001fce0000000004 */
[----:B------:R-:W-:Y:S01]  /*6230*/  I2F.F16 R40, R40 ;  /* 0x0000002800287306 */ /* 0x000fe20000200c00 */
[----:B------:R-:W-:-:S07]  /*6240*/  SHF.R.U32.HI R13, RZ, 0x8, R14 ;  /* 0x00000008ff0d7819 */ /* 0x000fce000001160e */
[----:B------:R-:W0:Y:S08]  /*6250*/  I2F.F16 R43, R43 ;  /* 0x0000002b002b7306 */ /* 0x000e300000200c00 */
[----:B------:R-:W-:Y:S08]  /*6260*/  I2F.F16 R6, R6 ;  /* 0x0000000600067306 */ /* 0x000ff00000200c00 */
[----:B------:R-:W2:Y:S01]  /*6270*/  I2F.F16 R5, R5 ;  /* 0x0000000500057306 */ /* 0x000ea20000200c00 */
[----:B------:R-:W-:-:S02]  /*6280*/  LOP3.LUT R13, R13, 0x3f, RZ, 0xc0, !PT ;  /* 0x0000003f0d0d7812 */ /* 0x000fc400078ec0ff */
[----:B------:R-:W-:-:S05]  /*6290*/  SHF.R.U32.HI R42, RZ, 0x2, R15 ;  /* 0x00000002ff2a7819 */ /* 0x000fca000001160f */
[----:B------:R-:W-:Y:S01]  /*62a0*/  I2F.F16 R38, R38 ;  /* 0x0000002600267306 */ /* 0x000fe20000200c00 */
[----:B-1----:R-:W-:-:S07]  /*62b0*/  PRMT R12, R12, 0x5410, R36 ;  /* 0x000054100c0c7816 */ /* 0x002fce0000000024 */
[----:B------:R-:W1:Y:S01]  /*62c0*/  I2F.F16 R41, R41 ;  /* 0x0000002900297306 */ /* 0x000e620000200c00 */
[----:B------:R-:W-:Y:S02]  /*62d0*/  SHF.R.U32.HI R36, RZ, 0xe, R14 ;  /* 0x0000000eff247819 */ /* 0x000fe4000001160e */
[----:B0-----:R-:W-:Y:S01]  /*62e0*/  PRMT R40, R40, 0x5410, R43 ;  /* 0x0000541028287816 */ /* 0x001fe2000000002b */
[----:B------:R-:W-:Y:S01]  /*62f0*/  VIADD R43, R13, 0xffffffe0 ;  /* 0xffffffe00d2b7836 */ /* 0x000fe20000000000 */
[----:B------:R-:W-:Y:S02]  /*6300*/  LOP3.LUT R42, R42, 0x3f, RZ, 0xc0, !PT ;  /* 0x0000003f2a2a7812 */ /* 0x000fe400078ec0ff */
[----:B------:R-:W-:Y:S02]  /*6310*/  LOP3.LUT R13, R36, 0x3f, RZ, 0xc0, !PT ;  /* 0x0000003f240d7812 */ /* 0x000fe400078ec0ff */
[----:B--2---:R-:W-:Y:S02]  /*6320*/  PRMT R5, R6, 0x5410, R5 ;  /* 0x0000541006057816 */ /* 0x004fe40000000005 */
[----:B------:R-:W-:-:S02]  /*6330*/  LEA.HI R6, R14, 0xffffffe0, RZ, 0x6 ;  /* 0xffffffe00e067811 */ /* 0x000fc400078f30ff */
[----:B------:R-:W-:Y:S02]  /*6340*/  IADD3 R42, R42, -0x20, RZ ;  /* 0xffffffe02a2a7810 */ /* 0x000fe40007ffe0ff */
[----:B------:R-:W-:Y:S02]  /*6350*/  SHF.R.U32.HI R14, RZ, 0x14, R14 ;  /* 0x00000014ff0e7819 */ /* 0x000fe4000001160e */
[----:B------:R-:W-:Y:S02]  /*6360*/  IADD3 R13, R13, -0x20, RZ ;  /* 0xffffffe00d0d7810 */ /* 0x000fe40007ffe0ff */
[----:B-1----:R-:W-:Y:S02]  /*6370*/  PRMT R38, R38, 0x5410, R41 ;  /* 0x0000541026267816 */ /* 0x002fe40000000029 */
[--C-:B------:R-:W-:Y:S02]  /*6380*/  SHF.R.U32.HI R41, RZ, 0x8, R15.reuse ;  /* 0x00000008ff297819 */ /* 0x100fe4000001160f */
[----:B------:R-:W-:-:S02]  /*6390*/  SHF.R.U32.HI R36, RZ, 0xe, R15 ;  /* 0x0000000eff247819 */ /* 0x000fc4000001160f */
[----:B------:R-:W-:Y:S01]  /*63a0*/  LOP3.LUT R14, R14, 0x3f, RZ, 0xc0, !PT ;  /* 0x0000003f0e0e7812 */ /* 0x000fe200078ec0ff */
[----:B------:R-:W0:Y:S01]  /*63b0*/  I2F.F16 R42, R42 ;  /* 0x0000002a002a7306 */ /* 0x000e220000200c00 */
[----:B------:R-:W-:Y:S02]  /*63c0*/  LEA.HI R44, R15, 0xffffffe0, RZ, 0x6 ;  /* 0xffffffe00f2c7811 */ /* 0x000fe400078f30ff */
[----:B------:R-:W-:Y:S01]  /*63d0*/  LOP3.LUT R41, R41, 0x3f, RZ, 0xc0, !PT ;  /* 0x0000003f29297812 */ /* 0x000fe200078ec0ff */
[----:B------:R-:W-:Y:S01]  /*63e0*/  VIADD R14, R14, 0xffffffe0 ;  /* 0xffffffe00e0e7836 */ /* 0x000fe20000000000 */
[----:B------:R-:W-:Y:S02]  /*63f0*/  LOP3.LUT R36, R36, 0x3f, RZ, 0xc0, !PT ;  /* 0x0000003f24247812 */ /* 0x000fe400078ec0ff */
[----:B------:R-:W-:Y:S01]  /*6400*/  SHF.R.U32.HI R15, RZ, 0x14, R15 ;  /* 0x00000014ff0f7819 */ /* 0x000fe2000001160f */
[----:B------:R-:W-:Y:S01]  /*6410*/  I2F.F16 R43, R43 ;  /* 0x0000002b002b7306 */ /* 0x000fe20000200c00 */
[----:B------:R-:W-:Y:S01]  /*6420*/  VIADD R41, R41, 0xffffffe0 ;  /* 0xffffffe029297836 */ /* 0x000fe20000000000 */
[----:B------:R-:W-:-:S06]  /*6430*/  IADD3 R36, R36, -0x20, RZ ;  /* 0xffffffe024247810 */ /* 0x000fcc0007ffe0ff */
[----:B------:R-:W1:Y:S01]  /*6440*/  I2F.F16 R13, R13 ;  /* 0x0000000d000d7306 */ /* 0x000e620000200c00 */
[----:B------:R-:W-:Y:S01]  /*6450*/  LOP3.LUT R15, R15, 0x3f, RZ, 0xc0, !PT ;  /* 0x0000003f0f0f7812 */ /* 0x000fe200078ec0ff */
[----:B------:R-:W-:-:S03]  /*6460*/  HFMA2.MMA R37, R39, R9, R37 ;  /* 0x0000000927257235 */ /* 0x000fc60000000025 */
[----:B------:R-:W-:-:S03]  /*6470*/  IADD3 R15, R15, -0x20, RZ ;  /* 0xffffffe00f0f7810 */ /* 0x000fc60007ffe0ff */
        /* <DEDUP_REMOVED lines=20> */
[-C--:B------:R-:W-:Y:S01]  /*65c0*/  HFMA2 R5, R40, R10.reuse, R5 ;  /* 0x0000000a28057231 */ /* 0x080fe20000000005 */
[----:B------:R-:W-:Y:S01]  /*65d0*/  @!P0 PRMT R2, R17, 0x7610, R2 ;  /* 0x0000761011028816 */ /* 0x000fe20000000002 */
[----:B------:R-:W-:Y:S01]  /*65e0*/  VIADD R31, R31, 0x20 ;  /* 0x000000201f1f7836 */ /* 0x000fe20000000000 */
        /* <DEDUP_REMOVED lines=25> */
.L_x_3540:
[----:B------:R-:W-:-:S04]  /*6780*/  ISETP.GE.AND P0, PT, R31, R33, PT ;  /* 0x000000211f00720c */ /* 0x000fc80003f06270 */
[----:B------:R-:W-:-:S13]  /*6790*/  ISETP.GE.OR P0, PT, R31, UR12, P0 ;  /* 0x0000000c1f007c0c */ /* 0x000fda0008706670 */
[----:B------:R-:W-:Y:S05]  /*67a0*/  @P0 BRA `(.L_x_3542) ;  /* 0x0000001400880947 */ /* 0x000fea0003800000 */
.L_x_3543:
[----:B------:R0:W2:Y:S01]  /*67b0*/  LDG.E.128.CONSTANT R4, desc[UR6][R36.64] ;  /* 0x0000000624047981 */ /* 0x0000a2000c1e9d00 */
[----:B------:R-:W-:Y:S02]  /*67c0*/  MOV R34, UR9 ;  /* 0x0000000900227c02 */ /* 0x000fe40008000f00 */
[----:B------:R-:W-:Y:S01]  /*67d0*/  ISETP.NE.AND P0, PT, R31, R29, PT ;  /* 0x0000001d1f00720c */ /* 0x000fe20003f05270 */
[----:B------:R-:W3:Y:S02]  /*67e0*/  LDS.128 R20, [UR4] ;  /* 0x00000004ff147984 */ /* 0x000ee40008000c00 */
        /* <DEDUP_REMOVED lines=8> */
[----:B------:R-:W-:Y:S02]  /*6870*/  IMAD.MOV.U32 R43, RZ, RZ, 0x2800 ;  /* 0x00002800ff2b7424 */ /* 0x000fe400078e00ff */
[----:B0-----:R-:W-:-:S04]  /*6880*/  IMAD.WIDE R36, R34, 0x4, R36 ;  /* 0x0000000422247825 */ /* 0x001fc800078e0224 */
[----:B------:R-:W-:Y:S01]  /*6890*/  @!P0 VIADD R30, R30, 0x1 ;  /* 0x000000011e1e8836 */ /* 0x000fe20000000000 */
        /* <DEDUP_REMOVED lines=113> */
[----:B------:R-:W-:Y:S02]  /*6fb0*/  LOP3.LUT R17, R17, 0x64006400, RZ, 0xfc, !PT ;  /* 0x6400640011117812 */ /* 0x000fe400078efcff */
[----:B------:R-:W-:-:S03]  /*6fc0*/  @!P0 IADD3 R29, R38, R31, RZ ;  /* 0x0000001f261d8210 */ /* 0x000fc60007ffe0ff */
[----:B------:R-:W-:-:S04]  /*6fd0*/  HADD2 R38, R17, -1040, -1040 ;  /* 0xe410e41011267430 */ /* 0x000fc80000000000 */
[----:B------:R-:W-:Y:S01]  /*6fe0*/  HFMA2 R38, R38, R18, R16 ;  /* 0x0000001226267231 */ /* 0x000fe20000000010 */
[----:B------:R-:W-:-:S04]  /*6ff0*/  LOP3.LUT R16, R14, 0x1f001f, RZ, 0xc0, !PT ;  /* 0x001f001f0e107812 */ /* 0x000fc800078ec0ff */
[----:B------:R-:W-:-:S05]  /*7000*/  LOP3.LUT R16, R16, 0x64006400, RZ, 0xfc, !PT ;  /* 0x6400640010107812 */ /* 0x000fca00078efcff */
[----:B------:R-:W-:-:S06]  /*7010*/  HADD2 R16, R16, -1040, -1040 ;  /* 0xe410e41010107430 */ /* 0x000fcc0000000000 */
[----:B------:R-:W-:Y:S01]  /*7020*/  HFMA2.MMA R41, R16, R18, R41 ;  /* 0x0000001210297235 */ /* 0x000fe20000000029 */
[----:B------:R-:W-:-:S06]  /*7030*/  @!P0 LEA R16, R30, R1, 0x3 ;  /* 0x000000011e108211 */ /* 0x000fcc00078e18ff */
        /* <DEDUP_REMOVED lines=194> */
[----:B----4-:R-:W-:Y:S01]  /*7c60*/  @!P0 PRMT R0, R16, 0x7610, R0 ;  /* 0x0000761010008816 */ /* 0x010fe20000000000 */
        /* <DEDUP_REMOVED lines=22> */
.L_x_3542:
[----:B------:R-:W-:-:S04]  /*7dd0*/  ISETP.GE.AND P0, PT, R31, R33, PT ;  /* 0x000000211f00720c */ /* 0x000fc80003f06270 */
[----:B------:R-:W-:-:S13]  /*7de0*/  ISETP.GE.OR P0, PT, R31, R35, P0 ;  /* 0x000000231f00720c */ /* 0x000fda0000706670 */
[----:B------:R-:W-:Y:S05]  /*7df0*/  @P0 BRA `(.L_x_3544) ;  /* 0x0000002400280947 */ /* 0x000fea0003800000 */
.L_x_3545:
[----:B------:R-:W2:Y:S01]  /*7e00*/  LDG.E.128.CONSTANT R4, desc[UR6][R36.64] ;  /* 0x0000000624047981 */ /* 0x000ea2000c1e9d00 */
[----:B------:R-:W-:-:S03]  /*7e10*/  MOV R34, UR9 ;  /* 0x0000000900227c02 */ /* 0x000fc60008000f00 */
[----:B------:R-:W0:Y:S02]  /*7e20*/  LDS.64 R16, [UR4] ;  /* 0x00000004ff107984 */ /* 0x000e240008000a00 */
[----:B------:R-:W-:-:S05]  /*7e30*/  IMAD.WIDE R18, R34, 0x4, R36 ;  /* 0x0000000422127825 */ /* 0x000fca00078e0224 */
[----:B------:R3:W4:Y:S01]  /*7e40*/  LDG.E.128.CONSTANT R8, desc[UR6][R18.64] ;  /* 0x0000000612087981 */ /* 0x000722000c1e9d00 */
[----:B------:R-:W-:-:S05]  /*7e50*/  IMAD.WIDE R44, R34, 0x4, R18 ;  /* 0x00000004222c7825 */ /* 0x000fca00078e0212 */
[----:B-1----:R-:W5:Y:S01]  /*7e60*/  LDG.E.128.CONSTANT R12, desc[UR6][R44.64] ;  /* 0x000000062c0c7981 */ /* 0x002f62000c1e9d00 */
[----:B------:R-:W-:Y:S01]  /*7e70*/  IMAD.MOV.U32 R23, RZ, RZ, 0x2c00 ;  /* 0x00002c00ff177424 */ /* 0x000fe200078e00ff */
        /* <DEDUP_REMOVED lines=199> */
[----:B------:R-:W-:Y:S02]  /*8af0*/  LOP3.LUT R22, R22, 0x64006400, RZ, 0xfc, !PT ;  /* 0x6400640016167812 */ /* 0x000fe400078efcff */
        /* <DEDUP_REMOVED lines=9> */
[----:B------:R-:W-:Y:S01]  /*8b90*/  HADD2.F32 R39, -RZ, R27.H0_H0 ;  /* 0x2000001bff277230 */ /* 0x000fe20000004100 */
[----:B------:R-:W-:Y:S01]  /*8ba0*/  @!P1 IADD3 R30, R30, 0x1, RZ ;  /* 0x000000011e1e9810 */ /* 0x000fe20007ffe0ff */
        /* <DEDUP_REMOVED lines=88> */
[----:B------:R-:W-:Y:S01]  /*9130*/  @!P1 IMAD R41, R30, 0x8, R1 ;  /* 0x000000081e299824 */ /* 0x000fe200078e0201 */
[----:B------:R-:W-:Y:S01]  /*9140*/  LOP3.LUT R11, R11, 0x64006400, RZ, 0xfc, !PT ;  /* 0x640064000b0b7812 */ /* 0x000fe200078efcff */
[----:B------:R-:W-:Y:S01]  /*9150*/  FFMA.FTZ R43, R43, R5, R36 ;  /* 0x000000052b2b7223 */ /* 0x000fe20000010024 */
[----:B------:R-:W-:-:S03]  /*9160*/  FFMA.FTZ R40, R5, R27, R10 ;  /* 0x0000001b05287223 */ /* 0x000fc6000001000a */
        /* <DEDUP_REMOVED lines=63> */
[----:B--2---:R-:W-:Y:S01]  /*9560*/  @!P1 IMAD.IADD R29, R17, 0x1, R31 ;  /* 0x00000001111d9824 */ /* 0x004fe200078e021f */
        /* <DEDUP_REMOVED lines=191> */
[----:B------:R-:W-:Y:S01]  /*a160*/  HADD2.F32 R7, -RZ, R4.H1_H1 ;  /* 0x30000004ff077230 */ /* 0x000fe20000004100 */
[----:B------:R-:W-:Y:S01]  /*a170*/  IADD3 R4, R31, 0x20, RZ ;  /* 0x000000201f047810 */ /* 0x000fe20007ffe0ff */
[----:B------:R-:W-:Y:S02]  /*a180*/  HADD2.F32 R11, -RZ, R20.H1_H1 ;  /* 0x30000014ff0b7230 */ /* 0x000fe40000004100 */
[----:B------:R-:W-:Y:S01]  /*a190*/  FMUL.FTZ R22, R22, R15 ;  /* 0x0000000f16167220 */ /* 0x000fe20000410000 */
[----:B------:R-:W-:Y:S01]  /*a1a0*/  F2FP.F16.F32.PACK_AB R5, RZ, R5 ;  /* 0x00000005ff05723e */ /* 0x000fe200000000ff */
[C---:B------:R-:W-:Y:S01]  /*a1b0*/  FFMA.FTZ R10, R9.reuse, R7, R10 ;  /* 0x00000007090a7223 */ /* 0x040fe2000001000a */
[C---:B------:R-:W-:Y:S01]  /*a1c0*/  ISETP.GE.AND P0, PT, R4.reuse, R35, PT ;  /* 0x000000230400720c */ /* 0x040fe20003f06270 */
[----:B------:R-:W-:Y:S01]  /*a1d0*/  FFMA.FTZ R26, R9, R11, R26 ;  /* 0x0000000b091a7223 */ /* 0x000fe2000001001a */
[----:B------:R-:W-:Y:S01]  /*a1e0*/  ISETP.LT.AND P2, PT, R4, R33, PT ;  /* 0x000000210400720c */ /* 0x000fe20003f41270 */
[----:B------:R-:W-:Y:S01]  /*a1f0*/  FMUL.FTZ R10, R10, R19 ;  /* 0x000000130a0a7220 */ /* 0x000fe20000410000 */
[----:B------:R-:W-:Y:S01]  /*a200*/  F2FP.F16.F32.PACK_AB R22, RZ, R22 ;  /* 0x00000016ff16723e */ /* 0x000fe200000000ff */
[----:B------:R-:W-:Y:S01]  /*a210*/  FMUL.FTZ R26, R26, R21 ;  /* 0x000000151a1a7220 */ /* 0x000fe20000410000 */
[----:B------:R-:W-:-:S02]  /*a220*/  MOV R31, R4 ;  /* 0x00000004001f7202 */ /* 0x000fc40000000f00 */
[----:B------:R-:W-:Y:S02]  /*a230*/  F2FP.F16.F32.PACK_AB R10, RZ, R10 ;  /* 0x0000000aff0a723e */ /* 0x000fe400000000ff */
[----:B------:R-:W-:Y:S02]  /*a240*/  F2FP.F16.F32.PACK_AB R26, RZ, R26 ;  /* 0x0000001aff1a723e */ /* 0x000fe400000000ff */
[----:B------:R-:W-:Y:S02]  /*a250*/  PRMT R22, R22, 0x5410, R5 ;  /* 0x0000541016167816 */ /* 0x000fe40000000005 */
[----:B------:R-:W-:-:S03]  /*a260*/  PRMT R10, R10, 0x5410, R26 ;  /* 0x000054100a0a7816 */ /* 0x000fc6000000001a */
[----:B------:R-:W-:-:S03]  /*a270*/  HADD2 R28, R22, R24 ;  /* 0x00000018161c7230 */ /* 0x000fc60000000000 */
[----:B------:R-:W-:Y:S01]  /*a280*/  HFMA2.MMA R3, R10, 1, 1, R3 ;  /* 0x3c003c000a037835 */ /* 0x000fe20000000003 */
[----:B------:R-:W-:Y:S10]  /*a290*/  @!P0 BRA P2, `(.L_x_3545) ;  /* 0xffffffd800d88947 */ /* 0x000ff4000103ffff */
.L_x_3544:
[----:B------:R-:W-:-:S04]  /*a2a0*/  ISETP.GE.AND P0, PT, R31, R33, PT ;  /* 0x000000211f00720c */ /* 0x000fc80003f06270 */
[----:B------:R-:W-:-:S13]  /*a2b0*/  ISETP.GE.OR P0, PT, R31, UR13, P0 ;  /* 0x0000000d1f007c0c */ /* 0x000fda0008706670 */
[----:B------:R-:W-:Y:S05]  /*a2c0*/  @P0 BRA `(.L_x_3546) ;  /* 0x0000001400200947 */ /* 0x000fea0003800000 */
.L_x_3547:
[----:B------:R0:W2:Y:S01]  /*a2d0*/  LDG.E.128.CONSTANT R4, desc[UR6][R36.64] ;  /* 0x0000000624047981 */ /* 0x0000a2000c1e9d00 */
[C---:B------:R-:W-:Y:S01]  /*a2e0*/  ISETP.NE.AND P0, PT, R31.reuse, R29, PT ;  /* 0x0000001d1f00720c */ /* 0x040fe20003f05270 */
[----:B------:R-:W-:Y:S02]  /*a2f0*/  IMAD.U32 R34, RZ, RZ, UR9 ;  /* 0x00000009ff227e24 */ /* 0x000fe4000f8e00ff */
        /* <DEDUP_REMOVED lines=9> */
[----:B------:R-:W-:Y:S01]  /*a390*/  HFMA2.MMA R26, -RZ, RZ, 0, 0.125 ;  /* 0x00003000ff1a7435 */ /* 0x000fe200000001ff */
[----:B------:R-:W-:Y:S01]  /*a3a0*/  @!P0 VIADD R30, R30, 0x1 ;  /* 0x000000011e1e8836 */ /* 0x000fe20000000000 */
        /* <DEDUP_REMOVED lines=37> */
[----:B------:R-:W-:Y:S01]  /*a600*/  HFMA2 R35, R24, R18, R35 ;  /* 0x0000001218237231 */ /* 0x000fe20000000023 */
[----:B------:R-:W-:-:S03]  /*a610*/  @!P0 LEA R24, R30, R1, 0x3 ;  /* 0x000000011e188211 */ /* 0x000fc600078e18ff */
[----:B------:R-:W-:-:S03]  /*a620*/  HFMA2.MMA R39, R25, R18, R39 ;  /* 0x0000001219277235 */ /* 0x000fc60000000027 */
        /* <DEDUP_REMOVED lines=31> */
[----:B----4-:R-:W-:Y:S01]  /*a820*/  @!P0 IMAD.IADD R29, R20, 0x1, R31 ;  /* 0x00000001141d8824 */ /* 0x010fe200078e021f */
[----:B------:R-:W-:Y:S02]  /*a830*/  LOP3.LUT R27, R27, 0x1c001c0, RZ, 0xc0, !PT ;  /* 0x01c001c01b1b7812 */ /* 0x000fe400078ec0ff */
[----:B------:R-:W-:Y:S02]  /*a840*/  MOV R20, 0x2400 ;  /* 0x0000240000147802 */ /* 0x000fe40000000f00 */
[----:B------:R-:W-:Y:S02]  /*a850*/  LOP3.LUT R21, R21, 0x1c001c0, RZ, 0xc0, !PT ;  /* 0x01c001c015157812 */ /* 0x000fe400078ec0ff */
[----:B------:R-:W-:Y:S02]  /*a860*/  LOP3.LUT R41, R22, 0x1c001c0, RZ, 0xc0, !PT ;  /* 0x01c001c016297812 */ /* 0x000fe400078ec0ff */
[----:B------:R-:W-:-:S02]  /*a870*/  LOP3.LUT R23, R23, 0x1c001c0, RZ, 0xc0, !PT ;  /* 0x01c001c017177812 */ /* 0x000fc400078ec0ff */
[----:B------:R-:W-:Y:S02]  /*a880*/  PRMT R26, R26, 0x5410, R20 ;  /* 0x000054101a1a7816 */ /* 0x000fe40000000014 */
[----:B------:R-:W-:Y:S02]  /*a890*/  LOP3.LUT R27, R27, 0x64006400, RZ, 0xfc, !PT ;  /* 0x640064001b1b7812 */ /* 0x000fe400078efcff */
[----:B------:R-:W-:Y:S02]  /*a8a0*/  LOP3.LUT R21, R21, 0x64006400, RZ, 0xfc, !PT ;  /* 0x6400640015157812 */ /* 0x000fe400078efcff */
[----:B------:R-:W-:Y:S02]  /*a8b0*/  LOP3.LUT R41, R41, 0x64006400, RZ, 0xfc, !PT ;  /* 0x6400640029297812 */ /* 0x000fe400078efcff */
[----:B------:R-:W-:Y:S01]  /*a8c0*/  LOP3.LUT R23, R23, 0x64006400, RZ, 0xfc, !PT ;  /* 0x6400640017177812 */ /* 0x000fe200078efcff */
[-C--:B------:R-:W-:Y:S01]  /*a8d0*/  HFMA2 R27, R27, R26.reuse.H1_H1, -20, -20 ;  /* 0xcd00cd001b1b7431 */ /* 0x080fe2000006001a */
[----:B------:R-:W-:Y:S01]  /*a8e0*/  SHF.R.U32.HI R4, RZ, 0xf, R4 ;  /* 0x0000000fff047819 */ /* 0x000fe20000011604 */
[----:B------:R-:W-:-:S02]  /*a8f0*/  HFMA2 R20, R21, R26.H1_H1, -20, -20 ;  /* 0xcd00cd0015147431 */ /* 0x000fc4000006001a */
[-C--:B------:R-:W-:Y:S02]  /*a900*/  HFMA2 R41, R41, R26.reuse.H1_H1, -20, -20 ;  /* 0xcd00cd0029297431 */ /* 0x080fe4000006001a */
        /* <DEDUP_REMOVED lines=228> */
.L_x_3546:
[----:B------:R-:W-:Y:S01]  /*b750*/  ISETP.GE.AND P0, PT, R31, R33, PT ;  /* 0x000000211f00720c */ /* 0x000fe20003f06270 */
[----:B------:R-:W-:-:S03]  /*b760*/  ULDC UR5, c[0x0][0x26c] ;  /* 0x00009b0000057ab9 */ /* 0x000fc60000000800 */
[----:B------:R-:W-:-:S13]  /*b770*/  ISETP.GE.OR P0, PT, R31, UR5, P0 ;  /* 0x000000051f007c0c */ /* 0x000fda0008706670 */
[----:B------:R-:W-:Y:S05]  /*b780*/  @P0 BRA `(.L_x_3548) ;  /* 0x0000000800b00947 */ /* 0x000fea0003800000 */
[----:B------:R-:W-:Y:S02]  /*b790*/  SHF.R.S32.HI R17, RZ, 0x1f, R34 ;  /* 0x0000001fff117819 */ /* 0x000fe40000011422 */
[C---:B-1----:R-:W-:Y:S02]  /*b7a0*/  SHF.L.U32 R15, R34.reuse, 0x2, RZ ;  /* 0x00000002220f7819 */ /* 0x042fe400000006ff */
[----:B------:R-:W-:-:S07]  /*b7b0*/  SHF.L.U64.HI R17, R34, 0x2, R17 ;  /* 0x0000000222117819 */ /* 0x000fce0000010211 */
.L_x_3549:
        /* <DEDUP_REMOVED lines=9> */
[----:B------:R-:W-:-:S05]  /*b850*/  @!P1 VIADD R30, R30, 0x1 ;  /* 0x000000011e1e9836 */ /* 0x000fca0000000000 */
[----:B------:R-:W-:-:S06]  /*b860*/  @!P1 LEA R12, R30, R1, 0x3 ;  /* 0x000000011e0c9211 */ /* 0x000fcc00078e18ff */
[----:B------:R-:W4:Y:S01]  /*b870*/  @!P1 LDL.64 R12, [R12] ;  /* 0x000000000c0c9983 */ /* 0x000f220000100a00 */
[----:B------:R-:W-:Y:S01]  /*b880*/  IMAD.MOV.U32 R21, RZ, RZ, 0x3400 ;  /* 0x00003400ff157424 */ /* 0x000fe200078e00ff */
[----:B------:R-:W-:-:S05]  /*b890*/  IADD3 R36, P0, R36, R15, RZ ;  /* 0x0000000f24247210 */ /* 0x000fca0007f1e0ff */
[----:B------:R-:W-:Y:S01]  /*b8a0*/  IMAD.X R37, R37, 0x1, R17, P0 ;  /* 0x0000000125257824 */ /* 0x000fe200000e0611 */
[----:B--2---:R-:W-:Y:S02]  /*b8b0*/  @!P1 IADD3 R29, R18, R31, RZ ;  /* 0x0000001f121d9210 */ /* 0x004fe40007ffe0ff */
[----:B------:R-:W-:Y:S02]  /*b8c0*/  IADD3 R31, R31, 0x10, RZ ;  /* 0x000000101f1f7810 */ /* 0x000fe40007ffe0ff */
        /* <DEDUP_REMOVED lines=45> */
[----:B------:R-:W-:-:S02]  /*bba0*/  HFMA2 R39, R39, R8, RZ.H0_H0 ;  /* 0x0000000827277231 */ /* 0x000fc400000400ff */
[----:B------:R-:W-:Y:S02]  /*bbb0*/  IMAD.MOV.U32 R8, RZ, RZ, 0x2c00 ;  /* 0x00002c00ff087424 */ /* 0x000fe400078e00ff */
[-C--:B------:R-:W-:Y:S01]  /*bbc0*/  HFMA2 R25, R25, R9.reuse, R35 ;  /* 0x0000000919197231 */ /* 0x080fe20000000023 */
[-C--:B------:R-:W-:Y:S01]  /*bbd0*/  HFMA2.MMA R26, R26, R9.reuse, R38 ;  /* 0x000000091a1a7235 */ /* 0x080fe20000000026 */
[----:B------:R-:W-:Y:S01]  /*bbe0*/  LOP3.LUT R38, R6, 0x300030, RZ, 0xc0, !PT ;  /* 0x0030003006267812 */ /* 0x000fe200078ec0ff */
[----:B------:R-:W-:Y:S01]  /*bbf0*/  HFMA2.MMA R24, R34, R9, R24 ;  /* 0x0000000922187235 */ /* 0x000fe20000000018 */
[----:B------:R-:W-:Y:S01]  /*bc00*/  HFMA2 R9, R27, R9, R39 ;  /* 0x000000091b097231 */ /* 0x000fe20000000027 */
[----:B------:R-:W-:Y:S02]  /*bc10*/  MOV R34, 0x2400 ;  /* 0x0000240000227802 */ /* 0x000fe40000000f00 */
[----:B------:R-:W-:Y:S02]  /*bc20*/  LOP3.LUT R27, R4, 0x300030, RZ, 0xc0, !PT ;  /* 0x00300030041b7812 */ /* 0x000fe400078ec0ff */
[----:B------:R-:W-:-:S02]  /*bc30*/  PRMT R8, R34, 0x5410, R8 ;  /* 0x0000541022087816 */ /* 0x000fc40000000008 */
[----:B------:R-:W-:Y:S02]  /*bc40*/  LOP3.LUT R35, R27, 0x64006400, RZ, 0xfc, !PT ;  /* 0x640064001b237812 */ /* 0x000fe400078efcff */
[----:B------:R-:W-:Y:S02]  /*bc50*/  LOP3.LUT R27, R7, 0x300030, RZ, 0xc0, !PT ;  /* 0x00300030071b7812 */ /* 0x000fe400078ec0ff */
[----:B------:R-:W-:Y:S01]  /*bc60*/  LOP3.LUT R4, R4, 0xc000c0, RZ, 0xc0, !PT ;  /* 0x00c000c004047812 */ /* 0x000fe200078ec0ff */
[-C--:B------:R-:W-:Y:S01]  /*bc70*/  HFMA2 R35, R35, R8.reuse.H1_H1, -66, -66 ;  /* 0xd420d42023237431 */ /* 0x080fe20000060008 */
[----:B------:R-:W-:Y:S02]  /*bc80*/  LOP3.LUT R27, R27, 0x64006400, RZ, 0xfc, !PT ;  /* 0x640064001b1b7812 */ /* 0x000fe400078efcff */
[----:B------:R-:W-:Y:S02]  /*bc90*/  LOP3.LUT R41, R38, 0x64006400, RZ, 0xfc, !PT ;  /* 0x6400640026297812 */ /* 0x000fe400078efcff */
[C---:B------:R-:W-:Y:S01]  /*bca0*/  LOP3.LUT R34, R5.reuse, 0x300030, RZ, 0xc0, !PT ;  /* 0x0030003005227812 */ /* 0x040fe200078ec0ff */
[-C--:B------:R-:W-:Y:S01]  /*bcb0*/  HFMA2.MMA R24, R35, R10.reuse, R24 ;  /* 0x0000000a23187235 */ /* 0x080fe20000000018 */
[----:B------:R-:W-:Y:S01]  /*bcc0*/  LOP3.LUT R35, R4, 0x64006400, RZ, 0xfc, !PT ;  /* 0x6400640004237812 */ /* 0x000fe200078efcff */
[-C--:B------:R-:W-:Y:S01]  /*bcd0*/  HFMA2 R4, R27, R8.reuse.H1_H1, -66, -66 ;  /* 0xd420d4201b047431 */ /* 0x080fe20000060008 */
[----:B------:R-:W-:Y:S01]  /*bce0*/  LOP3.LUT R6, R6, 0xc000c0, RZ, 0xc0, !PT ;  /* 0x00c000c006067812 */ /* 0x000fe200078ec0ff */
[-C--:B------:R-:W-:Y:S01]  /*bcf0*/  HFMA2 R41, R41, R8.reuse.H1_H1, -66, -66 ;  /* 0xd420d42029297431 */ /* 0x080fe20000060008 */
[----:B------:R-:W-:Y:S01]  /*bd00*/  LOP3.LUT R39, R34, 0x64006400, RZ, 0xfc, !PT ;  /* 0x6400640022277812 */ /* 0x000fe200078efcff */
[-C--:B------:R-:W-:Y:S01]  /*bd10*/  HFMA2 R35, R35, R8.reuse.H0_H0, -18, -18 ;  /* 0xcc80cc8023237431 */ /* 0x080fe20000040008 */
[----:B------:R-:W-:Y:S01]  /*bd20*/  LOP3.LUT R5, R5, 0xc000c0, RZ, 0xc0, !PT ;  /* 0x00c000c005057812 */ /* 0x000fe200078ec0ff */
[-C--:B------:R-:W-:Y:S01]  /*bd30*/  HFMA2.MMA R4, R4, R10.reuse, R9 ;  /* 0x0000000a04047235 */ /* 0x080fe20000000009 */
        /* <DEDUP_REMOVED lines=81> */
.L_x_3548:
[----:B------:R-:W0:Y:S01]  /*c250*/  S2R R7, SR_CTAID.Y ;  /* 0x0000000000077919 */ /* 0x000e220000002600 */
[----:B------:R-:W2:Y:S01]  /*c260*/  LDC.64 R4, c[0x0][0x230] ;  /* 0x00008c00ff047b82 */ /* 0x000ea20000000a00 */
[----:B------:R-:W-:Y:S02]  /*c270*/  HMUL2 R9, R28, RZ.H0_H0 ;  /* 0x200000ff1c097232 */ /* 0x000fe40000000000 */
[----:B0-----:R-:W-:-:S04]  /*c280*/  IMAD R7, R7, UR9, R32 ;  /* 0x0000000907077c24 */ /* 0x001fc8000f8e0220 */
[----:B--2---:R-:W-:-:S05]  /*c290*/  IMAD.WIDE R4, R7, 0x2, R4 ;  /* 0x0000000207047825 */ /* 0x004fca00078e0204 */
[----:B------:R0:W-:Y:S01]  /*c2a0*/  ATOM.E.ADD.F16x2.RN.STRONG.GPU P0, RZ, desc[UR6][R4.64], R9 ;  /* 0x0000000904ff79a2 */ /* 0x0001e2000810e1c6 */
[----:B------:R-:W-:Y:S01]  /*c2b0*/  BSSY B0, `(.L_x_3550) ;  /* 0x0000010000007945 */ /* 0x000fe20003800000 */
[----:B------:R-:W-:-:S03]  /*c2c0*/  HFMA2.MMA R11, R3, RZ, -RZ ;  /* 0x000000ff030b7235 */ /* 0x000fc600001000ff */
[----:B0-----:R-:W-:Y:S08]  /*c2d0*/  @P0 BRA `(.L_x_3551) ;  /* 0x0000000000340947 */ /* 0x001ff00003800000 */
[----:B------:R-:W0:Y:S02]  /*c2e0*/  QSPC.E.S P0, RZ, [R4] ;  /* 0x0000000004ff73aa */ /* 0x000e240000000500 */
[----:B0-----:R-:W-:Y:S05]  /*c2f0*/  @!P0 BRA `(.L_x_3552) ;  /* 0x0000000000208947 */ /* 0x001fea0003800000 */
[----:B------:R-:W-:-:S05]  /*c300*/  IMAD.MOV.U32 R2, RZ, RZ, R4 ;  /* 0x000000ffff027224 */ /* 0x000fca00078e0004 */
[----:B------:R-:W-:-:S07]  /*c310*/  MOV R2, R2 ;  /* 0x0000000200027202 */ /* 0x000fce0000000f00 */
.L_x_3553:
[----:B------:R-:W0:Y:S02]  /*c320*/  LDS R6, [R2] ;  /* 0x0000000002067984 */ /* 0x000e240000000800 */
[----:B0-----:R-:W-:-:S06]  /*c330*/  HADD2 R7, R6, R9 ;  /* 0x0000000906077230 */ /* 0x001fcc0000000000 */
[----:B------:R-:W0:Y:S02]  /*c340*/  ATOMS.CAST.SPIN R7, [R2], R6, R7 ;  /* 0x000000060207738d */ /* 0x000e240001800007 */
[----:B0-----:R-:W-:-:S13]  /*c350*/  ISETP.EQ.U32.AND P0, PT, R7, 0x1, PT ;  /* 0x000000010700780c */ /* 0x001fda0003f02070 */
[----:B------:R-:W-:Y:S05]  /*c360*/  @!P0 BRA `(.L_x_3553) ;  /* 0xfffffffc00ec8947 */ /* 0x000fea000383ffff */
[----:B------:R-:W-:Y:S05]  /*c370*/  BRA `(.L_x_3551) ;  /* 0x00000000000c7947 */ /* 0x000fea0003800000 */
.L_x_3552:
[----:B------:R-:W2:Y:S02]  /*c380*/  LD.E R0, desc[UR6][R4.64] ;  /* 0x0000000604007980 */ /* 0x000ea4000c101900 */
[----:B--2---:R-:W-:-:S05]  /*c390*/  IADD3 R3, R9, R0, RZ ;  /* 0x0000000009037210 */ /* 0x004fca0007ffe0ff */
[----:B------:R0:W-:Y:S02]  /*c3a0*/  ST.E desc[UR6][R4.64], R3 ;  /* 0x0000000304007985 */ /* 0x0001e4000c101906 */
.L_x_3551:
[----:B------:R-:W-:Y:S05]  /*c3b0*/  BSYNC B0 ;  /* 0x0000000000007941 */ /* 0x000fea0003800000 */
.L_x_3550:
[----:B------:R2:W-:Y:S02]  /*c3c0*/  ATOM.E.ADD.F16x2.RN.STRONG.GPU P0, RZ, desc[UR6][R4.64+0x4], R11 ;  /* 0x0000040b04ff79a2 */ /* 0x0005e4000810e1c6 */
[----:B--2---:R-:W-:Y:S05]  /*c3d0*/  @P0 EXIT ;  /* 0x000000000000094d */ /* 0x004fea0003800000 */
[----:B------:R-:W2:Y:S02]  /*c3e0*/  QSPC.E.S P0, RZ, [R4+0x4] ;  /* 0x0000040004ff73aa */ /* 0x000ea40000000500 */
[----:B--2---:R-:W-:Y:S05]  /*c3f0*/  @!P0 BRA `(.L_x_3554) ;  /* 0x0000000000208947 */ /* 0x004fea0003800000 */
[----:B------:R-:W-:-:S05]  /*c400*/  IMAD.MOV.U32 R2, RZ, RZ, R4 ;  /* 0x000000ffff027224 */ /* 0x000fca00078e0004 */
[----:B------:R-:W-:-:S07]  /*c410*/  MOV R2, R2 ;  /* 0x0000000200027202 */ /* 0x000fce0000000f00 */
.L_x_3555:
[----:B0-----:R-:W0:Y:S02]  /*c420*/  LDS R4, [R2+0x4] ;  /* 0x0000040002047984 */ /* 0x001e240000000800 */
[----:B0-----:R-:W-:-:S10]  /*c430*/  HFMA2.MMA R5, R4, 1, 1, R11 ;  /* 0x3c003c0004057835 */ /* 0x001fd4000000000b */
[----:B------:R-:W0:Y:S02]  /*c440*/  ATOMS.CAST.SPIN R5, [R2+0x4], R4, R5 ;  /* 0x000004040205738d */ /* 0x000e240001800005 */
[----:B0-----:R-:W-:-:S13]  /*c450*/  ISETP.EQ.U32.AND P0, PT, R5, 0x1, PT ;  /* 0x000000010500780c */ /* 0x001fda0003f02070 */
[----:B------:R-:W-:Y:S05]  /*c460*/  @!P0 BRA `(.L_x_3555) ;  /* 0xfffffffc00ec8947 */ /* 0x000fea000383ffff */
[----:B------:R-:W-:Y:S05]  /*c470*/  EXIT ;  /* 0x000000000000794d */ /* 0x000fea0003800000 */
.L_x_3554:
[----:B------:R-:W0:Y:S02]  /*c480*/  LD.E R0, desc[UR6][R4.64+0x4] ;  /* 0x0000040604007980 */ /* 0x000e24000c101900 */
[----:B0-----:R-:W-:-:S05]  /*c490*/  IADD3 R3, R11, R0, RZ ;  /* 0x000000000b037210 */ /* 0x001fca0007ffe0ff */
[----:B------:R-:W-:Y:S01]  /*c4a0*/  ST.E desc[UR6][R4.64+0x4], R3 ;  /* 0x0000040304007985 */ /* 0x000fe2000c101906 */
[----:B------:R-:W-:Y:S05]  /*c4b0*/  EXIT ;  /* 0x000000000000794d */ /* 0x000fea0003800000 */
.L_x_3556:
        /* <DEDUP_REMOVED lines=12> */
.L_x_4066:


//--------------------- .text._Z23gemm_half_q_half_kernelILi8ELb0ELb0EEvPK6__halfPKjS4_S2_PS0_iiiiPKtS7_iiiiiibS2_i --------------------------
	.section	.text._Z23gemm_half_q_half_kernelILi8ELb0ELb0EEvPK6__halfPKjS4_S2_PS0_iiiiPKtS7_iiiiiibS2_i,"ax",@progbits
	.align	128
        .global         _Z23gemm_half_q_half_kernelILi8ELb0ELb0EEvPK6__halfPKjS4_S2_PS0_iiiiPKtS7_iiiiiibS2_i
        .type           _Z23gemm_half_q_half_kernelILi8ELb0ELb0EEvPK6__halfPKjS4_S2_PS0_iiiiPKtS7_iiiiiibS2_i,@function
        .size           _Z23gemm_half_q_half_kernelILi8ELb0ELb0EEvPK6__halfPKjS4_S2_PS0_iiiiPKtS7_iiiiiibS2_i,(.L_x_4067 - _Z23gemm_half_q_half_kernelILi8ELb0ELb0EEvPK6__halfPKjS4_S2_PS0_iiiiPKtS7_iiiiiibS2_i)
        .other          _Z23gemm_half_q_half_kernelILi8ELb0ELb0EEvPK6__halfPKjS4_S2_PS0_iiiiPKtS7_iiiiiibS2_i,@"STO_CUDA_ENTRY STV_DEFAULT"
_Z23gemm_half_q_half_kernelILi8ELb0ELb0EEvPK6__halfPKjS4_S2_PS0_iiiiPKtS7_iiiiiibS2_i:
.text._Z23gemm_half_q_half_kernelILi8ELb0ELb0EEvPK6__halfPKjS4_S2_PS0_iiiiPKtS7_iiiiiibS2_i:
        /* <DEDUP_REMOVED lines=55> */
.L_x_3558:
[----:B------:R-:W-:Y:S05]  /*0370*/  BSYNC B0 ;  /* 0x0000000000007941 */ /* 0x000fea0003800000 */
.L_x_3557:
        /* <DEDUP_REMOVED lines=29> */
.L_x_3559:
        /* <DEDUP_REMOVED lines=12> */
.L_x_3561:
        /* <DEDUP_REMOVED lines=42> */
.L_x_3560:
        /* <DEDUP_REMOVED lines=16> */
.L_x_3562:
        /* <DEDUP_REMOVED lines=8> */
.L_x_3563:
        /* <DEDUP_REMOVED lines=13> */
.L_x_3564:
        /* <DEDUP_REMOVED lines=8> */
.L_x_3565:
        /* <DEDUP_REMOVED lines=12> */
.L_x_3566:
        /* <DEDUP_REMOVED lines=39> */
.L_x_3568:
        /* <DEDUP_REMOVED lines=2314> */
.L_x_3567:
[----:B------:R-:W-:-:S04]  /*9f50*/  ISETP.GE.AND P0, PT, R128, R129, PT ;  /* 0x000000818000720c */ /* 0x000fc80003f06270 */
[----:B------:R-:W-:-:S13]  /*9f60*/  ISETP.GE.OR P0, PT, R128, R107, P0 ;  /* 0x0000006b8000720c */ /* 0x000fda0000706670 */
[----:B------:R-:W-:Y:S05]  /*9f70*/  @P0 BRA `(.L_x_3569) ;  /* 0x0000004c00980947 */ /* 0x000fea0003800000 */
.L_x_3570:
        /* <DEDUP_REMOVED lines=1254> */
.L_x_3569:
[----:B------:R-:W-:-:S04]  /*ede0*/  ISETP.GE.AND P0, PT, R128, R129, PT ;  /* 0x000000818000720c */ /* 0x000fc80003f06270 */
[----:B------:R-:W-:-:S13]  /*edf0*/  ISETP.GE.OR P0, PT, R128, UR12, P0 ;  /* 0x0000000c80007c0c */ /* 0x000fda0008706670 */
[----:B------:R-:W-:Y:S05]  /*ee00*/  @P0 BRA `(.L_x_3571) ;  /* 0x0000003400d40947 */ /* 0x000fea0003800000 */
.L_x_3572:
        /* <DEDUP_REMOVED lines=885> */
.L_x_3571:
[----:B------:R-:W-:-:S04]  /*12560*/  ISETP.GE.AND P0, PT, R128, R129, PT ;  /* 0x000000818000720c */ /* 0x000fc80003f06270 */
[----:B------:R-:W-:-:S13]  /*12570*/  ISETP.GE.OR P0, PT, R128, R123, P0 ;  /* 0x0000007b8000720c */ /* 0x000fda0000706670 */
[----:B------:R-:W-:Y:S05]  /*12580*/  @P0 BRA `(.L_x_3573) ;  /* 0x0000008000dc0947 */ /* 0x000fea0003800000 */
.L_x_3574:
        /* <DEDUP_REMOVED lines=2103> */
.L_x_3573:
[----:B------:R-:W-:-:S04]  /*1a900*/  ISETP.GE.AND P0, PT, R128, R129, PT ;  /* 0x000000818000720c */ /* 0x000fc80003f06270 */
[----:B------:R-:W-:-:S13]  /*1a910*/  ISETP.GE.OR P0, PT, R128, UR13, P0 ;  /* 0x0000000d80007c0c */ /* 0x000fda0008706670 */
[----:B------:R-:W-:Y:S05]  /*1a920*/  @P0 BRA `(.L_x_3575) ;  /* 0x0000003400680947 */ /* 0x000fea0003800000 */
.L_x_3576:
        /* <DEDUP_REMOVED lines=858> */
.L_x_3575:
        /* <DEDUP_REMOVED lines=10> */
.L_x_3578:
        /* <DEDUP_REMOVED lines=466> */
.L_x_3577:
[----:B------:R0:W-:Y:S01]  /*1fc90*/  ATOM.E.ADD.F16x2.RN.STRONG.GPU P0, RZ, desc[UR8][R76.64], R27 ;  /* 0x0000001b4cff79a2 */ /* 0x0001e2000810e1c8 */
[----:B------:R-:W-:Y:S04]  /*1fca0*/  BSSY B0, `(.L_x_3579) ;  /* 0x000000f000007945 */ /* 0x000fe80003800000 */
[----:B0-----:R-:W-:Y:S05]  /*1fcb0*/  @P0 BRA `(.L_x_3580) ;  /* 0x0000000000340947 */ /* 0x001fea0003800000 */
[----:B------:R-:W0:Y:S02]  /*1fcc0*/  QSPC.E.S P0, RZ, [R76] ;  /* 0x000000004cff73aa */ /* 0x000e240000000500 */
[----:B0-----:R-:W-:Y:S05]  /*1fcd0*/  @!P0 BRA `(.L_x_3581) ;  /* 0x0000000000208947 */ /* 0x001fea0003800000 */
[----:B------:R-:W-:-:S04]  /*1fce0*/  MOV R18, R76 ;  /* 0x0000004c00127202 */ /* 0x000fc80000000f00 */
[----:B------:R-:W-:-:S07]  /*1fcf0*/  MOV R18, R18 ;  /* 0x0000001200127202 */ /* 0x000fce0000000f00 */
.L_x_3582:
[----:B------:R-:W0:Y:S02]  /*1fd00*/  LDS R20, [R18] ;  /* 0x0000000012147984 */ /* 0x000e240000000800 */
[----:B0-----:R-:W-:-:S06]  /*1fd10*/  HADD2 R21, R20, R27 ;  /* 0x0000001b14157230 */ /* 0x001fcc0000000000 */
[----:B------:R-:W0:Y:S02]  /*1fd20*/  ATOMS.CAST.SPIN R21, [R18], R20, R21 ;  /* 0x000000141215738d */ /* 0x000e240001800015 */
[----:B0-----:R-:W-:-:S13]  /*1fd30*/  ISETP.EQ.U32.AND P0, PT, R21, 0x1, PT ;  /* 0x000000011500780c */ /* 0x001fda0003f02070 */
[----:B------:R-:W-:Y:S05]  /*1fd40*/  @!P0 BRA `(.L_x_3582) ;  /* 0xfffffffc00ec8947 */ /* 0x000fea000383ffff */
[----:B------:R-:W-:Y:S05]  /*1fd50*/  BRA `(.L_x_3580) ;  /* 0x00000000000c7947 */ /* 0x000fea0003800000 */
.L_x_3581:
[----:B------:R-:W2:Y:S02]  /*1fd60*/  LD.E R0, desc[UR8][R76.64] ;  /* 0x000000084c007980 */ /* 0x000ea4000c101900 */
[----:B--2---:R-:W-:-:S05]  /*1fd70*/  IADD3 R19, R27, R0, RZ ;  /* 0x000000001b137210 */ /* 0x004fca0007ffe0ff */
[----:B------:R0:W-:Y:S02]  /*1fd80*/  ST.E desc[UR8][R76.64], R19 ;  /* 0x000000134c007985 */ /* 0x0001e4000c101908 */
.L_x_3580:
[----:B------:R-:W-:Y:S05]  /*1fd90*/  BSYNC B0 ;  /* 0x0000000000007941 */ /* 0x000fea0003800000 */
.L_x_3579:
        /* <DEDUP_REMOVED lines=9> */
.L_x_3586:
[----:B------:R-:W1:Y:S02]  /*1fe30*/  LDS R22, [R18+0x4] ;  /* 0x0000040012167984 */ /* 0x000e640000000800 */
[----:B-1----:R-:W-:-:S10]  /*1fe40*/  HFMA2.MMA R23, R22, 1, 1, R17 ;  /* 0x3c003c0016177835 */ /* 0x002fd40000000011 */
[----:B------:R-:W1:Y:S02]  /*1fe50*/  ATOMS.CAST.SPIN R23, [R18+0x4], R22, R23 ;  /* 0x000004161217738d */ /* 0x000e640001800017 */
[----:B-1----:R-:W-:-:S13]  /*1fe60*/  ISETP.EQ.U32.AND P0, PT, R23, 0x1, PT ;  /* 0x000000011700780c */ /* 0x002fda0003f02070 */
[----:B------:R-:W-:Y:S05]  /*1fe70*/  @!P0 BRA `(.L_x_3586) ;  /* 0xfffffffc00ec8947 */ /* 0x000fea000383ffff */
[----:B------:R-:W-:Y:S05]  /*1fe80*/  BRA `(.L_x_3584) ;  /* 0x00000000000c7947 */ /* 0x000fea0003800000 */
.L_x_3585:
[----:B------:R-:W2:Y:S02]  /*1fe90*/  LD.E R0, desc[UR8][R76.64+0x4] ;  /* 0x000004084c007980 */ /* 0x000ea4000c101900 */
[----:B--2---:R-:W-:-:S05]  /*1fea0*/  IADD3 R17, R17, R0, RZ ;  /* 0x0000000011117210 */ /* 0x004fca0007ffe0ff */
[----:B------:R1:W-:Y:S02]  /*1feb0*/  ST.E desc[UR8][R76.64+0x4], R17 ;  /* 0x000004114c007985 */ /* 0x0003e4000c101908 */
.L_x_3584:
[----:B------:R-:W-:Y:S05]  /*1fec0*/  BSYNC B0 ;  /* 0x0000000000007941 */ /* 0x000fea0003800000 */
.L_x_3583:
        /* <DEDUP_REMOVED lines=9> */
.L_x_3590:
[----:B------:R-:W0:Y:S02]  /*1ff60*/  LDS R16, [R18] ;  /* 0x0000000012107984 */ /* 0x000e240000000800 */
[----:B0-----:R-:W-:-:S06]  /*1ff70*/  HADD2 R17, R16, R19 ;  /* 0x0000001310117230 */ /* 0x001fcc0000000000 */
[----:B------:R-:W0:Y:S02]  /*1ff80*/  ATOMS.CAST.SPIN R17, [R18], R16, R17 ;  /* 0x000000101211738d */ /* 0x000e240001800011 */
[----:B0-----:R-:W-:-:S13]  /*1ff90*/  ISETP.EQ.U32.AND P0, PT, R17, 0x1, PT ;  /* 0x000000011100780c */ /* 0x001fda0003f02070 */
[----:B------:R-:W-:Y:S05]  /*1ffa0*/  @!P0 BRA `(.L_x_3590) ;  /* 0xfffffffc00ec8947 */ /* 0x000fea000383ffff */
[----:B------:R-:W-:Y:S05]  /*1ffb0*/  BRA `(.L_x_3588) ;  /* 0x00000000000c7947 */ /* 0x000fea0003800000 */
.L_x_3589:
[----:B------:R-:W2:Y:S02]  /*1ffc0*/  LD.E R0, desc[UR8][R76.64] ;  /* 0x000000084c007980 */ /* 0x000ea4000c101900 */
[----:B--2---:R-:W-:-:S05]  /*1ffd0*/  IADD3 R17, R16, R0, RZ ;  /* 0x0000000010117210 */ /* 0x004fca0007ffe0ff */
[----:B------:R0:W-:Y:S02]  /*1ffe0*/  ST.E desc[UR8][R76.64], R17 ;  /* 0x000000114c007985 */ /* 0x0001e4000c101908 */
.L_x_3588:
[----:B------:R-:W-:Y:S05]  /*1fff0*/  BSYNC B0 ;  /* 0x0000000000007941 */ /* 0x000fea0003800000 */
.L_x_3587:
[----:B0-----:R-:W-:-:S05]  /*20000*/  IMAD.WIDE R16, R124, 0x2, R20 ;  /* 0x000000027c107825 */ /* 0x001fca00078e0214 */
[----:B------:R0:W-:Y:S01]  /*20010*/  ATOM.E.ADD.F16x2.RN.STRONG.GPU P0, RZ, desc[UR8][R16.64], R15 ;  /* 0x0000000f10ff79a2 */ /* 0x0001e2000810e1c8 */
[----:B------:R-:W-:Y:S04]  /*20020*/  BSSY B0, `(.L_x_3591) ;  /* 0x000000e000007945 */ /* 0x000fe80003800000 */
[----:B0-----:R-:W-:Y:S05]  /*20030*/  @P0 BRA `(.L_x_3592) ;  /* 0x0000000000300947 */ /* 0x001fea0003800000 */
[----:B------:R-:W0:Y:S02]  /*20040*/  QSPC.E.S P0, RZ, [R16] ;  /* 0x0000000010ff73aa */ /* 0x000e240000000500 */
[----:B0-----:R-:W-:Y:S05]  /*20050*/  @!P0 BRA `(.L_x_3593) ;  /* 0x00000000001c8947 */ /* 0x001fea0003800000 */
[----:B------:R-:W-:-:S07]  /*20060*/  MOV R16, R16 ;  /* 0x0000001000107202 */ /* 0x000fce0000000f00 */
.L_x_3594:
[----:B------:R-:W0:Y:S02]  /*20070*/  LDS R18, [R16] ;  /* 0x0000000010127984 */ /* 0x000e240000000800 */
[----:B0-----:R-:W-:-:S10]  /*20080*/  HFMA2.MMA R19, R18, 1, 1, R15 ;  /* 0x3c003c0012137835 */ /* 0x001fd4000000000f */
[----:B------:R-:W0:Y:S02]  /*20090*/  ATOMS.CAST.SPIN R19, [R16], R18, R19 ;  /* 0x000000121013738d */ /* 0x000e240001800013 */
[----:B0-----:R-:W-:-:S13]  /*200a0*/  ISETP.EQ.U32.AND P0, PT, R19, 0x1, PT ;  /* 0x000000011300780c */ /* 0x001fda0003f02070 */
[----:B------:R-:W-:Y:S05]  /*200b0*/  @!P0 BRA `(.L_x_3594) ;  /* 0xfffffffc00ec8947 */ /* 0x000fea000383ffff */
[----:B------:R-:W-:Y:S05]  /*200c0*/  BRA `(.L_x_3592) ;  /* 0x00000000000c7947 */ /* 0x000fea0003800000 */
.L_x_3593:
[----:B------:R-:W2:Y:S02]  /*200d0*/  LD.E R0, desc[UR8][R16.64] ;  /* 0x0000000810007980 */ /* 0x000ea4000c101900 */
[----:B--2---:R-:W-:-:S05]  /*200e0*/  IADD3 R15, R15, R0, RZ ;  /* 0x000000000f0f7210 */ /* 0x004fca0007ffe0ff */
[----:B------:R0:W-:Y:S02]  /*200f0*/  ST.E desc[UR8][R16.64], R15 ;  /* 0x0000000f10007985 */ /* 0x0001e4000c101908 */
.L_x_3592:
[----:B------:R-:W-:Y:S05]  /*20100*/  BSYNC B0 ;  /* 0x0000000000007941 */ /* 0x000fea0003800000 */
.L_x_3591:
        /* <DEDUP_REMOVED lines=9> */
.L_x_3598:
[----:B------:R-:W0:Y:S02]  /*201a0*/  LDS R14, [R16] ;  /* 0x00000000100e7984 */ /* 0x000e240000000800 */
[----:B0-----:R-:W-:-:S06]  /*201b0*/  HADD2 R15, R14, R17 ;  /* 0x000000110e0f7230 */ /* 0x001fcc0000000000 */
[----:B------:R-:W0:Y:S02]  /*201c0*/  ATOMS.CAST.SPIN R15, [R16], R14, R15 ;  /* 0x0000000e100f738d */ /* 0x000e24000180000f */
[----:B0-----:R-:W-:-:S13]  /*201d0*/  ISETP.EQ.U32.AND P0, PT, R15, 0x1, PT ;  /* 0x000000010f00780c */ /* 0x001fda0003f02070 */
[----:B------:R-:W-:Y:S05]  /*201e0*/  @!P0 BRA `(.L_x_3598) ;  /* 0xfffffffc00ec8947 */ /* 0x000fea000383ffff */
[----:B------:R-:W-:Y:S05]  /*201f0*/  BRA `(.L_x_3596) ;  /* 0x00000000000c7947 */ /* 0x000fea0003800000 */
.L_x_3597:
[----:B------:R-:W0:Y:S02]  /*20200*/  LD.E R0, desc[UR8][R18.64] ;  /* 0x0000000812007980 */ /* 0x000e24000c101900 */
[----:B0-----:R-:W-:-:S05]  /*20210*/  IADD3 R15, R14, R0, RZ ;  /* 0x000000000e0f7210 */ /* 0x001fca0007ffe0ff */
[----:B------:R1:W-:Y:S02]  /*20220*/  ST.E desc[UR8][R18.64], R15 ;  /* 0x0000000f12007985 */ /* 0x0003e4000c101908 */
.L_x_3596:
[----:B------:R-:W-:Y:S05]  /*20230*/  BSYNC B0 ;  /* 0x0000000000007941 */ /* 0x000fea0003800000 */
.L_x_3595:
        /* <DEDUP_REMOVED lines=11> */
.L_x_3602:
[----:B------:R-:W0:Y:S02]  /*202f0*/  LDS R20, [R16] ;  /* 0x0000000010147984 */ /* 0x000e240000000800 */
[----:B0-----:R-:W-:-:S06]  /*20300*/  HADD2 R21, R20, R13 ;  /* 0x0000000d14157230 */ /* 0x001fcc0000000000 */
[----:B------:R-:W0:Y:S02]  /*20310*/  ATOMS.CAST.SPIN R21, [R16], R20, R21 ;  /* 0x000000141015738d */ /* 0x000e240001800015 */
[----:B0-----:R-:W-:-:S13]  /*20320*/  ISETP.EQ.U32.AND P0, PT, R21, 0x1, PT ;  /* 0x000000011500780c */ /* 0x001fda0003f02070 */
[----:B------:R-:W-:Y:S05]  /*20330*/  @!P0 BRA `(.L_x_3602) ;  /* 0xfffffffc00ec8947 */ /* 0x000fea000383ffff */
[----:B------:R-:W-:Y:S05]  /*20340*/  BRA `(.L_x_3600) ;  /* 0x00000000000c7947 */ /* 0x000fea0003800000 */
.L_x_3601:
[----:B------:R-:W2:Y:S02]  /*20350*/  LD.E R0, desc[UR8][R16.64] ;  /* 0x0000000810007980 */ /* 0x000ea4000c101900 */
[----:B--2---:R-:W-:-:S05]  /*20360*/  IADD3 R13, R13, R0, RZ ;  /* 0x000000000d0d7210 */ /* 0x004fca0007ffe0ff */
[----:B------:R0:W-:Y:S02]  /*20370*/  ST.E desc[UR8][R16.64], R13 ;  /* 0x0000000d10007985 */ /* 0x0001e4000c101908 */
.L_x_3600:
[----:B------:R-:W-:Y:S05]  /*20380*/  BSYNC B0 ;  /* 0x0000000000007941 */ /* 0x000fea0003800000 */
.L_x_3599:
        /* <DEDUP_REMOVED lines=9> */
.L_x_3606:
[----:B------:R-:W0:Y:S02]  /*20420*/  LDS R12, [R16] ;  /* 0x00000000100c7984 */ /* 0x000e240000000800 */
[----:B0-----:R-:W-:-:S10]  /*20430*/  HFMA2.MMA R13, R12, 1, 1, R17 ;  /* 0x3c003c000c0d7835 */ /* 0x001fd40000000011 */
[----:B------:R-:W0:Y:S02]  /*20440*/  ATOMS.CAST.SPIN R13, [R16], R12, R13 ;  /* 0x0000000c100d738d */ /* 0x000e24000180000d */
[----:B0-----:R-:W-:-:S13]  /*20450*/  ISETP.EQ.U32.AND P0, PT, R13, 0x1, PT ;  /* 0x000000010d00780c */ /* 0x001fda0003f02070 */
[----:B------:R-:W-:Y:S05]  /*20460*/  @!P0 BRA `(.L_x_3606) ;  /* 0xfffffffc00ec8947 */ /* 0x000fea000383ffff */
[----:B------:R-:W-:Y:S05]  /*20470*/  BRA `(.L_x_3604) ;  /* 0x00000000000c7947 */ /* 0x000fea0003800000 */
.L_x_3605:
[----:B------:R-:W0:Y:S02]  /*20480*/  LD.E R0, desc[UR8][R20.64] ;  /* 0x0000000814007980 */ /* 0x000e24000c101900 */
[----:B0-----:R-:W-:-:S05]  /*20490*/  IADD3 R13, R12, R0, RZ ;  /* 0x000000000c0d7210 */ /* 0x001fca0007ffe0ff */
[----:B------:R1:W-:Y:S02]  /*204a0*/  ST.E desc[UR8][R20.64], R13 ;  /* 0x0000000d14007985 */ /* 0x0003e4000c101908 */
.L_x_3604:
[----:B------:R-:W-:Y:S05]  /*204b0*/  BSYNC B0 ;  /* 0x0000000000007941 */ /* 0x000fea0003800000 */
.L_x_3603:
[----:B------:R-:W-:-:S04]  /*204c0*/  IADD3 R12, P0, R14, R18, RZ ;  /* 0x000000120e0c7210 */ /* 0x000fc80007f1e0ff */
[----:B01----:R-:W-:-:S08]  /*204d0*/  IADD3.X R13, R15, R19, RZ, P0, !PT ;  /* 0x000000130f0d7210 */ /* 0x003fd000007fe4ff */
[----:B------:R0:W-:Y:S01]  /*204e0*/  ATOM.E.ADD.F16x2.RN.STRONG.GPU P0, RZ, desc[UR8][R12.64], R11 ;  /* 0x0000000b0cff79a2 */ /* 0x0001e2000810e1c8 */
[----:B------:R-:W-:Y:S04]  /*204f0*/  BSSY B0, `(.L_x_3607) ;  /* 0x000000e000007945 */ /* 0x000fe80003800000 */
[----:B0-----:R-:W-:Y:S05]  /*20500*/  @P0 BRA `(.L_x_3608) ;  /* 0x0000000000300947 */ /* 0x001fea0003800000 */
[----:B------:R-:W0:Y:S02]  /*20510*/  QSPC.E.S P0, RZ, [R12] ;  /* 0x000000000cff73aa */ /* 0x000e240000000500 */
[----:B0-----:R-:W-:Y:S05]  /*20520*/  @!P0 BRA `(.L_x_3609) ;  /* 0x00000000001c8947 */ /* 0x001fea0003800000 */
[----:B------:R-:W-:-:S07]  /*20530*/  MOV R12, R12 ;  /* 0x0000000c000c7202 */ /* 0x000fce0000000f00 */
.L_x_3610:
[----:B------:R-:W0:Y:S02]  /*20540*/  LDS R16, [R12] ;  /* 0x000000000c107984 */ /* 0x000e240000000800 */
[----:B0-----:R-:W-:-:S06]  /*20550*/  HADD2 R17, R16, R11 ;  /* 0x0000000b10117230 */ /* 0x001fcc0000000000 */
[----:B------:R-:W0:Y:S02]  /*20560*/  ATOMS.CAST.SPIN R17, [R12], R16, R17 ;  /* 0x000000100c11738d */ /* 0x000e240001800011 */
[----:B0-----:R-:W-:-:S13]  /*20570*/  ISETP.EQ.U32.AND P0, PT, R17, 0x1, PT ;  /* 0x000000011100780c */ /* 0x001fda0003f02070 */
[----:B------:R-:W-:Y:S05]  /*20580*/  @!P0 BRA `(.L_x_3610) ;  /* 0xfffffffc00ec8947 */ /* 0x000fea000383ffff */
[----:B------:R-:W-:Y:S05]  /*20590*/  BRA `(.L_x_3608) ;  /* 0x00000000000c7947 */ /* 0x000fea0003800000 */
.L_x_3609:
[----:B------:R-:W2:Y:S02]  /*205a0*/  LD.E R0, desc[UR8][R12.64] ;  /* 0x000000080c007980 */ /* 0x000ea4000c101900 */
[----:B--2---:R-:W-:-:S05]  /*205b0*/  IADD3 R11, R11, R0, RZ ;  /* 0x000000000b0b7210 */ /* 0x004fca0007ffe0ff */
[----:B------:R0:W-:Y:S02]  /*205c0*/  ST.E desc[UR8][R12.64], R11 ;  /* 0x0000000b0c007985 */ /* 0x0001e4000c101908 */
.L_x_3608:
[----:B------:R-:W-:Y:S05]  /*205d0*/  BSYNC B0 ;  /* 0x0000000000007941 */ /* 0x000fea0003800000 */
.L_x_3607:
        /* <DEDUP_REMOVED lines=9> */
.L_x_3614:
[----:B------:R-:W0:Y:S02]  /*20670*/  LDS R10, [R12] ;  /* 0x000000000c0a7984 */ /* 0x000e240000000800 */
[----:B0-----:R-:W-:-:S10]  /*20680*/  HFMA2.MMA R11, R10, 1, 1, R13 ;  /* 0x3c003c000a0b7835 */ /* 0x001fd4000000000d */
[----:B------:R-:W0:Y:S02]  /*20690*/  ATOMS.CAST.SPIN R11, [R12], R10, R11 ;  /* 0x0000000a0c0b738d */ /* 0x000e24000180000b */
[----:B0-----:R-:W-:-:S13]  /*206a0*/  ISETP.EQ.U32.AND P0, PT, R11, 0x1, PT ;  /* 0x000000010b00780c */ /* 0x001fda0003f02070 */
[----:B------:R-:W-:Y:S05]  /*206b0*/  @!P0 BRA `(.L_x_3614) ;  /* 0xfffffffc00ec8947 */ /* 0x000fea000383ffff */
[----:B------:R-:W-:Y:S05]  /*206c0*/  BRA `(.L_x_3612) ;  /* 0x00000000000c7947 */ /* 0x000fea0003800000 */
.L_x_3613:
[----:B------:R-:W0:Y:S02]  /*206d0*/  LD.E R0, desc[UR8][R16.64] ;  /* 0x0000000810007980 */ /* 0x000e24000c101900 */
[----:B0-----:R-:W-:-:S05]  /*206e0*/  IADD3 R11, R10, R0, RZ ;  /* 0x000000000a0b7210 */ /* 0x001fca0007ffe0ff */
[----:B------:R1:W-:Y:S02]  /*206f0*/  ST.E desc[UR8][R16.64], R11 ;  /* 0x0000000b10007985 */ /* 0x0003e4000c101908 */
.L_x_3612:
[----:B------:R-:W-:Y:S05]  /*20700*/  BSYNC B0 ;  /* 0x0000000000007941 */ /* 0x000fea0003800000 */
.L_x_3611:
        /* <DEDUP_REMOVED lines=8> */
.L_x_3618:
[----:B------:R-:W0:Y:S02]  /*20790*/  LDS R12, [R10] ;  /* 0x000000000a0c7984 */ /* 0x000e240000000800 */
[----:B0-----:R-:W-:-:S06]  /*207a0*/  HADD2 R13, R12, R9 ;  /* 0x000000090c0d7230 */ /* 0x001fcc0000000000 */
[----:B------:R-:W0:Y:S02]  /*207b0*/  ATOMS.CAST.SPIN R13, [R10], R12, R13 ;  /* 0x0000000c0a0d738d */ /* 0x000e24000180000d */
[----:B0-----:R-:W-:-:S13]  /*207c0*/  ISETP.EQ.U32.AND P0, PT, R13, 0x1, PT ;  /* 0x000000010d00780c */ /* 0x001fda0003f02070 */
[----:B------:R-:W-:Y:S05]  /*207d0*/  @!P0 BRA `(.L_x_3618) ;  /* 0xfffffffc00ec8947 */ /* 0x000fea000383ffff */
[----:B------:R-:W-:Y:S05]  /*207e0*/  BRA `(.L_x_3616) ;  /* 0x00000000000c7947 */ /* 0x000fea0003800000 */
.L_x_3617:
[----:B------:R-:W2:Y:S02]  /*207f0*/  LD.E R0, desc[UR8][R10.64] ;  /* 0x000000080a007980 */ /* 0x000ea4000c101900 */
[----:B--2---:R-:W-:-:S05]  /*20800*/  IADD3 R9, R9, R0, RZ ;  /* 0x0000000009097210 */ /* 0x004fca0007ffe0ff */
[----:B------:R0:W-:Y:S02]  /*20810*/  ST.E desc[UR8][R10.64], R9 ;  /* 0x000000090a007985 */ /* 0x0001e4000c101908 */
.L_x_3616:
[----:B------:R-:W-:Y:S05]  /*20820*/  BSYNC B0 ;  /* 0x0000000000007941 */ /* 0x000fea0003800000 */
.L_x_3615:
        /* <DEDUP_REMOVED lines=9> */
.L_x_3622:
[----:B------:R-:W0:Y:S02]  /*208c0*/  LDS R8, [R10] ;  /* 0x000000000a087984 */ /* 0x000e240000000800 */
[----:B0-----:R-:W-:-:S10]  /*208d0*/  HFMA2.MMA R9, R8, 1, 1, R11 ;  /* 0x3c003c0008097835 */ /* 0x001fd4000000000b */
[----:B------:R-:W0:Y:S02]  /*208e0*/  ATOMS.CAST.SPIN R9, [R10], R8, R9 ;  /* 0x000000080a09738d */ /* 0x000e240001800009 */
[----:B0-----:R-:W-:-:S13]  /*208f0*/  ISETP.EQ.U32.AND P0, PT, R9, 0x1, PT ;  /* 0x000000010900780c */ /* 0x001fda0003f02070 */
[----:B------:R-:W-:Y:S05]  /*20900*/  @!P0 BRA `(.L_x_3622) ;  /* 0xfffffffc00ec8947 */ /* 0x000fea000383ffff */
[----:B------:R-:W-:Y:S05]  /*20910*/  BRA `(.L_x_3620) ;  /* 0x00000000000c7947 */ /* 0x000fea0003800000 */
.L_x_3621:
[----:B------:R-:W0:Y:S02]  /*20920*/  LD.E R0, desc[UR8][R12.64] ;  /* 0x000000080c007980 */ /* 0x000e24000c101900 */
[----:B0-----:R-:W-:-:S05]  /*20930*/  IADD3 R9, R8, R0, RZ ;  /* 0x0000000008097210 */ /* 0x001fca0007ffe0ff */
[----:B------:R1:W-:Y:S02]  /*20940*/  ST.E desc[UR8][R12.64], R9 ;  /* 0x000000090c007985 */ /* 0x0003e4000c101908 */
.L_x_3620:
[----:B------:R-:W-:Y:S05]  /*20950*/  BSYNC B0 ;  /* 0x0000000000007941 */ /* 0x000fea0003800000 */
.L_x_3619:
        /* <DEDUP_REMOVED lines=8> */
.L_x_3626:
[----:B------:R-:W0:Y:S02]  /*209e0*/  LDS R10, [R8] ;  /* 0x00000000080a7984 */ /* 0x000e240000000800 */
[----:B0-----:R-:W-:-:S06]  /*209f0*/  HADD2 R11, R10, R7 ;  /* 0x000000070a0b7230 */ /* 0x001fcc0000000000 */
[----:B------:R-:W0:Y:S02]  /*20a00*/  ATOMS.CAST.SPIN R11, [R8], R10, R11 ;  /* 0x0000000a080b738d */ /* 0x000e24000180000b */
[----:B0-----:R-:W-:-:S13]  /*20a10*/  ISETP.EQ.U32.AND P0, PT, R11, 0x1, PT ;  /* 0x000000010b00780c */ /* 0x001fda0003f02070 */
[----:B------:R-:W-:Y:S05]  /*20a20*/  @!P0 BRA `(.L_x_3626) ;  /* 0xfffffffc00ec8947 */ /* 0x000fea000383ffff */
[----:B------:R-:W-:Y:S05]  /*20a30*/  BRA `(.L_x_3624) ;  /* 0x00000000000c7947 */ /* 0x000fea0003800000 */
.L_x_3625:
[----:B------:R-:W2:Y:S02]  /*20a40*/  LD.E R0, desc[UR8][R8.64] ;  /* 0x0000000808007980 */ /* 0x000ea4000c101900 */
[----:B--2---:R-:W-:-:S05]  /*20a50*/  IADD3 R7, R7, R0, RZ ;  /* 0x0000000007077210 */ /* 0x004fca0007ffe0ff */
[----:B------:R0:W-:Y:S02]  /*20a60*/  ST.E desc[UR8][R8.64], R7 ;  /* 0x0000000708007985 */ /* 0x0001e4000c101908 */
.L_x_3624:
[----:B------:R-:W-:Y:S05]  /*20a70*/  BSYNC B0 ;  /* 0x0000000000007941 */ /* 0x000fea0003800000 */
.L_x_3623:
        /* <DEDUP_REMOVED lines=9> */
.L_x_3630:
[----:B------:R-:W0:Y:S02]  /*20b10*/  LDS R6, [R8] ;  /* 0x0000000008067984 */ /* 0x000e240000000800 */
[----:B0-----:R-:W-:-:S10]  /*20b20*/  HFMA2.MMA R7, R6, 1, 1, R9 ;  /* 0x3c003c0006077835 */ /* 0x001fd40000000009 */
[----:B------:R-:W0:Y:S02]  /*20b30*/  ATOMS.CAST.SPIN R7, [R8], R6, R7 ;  /* 0x000000060807738d */ /* 0x000e240001800007 */
[----:B0-----:R-:W-:-:S13]  /*20b40*/  ISETP.EQ.U32.AND P0, PT, R7, 0x1, PT ;  /* 0x000000010700780c */ /* 0x001fda0003f02070 */
[----:B------:R-:W-:Y:S05]  /*20b50*/  @!P0 BRA `(.L_x_3630) ;  /* 0xfffffffc00ec8947 */ /* 0x000fea000383ffff */
[----:B------:R-:W-:Y:S05]  /*20b60*/  BRA `(.L_x_3628) ;  /* 0x00000000000c7947 */ /* 0x000fea0003800000 */
.L_x_3629:
[----:B------:R-:W0:Y:S02]  /*20b70*/  LD.E R0, desc[UR8][R10.64] ;  /* 0x000000080a007980 */ /* 0x000e24000c101900 */
[----:B0-----:R-:W-:-:S05]  /*20b80*/  IADD3 R7, R6, R0, RZ ;  /* 0x0000000006077210 */ /* 0x001fca0007ffe0ff */
[----:B------:R1:W-:Y:S02]  /*20b90*/  ST.E desc[UR8][R10.64], R7 ;  /* 0x000000070a007985 */ /* 0x0003e4000c101908 */
.L_x_3628:
[----:B------:R-:W-:Y:S05]  /*20ba0*/  BSYNC B0 ;  /* 0x0000000000007941 */ /* 0x000fea0003800000 */
.L_x_3627:
        /* <DEDUP_REMOVED lines=8> */
.L_x_3634:
[----:B------:R-:W0:Y:S02]  /*20c30*/  LDS R8, [R6] ;  /* 0x0000000006087984 */ /* 0x000e240000000800 */
[----:B0-----:R-:W-:-:S06]  /*20c40*/  HADD2 R9, R8, R5 ;  /* 0x0000000508097230 */ /* 0x001fcc0000000000 */
[----:B------:R-:W0:Y:S02]  /*20c50*/  ATOMS.CAST.SPIN R9, [R6], R8, R9 ;  /* 0x000000080609738d */ /* 0x000e240001800009 */
[----:B0-----:R-:W-:-:S13]  /*20c60*/  ISETP.EQ.U32.AND P0, PT, R9, 0x1, PT ;  /* 0x000000010900780c */ /* 0x001fda0003f02070 */
[----:B------:R-:W-:Y:S05]  /*20c70*/  @!P0 BRA `(.L_x_3634) ;  /* 0xfffffffc00ec8947 */ /* 0x000fea000383ffff */
[----:B------:R-:W-:Y:S05]  /*20c80*/  BRA `(.L_x_3632) ;  /* 0x00000000000c7947 */ /* 0x000fea0003800000 */
.L_x_3633:
[----:B------:R-:W2:Y:S02]  /*20c90*/  LD.E R0, desc[UR8][R6.64] ;  /* 0x0000000806007980 */ /* 0x000ea4000c101900 */
[----:B--2---:R-:W-:-:S05]  /*20ca0*/  IADD3 R5, R5, R0, RZ ;  /* 0x0000000005057210 */ /* 0x004fca0007ffe0ff */
[----:B------:R0:W-:Y:S02]  /*20cb0*/  ST.E desc[UR8][R6.64], R5 ;  /* 0x0000000506007985 */ /* 0x0001e4000c101908 */
.L_x_3632:
[----:B------:R-:W-:Y:S05]  /*20cc0*/  BSYNC B0 ;  /* 0x0000000000007941 */ /* 0x000fea0003800000 */
.L_x_3631:
        /* <DEDUP_REMOVED lines=8> */
.L_x_3638:
[----:B------:R-:W0:Y:S02]  /*20d50*/  LDS R4, [R6] ;  /* 0x0000000006047984 */ /* 0x000e240000000800 */
[----:B0-----:R-:W-:-:S10]  /*20d60*/  HFMA2.MMA R5, R4, 1, 1, R7 ;  /* 0x3c003c0004057835 */ /* 0x001fd40000000007 */
[----:B------:R-:W0:Y:S02]  /*20d70*/  ATOMS.CAST.SPIN R5, [R6], R4, R5 ;  /* 0x000000040605738d */ /* 0x000e240001800005 */
[----:B0-----:R-:W-:-:S13]  /*20d80*/  ISETP.EQ.U32.AND P0, PT, R5, 0x1, PT ;  /* 0x000000010500780c */ /* 0x001fda0003f02070 */
[----:B------:R-:W-:Y:S05]  /*20d90*/  @!P0 BRA `(.L_x_3638) ;  /* 0xfffffffc00ec8947 */ /* 0x000fea000383ffff */
[----:B------:R-:W-:Y:S05]  /*20da0*/  BRA `(.L_x_3636) ;  /* 0x00000000000c7947 */ /* 0x000fea0003800000 */
.L_x_3637:
[----:B------:R-:W2:Y:S02]  /*20db0*/  LD.E R0, desc[UR8][R6.64] ;  /* 0x0000000806007980 */ /* 0x000ea4000c101900 */
[----:B--2---:R-:W-:-:S05]  /*20dc0*/  IADD3 R5, R4, R0, RZ ;  /* 0x0000000004057210 */ /* 0x004fca0007ffe0ff */
[----:B------:R0:W-:Y:S02]  /*20dd0*/  ST.E desc[UR8][R6.64], R5 ;  /* 0x0000000506007985 */ /* 0x0001e4000c101908 */
.L_x_3636:
[----:B------:R-:W-:Y:S05]  /*20de0*/  BSYNC B0 ;  /* 0x0000000000007941 */ /* 0x000fea0003800000 */
.L_x_3635:
[----:B------:R-:W-:-:S04]  /*20df0*/  IADD3 R4, P0, R14, R10, RZ ;  /* 0x0000000a0e047210 */ /* 0x000fc80007f1e0ff */
[----:B0-----:R-:W-:-:S08]  /*20e00*/  IADD3.X R5, R15, R11, RZ, P0, !PT ;  /* 0x0000000b0f057210 */ /* 0x001fd000007fe4ff */
[----:B------:R0:W-:Y:S02]  /*20e10*/  ATOM.E.ADD.F16x2.RN.STRONG.GPU P0, RZ, desc[UR8][R4.64], R3 ;  /* 0x0000000304ff79a2 */ /* 0x0001e4000810e1c8 */
[----:B0-----:R-:W-:Y:S05]  /*20e20*/  @P0 EXIT ;  /* 0x000000000000094d */ /* 0x001fea0003800000 */
[----:B------:R-:W0:Y:S02]  /*20e30*/  QSPC.E.S P0, RZ, [R4] ;  /* 0x0000000004ff73aa */ /* 0x000e240000000500 */
[----:B0-----:R-:W-:Y:S05]  /*20e40*/  @!P0 BRA `(.L_x_3639) ;  /* 0x0000000000208947 */ /* 0x001fea0003800000 */
[----:B------:R-:W-:Y:S02]  /*20e50*/  MOV R4, R4 ;  /* 0x0000000400047202 */ /* 0x000fe40000000f00 */
[----:B------:R-:W-:-:S07]  /*20e60*/  MOV R5, R3 ;  /* 0x0000000300057202 */ /* 0x000fce0000000f00 */
.L_x_3640:
[----:B------:R-:W0:Y:S02]  /*20e70*/  LDS R2, [R4] ;  /* 0x0000000004027984 */ /* 0x000e240000000800 */
[----:B0-----:R-:W-:-:S06]  /*20e80*/  HADD2 R3, R2, R5 ;  /* 0x0000000502037230 */ /* 0x001fcc0000000000 */
[----:B------:R-:W0:Y:S02]  /*20e90*/  ATOMS.CAST.SPIN R3, [R4], R2, R3 ;  /* 0x000000020403738d */ /* 0x000e240001800003 */
[----:B0-----:R-:W-:-:S13]  /*20ea0*/  ISETP.EQ.U32.AND P0, PT, R3, 0x1, PT ;  /* 0x000000010300780c */ /* 0x001fda0003f02070 */
[----:B------:R-:W-:Y:S05]  /*20eb0*/  @!P0 BRA `(.L_x_3640) ;  /* 0xfffffffc00ec8947 */ /* 0x000fea000383ffff */
[----:B------:R-:W-:Y:S05]  /*20ec0*/  EXIT ;  /* 0x000000000000794d */ /* 0x000fea0003800000 */
.L_x_3639:
[----:B------:R-:W2:Y:S02]  /*20ed0*/  LD.E R0, desc[UR8][R4.64] ;  /* 0x0000000804007980 */ /* 0x000ea4000c101900 */
[----:B--2---:R-:W-:-:S05]  /*20ee0*/  IADD3 R3, R3, R0, RZ ;  /* 0x0000000003037210 */ /* 0x004fca0007ffe0ff */
[----:B------:R-:W-:Y:S01]  /*20ef0*/  ST.E desc[UR8][R4.64], R3 ;  /* 0x0000000304007985 */ /* 0x000fe2000c101908 */
[----:B------:R-:W-:Y:S05]  /*20f00*/  EXIT ;  /* 0x000000000000794d */ /* 0x000fea0003800000 */
.L_x_3641:
        /* <DEDUP_REMOVED lines=15> */
.L_x_4067:


//--------------------- .text._Z23gemm_half_q_half_kernelILi7ELb0ELb0EEvPK6__halfPKjS4_S2_PS0_iiiiPKtS7_iiiiiibS2_i --------------------------
	.section	.text._Z23gemm_half_q_half_kernelILi7ELb0ELb0EEvPK6__halfPKjS4_S2_PS0_iiiiPKtS7_iiiiiibS2_i,"ax",@progbits
	.align	128
        .global         _Z23gemm_half_q_half_kernelILi7ELb0ELb0EEvPK6__halfPKjS4_S2_PS0_iiiiPKtS7_iiiiiibS2_i
        .type           _Z23gemm_half_q_half_kernelILi7ELb0ELb0EEvPK6__halfPKjS4_S2_PS0_iiiiPKtS7_iiiiiibS2_i,@function
        .size           _Z23gemm_half_q_half_kernelILi7ELb0ELb0EEvPK6__halfPKjS4_S2_PS0_iiiiPKtS7_iiiiiibS2_i,(.L_x_4068 - _Z23gemm_half_q_half_kernelILi7ELb0ELb0EEvPK6__halfPKjS4_S2_PS0_iiiiPKtS7_iiiiiibS2_i)
        .other          _Z23gemm_half_q_half_kernelILi7ELb0ELb0EEvPK6__halfPKjS4_S2_PS0_iiiiPKtS7_iiiiiibS2_i,@"STO_CUDA_ENTRY STV_DEFAULT"
_Z23gemm_half_q_half_kernelILi7ELb0ELb0EEvPK6__halfPKjS4_S2_PS0_iiiiPKtS7_iiiiiibS2_i:
.text._Z23gemm_half_q_half_kernelILi7ELb0ELb0EEvPK6__halfPKjS4_S2_PS0_iiiiPKtS7_iiiiiibS2_i:
        /* <DEDUP_REMOVED lines=52> */
.L_x_3643:
[----:B------:R-:W-:Y:S05]  /*0340*/  BSYNC B0 ;  /* 0x0000000000007941 */ /* 0x000fea0003800000 */
.L_x_3642:
        /* <DEDUP_REMOVED lines=28> */
.L_x_3644:
        /* <DEDUP_REMOVED lines=12> */
.L_x_3646:
        /* <DEDUP_REMOVED lines=42> */
.L_x_3645:
        /* <DEDUP_REMOVED lines=16> */
.L_x_3647:
        /* <DEDUP_REMOVED lines=8> */
.L_x_3648:
        /* <DEDUP_REMOVED lines=13> */
.L_x_3649:
        /* <DEDUP_REMOVED lines=8> */
.L_x_3650:
        /* <DEDUP_REMOVED lines=12> */
.L_x_3651:
        /* <DEDUP_REMOVED lines=37> */
.L_x_3653:
        /* <DEDUP_REMOVED lines=2096> */
.L_x_3652:
[----:B------:R-:W-:-:S04]  /*9150*/  ISETP.GE.AND P0, PT, R121, R122, PT ;  /* 0x0000007a7900720c */ /* 0x000fc80003f06270 */
[----:B------:R-:W-:-:S13]  /*9160*/  ISETP.GE.OR P0, PT, R121, R80, P0 ;  /* 0x000000507900720c */ /* 0x000fda0000706670 */
[----:B------:R-:W-:Y:S05]  /*9170*/  @P0 BRA `(.L_x_3654) ;  /* 0x0000004800480947 */ /* 0x000fea0003800000 */
.L_x_3655:
        /* <DEDUP_REMOVED lines=1170> */
.L_x_3654:
[----:B------:R-:W-:-:S04]  /*daa0*/  ISETP.GE.AND P0, PT, R121, R122, PT ;  /* 0x0000007a7900720c */ /* 0x000fc80003f06270 */
[----:B------:R-:W-:-:S13]  /*dab0*/  ISETP.GE.OR P0, PT, R121, UR12, P0 ;  /* 0x0000000c79007c0c */ /* 0x000fda0008706670 */
[----:B------:R-:W-:Y:S05]  /*dac0*/  @P0 BRA `(.L_x_3656) ;  /* 0x0000003000a40947 */ /* 0x000fea0003800000 */
.L_x_3657:
        /* <DEDUP_REMOVED lines=809> */
.L_x_3656:
[----:B------:R-:W-:-:S04]  /*10d60*/  ISETP.GE.AND P0, PT, R121, R122, PT ;  /* 0x0000007a7900720c */ /* 0x000fc80003f06270 */
[----:B------:R-:W-:-:S13]  /*10d70*/  ISETP.GE.OR P0, PT, R121, R123, P0 ;  /* 0x0000007b7900720c */ /* 0x000fda0000706670 */
[----:B------:R-:W-:Y:S05]  /*10d80*/  @P0 BRA `(.L_x_3658) ;  /* 0x0000007400680947 */ /* 0x000fea0003800000 */
.L_x_3659:
        /* <DEDUP_REMOVED lines=1882> */
.L_x_3658:
[----:B------:R-:W-:-:S04]  /*18330*/  ISETP.GE.AND P0, PT, R121, R122, PT ;  /* 0x0000007a7900720c */ /* 0x000fc80003f06270 */
[----:B------:R-:W-:-:S13]  /*18340*/  ISETP.GE.OR P0, PT, R121, UR13, P0 ;  /* 0x0000000d79007c0c */ /* 0x000fda0008706670 */
[----:B------:R-:W-:Y:S05]  /*18350*/  @P0 BRA `(.L_x_3660) ;  /* 0x0000003000380947 */ /* 0x000fea0003800000 */
.L_x_3661:
        /* <DEDUP_REMOVED lines=782> */
.L_x_3660:
        /* <DEDUP_REMOVED lines=10> */
.L_x_3663:
        /* <DEDUP_REMOVED lines=421> */
.L_x_3662:
        /* <DEDUP_REMOVED lines=10> */
.L_x_3667:
[----:B------:R-:W0:Y:S02]  /*1cfd0*/  LDS R14, [R16] ;  /* 0x00000000100e7984 */ /* 0x000e240000000800 */
[----:B0-----:R-:W-:-:S06]  /*1cfe0*/  HADD2 R15, R14, R17 ;  /* 0x000000110e0f7230 */ /* 0x001fcc0000000000 */
[----:B------:R-:W0:Y:S02]  /*1cff0*/  ATOMS.CAST.SPIN R15, [R16], R14, R15 ;  /* 0x0000000e100f738d */ /* 0x000e24000180000f */
[----:B0-----:R-:W-:-:S13]  /*1d000*/  ISETP.EQ.U32.AND P0, PT, R15, 0x1, PT ;  /* 0x000000010f00780c */ /* 0x001fda0003f02070 */
[----:B------:R-:W-:Y:S05]  /*1d010*/  @!P0 BRA `(.L_x_3667) ;  /* 0xfffffffc00ec8947 */ /* 0x000fea000383ffff */
[----:B------:R-:W-:Y:S05]  /*1d020*/  BRA `(.L_x_3665) ;  /* 0x00000000000c7947 */ /* 0x000fea0003800000 */
.L_x_3666:
[----:B------:R-:W2:Y:S02]  /*1d030*/  LD.E R14, desc[UR8][R32.64] ;  /* 0x00000008200e7980 */ /* 0x000ea4000c101900 */
[----:B--2---:R-:W-:-:S05]  /*1d040*/  IADD3 R15, R15, R14, RZ ;  /* 0x0000000e0f0f7210 */ /* 0x004fca0007ffe0ff */
[----:B------:R0:W-:Y:S02]  /*1d050*/  ST.E desc[UR8][R32.64], R15 ;  /* 0x0000000f20007985 */ /* 0x0001e4000c101908 */
.L_x_3665:
[----:B------:R-:W-:Y:S05]  /*1d060*/  BSYNC B0 ;  /* 0x0000000000007941 */ /* 0x000fea0003800000 */
.L_x_3664:
        /* <DEDUP_REMOVED lines=9> */
.L_x_3671:
[----:B------:R-:W1:Y:S02]  /*1d100*/  LDS R18, [R14+0x4] ;  /* 0x000004000e127984 */ /* 0x000e640000000800 */
[----:B-1----:R-:W-:-:S10]  /*1d110*/  HFMA2.MMA R19, R18, 1, 1, R13 ;  /* 0x3c003c0012137835 */ /* 0x002fd4000000000d */
[----:B------:R-:W1:Y:S02]  /*1d120*/  ATOMS.CAST.SPIN R19, [R14+0x4], R18, R19 ;  /* 0x000004120e13738d */ /* 0x000e640001800013 */
[----:B-1----:R-:W-:-:S13]  /*1d130*/  ISETP.EQ.U32.AND P0, PT, R19, 0x1, PT ;  /* 0x000000011300780c */ /* 0x002fda0003f02070 */
[----:B------:R-:W-:Y:S05]  /*1d140*/  @!P0 BRA `(.L_x_3671) ;  /* 0xfffffffc00ec8947 */ /* 0x000fea000383ffff */
[----:B------:R-:W-:Y:S05]  /*1d150*/  BRA `(.L_x_3669) ;  /* 0x00000000000c7947 */ /* 0x000fea0003800000 */
.L_x_3670:
[----:B------:R-:W2:Y:S02]  /*1d160*/  LD.E R13, desc[UR8][R32.64+0x4] ;  /* 0x00000408200d7980 */ /* 0x000ea4000c101900 */
[----:B--2---:R-:W-:-:S05]  /*1d170*/  IADD3 R13, R18, R13, RZ ;  /* 0x0000000d120d7210 */ /* 0x004fca0007ffe0ff */
[----:B------:R1:W-:Y:S02]  /*1d180*/  ST.E desc[UR8][R32.64+0x4], R13 ;  /* 0x0000040d20007985 */ /* 0x0003e4000c101908 */
.L_x_3669:
[----:B------:R-:W-:Y:S05]  /*1d190*/  BSYNC B0 ;  /* 0x0000000000007941 */ /* 0x000fea0003800000 */
.L_x_3668:
        /* <DEDUP_REMOVED lines=10> */
.L_x_3675:
[----:B------:R-:W0:Y:S02]  /*1d240*/  LDS R18, [R14] ;  /* 0x000000000e127984 */ /* 0x000e240000000800 */
[----:B0-----:R-:W-:-:S06]  /*1d250*/  HADD2 R19, R18, R8 ;  /* 0x0000000812137230 */ /* 0x001fcc0000000000 */
[----:B------:R-:W0:Y:S02]  /*1d260*/  ATOMS.CAST.SPIN R19, [R14], R18, R19 ;  /* 0x000000120e13738d */ /* 0x000e240001800013 */
[----:B0-----:R-:W-:-:S13]  /*1d270*/  ISETP.EQ.U32.AND P0, PT, R19, 0x1, PT ;  /* 0x000000011300780c */ /* 0x001fda0003f02070 */
[----:B------:R-:W-:Y:S05]  /*1d280*/  @!P0 BRA `(.L_x_3675) ;  /* 0xfffffffc00ec8947 */ /* 0x000fea000383ffff */
[----:B------:R-:W-:Y:S05]  /*1d290*/  BRA `(.L_x_3673) ;  /* 0x00000000000c7947 */ /* 0x000fea0003800000 */
.L_x_3674:
[----:B------:R-:W2:Y:S02]  /*1d2a0*/  LD.E R8, desc[UR8][R32.64] ;  /* 0x0000000820087980 */ /* 0x000ea4000c101900 */
[----:B--2---:R-:W-:-:S05]  /*1d2b0*/  IADD3 R13, R13, R8, RZ ;  /* 0x000000080d0d7210 */ /* 0x004fca0007ffe0ff */
[----:B------:R0:W-:Y:S02]  /*1d2c0*/  ST.E desc[UR8][R32.64], R13 ;  /* 0x0000000d20007985 */ /* 0x0001e4000c101908 */
.L_x_3673:
[----:B------:R-:W-:Y:S05]  /*1d2d0*/  BSYNC B0 ;  /* 0x0000000000007941 */ /* 0x000fea0003800000 */
.L_x_3672:
[----:B------:R-:W-:-:S05]  /*1d2e0*/  IMAD.WIDE R14, R113, 0x2, R16 ;  /* 0x00000002710e7825 */ /* 0x000fca00078e0210 */
[----:B------:R1:W-:Y:S01]  /*1d2f0*/  ATOM.E.ADD.F16x2.RN.STRONG.GPU P0, RZ, desc[UR8][R14.64], R21 ;  /* 0x000000150eff79a2 */ /* 0x0003e2000810e1c8 */
[----:B------:R-:W-:Y:S04]  /*1d300*/  BSSY B0, `(.L_x_3676) ;  /* 0x000000e000007945 */ /* 0x000fe80003800000 */
[----:B-1----:R-:W-:Y:S05]  /*1d310*/  @P0 BRA `(.L_x_3677) ;  /* 0x0000000000300947 */ /* 0x002fea0003800000 */
[----:B------:R-:W1:Y:S02]  /*1d320*/  QSPC.E.S P0, RZ, [R14] ;  /* 0x000000000eff73aa */ /* 0x000e640000000500 */
[----:B-1----:R-:W-:Y:S05]  /*1d330*/  @!P0 BRA `(.L_x_3678) ;  /* 0x00000000001c8947 */ /* 0x002fea0003800000 */
[----:B------:R-:W-:-:S07]  /*1d340*/  MOV R14, R14 ;  /* 0x0000000e000e7202 */ /* 0x000fce0000000f00 */
.L_x_3679:
[----:B------:R-:W1:Y:S02]  /*1d350*/  LDS R16, [R14] ;  /* 0x000000000e107984 */ /* 0x000e640000000800 */
[----:B-1----:R-:W-:-:S10]  /*1d360*/  HFMA2.MMA R17, R16, 1, 1, R2 ;  /* 0x3c003c0010117835 */ /* 0x002fd40000000002 */
[----:B------:R-:W1:Y:S02]  /*1d370*/  ATOMS.CAST.SPIN R17, [R14], R16, R17 ;  /* 0x000000100e11738d */ /* 0x000e640001800011 */
[----:B-1----:R-:W-:-:S13]  /*1d380*/  ISETP.EQ.U32.AND P0, PT, R17, 0x1, PT ;  /* 0x000000011100780c */ /* 0x002fda0003f02070 */
[----:B------:R-:W-:Y:S05]  /*1d390*/  @!P0 BRA `(.L_x_3679) ;  /* 0xfffffffc00ec8947 */ /* 0x000fea000383ffff */
[----:B------:R-:W-:Y:S05]  /*1d3a0*/  BRA `(.L_x_3677) ;  /* 0x00000000000c7947 */ /* 0x000fea0003800000 */
.L_x_3678:
[----:B------:R-:W0:Y:S02]  /*1d3b0*/  LD.E R2, desc[UR8][R14.64] ;  /* 0x000000080e027980 */ /* 0x000e24000c101900 */
[----:B0-----:R-:W-:-:S05]  /*1d3c0*/  IADD3 R13, R21, R2, RZ ;  /* 0x00000002150d7210 */ /* 0x001fca0007ffe0ff */
[----:B------:R1:W-:Y:S02]  /*1d3d0*/  ST.E desc[UR8][R14.64], R13 ;  /* 0x0000000d0e007985 */ /* 0x0003e4000c101908 */
.L_x_3677:
[----:B------:R-:W-:Y:S05]  /*1d3e0*/  BSYNC B0 ;  /* 0x0000000000007941 */ /* 0x000fea0003800000 */
.L_x_3676:
[----:B------:R-:W-:-:S05]  /*1d3f0*/  IMAD.WIDE R18, R113, 0x2, R32 ;  /* 0x0000000271127825 */ /* 0x000fca00078e0220 */
[----:B------:R2:W-:Y:S01]  /*1d400*/  ATOM.E.ADD.F16x2.RN.STRONG.GPU P0, RZ, desc[UR8][R18.64], R5 ;  /* 0x0000000512ff79a2 */ /* 0x0005e2000810e1c8 */
[----:B------:R-:W-:Y:S04]  /*1d410*/  BSSY B0, `(.L_x_3680) ;  /* 0x000000f000007945 */ /* 0x000fe80003800000 */
[----:B--2---:R-:W-:Y:S05]  /*1d420*/  @P0 BRA `(.L_x_3681) ;  /* 0x0000000000340947 */ /* 0x004fea0003800000 */
[----:B------:R-:W2:Y:S02]  /*1d430*/  QSPC.E.S P0, RZ, [R18] ;  /* 0x0000000012ff73aa */ /* 0x000ea40000000500 */
[----:B--2---:R-:W-:Y:S05]  /*1d440*/  @!P0 BRA `(.L_x_3682) ;  /* 0x0000000000208947 */ /* 0x004fea0003800000 */
[----:B-1----:R-:W-:-:S04]  /*1d450*/  MOV R14, R18 ;  /* 0x00000012000e7202 */ /* 0x002fc80000000f00 */
[----:B------:R-:W-:-:S07]  /*1d460*/  MOV R14, R14 ;  /* 0x0000000e000e7202 */ /* 0x000fce0000000f00 */
.L_x_3683:
[----:B------:R-:W1:Y:S02]  /*1d470*/  LDS R16, [R14] ;  /* 0x000000000e107984 */ /* 0x000e640000000800 */
[----:B-1----:R-:W-:-:S06]  /*1d480*/  HADD2 R17, R16, R5 ;  /* 0x0000000510117230 */ /* 0x002fcc0000000000 */
[----:B------:R-:W1:Y:S02]  /*1d490*/  ATOMS.CAST.SPIN R17, [R14], R16, R17 ;  /* 0x000000100e11738d */ /* 0x000e640001800011 */
[----:B-1----:R-:W-:-:S13]  /*1d4a0*/  ISETP.EQ.U32.AND P0, PT, R17, 0x1, PT ;  /* 0x000000011100780c */ /* 0x002fda0003f02070 */
[----:B------:R-:W-:Y:S05]  /*1d4b0*/  @!P0 BRA `(.L_x_3683) ;  /* 0xfffffffc00ec8947 */ /* 0x000fea000383ffff */
[----:B------:R-:W-:Y:S05]  /*1d4c0*/  BRA `(.L_x_3681) ;  /* 0x00000000000c7947 */ /* 0x000fea0003800000 */
.L_x_3682:
[----:B------:R-:W2:Y:S02]  /*1d4d0*/  LD.E R2, desc[UR8][R18.64] ;  /* 0x0000000812027980 */ /* 0x000ea4000c101900 */
[----:B--2---:R-:W-:-:S05]  /*1d4e0*/  IADD3 R5, R5, R2, RZ ;  /* 0x0000000205057210 */ /* 0x004fca0007ffe0ff */
[----:B------:R2:W-:Y:S02]  /*1d4f0*/  ST.E desc[UR8][R18.64], R5 ;  /* 0x0000000512007985 */ /* 0x0005e4000c101908 */
.L_x_3681:
[----:B------:R-:W-:Y:S05]  /*1d500*/  BSYNC B0 ;  /* 0x0000000000007941 */ /* 0x000fea0003800000 */
.L_x_3680:
[----:B-1----:R-:W-:Y:S01]  /*1d510*/  HFMA2.MMA R14, -RZ, RZ, 0, 2.384185791015625e-07 ;  /* 0x00000004ff0e7435 */ /* 0x002fe200000001ff */
        /* <DEDUP_REMOVED lines=10> */
.L_x_3687:
[----:B------:R-:W1:Y:S02]  /*1d5c0*/  LDS R20, [R16] ;  /* 0x0000000010147984 */ /* 0x000e640000000800 */
[----:B-1----:R-:W-:-:S06]  /*1d5d0*/  HADD2 R21, R20, R10 ;  /* 0x0000000a14157230 */ /* 0x002fcc0000000000 */
[----:B------:R-:W1:Y:S02]  /*1d5e0*/  ATOMS.CAST.SPIN R21, [R16], R20, R21 ;  /* 0x000000141015738d */ /* 0x000e640001800015 */
[----:B-1----:R-:W-:-:S13]  /*1d5f0*/  ISETP.EQ.U32.AND P0, PT, R21, 0x1, PT ;  /* 0x000000011500780c */ /* 0x002fda0003f02070 */
[----:B------:R-:W-:Y:S05]  /*1d600*/  @!P0 BRA `(.L_x_3687) ;  /* 0xfffffffc00ec8947 */ /* 0x000fea000383ffff */
[----:B------:R-:W-:Y:S05]  /*1d610*/  BRA `(.L_x_3685) ;  /* 0x00000000000c7947 */ /* 0x000fea0003800000 */
.L_x_3686:
[----:B------:R-:W2:Y:S02]  /*1d620*/  LD.E R2, desc[UR8][R16.64] ;  /* 0x0000000810027980 */ /* 0x000ea4000c101900 */
[----:B--2---:R-:W-:-:S05]  /*1d630*/  IADD3 R5, R10, R2, RZ ;  /* 0x000000020a057210 */ /* 0x004fca0007ffe0ff */
[----:B------:R1:W-:Y:S02]  /*1d640*/  ST.E desc[UR8][R16.64], R5 ;  /* 0x0000000510007985 */ /* 0x0003e4000c101908 */
.L_x_3685:
[----:B------:R-:W-:Y:S05]  /*1d650*/  BSYNC B0 ;  /* 0x0000000000007941 */ /* 0x000fea0003800000 */
.L_x_3684:
[----:B------:R-:W-:-:S05]  /*1d660*/  IMAD.WIDE R20, R113, 0x2, R18 ;  /* 0x0000000271147825 */ /* 0x000fca00078e0212 */
[----:B------:R3:W-:Y:S01]  /*1d670*/  ATOM.E.ADD.F16x2.RN.STRONG.GPU P0, RZ, desc[UR8][R20.64], R3 ;  /* 0x0000000314ff79a2 */ /* 0x0007e2000810e1c8 */
[----:B------:R-:W-:Y:S04]  /*1d680*/  BSSY B0, `(.L_x_3688) ;  /* 0x0000010000007945 */ /* 0x000fe80003800000 */
[----:B---3--:R-:W-:Y:S05]  /*1d690*/  @P0 BRA `(.L_x_3689) ;  /* 0x0000000000380947 */ /* 0x008fea0003800000 */
[----:B------:R-:W3:Y:S02]  /*1d6a0*/  QSPC.E.S P0, RZ, [R20] ;  /* 0x0000000014ff73aa */ /* 0x000ee40000000500 */
[----:B---3--:R-:W-:Y:S05]  /*1d6b0*/  @!P0 BRA `(.L_x_3690) ;  /* 0x0000000000248947 */ /* 0x008fea0003800000 */
[----:B-1----:R-:W-:Y:S02]  /*1d6c0*/  MOV R16, R20 ;  /* 0x0000001400107202 */ /* 0x002fe40000000f00 */
[----:B--2---:R-:W-:Y:S02]  /*1d6d0*/  MOV R5, R3 ;  /* 0x0000000300057202 */ /* 0x004fe40000000f00 */
[----:B------:R-:W-:-:S07]  /*1d6e0*/  MOV R16, R16 ;  /* 0x0000001000107202 */ /* 0x000fce0000000f00 */
.L_x_3691:
[----:B------:R-:W1:Y:S02]  /*1d6f0*/  LDS R2, [R16] ;  /* 0x0000000010027984 */ /* 0x000e640000000800 */
[----:B-1----:R-:W-:-:S10]  /*1d700*/  HFMA2.MMA R3, R2, 1, 1, R5 ;  /* 0x3c003c0002037835 */ /* 0x002fd40000000005 */
[----:B------:R-:W1:Y:S02]  /*1d710*/  ATOMS.CAST.SPIN R3, [R16], R2, R3 ;  /* 0x000000021003738d */ /* 0x000e640001800003 */
[----:B-1----:R-:W-:-:S13]  /*1d720*/  ISETP.EQ.U32.AND P0, PT, R3, 0x1, PT ;  /* 0x000000010300780c */ /* 0x002fda0003f02070 */
[----:B------:R-:W-:Y:S05]  /*1d730*/  @!P0 BRA `(.L_x_3691) ;  /* 0xfffffffc00ec8947 */ /* 0x000fea000383ffff */
[----:B------:R-:W-:Y:S05]  /*1d740*/  BRA `(.L_x_3689) ;  /* 0x00000000000c7947 */ /* 0x000fea0003800000 */
.L_x_3690:
[----:B------:R-:W3:Y:S02]  /*1d750*/  LD.E R2, desc[UR8][R20.64] ;  /* 0x0000000814027980 */ /* 0x000ee4000c101900 */
[----:B---3--:R-:W-:-:S05]  /*1d760*/  IADD3 R3, R3, R2, RZ ;  /* 0x0000000203037210 */ /* 0x008fca0007ffe0ff */
[----:B------:R3:W-:Y:S02]  /*1d770*/  ST.E desc[UR8][R20.64], R3 ;  /* 0x0000000314007985 */ /* 0x0007e4000c101908 */
.L_x_3689:
[----:B------:R-:W-:Y:S05]  /*1d780*/  BSYNC B0 ;  /* 0x0000000000007941 */ /* 0x000fea0003800000 */
.L_x_3688:
[----:B------:R-:W-:-:S04]  /*1d790*/  IADD3 R2, P0, R14, R18, RZ ;  /* 0x000000120e027210 */ /* 0x000fc80007f1e0ff */
[----:B---3--:R-:W-:-:S08]  /*1d7a0*/  IADD3.X R3, R15, R19, RZ, P0, !PT ;  /* 0x000000130f037210 */ /* 0x008fd000007fe4ff */
[----:B------:R3:W-:Y:S01]  /*1d7b0*/  ATOM.E.ADD.F16x2.RN.STRONG.GPU P0, RZ, desc[UR8][R2.64], R12 ;  /* 0x0000000c02ff79a2 */ /* 0x0007e2000810e1c8 */
[----:B------:R-:W-:Y:S04]  /*1d7c0*/  BSSY B0, `(.L_x_3692) ;  /* 0x000000f000007945 */ /* 0x000fe80003800000 */
[----:B---3--:R-:W-:Y:S05]  /*1d7d0*/  @P0 BRA `(.L_x_3693) ;  /* 0x0000000000340947 */ /* 0x008fea0003800000 */
[----:B------:R-:W3:Y:S02]  /*1d7e0*/  QSPC.E.S P0, RZ, [R2] ;  /* 0x0000000002ff73aa */ /* 0x000ee40000000500 */
[----:B---3--:R-:W-:Y:S05]  /*1d7f0*/  @!P0 BRA `(.L_x_3694) ;  /* 0x0000000000208947 */ /* 0x008fea0003800000 */
[----:B------:R-:W-:Y:S02]  /*1d800*/  MOV R2, R2 ;  /* 0x0000000200027202 */ /* 0x000fe40000000f00 */
[----:B------:R-:W-:-:S07]  /*1d810*/  MOV R3, R12 ;  /* 0x0000000c00037202 */ /* 0x000fce0000000f00 */
.L_x_3695:
[----:B------:R-:W0:Y:S02]  /*1d820*/  LDS R12, [R2] ;  /* 0x00000000020c7984 */ /* 0x000e240000000800 */
[----:B0-----:R-:W-:-:S06]  /*1d830*/  HADD2 R13, R12, R3 ;  /* 0x000000030c0d7230 */ /* 0x001fcc0000000000 */
[----:B------:R-:W0:Y:S02]  /*1d840*/  ATOMS.CAST.SPIN R13, [R2], R12, R13 ;  /* 0x0000000c020d738d */ /* 0x000e24000180000d */
[----:B0-----:R-:W-:-:S13]  /*1d850*/  ISETP.EQ.U32.AND P0, PT, R13, 0x1, PT ;  /* 0x000000010d00780c */ /* 0x001fda0003f02070 */
[----:B------:R-:W-:Y:S05]  /*1d860*/  @!P0 BRA `(.L_x_3695) ;  /* 0xfffffffc00ec8947 */ /* 0x000fea000383ffff */
[----:B------:R-:W-:Y:S05]  /*1d870*/  BRA `(.L_x_3693) ;  /* 0x00000000000c7947 */ /* 0x000fea0003800000 */
.L_x_3694:
[----:B-12---:R-:W2:Y:S02]  /*1d880*/  LD.E R5, desc[UR8][R2.64] ;  /* 0x0000000802057980 */ /* 0x006ea4000c101900 */
[----:B--2---:R-:W-:-:S05]  /*1d890*/  IADD3 R5, R12, R5, RZ ;  /* 0x000000050c057210 */ /* 0x004fca0007ffe0ff */
[----:B------:R3:W-:Y:S02]  /*1d8a0*/  ST.E desc[UR8][R2.64], R5 ;  /* 0x0000000502007985 */ /* 0x0007e4000c101908 */
.L_x_3693:
[----:B------:R-:W-:Y:S05]  /*1d8b0*/  BSYNC B0 ;  /* 0x0000000000007941 */ /* 0x000fea0003800000 */
.L_x_3692:
[----:B0-----:R-:W-:Y:S01]  /*1d8c0*/  IMAD.WIDE R12, R113, 0x2, R20 ;  /* 0x00000002710c7825 */ /* 0x001fe200078e0214 */
[----:B---3--:R-:W-:-:S05]  /*1d8d0*/  MOV R3, R0 ;  /* 0x0000000000037202 */ /* 0x008fca0000000f00 */
[----:B------:R0:W-:Y:S01]  /*1d8e0*/  ATOM.E.ADD.F16x2.RN.STRONG.GPU P0, RZ, desc[UR8][R12.64], R3 ;  /* 0x000000030cff79a2 */ /* 0x0001e2000810e1c8 */
[----:B------:R-:W-:Y:S04]  /*1d8f0*/  BSSY B0, `(.L_x_3696) ;  /* 0x000000f000007945 */ /* 0x000fe80003800000 */
[----:B0-----:R-:W-:Y:S05]  /*1d900*/  @P0 BRA `(.L_x_3697) ;  /* 0x0000000000340947 */ /* 0x001fea0003800000 */
[----:B------:R-:W0:Y:S02]  /*1d910*/  QSPC.E.S P0, RZ, [R12] ;  /* 0x000000000cff73aa */ /* 0x000e240000000500 */
[----:B0-----:R-:W-:Y:S05]  /*1d920*/  @!P0 BRA `(.L_x_3698) ;  /* 0x0000000000208947 */ /* 0x001fea0003800000 */
[----:B------:R-:W-:-:S04]  /*1d930*/  MOV R2, R12 ;  /* 0x0000000c00027202 */ /* 0x000fc80000000f00 */
[----:B------:R-:W-:-:S07]  /*1d940*/  MOV R2, R2 ;  /* 0x0000000200027202 */ /* 0x000fce0000000f00 */
.L_x_3699:
[----:B-1----:R-:W0:Y:S02]  /*1d950*/  LDS R16, [R2] ;  /* 0x0000000002107984 */ /* 0x002e240000000800 */
[----:B0-----:R-:W-:-:S10]  /*1d960*/  HFMA2.MMA R17, R16, 1, 1, R0 ;  /* 0x3c003c0010117835 */ /* 0x001fd40000000000 */
[----:B------:R-:W0:Y:S02]  /*1d970*/  ATOMS.CAST.SPIN R17, [R2], R16, R17 ;  /* 0x000000100211738d */ /* 0x000e240001800011 */
[----:B0-----:R-:W-:-:S13]  /*1d980*/  ISETP.EQ.U32.AND P0, PT, R17, 0x1, PT ;  /* 0x000000011100780c */ /* 0x001fda0003f02070 */
[----:B------:R-:W-:Y:S05]  /*1d990*/  @!P0 BRA `(.L_x_3699) ;  /* 0xfffffffc00ec8947 */ /* 0x000fea000383ffff */
[----:B------:R-:W-:Y:S05]  /*1d9a0*/  BRA `(.L_x_3697) ;  /* 0x00000000000c7947 */ /* 0x000fea0003800000 */
.L_x_3698:
[----:B------:R-:W3:Y:S02]  /*1d9b0*/  LD.E R0, desc[UR8][R12.64] ;  /* 0x000000080c007980 */ /* 0x000ee4000c101900 */
[----:B---3--:R-:W-:-:S05]  /*1d9c0*/  IADD3 R3, R3, R0, RZ ;  /* 0x0000000003037210 */ /* 0x008fca0007ffe0ff */
[----:B------:R0:W-:Y:S02]  /*1d9d0*/  ST.E desc[UR8][R12.64], R3 ;  /* 0x000000030c007985 */ /* 0x0001e4000c101908 */
.L_x_3697:
[----:B------:R-:W-:Y:S05]  /*1d9e0*/  BSYNC B0 ;  /* 0x0000000000007941 */ /* 0x000fea0003800000 */
.L_x_3696:
        /* <DEDUP_REMOVED lines=8> */
[----:B------:R-:W-:-:S07]  /*1da70*/  MOV R3, R9 ;  /* 0x0000000900037202 */ /* 0x000fce0000000f00 */
.L_x_3703:
[----:B------:R-:W0:Y:S02]  /*1da80*/  LDS R8, [R2] ;  /* 0x0000000002087984 */ /* 0x000e240000000800 */
[----:B0-----:R-:W-:-:S06]  /*1da90*/  HADD2 R9, R8, R3 ;  /* 0x0000000308097230 */ /* 0x001fcc0000000000 */
[----:B------:R-:W0:Y:S02]  /*1daa0*/  ATOMS.CAST.SPIN R9, [R2], R8, R9 ;  /* 0x000000080209738d */ /* 0x000e240001800009 */
[----:B0-----:R-:W-:-:S13]  /*1dab0*/  ISETP.EQ.U32.AND P0, PT, R9, 0x1, PT ;  /* 0x000000010900780c */ /* 0x001fda0003f02070 */
[----:B------:R-:W-:Y:S05]  /*1dac0*/  @!P0 BRA `(.L_x_3703) ;  /* 0xfffffffc00ec8947 */ /* 0x000fea000383ffff */
[----:B------:R-:W-:Y:S05]  /*1dad0*/  BRA `(.L_x_3701) ;  /* 0x00000000000c7947 */ /* 0x000fea0003800000 */
.L_x_3702:
[----:B------:R-:W1:Y:S02]  /*1dae0*/  LD.E R0, desc[UR8][R2.64] ;  /* 0x0000000802007980 */ /* 0x000e64000c101900 */
[----:B-12---:R-:W-:-:S05]  /*1daf0*/  IADD3 R5, R9, R0, RZ ;  /* 0x0000000009057210 */ /* 0x006fca0007ffe0ff */
[----:B------:R0:W-:Y:S02]  /*1db00*/  ST.E desc[UR8][R2.64], R5 ;  /* 0x0000000502007985 */ /* 0x0001e4000c101908 */
.L_x_3701:
[----:B------:R-:W-:Y:S05]  /*1db10*/  BSYNC B0 ;  /* 0x0000000000007941 */ /* 0x000fea0003800000 */
.L_x_3700:
[----:B------:R-:W-:-:S05]  /*1db20*/  IMAD.WIDE R8, R113, 0x2, R12 ;  /* 0x0000000271087825 */ /* 0x000fca00078e020c */
[----:B------:R3:W-:Y:S01]  /*1db30*/  ATOM.E.ADD.F16x2.RN.STRONG.GPU P0, RZ, desc[UR8][R8.64], R11 ;  /* 0x0000000b08ff79a2 */ /* 0x0007e2000810e1c8 */
[----:B------:R-:W-:Y:S04]  /*1db40*/  BSSY B0, `(.L_x_3704) ;  /* 0x0000010000007945 */ /* 0x000fe80003800000 */
[----:B---3--:R-:W-:Y:S05]  /*1db50*/  @P0 BRA `(.L_x_3705) ;  /* 0x0000000000380947 */ /* 0x008fea0003800000 */
[----:B------:R-:W3:Y:S02]  /*1db60*/  QSPC.E.S P0, RZ, [R8] ;  /* 0x0000000008ff73aa */ /* 0x000ee40000000500 */
[----:B---3--:R-:W-:Y:S05]  /*1db70*/  @!P0 BRA `(.L_x_3706) ;  /* 0x0000000000248947 */ /* 0x008fea0003800000 */
[----:B0-----:R-:W-:-:S04]  /*1db80*/  MOV R2, R8 ;  /* 0x0000000800027202 */ /* 0x001fc80000000f00 */
[----:B------:R-:W-:Y:S02]  /*1db90*/  MOV R2, R2 ;  /* 0x0000000200027202 */ /* 0x000fe40000000f00 */
[----:B------:R-:W-:-:S07]  /*1dba0*/  MOV R3, R11 ;  /* 0x0000000b00037202 */ /* 0x000fce0000000f00 */
.L_x_3707:
[----:B------:R-:W0:Y:S02]  /*1dbb0*/  LDS R10, [R2] ;  /* 0x00000000020a7984 */ /* 0x000e240000000800 */
[----:B0-----:R-:W-:-:S10]  /*1dbc0*/  HFMA2.MMA R11, R10, 1, 1, R3 ;  /* 0x3c003c000a0b7835 */ /* 0x001fd40000000003 */
[----:B------:R-:W0:Y:S02]  /*1dbd0*/  ATOMS.CAST.SPIN R11, [R2], R10, R11 ;  /* 0x0000000a020b738d */ /* 0x000e24000180000b */
[----:B0-----:R-:W-:-:S13]  /*1dbe0*/  ISETP.EQ.U32.AND P0, PT, R11, 0x1, PT ;  /* 0x000000010b00780c */ /* 0x001fda0003f02070 */
[----:B------:R-:W-:Y:S05]  /*1dbf0*/  @!P0 BRA `(.L_x_3707) ;  /* 0xfffffffc00ec8947 */ /* 0x000fea000383ffff */
[----:B------:R-:W-:Y:S05]  /*1dc00*/  BRA `(.L_x_3705) ;  /* 0x00000000000c7947 */ /* 0x000fea0003800000 */
.L_x_3706:
[----:B------:R-:W0:Y:S02]  /*1dc10*/  LD.E R0, desc[UR8][R8.64] ;  /* 0x0000000808007980 */ /* 0x000e24000c101900 */
[----:B0-----:R-:W-:-:S05]  /*1dc20*/  IADD3 R3, R11, R0, RZ ;  /* 0x000000000b037210 */ /* 0x001fca0007ffe0ff */
[----:B------:R3:W-:Y:S02]  /*1dc30*/  ST.E desc[UR8][R8.64], R3 ;  /* 0x0000000308007985 */ /* 0x0007e4000c101908 */
.L_x_3705:
[----:B------:R-:W-:Y:S05]  /*1dc40*/  BSYNC B0 ;  /* 0x0000000000007941 */ /* 0x000fea0003800000 */
.L_x_3704:
[----:B0-----:R-:W-:-:S04]  /*1dc50*/  IADD3 R2, P0, R14, R12, RZ ;  /* 0x0000000c0e027210 */ /* 0x001fc80007f1e0ff */
[----:B---3--:R-:W-:-:S08]  /*1dc60*/  IADD3.X R3, R15, R13, RZ, P0, !PT ;  /* 0x0000000d0f037210 */ /* 0x008fd000007fe4ff */
[----:B------:R0:W-:Y:S01]  /*1dc70*/  ATOM.E.ADD.F16x2.RN.STRONG.GPU P0, RZ, desc[UR8][R2.64], R4 ;  /* 0x0000000402ff79a2 */ /* 0x0001e2000810e1c8 */
[----:B------:R-:W-:Y:S04]  /*1dc80*/  BSSY B0, `(.L_x_3708) ;  /* 0x000000f000007945 */ /* 0x000fe80003800000 */
[----:B0-----:R-:W-:Y:S05]  /*1dc90*/  @P0 BRA `(.L_x_3709) ;  /* 0x0000000000340947 */ /* 0x001fea0003800000 */
[----:B------:R-:W0:Y:S02]  /*1dca0*/  QSPC.E.S P0, RZ, [R2] ;  /* 0x0000000002ff73aa */ /* 0x000e240000000500 */
[----:B0-----:R-:W-:Y:S05]  /*1dcb0*/  @!P0 BRA `(.L_x_3710) ;  /* 0x0000000000208947 */ /* 0x001fea0003800000 */
[----:B------:R-:W-:Y:S02]  /*1dcc0*/  MOV R2, R2 ;  /* 0x0000000200027202 */ /* 0x000fe40000000f00 */
[----:B------:R-:W-:-:S07]  /*1dcd0*/  MOV R3, R4 ;  /* 0x0000000400037202 */ /* 0x000fce0000000f00 */
.L_x_3711:
[----:B------:R-:W1:Y:S02]  /*1dce0*/  LDS R4, [R2] ;  /* 0x0000000002047984 */ /* 0x000e640000000800 */
[----:B-12---:R-:W-:-:S06]  /*1dcf0*/  HADD2 R5, R4, R3 ;  /* 0x0000000304057230 */ /* 0x006fcc0000000000 */
[----:B------:R-:W0:Y:S02]  /*1dd00*/  ATOMS.CAST.SPIN R5, [R2], R4, R5 ;  /* 0x000000040205738d */ /* 0x000e240001800005 */
[----:B0-----:R-:W-:-:S13]  /*1dd10*/  ISETP.EQ.U32.AND P0, PT, R5, 0x1, PT ;  /* 0x000000010500780c */ /* 0x001fda0003f02070 */
[----:B------:R-:W-:Y:S05]  /*1dd20*/  @!P0 BRA `(.L_x_3711) ;  /* 0xfffffffc00ec8947 */ /* 0x000fea000383ffff */
[----:B------:R-:W-:Y:S05]  /*1dd30*/  BRA `(.L_x_3709) ;  /* 0x00000000000c7947 */ /* 0x000fea0003800000 */
.L_x_3710:
[----:B------:R-:W1:Y:S02]  /*1dd40*/  LD.E R0, desc[UR8][R2.64] ;  /* 0x0000000802007980 */ /* 0x000e64000c101900 */
[----:B-12---:R-:W-:-:S05]  /*1dd50*/  IADD3 R5, R4, R0, RZ ;  /* 0x0000000004057210 */ /* 0x006fca0007ffe0ff */
[----:B------:R0:W-:Y:S02]  /*1dd60*/  ST.E desc[UR8][R2.64], R5 ;  /* 0x0000000502007985 */ /* 0x0001e4000c101908 */
.L_x_3709:
[----:B------:R-:W-:Y:S05]  /*1dd70*/  BSYNC B0 ;  /* 0x0000000000007941 */ /* 0x000fea0003800000 */
.L_x_3708:
[----:B0-----:R-:W-:-:S05]  /*1dd80*/  IMAD.WIDE R2, R113, 0x2, R8 ;  /* 0x0000000271027825 */ /* 0x001fca00078e0208 */
[----:B------:R0:W-:Y:S01]  /*1dd90*/  ATOM.E.ADD.F16x2.RN.STRONG.GPU P0, RZ, desc[UR8][R2.64], R6 ;  /* 0x0000000602ff79a2 */ /* 0x0001e2000810e1c8 */
[----:B------:R-:W-:Y:S04]  /*1dda0*/  BSSY B0, `(.L_x_3712) ;  /* 0x000000e000007945 */ /* 0x000fe80003800000 */
[----:B0-----:R-:W-:Y:S05]  /*1ddb0*/  @P0 BRA `(.L_x_3713) ;  /* 0x0000000000300947 */ /* 0x001fea0003800000 */
[----:B------:R-:W0:Y:S02]  /*1ddc0*/  QSPC.E.S P0, RZ, [R2] ;  /* 0x0000000002ff73aa */ /* 0x000e240000000500 */
[----:B0-----:R-:W-:Y:S05]  /*1ddd0*/  @!P0 BRA `(.L_x_3714) ;  /* 0x00000000001c8947 */ /* 0x001fea0003800000 */
[----:B------:R-:W-:-:S07]  /*1dde0*/  MOV R2, R2 ;  /* 0x0000000200027202 */ /* 0x000fce0000000f00 */
.L_x_3715:
[----:B------:R-:W1:Y:S02]  /*1ddf0*/  LDS R4, [R2] ;  /* 0x0000000002047984 */ /* 0x000e640000000800 */
[----:B-12---:R-:W-:-:S10]  /*1de00*/  HFMA2.MMA R5, R4, 1, 1, R6 ;  /* 0x3c003c0004057835 */ /* 0x006fd40000000006 */
[----:B------:R-:W0:Y:S02]  /*1de10*/  ATOMS.CAST.SPIN R5, [R2], R4, R5 ;  /* 0x000000040205738d */ /* 0x000e240001800005 */
[----:B0-----:R-:W-:-:S13]  /*1de20*/  ISETP.EQ.U32.AND P0, PT, R5, 0x1, PT ;  /* 0x000000010500780c */ /* 0x001fda0003f02070 */
[----:B------:R-:W-:Y:S05]  /*1de30*/  @!P0 BRA `(.L_x_3715) ;  /* 0xfffffffc00ec8947 */ /* 0x000fea000383ffff */
[----:B------:R-:W-:Y:S05]  /*1de40*/  BRA `(.L_x_3713) ;  /* 0x00000000000c7947 */ /* 0x000fea0003800000 */
.L_x_3714:
[----:B------:R-:W1:Y:S02]  /*1de50*/  LD.E R0, desc[UR8][R2.64] ;  /* 0x0000000802007980 */ /* 0x000e64000c101900 */
[----:B-12---:R-:W-:-:S05]  /*1de60*/  IADD3 R5, R6, R0, RZ ;  /* 0x0000000006057210 */ /* 0x006fca0007ffe0ff */
[----:B------:R0:W-:Y:S02]  /*1de70*/  ST.E desc[UR8][R2.64], R5 ;  /* 0x0000000502007985 */ /* 0x0001e4000c101908 */
.L_x_3713:
[----:B------:R-:W-:Y:S05]  /*1de80*/  BSYNC B0 ;  /* 0x0000000000007941 */ /* 0x000fea0003800000 */
.L_x_3712:
[----:B0-----:R-:W-:-:S04]  /*1de90*/  IADD3 R2, P0, R14, R8, RZ ;  /* 0x000000080e027210 */ /* 0x001fc80007f1e0ff */
[----:B------:R-:W-:-:S08]  /*1dea0*/  IADD3.X R3, R15, R9, RZ, P0, !PT ;  /* 0x000000090f037210 */ /* 0x000fd000007fe4ff */
[----:B------:R0:W-:Y:S02]  /*1deb0*/  ATOM.E.ADD.F16x2.RN.STRONG.GPU P0, RZ, desc[UR8][R2.64], R7 ;  /* 0x0000000702ff79a2 */ /* 0x0001e4000810e1c8 */
[----:B0-----:R-:W-:Y:S05]  /*1dec0*/  @P0 EXIT ;  /* 0x000000000000094d */ /* 0x001fea0003800000 */
[----:B------:R-:W0:Y:S02]  /*1ded0*/  QSPC.E.S P0, RZ, [R2] ;  /* 0x0000000002ff73aa */ /* 0x000e240000000500 */
[----:B0-----:R-:W-:Y:S05]  /*1dee0*/  @!P0 BRA `(.L_x_3716) ;  /* 0x00000000001c8947 */ /* 0x001fea0003800000 */
[----:B------:R-:W-:-:S07]  /*1def0*/  MOV R2, R2 ;  /* 0x0000000200027202 */ /* 0x000fce0000000f00 */
.L_x_3717:
[----:B------:R-:W1:Y:S02]  /*1df00*/  LDS R4, [R2] ;  /* 0x0000000002047984 */ /* 0x000e640000000800 */
[----:B-12---:R-:W-:-:S06]  /*1df10*/  HADD2 R5, R4, R7 ;  /* 0x0000000704057230 */ /* 0x006fcc0000000000 */
[----:B------:R-:W0:Y:S02]  /*1df20*/  ATOMS.CAST.SPIN R5, [R2], R4, R5 ;  /* 0x000000040205738d */ /* 0x000e240001800005 */
[----:B0-----:R-:W-:-:S13]  /*1df30*/  ISETP.EQ.U32.AND P0, PT, R5, 0x1, PT ;  /* 0x000000010500780c */ /* 0x001fda0003f02070 */
[----:B------:R-:W-:Y:S05]  /*1df40*/  @!P0 BRA `(.L_x_3717) ;  /* 0xfffffffc00ec8947 */ /* 0x000fea000383ffff */
[----:B------:R-:W-:Y:S05]  /*1df50*/  EXIT ;  /* 0x000000000000794d */ /* 0x000fea0003800000 */
.L_x_3716:
[----:B------:R-:W1:Y:S02]  /*1df60*/  LD.E R0, desc[UR8][R2.64] ;  /* 0x0000000802007980 */ /* 0x000e64000c101900 */
[----:B-12---:R-:W-:-:S05]  /*1df70*/  IADD3 R5, R7, R0, RZ ;  /* 0x0000000007057210 */ /* 0x006fca0007ffe0ff */
[----:B------:R-:W-:Y:S01]  /*1df80*/  ST.E desc[UR8][R2.64], R5 ;  /* 0x0000000502007985 */ /* 0x000fe2000c101908 */
[----:B------:R-:W-:Y:S05]  /*1df90*/  EXIT ;  /* 0x000000000000794d */ /* 0x000fea0003800000 */
.L_x_3718:
        /* <DEDUP_REMOVED lines=14> */
.L_x_4068:


//--------------------- .text._Z23gemm_half_q_half_kernelILi6ELb0ELb0EEvPK6__halfPKjS4_S2_PS0_iiiiPKtS7_iiiiiibS2_i --------------------------
	.section	.text._Z23gemm_half_q_half_kernelILi6ELb0ELb0EEvPK6__halfPKjS4_S2_PS0_iiiiPKtS7_iiiiiibS2_i,"ax",@progbits
	.align	128
        .global         _Z23gemm_half_q_half_kernelILi6ELb0ELb0EEvPK6__halfPKjS4_S2_PS0_iiiiPKtS7_iiiiiibS2_i
        .type           _Z23gemm_half_q_half_kernelILi6ELb0ELb0EEvPK6__halfPKjS4_S2_PS0_iiiiPKtS7_iiiiiibS2_i,@function
        .size           _Z23gemm_half_q_half_kernelILi6ELb0ELb0EEvPK6__halfPKjS4_S2_PS0_iiiiPKtS7_iiiiiibS2_i,(.L_x_4069 - _Z23gemm_half_q_half_kernelILi6ELb0ELb0EEvPK6__halfPKjS4_S2_PS0_iiiiPKtS7_iiiiiibS2_i)
        .other          _Z23gemm_half_q_half_kernelILi6ELb0ELb0EEvPK6__halfPKjS4_S2_PS0_iiiiPKtS7_iiiiiibS2_i,@"STO_CUDA_ENTRY STV_DEFAULT"
_Z23gemm_half_q_half_kernelILi6ELb0ELb0EEvPK6__halfPKjS4_S2_PS0_iiiiPKtS7_iiiiiibS2_i:
.text._Z23gemm_half_q_half_kernelILi6ELb0ELb0EEvPK6__halfPKjS4_S2_PS0_iiiiPKtS7_iiiiiibS2_i:
        /* <DEDUP_REMOVED lines=49> */
.L_x_3720:
[----:B------:R-:W-:Y:S05]  /*0310*/  BSYNC B0 ;  /* 0x0000000000007941 */ /* 0x000fea0003800000 */
.L_x_3719:
        /* <DEDUP_REMOVED lines=26> */
.L_x_3721:
        /* <DEDUP_REMOVED lines=12> */
.L_x_3723:
        /* <DEDUP_REMOVED lines=42> */
.L_x_3722:
        /* <DEDUP_REMOVED lines=15> */
.L_x_3724:
        /* <DEDUP_REMOVED lines=8> */
.L_x_3725:
        /* <DEDUP_REMOVED lines=12> */
.L_x_3726:
        /* <DEDUP_REMOVED lines=8> */
.L_x_3727:
        /* <DEDUP_REMOVED lines=12> */
.L_x_3728:
        /* <DEDUP_REMOVED lines=36> */
.L_x_3730:
        /* <DEDUP_REMOVED lines=1881> */
.L_x_3729:
[----:B------:R-:W-:-:S04]  /*8360*/  ISETP.GE.AND P0, PT, R115, R116, PT ;  /* 0x000000747300720c */ /* 0x000fc80003f06270 */
[----:B------:R-:W-:-:S13]  /*8370*/  ISETP.GE.OR P0, PT, R115, R0, P0 ;  /* 0x000000007300720c */ /* 0x000fda0000706670 */
[----:B------:R-:W-:Y:S05]  /*8380*/  @P0 BRA `(.L_x_3731) ;  /* 0x0000004000f80947 */ /* 0x000fea0003800000 */
.L_x_3732:
        /* <DEDUP_REMOVED lines=1086> */
.L_x_3731:
[----:B------:R-:W-:-:S04]  /*c770*/  ISETP.GE.AND P0, PT, R115, R116, PT ;  /* 0x000000747300720c */ /* 0x000fc80003f06270 */
[----:B------:R-:W-:-:S13]  /*c780*/  ISETP.GE.OR P0, PT, R115, UR12, P0 ;  /* 0x0000000c73007c0c */ /* 0x000fda0008706670 */
[----:B------:R-:W-:Y:S05]  /*c790*/  @P0 BRA `(.L_x_3733) ;  /* 0x0000002c00740947 */ /* 0x000fea0003800000 */
.L_x_3734:
        /* <DEDUP_REMOVED lines=733> */
.L_x_3733:
[----:B------:R-:W-:-:S04]  /*f570*/  ISETP.GE.AND P0, PT, R115, R116, PT ;  /* 0x000000747300720c */ /* 0x000fc80003f06270 */
[----:B------:R-:W-:-:S13]  /*f580*/  ISETP.GE.OR P0, PT, R115, R120, P0 ;  /* 0x000000787300720c */ /* 0x000fda0000706670 */
[----:B------:R-:W-:Y:S05]  /*f590*/  @P0 BRA `(.L_x_3735) ;  /* 0x0000006800080947 */ /* 0x000fea0003800000 */
.L_x_3736:
        /* <DEDUP_REMOVED lines=1666> */
.L_x_3735:
[----:B------:R-:W-:-:S04]  /*15dc0*/  ISETP.GE.AND P0, PT, R115, R116, PT ;  /* 0x000000747300720c */ /* 0x000fc80003f06270 */
[----:B------:R-:W-:-:S13]  /*15dd0*/  ISETP.GE.OR P0, PT, R115, UR13, P0 ;  /* 0x0000000d73007c0c */ /* 0x000fda0008706670 */
[----:B------:R-:W-:Y:S05]  /*15de0*/  @P0 BRA `(.L_x_3737) ;  /* 0x0000002c00080947 */ /* 0x000fea0003800000 */
.L_x_3738:
        /* <DEDUP_REMOVED lines=706> */
.L_x_3737:
        /* <DEDUP_REMOVED lines=10> */
.L_x_3740:
        /* <DEDUP_REMOVED lines=381> */
.L_x_3739:
        /* <DEDUP_REMOVED lines=8> */
.L_x_3744:
[----:B------:R-:W0:Y:S02]  /*1a300*/  LDS R14, [R16] ;  /* 0x00000000100e7984 */ /* 0x000e240000000800 */
[----:B0-----:R-:W-:-:S06]  /*1a310*/  HADD2 R15, R14, R17 ;  /* 0x000000110e0f7230 */ /* 0x001fcc0000000000 */
[----:B------:R-:W0:Y:S02]  /*1a320*/  ATOMS.CAST.SPIN R15, [R16], R14, R15 ;  /* 0x0000000e100f738d */ /* 0x000e24000180000f */
[----:B0-----:R-:W-:-:S13]  /*1a330*/  ISETP.EQ.U32.AND P0, PT, R15, 0x1, PT ;  /* 0x000000010f00780c */ /* 0x001fda0003f02070 */
[----:B------:R-:W-:Y:S05]  /*1a340*/  @!P0 BRA `(.L_x_3744) ;  /* 0xfffffffc00ec8947 */ /* 0x000fea000383ffff */
[----:B------:R-:W-:Y:S05]  /*1a350*/  BRA `(.L_x_3742) ;  /* 0x00000000000c7947 */ /* 0x000fea0003800000 */
.L_x_3743:
[----:B------:R-:W2:Y:S02]  /*1a360*/  LD.E R0, desc[UR8][R32.64] ;  /* 0x0000000820007980 */ /* 0x000ea4000c101900 */
[----:B--2---:R-:W-:-:S05]  /*1a370*/  IADD3 R15, R14, R0, RZ ;  /* 0x000000000e0f7210 */ /* 0x004fca0007ffe0ff */
[----:B------:R0:W-:Y:S02]  /*1a380*/  ST.E desc[UR8][R32.64], R15 ;  /* 0x0000000f20007985 */ /* 0x0001e4000c101908 */
.L_x_3742:
[----:B------:R-:W-:Y:S05]  /*1a390*/  BSYNC B0 ;  /* 0x0000000000007941 */ /* 0x000fea0003800000 */
.L_x_3741:
        /* <DEDUP_REMOVED lines=9> */
.L_x_3748:
[----:B------:R-:W1:Y:S02]  /*1a430*/  LDS R18, [R14+0x4] ;  /* 0x000004000e127984 */ /* 0x000e640000000800 */
[----:B-1----:R-:W-:-:S10]  /*1a440*/  HFMA2.MMA R19, R18, 1, 1, R13 ;  /* 0x3c003c0012137835 */ /* 0x002fd4000000000d */
[----:B------:R-:W1:Y:S02]  /*1a450*/  ATOMS.CAST.SPIN R19, [R14+0x4], R18, R19 ;  /* 0x000004120e13738d */ /* 0x000e640001800013 */
[----:B-1----:R-:W-:-:S13]  /*1a460*/  ISETP.EQ.U32.AND P0, PT, R19, 0x1, PT ;  /* 0x000000011300780c */ /* 0x002fda0003f02070 */
[----:B------:R-:W-:Y:S05]  /*1a470*/  @!P0 BRA `(.L_x_3748) ;  /* 0xfffffffc00ec8947 */ /* 0x000fea000383ffff */
[----:B------:R-:W-:Y:S05]  /*1a480*/  BRA `(.L_x_3746) ;  /* 0x00000000000c7947 */ /* 0x000fea0003800000 */
.L_x_3747:
[----:B------:R-:W2:Y:S02]  /*1a490*/  LD.E R0, desc[UR8][R32.64+0x4] ;  /* 0x0000040820007980 */ /* 0x000ea4000c101900 */
[----:B--2---:R-:W-:-:S05]  /*1a4a0*/  IADD3 R13, R13, R0, RZ ;  /* 0x000000000d0d7210 */ /* 0x004fca0007ffe0ff */
[----:B------:R1:W-:Y:S02]  /*1a4b0*/  ST.E desc[UR8][R32.64+0x4], R13 ;  /* 0x0000040d20007985 */ /* 0x0003e4000c101908 */
.L_x_3746:
[----:B------:R-:W-:Y:S05]  /*1a4c0*/  BSYNC B0 ;  /* 0x0000000000007941 */ /* 0x000fea0003800000 */
.L_x_3745:
        /* <DEDUP_REMOVED lines=9> */
.L_x_3752:
[----:B------:R-:W0:Y:S02]  /*1a560*/  LDS R12, [R14] ;  /* 0x000000000e0c7984 */ /* 0x000e240000000800 */
[----:B0-----:R-:W-:-:S06]  /*1a570*/  HADD2 R13, R12, R15 ;  /* 0x0000000f0c0d7230 */ /* 0x001fcc0000000000 */
[----:B------:R-:W0:Y:S02]  /*1a580*/  ATOMS.CAST.SPIN R13, [R14], R12, R13 ;  /* 0x0000000c0e0d738d */ /* 0x000e24000180000d */
[----:B0-----:R-:W-:-:S13]  /*1a590*/  ISETP.EQ.U32.AND P0, PT, R13, 0x1, PT ;  /* 0x000000010d00780c */ /* 0x001fda0003f02070 */
[----:B------:R-:W-:Y:S05]  /*1a5a0*/  @!P0 BRA `(.L_x_3752) ;  /* 0xfffffffc00ec8947 */ /* 0x000fea000383ffff */
[----:B------:R-:W-:Y:S05]  /*1a5b0*/  BRA `(.L_x_3750) ;  /* 0x00000000000c7947 */ /* 0x000fea0003800000 */
.L_x_3751:
[----:B------:R-:W2:Y:S02]  /*1a5c0*/  LD.E R0, desc[UR8][R32.64] ;  /* 0x0000000820007980 */ /* 0x000ea4000c101900 */
[----:B--2---:R-:W-:-:S05]  /*1a5d0*/  IADD3 R13, R12, R0, RZ ;  /* 0x000000000c0d7210 */ /* 0x004fca0007ffe0ff */
[----:B------:R0:W-:Y:S02]  /*1a5e0*/  ST.E desc[UR8][R32.64], R13 ;  /* 0x0000000d20007985 */ /* 0x0001e4000c101908 */
.L_x_3750:
[----:B------:R-:W-:Y:S05]  /*1a5f0*/  BSYNC B0 ;  /* 0x0000000000007941 */ /* 0x000fea0003800000 */
.L_x_3749:
[----:B0-----:R-:W-:-:S05]  /*1a600*/  IMAD.WIDE R12, R111, 0x2, R16 ;  /* 0x000000026f0c7825 */ /* 0x001fca00078e0210 */
[----:B------:R0:W-:Y:S01]  /*1a610*/  ATOM.E.ADD.F16x2.RN.STRONG.GPU P0, RZ, desc[UR8][R12.64], R11 ;  /* 0x0000000b0cff79a2 */ /* 0x0001e2000810e1c8 */
[----:B------:R-:W-:Y:S04]  /*1a620*/  BSSY B0, `(.L_x_3753) ;  /* 0x000000e000007945 */ /* 0x000fe80003800000 */
[----:B0-----:R-:W-:Y:S05]  /*1a630*/  @P0 BRA `(.L_x_3754) ;  /* 0x0000000000300947 */ /* 0x001fea0003800000 */
[----:B------:R-:W0:Y:S02]  /*1a640*/  QSPC.E.S P0, RZ, [R12] ;  /* 0x000000000cff73aa */ /* 0x000e240000000500 */
[----:B0-----:R-:W-:Y:S05]  /*1a650*/  @!P0 BRA `(.L_x_3755) ;  /* 0x00000000001c8947 */ /* 0x001fea0003800000 */
[----:B------:R-:W-:-:S07]  /*1a660*/  MOV R12, R12 ;  /* 0x0000000c000c7202 */ /* 0x000fce0000000f00 */
.L_x_3756:
[----:B------:R-:W0:Y:S02]  /*1a670*/  LDS R14, [R12] ;  /* 0x000000000c0e7984 */ /* 0x000e240000000800 */
[----:B0-----:R-:W-:-:S10]  /*1a680*/  HFMA2.MMA R15, R14, 1, 1, R11 ;  /* 0x3c003c000e0f7835 */ /* 0x001fd4000000000b */
[----:B------:R-:W0:Y:S02]  /*1a690*/  ATOMS.CAST.SPIN R15, [R12], R14, R15 ;  /* 0x0000000e0c0f738d */ /* 0x000e24000180000f */
[----:B0-----:R-:W-:-:S13]  /*1a6a0*/  ISETP.EQ.U32.AND P0, PT, R15, 0x1, PT ;  /* 0x000000010f00780c */ /* 0x001fda0003f02070 */
[----:B------:R-:W-:Y:S05]  /*1a6b0*/  @!P0 BRA `(.L_x_3756) ;  /* 0xfffffffc00ec8947 */ /* 0x000fea000383ffff */
[----:B------:R-:W-:Y:S05]  /*1a6c0*/  BRA `(.L_x_3754) ;  /* 0x00000000000c7947 */ /* 0x000fea0003800000 */
.L_x_3755:
[----:B------:R-:W2:Y:S02]  /*1a6d0*/  LD.E R0, desc[UR8][R12.64] ;  /* 0x000000080c007980 */ /* 0x000ea4000c101900 */
[----:B--2---:R-:W-:-:S05]  /*1a6e0*/  IADD3 R11, R11, R0, RZ ;  /* 0x000000000b0b7210 */ /* 0x004fca0007ffe0ff */
[----:B------:R0:W-:Y:S02]  /*1a6f0*/  ST.E desc[UR8][R12.64], R11 ;  /* 0x0000000b0c007985 */ /* 0x0001e4000c101908 */
.L_x_3754:
[----:B------:R-:W-:Y:S05]  /*1a700*/  BSYNC B0 ;  /* 0x0000000000007941 */ /* 0x000fea0003800000 */
.L_x_3753:
        /* <DEDUP_REMOVED lines=9> */
.L_x_3760:
[----:B------:R-:W0:Y:S02]  /*1a7a0*/  LDS R10, [R12] ;  /* 0x000000000c0a7984 */ /* 0x000e240000000800 */
[----:B0-----:R-:W-:-:S06]  /*1a7b0*/  HADD2 R11, R10, R13 ;  /* 0x0000000d0a0b7230 */ /* 0x001fcc0000000000 */
[----:B------:R-:W0:Y:S02]  /*1a7c0*/  ATOMS.CAST.SPIN R11, [R12], R10, R11 ;  /* 0x0000000a0c0b738d */ /* 0x000e24000180000b */
[----:B0-----:R-:W-:-:S13]  /*1a7d0*/  ISETP.EQ.U32.AND P0, PT, R11, 0x1, PT ;  /* 0x000000010b00780c */ /* 0x001fda0003f02070 */
[----:B------:R-:W-:Y:S05]  /*1a7e0*/  @!P0 BRA `(.L_x_3760) ;  /* 0xfffffffc00ec8947 */ /* 0x000fea000383ffff */
[----:B------:R-:W-:Y:S05]  /*1a7f0*/  BRA `(.L_x_3758) ;  /* 0x00000000000c7947 */ /* 0x000fea0003800000 */
.L_x_3759:
[----:B------:R-:W0:Y:S02]  /*1a800*/  LD.E R0, desc[UR8][R14.64] ;  /* 0x000000080e007980 */ /* 0x000e24000c101900 */
[----:B0-----:R-:W-:-:S05]  /*1a810*/  IADD3 R11, R10, R0, RZ ;  /* 0x000000000a0b7210 */ /* 0x001fca0007ffe0ff */
[----:B------:R1:W-:Y:S02]  /*1a820*/  ST.E desc[UR8][R14.64], R11 ;  /* 0x0000000b0e007985 */ /* 0x0003e4000c101908 */
.L_x_3758:
[----:B------:R-:W-:Y:S05]  /*1a830*/  BSYNC B0 ;  /* 0x0000000000007941 */ /* 0x000fea0003800000 */
.L_x_3757:
        /* <DEDUP_REMOVED lines=11> */
.L_x_3764:
[----:B------:R-:W0:Y:S02]  /*1a8f0*/  LDS R16, [R12] ;  /* 0x000000000c107984 */ /* 0x000e240000000800 */
[----:B0-----:R-:W-:-:S06]  /*1a900*/  HADD2 R17, R16, R9 ;  /* 0x0000000910117230 */ /* 0x001fcc0000000000 */
[----:B------:R-:W0:Y:S02]  /*1a910*/  ATOMS.CAST.SPIN R17, [R12], R16, R17 ;  /* 0x000000100c11738d */ /* 0x000e240001800011 */
[----:B0-----:R-:W-:-:S13]  /*1a920*/  ISETP.EQ.U32.AND P0, PT, R17, 0x1, PT ;  /* 0x000000011100780c */ /* 0x001fda0003f02070 */
[----:B------:R-:W-:Y:S05]  /*1a930*/  @!P0 BRA `(.L_x_3764) ;  /* 0xfffffffc00ec8947 */ /* 0x000fea000383ffff */
[----:B------:R-:W-:Y:S05]  /*1a940*/  BRA `(.L_x_3762) ;  /* 0x00000000000c7947 */ /* 0x000fea0003800000 */
.L_x_3763:
[----:B------:R-:W2:Y:S02]  /*1a950*/  LD.E R0, desc[UR8][R12.64] ;  /* 0x000000080c007980 */ /* 0x000ea4000c101900 */
[----:B--2---:R-:W-:-:S05]  /*1a960*/  IADD3 R9, R9, R0, RZ ;  /* 0x0000000009097210 */ /* 0x004fca0007ffe0ff */
[----:B------:R0:W-:Y:S02]  /*1a970*/  ST.E desc[UR8][R12.64], R9 ;  /* 0x000000090c007985 */ /* 0x0001e4000c101908 */
.L_x_3762:
[----:B------:R-:W-:Y:S05]  /*1a980*/  BSYNC B0 ;  /* 0x0000000000007941 */ /* 0x000fea0003800000 */
.L_x_3761:
        /* <DEDUP_REMOVED lines=9> */
.L_x_3768:
[----:B------:R-:W0:Y:S02]  /*1aa20*/  LDS R8, [R12] ;  /* 0x000000000c087984 */ /* 0x000e240000000800 */
[----:B0-----:R-:W-:-:S10]  /*1aa30*/  HFMA2.MMA R9, R8, 1, 1, R13 ;  /* 0x3c003c0008097835 */ /* 0x001fd4000000000d */
[----:B------:R-:W0:Y:S02]  /*1aa40*/  ATOMS.CAST.SPIN R9, [R12], R8, R9 ;  /* 0x000000080c09738d */ /* 0x000e240001800009 */
[----:B0-----:R-:W-:-:S13]  /*1aa50*/  ISETP.EQ.U32.AND P0, PT, R9, 0x1, PT ;  /* 0x000000010900780c */ /* 0x001fda0003f02070 */
[----:B------:R-:W-:Y:S05]  /*1aa60*/  @!P0 BRA `(.L_x_3768) ;  /* 0xfffffffc00ec8947 */ /* 0x000fea000383ffff */
[----:B------:R-:W-:Y:S05]  /*1aa70*/  BRA `(.L_x_3766) ;  /* 0x00000000000c7947 */ /* 0x000fea0003800000 */
.L_x_3767:
[----:B------:R-:W0:Y:S02]  /*1aa80*/  LD.E R0, desc[UR8][R16.64] ;  /* 0x0000000810007980 */ /* 0x000e24000c101900 */
[----:B0-----:R-:W-:-:S05]  /*1aa90*/  IADD3 R9, R8, R0, RZ ;  /* 0x0000000008097210 */ /* 0x001fca0007ffe0ff */
[----:B------:R1:W-:Y:S02]  /*1aaa0*/  ST.E desc[UR8][R16.64], R9 ;  /* 0x0000000910007985 */ /* 0x0003e4000c101908 */
.L_x_3766:
[----:B------:R-:W-:Y:S05]  /*1aab0*/  BSYNC B0 ;  /* 0x0000000000007941 */ /* 0x000fea0003800000 */
.L_x_3765:
        /* <DEDUP_REMOVED lines=8> */
.L_x_3772:
[----:B------:R-:W0:Y:S02]  /*1ab40*/  LDS R12, [R8] ;  /* 0x00000000080c7984 */ /* 0x000e240000000800 */
[----:B0-----:R-:W-:-:S06]  /*1ab50*/  HADD2 R13, R12, R7 ;  /* 0x000000070c0d7230 */ /* 0x001fcc0000000000 */
[----:B------:R-:W0:Y:S02]  /*1ab60*/  ATOMS.CAST.SPIN R13, [R8], R12, R13 ;  /* 0x0000000c080d738d */ /* 0x000e24000180000d */
[----:B0-----:R-:W-:-:S13]  /*1ab70*/  ISETP.EQ.U32.AND P0, PT, R13, 0x1, PT ;  /* 0x000000010d00780c */ /* 0x001fda0003f02070 */
[----:B------:R-:W-:Y:S05]  /*1ab80*/  @!P0 BRA `(.L_x_3772) ;  /* 0xfffffffc00ec8947 */ /* 0x000fea000383ffff */
[----:B------:R-:W-:Y:S05]  /*1ab90*/  BRA `(.L_x_3770) ;  /* 0x00000000000c7947 */ /* 0x000fea0003800000 */
.L_x_3771:
[----:B------:R-:W2:Y:S02]  /*1aba0*/  LD.E R0, desc[UR8][R8.64] ;  /* 0x0000000808007980 */ /* 0x000ea4000c101900 */
[----:B--2---:R-:W-:-:S05]  /*1abb0*/  IADD3 R7, R7, R0, RZ ;  /* 0x0000000007077210 */ /* 0x004fca0007ffe0ff */
[----:B------:R0:W-:Y:S02]  /*1abc0*/  ST.E desc[UR8][R8.64], R7 ;  /* 0x0000000708007985 */ /* 0x0001e4000c101908 */
.L_x_3770:
[----:B------:R-:W-:Y:S05]  /*1abd0*/  BSYNC B0 ;  /* 0x0000000000007941 */ /* 0x000fea0003800000 */
.L_x_3769:
        /* <DEDUP_REMOVED lines=9> */
.L_x_3776:
[----:B------:R-:W0:Y:S02]  /*1ac70*/  LDS R6, [R8] ;  /* 0x0000000008067984 */ /* 0x000e240000000800 */
[----:B0-----:R-:W-:-:S10]  /*1ac80*/  HFMA2.MMA R7, R6, 1, 1, R9 ;  /* 0x3c003c0006077835 */ /* 0x001fd40000000009 */
[----:B------:R-:W0:Y:S02]  /*1ac90*/  ATOMS.CAST.SPIN R7, [R8], R6, R7 ;  /* 0x000000060807738d */ /* 0x000e240001800007 */
[----:B0-----:R-:W-:-:S13]  /*1aca0*/  ISETP.EQ.U32.AND P0, PT, R7, 0x1, PT ;  /* 0x000000010700780c */ /* 0x001fda0003f02070 */
[----:B------:R-:W-:Y:S05]  /*1acb0*/  @!P0 BRA `(.L_x_3776) ;  /* 0xfffffffc00ec8947 */ /* 0x000fea000383ffff */
[----:B------:R-:W-:Y:S05]  /*1acc0*/  BRA `(.L_x_3774) ;  /* 0x00000000000c7947 */ /* 0x000fea0003800000 */
.L_x_3775:
[----:B------:R-:W0:Y:S02]  /*1acd0*/  LD.E R0, desc[UR8][R12.64] ;  /* 0x000000080c007980 */ /* 0x000e24000c101900 */
[----:B0-----:R-:W-:-:S05]  /*1ace0*/  IADD3 R7, R6, R0, RZ ;  /* 0x0000000006077210 */ /* 0x001fca0007ffe0ff */
[----:B------:R1:W-:Y:S02]  /*1acf0*/  ST.E desc[UR8][R12.64], R7 ;  /* 0x000000070c007985 */ /* 0x0003e4000c101908 */
.L_x_3774:
[----:B------:R-:W-:Y:S05]  /*1ad00*/  BSYNC B0 ;  /* 0x0000000000007941 */ /* 0x000fea0003800000 */
.L_x_3773:
        /* <DEDUP_REMOVED lines=8> */
.L_x_3780:
[----:B------:R-:W0:Y:S02]  /*1ad90*/  LDS R8, [R6] ;  /* 0x0000000006087984 */ /* 0x000e240000000800 */
[----:B0-----:R-:W-:-:S06]  /*1ada0*/  HADD2 R9, R8, R5 ;  /* 0x0000000508097230 */ /* 0x001fcc0000000000 */
[----:B------:R-:W0:Y:S02]  /*1adb0*/  ATOMS.CAST.SPIN R9, [R6], R8, R9 ;  /* 0x000000080609738d */ /* 0x000e240001800009 */
[----:B0-----:R-:W-:-:S13]  /*1adc0*/  ISETP.EQ.U32.AND P0, PT, R9, 0x1, PT ;  /* 0x000000010900780c */ /* 0x001fda0003f02070 */
[----:B------:R-:W-:Y:S05]  /*1add0*/  @!P0 BRA `(.L_x_3780) ;  /* 0xfffffffc00ec8947 */ /* 0x000fea000383ffff */
[----:B------:R-:W-:Y:S05]  /*1ade0*/  BRA `(.L_x_3778) ;  /* 0x00000000000c7947 */ /* 0x000fea0003800000 */
.L_x_3779:
[----:B------:R-:W2:Y:S02]  /*1adf0*/  LD.E R0, desc[UR8][R6.64] ;  /* 0x0000000806007980 */ /* 0x000ea4000c101900 */
[----:B--2---:R-:W-:-:S05]  /*1ae00*/  IADD3 R5, R5, R0, RZ ;  /* 0x0000000005057210 */ /* 0x004fca0007ffe0ff */
[----:B------:R0:W-:Y:S02]  /*1ae10*/  ST.E desc[UR8][R6.64], R5 ;  /* 0x0000000506007985 */ /* 0x0001e4000c101908 */
.L_x_3778:
[----:B------:R-:W-:Y:S05]  /*1ae20*/  BSYNC B0 ;  /* 0x0000000000007941 */ /* 0x000fea0003800000 */
.L_x_3777:
        /* <DEDUP_REMOVED lines=8> */
.L_x_3784:
[----:B------:R-:W0:Y:S02]  /*1aeb0*/  LDS R4, [R6] ;  /* 0x0000000006047984 */ /* 0x000e240000000800 */
[----:B0-----:R-:W-:-:S10]  /*1aec0*/  HFMA2.MMA R5, R4, 1, 1, R7 ;  /* 0x3c003c0004057835 */ /* 0x001fd40000000007 */
[----:B------:R-:W0:Y:S02]  /*1aed0*/  ATOMS.CAST.SPIN R5, [R6], R4, R5 ;  /* 0x000000040605738d */ /* 0x000e240001800005 */
[----:B0-----:R-:W-:-:S13]  /*1aee0*/  ISETP.EQ.U32.AND P0, PT, R5, 0x1, PT ;  /* 0x000000010500780c */ /* 0x001fda0003f02070 */
[----:B------:R-:W-:Y:S05]  /*1aef0*/  @!P0 BRA `(.L_x_3784) ;  /* 0xfffffffc00ec8947 */ /* 0x000fea000383ffff */
[----:B------:R-:W-:Y:S05]  /*1af00*/  BRA `(.L_x_3782) ;  /* 0x00000000000c7947 */ /* 0x000fea0003800000 */
.L_x_3783:
[----:B------:R-:W2:Y:S02]  /*1af10*/  LD.E R0, desc[UR8][R6.64] ;  /* 0x0000000806007980 */ /* 0x000ea4000c101900 */
[----:B--2---:R-:W-:-:S05]  /*1af20*/  IADD3 R5, R4, R0, RZ ;  /* 0x0000000004057210 */ /* 0x004fca0007ffe0ff */
[----:B------:R0:W-:Y:S02]  /*1af30*/  ST.E desc[UR8][R6.64], R5 ;  /* 0x0000000506007985 */ /* 0x0001e4000c101908 */
.L_x_3782:
[----:B------:R-:W-:Y:S05]  /*1af40*/  BSYNC B0 ;  /* 0x0000000000007941 */ /* 0x000fea0003800000 */
.L_x_3781:
        /* <DEDUP_REMOVED lines=8> */
.L_x_3786:
[----:B------:R-:W0:Y:S02]  /*1afd0*/  LDS R2, [R4] ;  /* 0x0000000004027984 */ /* 0x000e240000000800 */
[----:B0-----:R-:W-:-:S06]  /*1afe0*/  HADD2 R3, R2, R5 ;  /* 0x0000000502037230 */ /* 0x001fcc0000000000 */
[----:B------:R-:W0:Y:S02]  /*1aff0*/  ATOMS.CAST.SPIN R3, [R4], R2, R3 ;  /* 0x000000020403738d */ /* 0x000e240001800003 */
[----:B0-----:R-:W-:-:S13]  /*1b000*/  ISETP.EQ.U32.AND P0, PT, R3, 0x1, PT ;  /* 0x000000010300780c */ /* 0x001fda0003f02070 */
[----:B------:R-:W-:Y:S05]  /*1b010*/  @!P0 BRA `(.L_x_3786) ;  /* 0xfffffffc00ec8947 */ /* 0x000fea000383ffff */
[----:B------:R-:W-:Y:S05]  /*1b020*/  EXIT ;  /* 0x000000000000794d */ /* 0x000fea0003800000 */
.L_x_3785:
[----:B------:R-:W2:Y:S02]  /*1b030*/  LD.E R0, desc[UR8][R4.64] ;  /* 0x0000000804007980 */ /* 0x000ea4000c101900 */
[----:B--2---:R-:W-:-:S05]  /*1b040*/  IADD3 R3, R3, R0, RZ ;  /* 0x0000000003037210 */ /* 0x004fca0007ffe0ff */
[----:B------:R-:W-:Y:S01]  /*1b050*/  ST.E desc[UR8][R4.64], R3 ;  /* 0x0000000304007985 */ /* 0x000fe2000c101908 */
[----:B------:R-:W-:Y:S05]  /*1b060*/  EXIT ;  /* 0x000000000000794d */ /* 0x000fea0003800000 */
.L_x_3787:
        /* <DEDUP_REMOVED lines=9> */
.L_x_4069:


//--------------------- .text._Z23gemm_half_q_half_kernelILi5ELb0ELb0EEvPK6__halfPKjS4_S2_PS0_iiiiPKtS7_iiiiiibS2_i --------------------------
	.section	.text._Z23gemm_half_q_half_kernelILi5ELb0ELb0EEvPK6__halfPKjS4_S2_PS0_iiiiPKtS7_iiiiiibS2_i,"ax",@progbits
	.align	128
        .global         _Z23gemm_half_q_half_kernelILi5ELb0ELb0EEvPK6__halfPKjS4_S2_PS0_iiiiPKtS7_iiiiiibS2_i
        .type           _Z23gemm_half_q_half_kernelILi5ELb0ELb0EEvPK6__halfPKjS4_S2_PS0_iiiiPKtS7_iiiiiibS2_i,@function
        .size           _Z23gemm_half_q_half_kernelILi5ELb0ELb0EEvPK6__halfPKjS4_S2_PS0_iiiiPKtS7_iiiiiibS2_i,(.L_x_4070 - _Z23gemm_half_q_half_kernelILi5ELb0ELb0EEvPK6__halfPKjS4_S2_PS0_iiiiPKtS7_iiiiiibS2_i)
        .other          _Z23gemm_half_q_half_kernelILi5ELb0ELb0EEvPK6__halfPKjS4_S2_PS0_iiiiPKtS7_iiiiiibS2_i,@"STO_CUDA_ENTRY STV_DEFAULT"
_Z23gemm_half_q_half_kernelILi5ELb0ELb0EEvPK6__halfPKjS4_S2_PS0_iiiiPKtS7_iiiiiibS2_i:
.text._Z23gemm_half_q_half_kernelILi5ELb0ELb0EEvPK6__halfPKjS4_S2_PS0_iiiiPKtS7_iiiiiibS2_i:
        /* <DEDUP_REMOVED lines=46> */
.L_x_3789:
[----:B------:R-:W-:Y:S05]  /*02e0*/  BSYNC B0 ;  /* 0x0000000000007941 */ /* 0x000fea0003800000 */
.L_x_3788:
        /* <DEDUP_REMOVED lines=24> */
.L_x_3790:
        /* <DEDUP_REMOVED lines=12> */
.L_x_3792:
        /* <DEDUP_REMOVED lines=42> */
.L_x_3791:
        /* <DEDUP_REMOVED lines=15> */
.L_x_3793:
        /* <DEDUP_REMOVED lines=8> */
.L_x_3794:
        /* <DEDUP_REMOVED lines=12> */
.L_x_3795:
        /* <DEDUP_REMOVED lines=8> */
.L_x_3796:
        /* <DEDUP_REMOVED lines=12> */
.L_x_3797:
        /* <DEDUP_REMOVED lines=34> */
.L_x_3799:
        /* <DEDUP_REMOVED lines=1665> */
.L_x_3798:
[----:B------:R-:W-:-:S04]  /*7570*/  ISETP.GE.AND P0, PT, R109, R110, PT ;  /* 0x0000006e6d00720c */ /* 0x000fc80003f06270 */
[----:B------:R-:W-:-:S13]  /*7580*/  ISETP.GE.OR P0, PT, R109, R0, P0 ;  /* 0x000000006d00720c */ /* 0x000fda0000706670 */
[----:B------:R-:W-:Y:S05]  /*7590*/  @P0 BRA `(.L_x_3800) ;  /* 0x0000003c00a80947 */ /* 0x000fea0003800000 */
.L_x_3801:
        /* <DEDUP_REMOVED lines=1002> */
.L_x_3800:
[----:B------:R-:W-:-:S04]  /*b440*/  ISETP.GE.AND P0, PT, R109, R110, PT ;  /* 0x0000006e6d00720c */ /* 0x000fc80003f06270 */
[----:B------:R-:W-:-:S13]  /*b450*/  ISETP.GE.OR P0, PT, R109, UR12, P0 ;  /* 0x0000000c6d007c0c */ /* 0x000fda0008706670 */
[----:B------:R-:W-:Y:S05]  /*b460*/  @P0 BRA `(.L_x_3802) ;  /* 0x0000002800440947 */ /* 0x000fea0003800000 */
.L_x_3803:
        /* <DEDUP_REMOVED lines=657> */
.L_x_3802:
[----:B------:R-:W-:-:S04]  /*dd80*/  ISETP.GE.AND P0, PT, R109, R110, PT ;  /* 0x0000006e6d00720c */ /* 0x000fc80003f06270 */
[----:B------:R-:W-:-:S13]  /*dd90*/  ISETP.GE.OR P0, PT, R109, R114, P0 ;  /* 0x000000726d00720c */ /* 0x000fda0000706670 */
[----:B------:R-:W-:Y:S05]  /*dda0*/  @P0 BRA `(.L_x_3804) ;  /* 0x0000005800a40947 */ /* 0x000fea0003800000 */
.L_x_3805:
        /* <DEDUP_REMOVED lines=1449> */
.L_x_3804:
[----:B------:R-:W-:-:S04]  /*13840*/  ISETP.GE.AND P0, PT, R109, R110, PT ;  /* 0x0000006e6d00720c */ /* 0x000fc80003f06270 */
[----:B------:R-:W-:-:S13]  /*13850*/  ISETP.GE.OR P0, PT, R109, UR13, P0 ;  /* 0x0000000d6d007c0c */ /* 0x000fda0008706670 */
[----:B------:R-:W-:Y:S05]  /*13860*/  @P0 BRA `(.L_x_3806) ;  /* 0x0000002400d80947 */ /* 0x000fea0003800000 */
.L_x_3807:
        /* <DEDUP_REMOVED lines=630> */
.L_x_3806:
        /* <DEDUP_REMOVED lines=10> */
.L_x_3809:
        /* <DEDUP_REMOVED lines=337> */
.L_x_3808:
        /* <DEDUP_REMOVED lines=8> */
.L_x_3813:
[----:B------:R-:W0:Y:S02]  /*17600*/  LDS R14, [R16] ;  /* 0x00000000100e7984 */ /* 0x000e240000000800 */
[----:B0-----:R-:W-:-:S06]  /*17610*/  HADD2 R15, R14, R17 ;  /* 0x000000110e0f7230 */ /* 0x001fcc0000000000 */
[----:B------:R-:W0:Y:S02]  /*17620*/  ATOMS.CAST.SPIN R15, [R16], R14, R15 ;  /* 0x0000000e100f738d */ /* 0x000e24000180000f */
[----:B0-----:R-:W-:-:S13]  /*17630*/  ISETP.EQ.U32.AND P0, PT, R15, 0x1, PT ;  /* 0x000000010f00780c */ /* 0x001fda0003f02070 */
[----:B------:R-:W-:Y:S05]  /*17640*/  @!P0 BRA `(.L_x_3813) ;  /* 0xfffffffc00ec8947 */ /* 0x000fea000383ffff */
[----:B------:R-:W-:Y:S05]  /*17650*/  BRA `(.L_x_3811) ;  /* 0x00000000000c7947 */ /* 0x000fea0003800000 */
.L_x_3812:
[----:B------:R-:W2:Y:S02]  /*17660*/  LD.E R0, desc[UR8][R2.64] ;  /* 0x0000000802007980 */ /* 0x000ea4000c101900 */
[----:B--2---:R-:W-:-:S05]  /*17670*/  IADD3 R15, R14, R0, RZ ;  /* 0x000000000e0f7210 */ /* 0x004fca0007ffe0ff */
[----:B------:R0:W-:Y:S02]  /*17680*/  ST.E desc[UR8][R2.64], R15 ;  /* 0x0000000f02007985 */ /* 0x0001e4000c101908 */
.L_x_3811:
[----:B------:R-:W-:Y:S05]  /*17690*/  BSYNC B0 ;  /* 0x0000000000007941 */ /* 0x000fea0003800000 */
.L_x_3810:
        /* <DEDUP_REMOVED lines=9> */
.L_x_3817:
[----:B------:R-:W1:Y:S02]  /*17730*/  LDS R18, [R14+0x4] ;  /* 0x000004000e127984 */ /* 0x000e640000000800 */
[----:B-1----:R-:W-:-:S10]  /*17740*/  HFMA2.MMA R19, R18, 1, 1, R13 ;  /* 0x3c003c0012137835 */ /* 0x002fd4000000000d */
[----:B------:R-:W1:Y:S02]  /*17750*/  ATOMS.CAST.SPIN R19, [R14+0x4], R18, R19 ;  /* 0x000004120e13738d */ /* 0x000e640001800013 */
[----:B-1----:R-:W-:-:S13]  /*17760*/  ISETP.EQ.U32.AND P0, PT, R19, 0x1, PT ;  /* 0x000000011300780c */ /* 0x002fda0003f02070 */
[----:B------:R-:W-:Y:S05]  /*17770*/  @!P0 BRA `(.L_x_3817) ;  /* 0xfffffffc00ec8947 */ /* 0x000fea000383ffff */
[----:B------:R-:W-:Y:S05]  /*17780*/  BRA `(.L_x_3815) ;  /* 0x00000000000c7947 */ /* 0x000fea0003800000 */
.L_x_3816:
[----:B------:R-:W2:Y:S02]  /*17790*/  LD.E R0, desc[UR8][R2.64+0x4] ;  /* 0x0000040802007980 */ /* 0x000ea4000c101900 */
[----:B--2---:R-:W-:-:S05]  /*177a0*/  IADD3 R13, R13, R0, RZ ;  /* 0x000000000d0d7210 */ /* 0x004fca0007ffe0ff */
[----:B------:R1:W-:Y:S02]  /*177b0*/  ST.E desc[UR8][R2.64+0x4], R13 ;  /* 0x0000040d02007985 */ /* 0x0003e4000c101908 */
.L_x_3815:
[----:B------:R-:W-:Y:S05]  /*177c0*/  BSYNC B0 ;  /* 0x0000000000007941 */ /* 0x000fea0003800000 */
.L_x_3814:
[----:B0-----:R-:W-:-:S05]  /*177d0*/  IMAD.WIDE R14, R101, 0x2, R2 ;  /* 0x00000002650e7825 */ /* 0x001fca00078e0202 */
[----:B------:R0:W-:Y:S01]  /*177e0*/  ATOM.E.ADD.F16x2.RN.STRONG.GPU P0, RZ, desc[UR8][R14.64], R12 ;  /* 0x0000000c0eff79a2 */ /* 0x0001e2000810e1c8 */
[----:B------:R-:W-:Y:S04]  /*177f0*/  BSSY B0, `(.L_x_3818) ;  /* 0x0000010000007945 */ /* 0x000fe80003800000 */
[----:B0-----:R-:W-:Y:S05]  /*17800*/  @P0 BRA `(.L_x_3819) ;  /* 0x0000000000380947 */ /* 0x001fea0003800000 */
[----:B------:R-:W0:Y:S02]  /*17810*/  QSPC.E.S P0, RZ, [R14] ;  /* 0x000000000eff73aa */ /* 0x000e240000000500 */
[----:B0-----:R-:W-:Y:S05]  /*17820*/  @!P0 BRA `(.L_x_3820) ;  /* 0x0000000000248947 */ /* 0x001fea0003800000 */
[----:B-1----:R-:W-:-:S04]  /*17830*/  MOV R2, R14 ;  /* 0x0000000e00027202 */ /* 0x002fc80000000f00 */
[----:B------:R-:W-:Y:S02]  /*17840*/  MOV R2, R2 ;  /* 0x0000000200027202 */ /* 0x000fe40000000f00 */
[----:B------:R-:W-:-:S07]  /*17850*/  MOV R3, R12 ;  /* 0x0000000c00037202 */ /* 0x000fce0000000f00 */
.L_x_3821:
[----:B------:R-:W0:Y:S02]  /*17860*/  LDS R12, [R2] ;  /* 0x00000000020c7984 */ /* 0x000e240000000800 */
[----:B0-----:R-:W-:-:S06]  /*17870*/  HADD2 R13, R12, R3 ;  /* 0x000000030c0d7230 */ /* 0x001fcc0000000000 */
[----:B------:R-:W0:Y:S02]  /*17880*/  ATOMS.CAST.SPIN R13, [R2], R12, R13 ;  /* 0x0000000c020d738d */ /* 0x000e24000180000d */
[----:B0-----:R-:W-:-:S13]  /*17890*/  ISETP.EQ.U32.AND P0, PT, R13, 0x1, PT ;  /* 0x000000010d00780c */ /* 0x001fda0003f02070 */
[----:B------:R-:W-:Y:S05]  /*178a0*/  @!P0 BRA `(.L_x_3821) ;  /* 0xfffffffc00ec8947 */ /* 0x000fea000383ffff */
[----:B------:R-:W-:Y:S05]  /*178b0*/  BRA `(.L_x_3819) ;  /* 0x00000000000c7947 */ /* 0x000fea0003800000 */
.L_x_3820:
[----:B------:R-:W1:Y:S02]  /*178c0*/  LD.E R0, desc[UR8][R14.64] ;  /* 0x000000080e007980 */ /* 0x000e64000c101900 */
[----:B-1----:R-:W-:-:S05]  /*178d0*/  IADD3 R3, R12, R0, RZ ;  /* 0x000000000c037210 */ /* 0x002fca0007ffe0ff */
[----:B------:R0:W-:Y:S02]  /*178e0*/  ST.E desc[UR8][R14.64], R3 ;  /* 0x000000030e007985 */ /* 0x0001e4000c101908 */
.L_x_3819:
[----:B------:R-:W-:Y:S05]  /*178f0*/  BSYNC B0 ;  /* 0x0000000000007941 */ /* 0x000fea0003800000 */
.L_x_3818:
[----:B01----:R-:W-:-:S05]  /*17900*/  IMAD.WIDE R2, R101, 0x2, R16 ;  /* 0x0000000265027825 */ /* 0x003fca00078e0210 */
[----:B------:R0:W-:Y:S01]  /*17910*/  ATOM.E.ADD.F16x2.RN.STRONG.GPU P0, RZ, desc[UR8][R2.64], R11 ;  /* 0x0000000b02ff79a2 */ /* 0x0001e2000810e1c8 */
[----:B------:R-:W-:Y:S04]  /*17920*/  BSSY B0, `(.L_x_3822) ;  /* 0x000000e000007945 */ /* 0x000fe80003800000 */
[----:B0-----:R-:W-:Y:S05]  /*17930*/  @P0 BRA `(.L_x_3823) ;  /* 0x0000000000300947 */ /* 0x001fea0003800000 */
[----:B------:R-:W0:Y:S02]  /*17940*/  QSPC.E.S P0, RZ, [R2] ;  /* 0x0000000002ff73aa */ /* 0x000e240000000500 */
[----:B0-----:R-:W-:Y:S05]  /*17950*/  @!P0 BRA `(.L_x_3824) ;  /* 0x00000000001c8947 */ /* 0x001fea0003800000 */
[----:B------:R-:W-:-:S07]  /*17960*/  MOV R2, R2 ;  /* 0x0000000200027202 */ /* 0x000fce0000000f00 */
.L_x_3825:
[----:B------:R-:W0:Y:S02]  /*17970*/  LDS R12, [R2] ;  /* 0x00000000020c7984 */ /* 0x000e240000000800 */
[----:B0-----:R-:W-:-:S10]  /*17980*/  HFMA2.MMA R13, R12, 1, 1, R11 ;  /* 0x3c003c000c0d7835 */ /* 0x001fd4000000000b */
[----:B------:R-:W0:Y:S02]  /*17990*/  ATOMS.CAST.SPIN R13, [R2], R12, R13 ;  /* 0x0000000c020d738d */ /* 0x000e24000180000d */
[----:B0-----:R-:W-:-:S13]  /*179a0*/  ISETP.EQ.U32.AND P0, PT, R13, 0x1, PT ;  /* 0x000000010d00780c */ /* 0x001fda0003f02070 */
[----:B------:R-:W-:Y:S05]  /*179b0*/  @!P0 BRA `(.L_x_3825) ;  /* 0xfffffffc00ec8947 */ /* 0x000fea000383ffff */
[----:B------:R-:W-:Y:S05]  /*179c0*/  BRA `(.L_x_3823) ;  /* 0x00000000000c7947 */ /* 0x000fea0003800000 */
.L_x_3824:
[----:B------:R-:W2:Y:S02]  /*179d0*/  LD.E R0, desc[UR8][R2.64] ;  /* 0x0000000802007980 */ /* 0x000ea4000c101900 */
[----:B--2---:R-:W-:-:S05]  /*179e0*/  IADD3 R11, R11, R0, RZ ;  /* 0x000000000b0b7210 */ /* 0x004fca0007ffe0ff */
[----:B------:R0:W-:Y:S02]  /*179f0*/  ST.E desc[UR8][R2.64], R11 ;  /* 0x0000000b02007985 */ /* 0x0001e4000c101908 */
.L_x_3823:
[----:B------:R-:W-:Y:S05]  /*17a00*/  BSYNC B0 ;  /* 0x0000000000007941 */ /* 0x000fea0003800000 */
.L_x_3822:
        /* <DEDUP_REMOVED lines=9> */
.L_x_3829:
[----:B------:R-:W0:Y:S02]  /*17aa0*/  LDS R10, [R2] ;  /* 0x00000000020a7984 */ /* 0x000e240000000800 */
[----:B0-----:R-:W-:-:S06]  /*17ab0*/  HADD2 R11, R10, R3 ;  /* 0x000000030a0b7230 */ /* 0x001fcc0000000000 */
[----:B------:R-:W0:Y:S02]  /*17ac0*/  ATOMS.CAST.SPIN R11, [R2], R10, R11 ;  /* 0x0000000a020b738d */ /* 0x000e24000180000b */
[----:B0-----:R-:W-:-:S13]  /*17ad0*/  ISETP.EQ.U32.AND P0, PT, R11, 0x1, PT ;  /* 0x000000010b00780c */ /* 0x001fda0003f02070 */
[----:B------:R-:W-:Y:S05]  /*17ae0*/  @!P0 BRA `(.L_x_3829) ;  /* 0xfffffffc00ec8947 */ /* 0x000fea000383ffff */
[----:B------:R-:W-:Y:S05]  /*17af0*/  BRA `(.L_x_3827) ;  /* 0x00000000000c7947 */ /* 0x000fea0003800000 */
.L_x_3828:
[----:B------:R-:W0:Y:S02]  /*17b00*/  LD.E R0, desc[UR8][R12.64] ;  /* 0x000000080c007980 */ /* 0x000e24000c101900 */
[----:B0-----:R-:W-:-:S05]  /*17b10*/  IADD3 R3, R10, R0, RZ ;  /* 0x000000000a037210 */ /* 0x001fca0007ffe0ff */
[----:B------:R1:W-:Y:S02]  /*17b20*/  ST.E desc[UR8][R12.64], R3 ;  /* 0x000000030c007985 */ /* 0x0003e4000c101908 */
.L_x_3827:
[----:B------:R-:W-:Y:S05]  /*17b30*/  BSYNC B0 ;  /* 0x0000000000007941 */ /* 0x000fea0003800000 */
.L_x_3826:
        /* <DEDUP_REMOVED lines=11> */
.L_x_3833:
[----:B------:R-:W0:Y:S02]  /*17bf0*/  LDS R14, [R10] ;  /* 0x000000000a0e7984 */ /* 0x000e240000000800 */
[----:B0-----:R-:W-:-:S06]  /*17c00*/  HADD2 R15, R14, R9 ;  /* 0x000000090e0f7230 */ /* 0x001fcc0000000000 */
[----:B------:R-:W0:Y:S02]  /*17c10*/  ATOMS.CAST.SPIN R15, [R10], R14, R15 ;  /* 0x0000000e0a0f738d */ /* 0x000e24000180000f */
[----:B0-----:R-:W-:-:S13]  /*17c20*/  ISETP.EQ.U32.AND P0, PT, R15, 0x1, PT ;  /* 0x000000010f00780c */ /* 0x001fda0003f02070 */
[----:B------:R-:W-:Y:S05]  /*17c30*/  @!P0 BRA `(.L_x_3833) ;  /* 0xfffffffc00ec8947 */ /* 0x000fea000383ffff */
[----:B------:R-:W-:Y:S05]  /*17c40*/  BRA `(.L_x_3831) ;  /* 0x00000000000c7947 */ /* 0x000fea0003800000 */
.L_x_3832:
[----:B------:R-:W2:Y:S02]  /*17c50*/  LD.E R0, desc[UR8][R10.64] ;  /* 0x000000080a007980 */ /* 0x000ea4000c101900 */
[----:B--2---:R-:W-:-:S05]  /*17c60*/  IADD3 R9, R9, R0, RZ ;  /* 0x0000000009097210 */ /* 0x004fca0007ffe0ff */
[----:B------:R0:W-:Y:S02]  /*17c70*/  ST.E desc[UR8][R10.64], R9 ;  /* 0x000000090a007985 */ /* 0x0001e4000c101908 */
.L_x_3831:
[----:B------:R-:W-:Y:S05]  /*17c80*/  BSYNC B0 ;  /* 0x0000000000007941 */ /* 0x000fea0003800000 */
.L_x_3830:
        /* <DEDUP_REMOVED lines=9> */
.L_x_3837:
[----:B------:R-:W0:Y:S02]  /*17d20*/  LDS R8, [R10] ;  /* 0x000000000a087984 */ /* 0x000e240000000800 */
[----:B0-----:R-:W-:-:S10]  /*17d30*/  HFMA2.MMA R9, R8, 1, 1, R11 ;  /* 0x3c003c0008097835 */ /* 0x001fd4000000000b */
[----:B------:R-:W0:Y:S02]  /*17d40*/  ATOMS.CAST.SPIN R9, [R10], R8, R9 ;  /* 0x000000080a09738d */ /* 0x000e240001800009 */
[----:B0-----:R-:W-:-:S13]  /*17d50*/  ISETP.EQ.U32.AND P0, PT, R9, 0x1, PT ;  /* 0x000000010900780c */ /* 0x001fda0003f02070 */
[----:B------:R-:W-:Y:S05]  /*17d60*/  @!P0 BRA `(.L_x_3837) ;  /* 0xfffffffc00ec8947 */ /* 0x000fea000383ffff */
[----:B------:R-:W-:Y:S05]  /*17d70*/  BRA `(.L_x_3835) ;  /* 0x00000000000c7947 */ /* 0x000fea0003800000 */
.L_x_3836:
[----:B------:R-:W0:Y:S02]  /*17d80*/  LD.E R0, desc[UR8][R14.64] ;  /* 0x000000080e007980 */ /* 0x000e24000c101900 */
[----:B0-----:R-:W-:-:S05]  /*17d90*/  IADD3 R9, R8, R0, RZ ;  /* 0x0000000008097210 */ /* 0x001fca0007ffe0ff */
[----:B------:R1:W-:Y:S02]  /*17da0*/  ST.E desc[UR8][R14.64], R9 ;  /* 0x000000090e007985 */ /* 0x0003e4000c101908 */
.L_x_3835:
[----:B------:R-:W-:Y:S05]  /*17db0*/  BSYNC B0 ;  /* 0x0000000000007941 */ /* 0x000fea0003800000 */
.L_x_3834:
        /* <DEDUP_REMOVED lines=8> */
.L_x_3841:
[----:B------:R-:W0:Y:S02]  /*17e40*/  LDS R10, [R8] ;  /* 0x00000000080a7984 */ /* 0x000e240000000800 */
[----:B0-----:R-:W-:-:S06]  /*17e50*/  HADD2 R11, R10, R7 ;  /* 0x000000070a0b7230 */ /* 0x001fcc0000000000 */
[----:B------:R-:W0:Y:S02]  /*17e60*/  ATOMS.CAST.SPIN R11, [R8], R10, R11 ;  /* 0x0000000a080b738d */ /* 0x000e24000180000b */
[----:B0-----:R-:W-:-:S13]  /*17e70*/  ISETP.EQ.U32.AND P0, PT, R11, 0x1, PT ;  /* 0x000000010b00780c */ /* 0x001fda0003f02070 */
[----:B------:R-:W-:Y:S05]  /*17e80*/  @!P0 BRA `(.L_x_3841) ;  /* 0xfffffffc00ec8947 */ /* 0x000fea000383ffff */
[----:B------:R-:W-:Y:S05]  /*17e90*/  BRA `(.L_x_3839) ;  /* 0x00000000000c7947 */ /* 0x000fea0003800000 */
.L_x_3840:
[----:B------:R-:W2:Y:S02]  /*17ea0*/  LD.E R0, desc[UR8][R8.64] ;  /* 0x0000000808007980 */ /* 0x000ea4000c101900 */
[----:B--2---:R-:W-:-:S05]  /*17eb0*/  IADD3 R7, R7, R0, RZ ;  /* 0x0000000007077210 */ /* 0x004fca0007ffe0ff */
[----:B------:R0:W-:Y:S02]  /*17ec0*/  ST.E desc[UR8][R8.64], R7 ;  /* 0x0000000708007985 */ /* 0x0001e4000c101908 */
.L_x_3839:
[----:B------:R-:W-:Y:S05]  /*17ed0*/  BSYNC B0 ;  /* 0x0000000000007941 */ /* 0x000fea0003800000 */
.L_x_3838:
        /* <DEDUP_REMOVED lines=8> */
.L_x_3845:
[----:B------:R-:W0:Y:S02]  /*17f60*/  LDS R6, [R8] ;  /* 0x0000000008067984 */ /* 0x000e240000000800 */
[----:B0-----:R-:W-:-:S10]  /*17f70*/  HFMA2.MMA R7, R6, 1, 1, R9 ;  /* 0x3c003c0006077835 */ /* 0x001fd40000000009 */
[----:B------:R-:W0:Y:S02]  /*17f80*/  ATOMS.CAST.SPIN R7, [R8], R6, R7 ;  /* 0x000000060807738d */ /* 0x000e240001800007 */
[----:B0-----:R-:W-:-:S13]  /*17f90*/  ISETP.EQ.U32.AND P0, PT, R7, 0x1, PT ;  /* 0x000000010700780c */ /* 0x001fda0003f02070 */
[----:B------:R-:W-:Y:S05]  /*17fa0*/  @!P0 BRA `(.L_x_3845) ;  /* 0xfffffffc00ec8947 */ /* 0x000fea000383ffff */
[----:B------:R-:W-:Y:S05]  /*17fb0*/  BRA `(.L_x_3843) ;  /* 0x00000000000c7947 */ /* 0x000fea0003800000 */
.L_x_3844:
[----:B------:R-:W2:Y:S02]  /*17fc0*/  LD.E R0, desc[UR8][R8.64] ;  /* 0x0000000808007980 */ /* 0x000ea4000c101900 */
[----:B--2---:R-:W-:-:S05]  /*17fd0*/  IADD3 R7, R6, R0, RZ ;  /* 0x0000000006077210 */ /* 0x004fca0007ffe0ff */
[----:B------:R0:W-:Y:S02]  /*17fe0*/  ST.E desc[UR8][R8.64], R7 ;  /* 0x0000000708007985 */ /* 0x0001e4000c101908 */
.L_x_3843:
[----:B------:R-:W-:Y:S05]  /*17ff0*/  BSYNC B0 ;  /* 0x0000000000007941 */ /* 0x000fea0003800000 */
.L_x_3842:
[----:B------:R-:W-:-:S04]  /*18000*/  IADD3 R2, P0, R2, R14, RZ ;  /* 0x0000000e02027210 */ /* 0x000fc80007f1e0ff */
[----:B------:R-:W-:-:S08]  /*18010*/  IADD3.X R3, R3, R15, RZ, P0, !PT ;  /* 0x0000000f03037210 */ /* 0x000fd000007fe4ff */
[----:B------:R1:W-:Y:S02]  /*18020*/  ATOM.E.ADD.F16x2.RN.STRONG.GPU P0, RZ, desc[UR8][R2.64], R5 ;  /* 0x0000000502ff79a2 */ /* 0x0003e4000810e1c8 */
[----:B-1----:R-:W-:Y:S05]  /*18030*/  @P0 EXIT ;  /* 0x000000000000094d */ /* 0x002fea0003800000 */
[----:B------:R-:W1:Y:S02]  /*18040*/  QSPC.E.S P0, RZ, [R2] ;  /* 0x0000000002ff73aa */ /* 0x000e640000000500 */
[----:B-1----:R-:W-:Y:S05]  /*18050*/  @!P0 BRA `(.L_x_3846) ;  /* 0x0000000000208947 */ /* 0x002fea0003800000 */
[----:B------:R-:W-:Y:S02]  /*18060*/  MOV R2, R2 ;  /* 0x0000000200027202 */ /* 0x000fe40000000f00 */
[----:B------:R-:W-:-:S07]  /*18070*/  MOV R3, R5 ;  /* 0x0000000500037202 */ /* 0x000fce0000000f00 */
.L_x_3847:
[----:B------:R-:W1:Y:S02]  /*18080*/  LDS R4, [R2] ;  /* 0x0000000002047984 */ /* 0x000e640000000800 */
[----:B-1----:R-:W-:-:S06]  /*18090*/  HADD2 R5, R4, R3 ;  /* 0x0000000304057230 */ /* 0x002fcc0000000000 */
[----:B------:R-:W1:Y:S02]  /*180a0*/  ATOMS.CAST.SPIN R5, [R2], R4, R5 ;  /* 0x000000040205738d */ /* 0x000e640001800005 */
[----:B-1----:R-:W-:-:S13]  /*180b0*/  ISETP.EQ.U32.AND P0, PT, R5, 0x1, PT ;  /* 0x000000010500780c */ /* 0x002fda0003f02070 */
[----:B------:R-:W-:Y:S05]  /*180c0*/  @!P0 BRA `(.L_x_3847) ;  /* 0xfffffffc00ec8947 */ /* 0x000fea000383ffff */
[----:B------:R-:W-:Y:S05]  /*180d0*/  EXIT ;  /* 0x000000000000794d */ /* 0x000fea0003800000 */
.L_x_3846:
[----:B------:R-:W2:Y:S02]  /*180e0*/  LD.E R0, desc[UR8][R2.64] ;  /* 0x0000000802007980 */ /* 0x000ea4000c101900 */
[----:B--2---:R-:W-:-:S05]  /*180f0*/  IADD3 R5, R5, R0, RZ ;  /* 0x0000000005057210 */ /* 0x004fca0007ffe0ff */
[----:B------:R-:W-:Y:S01]  /*18100*/  ST.E desc[UR8][R2.64], R5 ;  /* 0x0000000502007985 */ /* 0x000fe2000c101908 */
[----:B------:R-:W-:Y:S05]  /*18110*/  EXIT ;  /* 0x000000000000794d */ /* 0x000fea0003800000 */
.L_x_3848:
        /* <DEDUP_REMOVED lines=14> */
.L_x_4070:


//--------------------- .text._Z23gemm_half_q_half_kernelILi4ELb0ELb0EEvPK6__halfPKjS4_S2_PS0_iiiiPKtS7_iiiiiibS2_i --------------------------
	.section	.text._Z23gemm_half_q_half_kernelILi4ELb0ELb0EEvPK6__halfPKjS4_S2_PS0_iiiiPKtS7_iiiiiibS2_i,"ax",@progbits
	.align	128
        .global         _Z23gemm_half_q_half_kernelILi4ELb0ELb0EEvPK6__halfPKjS4_S2_PS0_iiiiPKtS7_iiiiiibS2_i
        .type           _Z23gemm_half_q_half_kernelILi4ELb0ELb0EEvPK6__halfPKjS4_S2_PS0_iiiiPKtS7_iiiiiibS2_i,@function
        .size           _Z23gemm_half_q_half_kernelILi4ELb0ELb0EEvPK6__halfPKjS4_S2_PS0_iiiiPKtS7_iiiiiibS2_i,(.L_x_4071 - _Z23gemm_half_q_half_kernelILi4ELb0ELb0EEvPK6__halfPKjS4_S2_PS0_iiiiPKtS7_iiiiiibS2_i)
        .other          _Z23gemm_half_q_half_kernelILi4ELb0ELb0EEvPK6__halfPKjS4_S2_PS0_iiiiPKtS7_iiiiiibS2_i,@"STO_CUDA_ENTRY STV_DEFAULT"
_Z23gemm_half_q_half_kernelILi4ELb0ELb0EEvPK6__halfPKjS4_S2_PS0_iiiiPKtS7_iiiiiibS2_i:
.text._Z23gemm_half_q_half_kernelILi4ELb0ELb0EEvPK6__halfPKjS4_S2_PS0_iiiiPKtS7_iiiiiibS2_i:
        /* <DEDUP_REMOVED lines=43> */
.L_x_3850:
[----:B------:R-:W-:Y:S05]  /*02b0*/  BSYNC B0 ;  /* 0x0000000000007941 */ /* 0x000fea0003800000 */
.L_x_3849:
        /* <DEDUP_REMOVED lines=22> */
.L_x_3851:
        /* <DEDUP_REMOVED lines=12> */
.L_x_3853:
        /* <DEDUP_REMOVED lines=42> */
.L_x_3852:
        /* <DEDUP_REMOVED lines=15> */
.L_x_3854:
        /* <DEDUP_REMOVED lines=8> */
.L_x_3855:
        /* <DEDUP_REMOVED lines=12> */
.L_x_3856:
        /* <DEDUP_REMOVED lines=8> */
.L_x_3857:
        /* <DEDUP_REMOVED lines=12> */
.L_x_3858:
        /* <DEDUP_REMOVED lines=32> */
.L_x_3860:
        /* <DEDUP_REMOVED lines=1446> */
.L_x_3859:
[----:B------:R-:W-:-:S04]  /*6750*/  ISETP.GE.AND P0, PT, R101, R102, PT ;  /* 0x000000666500720c */ /* 0x000fc80003f06270 */
[----:B------:R-:W-:-:S13]  /*6760*/  ISETP.GE.OR P0, PT, R101, R0, P0 ;  /* 0x000000006500720c */ /* 0x000fda0000706670 */
[----:B------:R-:W-:Y:S05]  /*6770*/  @P0 BRA `(.L_x_3861) ;  /* 0x0000003800580947 */ /* 0x000fea0003800000 */
.L_x_3862:
        /* <DEDUP_REMOVED lines=918> */
.L_x_3861:
[----:B------:R-:W-:-:S04]  /*a0e0*/  ISETP.GE.AND P0, PT, R101, R102, PT ;  /* 0x000000666500720c */ /* 0x000fc80003f06270 */
[----:B------:R-:W-:-:S13]  /*a0f0*/  ISETP.GE.OR P0, PT, R101, UR12, P0 ;  /* 0x0000000c65007c0c */ /* 0x000fda0008706670 */
[----:B------:R-:W-:Y:S05]  /*a100*/  @P0 BRA `(.L_x_3863) ;  /* 0x0000002400140947 */ /* 0x000fea0003800000 */
.L_x_3864:
        /* <DEDUP_REMOVED lines=581> */
.L_x_3863:
[----:B------:R-:W-:-:S04]  /*c560*/  ISETP.GE.AND P0, PT, R101, R102, PT ;  /* 0x000000666500720c */ /* 0x000fc80003f06270 */
[----:B------:R-:W-:-:S13]  /*c570*/  ISETP.GE.OR P0, PT, R101, R106, P0 ;  /* 0x0000006a6500720c */ /* 0x000fda0000706670 */
[----:B------:R-:W-:Y:S05]  /*c580*/  @P0 BRA `(.L_x_3865) ;  /* 0x0000004c00440947 */ /* 0x000fea0003800000 */
.L_x_3866:
        /* <DEDUP_REMOVED lines=1233> */
.L_x_3865:
[----:B------:R-:W-:-:S04]  /*112a0*/  ISETP.GE.AND P0, PT, R101, R102, PT ;  /* 0x000000666500720c */ /* 0x000fc80003f06270 */
[----:B------:R-:W-:-:S13]  /*112b0*/  ISETP.GE.OR P0, PT, R101, UR13, P0 ;  /* 0x0000000d65007c0c */ /* 0x000fda0008706670 */
[----:B------:R-:W-:Y:S05]  /*112c0*/  @P0 BRA `(.L_x_3867) ;  /* 0x0000002000a80947 */ /* 0x000fea0003800000 */
.L_x_3868:
        /* <DEDUP_REMOVED lines=554> */
.L_x_3867:
        /* <DEDUP_REMOVED lines=10> */
.L_x_3870:
        /* <DEDUP_REMOVED lines=297> */
.L_x_3869:
[----:B------:R0:W-:Y:S01]  /*148a0*/  ATOM.E.ADD.F16x2.RN.STRONG.GPU P0, RZ, desc[UR8][R10.64], R9 ;  /* 0x000000090aff79a2 */ /* 0x0001e2000810e1c8 */
[----:B------:R-:W-:Y:S04]  /*148b0*/  BSSY B0, `(.L_x_3871) ;  /* 0x000000f000007945 */ /* 0x000fe80003800000 */
[----:B0-----:R-:W-:Y:S05]  /*148c0*/  @P0 BRA `(.L_x_3872) ;  /* 0x0000000000340947 */ /* 0x001fea0003800000 */
[----:B------:R-:W0:Y:S02]  /*148d0*/  QSPC.E.S P0, RZ, [R10] ;  /* 0x000000000aff73aa */ /* 0x000e240000000500 */
[----:B0-----:R-:W-:Y:S05]  /*148e0*/  @!P0 BRA `(.L_x_3873) ;  /* 0x0000000000208947 */ /* 0x001fea0003800000 */
[----:B------:R-:W-:-:S04]  /*148f0*/  MOV R12, R10 ;  /* 0x0000000a000c7202 */ /* 0x000fc80000000f00 */
[----:B------:R-:W-:-:S07]  /*14900*/  MOV R12, R12 ;  /* 0x0000000c000c7202 */ /* 0x000fce0000000f00 */
.L_x_3874:
[----:B------:R-:W0:Y:S02]  /*14910*/  LDS R14, [R12] ;  /* 0x000000000c0e7984 */ /* 0x000e240000000800 */
[----:B0-----:R-:W-:-:S06]  /*14920*/  HADD2 R15, R14, R9 ;  /* 0x000000090e0f7230 */ /* 0x001fcc0000000000 */
[----:B------:R-:W0:Y:S02]  /*14930*/  ATOMS.CAST.SPIN R15, [R12], R14, R15 ;  /* 0x0000000e0c0f738d */ /* 0x000e24000180000f */
[----:B0-----:R-:W-:-:S13]  /*14940*/  ISETP.EQ.U32.AND P0, PT, R15, 0x1, PT ;  /* 0x000000010f00780c */ /* 0x001fda0003f02070 */
[----:B------:R-:W-:Y:S05]  /*14950*/  @!P0 BRA `(.L_x_3874) ;  /* 0xfffffffc00ec8947 */ /* 0x000fea000383ffff */
[----:B------:R-:W-:Y:S05]  /*14960*/  BRA `(.L_x_3872) ;  /* 0x00000000000c7947 */ /* 0x000fea0003800000 */
.L_x_3873:
[----:B------:R-:W2:Y:S02]  /*14970*/  LD.E R0, desc[UR8][R10.64] ;  /* 0x000000080a007980 */ /* 0x000ea4000c101900 */
[----:B--2---:R-:W-:-:S05]  /*14980*/  IADD3 R9, R9, R0, RZ ;  /* 0x0000000009097210 */ /* 0x004fca0007ffe0ff */
[----:B------:R0:W-:Y:S02]  /*14990*/  ST.E desc[UR8][R10.64], R9 ;  /* 0x000000090a007985 */ /* 0x0001e4000c101908 */
.L_x_3872:
[----:B------:R-:W-:Y:S05]  /*149a0*/  BSYNC B0 ;  /* 0x0000000000007941 */ /* 0x000fea0003800000 */
.L_x_3871:
        /* <DEDUP_REMOVED lines=8> */
[----:B------:R-:W-:Y:S02]  /*14a30*/  MOV R12, R12 ;  /* 0x0000000c000c7202 */ /* 0x000fe40000000f00 */
[----:B------:R-:W-:-:S07]  /*14a40*/  MOV R13, R8 ;  /* 0x00000008000d7202 */ /* 0x000fce0000000f00 */
.L_x_3878:
[----:B------:R-:W0:Y:S02]  /*14a50*/  LDS R8, [R12+0x4] ;  /* 0x000004000c087984 */ /* 0x000e240000000800 */
[----:B0-----:R-:W-:-:S10]  /*14a60*/  HFMA2.MMA R9, R8, 1, 1, R13 ;  /* 0x3c003c0008097835 */ /* 0x001fd4000000000d */
[----:B------:R-:W0:Y:S02]  /*14a70*/  ATOMS.CAST.SPIN R9, [R12+0x4], R8, R9 ;  /* 0x000004080c09738d */ /* 0x000e240001800009 */
[----:B0-----:R-:W-:-:S13]  /*14a80*/  ISETP.EQ.U32.AND P0, PT, R9, 0x1, PT ;  /* 0x000000010900780c */ /* 0x001fda0003f02070 */
[----:B------:R-:W-:Y:S05]  /*14a90*/  @!P0 BRA `(.L_x_3878) ;  /* 0xfffffffc00ec8947 */ /* 0x000fea000383ffff */
[----:B------:R-:W-:Y:S05]  /*14aa0*/  BRA `(.L_x_3876) ;  /* 0x00000000000c7947 */ /* 0x000fea0003800000 */
.L_x_3877:
[----:B------:R-:W0:Y:S02]  /*14ab0*/  LD.E R0, desc[UR8][R10.64+0x4] ;  /* 0x000004080a007980 */ /* 0x000e24000c101900 */
[----:B0-----:R-:W-:-:S05]  /*14ac0*/  IADD3 R9, R8, R0, RZ ;  /* 0x0000000008097210 */ /* 0x001fca0007ffe0ff */
[----:B------:R1:W-:Y:S02]  /*14ad0*/  ST.E desc[UR8][R10.64+0x4], R9 ;  /* 0x000004090a007985 */ /* 0x0003e4000c101908 */
.L_x_3876:
[----:B------:R-:W-:Y:S05]  /*14ae0*/  BSYNC B0 ;  /* 0x0000000000007941 */ /* 0x000fea0003800000 */
.L_x_3875:
[----:B01----:R-:W-:-:S05]  /*14af0*/  IMAD.WIDE R10, R97, 0x2, R10 ;  /* 0x00000002610a7825 */ /* 0x003fca00078e020a */
[----:B------:R0:W-:Y:S01]  /*14b00*/  ATOM.E.ADD.F16x2.RN.STRONG.GPU P0, RZ, desc[UR8][R10.64], R7 ;  /* 0x000000070aff79a2 */ /* 0x0001e2000810e1c8 */
[----:B------:R-:W-:Y:S04]  /*14b10*/  BSSY B0, `(.L_x_3879) ;  /* 0x000000f000007945 */ /* 0x000fe80003800000 */
[----:B0-----:R-:W-:Y:S05]  /*14b20*/  @P0 BRA `(.L_x_3880) ;  /* 0x0000000000340947 */ /* 0x001fea0003800000 */
[----:B------:R-:W0:Y:S02]  /*14b30*/  QSPC.E.S P0, RZ, [R10] ;  /* 0x000000000aff73aa */ /* 0x000e240000000500 */
[----:B0-----:R-:W-:Y:S05]  /*14b40*/  @!P0 BRA `(.L_x_3881) ;  /* 0x0000000000208947 */ /* 0x001fea0003800000 */
[----:B------:R-:W-:-:S04]  /*14b50*/  MOV R8, R10 ;  /* 0x0000000a00087202 */ /* 0x000fc80000000f00 */
[----:B------:R-:W-:-:S07]  /*14b60*/  MOV R8, R8 ;  /* 0x0000000800087202 */ /* 0x000fce0000000f00 */
.L_x_3882:
[----:B------:R-:W0:Y:S02]  /*14b70*/  LDS R12, [R8] ;  /* 0x00000000080c7984 */ /* 0x000e240000000800 */
[----:B0-----:R-:W-:-:S06]  /*14b80*/  HADD2 R13, R12, R7 ;  /* 0x000000070c0d7230 */ /* 0x001fcc0000000000 */
[----:B------:R-:W0:Y:S02]  /*14b90*/  ATOMS.CAST.SPIN R13, [R8], R12, R13 ;  /* 0x0000000c080d738d */ /* 0x000e24000180000d */
[----:B0-----:R-:W-:-:S13]  /*14ba0*/  ISETP.EQ.U32.AND P0, PT, R13, 0x1, PT ;  /* 0x000000010d00780c */ /* 0x001fda0003f02070 */
[----:B------:R-:W-:Y:S05]  /*14bb0*/  @!P0 BRA `(.L_x_3882) ;  /* 0xfffffffc00ec8947 */ /* 0x000fea000383ffff */
[----:B------:R-:W-:Y:S05]  /*14bc0*/  BRA `(.L_x_3880) ;  /* 0x00000000000c7947 */ /* 0x000fea0003800000 */
.L_x_3881:
[----:B------:R-:W2:Y:S02]  /*14bd0*/  LD.E R0, desc[UR8][R10.64] ;  /* 0x000000080a007980 */ /* 0x000ea4000c101900 */
[----:B--2---:R-:W-:-:S05]  /*14be0*/  IADD3 R7, R7, R0, RZ ;  /* 0x0000000007077210 */ /* 0x004fca0007ffe0ff */
[----:B------:R0:W-:Y:S02]  /*14bf0*/  ST.E desc[UR8][R10.64], R7 ;  /* 0x000000070a007985 */ /* 0x0001e4000c101908 */
.L_x_3880:
[----:B------:R-:W-:Y:S05]  /*14c00*/  BSYNC B0 ;  /* 0x0000000000007941 */ /* 0x000fea0003800000 */
.L_x_3879:
[----:B------:R-:W-:-:S05]  /*14c10*/  IMAD.WIDE R8, R97, 0x2, R14 ;  /* 0x0000000261087825 */ /* 0x000fca00078e020e */
[----:B------:R1:W-:Y:S01]  /*14c20*/  ATOM.E.ADD.F16x2.RN.STRONG.GPU P0, RZ, desc[UR8][R8.64], R6 ;  /* 0x0000000608ff79a2 */ /* 0x0003e2000810e1c8 */
[----:B------:R-:W-:Y:S04]  /*14c30*/  BSSY B0, `(.L_x_3883) ;  /* 0x000000f000007945 */ /* 0x000fe80003800000 */
[----:B-1----:R-:W-:Y:S05]  /*14c40*/  @P0 BRA `(.L_x_3884) ;  /* 0x0000000000340947 */ /* 0x002fea0003800000 */
[----:B------:R-:W1:Y:S02]  /*14c50*/  QSPC.E.S P0, RZ, [R8] ;  /* 0x0000000008ff73aa */ /* 0x000e640000000500 */
[----:B-1----:R-:W-:Y:S05]  /*14c60*/  @!P0 BRA `(.L_x_3885) ;  /* 0x0000000000208947 */ /* 0x002fea0003800000 */
[----:B------:R-:W-:Y:S02]  /*14c70*/  MOV R8, R8 ;  /* 0x0000000800087202 */ /* 0x000fe40000000f00 */
[----:B------:R-:W-:-:S07]  /*14c80*/  MOV R9, R6 ;  /* 0x0000000600097202 */ /* 0x000fce0000000f00 */
.L_x_3886:
[----:B------:R-:W0:Y:S02]  /*14c90*/  LDS R6, [R8] ;  /* 0x0000000008067984 */ /* 0x000e240000000800 */
[----:B0-----:R-:W-:-:S10]  /*14ca0*/  HFMA2.MMA R7, R6, 1, 1, R9 ;  /* 0x3c003c0006077835 */ /* 0x001fd40000000009 */
[----:B------:R-:W0:Y:S02]  /*14cb0*/  ATOMS.CAST.SPIN R7, [R8], R6, R7 ;  /* 0x000000060807738d */ /* 0x000e240001800007 */
[----:B0-----:R-:W-:-:S13]  /*14cc0*/  ISETP.EQ.U32.AND P0, PT, R7, 0x1, PT ;  /* 0x000000010700780c */ /* 0x001fda0003f02070 */
[----:B------:R-:W-:Y:S05]  /*14cd0*/  @!P0 BRA `(.L_x_3886) ;  /* 0xfffffffc00ec8947 */ /* 0x000fea000383ffff */
[----:B------:R-:W-:Y:S05]  /*14ce0*/  BRA `(.L_x_3884) ;  /* 0x00000000000c7947 */ /* 0x000fea0003800000 */
.L_x_3885:
[----:B------:R-:W0:Y:S02]  /*14cf0*/  LD.E R0, desc[UR8][R8.64] ;  /* 0x0000000808007980 */ /* 0x000e24000c101900 */
[----:B0-----:R-:W-:-:S05]  /*14d00*/  IADD3 R7, R6, R0, RZ ;  /* 0x0000000006077210 */ /* 0x001fca0007ffe0ff */
[----:B------:R1:W-:Y:S02]  /*14d10*/  ST.E desc[UR8][R8.64], R7 ;  /* 0x0000000708007985 */ /* 0x0003e4000c101908 */
.L_x_3884:
[----:B------:R-:W-:Y:S05]  /*14d20*/  BSYNC B0 ;  /* 0x0000000000007941 */ /* 0x000fea0003800000 */
.L_x_3883:
[----:B------:R-:W-:-:S05]  /*14d30*/  IMAD.WIDE R12, R97, 0x2, R10 ;  /* 0x00000002610c7825 */ /* 0x000fca00078e020a */
[----:B------:R2:W-:Y:S01]  /*14d40*/  ATOM.E.ADD.F16x2.RN.STRONG.GPU P0, RZ, desc[UR8][R12.64], R5 ;  /* 0x000000050cff79a2 */ /* 0x0005e2000810e1c8 */
[----:B------:R-:W-:Y:S04]  /*14d50*/  BSSY B0, `(.L_x_3887) ;  /* 0x000000f000007945 */ /* 0x000fe80003800000 */
[----:B--2---:R-:W-:Y:S05]  /*14d60*/  @P0 BRA `(.L_x_3888) ;  /* 0x0000000000340947 */ /* 0x004fea0003800000 */
[----:B------:R-:W2:Y:S02]  /*14d70*/  QSPC.E.S P0, RZ, [R12] ;  /* 0x000000000cff73aa */ /* 0x000ea40000000500 */
[----:B--2---:R-:W-:Y:S05]  /*14d80*/  @!P0 BRA `(.L_x_3889) ;  /* 0x0000000000208947 */ /* 0x004fea0003800000 */
[----:B------:R-:W-:-:S04]  /*14d90*/  MOV R6, R12 ;  /* 0x0000000c00067202 */ /* 0x000fc80000000f00 */
[----:B------:R-:W-:-:S07]  /*14da0*/  MOV R6, R6 ;  /* 0x0000000600067202 */ /* 0x000fce0000000f00 */
.L_x_3890:
[----:B-1----:R-:W1:Y:S02]  /*14db0*/  LDS R8, [R6] ;  /* 0x0000000006087984 */ /* 0x002e640000000800 */
[----:B-1----:R-:W-:-:S06]  /*14dc0*/  HADD2 R9, R8, R5 ;  /* 0x0000000508097230 */ /* 0x002fcc0000000000 */
[----:B------:R-:W1:Y:S02]  /*14dd0*/  ATOMS.CAST.SPIN R9, [R6], R8, R9 ;  /* 0x000000080609738d */ /* 0x000e640001800009 */
[----:B-1----:R-:W-:-:S13]  /*14de0*/  ISETP.EQ.U32.AND P0, PT, R9, 0x1, PT ;  /* 0x000000010900780c */ /* 0x002fda0003f02070 */
[----:B------:R-:W-:Y:S05]  /*14df0*/  @!P0 BRA `(.L_x_3890) ;  /* 0xfffffffc00ec8947 */ /* 0x000fea000383ffff */
[----:B------:R-:W-:Y:S05]  /*14e00*/  BRA `(.L_x_3888) ;  /* 0x00000000000c7947 */ /* 0x000fea0003800000 */
.L_x_3889:
[----:B------:R-:W2:Y:S02]  /*14e10*/  LD.E R0, desc[UR8][R12.64] ;  /* 0x000000080c007980 */ /* 0x000ea4000c101900 */
[----:B--2---:R-:W-:-:S05]  /*14e20*/  IADD3 R5, R5, R0, RZ ;  /* 0x0000000005057210 */ /* 0x004fca0007ffe0ff */
[----:B------:R2:W-:Y:S02]  /*14e30*/  ST.E desc[UR8][R12.64], R5 ;  /* 0x000000050c007985 */ /* 0x0005e4000c101908 */
.L_x_3888:
[----:B------:R-:W-:Y:S05]  /*14e40*/  BSYNC B0 ;  /* 0x0000000000007941 */ /* 0x000fea0003800000 */
.L_x_3887:
        /* <DEDUP_REMOVED lines=11> */
[----:B------:R-:W-:-:S07]  /*14f00*/  MOV R9, R4 ;  /* 0x0000000400097202 */ /* 0x000fce0000000f00 */
.L_x_3894:
[----:B------:R-:W2:Y:S02]  /*14f10*/  LDS R4, [R8] ;  /* 0x0000000008047984 */ /* 0x000ea40000000800 */
[----:B--2---:R-:W-:-:S06]  /*14f20*/  HADD2 R5, R4, R9 ;  /* 0x0000000904057230 */ /* 0x004fcc0000000000 */
[----:B------:R-:W0:Y:S02]  /*14f30*/  ATOMS.CAST.SPIN R5, [R8], R4, R5 ;  /* 0x000000040805738d */ /* 0x000e240001800005 */
[----:B0-----:R-:W-:-:S13]  /*14f40*/  ISETP.EQ.U32.AND P0, PT, R5, 0x1, PT ;  /* 0x000000010500780c */ /* 0x001fda0003f02070 */
[----:B------:R-:W-:Y:S05]  /*14f50*/  @!P0 BRA `(.L_x_3894) ;  /* 0xfffffffc00ec8947 */ /* 0x000fea000383ffff */
[----:B------:R-:W-:Y:S05]  /*14f60*/  BRA `(.L_x_3892) ;  /* 0x00000000000c7947 */ /* 0x000fea0003800000 */
.L_x_3893:
[----:B------:R-:W2:Y:S02]  /*14f70*/  LD.E R0, desc[UR8][R8.64] ;  /* 0x0000000808007980 */ /* 0x000ea4000c101900 */
[----:B--2---:R-:W-:-:S05]  /*14f80*/  IADD3 R5, R4, R0, RZ ;  /* 0x0000000004057210 */ /* 0x004fca0007ffe0ff */
[----:B------:R0:W-:Y:S02]  /*14f90*/  ST.E desc[UR8][R8.64], R5 ;  /* 0x0000000508007985 */ /* 0x0001e4000c101908 */
.L_x_3892:
[----:B------:R-:W-:Y:S05]  /*14fa0*/  BSYNC B0 ;  /* 0x0000000000007941 */ /* 0x000fea0003800000 */
.L_x_3891:
[----:B0-2---:R-:W-:-:S05]  /*14fb0*/  IMAD.WIDE R4, R97, 0x2, R12 ;  /* 0x0000000261047825 */ /* 0x005fca00078e020c */
[----:B------:R0:W-:Y:S01]  /*14fc0*/  ATOM.E.ADD.F16x2.RN.STRONG.GPU P0, RZ, desc[UR8][R4.64], R3 ;  /* 0x0000000304ff79a2 */ /* 0x0001e2000810e1c8 */
[----:B------:R-:W-:Y:S04]  /*14fd0*/  BSSY B0, `(.L_x_3895) ;  /* 0x000000e000007945 */ /* 0x000fe80003800000 */
[----:B0-----:R-:W-:Y:S05]  /*14fe0*/  @P0 BRA `(.L_x_3896) ;  /* 0x0000000000300947 */ /* 0x001fea0003800000 */
[----:B------:R-:W0:Y:S02]  /*14ff0*/  QSPC.E.S P0, RZ, [R4] ;  /* 0x0000000004ff73aa */ /* 0x000e240000000500 */
[----:B0-----:R-:W-:Y:S05]  /*15000*/  @!P0 BRA `(.L_x_3897) ;  /* 0x00000000001c8947 */ /* 0x001fea0003800000 */
[----:B------:R-:W-:-:S07]  /*15010*/  MOV R4, R4 ;  /* 0x0000000400047202 */ /* 0x000fce0000000f00 */
.L_x_3898:
[----:B------:R-:W0:Y:S02]  /*15020*/  LDS R8, [R4] ;  /* 0x0000000004087984 */ /* 0x000e240000000800 */
[----:B0-----:R-:W-:-:S10]  /*15030*/  HFMA2.MMA R9, R8, 1, 1, R3 ;  /* 0x3c003c0008097835 */ /* 0x001fd40000000003 */
[----:B------:R-:W0:Y:S02]  /*15040*/  ATOMS.CAST.SPIN R9, [R4], R8, R9 ;  /* 0x000000080409738d */ /* 0x000e240001800009 */
[----:B0-----:R-:W-:-:S13]  /*15050*/  ISETP.EQ.U32.AND P0, PT, R9, 0x1, PT ;  /* 0x000000010900780c */ /* 0x001fda0003f02070 */
[----:B------:R-:W-:Y:S05]  /*15060*/  @!P0 BRA `(.L_x_3898) ;  /* 0xfffffffc00ec8947 */ /* 0x000fea000383ffff */
[----:B------:R-:W-:Y:S05]  /*15070*/  BRA `(.L_x_3896) ;  /* 0x00000000000c7947 */ /* 0x000fea0003800000 */
.L_x_3897:
[----:B------:R-:W2:Y:S02]  /*15080*/  LD.E R0, desc[UR8][R4.64] ;  /* 0x0000000804007980 */ /* 0x000ea4000c101900 */
[----:B--2---:R-:W-:-:S05]  /*15090*/  IADD3 R3, R3, R0, RZ ;  /* 0x0000000003037210 */ /* 0x004fca0007ffe0ff */
[----:B------:R0:W-:Y:S02]  /*150a0*/  ST.E desc[UR8][R4.64], R3 ;  /* 0x0000000304007985 */ /* 0x0001e4000c101908 */
.L_x_3896:
[----:B------:R-:W-:Y:S05]  /*150b0*/  BSYNC B0 ;  /* 0x0000000000007941 */ /* 0x000fea0003800000 */
.L_x_3895:
[----:B0-----:R-:W-:-:S04]  /*150c0*/  IADD3 R4, P0, R6, R12, RZ ;  /* 0x0000000c06047210 */ /* 0x001fc80007f1e0ff */
[----:B------:R-:W-:-:S08]  /*150d0*/  IADD3.X R5, R7, R13, RZ, P0, !PT ;  /* 0x0000000d07057210 */ /* 0x000fd000007fe4ff */
[----:B------:R0:W-:Y:S02]  /*150e0*/  ATOM.E.ADD.F16x2.RN.STRONG.GPU P0, RZ, desc[UR8][R4.64], R2 ;  /* 0x0000000204ff79a2 */ /* 0x0001e4000810e1c8 */
[----:B0-----:R-:W-:Y:S05]  /*150f0*/  @P0 EXIT ;  /* 0x000000000000094d */ /* 0x001fea0003800000 */
[----:B------:R-:W0:Y:S02]  /*15100*/  QSPC.E.S P0, RZ, [R4] ;  /* 0x0000000004ff73aa */ /* 0x000e240000000500 */
[----:B0-----:R-:W-:Y:S05]  /*15110*/  @!P0 BRA `(.L_x_3899) ;  /* 0x0000000000208947 */ /* 0x001fea0003800000 */
[----:B------:R-:W-:Y:S02]  /*15120*/  MOV R4, R4 ;  /* 0x0000000400047202 */ /* 0x000fe40000000f00 */
[----:B------:R-:W-:-:S07]  /*15130*/  MOV R5, R2 ;  /* 0x0000000200057202 */ /* 0x000fce0000000f00 */
.L_x_3900:
[----:B------:R-:W0:Y:S02]  /*15140*/  LDS R2, [R4] ;  /* 0x0000000004027984 */ /* 0x000e240000000800 */
[----:B0-----:R-:W-:-:S06]  /*15150*/  HADD2 R3, R2, R5 ;  /* 0x0000000502037230 */ /* 0x001fcc0000000000 */
[----:B------:R-:W0:Y:S02]  /*15160*/  ATOMS.CAST.SPIN R3, [R4], R2, R3 ;  /* 0x000000020403738d */ /* 0x000e240001800003 */
[----:B0-----:R-:W-:-:S13]  /*15170*/  ISETP.EQ.U32.AND P0, PT, R3, 0x1, PT ;  /* 0x000000010300780c */ /* 0x001fda0003f02070 */
[----:B------:R-:W-:Y:S05]  /*15180*/  @!P0 BRA `(.L_x_3900) ;  /* 0xfffffffc00ec8947 */ /* 0x000fea000383ffff */
[----:B------:R-:W-:Y:S05]  /*15190*/  EXIT ;  /* 0x000000000000794d */ /* 0x000fea0003800000 */
.L_x_3899:
[----:B------:R-:W2:Y:S02]  /*151a0*/  LD.E R0, desc[UR8][R4.64] ;  /* 0x0000000804007980 */ /* 0x000ea4000c101900 */
[----:B--2---:R-:W-:-:S05]  /*151b0*/  IADD3 R3, R2, R0, RZ ;  /* 0x0000000002037210 */ /* 0x004fca0007ffe0ff */
[----:B------:R-:W-:Y:S01]  /*151c0*/  ST.E desc[UR8][R4.64], R3 ;  /* 0x0000000304007985 */ /* 0x000fe2000c101908 */
[----:B------:R-:W-:Y:S05]  /*151d0*/  EXIT ;  /* 0x000000000000794d */ /* 0x000fea0003800000 */
.L_x_3901:
        /* <DEDUP_REMOVED lines=10> */
.L_x_4071:


//--------------------- .text._Z23gemm_half_q_half_kernelILi3ELb0ELb0EEvPK6__halfPKjS4_S2_PS0_iiiiPKtS7_iiiiiibS2_i --------------------------
	.section	.text._Z23gemm_half_q_half_kernelILi3ELb0ELb0EEvPK6__halfPKjS4_S2_PS0_iiiiPKtS7_iiiiiibS2_i,"ax",@progbits
	.align	128
        .global         _Z23gemm_half_q_half_kernelILi3ELb0ELb0EEvPK6__halfPKjS4_S2_PS0_iiiiPKtS7_iiiiiibS2_i
        .type           _Z23gemm_half_q_half_kernelILi3ELb0ELb0EEvPK6__halfPKjS4_S2_PS0_iiiiPKtS7_iiiiiibS2_i,@function
        .size           _Z23gemm_half_q_half_kernelILi3ELb0ELb0EEvPK6__halfPKjS4_S2_PS0_iiiiPKtS7_iiiiiibS2_i,(.L_x_4072 - _Z23gemm_half_q_half_kernelILi3ELb0ELb0EEvPK6__halfPKjS4_S2_PS0_iiiiPKtS7_iiiiiibS2_i)
        .other          _Z23gemm_half_q_half_kernelILi3ELb0ELb0EEvPK6__halfPKjS4_S2_PS0_iiiiPKtS7_iiiiiibS2_i,@"STO_CUDA_ENTRY STV_DEFAULT"
_Z23gemm_half_q_half_kernelILi3ELb0ELb0EEvPK6__halfPKjS4_S2_PS0_iiiiPKtS7_iiiiiibS2_i:
.text._Z23gemm_half_q_half_kernelILi3ELb0ELb0EEvPK6__halfPKjS4_S2_PS0_iiiiPKtS7_iiiiiibS2_i:
        /* <DEDUP_REMOVED lines=40> */
.L_x_3903:
[----:B------:R-:W-:Y:S05]  /*0280*/  BSYNC B0 ;  /* 0x0000000000007941 */ /* 0x000fea0003800000 */
.L_x_3902:
        /* <DEDUP_REMOVED lines=19> */
.L_x_3904:
        /* <DEDUP_REMOVED lines=12> */
.L_x_3906:
        /* <DEDUP_REMOVED lines=42> */
.L_x_3905:
        /* <DEDUP_REMOVED lines=16> */
.L_x_3907:
        /* <DEDUP_REMOVED lines=8> */
.L_x_3908:
        /* <DEDUP_REMOVED lines=13> */
.L_x_3909:
        /* <DEDUP_REMOVED lines=8> */
.L_x_3910:
        /* <DEDUP_REMOVED lines=12> */
.L_x_3911:
        /* <DEDUP_REMOVED lines=31> */
.L_x_3913:
        /* <DEDUP_REMOVED lines=1231> */
.L_x_3912:
[----:B------:R-:W-:-:S04]  /*5990*/  ISETP.GE.AND P0, PT, R33, R0, PT ;  /* 0x000000002100720c */ /* 0x000fc80003f06270 */
[----:B------:R-:W-:-:S13]  /*59a0*/  ISETP.GE.OR P0, PT, R33, R50, P0 ;  /* 0x000000322100720c */ /* 0x000fda0000706670 */
[----:B------:R-:W-:Y:S05]  /*59b0*/  @P0 BRA `(.L_x_3914) ;  /* 0x0000003400080947 */ /* 0x000fea0003800000 */
.L_x_3915:
        /* <DEDUP_REMOVED lines=834> */
.L_x_3914:
[----:B------:R-:W-:-:S04]  /*8de0*/  ISETP.GE.AND P0, PT, R33, R0, PT ;  /* 0x000000002100720c */ /* 0x000fc80003f06270 */
[----:B------:R-:W-:-:S13]  /*8df0*/  ISETP.GE.OR P0, PT, R33, UR12, P0 ;  /* 0x0000000c21007c0c */ /* 0x000fda0008706670 */
[----:B------:R-:W-:Y:S05]  /*8e00*/  @P0 BRA `(.L_x_3916) ;  /* 0x0000001c00e40947 */ /* 0x000fea0003800000 */
.L_x_3917:
        /* <DEDUP_REMOVED lines=505> */
.L_x_3916:
[----:B------:R-:W-:-:S04]  /*ada0*/  ISETP.GE.AND P0, PT, R33, R0, PT ;  /* 0x000000002100720c */ /* 0x000fc80003f06270 */
[----:B------:R-:W-:-:S13]  /*adb0*/  ISETP.GE.OR P0, PT, R33, R48, P0 ;  /* 0x000000302100720c */ /* 0x000fda0000706670 */
[----:B------:R-:W-:Y:S05]  /*adc0*/  @P0 BRA `(.L_x_3918) ;  /* 0x0000003c00dc0947 */ /* 0x000fea0003800000 */
.L_x_3919:
        /* <DEDUP_REMOVED lines=1015> */
.L_x_3918:
[----:B------:R-:W-:-:S04]  /*ed40*/  ISETP.GE.AND P0, PT, R33, R0, PT ;  /* 0x000000002100720c */ /* 0x000fc80003f06270 */
[----:B------:R-:W-:-:S13]  /*ed50*/  ISETP.GE.OR P0, PT, R33, UR13, P0 ;  /* 0x0000000d21007c0c */ /* 0x000fda0008706670 */
[----:B------:R-:W-:Y:S05]  /*ed60*/  @P0 BRA `(.L_x_3920) ;  /* 0x0000001c007c0947 */ /* 0x000fea0003800000 */
.L_x_3921:
        /* <DEDUP_REMOVED lines=479> */
.L_x_3920:
        /* <DEDUP_REMOVED lines=10> */
.L_x_3923:
        /* <DEDUP_REMOVED lines=253> */
.L_x_3922:
[----:B------:R0:W-:Y:S01]  /*11bd0*/  ATOM.E.ADD.F16x2.RN.STRONG.GPU P0, RZ, desc[UR8][R16.64], R39 ;  /* 0x0000002710ff79a2 */ /* 0x0001e2000810e1c8 */
[----:B------:R-:W-:Y:S04]  /*11be0*/  BSSY B0, `(.L_x_3924) ;  /* 0x000000f000007945 */ /* 0x000fe80003800000 */
[----:B0-----:R-:W-:Y:S05]  /*11bf0*/  @P0 BRA `(.L_x_3925) ;  /* 0x0000000000340947 */ /* 0x001fea0003800000 */
[----:B------:R-:W0:Y:S02]  /*11c00*/  QSPC.E.S P0, RZ, [R16] ;  /* 0x0000000010ff73aa */ /* 0x000e240000000500 */
[----:B0-----:R-:W-:Y:S05]  /*11c10*/  @!P0 BRA `(.L_x_3926) ;  /* 0x0000000000208947 */ /* 0x001fea0003800000 */
[----:B------:R-:W-:-:S04]  /*11c20*/  MOV R2, R16 ;  /* 0x0000001000027202 */ /* 0x000fc80000000f00 */
[----:B------:R-:W-:-:S07]  /*11c30*/  MOV R2, R2 ;  /* 0x0000000200027202 */ /* 0x000fce0000000f00 */
.L_x_3927:
[----:B------:R-:W0:Y:S02]  /*11c40*/  LDS R4, [R2] ;  /* 0x0000000002047984 */ /* 0x000e240000000800 */
[----:B0-----:R-:W-:-:S06]  /*11c50*/  HADD2 R5, R4, R39 ;  /* 0x0000002704057230 */ /* 0x001fcc0000000000 */
[----:B------:R-:W0:Y:S02]  /*11c60*/  ATOMS.CAST.SPIN R5, [R2], R4, R5 ;  /* 0x000000040205738d */ /* 0x000e240001800005 */
[----:B0-----:R-:W-:-:S13]  /*11c70*/  ISETP.EQ.U32.AND P0, PT, R5, 0x1, PT ;  /* 0x000000010500780c */ /* 0x001fda0003f02070 */
[----:B------:R-:W-:Y:S05]  /*11c80*/  @!P0 BRA `(.L_x_3927) ;  /* 0xfffffffc00ec8947 */ /* 0x000fea000383ffff */
[----:B------:R-:W-:Y:S05]  /*11c90*/  BRA `(.L_x_3925) ;  /* 0x00000000000c7947 */ /* 0x000fea0003800000 */
.L_x_3926:
[----:B------:R-:W2:Y:S02]  /*11ca0*/  LD.E R0, desc[UR8][R16.64] ;  /* 0x0000000810007980 */ /* 0x000ea4000c101900 */
[----:B--2---:R-:W-:-:S05]  /*11cb0*/  IADD3 R3, R39, R0, RZ ;  /* 0x0000000027037210 */ /* 0x004fca0007ffe0ff */
[----:B------:R0:W-:Y:S02]  /*11cc0*/  ST.E desc[UR8][R16.64], R3 ;  /* 0x0000000310007985 */ /* 0x0001e4000c101908 */
.L_x_3925:
[----:B------:R-:W-:Y:S05]  /*11cd0*/  BSYNC B0 ;  /* 0x0000000000007941 */ /* 0x000fea0003800000 */
.L_x_3924:
        /* <DEDUP_REMOVED lines=9> */
.L_x_3931:
[----:B------:R-:W1:Y:S02]  /*11d70*/  LDS R6, [R2+0x4] ;  /* 0x0000040002067984 */ /* 0x000e640000000800 */
[----:B-1----:R-:W-:-:S10]  /*11d80*/  HFMA2.MMA R7, R6, 1, 1, R38 ;  /* 0x3c003c0006077835 */ /* 0x002fd40000000026 */
[----:B------:R-:W1:Y:S02]  /*11d90*/  ATOMS.CAST.SPIN R7, [R2+0x4], R6, R7 ;  /* 0x000004060207738d */ /* 0x000e640001800007 */
[----:B-1----:R-:W-:-:S13]  /*11da0*/  ISETP.EQ.U32.AND P0, PT, R7, 0x1, PT ;  /* 0x000000010700780c */ /* 0x002fda0003f02070 */
[----:B------:R-:W-:Y:S05]  /*11db0*/  @!P0 BRA `(.L_x_3931) ;  /* 0xfffffffc00ec8947 */ /* 0x000fea000383ffff */
[----:B------:R-:W-:Y:S05]  /*11dc0*/  BRA `(.L_x_3929) ;  /* 0x00000000000c7947 */ /* 0x000fea0003800000 */
.L_x_3930:
[----:B------:R-:W0:Y:S02]  /*11dd0*/  LD.E R0, desc[UR8][R16.64+0x4] ;  /* 0x0000040810007980 */ /* 0x000e24000c101900 */
[----:B0-----:R-:W-:-:S05]  /*11de0*/  IADD3 R3, R38, R0, RZ ;  /* 0x0000000026037210 */ /* 0x001fca0007ffe0ff */
[----:B------:R1:W-:Y:S02]  /*11df0*/  ST.E desc[UR8][R16.64+0x4], R3 ;  /* 0x0000040310007985 */ /* 0x0003e4000c101908 */
.L_x_3929:
[----:B------:R-:W-:Y:S05]  /*11e00*/  BSYNC B0 ;  /* 0x0000000000007941 */ /* 0x000fea0003800000 */
.L_x_3928:
        /* <DEDUP_REMOVED lines=8> */
.L_x_3935:
[----:B------:R-:W0:Y:S02]  /*11e90*/  LDS R6, [R2] ;  /* 0x0000000002067984 */ /* 0x000e240000000800 */
[----:B0-----:R-:W-:-:S06]  /*11ea0*/  HADD2 R7, R6, R37 ;  /* 0x0000002506077230 */ /* 0x001fcc0000000000 */
[----:B------:R-:W0:Y:S02]  /*11eb0*/  ATOMS.CAST.SPIN R7, [R2], R6, R7 ;  /* 0x000000060207738d */ /* 0x000e240001800007 */
[----:B0-----:R-:W-:-:S13]  /*11ec0*/  ISETP.EQ.U32.AND P0, PT, R7, 0x1, PT ;  /* 0x000000010700780c */ /* 0x001fda0003f02070 */
[----:B------:R-:W-:Y:S05]  /*11ed0*/  @!P0 BRA `(.L_x_3935) ;  /* 0xfffffffc00ec8947 */ /* 0x000fea000383ffff */
[----:B------:R-:W-:Y:S05]  /*11ee0*/  BRA `(.L_x_3933) ;  /* 0x00000000000c7947 */ /* 0x000fea0003800000 */
.L_x_3934:
[----:B------:R-:W2:Y:S02]  /*11ef0*/  LD.E R0, desc[UR8][R16.64] ;  /* 0x0000000810007980 */ /* 0x000ea4000c101900 */
[----:B--2---:R-:W-:-:S05]  /*11f00*/  IADD3 R3, R37, R0, RZ ;  /* 0x0000000025037210 */ /* 0x004fca0007ffe0ff */
[----:B------:R0:W-:Y:S02]  /*11f10*/  ST.E desc[UR8][R16.64], R3 ;  /* 0x0000000310007985 */ /* 0x0001e4000c101908 */
.L_x_3933:
[----:B------:R-:W-:Y:S05]  /*11f20*/  BSYNC B0 ;  /* 0x0000000000007941 */ /* 0x000fea0003800000 */
.L_x_3932:
[----:B0-----:R-:W-:-:S05]  /*11f30*/  IMAD.WIDE R2, R45, 0x2, R4 ;  /* 0x000000022d027825 */ /* 0x001fca00078e0204 */
[----:B------:R0:W-:Y:S01]  /*11f40*/  ATOM.E.ADD.F16x2.RN.STRONG.GPU P0, RZ, desc[UR8][R2.64], R36 ;  /* 0x0000002402ff79a2 */ /* 0x0001e2000810e1c8 */
[----:B------:R-:W-:Y:S04]  /*11f50*/  BSSY B0, `(.L_x_3936) ;  /* 0x000000e000007945 */ /* 0x000fe80003800000 */
[----:B0-----:R-:W-:Y:S05]  /*11f60*/  @P0 BRA `(.L_x_3937) ;  /* 0x0000000000300947 */ /* 0x001fea0003800000 */
[----:B------:R-:W0:Y:S02]  /*11f70*/  QSPC.E.S P0, RZ, [R2] ;  /* 0x0000000002ff73aa */ /* 0x000e240000000500 */
[----:B0-----:R-:W-:Y:S05]  /*11f80*/  @!P0 BRA `(.L_x_3938) ;  /* 0x00000000001c8947 */ /* 0x001fea0003800000 */
[----:B------:R-:W-:-:S07]  /*11f90*/  MOV R2, R2 ;  /* 0x0000000200027202 */ /* 0x000fce0000000f00 */
.L_x_3939:
[----:B------:R-:W0:Y:S02]  /*11fa0*/  LDS R4, [R2] ;  /* 0x0000000002047984 */ /* 0x000e240000000800 */
[----:B0-----:R-:W-:-:S10]  /*11fb0*/  HFMA2.MMA R5, R4, 1, 1, R36 ;  /* 0x3c003c0004057835 */ /* 0x001fd40000000024 */
[----:B------:R-:W0:Y:S02]  /*11fc0*/  ATOMS.CAST.SPIN R5, [R2], R4, R5 ;  /* 0x000000040205738d */ /* 0x000e240001800005 */
[----:B0-----:R-:W-:-:S13]  /*11fd0*/  ISETP.EQ.U32.AND P0, PT, R5, 0x1, PT ;  /* 0x000000010500780c */ /* 0x001fda0003f02070 */
[----:B------:R-:W-:Y:S05]  /*11fe0*/  @!P0 BRA `(.L_x_3939) ;  /* 0xfffffffc00ec8947 */ /* 0x000fea000383ffff */
[----:B------:R-:W-:Y:S05]  /*11ff0*/  BRA `(.L_x_3937) ;  /* 0x00000000000c7947 */ /* 0x000fea0003800000 */
.L_x_3938:
[----:B------:R-:W2:Y:S02]  /*12000*/  LD.E R0, desc[UR8][R2.64] ;  /* 0x0000000802007980 */ /* 0x000ea4000c101900 */
[----:B--2---:R-:W-:-:S05]  /*12010*/  IADD3 R5, R36, R0, RZ ;  /* 0x0000000024057210 */ /* 0x004fca0007ffe0ff */
[----:B------:R0:W-:Y:S02]  /*12020*/  ST.E desc[UR8][R2.64], R5 ;  /* 0x0000000502007985 */ /* 0x0001e4000c101908 */
.L_x_3937:
[----:B------:R-:W-:Y:S05]  /*12030*/  BSYNC B0 ;  /* 0x0000000000007941 */ /* 0x000fea0003800000 */
.L_x_3936:
        /* <DEDUP_REMOVED lines=8> */
.L_x_3943:
[----:B------:R-:W0:Y:S02]  /*120c0*/  LDS R4, [R2] ;  /* 0x0000000002047984 */ /* 0x000e240000000800 */
[----:B0-----:R-:W-:-:S06]  /*120d0*/  HADD2 R5, R4, R35 ;  /* 0x0000002304057230 */ /* 0x001fcc0000000000 */
[----:B------:R-:W0:Y:S02]  /*120e0*/  ATOMS.CAST.SPIN R5, [R2], R4, R5 ;  /* 0x000000040205738d */ /* 0x000e240001800005 */
[----:B0-----:R-:W-:-:S13]  /*120f0*/  ISETP.EQ.U32.AND P0, PT, R5, 0x1, PT ;  /* 0x000000010500780c */ /* 0x001fda0003f02070 */
[----:B------:R-:W-:Y:S05]  /*12100*/  @!P0 BRA `(.L_x_3943) ;  /* 0xfffffffc00ec8947 */ /* 0x000fea000383ffff */
[----:B------:R-:W-:Y:S05]  /*12110*/  BRA `(.L_x_3941) ;  /* 0x00000000000c7947 */ /* 0x000fea0003800000 */
.L_x_3942:
[----:B------:R-:W0:Y:S02]  /*12120*/  LD.E R0, desc[UR8][R16.64] ;  /* 0x0000000810007980 */ /* 0x000e24000c101900 */
[----:B0-----:R-:W-:-:S05]  /*12130*/  IADD3 R3, R35, R0, RZ ;  /* 0x0000000023037210 */ /* 0x001fca0007ffe0ff */
[----:B------:R1:W-:Y:S02]  /*12140*/  ST.E desc[UR8][R16.64], R3 ;  /* 0x0000000310007985 */ /* 0x0003e4000c101908 */
.L_x_3941:
[----:B------:R-:W-:Y:S05]  /*12150*/  BSYNC B0 ;  /* 0x0000000000007941 */ /* 0x000fea0003800000 */
.L_x_3940:
[----:B------:R2:W-:Y:S02]  /*12160*/  ATOM.E.ADD.F16x2.RN.STRONG.GPU P0, RZ, desc[UR8][R16.64+0x4], R34 ;  /* 0x0000042210ff79a2 */ /* 0x0005e4000810e1c8 */
[----:B--2---:R-:W-:Y:S05]  /*12170*/  @P0 EXIT ;  /* 0x000000000000094d */ /* 0x004fea0003800000 */
[----:B------:R-:W2:Y:S02]  /*12180*/  QSPC.E.S P0, RZ, [R16+0x4] ;  /* 0x0000040010ff73aa */ /* 0x000ea40000000500 */
[----:B--2---:R-:W-:Y:S05]  /*12190*/  @!P0 BRA `(.L_x_3944) ;  /* 0x0000000000208947 */ /* 0x004fea0003800000 */
[----:B0-----:R-:W-:-:S04]  /*121a0*/  MOV R2, R16 ;  /* 0x0000001000027202 */ /* 0x001fc80000000f00 */
[----:B------:R-:W-:-:S07]  /*121b0*/  MOV R2, R2 ;  /* 0x0000000200027202 */ /* 0x000fce0000000f00 */
.L_x_3945:
[----:B------:R-:W0:Y:S02]  /*121c0*/  LDS R4, [R2+0x4] ;  /* 0x0000040002047984 */ /* 0x000e240000000800 */
[----:B0-----:R-:W-:-:S10]  /*121d0*/  HFMA2.MMA R5, R4, 1, 1, R34 ;  /* 0x3c003c0004057835 */ /* 0x001fd40000000022 */
[----:B------:R-:W0:Y:S02]  /*121e0*/  ATOMS.CAST.SPIN R5, [R2+0x4], R4, R5 ;  /* 0x000004040205738d */ /* 0x000e240001800005 */
[----:B0-----:R-:W-:-:S13]  /*121f0*/  ISETP.EQ.U32.AND P0, PT, R5, 0x1, PT ;  /* 0x000000010500780c */ /* 0x001fda0003f02070 */
[----:B------:R-:W-:Y:S05]  /*12200*/  @!P0 BRA `(.L_x_3945) ;  /* 0xfffffffc00ec8947 */ /* 0x000fea000383ffff */
[----:B------:R-:W-:Y:S05]  /*12210*/  EXIT ;  /* 0x000000000000794d */ /* 0x000fea0003800000 */
.L_x_3944:
[----:B------:R-:W0:Y:S02]  /*12220*/  LD.E R0, desc[UR8][R16.64+0x4] ;  /* 0x0000040810007980 */ /* 0x000e24000c101900 */
[----:B01----:R-:W-:-:S05]  /*12230*/  IADD3 R3, R34, R0, RZ ;  /* 0x0000000022037210 */ /* 0x003fca0007ffe0ff */
[----:B------:R-:W-:Y:S01]  /*12240*/  ST.E desc[UR8][R16.64+0x4], R3 ;  /* 0x0000040310007985 */ /* 0x000fe2000c101908 */
[----:B------:R-:W-:Y:S05]  /*12250*/  EXIT ;  /* 0x000000000000794d */ /* 0x000fea0003800000 */
.L_x_3946:
        /* <DEDUP_REMOVED lines=10> */
.L_x_4072:


//--------------------- .text._Z23gemm_half_q_half_kernelILi2ELb0ELb0EEvPK6__halfPKjS4_S2_PS0_iiiiPKtS7_iiiiiibS2_i --------------------------
	.section	.text._Z23gemm_half_q_half_kernelILi2ELb0ELb0EEvPK6__halfPKjS4_S2_PS0_iiiiPKtS7_iiiiiibS2_i,"ax",@progbits
	.align	128
        .global         _Z23gemm_half_q_half_kernelILi2ELb0ELb0EEvPK6__halfPKjS4_S2_PS0_iiiiPKtS7_iiiiiibS2_i
        .type           _Z23gemm_half_q_half_kernelILi2ELb0ELb0EEvPK6__halfPKjS4_S2_PS0_iiiiPKtS7_iiiiiibS2_i,@function
        .size           _Z23gemm_half_q_half_kernelILi2ELb0ELb0EEvPK6__halfPKjS4_S2_PS0_iiiiPKtS7_iiiiiibS2_i,(.L_x_4073 - _Z23gemm_half_q_half_kernelILi2ELb0ELb0EEvPK6__halfPKjS4_S2_PS0_iiiiPKtS7_iiiiiibS2_i)
        .other          _Z23gemm_half_q_half_kernelILi2ELb0ELb0EEvPK6__halfPKjS4_S2_PS0_iiiiPKtS7_iiiiiibS2_i,@"STO_CUDA_ENTRY STV_DEFAULT"
_Z23gemm_half_q_half_kernelILi2ELb0ELb0EEvPK6__halfPKjS4_S2_PS0_iiiiPKtS7_iiiiiibS2_i:
.text._Z23gemm_half_q_half_kernelILi2ELb0ELb0EEvPK6__halfPKjS4_S2_PS0_iiiiPKtS7_iiiiiibS2_i:
        /* <DEDUP_REMOVED lines=41> */
.L_x_3948:
[----:B------:R-:W-:Y:S05]  /*0290*/  BSYNC B0 ;  /* 0x0000000000007941 */ /* 0x000fea0003800000 */
.L_x_3947:
        /* <DEDUP_REMOVED lines=19> */
.L_x_3949:
        /* <DEDUP_REMOVED lines=12> */
.L_x_3951:
        /* <DEDUP_REMOVED lines=42> */
.L_x_3950:
        /* <DEDUP_REMOVED lines=16> */
.L_x_3952:
        /* <DEDUP_REMOVED lines=8> */
.L_x_3953:
        /* <DEDUP_REMOVED lines=13> */
.L_x_3954:
        /* <DEDUP_REMOVED lines=8> */
.L_x_3955:
        /* <DEDUP_REMOVED lines=12> */
.L_x_3956:
        /* <DEDUP_REMOVED lines=29> */
.L_x_3958:
        /* <DEDUP_REMOVED lines=1014> */
.L_x_3957:
[----:B------:R-:W-:-:S04]  /*4bf0*/  ISETP.GE.AND P0, PT, R41, R42, PT ;  /* 0x0000002a2900720c */ /* 0x000fc80003f06270 */
[----:B------:R-:W-:-:S13]  /*4c00*/  ISETP.GE.OR P0, PT, R41, R48, P0 ;  /* 0x000000302900720c */ /* 0x000fda0000706670 */
[----:B------:R-:W-:Y:S05]  /*4c10*/  @P0 BRA `(.L_x_3959) ;  /* 0x0000002c00b80947 */ /* 0x000fea0003800000 */
.L_x_3960:
        /* <DEDUP_REMOVED lines=750> */
.L_x_3959:
[----:B------:R-:W-:-:S04]  /*7b00*/  ISETP.GE.AND P0, PT, R41, R42, PT ;  /* 0x0000002a2900720c */ /* 0x000fc80003f06270 */
[----:B------:R-:W-:-:S13]  /*7b10*/  ISETP.GE.OR P0, PT, R41, UR12, P0 ;  /* 0x0000000c29007c0c */ /* 0x000fda0008706670 */
[----:B------:R-:W-:Y:S05]  /*7b20*/  @P0 BRA `(.L_x_3961) ;  /* 0x0000001800b40947 */ /* 0x000fea0003800000 */
.L_x_3962:
        /* <DEDUP_REMOVED lines=429> */
.L_x_3961:
[----:B------:R-:W-:-:S04]  /*9600*/  ISETP.GE.AND P0, PT, R41, R42, PT ;  /* 0x0000002a2900720c */ /* 0x000fc80003f06270 */
[----:B------:R-:W-:-:S13]  /*9610*/  ISETP.GE.OR P0, PT, R41, R46, P0 ;  /* 0x0000002e2900720c */ /* 0x000fda0000706670 */
[----:B------:R-:W-:Y:S05]  /*9620*/  @P0 BRA `(.L_x_3963) ;  /* 0x0000003000880947 */ /* 0x000fea0003800000 */
.L_x_3964:
        /* <DEDUP_REMOVED lines=802> */
.L_x_3963:
[----:B------:R-:W-:-:S04]  /*c850*/  ISETP.GE.AND P0, PT, R41, R42, PT ;  /* 0x0000002a2900720c */ /* 0x000fc80003f06270 */
[----:B------:R-:W-:-:S13]  /*c860*/  ISETP.GE.OR P0, PT, R41, UR13, P0 ;  /* 0x0000000d29007c0c */ /* 0x000fda0008706670 */
[----:B------:R-:W-:Y:S05]  /*c870*/  @P0 BRA `(.L_x_3965) ;  /* 0x0000001800480947 */ /* 0x000fea0003800000 */
.L_x_3966:
        /* <DEDUP_REMOVED lines=402> */
.L_x_3965:
[----:B------:R-:W-:Y:S01]  /*e1a0*/  ISETP.GE.AND P0, PT, R41, R42, PT ;  /* 0x0000002a2900720c */ /* 0x000fe20003f06270 */
[----:B------:R-:W-:-:S03]  /*e1b0*/  ULDC UR6, c[0x0][0x26c] ;  /* 0x00009b0000067ab9 */ /* 0x000fc60000000800 */
[----:B------:R-:W-:-:S13]  /*e1c0*/  ISETP.GE.OR P0, PT, R41, UR6, P0 ;  /* 0x0000000629007c0c */ /* 0x000fda0008706670 */
[----:B------:R-:W-:Y:S05]  /*e1d0*/  @P0 BRA `(.L_x_3967) ;  /* 0x0000000c00580947 */ /* 0x000fea0003800000 */
[----:B------:R-:W-:Y:S02]  /*e1e0*/  SHF.R.S32.HI R6, RZ, 0x1f, R37 ;  /* 0x0000001fff067819 */ /* 0x000fe40000011425 */
[C---:B------:R-:W-:Y:S02]  /*e1f0*/  SHF.L.U32 R29, R37.reuse, 0x2, RZ ;  /* 0x00000002251d7819 */ /* 0x040fe400000006ff */
[----:B------:R-:W-:-:S07]  /*e200*/  SHF.L.U64.HI R31, R37, 0x2, R6 ;  /* 0x00000002251f7819 */ /* 0x000fce0000010206 */
.L_x_3968:
        /* <DEDUP_REMOVED lines=211> */
.L_x_3967:
[----:B------:R-:W0:Y:S01]  /*ef40*/  LDC.64 R10, c[0x0][0x230] ;  /* 0x00008c00ff0a7b82 */ /* 0x000e220000000a00 */
[----:B------:R-:W-:-:S04]  /*ef50*/  IMAD R40, R37, UR4, R40 ;  /* 0x0000000425287c24 */ /* 0x000fc8000f8e0228 */
[----:B0-----:R-:W-:-:S05]  /*ef60*/  IMAD.WIDE R8, R40, 0x2, R10 ;  /* 0x0000000228087825 */ /* 0x001fca00078e020a */
[----:B------:R0:W-:Y:S01]  /*ef70*/  ATOM.E.ADD.F16x2.RN.STRONG.GPU P0, RZ, desc[UR8][R8.64], R5 ;  /* 0x0000000508ff79a2 */ /* 0x0001e2000810e1c8 */
[----:B------:R-:W-:Y:S04]  /*ef80*/  BSSY B0, `(.L_x_3969) ;  /* 0x000000f000007945 */ /* 0x000fe80003800000 */
[----:B0-----:R-:W-:Y:S05]  /*ef90*/  @P0 BRA `(.L_x_3970) ;  /* 0x0000000000340947 */ /* 0x001fea0003800000 */
[----:B------:R-:W0:Y:S02]  /*efa0*/  QSPC.E.S P0, RZ, [R8] ;  /* 0x0000000008ff73aa */ /* 0x000e240000000500 */
[----:B0-----:R-:W-:Y:S05]  /*efb0*/  @!P0 BRA `(.L_x_3971) ;  /* 0x0000000000208947 */ /* 0x001fea0003800000 */
[----:B------:R-:W-:-:S04]  /*efc0*/  MOV R6, R8 ;  /* 0x0000000800067202 */ /* 0x000fc80000000f00 */
[----:B------:R-:W-:-:S07]  /*efd0*/  MOV R6, R6 ;  /* 0x0000000600067202 */ /* 0x000fce0000000f00 */
.L_x_3972:
[----:B-1----:R-:W0:Y:S02]  /*efe0*/  LDS R12, [R6] ;  /* 0x00000000060c7984 */ /* 0x002e240000000800 */
[----:B0-----:R-:W-:-:S06]  /*eff0*/  HADD2 R13, R12, R5 ;  /* 0x000000050c0d7230 */ /* 0x001fcc0000000000 */
[----:B------:R-:W0:Y:S02]  /*f000*/  ATOMS.CAST.SPIN R13, [R6], R12, R13 ;  /* 0x0000000c060d738d */ /* 0x000e24000180000d */
[----:B0-----:R-:W-:-:S13]  /*f010*/  ISETP.EQ.U32.AND P0, PT, R13, 0x1, PT ;  /* 0x000000010d00780c */ /* 0x001fda0003f02070 */
[----:B------:R-:W-:Y:S05]  /*f020*/  @!P0 BRA `(.L_x_3972) ;  /* 0xfffffffc00ec8947 */ /* 0x000fea000383ffff */
[----:B------:R-:W-:Y:S05]  /*f030*/  BRA `(.L_x_3970) ;  /* 0x00000000000c7947 */ /* 0x000fea0003800000 */
.L_x_3971:
[----:B------:R-:W2:Y:S02]  /*f040*/  LD.E R0, desc[UR8][R8.64] ;  /* 0x0000000808007980 */ /* 0x000ea4000c101900 */
[----:B--2---:R-:W-:-:S05]  /*f050*/  IADD3 R5, R5, R0, RZ ;  /* 0x0000000005057210 */ /* 0x004fca0007ffe0ff */
[----:B------:R0:W-:Y:S02]  /*f060*/  ST.E desc[UR8][R8.64], R5 ;  /* 0x0000000508007985 */ /* 0x0001e4000c101908 */
.L_x_3970:
[----:B------:R-:W-:Y:S05]  /*f070*/  BSYNC B0 ;  /* 0x0000000000007941 */ /* 0x000fea0003800000 */
.L_x_3969:
[----:B------:R2:W-:Y:S01]  /*f080*/  ATOM.E.ADD.F16x2.RN.STRONG.GPU P0, RZ, desc[UR8][R8.64+0x4], R4 ;  /* 0x0000040408ff79a2 */ /* 0x0005e2000810e1c8 */
[----:B------:R-:W-:Y:S04]  /*f090*/  BSSY B0, `(.L_x_3973) ;  /* 0x0000010000007945 */ /* 0x000fe80003800000 */
[----:B--2---:R-:W-:Y:S05]  /*f0a0*/  @P0 BRA `(.L_x_3974) ;  /* 0x0000000000380947 */ /* 0x004fea0003800000 */
[----:B------:R-:W2:Y:S02]  /*f0b0*/  QSPC.E.S P0, RZ, [R8+0x4] ;  /* 0x0000040008ff73aa */ /* 0x000ea40000000500 */
[----:B--2---:R-:W-:Y:S05]  /*f0c0*/  @!P0 BRA `(.L_x_3975) ;  /* 0x0000000000248947 */ /* 0x004fea0003800000 */
[----:B------:R-:W-:-:S04]  /*f0d0*/  MOV R6, R8 ;  /* 0x0000000800067202 */ /* 0x000fc80000000f00 */
[----:B------:R-:W-:Y:S02]  /*f0e0*/  MOV R6, R6 ;  /* 0x0000000600067202 */ /* 0x000fe40000000f00 */
[----:B------:R-:W-:-:S07]  /*f0f0*/  MOV R7, R4 ;  /* 0x0000000400077202 */ /* 0x000fce0000000f00 */
.L_x_3976:
[----:B------:R-:W0:Y:S02]  /*f100*/  LDS R4, [R6+0x4] ;  /* 0x0000040006047984 */ /* 0x000e240000000800 */
[----:B0-----:R-:W-:-:S10]  /*f110*/  HFMA2.MMA R5, R4, 1, 1, R7 ;  /* 0x3c003c0004057835 */ /* 0x001fd40000000007 */
[----:B------:R-:W0:Y:S02]  /*f120*/  ATOMS.CAST.SPIN R5, [R6+0x4], R4, R5 ;  /* 0x000004040605738d */ /* 0x000e240001800005 */
[----:B0-----:R-:W-:-:S13]  /*f130*/  ISETP.EQ.U32.AND P0, PT, R5, 0x1, PT ;  /* 0x000000010500780c */ /* 0x001fda0003f02070 */
[----:B------:R-:W-:Y:S05]  /*f140*/  @!P0 BRA `(.L_x_3976) ;  /* 0xfffffffc00ec8947 */ /* 0x000fea000383ffff */
[----:B------:R-:W-:Y:S05]  /*f150*/  BRA `(.L_x_3974) ;  /* 0x00000000000c7947 */ /* 0x000fea0003800000 */
.L_x_3975:
[----:B------:R-:W0:Y:S02]  /*f160*/  LD.E R0, desc[UR8][R8.64+0x4] ;  /* 0x0000040808007980 */ /* 0x000e24000c101900 */
[----:B0-----:R-:W-:-:S05]  /*f170*/  IADD3 R5, R4, R0, RZ ;  /* 0x0000000004057210 */ /* 0x001fca0007ffe0ff */
[----:B------:R2:W-:Y:S02]  /*f180*/  ST.E desc[UR8][R8.64+0x4], R5 ;  /* 0x0000040508007985 */ /* 0x0005e4000c101908 */
.L_x_3974:
[----:B------:R-:W-:Y:S05]  /*f190*/  BSYNC B0 ;  /* 0x0000000000007941 */ /* 0x000fea0003800000 */
.L_x_3973:
[----:B------:R-:W-:-:S05]  /*f1a0*/  IADD3 R7, R40, R37, RZ ;  /* 0x0000002528077210 */ /* 0x000fca0007ffe0ff */
[----:B------:R-:W-:-:S05]  /*f1b0*/  IMAD.WIDE R6, R7, 0x2, R10 ;  /* 0x0000000207067825 */ /* 0x000fca00078e020a */
[----:B------:R3:W-:Y:S01]  /*f1c0*/  ATOM.E.ADD.F16x2.RN.STRONG.GPU P0, RZ, desc[UR8][R6.64], R3 ;  /* 0x0000000306ff79a2 */ /* 0x0007e2000810e1c8 */
[----:B------:R-:W-:Y:S04]  /*f1d0*/  BSSY B0, `(.L_x_3977) ;  /* 0x000000f000007945 */ /* 0x000fe80003800000 */
[----:B---3--:R-:W-:Y:S05]  /*f1e0*/  @P0 BRA `(.L_x_3978) ;  /* 0x0000000000340947 */ /* 0x008fea0003800000 */
[----:B------:R-:W3:Y:S02]  /*f1f0*/  QSPC.E.S P0, RZ, [R6] ;  /* 0x0000000006ff73aa */ /* 0x000ee40000000500 */
[----:B---3--:R-:W-:Y:S05]  /*f200*/  @!P0 BRA `(.L_x_3979) ;  /* 0x0000000000208947 */ /* 0x008fea0003800000 */
[----:B------:R-:W-:-:S04]  /*f210*/  MOV R4, R6 ;  /* 0x0000000600047202 */ /* 0x000fc80000000f00 */
[----:B------:R-:W-:-:S07]  /*f220*/  MOV R4, R4 ;  /* 0x0000000400047202 */ /* 0x000fce0000000f00 */
.L_x_3980:
[----:B0-2---:R-:W0:Y:S02]  /*f230*/  LDS R8, [R4] ;  /* 0x0000000004087984 */ /* 0x005e240000000800 */
[----:B0-----:R-:W-:-:S06]  /*f240*/  HADD2 R9, R8, R3 ;  /* 0x0000000308097230 */ /* 0x001fcc0000000000 */
[----:B------:R-:W0:Y:S02]  /*f250*/  ATOMS.CAST.SPIN R9, [R4], R8, R9 ;  /* 0x000000080409738d */ /* 0x000e240001800009 */
[----:B0-----:R-:W-:-:S13]  /*f260*/  ISETP.EQ.U32.AND P0, PT, R9, 0x1, PT ;  /* 0x000000010900780c */ /* 0x001fda0003f02070 */
[----:B------:R-:W-:Y:S05]  /*f270*/  @!P0 BRA `(.L_x_3980) ;  /* 0xfffffffc00ec8947 */ /* 0x000fea000383ffff */
[----:B------:R-:W-:Y:S05]  /*f280*/  BRA `(.L_x_3978) ;  /* 0x00000000000c7947 */ /* 0x000fea0003800000 */
.L_x_3979:
[----:B------:R-:W3:Y:S02]  /*f290*/  LD.E R0, desc[UR8][R6.64] ;  /* 0x0000000806007980 */ /* 0x000ee4000c101900 */
[----:B---3--:R-:W-:-:S05]  /*f2a0*/  IADD3 R3, R3, R0, RZ ;  /* 0x0000000003037210 */ /* 0x008fca0007ffe0ff */
[----:B------:R3:W-:Y:S02]  /*f2b0*/  ST.E desc[UR8][R6.64], R3 ;  /* 0x0000000306007985 */ /* 0x0007e4000c101908 */
.L_x_3978:
[----:B------:R-:W-:Y:S05]  /*f2c0*/  BSYNC B0 ;  /* 0x0000000000007941 */ /* 0x000fea0003800000 */
.L_x_3977:
[----:B------:R4:W-:Y:S02]  /*f2d0*/  ATOM.E.ADD.F16x2.RN.STRONG.GPU P0, RZ, desc[UR8][R6.64+0x4], R2 ;  /* 0x0000040206ff79a2 */ /* 0x0009e4000810e1c8 */
[----:B----4-:R-:W-:Y:S05]  /*f2e0*/  @P0 EXIT ;  /* 0x000000000000094d */ /* 0x010fea0003800000 */
[----:B------:R-:W4:Y:S02]  /*f2f0*/  QSPC.E.S P0, RZ, [R6+0x4] ;  /* 0x0000040006ff73aa */ /* 0x000f240000000500 */
[----:B----4-:R-:W-:Y:S05]  /*f300*/  @!P0 BRA `(.L_x_3981) ;  /* 0x0000000000248947 */ /* 0x010fea0003800000 */
[----:B------:R-:W-:-:S04]  /*f310*/  MOV R4, R6 ;  /* 0x0000000600047202 */ /* 0x000fc80000000f00 */
[----:B------:R-:W-:Y:S02]  /*f320*/  MOV R4, R4 ;  /* 0x0000000400047202 */ /* 0x000fe40000000f00 */
[----:B0-2---:R-:W-:-:S07]  /*f330*/  MOV R5, R2 ;  /* 0x0000000200057202 */ /* 0x005fce0000000f00 */
.L_x_3982:
[----:B------:R-:W3:Y:S02]  /*f340*/  LDS R2, [R4+0x4] ;  /* 0x0000040004027984 */ /* 0x000ee40000000800 */
[----:B---3--:R-:W-:-:S10]  /*f350*/  HFMA2.MMA R3, R2, 1, 1, R5 ;  /* 0x3c003c0002037835 */ /* 0x008fd40000000005 */
[----:B------:R-:W0:Y:S02]  /*f360*/  ATOMS.CAST.SPIN R3, [R4+0x4], R2, R3 ;  /* 0x000004020403738d */ /* 0x000e240001800003 */
[----:B0-----:R-:W-:-:S13]  /*f370*/  ISETP.EQ.U32.AND P0, PT, R3, 0x1, PT ;  /* 0x000000010300780c */ /* 0x001fda0003f02070 */
[----:B------:R-:W-:Y:S05]  /*f380*/  @!P0 BRA `(.L_x_3982) ;  /* 0xfffffffc00ec8947 */ /* 0x000fea000383ffff */
[----:B------:R-:W-:Y:S05]  /*f390*/  EXIT ;  /* 0x000000000000794d */ /* 0x000fea0003800000 */
.L_x_3981:
[----:B------:R-:W3:Y:S02]  /*f3a0*/  LD.E R0, desc[UR8][R6.64+0x4] ;  /* 0x0000040806007980 */ /* 0x000ee4000c101900 */
[----:B---3--:R-:W-:-:S05]  /*f3b0*/  IADD3 R3, R2, R0, RZ ;  /* 0x0000000002037210 */ /* 0x008fca0007ffe0ff */
[----:B------:R-:W-:Y:S01]  /*f3c0*/  ST.E desc[UR8][R6.64+0x4], R3 ;  /* 0x0000040306007985 */ /* 0x000fe2000c101908 */
[----:B------:R-:W-:Y:S05]  /*f3d0*/  EXIT ;  /* 0x000000000000794d */ /* 0x000fea0003800000 */
.L_x_3983:
        /* <DEDUP_REMOVED lines=10> */
.L_x_4073:


//--------------------- .text._Z23gemm_half_q_half_kernelILi1ELb0ELb0EEvPK6__halfPKjS4_S2_PS0_iiiiPKtS7_iiiiiibS2_i --------------------------
	.section	.text._Z23gemm_half_q_half_kernelILi1ELb0ELb0EEvPK6__halfPKjS4_S2_PS0_iiiiPKtS7_iiiiiibS2_i,"ax",@progbits
	.align	128
        .global         _Z23gemm_half_q_half_kernelILi1ELb0ELb0EEvPK6__halfPKjS4_S2_PS0_iiiiPKtS7_iiiiiibS2_i
        .type           _Z23gemm_half_q_half_kernelILi1ELb0ELb0EEvPK6__halfPKjS4_S2_PS0_iiiiPKtS7_iiiiiibS2_i,@function
        .size           _Z23gemm_half_q_half_kernelILi1ELb0ELb0EEvPK6__halfPKjS4_S2_PS0_iiiiPKtS7_iiiiiibS2_i,(.L_x_4074 - _Z23gemm_half_q_half_kernelILi1ELb0ELb0EEvPK6__halfPKjS4_S2_PS0_iiiiPKtS7_iiiiiibS2_i)
        .other          _Z23gemm_half_q_half_kernelILi1ELb0ELb0EEvPK6__halfPKjS4_S2_PS0_iiiiPKtS7_iiiiiibS2_i,@"STO_CUDA_ENTRY STV_DEFAULT"
_Z23gemm_half_q_half_kernelILi1ELb0ELb0EEvPK6__halfPKjS4_S2_PS0_iiiiPKtS7_iiiiiibS2_i:
.text._Z23gemm_half_q_half_kernelILi1ELb0ELb0EEvPK6__halfPKjS4_S2_PS0_iiiiPKtS7_iiiiiibS2_i:
        /* <DEDUP_REMOVED lines=59> */
.L_x_3985:
        /* <DEDUP_REMOVED lines=42> */
.L_x_3984:
        /* <DEDUP_REMOVED lines=16> */
.L_x_3986:
        /* <DEDUP_REMOVED lines=8> */
.L_x_3987:
        /* <DEDUP_REMOVED lines=13> */
.L_x_3988:
        /* <DEDUP_REMOVED lines=8> */
.L_x_3989:
        /* <DEDUP_REMOVED lines=12> */
.L_x_3990:
        /* <DEDUP_REMOVED lines=28> */
.L_x_3992:
        /* <DEDUP_REMOVED lines=800> */
.L_x_3991:
[----:B------:R-:W-:-:S04]  /*3da0*/  ISETP.GE.AND P0, PT, R31, R33, PT ;  /* 0x000000211f00720c */ /* 0x000fc80003f06270 */
[----:B------:R-:W-:-:S13]  /*3db0*/  ISETP.GE.OR P0, PT, R31, R22, P0 ;  /* 0x000000161f00720c */ /* 0x000fda0000706670 */
[----:B------:R-:W-:Y:S05]  /*3dc0*/  @P0 BRA `(.L_x_3993) ;  /* 0x00000028006c0947 */ /* 0x000fea0003800000 */
.L_x_3994:
        /* <DEDUP_REMOVED lines=527> */
[----:B------:R-:W-:Y:S01]  /*5ec0*/  SHF.R.U32.HI R27, RZ, 0x8, R12 ;  /* 0x00000008ff1b7819 */ /* 0x000fe2000001160c */
        /* <DEDUP_REMOVED lines=16> */
[----:B------:R0:W-:Y:S01]  /*5fd0*/  I2F.F16 R4, R40 ;  /* 0x0000002800047306 */ /* 0x0001e20000200c00 */
[----:B------:R-:W-:-:S07]  /*5fe0*/  LOP3.LUT R27, R27, 0x3f, RZ, 0xc0, !PT ;  /* 0x0000003f1b1b7812 */ /* 0x000fce00078ec0ff */
[----:B------:R-:W-:Y:S01]  /*5ff0*/  I2F.F16 R5, R5 ;  /* 0x0000000500057306 */ /* 0x000fe20000200c00 */
[----:B0-----:R-:W-:-:S07]  /*6000*/  SHF.R.U32.HI R40, RZ, 0xe, R12 ;  /* 0x0000000eff287819 */ /* 0x001fce000001160c */
[----:B------:R-:W0:Y:S01]  /*6010*/  I2F.F16 R39, R39 ;  /* 0x0000002700277306 */ /* 0x000e220000200c00 */
[----:B------:R-:W-:Y:S01]  /*6020*/  LOP3.LUT R40, R40, 0x3f, RZ, 0xc0, !PT ;  /* 0x0000003f28287812 */ /* 0x000fe200078ec0ff */
[----:B------:R-:W-:-:S03]  /*6030*/  VIADD R27, R27, 0xffffffe0 ;  /* 0xffffffe01b1b7836 */ /* 0x000fc60000000000 */
[----:B------:R-:W-:-:S03]  /*6040*/  IADD3 R40, R40, -0x20, RZ ;  /* 0xffffffe028287810 */ /* 0x000fc60007ffe0ff */
[----:B------:R1:W-:Y:S01]  /*6050*/  I2F.F16 R7, R41 ;  /* 0x0000002900077306 */ /* 0x0003e20000200c00 */
[--C-:B------:R-:W-:Y:S02]  /*6060*/  SHF.R.U32.HI R42, RZ, 0x8, R13.reuse ;  /* 0x00000008ff2a7819 */ /* 0x100fe4000001160d */
[----:B-1----:R-:W-:-:S05]  /*6070*/  SHF.R.U32.HI R41, RZ, 0x2, R13 ;  /* 0x00000002ff297819 */ /* 0x002fca000001160d */
[----:B------:R-:W-:Y:S01]  /*6080*/  I2F.F16 R27, R27 ;  /* 0x0000001b001b7306 */ /* 0x000fe20000200c00 */
[----:B------:R-:W-:Y:S02]  /*6090*/  LOP3.LUT R41, R41, 0x3f, RZ, 0xc0, !PT ;  /* 0x0000003f29297812 */ /* 0x000fe400078ec0ff */
[----:B0-----:R-:W-:-:S05]  /*60a0*/  PRMT R39, R5, 0x5410, R39 ;  /* 0x0000541005277816 */ /* 0x001fca0000000027 */
[----:B------:R-:W0:Y:S01]  /*60b0*/  I2F.F16 R40, R40 ;  /* 0x0000002800287306 */ /* 0x000e220000200c00 */
[----:B------:R-:W-:Y:S01]  /*60c0*/  VIADD R5, R41, 0xffffffe0 ;  /* 0xffffffe029057836 */ /* 0x000fe20000000000 */
[----:B------:R-:W-:Y:S02]  /*60d0*/  LOP3.LUT R41, R42, 0x3f, RZ, 0xc0, !PT ;  /* 0x0000003f2a297812 */ /* 0x000fe400078ec0ff */
[--C-:B------:R-:W-:Y:S02]  /*60e0*/  SHF.R.U32.HI R42, RZ, 0xe, R13.reuse ;  /* 0x0000000eff2a7819 */ /* 0x100fe4000001160d */
[----:B------:R-:W-:Y:S02]  /*60f0*/  SHF.R.U32.HI R13, RZ, 0x14, R13 ;  /* 0x00000014ff0d7819 */ /* 0x000fe4000001160d */
[----:B------:R-:W-:Y:S02]  /*6100*/  LEA.HI R36, R12, 0xffffffe0, RZ, 0x6 ;  /* 0xffffffe00c247811 */ /* 0x000fe400078f30ff */
[----:B------:R-:W-:-:S02]  /*6110*/  LOP3.LUT R13, R13, 0x3f, RZ, 0xc0, !PT ;  /* 0x0000003f0d0d7812 */ /* 0x000fc400078ec0ff */
[----:B------:R-:W-:-:S03]  /*6120*/  SHF.R.U32.HI R12, RZ, 0x14, R12 ;  /* 0x00000014ff0c7819 */ /* 0x000fc6000001160c */
[----:B------:R-:W-:Y:S01]  /*6130*/  VIADD R13, R13, 0xffffffe0 ;  /* 0xffffffe00d0d7836 */ /* 0x000fe20000000000 */
[----:B------:R-:W-:Y:S02]  /*6140*/  LOP3.LUT R12, R12, 0x3f, RZ, 0xc0, !PT ;  /* 0x0000003f0c0c7812 */ /* 0x000fe400078ec0ff */
[----:B0-----:R-:W-:Y:S02]  /*6150*/  PRMT R27, R27, 0x5410, R40 ;  /* 0x000054101b1b7816 */ /* 0x001fe40000000028 */
[----:B------:R-:W-:Y:S02]  /*6160*/  IADD3 R40, R41, -0x20, RZ ;  /* 0xffffffe029287810 */ /* 0x000fe40007ffe0ff */
[----:B------:R-:W-:Y:S01]  /*6170*/  LOP3.LUT R41, R42, 0x3f, RZ, 0xc0, !PT ;  /* 0x0000003f2a297812 */ /* 0x000fe200078ec0ff */
[----:B------:R-:W-:Y:S01]  /*6180*/  VIADD R12, R12, 0xffffffe0 ;  /* 0xffffffe00c0c7836 */ /* 0x000fe20000000000 */
[----:B------:R-:W0:Y:S03]  /*6190*/  I2F.F16 R13, R13 ;  /* 0x0000000d000d7306 */ /* 0x000e260000200c00 */
[----:B------:R-:W-:Y:S01]  /*61a0*/  VIADD R43, R41, 0xffffffe0 ;  /* 0xffffffe0292b7836 */ /* 0x000fe20000000000 */
[----:B------:R-:W-:-:S02]  /*61b0*/  SHF.R.U32.HI R41, RZ, 0x2, R14 ;  /* 0x00000002ff297819 */ /* 0x000fc4000001160e */
[----:B------:R-:W-:Y:S02]  /*61c0*/  LOP3.LUT R38, R38, 0x3f, RZ, 0xc0, !PT ;  /* 0x0000003f26267812 */ /* 0x000fe400078ec0ff */
[----:B------:R-:W-:Y:S01]  /*61d0*/  I2F.F16 R36, R36 ;  /* 0x0000002400247306 */ /* 0x000fe20000200c00 */
[----:B------:R-:W-:-:S07]  /*61e0*/  LOP3.LUT R41, R41, 0x3f, RZ, 0xc0, !PT ;  /* 0x0000003f29297812 */ /* 0x000fce00078ec0ff */
[----:B------:R-:W1:Y:S01]  /*61f0*/  I2F.F16 R12, R12 ;  /* 0x0000000c000c7306 */ /* 0x000e620000200c00 */
[----:B------:R-:W-:Y:S01]  /*6200*/  VIADD R38, R38, 0xffffffe0 ;  /* 0xffffffe026267836 */ /* 0x000fe20000000000 */
[----:B------:R-:W-:-:S06]  /*6210*/  IADD3 R41, R41, -0x20, RZ ;  /* 0xffffffe029297810 */ /* 0x000fcc0007ffe0ff */
        /* <DEDUP_REMOVED lines=86> */
.L_x_3993:
[----:B------:R-:W-:-:S04]  /*6780*/  ISETP.GE.AND P0, PT, R31, R33, PT ;  /* 0x000000211f00720c */ /* 0x000fc80003f06270 */
[----:B------:R-:W-:-:S13]  /*6790*/  ISETP.GE.OR P0, PT, R31, UR12, P0 ;  /* 0x0000000c1f007c0c */ /* 0x000fda0008706670 */
[----:B------:R-:W-:Y:S05]  /*67a0*/  @P0 BRA `(.L_x_3995) ;  /* 0x0000001400880947 */ /* 0x000fea0003800000 */
.L_x_3996:
        /* <DEDUP_REMOVED lines=354> */
.L_x_3995:
[----:B------:R-:W-:-:S04]  /*7dd0*/  ISETP.GE.AND P0, PT, R31, R33, PT ;  /* 0x000000211f00720c */ /* 0x000fc80003f06270 */
[----:B------:R-:W-:-:S13]  /*7de0*/  ISETP.GE.OR P0, PT, R31, R35, P0 ;  /* 0x000000231f00720c */ /* 0x000fda0000706670 */
[----:B------:R-:W-:Y:S05]  /*7df0*/  @P0 BRA `(.L_x_3997) ;  /* 0x0000002400280947 */ /* 0x000fea0003800000 */
.L_x_3998:
        /* <DEDUP_REMOVED lines=586> */
.L_x_3997:
[----:B------:R-:W-:-:S04]  /*a2a0*/  ISETP.GE.AND P0, PT, R31, R33, PT ;  /* 0x000000211f00720c */ /* 0x000fc80003f06270 */
[----:B------:R-:W-:-:S13]  /*a2b0*/  ISETP.GE.OR P0, PT, R31, UR13, P0 ;  /* 0x0000000d1f007c0c */ /* 0x000fda0008706670 */
[----:B------:R-:W-:Y:S05]  /*a2c0*/  @P0 BRA `(.L_x_3999) ;  /* 0x0000001400200947 */ /* 0x000fea0003800000 */
.L_x_4000:
        /* <DEDUP_REMOVED lines=328> */
.L_x_3999:
[----:B------:R-:W-:Y:S01]  /*b750*/  ISETP.GE.AND P0, PT, R31, R33, PT ;  /* 0x000000211f00720c */ /* 0x000fe20003f06270 */
[----:B------:R-:W-:-:S03]  /*b760*/  ULDC UR5, c[0x0][0x26c] ;  /* 0x00009b0000057ab9 */ /* 0x000fc60000000800 */
[----:B------:R-:W-:-:S13]  /*b770*/  ISETP.GE.OR P0, PT, R31, UR5, P0 ;  /* 0x000000051f007c0c */ /* 0x000fda0008706670 */
[----:B------:R-:W-:Y:S05]  /*b780*/  @P0 BRA `(.L_x_4001) ;  /* 0x0000000800b00947 */ /* 0x000fea0003800000 */
[----:B------:R-:W-:Y:S01]  /*b790*/  SHF.R.S32.HI R17, RZ, 0x1f, R34 ;  /* 0x0000001fff117819 */ /* 0x000fe20000011422 */
[----:B-1----:R-:W-:-:S03]  /*b7a0*/  IMAD.SHL.U32 R15, R34, 0x4, RZ ;  /* 0x00000004220f7824 */ /* 0x002fc600078e00ff */
[----:B------:R-:W-:-:S07]  /*b7b0*/  SHF.L.U64.HI R17, R34, 0x2, R17 ;  /* 0x0000000222117819 */ /* 0x000fce0000010211 */
.L_x_4002:
        /* <DEDUP_REMOVED lines=169> */
.L_x_4001:
        /* <DEDUP_REMOVED lines=11> */
.L_x_4006:
[----:B------:R-:W0:Y:S02]  /*c300*/  LDS R8, [R4] ;  /* 0x0000000004087984 */ /* 0x000e240000000800 */
[----:B0-----:R-:W-:-:S06]  /*c310*/  HADD2 R9, R8, R28 ;  /* 0x0000001c08097230 */ /* 0x001fcc0000000000 */
[----:B------:R-:W0:Y:S02]  /*c320*/  ATOMS.CAST.SPIN R9, [R4], R8, R9 ;  /* 0x000000080409738d */ /* 0x000e240001800009 */
[----:B0-----:R-:W-:-:S13]  /*c330*/  ISETP.EQ.U32.AND P0, PT, R9, 0x1, PT ;  /* 0x000000010900780c */ /* 0x001fda0003f02070 */
[----:B------:R-:W-:Y:S05]  /*c340*/  @!P0 BRA `(.L_x_4006) ;  /* 0xfffffffc00ec8947 */ /* 0x000fea000383ffff */
[----:B------:R-:W-:Y:S05]  /*c350*/  BRA `(.L_x_4004) ;  /* 0x00000000000c7947 */ /* 0x000fea0003800000 */
.L_x_4005:
[----:B------:R-:W2:Y:S02]  /*c360*/  LD.E R0, desc[UR6][R6.64] ;  /* 0x0000000606007980 */ /* 0x000ea4000c101900 */
[----:B--2---:R-:W-:-:S05]  /*c370*/  IMAD.IADD R5, R28, 0x1, R0 ;  /* 0x000000011c057824 */ /* 0x004fca00078e0200 */
[----:B------:R0:W-:Y:S02]  /*c380*/  ST.E desc[UR6][R6.64], R5 ;  /* 0x0000000506007985 */ /* 0x0001e4000c101906 */
.L_x_4004:
[----:B------:R-:W-:Y:S05]  /*c390*/  BSYNC B0 ;  /* 0x0000000000007941 */ /* 0x000fea0003800000 */
.L_x_4003:
[----:B------:R2:W-:Y:S02]  /*c3a0*/  ATOM.E.ADD.F16x2.RN.STRONG.GPU P0, RZ, desc[UR6][R6.64+0x4], R3 ;  /* 0x0000040306ff79a2 */ /* 0x0005e4000810e1c6 */
[----:B--2---:R-:W-:Y:S05]  /*c3b0*/  @P0 EXIT ;  /* 0x000000000000094d */ /* 0x004fea0003800000 */
[----:B------:R-:W2:Y:S02]  /*c3c0*/  QSPC.E.S P0, RZ, [R6+0x4] ;  /* 0x0000040006ff73aa */ /* 0x000ea40000000500 */
[----:B--2---:R-:W-:Y:S05]  /*c3d0*/  @!P0 BRA `(.L_x_4007) ;  /* 0x0000000000248947 */ /* 0x004fea0003800000 */
[----:B------:R-:W-:-:S04]  /*c3e0*/  MOV R4, R6 ;  /* 0x0000000600047202 */ /* 0x000fc80000000f00 */
[----:B------:R-:W-:Y:S01]  /*c3f0*/  MOV R4, R4 ;  /* 0x0000000400047202 */ /* 0x000fe20000000f00 */
[----:B0-----:R-:W-:-:S07]  /*c400*/  IMAD.MOV.U32 R5, RZ, RZ, R3 ;  /* 0x000000ffff057224 */ /* 0x001fce00078e0003 */
.L_x_4008:
[----:B------:R-:W0:Y:S02]  /*c410*/  LDS R2, [R4+0x4] ;  /* 0x0000040004027984 */ /* 0x000e240000000800 */
[----:B0-----:R-:W-:-:S10]  /*c420*/  HFMA2.MMA R3, R2, 1, 1, R5 ;  /* 0x3c003c0002037835 */ /* 0x001fd40000000005 */
[----:B------:R-:W0:Y:S02]  /*c430*/  ATOMS.CAST.SPIN R3, [R4+0x4], R2, R3 ;  /* 0x000004020403738d */ /* 0x000e240001800003 */
[----:B0-----:R-:W-:-:S13]  /*c440*/  ISETP.EQ.U32.AND P0, PT, R3, 0x1, PT ;  /* 0x000000010300780c */ /* 0x001fda0003f02070 */
[----:B------:R-:W-:Y:S05]  /*c450*/  @!P0 BRA `(.L_x_4008) ;  /* 0xfffffffc00ec8947 */ /* 0x000fea000383ffff */
[----:B------:R-:W-:Y:S05]  /*c460*/  EXIT ;  /* 0x000000000000794d */ /* 0x000fea0003800000 */
.L_x_4007:
[----:B------:R-:W2:Y:S02]  /*c470*/  LD.E R0, desc[UR6][R6.64+0x4] ;  /* 0x0000040606007980 */ /* 0x000ea4000c101900 */
[----:B--2---:R-:W-:-:S05]  /*c480*/  IADD3 R3, R3, R0, RZ ;  /* 0x0000000003037210 */ /* 0x004fca0007ffe0ff */
[----:B------:R-:W-:Y:S01]  /*c490*/  ST.E desc[UR6][R6.64+0x4], R3 ;  /* 0x0000040306007985 */ /* 0x000fe2000c101906 */
[----:B------:R-:W-:Y:S05]  /*c4a0*/  EXIT ;  /* 0x000000000000794d */ /* 0x000fea0003800000 */
.L_x_4009:
        /* <DEDUP_REMOVED lines=13> */
.L_x_4074:


//--------------------- .nv.shared.reserved.0     --------------------------
	.section	.nv.shared.reserved.0,"aw",@nobits
	.weak		__nv_reservedSMEM_offset_0_alias
	.size		__nv_reservedSMEM_offset_0_alias, 0, 0
	.other		__nv_reservedSMEM_offset_0_alias,@"STO_CUDA_RESERVED_SHARED STV_DEFAULT"
__nv_reservedSMEM_offset_0_alias:
	.zero		0


//--------------------- .nv.global                --------------------------
	.section	.nv.global,"aw",@nobits
.nv.global:
	.type		_ZN39_INTERNAL_80fa1f64_9_q_gemm_cu_b303c1f14cuda3std3__48in_placeE,@object
	.size		_ZN39_INTERNAL_80fa1f64_9_q_gemm_cu_b303c1f14cuda3std3__48in_placeE,(_ZN39_INTERNAL_80fa1f64_9_q_gemm_cu_b303c1f14cuda3std6ranges3__45__cpo8distanceE - _ZN39_INTERNAL_80fa1f64_9_q_gemm_cu_b303c1f14cuda3std3__48in_placeE)
_ZN39_INTERNAL_80fa1f64_9_q_gemm_cu_b303c1f14cuda3std3__48in_placeE:
	.zero		1
	.type		_ZN39_INTERNAL_80fa1f64_9_q_gemm_cu_b303c1f14cuda3std6ranges3__45__cpo8distanceE,@object
	.size		_ZN39_INTERNAL_80fa1f64_9_q_gemm_cu_b303c1f14cuda3std6ranges3__45__cpo8distanceE,(_ZN39_INTERNAL_80fa1f64_9_q_gemm_cu_b303c1f14cuda3std3__45__cpo6cbeginE - _ZN39_INTERNAL_80fa1f64_9_q_gemm_cu_b303c1f14cuda3std6ranges3__45__cpo8distanceE)
_ZN39_INTERNAL_80fa1f64_9_q_gemm_cu_b303c1f14cuda3std6ranges3__45__cpo8distanceE:
	.zero		1
	.type		_ZN39_INTERNAL_80fa1f64_9_q_gemm_cu_b303c1f14cuda3std3__45__cpo6cbeginE,@object
	.size		_ZN39_INTERNAL_80fa1f64_9_q_gemm_cu_b303c1f14cuda3std3__45__cpo6cbeginE,(_ZN39_INTERNAL_80fa1f64_9_q_gemm_cu_b303c1f14cuda3std6ranges3__45__cpo7advanceE - _ZN39_INTERNAL_80fa1f64_9_q_gemm_cu_b303c1f14cuda3std3__45__cpo6cbeginE)
_ZN39_INTERNAL_80fa1f64_9_q_gemm_cu_b303c1f14cuda3std3__45__cpo6cbeginE:
	.zero		1
	.type		_ZN39_INTERNAL_80fa1f64_9_q_gemm_cu_b303c1f14cuda3std6ranges3__45__cpo7advanceE,@object
	.size		_ZN39_INTERNAL_80fa1f64_9_q_gemm_cu_b303c1f14cuda3std6ranges3__45__cpo7advanceE,(_ZN39_INTERNAL_80fa1f64_9_q_gemm_cu_b303c1f14cuda3std3__45__cpo7crbeginE - _ZN39_INTERNAL_80fa1f64_9_q_gemm_cu_b303c1f14cuda3std6ranges3__45__cpo7advanceE)
_ZN39_INTERNAL_80fa1f64_9_q_gemm_cu_b303c1f14cuda3std6ranges3__45__cpo7advanceE:
	.zero		1
	.type		_ZN39_INTERNAL_80fa1f64_9_q_gemm_cu_b303c1f14cuda3std3__45__cpo7crbeginE,@object
	.size		_ZN39_INTERNAL_80fa1f64_9_q_gemm_cu_b303c1f14cuda3std3__45__cpo7crbeginE,(_ZN39_INTERNAL_80fa1f64_9_q_gemm_cu_b303c1f14cuda3std6ranges3__45__cpo4dataE - _ZN39_INTERNAL_80fa1f64_9_q_gemm_cu_b303c1f14cuda3std3__45__cpo7crbeginE)
_ZN39_INTERNAL_80fa1f64_9_q_gemm_cu_b303c1f14cuda3std3__45__cpo7crbeginE:
	.zero		1
	.type		_ZN39_INTERNAL_80fa1f64_9_q_gemm_cu_b303c1f14cuda3std6ranges3__45__cpo4dataE,@object
	.size		_ZN39_INTERNAL_80fa1f64_9_q_gemm_cu_b303c1f14cuda3std6ranges3__45__cpo4dataE,(_ZN39_INTERNAL_80fa1f64_9_q_gemm_cu_b303c1f14cuda3std6ranges3__45__cpo5beginE - _ZN39_INTERNAL_80fa1f64_9_q_gemm_cu_b303c1f14cuda3std6ranges3__45__cpo4dataE)
_ZN39_INTERNAL_80fa1f64_9_q_gemm_cu_b303c1f14cuda3std6ranges3__45__cpo4dataE:
	.zero		1
	.type		_ZN39_INTERNAL_80fa1f64_9_q_gemm_cu_b303c1f14cuda3std6ranges3__45__cpo5beginE,@object
	.size		_ZN39_INTERNAL_80fa1f64_9_q_gemm_cu_b303c1f14cuda3std6ranges3__45__cpo5beginE,(_ZN39_INTERNAL_80fa1f64_9_q_gemm_cu_b303c1f14cuda3std3__441_GLOBAL__N__80fa1f64_9_q_gemm_cu_b303c1f16ignoreE - _ZN39_INTERNAL_80fa1f64_9_q_gemm_cu_b303c1f14cuda3std6ranges3__45__cpo5beginE)
_ZN39_INTERNAL_80fa1f64_9_q_gemm_cu_b303c1f14cuda3std6ranges3__45__cpo5beginE:
	.zero		1
	.type		_ZN39_INTERNAL_80fa1f64_9_q_gemm_cu_b303c1f14cuda3std3__441_GLOBAL__N__80fa1f64_9_q_gemm_cu_b303c1f16ignoreE,@object
	.size		_ZN39_INTERNAL_80fa1f64_9_q_gemm_cu_b303c1f14cuda3std3__441_GLOBAL__N__80fa1f64_9_q_gemm_cu_b303c1f16ignoreE,(_ZN39_INTERNAL_80fa1f64_9_q_gemm_cu_b303c1f14cuda3std6ranges3__45__cpo4sizeE - _ZN39_INTERNAL_80fa1f64_9_q_gemm_cu_b303c1f14cuda3std3__441_GLOBAL__N__80fa1f64_9_q_gemm_cu_b303c1f16ignoreE)
_ZN39_INTERNAL_80fa1f64_9_q_gemm_cu_b303c1f14cuda3std3__441_GLOBAL__N__80fa1f64_9_q_gemm_cu_b303c1f16ignoreE:
	.zero		1
	.type		_ZN39_INTERNAL_80fa1f64_9_q_gemm_cu_b303c1f14cuda3std6ranges3__45__cpo4sizeE,@object
	.size		_ZN39_INTERNAL_80fa1f64_9_q_gemm_cu_b303c1f14cuda3std6ranges3__45__cpo4sizeE,(_ZN39_INTERNAL_80fa1f64_9_q_gemm_cu_b303c1f14cuda3std3__45__cpo5beginE - _ZN39_INTERNAL_80fa1f64_9_q_gemm_cu_b303c1f14cuda3std6ranges3__45__cpo4sizeE)
_ZN39_INTERNAL_80fa1f64_9_q_gemm_cu_b303c1f14cuda3std6ranges3__45__cpo4sizeE:
	.zero		1
	.type		_ZN39_INTERNAL_80fa1f64_9_q_gemm_cu_b303c1f14cuda3std3__45__cpo5beginE,@object
	.size		_ZN39_INTERNAL_80fa1f64_9_q_gemm_cu_b303c1f14cuda3std3__45__cpo5beginE,(_ZN39_INTERNAL_80fa1f64_9_q_gemm_cu_b303c1f14cuda3std6ranges3__45__cpo6cbeginE - _ZN39_INTERNAL_80fa1f64_9_q_gemm_cu_b303c1f14cuda3std3__45__cpo5beginE)
_ZN39_INTERNAL_80fa1f64_9_q_gemm_cu_b303c1f14cuda3std3__45__cpo5beginE:
	.zero		1
	.type		_ZN39_INTERNAL_80fa1f64_9_q_gemm_cu_b303c1f14cuda3std6ranges3__45__cpo6cbeginE,@object
	.size		_ZN39_INTERNAL_80fa1f64_9_q_gemm_cu_b303c1f14cuda3std6ranges3__45__cpo6cbeginE,(_ZN39_INTERNAL_80fa1f64_9_q_gemm_cu_b303c1f14cuda3std3__45__cpo6rbeginE - _ZN39_INTERNAL_80fa1f64_9_q_gemm_cu_b303c1f14cuda3std6ranges3__45__cpo6cbeginE)
_ZN39_INTERNAL_80fa1f64_9_q_gemm_cu_b303c1f14cuda3std6ranges3__45__cpo6cbeginE:
	.zero		1
	.type		_ZN39_INTERNAL_80fa1f64_9_q_gemm_cu_b303c1f14cuda3std3__45__cpo6rbeginE,@object
	.size		_ZN39_INTERNAL_80fa1f64_9_q_gemm_cu_b303c1f14cuda3std3__45__cpo6rbeginE,(_ZN39_INTERNAL_80fa1f64_9_q_gemm_cu_b303c1f14cuda3std6ranges3__45__cpo4nextE - _ZN39_INTERNAL_80fa1f64_9_q_gemm_cu_b303c1f14cuda3std3__45__cpo6rbeginE)
_ZN39_INTERNAL_80fa1f64_9_q_gemm_cu_b303c1f14cuda3std3__45__cpo6rbeginE:
	.zero		1
	.type		_ZN39_INTERNAL_80fa1f64_9_q_gemm_cu_b303c1f14cuda3std6ranges3__45__cpo4nextE,@object
	.size		_ZN39_INTERNAL_80fa1f64_9_q_gemm_cu_b303c1f14cuda3std6ranges3__45__cpo4nextE,(_ZN39_INTERNAL_80fa1f64_9_q_gemm_cu_b303c1f14cuda3std6ranges3__45__cpo4swapE - _ZN39_INTERNAL_80fa1f64_9_q_gemm_cu_b303c1f14cuda3std6ranges3__45__cpo4nextE)
_ZN39_INTERNAL_80fa1f64_9_q_gemm_cu_b303c1f14cuda3std6ranges3__45__cpo4nextE:
	.zero		1
	.type		_ZN39_INTERNAL_80fa1f64_9_q_gemm_cu_b303c1f14cuda3std6ranges3__45__cpo4swapE,@object
	.size		_ZN39_INTERNAL_80fa1f64_9_q_gemm_cu_b303c1f14cuda3std6ranges3__45__cpo4swapE,(_ZN39_INTERNAL_80fa1f64_9_q_gemm_cu_b303c1f14cuda3std3__420unreachable_sentinelE - _ZN39_INTERNAL_80fa1f64_9_q_gemm_cu_b303c1f14cuda3std6ranges3__45__cpo4swapE)
_ZN39_INTERNAL_80fa1f64_9_q_gemm_cu_b303c1f14cuda3std6ranges3__45__cpo4swapE:
	.zero		1
	.type		_ZN39_INTERNAL_80fa1f64_9_q_gemm_cu_b303c1f14cuda3std3__420unreachable_sentinelE,@object
	.size		_ZN39_INTERNAL_80fa1f64_9_q_gemm_cu_b303c1f14cuda3std3__420unreachable_sentinelE,(_ZN39_INTERNAL_80fa1f64_9_q_gemm_cu_b303c1f16thrust23THRUST_300001_SM_900_NS6system6detail10sequential3seqE - _ZN39_INTERNAL_80fa1f64_9_q_gemm_cu_b303c1f14cuda3std3__420unreachable_sentinelE)
_ZN39_INTERNAL_80fa1f64_9_q_gemm_cu_b303c1f14cuda3std3__420unreachable_sentinelE:
	.zero		1
	.type		_ZN39_INTERNAL_80fa1f64_9_q_gemm_cu_b303c1f16thrust23THRUST_300001_SM_900_NS6system6detail10sequential3seqE,@object
	.size		_ZN39_INTERNAL_80fa1f64_9_q_gemm_cu_b303c1f16thrust23THRUST_300001_SM_900_NS6system6detail10sequential3seqE,(_ZN39_INTERNAL_80fa1f64_9_q_gemm_cu_b303c1f14cuda3std3__45__cpo4cendE - _ZN39_INTERNAL_80fa1f64_9_q_gemm_cu_b303c1f16thrust23THRUST_300001_SM_900_NS6system6detail10sequential3seqE)
_ZN39_INTERNAL_80fa1f64_9_q_gemm_cu_b303c1f16thrust23THRUST_300001_SM_900_NS6system6detail10sequential3seqE:
	.zero		1
	.type		_ZN39_INTERNAL_80fa1f64_9_q_gemm_cu_b303c1f14cuda3std3__45__cpo4cendE,@object
	.size		_ZN39_INTERNAL_80fa1f64_9_q_gemm_cu_b303c1f14cuda3std3__45__cpo4cendE,(_ZN39_INTERNAL_80fa1f64_9_q_gemm_cu_b303c1f14cuda3std6ranges3__45__cpo9iter_swapE - _ZN39_INTERNAL_80fa1f64_9_q_gemm_cu_b303c1f14cuda3std3__45__cpo4cendE)
_ZN39_INTERNAL_80fa1f64_9_q_gemm_cu_b303c1f14cuda3std3__45__cpo4cendE:
	.zero		1
	.type		_ZN39_INTERNAL_80fa1f64_9_q_gemm_cu_b303c1f14cuda3std6ranges3__45__cpo9iter_swapE,@object
	.size		_ZN39_INTERNAL_80fa1f64_9_q_gemm_cu_b303c1f14cuda3std6ranges3__45__cpo9iter_swapE,(_ZN39_INTERNAL_80fa1f64_9_q_gemm_cu_b303c1f14cuda3std3__45__cpo5crendE - _ZN39_INTERNAL_80fa1f64_9_q_gemm_cu_b303c1f14cuda3std6ranges3__45__cpo9iter_swapE)
_ZN39_INTERNAL_80fa1f64_9_q_gemm_cu_b303c1f14cuda3std6ranges3__45__cpo9iter_swapE:
	.zero		1
	.type		_ZN39_INTERNAL_80fa1f64_9_q_gemm_cu_b303c1f14cuda3std3__45__cpo5crendE,@object
	.size		_ZN39_INTERNAL_80fa1f64_9_q_gemm_cu_b303c1f14cuda3std3__45__cpo5crendE,(_ZN39_INTERNAL_80fa1f64_9_q_gemm_cu_b303c1f14cuda3std6ranges3__45__cpo5cdataE - _ZN39_INTERNAL_80fa1f64_9_q_gemm_cu_b303c1f14cuda3std3__45__cpo5crendE)
_ZN39_INTERNAL_80fa1f64_9_q_gemm_cu_b303c1f14cuda3std3__45__cpo5crendE:
	.zero		1
	.type		_ZN39_INTERNAL_80fa1f64_9_q_gemm_cu_b303c1f14cuda3std6ranges3__45__cpo5cdataE,@object
	.size		_ZN39_INTERNAL_80fa1f64_9_q_gemm_cu_b303c1f14cuda3std6ranges3__45__cpo5cdataE,(_ZN39_INTERNAL_80fa1f64_9_q_gemm_cu_b303c1f14cuda3std6ranges3__45__cpo3endE - _ZN39_INTERNAL_80fa1f64_9_q_gemm_cu_b303c1f14cuda3std6ranges3__45__cpo5cdataE)
_ZN39_INTERNAL_80fa1f64_9_q_gemm_cu_b303c1f14cuda3std6ranges3__45__cpo5cdataE:
	.zero		1
	.type		_ZN39_INTERNAL_80fa1f64_9_q_gemm_cu_b303c1f14cuda3std6ranges3__45__cpo3endE,@object
	.size		_ZN39_INTERNAL_80fa1f64_9_q_gemm_cu_b303c1f14cuda3std6ranges3__45__cpo3endE,(_ZN39_INTERNAL_80fa1f64_9_q_gemm_cu_b303c1f14cuda3std3__419piecewise_constructE - _ZN39_INTERNAL_80fa1f64_9_q_gemm_cu_b303c1f14cuda3std6ranges3__45__cpo3endE)
_ZN39_INTERNAL_80fa1f64_9_q_gemm_cu_b303c1f14cuda3std6ranges3__45__cpo3endE:
	.zero		1
	.type		_ZN39_INTERNAL_80fa1f64_9_q_gemm_cu_b303c1f14cuda3std3__419piecewise_constructE,@object
	.size		_ZN39_INTERNAL_80fa1f64_9_q_gemm_cu_b303c1f14cuda3std3__419piecewise_constructE,(_ZN39_INTERNAL_80fa1f64_9_q_gemm_cu_b303c1f14cuda3std6ranges3__45__cpo5ssizeE - _ZN39_INTERNAL_80fa1f64_9_q_gemm_cu_b303c1f14cuda3std3__419piecewise_constructE)
_ZN39_INTERNAL_80fa1f64_9_q_gemm_cu_b303c1f14cuda3std3__419piecewise_constructE:
	.zero		1
	.type		_ZN39_INTERNAL_80fa1f64_9_q_gemm_cu_b303c1f14cuda3std6ranges3__45__cpo5ssizeE,@object
	.size		_ZN39_INTERNAL_80fa1f64_9_q_gemm_cu_b303c1f14cuda3std6ranges3__45__cpo5ssizeE,(_ZN39_INTERNAL_80fa1f64_9_q_gemm_cu_b303c1f14cuda3std3__45__cpo3endE - _ZN39_INTERNAL_80fa1f64_9_q_gemm_cu_b303c1f14cuda3std6ranges3__45__cpo5ssizeE)
_ZN39_INTERNAL_80fa1f64_9_q_gemm_cu_b303c1f14cuda3std6ranges3__45__cpo5ssizeE:
	.zero		1
	.type		_ZN39_INTERNAL_80fa1f64_9_q_gemm_cu_b303c1f14cuda3std3__45__cpo3endE,@object
	.size		_ZN39_INTERNAL_80fa1f64_9_q_gemm_cu_b303c1f14cuda3std3__45__cpo3endE,(_ZN39_INTERNAL_80fa1f64_9_q_gemm_cu_b303c1f14cuda3std6ranges3__45__cpo4cendE - _ZN39_INTERNAL_80fa1f64_9_q_gemm_cu_b303c1f14cuda3std3__45__cpo3endE)
_ZN39_INTERNAL_80fa1f64_9_q_gemm_cu_b303c1f14cuda3std3__45__cpo3endE:
	.zero		1
	.type		_ZN39_INTERNAL_80fa1f64_9_q_gemm_cu_b303c1f14cuda3std6ranges3__45__cpo4cendE,@object
	.size		_ZN39_INTERNAL_80fa1f64_9_q_gemm_cu_b303c1f14cuda3std6ranges3__45__cpo4cendE,(_ZN39_INTERNAL_80fa1f64_9_q_gemm_cu_b303c1f14cuda3std3__45__cpo4rendE - _ZN39_INTERNAL_80fa1f64_9_q_gemm_cu_b303c1f14cuda3std6ranges3__45__cpo4cendE)
_ZN39_INTERNAL_80fa1f64_9_q_gemm_cu_b303c1f14cuda3std6ranges3__45__cpo4cendE:
	.zero		1
	.type		_ZN39_INTERNAL_80fa1f64_9_q_gemm_cu_b303c1f14cuda3std3__45__cpo4rendE,@object
	.size		_ZN39_INTERNAL_80fa1f64_9_q_gemm_cu_b303c1f14cuda3std3__45__cpo4rendE,(_ZN39_INTERNAL_80fa1f64_9_q_gemm_cu_b303c1f14cuda3std6ranges3__45__cpo4prevE - _ZN39_INTERNAL_80fa1f64_9_q_gemm_cu_b303c1f14cuda3std3__45__cpo4rendE)
_ZN39_INTERNAL_80fa1f64_9_q_gemm_cu_b303c1f14cuda3std3__45__cpo4rendE:
	.zero		1
	.type		_ZN39_INTERNAL_80fa1f64_9_q_gemm_cu_b303c1f14cuda3std6ranges3__45__cpo4prevE,@object
	.size		_ZN39_INTERNAL_80fa1f64_9_q_gemm_cu_b303c1f14cuda3std6ranges3__45__cpo4prevE,(_ZN39_INTERNAL_80fa1f64_9_q_gemm_cu_b303c1f14cuda3std6ranges3__45__cpo9iter_moveE - _ZN39_INTERNAL_80fa1f64_9_q_gemm_cu_b303c1f14cuda3std6ranges3__45__cpo4prevE)
_ZN39_INTERNAL_80fa1f64_9_q_gemm_cu_b303c1f14cuda3std6ranges3__45__cpo4prevE:
	.zero		1
	.type		_ZN39_INTERNAL_80fa1f64_9_q_gemm_cu_b303c1f14cuda3std6ranges3__45__cpo9iter_moveE,@object
	.size		_ZN39_INTERNAL_80fa1f64_9_q_gemm_cu_b303c1f14cuda3std6ranges3__45__cpo9iter_moveE,(.L_13 - _ZN39_INTERNAL_80fa1f64_9_q_gemm_cu_b303c1f14cuda3std6ranges3__45__cpo9iter_moveE)
_ZN39_INTERNAL_80fa1f64_9_q_gemm_cu_b303c1f14cuda3std6ranges3__45__cpo9iter_moveE:
	.zero		1
.L_13:


//--------------------- .nv.shared._Z28gemm_half_q_half_gptq_kernelILi8ELb1ELb1EEvPK6__halfPKjS4_S2_PS0_iiiiiPKtibS2_i --------------------------
	.section	.nv.shared._Z28gemm_half_q_half_gptq_kernelILi8ELb1ELb1EEvPK6__halfPKjS4_S2_PS0_iiiiiPKtibS2_i,"aw",@nobits
	.sectionflags	@""
	.align	2
.nv.shared._Z28gemm_half_q_half_gptq_kernelILi8ELb1ELb1EEvPK6__halfPKjS4_S2_PS0_iiiiiPKtibS2_i:
	.zero		3072


//--------------------- .nv.shared._Z28gemm_half_q_half_gptq_kernelILi7ELb1ELb1EEvPK6__halfPKjS4_S2_PS0_iiiiiPKtibS2_i --------------------------
	.section	.nv.shared._Z28gemm_half_q_half_gptq_kernelILi7ELb1ELb1EEvPK6__halfPKjS4_S2_PS0_iiiiiPKtibS2_i,"aw",@nobits
	.sectionflags	@""
	.align	2
.nv.shared._Z28gemm_half_q_half_gptq_kernelILi7ELb1ELb1EEvPK6__halfPKjS4_S2_PS0_iiiiiPKtibS2_i:
	.zero		2816


//--------------------- .nv.shared._Z28gemm_half_q_half_gptq_kernelILi6ELb1ELb1EEvPK6__halfPKjS4_S2_PS0_iiiiiPKtibS2_i --------------------------
	.section	.nv.shared._Z28gemm_half_q_half_gptq_kernelILi6ELb1ELb1EEvPK6__halfPKjS4_S2_PS0_iiiiiPKtibS2_i,"aw",@nobits
	.sectionflags	@""
	.align	2
.nv.shared._Z28gemm_half_q_half_gptq_kernelILi6ELb1ELb1EEvPK6__halfPKjS4_S2_PS0_iiiiiPKtibS2_i:
	.zero		2560


//--------------------- .nv.shared._Z28gemm_half_q_half_gptq_kernelILi5ELb1ELb1EEvPK6__halfPKjS4_S2_PS0_iiiiiPKtibS2_i --------------------------
	.section	.nv.shared._Z28gemm_half_q_half_gptq_kernelILi5ELb1ELb1EEvPK6__halfPKjS4_S2_PS0_iiiiiPKtibS2_i,"aw",@nobits
	.sectionflags	@""
	.align	2
.nv.shared._Z28gemm_half_q_half_gptq_kernelILi5ELb1ELb1EEvPK6__halfPKjS4_S2_PS0_iiiiiPKtibS2_i:
	.zero		2304


//--------------------- .nv.shared._Z28gemm_half_q_half_gptq_kernelILi4ELb1ELb1EEvPK6__halfPKjS4_S2_PS0_iiiiiPKtibS2_i --------------------------
	.section	.nv.shared._Z28gemm_half_q_half_gptq_kernelILi4ELb1ELb1EEvPK6__halfPKjS4_S2_PS0_iiiiiPKtibS2_i,"aw",@nobits
	.sectionflags	@""
	.align	2
.nv.shared._Z28gemm_half_q_half_gptq_kernelILi4ELb1ELb1EEvPK6__halfPKjS4_S2_PS0_iiiiiPKtibS2_i:
	.zero		2048


//--------------------- .nv.shared._Z28gemm_half_q_half_gptq_kernelILi3ELb1ELb1EEvPK6__halfPKjS4_S2_PS0_iiiiiPKtibS2_i --------------------------
	.section	.nv.shared._Z28gemm_half_q_half_gptq_kernelILi3ELb1ELb1EEvPK6__halfPKjS4_S2_PS0_iiiiiPKtibS2_i,"aw",@nobits
	.sectionflags	@""
	.align	2
.nv.shared._Z28gemm_half_q_half_gptq_kernelILi3ELb1ELb1EEvPK6__halfPKjS4_S2_PS0_iiiiiPKtibS2_i:
	.zero		1792


//--------------------- .nv.shared._Z28gemm_half_q_half_gptq_kernelILi2ELb1ELb1EEvPK6__halfPKjS4_S2_PS0_iiiiiPKtibS2_i --------------------------
	.section	.nv.shared._Z28gemm_half_q_half_gptq_kernelILi2ELb1ELb1EEvPK6__halfPKjS4_S2_PS0_iiiiiPKtibS2_i,"aw",@nobits
	.sectionflags	@""
	.align	2
.nv.shared._Z28gemm_half_q_half_gptq_kernelILi2ELb1ELb1EEvPK6__halfPKjS4_S2_PS0_iiiiiPKtibS2_i:
	.zero		1536


//--------------------- .nv.shared._Z28gemm_half_q_half_gptq_kernelILi1ELb1ELb1EEvPK6__halfPKjS4_S2_PS0_iiiiiPKtibS2_i --------------------------
	.section	.nv.shared._Z28gemm_half_q_half_gptq_kernelILi1ELb1ELb1EEvPK6__halfPKjS4_S2_PS0_iiiiiPKtibS2_i,"aw",@nobits
	.sectionflags	@""
	.align	2
.nv.shared._Z28gemm_half_q_half_gptq_kernelILi1ELb1ELb1EEvPK6__halfPKjS4_S2_PS0_iiiiiPKtibS2_i:
	.zero		1280


//--------------------- .nv.shared._Z28gemm_half_q_half_gptq_kernelILi8ELb1ELb0EEvPK6__halfPKjS4_S2_PS0_iiiiiPKtibS2_i --------------------------
	.section	.nv.shared._Z28gemm_half_q_half_gptq_kernelILi8ELb1ELb0EEvPK6__halfPKjS4_S2_PS0_iiiiiPKtibS2_i,"aw",@nobits
	.sectionflags	@""
	.align	2
.nv.shared._Z28gemm_half_q_half_gptq_kernelILi8ELb1ELb0EEvPK6__halfPKjS4_S2_PS0_iiiiiPKtibS2_i:
	.zero		3072


//--------------------- .nv.shared._Z28gemm_half_q_half_gptq_kernelILi7ELb1ELb0EEvPK6__halfPKjS4_S2_PS0_iiiiiPKtibS2_i --------------------------
	.section	.nv.shared._Z28gemm_half_q_half_gptq_kernelILi7ELb1ELb0EEvPK6__halfPKjS4_S2_PS0_iiiiiPKtibS2_i,"aw",@nobits
	.sectionflags	@""
	.align	2
.nv.shared._Z28gemm_half_q_half_gptq_kernelILi7ELb1ELb0EEvPK6__halfPKjS4_S2_PS0_iiiiiPKtibS2_i:
	.zero		2816


//--------------------- .nv.shared._Z28gemm_half_q_half_gptq_kernelILi6ELb1ELb0EEvPK6__halfPKjS4_S2_PS0_iiiiiPKtibS2_i --------------------------
	.section	.nv.shared._Z28gemm_half_q_half_gptq_kernelILi6ELb1ELb0EEvPK6__halfPKjS4_S2_PS0_iiiiiPKtibS2_i,"aw",@nobits
	.sectionflags	@""
	.align	2
.nv.shared._Z28gemm_half_q_half_gptq_kernelILi6ELb1ELb0EEvPK6__halfPKjS4_S2_PS0_iiiiiPKtibS2_i:
	.zero		2560


//--------------------- .nv.shared._Z28gemm_half_q_half_gptq_kernelILi5ELb1ELb0EEvPK6__halfPKjS4_S2_PS0_iiiiiPKtibS2_i --------------------------
	.section	.nv.shared._Z28gemm_half_q_half_gptq_kernelILi5ELb1ELb0EEvPK6__halfPKjS4_S2_PS0_iiiiiPKtibS2_i,"aw",@nobits
	.sectionflags	@""
	.align	2
.nv.shared._Z28gemm_half_q_half_gptq_kernelILi5ELb1ELb0EEvPK6__halfPKjS4_S2_PS0_iiiiiPKtibS2_i:
	.zero		2304


//--------------------- .nv.shared._Z28gemm_half_q_half_gptq_kernelILi4ELb1ELb0EEvPK6__halfPKjS4_S2_PS0_iiiiiPKtibS2_i --------------------------
	.section	.nv.shared._Z28gemm_half_q_half_gptq_kernelILi4ELb1ELb0EEvPK6__halfPKjS4_S2_PS0_iiiiiPKtibS2_i,"aw",@nobits
	.sectionflags	@""
	.align	2
.nv.shared._Z28gemm_half_q_half_gptq_kernelILi4ELb1ELb0EEvPK6__halfPKjS4_S2_PS0_iiiiiPKtibS2_i:
	.zero		2048


//--------------------- .nv.shared._Z28gemm_half_q_half_gptq_kernelILi3ELb1ELb0EEvPK6__halfPKjS4_S2_PS0_iiiiiPKtibS2_i --------------------------
	.section	.nv.shared._Z28gemm_half_q_half_gptq_kernelILi3ELb1ELb0EEvPK6__halfPKjS4_S2_PS0_iiiiiPKtibS2_i,"aw",@nobits
	.sectionflags	@""
	.align	2
.nv.shared._Z28gemm_half_q_half_gptq_kernelILi3ELb1ELb0EEvPK6__halfPKjS4_S2_PS0_iiiiiPKtibS2_i:
	.zero		1792


//--------------------- .nv.shared._Z28gemm_half_q_half_gptq_kernelILi2ELb1ELb0EEvPK6__halfPKjS4_S2_PS0_iiiiiPKtibS2_i --------------------------
	.section	.nv.shared._Z28gemm_half_q_half_gptq_kernelILi2ELb1ELb0EEvPK6__halfPKjS4_S2_PS0_iiiiiPKtibS2_i,"aw",@nobits
	.sectionflags	@""
	.align	2
.nv.shared._Z28gemm_half_q_half_gptq_kernelILi2ELb1ELb0EEvPK6__halfPKjS4_S2_PS0_iiiiiPKtibS2_i:
	.zero		1536


//--------------------- .nv.shared._Z28gemm_half_q_half_gptq_kernelILi1ELb1ELb0EEvPK6__halfPKjS4_S2_PS0_iiiiiPKtibS2_i --------------------------
	.section	.nv.shared._Z28gemm_half_q_half_gptq_kernelILi1ELb1ELb0EEvPK6__halfPKjS4_S2_PS0_iiiiiPKtibS2_i,"aw",@nobits
	.sectionflags	@""
	.align	2
.nv.shared._Z28gemm_half_q_half_gptq_kernelILi1ELb1ELb0EEvPK6__halfPKjS4_S2_PS0_iiiiiPKtibS2_i:
	.zero		1280


//--------------------- .nv.shared._Z28gemm_half_q_half_gptq_kernelILi8ELb0ELb1EEvPK6__halfPKjS4_S2_PS0_iiiiiPKtibS2_i --------------------------
	.section	.nv.shared._Z28gemm_half_q_half_gptq_kernelILi8ELb0ELb1EEvPK6__halfPKjS4_S2_PS0_iiiiiPKtibS2_i,"aw",@nobits
	.sectionflags	@""
	.align	2
.nv.shared._Z28gemm_half_q_half_gptq_kernelILi8ELb0ELb1EEvPK6__halfPKjS4_S2_PS0_iiiiiPKtibS2_i:
	.zero		3072


//--------------------- .nv.shared._Z28gemm_half_q_half_gptq_kernelILi7ELb0ELb1EEvPK6__halfPKjS4_S2_PS0_iiiiiPKtibS2_i --------------------------
	.section	.nv.shared._Z28gemm_half_q_half_gptq_kernelILi7ELb0ELb1EEvPK6__halfPKjS4_S2_PS0_iiiiiPKtibS2_i,"aw",@nobits
	.sectionflags	@""
	.align	2
.nv.shared._Z28gemm_half_q_half_gptq_kernelILi7ELb0ELb1EEvPK6__halfPKjS4_S2_PS0_iiiiiPKtibS2_i:
	.zero		2816


//--------------------- .nv.shared._Z28gemm_half_q_half_gptq_kernelILi6ELb0ELb1EEvPK6__halfPKjS4_S2_PS0_iiiiiPKtibS2_i --------------------------
	.section	.nv.shared._Z28gemm_half_q_half_gptq_kernelILi6ELb0ELb1EEvPK6__halfPKjS4_S2_PS0_iiiiiPKtibS2_i,"aw",@nobits
	.sectionflags	@""
	.align	2
.nv.shared._Z28gemm_half_q_half_gptq_kernelILi6ELb0ELb1EEvPK6__halfPKjS4_S2_PS0_iiiiiPKtibS2_i:
	.zero		2560


//--------------------- .nv.shared._Z28gemm_half_q_half_gptq_kernelILi5ELb0ELb1EEvPK6__halfPKjS4_S2_PS0_iiiiiPKtibS2_i --------------------------
	.section	.nv.shared._Z28gemm_half_q_half_gptq_kernelILi5ELb0ELb1EEvPK6__halfPKjS4_S2_PS0_iiiiiPKtibS2_i,"aw",@nobits
	.sectionflags	@""
	.align	2
.nv.shared._Z28gemm_half_q_half_gptq_kernelILi5ELb0ELb1EEvPK6__halfPKjS4_S2_PS0_iiiiiPKtibS2_i:
	.zero		2304


//--------------------- .nv.shared._Z28gemm_half_q_half_gptq_kernelILi4ELb0ELb1EEvPK6__halfPKjS4_S2_PS0_iiiiiPKtibS2_i --------------------------
	.section	.nv.shared._Z28gemm_half_q_half_gptq_kernelILi4ELb0ELb1EEvPK6__halfPKjS4_S2_PS0_iiiiiPKtibS2_i,"aw",@nobits
	.sectionflags	@""
	.align	2
.nv.shared._Z28gemm_half_q_half_gptq_kernelILi4ELb0ELb1EEvPK6__halfPKjS4_S2_PS0_iiiiiPKtibS2_i:
	.zero		2048


//--------------------- .nv.shared._Z28gemm_half_q_half_gptq_kernelILi3ELb0ELb1EEvPK6__halfPKjS4_S2_PS0_iiiiiPKtibS2_i --------------------------
	.section	.nv.shared._Z28gemm_half_q_half_gptq_kernelILi3ELb0ELb1EEvPK6__halfPKjS4_S2_PS0_iiiiiPKtibS2_i,"aw",@nobits
	.sectionflags	@""
	.align	2
.nv.shared._Z28gemm_half_q_half_gptq_kernelILi3ELb0ELb1EEvPK6__halfPKjS4_S2_PS0_iiiiiPKtibS2_i:
	.zero		1792


//--------------------- .nv.shared._Z28gemm_half_q_half_gptq_kernelILi2ELb0ELb1EEvPK6__halfPKjS4_S2_PS0_iiiiiPKtibS2_i --------------------------
	.section	.nv.shared._Z28gemm_half_q_half_gptq_kernelILi2ELb0ELb1EEvPK6__halfPKjS4_S2_PS0_iiiiiPKtibS2_i,"aw",@nobits
	.sectionflags	@""
	.align	2
.nv.shared._Z28gemm_half_q_half_gptq_kernelILi2ELb0ELb1EEvPK6__halfPKjS4_S2_PS0_iiiiiPKtibS2_i:
	.zero		1536


//--------------------- .nv.shared._Z28gemm_half_q_half_gptq_kernelILi1ELb0ELb1EEvPK6__halfPKjS4_S2_PS0_iiiiiPKtibS2_i --------------------------
	.section	.nv.shared._Z28gemm_half_q_half_gptq_kernelILi1ELb0ELb1EEvPK6__halfPKjS4_S2_PS0_iiiiiPKtibS2_i,"aw",@nobits
	.sectionflags	@""
	.align	2
.nv.shared._Z28gemm_half_q_half_gptq_kernelILi1ELb0ELb1EEvPK6__halfPKjS4_S2_PS0_iiiiiPKtibS2_i:
	.zero		1280


//--------------------- .nv.shared._Z28gemm_half_q_half_gptq_kernelILi8ELb0ELb0EEvPK6__halfPKjS4_S2_PS0_iiiiiPKtibS2_i --------------------------
	.section	.nv.shared._Z28gemm_half_q_half_gptq_kernelILi8ELb0ELb0EEvPK6__halfPKjS4_S2_PS0_iiiiiPKtibS2_i,"aw",@nobits
	.sectionflags	@""
	.align	2
.nv.shared._Z28gemm_half_q_half_gptq_kernelILi8ELb0ELb0EEvPK6__halfPKjS4_S2_PS0_iiiiiPKtibS2_i:
	.zero		3072


//--------------------- .nv.shared._Z28gemm_half_q_half_gptq_kernelILi7ELb0ELb0EEvPK6__halfPKjS4_S2_PS0_iiiiiPKtibS2_i --------------------------
	.section	.nv.shared._Z28gemm_half_q_half_gptq_kernelILi7ELb0ELb0EEvPK6__halfPKjS4_S2_PS0_iiiiiPKtibS2_i,"aw",@nobits
	.sectionflags	@""
	.align	2
.nv.shared._Z28gemm_half_q_half_gptq_kernelILi7ELb0ELb0EEvPK6__halfPKjS4_S2_PS0_iiiiiPKtibS2_i:
	.zero		2816


//--------------------- .nv.shared._Z28gemm_half_q_half_gptq_kernelILi6ELb0ELb0EEvPK6__halfPKjS4_S2_PS0_iiiiiPKtibS2_i --------------------------
	.section	.nv.shared._Z28gemm_half_q_half_gptq_kernelILi6ELb0ELb0EEvPK6__halfPKjS4_S2_PS0_iiiiiPKtibS2_i,"aw",@nobits
	.sectionflags	@""
	.align	2
.nv.shared._Z28gemm_half_q_half_gptq_kernelILi6ELb0ELb0EEvPK6__halfPKjS4_S2_PS0_iiiiiPKtibS2_i:
	.zero		2560


//--------------------- .nv.shared._Z28gemm_half_q_half_gptq_kernelILi5ELb0ELb0EEvPK6__halfPKjS4_S2_PS0_iiiiiPKtibS2_i --------------------------
	.section	.nv.shared._Z28gemm_half_q_half_gptq_kernelILi5ELb0ELb0EEvPK6__halfPKjS4_S2_PS0_iiiiiPKtibS2_i,"aw",@nobits
	.sectionflags	@""
	.align	2
.nv.shared._Z28gemm_half_q_half_gptq_kernelILi5ELb0ELb0EEvPK6__halfPKjS4_S2_PS0_iiiiiPKtibS2_i:
	.zero		2304


//--------------------- .nv.shared._Z28gemm_half_q_half_gptq_kernelILi4ELb0ELb0EEvPK6__halfPKjS4_S2_PS0_iiiiiPKtibS2_i --------------------------
	.section	.nv.shared._Z28gemm_half_q_half_gptq_kernelILi4ELb0ELb0EEvPK6__halfPKjS4_S2_PS0_iiiiiPKtibS2_i,"aw",@nobits
	.sectionflags	@""
	.align	2
.nv.shared._Z28gemm_half_q_half_gptq_kernelILi4ELb0ELb0EEvPK6__halfPKjS4_S2_PS0_iiiiiPKtibS2_i:
	.zero		2048


//--------------------- .nv.shared._Z28gemm_half_q_half_gptq_kernelILi3ELb0ELb0EEvPK6__halfPKjS4_S2_PS0_iiiiiPKtibS2_i --------------------------
	.section	.nv.shared._Z28gemm_half_q_half_gptq_kernelILi3ELb0ELb0EEvPK6__halfPKjS4_S2_PS0_iiiiiPKtibS2_i,"aw",@nobits
	.sectionflags	@""
	.align	2
.nv.shared._Z28gemm_half_q_half_gptq_kernelILi3ELb0ELb0EEvPK6__halfPKjS4_S2_PS0_iiiiiPKtibS2_i:
	.zero		1792


//--------------------- .nv.shared._Z28gemm_half_q_half_gptq_kernelILi2ELb0ELb0EEvPK6__halfPKjS4_S2_PS0_iiiiiPKtibS2_i --------------------------
	.section	.nv.shared._Z28gemm_half_q_half_gptq_kernelILi2ELb0ELb0EEvPK6__halfPKjS4_S2_PS0_iiiiiPKtibS2_i,"aw",@nobits
	.sectionflags	@""
	.align	2
.nv.shared._Z28gemm_half_q_half_gptq_kernelILi2ELb0ELb0EEvPK6__halfPKjS4_S2_PS0_iiiiiPKtibS2_i:
	.zero		1536


//--------------------- .nv.shared._Z28gemm_half_q_half_gptq_kernelILi1ELb0ELb0EEvPK6__halfPKjS4_S2_PS0_iiiiiPKtibS2_i --------------------------
	.section	.nv.shared._Z28gemm_half_q_half_gptq_kernelILi1ELb0ELb0EEvPK6__halfPKjS4_S2_PS0_iiiiiPKtibS2_i,"aw",@nobits
	.sectionflags	@""
	.align	2
.nv.shared._Z28gemm_half_q_half_gptq_kernelILi1ELb0ELb0EEvPK6__halfPKjS4_S2_PS0_iiiiiPKtibS2_i:
	.zero		1280


//--------------------- .nv.shared._Z23gemm_half_q_half_kernelILi8ELb1ELb1EEvPK6__halfPKjS4_S2_PS0_iiiiPKtS7_iiiiiibS2_i --------------------------
	.section	.nv.shared._Z23gemm_half_q_half_kernelILi8ELb1ELb1EEvPK6__halfPKjS4_S2_PS0_iiiiPKtS7_iiiiiibS2_i,"aw",@nobits
	.sectionflags	@""
	.align	2
.nv.shared._Z23gemm_half_q_half_kernelILi8ELb1ELb1EEvPK6__halfPKjS4_S2_PS0_iiiiPKtS7_iiiiiibS2_i:
	.zero		2048


//--------------------- .nv.shared._Z23gemm_half_q_half_kernelILi7ELb1ELb1EEvPK6__halfPKjS4_S2_PS0_iiiiPKtS7_iiiiiibS2_i --------------------------
	.section	.nv.shared._Z23gemm_half_q_half_kernelILi7ELb1ELb1EEvPK6__halfPKjS4_S2_PS0_iiiiPKtS7_iiiiiibS2_i,"aw",@nobits
	.sectionflags	@""
	.align	2
.nv.shared._Z23gemm_half_q_half_kernelILi7ELb1ELb1EEvPK6__halfPKjS4_S2_PS0_iiiiPKtS7_iiiiiibS2_i:
	.zero		1920


//--------------------- .nv.shared._Z23gemm_half_q_half_kernelILi6ELb1ELb1EEvPK6__halfPKjS4_S2_PS0_iiiiPKtS7_iiiiiibS2_i --------------------------
	.section	.nv.shared._Z23gemm_half_q_half_kernelILi6ELb1ELb1EEvPK6__halfPKjS4_S2_PS0_iiiiPKtS7_iiiiiibS2_i,"aw",@nobits
	.sectionflags	@""
	.align	2
.nv.shared._Z23gemm_half_q_half_kernelILi6ELb1ELb1EEvPK6__halfPKjS4_S2_PS0_iiiiPKtS7_iiiiiibS2_i:
	.zero		1792


//--------------------- .nv.shared._Z23gemm_half_q_half_kernelILi5ELb1ELb1EEvPK6__halfPKjS4_S2_PS0_iiiiPKtS7_iiiiiibS2_i --------------------------
	.section	.nv.shared._Z23gemm_half_q_half_kernelILi5ELb1ELb1EEvPK6__halfPKjS4_S2_PS0_iiiiPKtS7_iiiiiibS2_i,"aw",@nobits
	.sectionflags	@""
	.align	2
.nv.shared._Z23gemm_half_q_half_kernelILi5ELb1ELb1EEvPK6__halfPKjS4_S2_PS0_iiiiPKtS7_iiiiiibS2_i:
	.zero		1664


//--------------------- .nv.shared._Z23gemm_half_q_half_kernelILi4ELb1ELb1EEvPK6__halfPKjS4_S2_PS0_iiiiPKtS7_iiiiiibS2_i --------------------------
	.section	.nv.shared._Z23gemm_half_q_half_kernelILi4ELb1ELb1EEvPK6__halfPKjS4_S2_PS0_iiiiPKtS7_iiiiiibS2_i,"aw",@nobits
	.sectionflags	@""
	.align	2
.nv.shared._Z23gemm_half_q_half_kernelILi4ELb1ELb1EEvPK6__halfPKjS4_S2_PS0_iiiiPKtS7_iiiiiibS2_i:
	.zero		1536


//--------------------- .nv.shared._Z23gemm_half_q_half_kernelILi3ELb1ELb1EEvPK6__halfPKjS4_S2_PS0_iiiiPKtS7_iiiiiibS2_i --------------------------
	.section	.nv.shared._Z23gemm_half_q_half_kernelILi3ELb1ELb1EEvPK6__halfPKjS4_S2_PS0_iiiiPKtS7_iiiiiibS2_i,"aw",@nobits
	.sectionflags	@""
	.align	2
.nv.shared._Z23gemm_half_q_half_kernelILi3ELb1ELb1EEvPK6__halfPKjS4_S2_PS0_iiiiPKtS7_iiiiiibS2_i:
	.zero		1408


//--------------------- .nv.shared._Z23gemm_half_q_half_kernelILi2ELb1ELb1EEvPK6__halfPKjS4_S2_PS0_iiiiPKtS7_iiiiiibS2_i --------------------------
	.section	.nv.shared._Z23gemm_half_q_half_kernelILi2ELb1ELb1EEvPK6__halfPKjS4_S2_PS0_iiiiPKtS7_iiiiiibS2_i,"aw",@nobits
	.sectionflags	@""
	.align	2
.nv.shared._Z23gemm_half_q_half_kernelILi2ELb1ELb1EEvPK6__halfPKjS4_S2_PS0_iiiiPKtS7_iiiiiibS2_i:
	.zero		1280


//--------------------- .nv.shared._Z23gemm_half_q_half_kernelILi1ELb1ELb1EEvPK6__halfPKjS4_S2_PS0_iiiiPKtS7_iiiiiibS2_i --------------------------
	.section	.nv.shared._Z23gemm_half_q_half_kernelILi1ELb1ELb1EEvPK6__halfPKjS4_S2_PS0_iiiiPKtS7_iiiiiibS2_i,"aw",@nobits
	.sectionflags	@""
	.align	2
.nv.shared._Z23gemm_half_q_half_kernelILi1ELb1ELb1EEvPK6__halfPKjS4_S2_PS0_iiiiPKtS7_iiiiiibS2_i:
	.zero		1152


//--------------------- .nv.shared._Z23gemm_half_q_half_kernelILi8ELb1ELb0EEvPK6__halfPKjS4_S2_PS0_iiiiPKtS7_iiiiiibS2_i --------------------------
	.section	.nv.shared._Z23gemm_half_q_half_kernelILi8ELb1ELb0EEvPK6__halfPKjS4_S2_PS0_iiiiPKtS7_iiiiiibS2_i,"aw",@nobits
	.sectionflags	@""
	.align	2
.nv.shared._Z23gemm_half_q_half_kernelILi8ELb1ELb0EEvPK6__halfPKjS4_S2_PS0_iiiiPKtS7_iiiiiibS2_i:
	.zero		2048


//--------------------- .nv.shared._Z23gemm_half_q_half_kernelILi7ELb1ELb0EEvPK6__halfPKjS4_S2_PS0_iiiiPKtS7_iiiiiibS2_i --------------------------
	.section	.nv.shared._Z23gemm_half_q_half_kernelILi7ELb1ELb0EEvPK6__halfPKjS4_S2_PS0_iiiiPKtS7_iiiiiibS2_i,"aw",@nobits
	.sectionflags	@""
	.align	2
.nv.shared._Z23gemm_half_q_half_kernelILi7ELb1ELb0EEvPK6__halfPKjS4_S2_PS0_iiiiPKtS7_iiiiiibS2_i:
	.zero		1920


//--------------------- .nv.shared._Z23gemm_half_q_half_kernelILi6ELb1ELb0EEvPK6__halfPKjS4_S2_PS0_iiiiPKtS7_iiiiiibS2_i --------------------------
	.section	.nv.shared._Z23gemm_half_q_half_kernelILi6ELb1ELb0EEvPK6__halfPKjS4_S2_PS0_iiiiPKtS7_iiiiiibS2_i,"aw",@nobits
	.sectionflags	@""
	.align	2
.nv.shared._Z23gemm_half_q_half_kernelILi6ELb1ELb0EEvPK6__halfPKjS4_S2_PS0_iiiiPKtS7_iiiiiibS2_i:
	.zero		1792


//--------------------- .nv.shared._Z23gemm_half_q_half_kernelILi5ELb1ELb0EEvPK6__halfPKjS4_S2_PS0_iiiiPKtS7_iiiiiibS2_i --------------------------
	.section	.nv.shared._Z23gemm_half_q_half_kernelILi5ELb1ELb0EEvPK6__halfPKjS4_S2_PS0_iiiiPKtS7_iiiiiibS2_i,"aw",@nobits
	.sectionflags	@""
	.align	2
.nv.shared._Z23gemm_half_q_half_kernelILi5ELb1ELb0EEvPK6__halfPKjS4_S2_PS0_iiiiPKtS7_iiiiiibS2_i:
	.zero		1664


//--------------------- .nv.shared._Z23gemm_half_q_half_kernelILi4ELb1ELb0EEvPK6__halfPKjS4_S2_PS0_iiiiPKtS7_iiiiiibS2_i --------------------------
	.section	.nv.shared._Z23gemm_half_q_half_kernelILi4ELb1ELb0EEvPK6__halfPKjS4_S2_PS0_iiiiPKtS7_iiiiiibS2_i,"aw",@nobits
	.sectionflags	@""
	.align	2
.nv.shared._Z23gemm_half_q_half_kernelILi4ELb1ELb0EEvPK6__halfPKjS4_S2_PS0_iiiiPKtS7_iiiiiibS2_i:
	.zero		1536


//--------------------- .nv.shared._Z23gemm_half_q_half_kernelILi3ELb1ELb0EEvPK6__halfPKjS4_S2_PS0_iiiiPKtS7_iiiiiibS2_i --------------------------
	.section	.nv.shared._Z23gemm_half_q_half_kernelILi3ELb1ELb0EEvPK6__halfPKjS4_S2_PS0_iiiiPKtS7_iiiiiibS2_i,"aw",@nobits
	.sectionflags	@""
	.align	2
.nv.shared._Z23gemm_half_q_half_kernelILi3ELb1ELb0EEvPK6__halfPKjS4_S2_PS0_iiiiPKtS7_iiiiiibS2_i:
	.zero		1408


//--------------------- .nv.shared._Z23gemm_half_q_half_kernelILi2ELb1ELb0EEvPK6__halfPKjS4_S2_PS0_iiiiPKtS7_iiiiiibS2_i --------------------------
	.section	.nv.shared._Z23gemm_half_q_half_kernelILi2ELb1ELb0EEvPK6__halfPKjS4_S2_PS0_iiiiPKtS7_iiiiiibS2_i,"aw",@nobits
	.sectionflags	@""
	.align	2
.nv.shared._Z23gemm_half_q_half_kernelILi2ELb1ELb0EEvPK6__halfPKjS4_S2_PS0_iiiiPKtS7_iiiiiibS2_i:
	.zero		1280


//--------------------- .nv.shared._Z23gemm_half_q_half_kernelILi1ELb1ELb0EEvPK6__halfPKjS4_S2_PS0_iiiiPKtS7_iiiiiibS2_i --------------------------
	.section	.nv.shared._Z23gemm_half_q_half_kernelILi1ELb1ELb0EEvPK6__halfPKjS4_S2_PS0_iiiiPKtS7_iiiiiibS2_i,"aw",@nobits
	.sectionflags	@""
	.align	2
.nv.shared._Z23gemm_half_q_half_kernelILi1ELb1ELb0EEvPK6__halfPKjS4_S2_PS0_iiiiPKtS7_iiiiiibS2_i:
	.zero		1152


//--------------------- .nv.shared._Z23gemm_half_q_half_kernelILi8ELb0ELb1EEvPK6__halfPKjS4_S2_PS0_iiiiPKtS7_iiiiiibS2_i --------------------------
	.section	.nv.shared._Z23gemm_half_q_half_kernelILi8ELb0ELb1EEvPK6__halfPKjS4_S2_PS0_iiiiPKtS7_iiiiiibS2_i,"aw",@nobits
	.sectionflags	@""
	.align	2
.nv.shared._Z23gemm_half_q_half_kernelILi8ELb0ELb1EEvPK6__halfPKjS4_S2_PS0_iiiiPKtS7_iiiiiibS2_i:
	.zero		2048


//--------------------- .nv.shared._Z23gemm_half_q_half_kernelILi7ELb0ELb1EEvPK6__halfPKjS4_S2_PS0_iiiiPKtS7_iiiiiibS2_i --------------------------
	.section	.nv.shared._Z23gemm_half_q_half_kernelILi7ELb0ELb1EEvPK6__halfPKjS4_S2_PS0_iiiiPKtS7_iiiiiibS2_i,"aw",@nobits
	.sectionflags	@""
	.align	2
.nv.shared._Z23gemm_half_q_half_kernelILi7ELb0ELb1EEvPK6__halfPKjS4_S2_PS0_iiiiPKtS7_iiiiiibS2_i:
	.zero		1920


//--------------------- .nv.shared._Z23gemm_half_q_half_kernelILi6ELb0ELb1EEvPK6__halfPKjS4_S2_PS0_iiiiPKtS7_iiiiiibS2_i --------------------------
	.section	.nv.shared._Z23gemm_half_q_half_kernelILi6ELb0ELb1EEvPK6__halfPKjS4_S2_PS0_iiiiPKtS7_iiiiiibS2_i,"aw",@nobits
	.sectionflags	@""
	.align	2
.nv.shared._Z23gemm_half_q_half_kernelILi6ELb0ELb1EEvPK6__halfPKjS4_S2_PS0_iiiiPKtS7_iiiiiibS2_i:
	.zero		1792


//--------------------- .nv.shared._Z23gemm_half_q_half_kernelILi5ELb0ELb1EEvPK6__halfPKjS4_S2_PS0_iiiiPKtS7_iiiiiibS2_i --------------------------
	.section	.nv.shared._Z23gemm_half_q_half_kernelILi5ELb0ELb1EEvPK6__halfPKjS4_S2_PS0_iiiiPKtS7_iiiiiibS2_i,"aw",@nobits
	.sectionflags	@""
	.align	2
.nv.shared._Z23gemm_half_q_half_kernelILi5ELb0ELb1EEvPK6__halfPKjS4_S2_PS0_iiiiPKtS7_iiiiiibS2_i:
	.zero		1664


//--------------------- .nv.shared._Z23gemm_half_q_half_kernelILi4ELb0ELb1EEvPK6__halfPKjS4_S2_PS0_iiiiPKtS7_iiiiiibS2_i --------------------------
	.section	.nv.shared._Z23gemm_half_q_half_kernelILi4ELb0ELb1EEvPK6__halfPKjS4_S2_PS0_iiiiPKtS7_iiiiiibS2_i,"aw",@nobits
	.sectionflags	@""
	.align	2
.nv.shared._Z23gemm_half_q_half_kernelILi4ELb0ELb1EEvPK6__halfPKjS4_S2_PS0_iiiiPKtS7_iiiiiibS2_i:
	.zero		1536


//--------------------- .nv.shared._Z23gemm_half_q_half_kernelILi3ELb0ELb1EEvPK6__halfPKjS4_S2_PS0_iiiiPKtS7_iiiiiibS2_i --------------------------
	.section	.nv.shared._Z23gemm_half_q_half_kernelILi3ELb0ELb1EEvPK6__halfPKjS4_S2_PS0_iiiiPKtS7_iiiiiibS2_i,"aw",@nobits
	.sectionflags	@""
	.align	2
.nv.shared._Z23gemm_half_q_half_kernelILi3ELb0ELb1EEvPK6__halfPKjS4_S2_PS0_iiiiPKtS7_iiiiiibS2_i:
	.zero		1408


//--------------------- .nv.shared._Z23gemm_half_q_half_kernelILi2ELb0ELb1EEvPK6__halfPKjS4_S2_PS0_iiiiPKtS7_iiiiiibS2_i --------------------------
	.section	.nv.shared._Z23gemm_half_q_half_kernelILi2ELb0ELb1EEvPK6__halfPKjS4_S2_PS0_iiiiPKtS7_iiiiiibS2_i,"aw",@nobits
	.sectionflags	@""
	.align	2
.nv.shared._Z23gemm_half_q_half_kernelILi2ELb0ELb1EEvPK6__halfPKjS4_S2_PS0_iiiiPKtS7_iiiiiibS2_i:
	.zero		1280


//--------------------- .nv.shared._Z23gemm_half_q_half_kernelILi1ELb0ELb1EEvPK6__halfPKjS4_S2_PS0_iiiiPKtS7_iiiiiibS2_i --------------------------
	.section	.nv.shared._Z23gemm_half_q_half_kernelILi1ELb0ELb1EEvPK6__halfPKjS4_S2_PS0_iiiiPKtS7_iiiiiibS2_i,"aw",@nobits
	.sectionflags	@""
	.align	2
.nv.shared._Z23gemm_half_q_half_kernelILi1ELb0ELb1EEvPK6__halfPKjS4_S2_PS0_iiiiPKtS7_iiiiiibS2_i:
	.zero		1152


//--------------------- .nv.shared._Z23gemm_half_q_half_kernelILi8ELb0ELb0EEvPK6__halfPKjS4_S2_PS0_iiiiPKtS7_iiiiiibS2_i --------------------------
	.section	.nv.shared._Z23gemm_half_q_half_kernelILi8ELb0ELb0EEvPK6__halfPKjS4_S2_PS0_iiiiPKtS7_iiiiiibS2_i,"aw",@nobits
	.sectionflags	@""
	.align	2
.nv.shared._Z23gemm_half_q_half_kernelILi8ELb0ELb0EEvPK6__halfPKjS4_S2_PS0_iiiiPKtS7_iiiiiibS2_i:
	.zero		2048


//--------------------- .nv.shared._Z23gemm_half_q_half_kernelILi7ELb0ELb0EEvPK6__halfPKjS4_S2_PS0_iiiiPKtS7_iiiiiibS2_i --------------------------
	.section	.nv.shared._Z23gemm_half_q_half_kernelILi7ELb0ELb0EEvPK6__halfPKjS4_S2_PS0_iiiiPKtS7_iiiiiibS2_i,"aw",@nobits
	.sectionflags	@""
	.align	2
.nv.shared._Z23gemm_half_q_half_kernelILi7ELb0ELb0EEvPK6__halfPKjS4_S2_PS0_iiiiPKtS7_iiiiiibS2_i:
	.zero		1920


//--------------------- .nv.shared._Z23gemm_half_q_half_kernelILi6ELb0ELb0EEvPK6__halfPKjS4_S2_PS0_iiiiPKtS7_iiiiiibS2_i --------------------------
	.section	.nv.shared._Z23gemm_half_q_half_kernelILi6ELb0ELb0EEvPK6__halfPKjS4_S2_PS0_iiiiPKtS7_iiiiiibS2_i,"aw",@nobits
	.sectionflags	@""
	.align	2
.nv.shared._Z23gemm_half_q_half_kernelILi6ELb0ELb0EEvPK6__halfPKjS4_S2_PS0_iiiiPKtS7_iiiiiibS2_i:
	.zero		1792


//--------------------- .nv.shared._Z23gemm_half_q_half_kernelILi5ELb0ELb0EEvPK6__halfPKjS4_S2_PS0_iiiiPKtS7_iiiiiibS2_i --------------------------
	.section	.nv.shared._Z23gemm_half_q_half_kernelILi5ELb0ELb0EEvPK6__halfPKjS4_S2_PS0_iiiiPKtS7_iiiiiibS2_i,"aw",@nobits
	.sectionflags	@""
	.align	2
.nv.shared._Z23gemm_half_q_half_kernelILi5ELb0ELb0EEvPK6__halfPKjS4_S2_PS0_iiiiPKtS7_iiiiiibS2_i:
	.zero		1664


//--------------------- .nv.shared._Z23gemm_half_q_half_kernelILi4ELb0ELb0EEvPK6__halfPKjS4_S2_PS0_iiiiPKtS7_iiiiiibS2_i --------------------------
	.section	.nv.shared._Z23gemm_half_q_half_kernelILi4ELb0ELb0EEvPK6__halfPKjS4_S2_PS0_iiiiPKtS7_iiiiiibS2_i,"aw",@nobits
	.sectionflags	@""
	.align	2
.nv.shared._Z23gemm_half_q_half_kernelILi4ELb0ELb0EEvPK6__halfPKjS4_S2_PS0_iiiiPKtS7_iiiiiibS2_i:
	.zero		1536


//--------------------- .nv.shared._Z23gemm_half_q_half_kernelILi3ELb0ELb0EEvPK6__halfPKjS4_S2_PS0_iiiiPKtS7_iiiiiibS2_i --------------------------
	.section	.nv.shared._Z23gemm_half_q_half_kernelILi3ELb0ELb0EEvPK6__halfPKjS4_S2_PS0_iiiiPKtS7_iiiiiibS2_i,"aw",@nobits
	.sectionflags	@""
	.align	2
.nv.shared._Z23gemm_half_q_half_kernelILi3ELb0ELb0EEvPK6__halfPKjS4_S2_PS0_iiiiPKtS7_iiiiiibS2_i:
	.zero		1408


//--------------------- .nv.shared._Z23gemm_half_q_half_kernelILi2ELb0ELb0EEvPK6__halfPKjS4_S2_PS0_iiiiPKtS7_iiiiiibS2_i --------------------------
	.section	.nv.shared._Z23gemm_half_q_half_kernelILi2ELb0ELb0EEvPK6__halfPKjS4_S2_PS0_iiiiPKtS7_iiiiiibS2_i,"aw",@nobits
	.sectionflags	@""
	.align	2
.nv.shared._Z23gemm_half_q_half_kernelILi2ELb0ELb0EEvPK6__halfPKjS4_S2_PS0_iiiiPKtS7_iiiiiibS2_i:
	.zero		1280


//--------------------- .nv.shared._Z23gemm_half_q_half_kernelILi1ELb0ELb0EEvPK6__halfPKjS4_S2_PS0_iiiiPKtS7_iiiiiibS2_i --------------------------
	.section	.nv.shared._Z23gemm_half_q_half_kernelILi1ELb0ELb0EEvPK6__halfPKjS4_S2_PS0_iiiiPKtS7_iiiiiibS2_i,"aw",@nobits
	.sectionflags	@""
	.align	2
.nv.shared._Z23gemm_half_q_half_kernelILi1ELb0ELb0EEvPK6__halfPKjS4_S2_PS0_iiiiPKtS7_iiiiiibS2_i:
	.zero		1152


//--------------------- .nv.constant0._Z12clear_kernelP6__halfii --------------------------
	.section	.nv.constant0._Z12clear_kernelP6__halfii,"a",@progbits
	.sectionflags	@""
	.align	4
.nv.constant0._Z12clear_kernelP6__halfii:
	.zero		544


//--------------------- .nv.constant0._Z28gemm_half_q_half_gptq_kernelILi8ELb1ELb1EEvPK6__halfPKjS4_S2_PS0_iiiiiPKtibS2_i --------------------------
	.section	.nv.constant0._Z28gemm_half_q_half_gptq_kernelILi8ELb1ELb1EEvPK6__halfPKjS4_S2_PS0_iiiiiPKtibS2_i,"a",@progbits
	.sectionflags	@""
	.align	4
.nv.constant0._Z28gemm_half_q_half_gptq_kernelILi8ELb1ELb1EEvPK6__halfPKjS4_S2_PS0_iiiiiPKtibS2_i:
	.zero		620


//--------------------- .nv.constant0._Z28gemm_half_q_half_gptq_kernelILi7ELb1ELb1EEvPK6__halfPKjS4_S2_PS0_iiiiiPKtibS2_i --------------------------
	.section	.nv.constant0._Z28gemm_half_q_half_gptq_kernelILi7ELb1ELb1EEvPK6__halfPKjS4_S2_PS0_iiiiiPKtibS2_i,"a",@progbits
	.sectionflags	@""
	.align	4
.nv.constant0._Z28gemm_half_q_half_gptq_kernelILi7ELb1ELb1EEvPK6__halfPKjS4_S2_PS0_iiiiiPKtibS2_i:
	.zero		620


//--------------------- .nv.constant0._Z28gemm_half_q_half_gptq_kernelILi6ELb1ELb1EEvPK6__halfPKjS4_S2_PS0_iiiiiPKtibS2_i --------------------------
	.section	.nv.constant0._Z28gemm_half_q_half_gptq_kernelILi6ELb1ELb1EEvPK6__halfPKjS4_S2_PS0_iiiiiPKtibS2_i,"a",@progbits
	.sectionflags	@""
	.align	4
.nv.constant0._Z28gemm_half_q_half_gptq_kernelILi6ELb1ELb1EEvPK6__halfPKjS4_S2_PS0_iiiiiPKtibS2_i:
	.zero		620


//--------------------- .nv.constant0._Z28gemm_half_q_half_gptq_kernelILi5ELb1ELb1EEvPK6__halfPKjS4_S2_PS0_iiiiiPKtibS2_i --------------------------
	.section	.nv.constant0._Z28gemm_half_q_half_gptq_kernelILi5ELb1ELb1EEvPK6__halfPKjS4_S2_PS0_iiiiiPKtibS2_i,"a",@progbits
	.sectionflags	@""
	.align	4
.nv.constant0._Z28gemm_half_q_half_gptq_kernelILi5ELb1ELb1EEvPK6__halfPKjS4_S2_PS0_iiiiiPKtibS2_i:
	.zero		620


//--------------------- .nv.constant0._Z28gemm_half_q_half_gptq_kernelILi4ELb1ELb1EEvPK6__halfPKjS4_S2_PS0_iiiiiPKtibS2_i --------------------------
	.section	.nv.constant0._Z28gemm_half_q_half_gptq_kernelILi4ELb1ELb1EEvPK6__halfPKjS4_S2_PS0_iiiiiPKtibS2_i,"a",@progbits
	.sectionflags	@""
	.align	4
.nv.constant0._Z28gemm_half_q_half_gptq_kernelILi4ELb1ELb1EEvPK6__halfPKjS4_S2_PS0_iiiiiPKtibS2_i:
	.zero		620


//--------------------- .nv.constant0._Z28gemm_half_q_half_gptq_kernelILi3ELb1ELb1EEvPK6__halfPKjS4_S2_PS0_iiiiiPKtibS2_i --------------------------
	.section	.nv.constant0._Z28gemm_half_q_half_gptq_kernelILi3ELb1ELb1EEvPK6__halfPKjS4_S2_PS0_iiiiiPKtibS2_i,"a",@progbits
	.sectionflags	@""
	.align	4
.nv.constant0._Z28gemm_half_q_half_gptq_kernelILi3ELb1ELb1EEvPK6__halfPKjS4_S2_PS0_iiiiiPKtibS2_i:
	.zero		620


//--------------------- .nv.constant0._Z28gemm_half_q_half_gptq_kernelILi2ELb1ELb1EEvPK6__halfPKjS4_S2_PS0_iiiiiPKtibS2_i --------------------------
	.section	.nv.constant0._Z28gemm_half_q_half_gptq_kernelILi2ELb1ELb1EEvPK6__halfPKjS4_S2_PS0_iiiiiPKtibS2_i,"a",@progbits
	.sectionflags	@""
	.align	4
.nv.constant0._Z28gemm_half_q_half_gptq_kernelILi2ELb1ELb1EEvPK6__halfPKjS4_S2_PS0_iiiiiPKtibS2_i:
	.zero		620


//--------------------- .nv.constant0._Z28gemm_half_q_half_gptq_kernelILi1ELb1ELb1EEvPK6__halfPKjS4_S2_PS0_iiiiiPKtibS2_i --------------------------
	.section	.nv.constant0._Z28gemm_half_q_half_gptq_kernelILi1ELb1ELb1EEvPK6__halfPKjS4_S2_PS0_iiiiiPKtibS2_i,"a",@progbits
	.sectionflags	@""
	.align	4
.nv.constant0._Z28gemm_half_q_half_gptq_kernelILi1ELb1ELb1EEvPK6__halfPKjS4_S2_PS0_iiiiiPKtibS2_i:
	.zero		620


//--------------------- .nv.constant0._Z28gemm_half_q_half_gptq_kernelILi8ELb1ELb0EEvPK6__halfPKjS4_S2_PS0_iiiiiPKtibS2_i --------------------------
	.section	.nv.constant0._Z28gemm_half_q_half_gptq_kernelILi8ELb1ELb0EEvPK6__halfPKjS4_S2_PS0_iiiiiPKtibS2_i,"a",@progbits
	.sectionflags	@""
	.align	4
.nv.constant0._Z28gemm_half_q_half_gptq_kernelILi8ELb1ELb0EEvPK6__halfPKjS4_S2_PS0_iiiiiPKtibS2_i:
	.zero		620


//--------------------- .nv.constant0._Z28gemm_half_q_half_gptq_kernelILi7ELb1ELb0EEvPK6__halfPKjS4_S2_PS0_iiiiiPKtibS2_i --------------------------
	.section	.nv.constant0._Z28gemm_half_q_half_gptq_kernelILi7ELb1ELb0EEvPK6__halfPKjS4_S2_PS0_iiiiiPKtibS2_i,"a",@progbits
	.sectionflags	@""
	.align	4
.nv.constant0._Z28gemm_half_q_half_gptq_kernelILi7ELb1ELb0EEvPK6__halfPKjS4_S2_PS0_iiiiiPKtibS2_i:
	.zero		620


//--------------------- .nv.constant0._Z28gemm_half_q_half_gptq_kernelILi6ELb1ELb0EEvPK6__halfPKjS4_S2_PS0_iiiiiPKtibS2_i --------------------------
	.section	.nv.constant0._Z28gemm_half_q_half_gptq_kernelILi6ELb1ELb0EEvPK6__halfPKjS4_S2_PS0_iiiiiPKtibS2_i,"a",@progbits
	.sectionflags	@""
	.align	4
.nv.constant0._Z28gemm_half_q_half_gptq_kernelILi6ELb1ELb0EEvPK6__halfPKjS4_S2_PS0_iiiiiPKtibS2_i:
	.zero		620


//--------------------- .nv.constant0._Z28gemm_half_q_half_gptq_kernelILi5ELb1ELb0EEvPK6__halfPKjS4_S2_PS0_iiiiiPKtibS2_i --------------------------
	.section	.nv.constant0._Z28gemm_half_q_half_gptq_kernelILi5ELb1ELb0EEvPK6__halfPKjS4_S2_PS0_iiiiiPKtibS2_i,"a",@progbits
	.sectionflags	@""
	.align	4
.nv.constant0._Z28gemm_half_q_half_gptq_kernelILi5ELb1ELb0EEvPK6__halfPKjS4_S2_PS0_iiiiiPKtibS2_i:
	.zero		620


//--------------------- .nv.constant0._Z28gemm_half_q_half_gptq_kernelILi4ELb1ELb0EEvPK6__halfPKjS4_S2_PS0_iiiiiPKtibS2_i --------------------------
	.section	.nv.constant0._Z28gemm_half_q_half_gptq_kernelILi4ELb1ELb0EEvPK6__halfPKjS4_S2_PS0_iiiiiPKtibS2_i,"a",@progbits
	.sectionflags	@""
	.align	4
.nv.constant0._Z28gemm_half_q_half_gptq_kernelILi4ELb1ELb0EEvPK6__halfPKjS4_S2_PS0_iiiiiPKtibS2_i:
	.zero		620


//--------------------- .nv.constant0._Z28gemm_half_q_half_gptq_kernelILi3ELb1ELb0EEvPK6__halfPKjS4_S2_PS0_iiiiiPKtibS2_i --------------------------
	.section	.nv.constant0._Z28gemm_half_q_half_gptq_kernelILi3ELb1ELb0EEvPK6__halfPKjS4_S2_PS0_iiiiiPKtibS2_i,"a",@progbits
	.sectionflags	@""
	.align	4
.nv.constant0._Z28gemm_half_q_half_gptq_kernelILi3ELb1ELb0EEvPK6__halfPKjS4_S2_PS0_iiiiiPKtibS2_i:
	.zero		620


//--------------------- .nv.constant0._Z28gemm_half_q_half_gptq_kernelILi2ELb1ELb0EEvPK6__halfPKjS4_S2_PS0_iiiiiPKtibS2_i --------------------------
	.section	.nv.constant0._Z28gemm_half_q_half_gptq_kernelILi2ELb1ELb0EEvPK6__halfPKjS4_S2_PS0_iiiiiPKtibS2_i,"a",@progbits
	.sectionflags	@""
	.align	4
.nv.constant0._Z28gemm_half_q_half_gptq_kernelILi2ELb1ELb0EEvPK6__halfPKjS4_S2_PS0_iiiiiPKtibS2_i:
	.zero		620


//--------------------- .nv.constant0._Z28gemm_half_q_half_gptq_kernelILi1ELb1ELb0EEvPK6__halfPKjS4_S2_PS0_iiiiiPKtibS2_i --------------------------
	.section	.nv.constant0._Z28gemm_half_q_half_gptq_kernelILi1ELb1ELb0EEvPK6__halfPKjS4_S2_PS0_iiiiiPKtibS2_i,"a",@progbits
	.sectionflags	@""
	.align	4
.nv.constant0._Z28gemm_half_q_half_gptq_kernelILi1ELb1ELb0EEvPK6__halfPKjS4_S2_PS0_iiiiiPKtibS2_i:
	.zero		620


//--------------------- .nv.constant0._Z28gemm_half_q_half_gptq_kernelILi8ELb0ELb1EEvPK6__halfPKjS4_S2_PS0_iiiiiPKtibS2_i --------------------------
	.section	.nv.constant0._Z28gemm_half_q_half_gptq_kernelILi8ELb0ELb1EEvPK6__halfPKjS4_S2_PS0_iiiiiPKtibS2_i,"a",@progbits
	.sectionflags	@""
	.align	4
.nv.constant0._Z28gemm_half_q_half_gptq_kernelILi8ELb0ELb1EEvPK6__halfPKjS4_S2_PS0_iiiiiPKtibS2_i:
	.zero		620


//--------------------- .nv.constant0._Z28gemm_half_q_half_gptq_kernelILi7ELb0ELb1EEvPK6__halfPKjS4_S2_PS0_iiiiiPKtibS2_i --------------------------
	.section	.nv.constant0._Z28gemm_half_q_half_gptq_kernelILi7ELb0ELb1EEvPK6__halfPKjS4_S2_PS0_iiiiiPKtibS2_i,"a",@progbits
	.sectionflags	@""
	.align	4
.nv.constant0._Z28gemm_half_q_half_gptq_kernelILi7ELb0ELb1EEvPK6__halfPKjS4_S2_PS0_iiiiiPKtibS2_i:
	.zero		620


//--------------------- .nv.constant0._Z28gemm_half_q_half_gptq_kernelILi6ELb0ELb1EEvPK6__halfPKjS4_S2_PS0_iiiiiPKtibS2_i --------------------------
	.section	.nv.constant0._Z28gemm_half_q_half_gptq_kernelILi6ELb0ELb1EEvPK6__halfPKjS4_S2_PS0_iiiiiPKtibS2_i,"a",@progbits
	.sectionflags	@""
	.align	4
.nv.constant0._Z28gemm_half_q_half_gptq_kernelILi6ELb0ELb1EEvPK6__halfPKjS4_S2_PS0_iiiiiPKtibS2_i:
	.zero		620


//--------------------- .nv.constant0._Z28gemm_half_q_half_gptq_kernelILi5ELb0ELb1EEvPK6__halfPKjS4_S2_PS0_iiiiiPKtibS2_i --------------------------
	.section	.nv.constant0._Z28gemm_half_q_half_gptq_kernelILi5ELb0ELb1EEvPK6__halfPKjS4_S2_PS0_iiiiiPKtibS2_i,"a",@progbits
	.sectionflags	@""
	.align	4
.nv.constant0._Z28gemm_half_q_half_gptq_kernelILi5ELb0ELb1EEvPK6__halfPKjS4_S2_PS0_iiiiiPKtibS2_i:
	.zero		620


//--------------------- .nv.constant0._Z28gemm_half_q_half_gptq_kernelILi4ELb0ELb1EEvPK6__halfPKjS4_S2_PS0_iiiiiPKtibS2_i --------------------------
	.section	.nv.constant0._Z28gemm_half_q_half_gptq_kernelILi4ELb0ELb1EEvPK6__halfPKjS4_S2_PS0_iiiiiPKtibS2_i,"a",@progbits
	.sectionflags	@""
	.align	4
.nv.constant0._Z28gemm_half_q_half_gptq_kernelILi4ELb0ELb1EEvPK6__halfPKjS4_S2_PS0_iiiiiPKtibS2_i:
	.zero		620


//--------------------- .nv.constant0._Z28gemm_half_q_half_gptq_kernelILi3ELb0ELb1EEvPK6__halfPKjS4_S2_PS0_iiiiiPKtibS2_i --------------------------
	.section	.nv.constant0._Z28gemm_half_q_half_gptq_kernelILi3ELb0ELb1EEvPK6__halfPKjS4_S2_PS0_iiiiiPKtibS2_i,"a",@progbits
	.sectionflags	@""
	.align	4
.nv.constant0._Z28gemm_half_q_half_gptq_kernelILi3ELb0ELb1EEvPK6__halfPKjS4_S2_PS0_iiiiiPKtibS2_i:
	.zero		620


//--------------------- .nv.constant0._Z28gemm_half_q_half_gptq_kernelILi2ELb0ELb1EEvPK6__halfPKjS4_S2_PS0_iiiiiPKtibS2_i --------------------------
	.section	.nv.constant0._Z28gemm_half_q_half_gptq_kernelILi2ELb0ELb1EEvPK6__halfPKjS4_S2_PS0_iiiiiPKtibS2_i,"a",@progbits
	.sectionflags	@""
	.align	4
.nv.constant0._Z28gemm_half_q_half_gptq_kernelILi2ELb0ELb1EEvPK6__halfPKjS4_S2_PS0_iiiiiPKtibS2_i:
	.zero		620


//--------------------- .nv.constant0._Z28gemm_half_q_half_gptq_kernelILi1ELb0ELb1EEvPK6__halfPKjS4_S2_PS0_iiiiiPKtibS2_i --------------------------
	.section	.nv.constant0._Z28gemm_half_q_half_gptq_kernelILi1ELb0ELb1EEvPK6__halfPKjS4_S2_PS0_iiiiiPKtibS2_i,"a",@progbits
	.sectionflags	@""
	.align	4
.nv.constant0._Z28gemm_half_q_half_gptq_kernelILi1ELb0ELb1EEvPK6__halfPKjS4_S2_PS0_iiiiiPKtibS2_i:
	.zero		620


//--------------------- .nv.constant0._Z28gemm_half_q_half_gptq_kernelILi8ELb0ELb0EEvPK6__halfPKjS4_S2_PS0_iiiiiPKtibS2_i --------------------------
	.section	.nv.constant0._Z28gemm_half_q_half_gptq_kernelILi8ELb0ELb0EEvPK6__halfPKjS4_S2_PS0_iiiiiPKtibS2_i,"a",@progbits
	.sectionflags	@""
	.align	4
.nv.constant0._Z28gemm_half_q_half_gptq_kernelILi8ELb0ELb0EEvPK6__halfPKjS4_S2_PS0_iiiiiPKtibS2_i:
	.zero		620


//--------------------- .nv.constant0._Z28gemm_half_q_half_gptq_kernelILi7ELb0ELb0EEvPK6__halfPKjS4_S2_PS0_iiiiiPKtibS2_i --------------------------
	.section	.nv.constant0._Z28gemm_half_q_half_gptq_kernelILi7ELb0ELb0EEvPK6__halfPKjS4_S2_PS0_iiiiiPKtibS2_i,"a",@progbits
	.sectionflags	@""
	.align	4
.nv.constant0._Z28gemm_half_q_half_gptq_kernelILi7ELb0ELb0EEvPK6__halfPKjS4_S2_PS0_iiiiiPKtibS2_i:
	.zero		620


//--------------------- .nv.constant0._Z28gemm_half_q_half_gptq_kernelILi6ELb0ELb0EEvPK6__halfPKjS4_S2_PS0_iiiiiPKtibS2_i --------------------------
	.section	.nv.constant0._Z28gemm_half_q_half_gptq_kernelILi6ELb0ELb0EEvPK6__halfPKjS4_S2_PS0_iiiiiPKtibS2_i,"a",@progbits
	.sectionflags	@""
	.align	4
.nv.constant0._Z28gemm_half_q_half_gptq_kernelILi6ELb0ELb0EEvPK6__halfPKjS4_S2_PS0_iiiiiPKtibS2_i:
	.zero		620


//--------------------- .nv.constant0._Z28gemm_half_q_half_gptq_kernelILi5ELb0ELb0EEvPK6__halfPKjS4_S2_PS0_iiiiiPKtibS2_i --------------------------
	.section	.nv.constant0._Z28gemm_half_q_half_gptq_kernelILi5ELb0ELb0EEvPK6__halfPKjS4_S2_PS0_iiiiiPKtibS2_i,"a",@progbits
	.sectionflags	@""
	.align	4
.nv.constant0._Z28gemm_half_q_half_gptq_kernelILi5ELb0ELb0EEvPK6__halfPKjS4_S2_PS0_iiiiiPKtibS2_i:
	.zero		620


//--------------------- .nv.constant0._Z28gemm_half_q_half_gptq_kernelILi4ELb0ELb0EEvPK6__halfPKjS4_S2_PS0_iiiiiPKtibS2_i --------------------------
	.section	.nv.constant0._Z28gemm_half_q_half_gptq_kernelILi4ELb0ELb0EEvPK6__halfPKjS4_S2_PS0_iiiiiPKtibS2_i,"a",@progbits
	.sectionflags	@""
	.align	4
.nv.constant0._Z28gemm_half_q_half_gptq_kernelILi4ELb0ELb0EEvPK6__halfPKjS4_S2_PS0_iiiiiPKtibS2_i:
	.zero		620


//--------------------- .nv.constant0._Z28gemm_half_q_half_gptq_kernelILi3ELb0ELb0EEvPK6__halfPKjS4_S2_PS0_iiiiiPKtibS2_i --------------------------
	.section	.nv.constant0._Z28gemm_half_q_half_gptq_kernelILi3ELb0ELb0EEvPK6__halfPKjS4_S2_PS0_iiiiiPKtibS2_i,"a",@progbits
	.sectionflags	@""
	.align	4
.nv.constant0._Z28gemm_half_q_half_gptq_kernelILi3ELb0ELb0EEvPK6__halfPKjS4_S2_PS0_iiiiiPKtibS2_i:
	.zero		620


//--------------------- .nv.constant0._Z28gemm_half_q_half_gptq_kernelILi2ELb0ELb0EEvPK6__halfPKjS4_S2_PS0_iiiiiPKtibS2_i --------------------------
	.section	.nv.constant0._Z28gemm_half_q_half_gptq_kernelILi2ELb0ELb0EEvPK6__halfPKjS4_S2_PS0_iiiiiPKtibS2_i,"a",@progbits
	.sectionflags	@""
	.align	4
.nv.constant0._Z28gemm_half_q_half_gptq_kernelILi2ELb0ELb0EEvPK6__halfPKjS4_S2_PS0_iiiiiPKtibS2_i:
	.zero		620


//--------------------- .nv.constant0._Z28gemm_half_q_half_gptq_kernelILi1ELb0ELb0EEvPK6__halfPKjS4_S2_PS0_iiiiiPKtibS2_i --------------------------
	.section	.nv.constant0._Z28gemm_half_q_half_gptq_kernelILi1ELb0ELb0EEvPK6__halfPKjS4_S2_PS0_iiiiiPKtibS2_i,"a",@progbits
	.sectionflags	@""
	.align	4
.nv.constant0._Z28gemm_half_q_half_gptq_kernelILi1ELb0ELb0EEvPK6__halfPKjS4_S2_PS0_iiiiiPKtibS2_i:
	.zero		620


//--------------------- .nv.constant0._Z23gemm_half_q_half_kernelILi8ELb1ELb1EEvPK6__halfPKjS4_S2_PS0_iiiiPKtS7_iiiiiibS2_i --------------------------
	.section	.nv.constant0._Z23gemm_half_q_half_kernelILi8ELb1ELb1EEvPK6__halfPKjS4_S2_PS0_iiiiPKtS7_iiiiiibS2_i,"a",@progbits
	.sectionflags	@""
	.align	4
.nv.constant0._Z23gemm_half_q_half_kernelILi8ELb1ELb1EEvPK6__halfPKjS4_S2_PS0_iiiiPKtS7_iiiiiibS2_i:
	.zero		644


//--------------------- .nv.constant0._Z23gemm_half_q_half_kernelILi7ELb1ELb1EEvPK6__halfPKjS4_S2_PS0_iiiiPKtS7_iiiiiibS2_i --------------------------
	.section	.nv.constant0._Z23gemm_half_q_half_kernelILi7ELb1ELb1EEvPK6__halfPKjS4_S2_PS0_iiiiPKtS7_iiiiiibS2_i,"a",@progbits
	.sectionflags	@""
	.align	4
.nv.constant0._Z23gemm_half_q_half_kernelILi7ELb1ELb1EEvPK6__halfPKjS4_S2_PS0_iiiiPKtS7_iiiiiibS2_i:
	.zero		644


//--------------------- .nv.constant0._Z23gemm_half_q_half_kernelILi6ELb1ELb1EEvPK6__halfPKjS4_S2_PS0_iiiiPKtS7_iiiiiibS2_i --------------------------
	.section	.nv.constant0._Z23gemm_half_q_half_kernelILi6ELb1ELb1EEvPK6__halfPKjS4_S2_PS0_iiiiPKtS7_iiiiiibS2_i,"a",@progbits
	.sectionflags	@""
	.align	4
.nv.constant0._Z23gemm_half_q_half_kernelILi6ELb1ELb1EEvPK6__halfPKjS4_S2_PS0_iiiiPKtS7_iiiiiibS2_i:
	.zero		644


//--------------------- .nv.constant0._Z23gemm_half_q_half_kernelILi5ELb1ELb1EEvPK6__halfPKjS4_S2_PS0_iiiiPKtS7_iiiiiibS2_i --------------------------
	.section	.nv.constant0._Z23gemm_half_q_half_kernelILi5ELb1ELb1EEvPK6__halfPKjS4_S2_PS0_iiiiPKtS7_iiiiiibS2_i,"a",@progbits
	.sectionflags	@""
	.align	4
.nv.constant0._Z23gemm_half_q_half_kernelILi5ELb1ELb1EEvPK6__halfPKjS4_S2_PS0_iiiiPKtS7_iiiiiibS2_i:
	.zero		644


//--------------------- .nv.constant0._Z23gemm_half_q_half_kernelILi4ELb1ELb1EEvPK6__halfPKjS4_S2_PS0_iiiiPKtS7_iiiiiibS2_i --------------------------
	.section	.nv.constant0._Z23gemm_half_q_half_kernelILi4ELb1ELb1EEvPK6__halfPKjS4_S2_PS0_iiiiPKtS7_iiiiiibS2_i,"a",@progbits
	.sectionflags	@""
	.align	4
.nv.constant0._Z23gemm_half_q_half_kernelILi4ELb1ELb1EEvPK6__halfPKjS4_S2_PS0_iiiiPKtS7_iiiiiibS2_i:
	.zero		644


//--------------------- .nv.constant0._Z23gemm_half_q_half_kernelILi3ELb1ELb1EEvPK6__halfPKjS4_S2_PS0_iiiiPKtS7_iiiiiibS2_i --------------------------
	.section	.nv.constant0._Z23gemm_half_q_half_kernelILi3ELb1ELb1EEvPK6__halfPKjS4_S2_PS0_iiiiPKtS7_iiiiiibS2_i,"a",@progbits
	.sectionflags	@""
	.align	4
.nv.constant0._Z23gemm_half_q_half_kernelILi3ELb1ELb1EEvPK6__halfPKjS4_S2_PS0_iiiiPKtS7_iiiiiibS2_i:
	.zero		644


//--------------------- .nv.constant0._Z23gemm_half_q_half_kernelILi2ELb1ELb1EEvPK6__halfPKjS4_S2_PS0_iiiiPKtS7_iiiiiibS2_i --------------------------
	.section	.nv.constant0._Z23gemm_half_q_half_kernelILi2ELb1ELb1EEvPK6__halfPKjS4_S2_PS0_iiiiPKtS7_iiiiiibS2_i,"a",@progbits
	.sectionflags	@""
	.align	4
.nv.constant0._Z23gemm_half_q_half_kernelILi2ELb1ELb1EEvPK6__halfPKjS4_S2_PS0_iiiiPKtS7_iiiiiibS2_i:
	.zero		644


//--------------------- .nv.constant0._Z23gemm_half_q_half_kernelILi1ELb1ELb1EEvPK6__halfPKjS4_S2_PS0_iiiiPKtS7_iiiiiibS2_i --------------------------
	.section	.nv.constant0._Z23gemm_half_q_half_kernelILi1ELb1ELb1EEvPK6__halfPKjS4_S2_PS0_iiiiPKtS7_iiiiiibS2_i,"a",@progbits
	.sectionflags	@""
	.align	4
.nv.constant0._Z23gemm_half_q_half_kernelILi1ELb1ELb1EEvPK6__halfPKjS4_S2_PS0_iiiiPKtS7_iiiiiibS2_i:
	.zero		644


//--------------------- .nv.constant0._Z23gemm_half_q_half_kernelILi8ELb1ELb0EEvPK6__halfPKjS4_S2_PS0_iiiiPKtS7_iiiiiibS2_i --------------------------
	.section	.nv.constant0._Z23gemm_half_q_half_kernelILi8ELb1ELb0EEvPK6__halfPKjS4_S2_PS0_iiiiPKtS7_iiiiiibS2_i,"a",@progbits
	.sectionflags	@""
	.align	4
.nv.constant0._Z23gemm_half_q_half_kernelILi8ELb1ELb0EEvPK6__halfPKjS4_S2_PS0_iiiiPKtS7_iiiiiibS2_i:
	.zero		644


//--------------------- .nv.constant0._Z23gemm_half_q_half_kernelILi7ELb1ELb0EEvPK6__halfPKjS4_S2_PS0_iiiiPKtS7_iiiiiibS2_i --------------------------
	.section	.nv.constant0._Z23gemm_half_q_half_kernelILi7ELb1ELb0EEvPK6__halfPKjS4_S2_PS0_iiiiPKtS7_iiiiiibS2_i,"a",@progbits
	.sectionflags	@""
	.align	4
.nv.constant0._Z23gemm_half_q_half_kernelILi7ELb1ELb0EEvPK6__halfPKjS4_S2_PS0_iiiiPKtS7_iiiiiibS2_i:
	.zero		644


//--------------------- .nv.constant0._Z23gemm_half_q_half_kernelILi6ELb1ELb0EEvPK6__halfPKjS4_S2_PS0_iiiiPKtS7_iiiiiibS2_i --------------------------
	.section	.nv.constant0._Z23gemm_half_q_half_kernelILi6ELb1ELb0EEvPK6__halfPKjS4_S2_PS0_iiiiPKtS7_iiiiiibS2_i,"a",@progbits
	.sectionflags	@""
	.align	4
.nv.constant0._Z23gemm_half_q_half_kernelILi6ELb1ELb0EEvPK6__halfPKjS4_S2_PS0_iiiiPKtS7_iiiiiibS2_i:
	.zero		644


//--------------------- .nv.constant0._Z23gemm_half_q_half_kernelILi5ELb1ELb0EEvPK6__halfPKjS4_S2_PS0_iiiiPKtS7_iiiiiibS2_i --------------------------
	.section	.nv.constant0._Z23gemm_half_q_half_kernelILi5ELb1ELb0EEvPK6__halfPKjS4_S2_PS0_iiiiPKtS7_iiiiiibS2_i,"a",@progbits
	.sectionflags	@""
	.align	4
.nv.constant0._Z23gemm_half_q_half_kernelILi5ELb1ELb0EEvPK6__halfPKjS4_S2_PS0_iiiiPKtS7_iiiiiibS2_i:
	.zero		644


//--------------------- .nv.constant0._Z23gemm_half_q_half_kernelILi4ELb1ELb0EEvPK6__halfPKjS4_S2_PS0_iiiiPKtS7_iiiiiibS2_i --------------------------
	.section	.nv.constant0._Z23gemm_half_q_half_kernelILi4ELb1ELb0EEvPK6__halfPKjS4_S2_PS0_iiiiPKtS7_iiiiiibS2_i,"a",@progbits
	.sectionflags	@""
	.align	4
.nv.constant0._Z23gemm_half_q_half_kernelILi4ELb1ELb0EEvPK6__halfPKjS4_S2_PS0_iiiiPKtS7_iiiiiibS2_i:
	.zero		644


//--------------------- .nv.constant0._Z23gemm_half_q_half_kernelILi3ELb1ELb0EEvPK6__halfPKjS4_S2_PS0_iiiiPKtS7_iiiiiibS2_i --------------------------
	.section	.nv.constant0._Z23gemm_half_q_half_kernelILi3ELb1ELb0EEvPK6__halfPKjS4_S2_PS0_iiiiPKtS7_iiiiiibS2_i,"a",@progbits
	.sectionflags	@""
	.align	4
.nv.constant0._Z23gemm_half_q_half_kernelILi3ELb1ELb0EEvPK6__halfPKjS4_S2_PS0_iiiiPKtS7_iiiiiibS2_i:
	.zero		644


//--------------------- .nv.constant0._Z23gemm_half_q_half_kernelILi2ELb1ELb0EEvPK6__halfPKjS4_S2_PS0_iiiiPKtS7_iiiiiibS2_i --------------------------
	.section	.nv.constant0._Z23gemm_half_q_half_kernelILi2ELb1ELb0EEvPK6__halfPKjS4_S2_PS0_iiiiPKtS7_iiiiiibS2_i,"a",@progbits
	.sectionflags	@""
	.align	4
.nv.constant0._Z23gemm_half_q_half_kernelILi2ELb1ELb0EEvPK6__halfPKjS4_S2_PS0_iiiiPKtS7_iiiiiibS2_i:
	.zero		644


//--------------------- .nv.constant0._Z23gemm_half_q_half_kernelILi1ELb1ELb0EEvPK6__halfPKjS4_S2_PS0_iiiiPKtS7_iiiiiibS2_i --------------------------
	.section	.nv.constant0._Z23gemm_half_q_half_kernelILi1ELb1ELb0EEvPK6__halfPKjS4_S2_PS0_iiiiPKtS7_iiiiiibS2_i,"a",@progbits
	.sectionflags	@""
	.align	4
.nv.constant0._Z23gemm_half_q_half_kernelILi1ELb1ELb0EEvPK6__halfPKjS4_S2_PS0_iiiiPKtS7_iiiiiibS2_i:
	.zero		644


//--------------------- .nv.constant0._Z23gemm_half_q_half_kernelILi8ELb0ELb1EEvPK6__halfPKjS4_S2_PS0_iiiiPKtS7_iiiiiibS2_i --------------------------
	.section	.nv.constant0._Z23gemm_half_q_half_kernelILi8ELb0ELb1EEvPK6__halfPKjS4_S2_PS0_iiiiPKtS7_iiiiiibS2_i,"a",@progbits
	.sectionflags	@""
	.align	4
.nv.constant0._Z23gemm_half_q_half_kernelILi8ELb0ELb1EEvPK6__halfPKjS4_S2_PS0_iiiiPKtS7_iiiiiibS2_i:
	.zero		644


//--------------------- .nv.constant0._Z23gemm_half_q_half_kernelILi7ELb0ELb1EEvPK6__halfPKjS4_S2_PS0_iiiiPKtS7_iiiiiibS2_i --------------------------
	.section	.nv.constant0._Z23gemm_half_q_half_kernelILi7ELb0ELb1EEvPK6__halfPKjS4_S2_PS0_iiiiPKtS7_iiiiiibS2_i,"a",@progbits
	.sectionflags	@""
	.align	4
.nv.constant0._Z23gemm_half_q_half_kernelILi7ELb0ELb1EEvPK6__halfPKjS4_S2_PS0_iiiiPKtS7_iiiiiibS2_i:
	.zero		644


//--------------------- .nv.constant0._Z23gemm_half_q_half_kernelILi6ELb0ELb1EEvPK6__halfPKjS4_S2_PS0_iiiiPKtS7_iiiiiibS2_i --------------------------
	.section	.nv.constant0._Z23gemm_half_q_half_kernelILi6ELb0ELb1EEvPK6__halfPKjS4_S2_PS0_iiiiPKtS7_iiiiiibS2_i,"a",@progbits
	.sectionflags	@""
	.align	4
.nv.constant0._Z23gemm_half_q_half_kernelILi6ELb0ELb1EEvPK6__halfPKjS4_S2_PS0_iiiiPKtS7_iiiiiibS2_i:
	.zero		644


//--------------------- .nv.constant0._Z23gemm_half_q_half_kernelILi5ELb0ELb1EEvPK6__halfPKjS4_S2_PS0_iiiiPKtS7_iiiiiibS2_i --------------------------
	.section	.nv.constant0._Z23gemm_half_q_half_kernelILi5ELb0ELb1EEvPK6__halfPKjS4_S2_PS0_iiiiPKtS7_iiiiiibS2_i,"a",@progbits
	.sectionflags	@""
	.align	4
.nv.constant0._Z23gemm_half_q_half_kernelILi5ELb0ELb1EEvPK6__halfPKjS4_S2_PS0_iiiiPKtS7_iiiiiibS2_i:
	.zero		644


//--------------------- .nv.constant0._Z23gemm_half_q_half_kernelILi4ELb0ELb1EEvPK6__halfPKjS4_S2_PS0_iiiiPKtS7_iiiiiibS2_i --------------------------
	.section	.nv.constant0._Z23gemm_half_q_half_kernelILi4ELb0ELb1EEvPK6__halfPKjS4_S2_PS0_iiiiPKtS7_iiiiiibS2_i,"a",@progbits
	.sectionflags	@""
	.align	4
.nv.constant0._Z23gemm_half_q_half_kernelILi4ELb0ELb1EEvPK6__halfPKjS4_S2_PS0_iiiiPKtS7_iiiiiibS2_i:
	.zero		644


//--------------------- .nv.constant0._Z23gemm_half_q_half_kernelILi3ELb0ELb1EEvPK6__halfPKjS4_S2_PS0_iiiiPKtS7_iiiiiibS2_i --------------------------
	.section	.nv.constant0._Z23gemm_half_q_half_kernelILi3ELb0ELb1EEvPK6__halfPKjS4_S2_PS0_iiiiPKtS7_iiiiiibS2_i,"a",@progbits
	.sectionflags	@""
	.align	4
.nv.constant0._Z23gemm_half_q_half_kernelILi3ELb0ELb1EEvPK6__halfPKjS4_S2_PS0_iiiiPKtS7_iiiiiibS2_i:
	.zero		644


//--------------------- .nv.constant0._Z23gemm_half_q_half_kernelILi2ELb0ELb1EEvPK6__halfPKjS4_S2_PS0_iiiiPKtS7_iiiiiibS2_i --------------------------
	.section	.nv.constant0._Z23gemm_half_q_half_kernelILi2ELb0ELb1EEvPK6__halfPKjS4_S2_PS0_iiiiPKtS7_iiiiiibS2_i,"a",@progbits
	.sectionflags	@""
	.align	4
.nv.constant0._Z23gemm_half_q_half_kernelILi2ELb0ELb1EEvPK6__halfPKjS4_S2_PS0_iiiiPKtS7_iiiiiibS2_i:
	.zero		644


//--------------------- .nv.constant0._Z23gemm_half_q_half_kernelILi1ELb0ELb1EEvPK6__halfPKjS4_S2_PS0_iiiiPKtS7_iiiiiibS2_i --------------------------
	.section	.nv.constant0._Z23gemm_half_q_half_kernelILi1ELb0ELb1EEvPK6__halfPKjS4_S2_PS0_iiiiPKtS7_iiiiiibS2_i,"a",@progbits
	.sectionflags	@""
	.align	4
.nv.constant0._Z23gemm_half_q_half_kernelILi1ELb0ELb1EEvPK6__halfPKjS4_S2_PS0_iiiiPKtS7_iiiiiibS2_i:
	.zero		644


//--------------------- .nv.constant0._Z23gemm_half_q_half_kernelILi8ELb0ELb0EEvPK6__halfPKjS4_S2_PS0_iiiiPKtS7_iiiiiibS2_i --------------------------
	.section	.nv.constant0._Z23gemm_half_q_half_kernelILi8ELb0ELb0EEvPK6__halfPKjS4_S2_PS0_iiiiPKtS7_iiiiiibS2_i,"a",@progbits
	.sectionflags	@""
	.align	4
.nv.constant0._Z23gemm_half_q_half_kernelILi8ELb0ELb0EEvPK6__halfPKjS4_S2_PS0_iiiiPKtS7_iiiiiibS2_i:
	.zero		644


//--------------------- .nv.constant0._Z23gemm_half_q_half_kernelILi7ELb0ELb0EEvPK6__halfPKjS4_S2_PS0_iiiiPKtS7_iiiiiibS2_i --------------------------
	.section	.nv.constant0._Z23gemm_half_q_half_kernelILi7ELb0ELb0EEvPK6__halfPKjS4_S2_PS0_iiiiPKtS7_iiiiiibS2_i,"a",@progbits
	.sectionflags	@""
	.align	4
.nv.constant0._Z23gemm_half_q_half_kernelILi7ELb0ELb0EEvPK6__halfPKjS4_S2_PS0_iiiiPKtS7_iiiiiibS2_i:
	.zero		644


//--------------------- .nv.constant0._Z23gemm_half_q_half_kernelILi6ELb0ELb0EEvPK6__halfPKjS4_S2_PS0_iiiiPKtS7_iiiiiibS2_i --------------------------
	.section	.nv.constant0._Z23gemm_half_q_half_kernelILi6ELb0ELb0EEvPK6__halfPKjS4_S2_PS0_iiiiPKtS7_iiiiiibS2_i,"a",@progbits
	.sectionflags	@""
	.align	4
.nv.constant0._Z23gemm_half_q_half_kernelILi6ELb0ELb0EEvPK6__halfPKjS4_S2_PS0_iiiiPKtS7_iiiiiibS2_i:
	.zero		644


//--------------------- .nv.constant0._Z23gemm_half_q_half_kernelILi5ELb0ELb0EEvPK6__halfPKjS4_S2_PS0_iiiiPKtS7_iiiiiibS2_i --------------------------
	.section	.nv.constant0._Z23gemm_half_q_half_kernelILi5ELb0ELb0EEvPK6__halfPKjS4_S2_PS0_iiiiPKtS7_iiiiiibS2_i,"a",@progbits
	.sectionflags	@""
	.align	4
.nv.constant0._Z23gemm_half_q_half_kernelILi5ELb0ELb0EEvPK6__halfPKjS4_S2_PS0_iiiiPKtS7_iiiiiibS2_i:
	.zero		644


//--------------------- .nv.constant0._Z23gemm_half_q_half_kernelILi4ELb0ELb0EEvPK6__halfPKjS4_S2_PS0_iiiiPKtS7_iiiiiibS2_i --------------------------
	.section	.nv.constant0._Z23gemm_half_q_half_kernelILi4ELb0ELb0EEvPK6__halfPKjS4_S2_PS0_iiiiPKtS7_iiiiiibS2_i,"a",@progbits
	.sectionflags	@""
	.align	4
.nv.constant0._Z23gemm_half_q_half_kernelILi4ELb0ELb0EEvPK6__halfPKjS4_S2_PS0_iiiiPKtS7_iiiiiibS2_i:
	.zero		644


//--------------------- .nv.constant0._Z23gemm_half_q_half_kernelILi3ELb0ELb0EEvPK6__halfPKjS4_S2_PS0_iiiiPKtS7_iiiiiibS2_i --------------------------
	.section	.nv.constant0._Z23gemm_half_q_half_kernelILi3ELb0ELb0EEvPK6__halfPKjS4_S2_PS0_iiiiPKtS7_iiiiiibS2_i,"a",@progbits
	.sectionflags	@""
	.align	4
.nv.constant0._Z23gemm_half_q_half_kernelILi3ELb0ELb0EEvPK6__halfPKjS4_S2_PS0_iiiiPKtS7_iiiiiibS2_i:
	.zero		644


//--------------------- .nv.constant0._Z23gemm_half_q_half_kernelILi2ELb0ELb0EEvPK6__halfPKjS4_S2_PS0_iiiiPKtS7_iiiiiibS2_i --------------------------
	.section	.nv.constant0._Z23gemm_half_q_half_kernelILi2ELb0ELb0EEvPK6__halfPKjS4_S2_PS0_iiiiPKtS7_iiiiiibS2_i,"a",@progbits
	.sectionflags	@""
	.align	4
.nv.constant0._Z23gemm_half_q_half_kernelILi2ELb0ELb0EEvPK6__halfPKjS4_S2_PS0_iiiiPKtS7_iiiiiibS2_i:
	.zero		644


//--------------------- .nv.constant0._Z23gemm_half_q_half_kernelILi1ELb0ELb0EEvPK6__halfPKjS4_S2_PS0_iiiiPKtS7_iiiiiibS2_i --------------------------
	.section	.nv.constant0._Z23gemm_half_q_half_kernelILi1ELb0ELb0EEvPK6__halfPKjS4_S2_PS0_iiiiPKtS7_iiiiiibS2_i,"a",@progbits
	.sectionflags	@""
	.align	4
.nv.constant0._Z23gemm_half_q_half_kernelILi1ELb0ELb0EEvPK6__halfPKjS4_S2_PS0_iiiiPKtS7_iiiiiibS2_i:
	.zero		644


//--------------------- SYMBOLS --------------------------

	.type		.nv.reservedSmem.offset0,@object
	.size		.nv.reservedSmem.offset0,0x4
